	.target	sm_80

	.elftype	@"ET_EXEC"


//--------------------- .note.nv.tkinfo           --------------------------
	.section	.note.nv.tkinfo,"",@"SHT_NOTE"
	.sectionflags	@"SHF_NOTE_NV_TKINFO"
	.tkinfo
        /*0018*/ 	.word	0x00000002
        /*0030*/ 	.string	""
        /*0030*/ 	.string	"ptxas"
        /*0030*/ 	.string	"Cuda compilation tools, release 13.0, V13.0.88"
        /*0030*/ 	.string	"Build cuda_13.0.r13.0/compiler.36424714_0"
        /*0030*/ 	.string	"-arch sm_80 -m 64 "



//--------------------- .note.nv.cuinfo           --------------------------
	.section	.note.nv.cuinfo,"",@"SHT_NOTE"
	.sectionflags	@"SHF_NOTE_NV_CUINFO"
        /*0018*/ 	.short	0x0002
        /*001a*/ 	.short	0x0050
        /*001c*/ 	.short	0x0082
	.zero		2


//--------------------- .nv.info                  --------------------------
	.section	.nv.info,"",@"SHT_CUDA_INFO"
	.align	4


	//----- nvinfo : EIATTR_REGCOUNT
	.align		4
        /*0000*/ 	.byte	0x04, 0x2f
        /*0002*/ 	.short	(.L_12 - .L_11)
	.align		4
.L_11:
        /*0004*/ 	.word	index@(_ZN7cutlass13device_kernelIN5flash19enable_sm80_to_sm89INS1_16FlashAttnFwdSm80INS1_25CollectiveMainloopFwdSm80ILi4ELi1ELb0EN4cute5tupleIJNS5_1CILi128EEENS7_ILi112EEENS7_ILi64EEEEEELi64ENS_10bfloat16_tEfNS_4arch4Sm80ELb1ELb0ELb0ELb1ELb1ELb1ELb1ELb0EEENS1_21CollectiveEpilogueFwdINS6_IJS8_SA_S9_EEENS6_IJNS7_ILi1EEESI_SI_EEESC_SE_Li128ELb1ELb1ELb0ELb0EEENS1_19SingleTileSchedulerILb1ELb0ELb1ELi128EEEEEEEEEvNT_6ParamsE)
        /*0008*/ 	.word	0x000000ff


	//----- nvinfo : EIATTR_FRAME_SIZE
	.align		4
.L_12:
        /*000c*/ 	.byte	0x04, 0x11
        /*000e*/ 	.short	(.L_14 - .L_13)
	.align		4
.L_13:
        /*0010*/ 	.word	index@(_ZN7cutlass13device_kernelIN5flash19enable_sm80_to_sm89INS1_16FlashAttnFwdSm80INS1_25CollectiveMainloopFwdSm80ILi4ELi1ELb0EN4cute5tupleIJNS5_1CILi128EEENS7_ILi112EEENS7_ILi64EEEEEELi64ENS_10bfloat16_tEfNS_4arch4Sm80ELb1ELb0ELb0ELb1ELb1ELb1ELb1ELb0EEENS1_21CollectiveEpilogueFwdINS6_IJS8_SA_S9_EEENS6_IJNS7_ILi1EEESI_SI_EEESC_SE_Li128ELb1ELb1ELb0ELb0EEENS1_19SingleTileSchedulerILb1ELb0ELb1ELi128EEEEEEEEEvNT_6ParamsE)
        /*0014*/ 	.word	0x00000050


	//----- nvinfo : EIATTR_REGCOUNT
	.align		4
.L_14:
        /*0018*/ 	.byte	0x04, 0x2f
        /*001a*/ 	.short	(.L_16 - .L_15)
	.align		4
.L_15:
        /*001c*/ 	.word	index@(_ZN7cutlass13device_kernelIN5flash19enable_sm80_to_sm89INS1_16FlashAttnFwdSm80INS1_25CollectiveMainloopFwdSm80ILi4ELi1ELb0EN4cute5tupleIJNS5_1CILi128EEENS7_ILi112EEENS7_ILi64EEEEEELi64ENS_10bfloat16_tEfNS_4arch4Sm80ELb1ELb0ELb0ELb1ELb1ELb0ELb1ELb0EEENS1_21CollectiveEpilogueFwdINS6_IJS8_SA_S9_EEENS6_IJNS7_ILi1EEESI_SI_EEESC_SE_Li128ELb1ELb1ELb0ELb0EEENS1_19SingleTileSchedulerILb1ELb0ELb1ELi128EEEEEEEEEvNT_6ParamsE)
        /*0020*/ 	.word	0x000000ff


	//----- nvinfo : EIATTR_FRAME_SIZE
	.align		4
.L_16:
        /*0024*/ 	.byte	0x04, 0x11
        /*0026*/ 	.short	(.L_18 - .L_17)
	.align		4
.L_17:
        /*0028*/ 	.word	index@(_ZN7cutlass13device_kernelIN5flash19enable_sm80_to_sm89INS1_16FlashAttnFwdSm80INS1_25CollectiveMainloopFwdSm80ILi4ELi1ELb0EN4cute5tupleIJNS5_1CILi128EEENS7_ILi112EEENS7_ILi64EEEEEELi64ENS_10bfloat16_tEfNS_4arch4Sm80ELb1ELb0ELb0ELb1ELb1ELb0ELb1ELb0EEENS1_21CollectiveEpilogueFwdINS6_IJS8_SA_S9_EEENS6_IJNS7_ILi1EEESI_SI_EEESC_SE_Li128ELb1ELb1ELb0ELb0EEENS1_19SingleTileSchedulerILb1ELb0ELb1ELi128EEEEEEEEEvNT_6ParamsE)
        /*002c*/ 	.word	0x00000068


	//----- nvinfo : EIATTR_REGCOUNT
	.align		4
.L_18:
        /*0030*/ 	.byte	0x04, 0x2f
        /*0032*/ 	.short	(.L_20 - .L_19)
	.align		4
.L_19:
        /*0034*/ 	.word	index@(_ZN7cutlass13device_kernelIN5flash19enable_sm80_to_sm89INS1_16FlashAttnFwdSm80INS1_25CollectiveMainloopFwdSm80ILi4ELi1ELb0EN4cute5tupleIJNS5_1CILi128EEENS7_ILi112EEENS7_ILi64EEEEEELi64ENS_10bfloat16_tEfNS_4arch4Sm80ELb1ELb0ELb0ELb0ELb1ELb0ELb1ELb0EEENS1_21CollectiveEpilogueFwdINS6_IJS8_SA_S9_EEENS6_IJNS7_ILi1EEESI_SI_EEESC_SE_Li128ELb0ELb1ELb0ELb0EEENS1_30DynamicPersistentTileSchedulerILi128ELi128ELb0ELb1ELb0EEEEEEEEEvNT_6ParamsE)
        /*0038*/ 	.word	0x000000ff


	//----- nvinfo : EIATTR_FRAME_SIZE
	.align		4
.L_20:
        /*003c*/ 	.byte	0x04, 0x11
        /*003e*/ 	.short	(.L_22 - .L_21)
	.align		4
.L_21:
        /*0040*/ 	.word	index@($__internal_3_$__cuda_sm70_shflsync_idx_p)
        /*0044*/ 	.word	0x00000000


	//----- nvinfo : EIATTR_FRAME_SIZE
	.align		4
.L_22:
        /*0048*/ 	.byte	0x04, 0x11
        /*004a*/ 	.short	(.L_24 - .L_23)
	.align		4
.L_23:
        /*004c*/ 	.word	index@($__internal_2_$__cuda_sm70_shflsync_bfly_p)
        /*0050*/ 	.word	0x00000000


	//----- nvinfo : EIATTR_FRAME_SIZE
	.align		4
.L_24:
        /*0054*/ 	.byte	0x04, 0x11
        /*0056*/ 	.short	(.L_26 - .L_25)
	.align		4
.L_25:
        /*0058*/ 	.word	index@(_ZN7cutlass13device_kernelIN5flash19enable_sm80_to_sm89INS1_16FlashAttnFwdSm80INS1_25CollectiveMainloopFwdSm80ILi4ELi1ELb0EN4cute5tupleIJNS5_1CILi128EEENS7_ILi112EEENS7_ILi64EEEEEELi64ENS_10bfloat16_tEfNS_4arch4Sm80ELb1ELb0ELb0ELb0ELb1ELb0ELb1ELb0EEENS1_21CollectiveEpilogueFwdINS6_IJS8_SA_S9_EEENS6_IJNS7_ILi1EEESI_SI_EEESC_SE_Li128ELb0ELb1ELb0ELb0EEENS1_30DynamicPersistentTileSchedulerILi128ELi128ELb0ELb1ELb0EEEEEEEEEvNT_6ParamsE)
        /*005c*/ 	.word	0x00000098


	//----- nvinfo : EIATTR_REGCOUNT
	.align		4
.L_26:
        /*0060*/ 	.byte	0x04, 0x2f
        /*0062*/ 	.short	(.L_28 - .L_27)
	.align		4
.L_27:
        /*0064*/ 	.word	index@(_ZN7cutlass13device_kernelIN5flash19enable_sm80_to_sm89INS1_16FlashAttnFwdSm80INS1_25CollectiveMainloopFwdSm80ILi4ELi1ELb0EN4cute5tupleIJNS5_1CILi128EEENS7_ILi96EEENS7_ILi64EEEEEELi64ENS_10bfloat16_tEfNS_4arch4Sm80ELb0ELb1ELb0ELb1ELb1ELb1ELb1ELb0EEENS1_21CollectiveEpilogueFwdINS6_IJS8_SA_S9_EEENS6_IJNS7_ILi1EEESI_SI_EEESC_SE_Li128ELb1ELb1ELb0ELb0EEENS1_19SingleTileSchedulerILb1ELb0ELb1ELi128EEEEEEEEEvNT_6ParamsE)
        /*0068*/ 	.word	0x000000ff


	//----- nvinfo : EIATTR_FRAME_SIZE
	.align		4
.L_28:
        /*006c*/ 	.byte	0x04, 0x11
        /*006e*/ 	.short	(.L_30 - .L_29)
	.align		4
.L_29:
        /*0070*/ 	.word	index@(_ZN7cutlass13device_kernelIN5flash19enable_sm80_to_sm89INS1_16FlashAttnFwdSm80INS1_25CollectiveMainloopFwdSm80ILi4ELi1ELb0EN4cute5tupleIJNS5_1CILi128EEENS7_ILi96EEENS7_ILi64EEEEEELi64ENS_10bfloat16_tEfNS_4arch4Sm80ELb0ELb1ELb0ELb1ELb1ELb1ELb1ELb0EEENS1_21CollectiveEpilogueFwdINS6_IJS8_SA_S9_EEENS6_IJNS7_ILi1EEESI_SI_EEESC_SE_Li128ELb1ELb1ELb0ELb0EEENS1_19SingleTileSchedulerILb1ELb0ELb1ELi128EEEEEEEEEvNT_6ParamsE)
        /*0074*/ 	.word	0x00000040


	//----- nvinfo : EIATTR_REGCOUNT
	.align		4
.L_30:
        /*0078*/ 	.byte	0x04, 0x2f
        /*007a*/ 	.short	(.L_32 - .L_31)
	.align		4
.L_31:
        /*007c*/ 	.word	index@(_ZN7cutlass13device_kernelIN5flash19enable_sm80_to_sm89INS1_16FlashAttnFwdSm80INS1_25CollectiveMainloopFwdSm80ILi4ELi1ELb0EN4cute5tupleIJNS5_1CILi128EEENS7_ILi96EEENS7_ILi64EEEEEELi64ENS_10bfloat16_tEfNS_4arch4Sm80ELb0ELb1ELb0ELb1ELb1ELb0ELb1ELb0EEENS1_21CollectiveEpilogueFwdINS6_IJS8_SA_S9_EEENS6_IJNS7_ILi1EEESI_SI_EEESC_SE_Li128ELb1ELb1ELb0ELb0EEENS1_19SingleTileSchedulerILb1ELb0ELb1ELi128EEEEEEEEEvNT_6ParamsE)
        /*0080*/ 	.word	0x000000ff


	//----- nvinfo : EIATTR_FRAME_SIZE
	.align		4
.L_32:
        /*0084*/ 	.byte	0x04, 0x11
        /*0086*/ 	.short	(.L_34 - .L_33)
	.align		4
.L_33:
        /*0088*/ 	.word	index@(_ZN7cutlass13device_kernelIN5flash19enable_sm80_to_sm89INS1_16FlashAttnFwdSm80INS1_25CollectiveMainloopFwdSm80ILi4ELi1ELb0EN4cute5tupleIJNS5_1CILi128EEENS7_ILi96EEENS7_ILi64EEEEEELi64ENS_10bfloat16_tEfNS_4arch4Sm80ELb0ELb1ELb0ELb1ELb1ELb0ELb1ELb0EEENS1_21CollectiveEpilogueFwdINS6_IJS8_SA_S9_EEENS6_IJNS7_ILi1EEESI_SI_EEESC_SE_Li128ELb1ELb1ELb0ELb0EEENS1_19SingleTileSchedulerILb1ELb0ELb1ELi128EEEEEEEEEvNT_6ParamsE)
        /*008c*/ 	.word	0x00000000


	//----- nvinfo : EIATTR_REGCOUNT
	.align		4
.L_34:
        /*0090*/ 	.byte	0x04, 0x2f
        /*0092*/ 	.short	(.L_36 - .L_35)
	.align		4
.L_35:
        /*0094*/ 	.word	index@(_ZN7cutlass13device_kernelIN5flash19enable_sm80_to_sm89INS1_16FlashAttnFwdSm80INS1_25CollectiveMainloopFwdSm80ILi4ELi1ELb0EN4cute5tupleIJNS5_1CILi128EEENS7_ILi96EEENS7_ILi64EEEEEELi64ENS_10bfloat16_tEfNS_4arch4Sm80ELb0ELb1ELb0ELb0ELb1ELb0ELb1ELb0EEENS1_21CollectiveEpilogueFwdINS6_IJS8_SA_S9_EEENS6_IJNS7_ILi1EEESI_SI_EEESC_SE_Li128ELb0ELb1ELb0ELb0EEENS1_19SingleTileSchedulerILb0ELb0ELb1ELi128EEEEEEEEEvNT_6ParamsE)
        /*0098*/ 	.word	0x000000ff


	//----- nvinfo : EIATTR_FRAME_SIZE
	.align		4
.L_36:
        /*009c*/ 	.byte	0x04, 0x11
        /*009e*/ 	.short	(.L_38 - .L_37)
	.align		4
.L_37:
        /*00a0*/ 	.word	index@(_ZN7cutlass13device_kernelIN5flash19enable_sm80_to_sm89INS1_16FlashAttnFwdSm80INS1_25CollectiveMainloopFwdSm80ILi4ELi1ELb0EN4cute5tupleIJNS5_1CILi128EEENS7_ILi96EEENS7_ILi64EEEEEELi64ENS_10bfloat16_tEfNS_4arch4Sm80ELb0ELb1ELb0ELb0ELb1ELb0ELb1ELb0EEENS1_21CollectiveEpilogueFwdINS6_IJS8_SA_S9_EEENS6_IJNS7_ILi1EEESI_SI_EEESC_SE_Li128ELb0ELb1ELb0ELb0EEENS1_19SingleTileSchedulerILb0ELb0ELb1ELi128EEEEEEEEEvNT_6ParamsE)
        /*00a4*/ 	.word	0x00000008


	//----- nvinfo : EIATTR_REGCOUNT
	.align		4
.L_38:
        /*00a8*/ 	.byte	0x04, 0x2f
        /*00aa*/ 	.short	(.L_40 - .L_39)
	.align		4
.L_39:
        /*00ac*/ 	.word	index@(_ZN7cutlass13device_kernelIN5flash19enable_sm80_to_sm89INS1_16FlashAttnFwdSm80INS1_25CollectiveMainloopFwdSm80ILi4ELi1ELb0EN4cute5tupleIJNS5_1CILi128EEENS7_ILi112EEENS7_ILi64EEEEEELi64ENS_10bfloat16_tEfNS_4arch4Sm80ELb0ELb0ELb0ELb1ELb1ELb1ELb1ELb0EEENS1_21CollectiveEpilogueFwdINS6_IJS8_SA_S9_EEENS6_IJNS7_ILi1EEESI_SI_EEESC_SE_Li128ELb1ELb1ELb0ELb0EEENS1_19SingleTileSchedulerILb1ELb0ELb1ELi128EEEEEEEEEvNT_6ParamsE)
        /*00b0*/ 	.word	0x000000ff


	//----- nvinfo : EIATTR_FRAME_SIZE
	.align		4
.L_40:
        /*00b4*/ 	.byte	0x04, 0x11
        /*00b6*/ 	.short	(.L_42 - .L_41)
	.align		4
.L_41:
        /*00b8*/ 	.word	index@(_ZN7cutlass13device_kernelIN5flash19enable_sm80_to_sm89INS1_16FlashAttnFwdSm80INS1_25CollectiveMainloopFwdSm80ILi4ELi1ELb0EN4cute5tupleIJNS5_1CILi128EEENS7_ILi112EEENS7_ILi64EEEEEELi64ENS_10bfloat16_tEfNS_4arch4Sm80ELb0ELb0ELb0ELb1ELb1ELb1ELb1ELb0EEENS1_21CollectiveEpilogueFwdINS6_IJS8_SA_S9_EEENS6_IJNS7_ILi1EEESI_SI_EEESC_SE_Li128ELb1ELb1ELb0ELb0EEENS1_19SingleTileSchedulerILb1ELb0ELb1ELi128EEEEEEEEEvNT_6ParamsE)
        /*00bc*/ 	.word	0x00000038


	//----- nvinfo : EIATTR_REGCOUNT
	.align		4
.L_42:
        /*00c0*/ 	.byte	0x04, 0x2f
        /*00c2*/ 	.short	(.L_44 - .L_43)
	.align		4
.L_43:
        /*00c4*/ 	.word	index@(_ZN7cutlass13device_kernelIN5flash19enable_sm80_to_sm89INS1_16FlashAttnFwdSm80INS1_25CollectiveMainloopFwdSm80ILi4ELi1ELb0EN4cute5tupleIJNS5_1CILi128EEENS7_ILi112EEENS7_ILi64EEEEEELi64ENS_10bfloat16_tEfNS_4arch4Sm80ELb0ELb0ELb0ELb1ELb1ELb0ELb1ELb0EEENS1_21CollectiveEpilogueFwdINS6_IJS8_SA_S9_EEENS6_IJNS7_ILi1EEESI_SI_EEESC_SE_Li128ELb1ELb1ELb0ELb0EEENS1_19SingleTileSchedulerILb1ELb0ELb1ELi128EEEEEEEEEvNT_6ParamsE)
        /*00c8*/ 	.word	0x000000ff


	//----- nvinfo : EIATTR_FRAME_SIZE
	.align		4
.L_44:
        /*00cc*/ 	.byte	0x04, 0x11
        /*00ce*/ 	.short	(.L_46 - .L_45)
	.align		4
.L_45:
        /*00d0*/ 	.word	index@(_ZN7cutlass13device_kernelIN5flash19enable_sm80_to_sm89INS1_16FlashAttnFwdSm80INS1_25CollectiveMainloopFwdSm80ILi4ELi1ELb0EN4cute5tupleIJNS5_1CILi128EEENS7_ILi112EEENS7_ILi64EEEEEELi64ENS_10bfloat16_tEfNS_4arch4Sm80ELb0ELb0ELb0ELb1ELb1ELb0ELb1ELb0EEENS1_21CollectiveEpilogueFwdINS6_IJS8_SA_S9_EEENS6_IJNS7_ILi1EEESI_SI_EEESC_SE_Li128ELb1ELb1ELb0ELb0EEENS1_19SingleTileSchedulerILb1ELb0ELb1ELi128EEEEEEEEEvNT_6ParamsE)
        /*00d4*/ 	.word	0x00000020


	//----- nvinfo : EIATTR_REGCOUNT
	.align		4
.L_46:
        /*00d8*/ 	.byte	0x04, 0x2f
        /*00da*/ 	.short	(.L_48 - .L_47)
	.align		4
.L_47:
        /*00dc*/ 	.word	index@(_ZN7cutlass13device_kernelIN5flash19enable_sm80_to_sm89INS1_16FlashAttnFwdSm80INS1_25CollectiveMainloopFwdSm80ILi4ELi1ELb0EN4cute5tupleIJNS5_1CILi128EEENS7_ILi112EEENS7_ILi64EEEEEELi64ENS_10bfloat16_tEfNS_4arch4Sm80ELb0ELb0ELb0ELb0ELb1ELb0ELb1ELb0EEENS1_21CollectiveEpilogueFwdINS6_IJS8_SA_S9_EEENS6_IJNS7_ILi1EEESI_SI_EEESC_SE_Li128ELb0ELb1ELb0ELb0EEENS1_19SingleTileSchedulerILb0ELb0ELb1ELi128EEEEEEEEEvNT_6ParamsE)
        /*00e0*/ 	.word	0x000000ff


	//----- nvinfo : EIATTR_FRAME_SIZE
	.align		4
.L_48:
        /*00e4*/ 	.byte	0x04, 0x11
        /*00e6*/ 	.short	(.L_50 - .L_49)
	.align		4
.L_49:
        /*00e8*/ 	.word	index@(_ZN7cutlass13device_kernelIN5flash19enable_sm80_to_sm89INS1_16FlashAttnFwdSm80INS1_25CollectiveMainloopFwdSm80ILi4ELi1ELb0EN4cute5tupleIJNS5_1CILi128EEENS7_ILi112EEENS7_ILi64EEEEEELi64ENS_10bfloat16_tEfNS_4arch4Sm80ELb0ELb0ELb0ELb0ELb1ELb0ELb1ELb0EEENS1_21CollectiveEpilogueFwdINS6_IJS8_SA_S9_EEENS6_IJNS7_ILi1EEESI_SI_EEESC_SE_Li128ELb0ELb1ELb0ELb0EEENS1_19SingleTileSchedulerILb0ELb0ELb1ELi128EEEEEEEEEvNT_6ParamsE)
        /*00ec*/ 	.word	0x00000040


	//----- nvinfo : EIATTR_REGCOUNT
	.align		4
.L_50:
        /*00f0*/ 	.byte	0x04, 0x2f
        /*00f2*/ 	.short	(.L_52 - .L_51)
	.align		4
.L_51:
        /*00f4*/ 	.word	index@(_ZN7cutlass13device_kernelIN5flash19enable_sm80_to_sm89INS1_16FlashAttnFwdSm80INS1_25CollectiveMainloopFwdSm80ILi4ELi1ELb0EN4cute5tupleIJNS5_1CILi128EEENS7_ILi112EEENS7_ILi64EEEEEELi64ENS_10bfloat16_tEfNS_4arch4Sm80ELb1ELb0ELb1ELb1ELb1ELb1ELb1ELb0EEENS1_21CollectiveEpilogueFwdINS6_IJS8_SA_S9_EEENS6_IJNS7_ILi1EEESI_SI_EEESC_SE_Li128ELb1ELb1ELb0ELb0EEENS1_19SingleTileSchedulerILb1ELb0ELb1ELi128EEEEEEEEEvNT_6ParamsE)
        /*00f8*/ 	.word	0x000000ff


	//----- nvinfo : EIATTR_FRAME_SIZE
	.align		4
.L_52:
        /*00fc*/ 	.byte	0x04, 0x11
        /*00fe*/ 	.short	(.L_54 - .L_53)
	.align		4
.L_53:
        /*0100*/ 	.word	index@(_ZN7cutlass13device_kernelIN5flash19enable_sm80_to_sm89INS1_16FlashAttnFwdSm80INS1_25CollectiveMainloopFwdSm80ILi4ELi1ELb0EN4cute5tupleIJNS5_1CILi128EEENS7_ILi112EEENS7_ILi64EEEEEELi64ENS_10bfloat16_tEfNS_4arch4Sm80ELb1ELb0ELb1ELb1ELb1ELb1ELb1ELb0EEENS1_21CollectiveEpilogueFwdINS6_IJS8_SA_S9_EEENS6_IJNS7_ILi1EEESI_SI_EEESC_SE_Li128ELb1ELb1ELb0ELb0EEENS1_19SingleTileSchedulerILb1ELb0ELb1ELi128EEEEEEEEEvNT_6ParamsE)
        /*0104*/ 	.word	0x00000068


	//----- nvinfo : EIATTR_REGCOUNT
	.align		4
.L_54:
        /*0108*/ 	.byte	0x04, 0x2f
        /*010a*/ 	.short	(.L_56 - .L_55)
	.align		4
.L_55:
        /*010c*/ 	.word	index@(_ZN7cutlass13device_kernelIN5flash19enable_sm80_to_sm89INS1_16FlashAttnFwdSm80INS1_25CollectiveMainloopFwdSm80ILi4ELi1ELb0EN4cute5tupleIJNS5_1CILi128EEENS7_ILi112EEENS7_ILi64EEEEEELi64ENS_10bfloat16_tEfNS_4arch4Sm80ELb1ELb0ELb1ELb1ELb1ELb0ELb1ELb0EEENS1_21CollectiveEpilogueFwdINS6_IJS8_SA_S9_EEENS6_IJNS7_ILi1EEESI_SI_EEESC_SE_Li128ELb1ELb1ELb0ELb0EEENS1_19SingleTileSchedulerILb1ELb0ELb1ELi128EEEEEEEEEvNT_6ParamsE)
        /*0110*/ 	.word	0x000000ff


	//----- nvinfo : EIATTR_FRAME_SIZE
	.align		4
.L_56:
        /*0114*/ 	.byte	0x04, 0x11
        /*0116*/ 	.short	(.L_58 - .L_57)
	.align		4
.L_57:
        /*0118*/ 	.word	index@(_ZN7cutlass13device_kernelIN5flash19enable_sm80_to_sm89INS1_16FlashAttnFwdSm80INS1_25CollectiveMainloopFwdSm80ILi4ELi1ELb0EN4cute5tupleIJNS5_1CILi128EEENS7_ILi112EEENS7_ILi64EEEEEELi64ENS_10bfloat16_tEfNS_4arch4Sm80ELb1ELb0ELb1ELb1ELb1ELb0ELb1ELb0EEENS1_21CollectiveEpilogueFwdINS6_IJS8_SA_S9_EEENS6_IJNS7_ILi1EEESI_SI_EEESC_SE_Li128ELb1ELb1ELb0ELb0EEENS1_19SingleTileSchedulerILb1ELb0ELb1ELi128EEEEEEEEEvNT_6ParamsE)
        /*011c*/ 	.word	0x00000078


	//----- nvinfo : EIATTR_REGCOUNT
	.align		4
.L_58:
        /*0120*/ 	.byte	0x04, 0x2f
        /*0122*/ 	.short	(.L_60 - .L_59)
	.align		4
.L_59:
        /*0124*/ 	.word	index@(_ZN7cutlass13device_kernelIN5flash19enable_sm80_to_sm89INS1_16FlashAttnFwdSm80INS1_25CollectiveMainloopFwdSm80ILi4ELi1ELb0EN4cute5tupleIJNS5_1CILi128EEENS7_ILi112EEENS7_ILi64EEEEEELi64ENS_10bfloat16_tEfNS_4arch4Sm80ELb1ELb0ELb1ELb0ELb1ELb0ELb1ELb0EEENS1_21CollectiveEpilogueFwdINS6_IJS8_SA_S9_EEENS6_IJNS7_ILi1EEESI_SI_EEESC_SE_Li128ELb0ELb1ELb0ELb0EEENS1_30DynamicPersistentTileSchedulerILi128ELi128ELb0ELb1ELb0EEEEEEEEEvNT_6ParamsE)
        /*0128*/ 	.word	0x000000ff


	//----- nvinfo : EIATTR_FRAME_SIZE
	.align		4
.L_60:
        /*012c*/ 	.byte	0x04, 0x11
        /*012e*/ 	.short	(.L_62 - .L_61)
	.align		4
.L_61:
        /*0130*/ 	.word	index@($__internal_1_$__cuda_sm70_shflsync_idx_p)
        /*0134*/ 	.word	0x00000000


	//----- nvinfo : EIATTR_FRAME_SIZE
	.align		4
.L_62:
        /*0138*/ 	.byte	0x04, 0x11
        /*013a*/ 	.short	(.L_64 - .L_63)
	.align		4
.L_63:
        /*013c*/ 	.word	index@($__internal_0_$__cuda_sm70_shflsync_bfly_p)
        /*0140*/ 	.word	0x00000000


	//----- nvinfo : EIATTR_FRAME_SIZE
	.align		4
.L_64:
        /*0144*/ 	.byte	0x04, 0x11
        /*0146*/ 	.short	(.L_66 - .L_65)
	.align		4
.L_65:
        /*0148*/ 	.word	index@(_ZN7cutlass13device_kernelIN5flash19enable_sm80_to_sm89INS1_16FlashAttnFwdSm80INS1_25CollectiveMainloopFwdSm80ILi4ELi1ELb0EN4cute5tupleIJNS5_1CILi128EEENS7_ILi112EEENS7_ILi64EEEEEELi64ENS_10bfloat16_tEfNS_4arch4Sm80ELb1ELb0ELb1ELb0ELb1ELb0ELb1ELb0EEENS1_21CollectiveEpilogueFwdINS6_IJS8_SA_S9_EEENS6_IJNS7_ILi1EEESI_SI_EEESC_SE_Li128ELb0ELb1ELb0ELb0EEENS1_30DynamicPersistentTileSchedulerILi128ELi128ELb0ELb1ELb0EEEEEEEEEvNT_6ParamsE)
        /*014c*/ 	.word	0x000000a8


	//----- nvinfo : EIATTR_REGCOUNT
	.align		4
.L_66:
        /*0150*/ 	.byte	0x04, 0x2f
        /*0152*/ 	.short	(.L_68 - .L_67)
	.align		4
.L_67:
        /*0154*/ 	.word	index@(_ZN7cutlass13device_kernelIN5flash19enable_sm80_to_sm89INS1_16FlashAttnFwdSm80INS1_25CollectiveMainloopFwdSm80ILi4ELi1ELb0EN4cute5tupleIJNS5_1CILi128EEENS7_ILi96EEENS7_ILi64EEEEEELi64ENS_10bfloat16_tEfNS_4arch4Sm80ELb0ELb1ELb1ELb1ELb1ELb1ELb1ELb0EEENS1_21CollectiveEpilogueFwdINS6_IJS8_SA_S9_EEENS6_IJNS7_ILi1EEESI_SI_EEESC_SE_Li128ELb1ELb1ELb0ELb0EEENS1_19SingleTileSchedulerILb1ELb0ELb1ELi128EEEEEEEEEvNT_6ParamsE)
        /*0158*/ 	.word	0x000000ff


	//----- nvinfo : EIATTR_FRAME_SIZE
	.align		4
.L_68:
        /*015c*/ 	.byte	0x04, 0x11
        /*015e*/ 	.short	(.L_70 - .L_69)
	.align		4
.L_69:
        /*0160*/ 	.word	index@(_ZN7cutlass13device_kernelIN5flash19enable_sm80_to_sm89INS1_16FlashAttnFwdSm80INS1_25CollectiveMainloopFwdSm80ILi4ELi1ELb0EN4cute5tupleIJNS5_1CILi128EEENS7_ILi96EEENS7_ILi64EEEEEELi64ENS_10bfloat16_tEfNS_4arch4Sm80ELb0ELb1ELb1ELb1ELb1ELb1ELb1ELb0EEENS1_21CollectiveEpilogueFwdINS6_IJS8_SA_S9_EEENS6_IJNS7_ILi1EEESI_SI_EEESC_SE_Li128ELb1ELb1ELb0ELb0EEENS1_19SingleTileSchedulerILb1ELb0ELb1ELi128EEEEEEEEEvNT_6ParamsE)
        /*0164*/ 	.word	0x00000050


	//----- nvinfo : EIATTR_REGCOUNT
	.align		4
.L_70:
        /*0168*/ 	.byte	0x04, 0x2f
        /*016a*/ 	.short	(.L_72 - .L_71)
	.align		4
.L_71:
        /*016c*/ 	.word	index@(_ZN7cutlass13device_kernelIN5flash19enable_sm80_to_sm89INS1_16FlashAttnFwdSm80INS1_25CollectiveMainloopFwdSm80ILi4ELi1ELb0EN4cute5tupleIJNS5_1CILi128EEENS7_ILi96EEENS7_ILi64EEEEEELi64ENS_10bfloat16_tEfNS_4arch4Sm80ELb0ELb1ELb1ELb1ELb1ELb0ELb1ELb0EEENS1_21CollectiveEpilogueFwdINS6_IJS8_SA_S9_EEENS6_IJNS7_ILi1EEESI_SI_EEESC_SE_Li128ELb1ELb1ELb0ELb0EEENS1_19SingleTileSchedulerILb1ELb0ELb1ELi128EEEEEEEEEvNT_6ParamsE)
        /*0170*/ 	.word	0x000000ff


	//----- nvinfo : EIATTR_FRAME_SIZE
	.align		4
.L_72:
        /*0174*/ 	.byte	0x04, 0x11
        /*0176*/ 	.short	(.L_74 - .L_73)
	.align		4
.L_73:
        /*0178*/ 	.word	index@(_ZN7cutlass13device_kernelIN5flash19enable_sm80_to_sm89INS1_16FlashAttnFwdSm80INS1_25CollectiveMainloopFwdSm80ILi4ELi1ELb0EN4cute5tupleIJNS5_1CILi128EEENS7_ILi96EEENS7_ILi64EEEEEELi64ENS_10bfloat16_tEfNS_4arch4Sm80ELb0ELb1ELb1ELb1ELb1ELb0ELb1ELb0EEENS1_21CollectiveEpilogueFwdINS6_IJS8_SA_S9_EEENS6_IJNS7_ILi1EEESI_SI_EEESC_SE_Li128ELb1ELb1ELb0ELb0EEENS1_19SingleTileSchedulerILb1ELb0ELb1ELi128EEEEEEEEEvNT_6ParamsE)
        /*017c*/ 	.word	0x00000048


	//----- nvinfo : EIATTR_REGCOUNT
	.align		4
.L_74:
        /*0180*/ 	.byte	0x04, 0x2f
        /*0182*/ 	.short	(.L_76 - .L_75)
	.align		4
.L_75:
        /*0184*/ 	.word	index@(_ZN7cutlass13device_kernelIN5flash19enable_sm80_to_sm89INS1_16FlashAttnFwdSm80INS1_25CollectiveMainloopFwdSm80ILi4ELi1ELb0EN4cute5tupleIJNS5_1CILi128EEENS7_ILi96EEENS7_ILi64EEEEEELi64ENS_10bfloat16_tEfNS_4arch4Sm80ELb0ELb1ELb1ELb0ELb1ELb0ELb1ELb0EEENS1_21CollectiveEpilogueFwdINS6_IJS8_SA_S9_EEENS6_IJNS7_ILi1EEESI_SI_EEESC_SE_Li128ELb0ELb1ELb0ELb0EEENS1_19SingleTileSchedulerILb0ELb0ELb1ELi128EEEEEEEEEvNT_6ParamsE)
        /*0188*/ 	.word	0x000000ff


	//----- nvinfo : EIATTR_FRAME_SIZE
	.align		4
.L_76:
        /*018c*/ 	.byte	0x04, 0x11
        /*018e*/ 	.short	(.L_78 - .L_77)
	.align		4
.L_77:
        /*0190*/ 	.word	index@(_ZN7cutlass13device_kernelIN5flash19enable_sm80_to_sm89INS1_16FlashAttnFwdSm80INS1_25CollectiveMainloopFwdSm80ILi4ELi1ELb0EN4cute5tupleIJNS5_1CILi128EEENS7_ILi96EEENS7_ILi64EEEEEELi64ENS_10bfloat16_tEfNS_4arch4Sm80ELb0ELb1ELb1ELb0ELb1ELb0ELb1ELb0EEENS1_21CollectiveEpilogueFwdINS6_IJS8_SA_S9_EEENS6_IJNS7_ILi1EEESI_SI_EEESC_SE_Li128ELb0ELb1ELb0ELb0EEENS1_19SingleTileSchedulerILb0ELb0ELb1ELi128EEEEEEEEEvNT_6ParamsE)
        /*0194*/ 	.word	0x00000040


	//----- nvinfo : EIATTR_REGCOUNT
	.align		4
.L_78:
        /*0198*/ 	.byte	0x04, 0x2f
        /*019a*/ 	.short	(.L_80 - .L_79)
	.align		4
.L_79:
        /*019c*/ 	.word	index@(_ZN7cutlass13device_kernelIN5flash19enable_sm80_to_sm89INS1_16FlashAttnFwdSm80INS1_25CollectiveMainloopFwdSm80ILi4ELi1ELb0EN4cute5tupleIJNS5_1CILi128EEENS7_ILi112EEENS7_ILi64EEEEEELi64ENS_10bfloat16_tEfNS_4arch4Sm80ELb0ELb0ELb1ELb1ELb1ELb1ELb1ELb0EEENS1_21CollectiveEpilogueFwdINS6_IJS8_SA_S9_EEENS6_IJNS7_ILi1EEESI_SI_EEESC_SE_Li128ELb1ELb1ELb0ELb0EEENS1_19SingleTileSchedulerILb1ELb0ELb1ELi128EEEEEEEEEvNT_6ParamsE)
        /*01a0*/ 	.word	0x000000ff


	//----- nvinfo : EIATTR_FRAME_SIZE
	.align		4
.L_80:
        /*01a4*/ 	.byte	0x04, 0x11
        /*01a6*/ 	.short	(.L_82 - .L_81)
	.align		4
.L_81:
        /*01a8*/ 	.word	index@(_ZN7cutlass13device_kernelIN5flash19enable_sm80_to_sm89INS1_16FlashAttnFwdSm80INS1_25CollectiveMainloopFwdSm80ILi4ELi1ELb0EN4cute5tupleIJNS5_1CILi128EEENS7_ILi112EEENS7_ILi64EEEEEELi64ENS_10bfloat16_tEfNS_4arch4Sm80ELb0ELb0ELb1ELb1ELb1ELb1ELb1ELb0EEENS1_21CollectiveEpilogueFwdINS6_IJS8_SA_S9_EEENS6_IJNS7_ILi1EEESI_SI_EEESC_SE_Li128ELb1ELb1ELb0ELb0EEENS1_19SingleTileSchedulerILb1ELb0ELb1ELi128EEEEEEEEEvNT_6ParamsE)
        /*01ac*/ 	.word	0x00000048


	//----- nvinfo : EIATTR_REGCOUNT
	.align		4
.L_82:
        /*01b0*/ 	.byte	0x04, 0x2f
        /*01b2*/ 	.short	(.L_84 - .L_83)
	.align		4
.L_83:
        /*01b4*/ 	.word	index@(_ZN7cutlass13device_kernelIN5flash19enable_sm80_to_sm89INS1_16FlashAttnFwdSm80INS1_25CollectiveMainloopFwdSm80ILi4ELi1ELb0EN4cute5tupleIJNS5_1CILi128EEENS7_ILi112EEENS7_ILi64EEEEEELi64ENS_10bfloat16_tEfNS_4arch4Sm80ELb0ELb0ELb1ELb1ELb1ELb0ELb1ELb0EEENS1_21CollectiveEpilogueFwdINS6_IJS8_SA_S9_EEENS6_IJNS7_ILi1EEESI_SI_EEESC_SE_Li128ELb1ELb1ELb0ELb0EEENS1_19SingleTileSchedulerILb1ELb0ELb1ELi128EEEEEEEEEvNT_6ParamsE)
        /*01b8*/ 	.word	0x000000ff


	//----- nvinfo : EIATTR_FRAME_SIZE
	.align		4
.L_84:
        /*01bc*/ 	.byte	0x04, 0x11
        /*01be*/ 	.short	(.L_86 - .L_85)
	.align		4
.L_85:
        /*01c0*/ 	.word	index@(_ZN7cutlass13device_kernelIN5flash19enable_sm80_to_sm89INS1_16FlashAttnFwdSm80INS1_25CollectiveMainloopFwdSm80ILi4ELi1ELb0EN4cute5tupleIJNS5_1CILi128EEENS7_ILi112EEENS7_ILi64EEEEEELi64ENS_10bfloat16_tEfNS_4arch4Sm80ELb0ELb0ELb1ELb1ELb1ELb0ELb1ELb0EEENS1_21CollectiveEpilogueFwdINS6_IJS8_SA_S9_EEENS6_IJNS7_ILi1EEESI_SI_EEESC_SE_Li128ELb1ELb1ELb0ELb0EEENS1_19SingleTileSchedulerILb1ELb0ELb1ELi128EEEEEEEEEvNT_6ParamsE)
        /*01c4*/ 	.word	0x00000048


	//----- nvinfo : EIATTR_REGCOUNT
	.align		4
.L_86:
        /*01c8*/ 	.byte	0x04, 0x2f
        /*01ca*/ 	.short	(.L_88 - .L_87)
	.align		4
.L_87:
        /*01cc*/ 	.word	index@(_ZN7cutlass13device_kernelIN5flash19enable_sm80_to_sm89INS1_16FlashAttnFwdSm80INS1_25CollectiveMainloopFwdSm80ILi4ELi1ELb0EN4cute5tupleIJNS5_1CILi128EEENS7_ILi112EEENS7_ILi64EEEEEELi64ENS_10bfloat16_tEfNS_4arch4Sm80ELb0ELb0ELb1ELb0ELb1ELb0ELb1ELb0EEENS1_21CollectiveEpilogueFwdINS6_IJS8_SA_S9_EEENS6_IJNS7_ILi1EEESI_SI_EEESC_SE_Li128ELb0ELb1ELb0ELb0EEENS1_19SingleTileSchedulerILb0ELb0ELb1ELi128EEEEEEEEEvNT_6ParamsE)
        /*01d0*/ 	.word	0x000000ff


	//----- nvinfo : EIATTR_FRAME_SIZE
	.align		4
.L_88:
        /*01d4*/ 	.byte	0x04, 0x11
        /*01d6*/ 	.short	(.L_90 - .L_89)
	.align		4
.L_89:
        /*01d8*/ 	.word	index@(_ZN7cutlass13device_kernelIN5flash19enable_sm80_to_sm89INS1_16FlashAttnFwdSm80INS1_25CollectiveMainloopFwdSm80ILi4ELi1ELb0EN4cute5tupleIJNS5_1CILi128EEENS7_ILi112EEENS7_ILi64EEEEEELi64ENS_10bfloat16_tEfNS_4arch4Sm80ELb0ELb0ELb1ELb0ELb1ELb0ELb1ELb0EEENS1_21CollectiveEpilogueFwdINS6_IJS8_SA_S9_EEENS6_IJNS7_ILi1EEESI_SI_EEESC_SE_Li128ELb0ELb1ELb0ELb0EEENS1_19SingleTileSchedulerILb0ELb0ELb1ELi128EEEEEEEEEvNT_6ParamsE)
        /*01dc*/ 	.word	0x00000078


	//----- nvinfo : EIATTR_MIN_STACK_SIZE
	.align		4
.L_90:
        /*01e0*/ 	.byte	0x04, 0x12
        /*01e2*/ 	.short	(.L_92 - .L_91)
	.align		4
.L_91:
        /*01e4*/ 	.word	index@(_ZN7cutlass13device_kernelIN5flash19enable_sm80_to_sm89INS1_16FlashAttnFwdSm80INS1_25CollectiveMainloopFwdSm80ILi4ELi1ELb0EN4cute5tupleIJNS5_1CILi128EEENS7_ILi112EEENS7_ILi64EEEEEELi64ENS_10bfloat16_tEfNS_4arch4Sm80ELb0ELb0ELb1ELb0ELb1ELb0ELb1ELb0EEENS1_21CollectiveEpilogueFwdINS6_IJS8_SA_S9_EEENS6_IJNS7_ILi1EEESI_SI_EEESC_SE_Li128ELb0ELb1ELb0ELb0EEENS1_19SingleTileSchedulerILb0ELb0ELb1ELi128EEEEEEEEEvNT_6ParamsE)
        /*01e8*/ 	.word	0x00000078


	//----- nvinfo : EIATTR_MIN_STACK_SIZE
	.align		4
.L_92:
        /*01ec*/ 	.byte	0x04, 0x12
        /*01ee*/ 	.short	(.L_94 - .L_93)
	.align		4
.L_93:
        /*01f0*/ 	.word	index@(_ZN7cutlass13device_kernelIN5flash19enable_sm80_to_sm89INS1_16FlashAttnFwdSm80INS1_25CollectiveMainloopFwdSm80ILi4ELi1ELb0EN4cute5tupleIJNS5_1CILi128EEENS7_ILi112EEENS7_ILi64EEEEEELi64ENS_10bfloat16_tEfNS_4arch4Sm80ELb0ELb0ELb1ELb1ELb1ELb0ELb1ELb0EEENS1_21CollectiveEpilogueFwdINS6_IJS8_SA_S9_EEENS6_IJNS7_ILi1EEESI_SI_EEESC_SE_Li128ELb1ELb1ELb0ELb0EEENS1_19SingleTileSchedulerILb1ELb0ELb1ELi128EEEEEEEEEvNT_6ParamsE)
        /*01f4*/ 	.word	0x00000048


	//----- nvinfo : EIATTR_MIN_STACK_SIZE
	.align		4
.L_94:
        /*01f8*/ 	.byte	0x04, 0x12
        /*01fa*/ 	.short	(.L_96 - .L_95)
	.align		4
.L_95:
        /*01fc*/ 	.word	index@(_ZN7cutlass13device_kernelIN5flash19enable_sm80_to_sm89INS1_16FlashAttnFwdSm80INS1_25CollectiveMainloopFwdSm80ILi4ELi1ELb0EN4cute5tupleIJNS5_1CILi128EEENS7_ILi112EEENS7_ILi64EEEEEELi64ENS_10bfloat16_tEfNS_4arch4Sm80ELb0ELb0ELb1ELb1ELb1ELb1ELb1ELb0EEENS1_21CollectiveEpilogueFwdINS6_IJS8_SA_S9_EEENS6_IJNS7_ILi1EEESI_SI_EEESC_SE_Li128ELb1ELb1ELb0ELb0EEENS1_19SingleTileSchedulerILb1ELb0ELb1ELi128EEEEEEEEEvNT_6ParamsE)
        /*0200*/ 	.word	0x00000048


	//----- nvinfo : EIATTR_MIN_STACK_SIZE
	.align		4
.L_96:
        /*0204*/ 	.byte	0x04, 0x12
        /*0206*/ 	.short	(.L_98 - .L_97)
	.align		4
.L_97:
        /*0208*/ 	.word	index@(_ZN7cutlass13device_kernelIN5flash19enable_sm80_to_sm89INS1_16FlashAttnFwdSm80INS1_25CollectiveMainloopFwdSm80ILi4ELi1ELb0EN4cute5tupleIJNS5_1CILi128EEENS7_ILi96EEENS7_ILi64EEEEEELi64ENS_10bfloat16_tEfNS_4arch4Sm80ELb0ELb1ELb1ELb0ELb1ELb0ELb1ELb0EEENS1_21CollectiveEpilogueFwdINS6_IJS8_SA_S9_EEENS6_IJNS7_ILi1EEESI_SI_EEESC_SE_Li128ELb0ELb1ELb0ELb0EEENS1_19SingleTileSchedulerILb0ELb0ELb1ELi128EEEEEEEEEvNT_6ParamsE)
        /*020c*/ 	.word	0x00000040


	//----- nvinfo : EIATTR_MIN_STACK_SIZE
	.align		4
.L_98:
        /*0210*/ 	.byte	0x04, 0x12
        /*0212*/ 	.short	(.L_100 - .L_99)
	.align		4
.L_99:
        /*0214*/ 	.word	index@(_ZN7cutlass13device_kernelIN5flash19enable_sm80_to_sm89INS1_16FlashAttnFwdSm80INS1_25CollectiveMainloopFwdSm80ILi4ELi1ELb0EN4cute5tupleIJNS5_1CILi128EEENS7_ILi96EEENS7_ILi64EEEEEELi64ENS_10bfloat16_tEfNS_4arch4Sm80ELb0ELb1ELb1ELb1ELb1ELb0ELb1ELb0EEENS1_21CollectiveEpilogueFwdINS6_IJS8_SA_S9_EEENS6_IJNS7_ILi1EEESI_SI_EEESC_SE_Li128ELb1ELb1ELb0ELb0EEENS1_19SingleTileSchedulerILb1ELb0ELb1ELi128EEEEEEEEEvNT_6ParamsE)
        /*0218*/ 	.word	0x00000048


	//----- nvinfo : EIATTR_MIN_STACK_SIZE
	.align		4
.L_100:
        /*021c*/ 	.byte	0x04, 0x12
        /*021e*/ 	.short	(.L_102 - .L_101)
	.align		4
.L_101:
        /*0220*/ 	.word	index@(_ZN7cutlass13device_kernelIN5flash19enable_sm80_to_sm89INS1_16FlashAttnFwdSm80INS1_25CollectiveMainloopFwdSm80ILi4ELi1ELb0EN4cute5tupleIJNS5_1CILi128EEENS7_ILi96EEENS7_ILi64EEEEEELi64ENS_10bfloat16_tEfNS_4arch4Sm80ELb0ELb1ELb1ELb1ELb1ELb1ELb1ELb0EEENS1_21CollectiveEpilogueFwdINS6_IJS8_SA_S9_EEENS6_IJNS7_ILi1EEESI_SI_EEESC_SE_Li128ELb1ELb1ELb0ELb0EEENS1_19SingleTileSchedulerILb1ELb0ELb1ELi128EEEEEEEEEvNT_6ParamsE)
        /*0224*/ 	.word	0x00000050


	//----- nvinfo : EIATTR_MIN_STACK_SIZE
	.align		4
.L_102:
        /*0228*/ 	.byte	0x04, 0x12
        /*022a*/ 	.short	(.L_104 - .L_103)
	.align		4
.L_103:
        /*022c*/ 	.word	index@(_ZN7cutlass13device_kernelIN5flash19enable_sm80_to_sm89INS1_16FlashAttnFwdSm80INS1_25CollectiveMainloopFwdSm80ILi4ELi1ELb0EN4cute5tupleIJNS5_1CILi128EEENS7_ILi112EEENS7_ILi64EEEEEELi64ENS_10bfloat16_tEfNS_4arch4Sm80ELb1ELb0ELb1ELb0ELb1ELb0ELb1ELb0EEENS1_21CollectiveEpilogueFwdINS6_IJS8_SA_S9_EEENS6_IJNS7_ILi1EEESI_SI_EEESC_SE_Li128ELb0ELb1ELb0ELb0EEENS1_30DynamicPersistentTileSchedulerILi128ELi128ELb0ELb1ELb0EEEEEEEEEvNT_6ParamsE)
        /*0230*/ 	.word	0x000000a8


	//----- nvinfo : EIATTR_MIN_STACK_SIZE
	.align		4
.L_104:
        /*0234*/ 	.byte	0x04, 0x12
        /*0236*/ 	.short	(.L_106 - .L_105)
	.align		4
.L_105:
        /*0238*/ 	.word	index@(_ZN7cutlass13device_kernelIN5flash19enable_sm80_to_sm89INS1_16FlashAttnFwdSm80INS1_25CollectiveMainloopFwdSm80ILi4ELi1ELb0EN4cute5tupleIJNS5_1CILi128EEENS7_ILi112EEENS7_ILi64EEEEEELi64ENS_10bfloat16_tEfNS_4arch4Sm80ELb1ELb0ELb1ELb1ELb1ELb0ELb1ELb0EEENS1_21CollectiveEpilogueFwdINS6_IJS8_SA_S9_EEENS6_IJNS7_ILi1EEESI_SI_EEESC_SE_Li128ELb1ELb1ELb0ELb0EEENS1_19SingleTileSchedulerILb1ELb0ELb1ELi128EEEEEEEEEvNT_6ParamsE)
        /*023c*/ 	.word	0x00000078


	//----- nvinfo : EIATTR_MIN_STACK_SIZE
	.align		4
.L_106:
        /*0240*/ 	.byte	0x04, 0x12
        /*0242*/ 	.short	(.L_108 - .L_107)
	.align		4
.L_107:
        /*0244*/ 	.word	index@(_ZN7cutlass13device_kernelIN5flash19enable_sm80_to_sm89INS1_16FlashAttnFwdSm80INS1_25CollectiveMainloopFwdSm80ILi4ELi1ELb0EN4cute5tupleIJNS5_1CILi128EEENS7_ILi112EEENS7_ILi64EEEEEELi64ENS_10bfloat16_tEfNS_4arch4Sm80ELb1ELb0ELb1ELb1ELb1ELb1ELb1ELb0EEENS1_21CollectiveEpilogueFwdINS6_IJS8_SA_S9_EEENS6_IJNS7_ILi1EEESI_SI_EEESC_SE_Li128ELb1ELb1ELb0ELb0EEENS1_19SingleTileSchedulerILb1ELb0ELb1ELi128EEEEEEEEEvNT_6ParamsE)
        /*0248*/ 	.word	0x00000068


	//----- nvinfo : EIATTR_MIN_STACK_SIZE
	.align		4
.L_108:
        /*024c*/ 	.byte	0x04, 0x12
        /*024e*/ 	.short	(.L_110 - .L_109)
	.align		4
.L_109:
        /*0250*/ 	.word	index@(_ZN7cutlass13device_kernelIN5flash19enable_sm80_to_sm89INS1_16FlashAttnFwdSm80INS1_25CollectiveMainloopFwdSm80ILi4ELi1ELb0EN4cute5tupleIJNS5_1CILi128EEENS7_ILi112EEENS7_ILi64EEEEEELi64ENS_10bfloat16_tEfNS_4arch4Sm80ELb0ELb0ELb0ELb0ELb1ELb0ELb1ELb0EEENS1_21CollectiveEpilogueFwdINS6_IJS8_SA_S9_EEENS6_IJNS7_ILi1EEESI_SI_EEESC_SE_Li128ELb0ELb1ELb0ELb0EEENS1_19SingleTileSchedulerILb0ELb0ELb1ELi128EEEEEEEEEvNT_6ParamsE)
        /*0254*/ 	.word	0x00000040


	//----- nvinfo : EIATTR_MIN_STACK_SIZE
	.align		4
.L_110:
        /*0258*/ 	.byte	0x04, 0x12
        /*025a*/ 	.short	(.L_112 - .L_111)
	.align		4
.L_111:
        /*025c*/ 	.word	index@(_ZN7cutlass13device_kernelIN5flash19enable_sm80_to_sm89INS1_16FlashAttnFwdSm80INS1_25CollectiveMainloopFwdSm80ILi4ELi1ELb0EN4cute5tupleIJNS5_1CILi128EEENS7_ILi112EEENS7_ILi64EEEEEELi64ENS_10bfloat16_tEfNS_4arch4Sm80ELb0ELb0ELb0ELb1ELb1ELb0ELb1ELb0EEENS1_21CollectiveEpilogueFwdINS6_IJS8_SA_S9_EEENS6_IJNS7_ILi1EEESI_SI_EEESC_SE_Li128ELb1ELb1ELb0ELb0EEENS1_19SingleTileSchedulerILb1ELb0ELb1ELi128EEEEEEEEEvNT_6ParamsE)
        /*0260*/ 	.word	0x00000020


	//----- nvinfo : EIATTR_MIN_STACK_SIZE
	.align		4
.L_112:
        /*0264*/ 	.byte	0x04, 0x12
        /*0266*/ 	.short	(.L_114 - .L_113)
	.align		4
.L_113:
        /*0268*/ 	.word	index@(_ZN7cutlass13device_kernelIN5flash19enable_sm80_to_sm89INS1_16FlashAttnFwdSm80INS1_25CollectiveMainloopFwdSm80ILi4ELi1ELb0EN4cute5tupleIJNS5_1CILi128EEENS7_ILi112EEENS7_ILi64EEEEEELi64ENS_10bfloat16_tEfNS_4arch4Sm80ELb0ELb0ELb0ELb1ELb1ELb1ELb1ELb0EEENS1_21CollectiveEpilogueFwdINS6_IJS8_SA_S9_EEENS6_IJNS7_ILi1EEESI_SI_EEESC_SE_Li128ELb1ELb1ELb0ELb0EEENS1_19SingleTileSchedulerILb1ELb0ELb1ELi128EEEEEEEEEvNT_6ParamsE)
        /*026c*/ 	.word	0x00000038


	//----- nvinfo : EIATTR_MIN_STACK_SIZE
	.align		4
.L_114:
        /*0270*/ 	.byte	0x04, 0x12
        /*0272*/ 	.short	(.L_116 - .L_115)
	.align		4
.L_115:
        /*0274*/ 	.word	index@(_ZN7cutlass13device_kernelIN5flash19enable_sm80_to_sm89INS1_16FlashAttnFwdSm80INS1_25CollectiveMainloopFwdSm80ILi4ELi1ELb0EN4cute5tupleIJNS5_1CILi128EEENS7_ILi96EEENS7_ILi64EEEEEELi64ENS_10bfloat16_tEfNS_4arch4Sm80ELb0ELb1ELb0ELb0ELb1ELb0ELb1ELb0EEENS1_21CollectiveEpilogueFwdINS6_IJS8_SA_S9_EEENS6_IJNS7_ILi1EEESI_SI_EEESC_SE_Li128ELb0ELb1ELb0ELb0EEENS1_19SingleTileSchedulerILb0ELb0ELb1ELi128EEEEEEEEEvNT_6ParamsE)
        /*0278*/ 	.word	0x00000008


	//----- nvinfo : EIATTR_MIN_STACK_SIZE
	.align		4
.L_116:
        /*027c*/ 	.byte	0x04, 0x12
        /*027e*/ 	.short	(.L_118 - .L_117)
	.align		4
.L_117:
        /*0280*/ 	.word	index@(_ZN7cutlass13device_kernelIN5flash19enable_sm80_to_sm89INS1_16FlashAttnFwdSm80INS1_25CollectiveMainloopFwdSm80ILi4ELi1ELb0EN4cute5tupleIJNS5_1CILi128EEENS7_ILi96EEENS7_ILi64EEEEEELi64ENS_10bfloat16_tEfNS_4arch4Sm80ELb0ELb1ELb0ELb1ELb1ELb0ELb1ELb0EEENS1_21CollectiveEpilogueFwdINS6_IJS8_SA_S9_EEENS6_IJNS7_ILi1EEESI_SI_EEESC_SE_Li128ELb1ELb1ELb0ELb0EEENS1_19SingleTileSchedulerILb1ELb0ELb1ELi128EEEEEEEEEvNT_6ParamsE)
        /*0284*/ 	.word	0x00000000


	//----- nvinfo : EIATTR_MIN_STACK_SIZE
	.align		4
.L_118:
        /*0288*/ 	.byte	0x04, 0x12
        /*028a*/ 	.short	(.L_120 - .L_119)
	.align		4
.L_119:
        /*028c*/ 	.word	index@(_ZN7cutlass13device_kernelIN5flash19enable_sm80_to_sm89INS1_16FlashAttnFwdSm80INS1_25CollectiveMainloopFwdSm80ILi4ELi1ELb0EN4cute5tupleIJNS5_1CILi128EEENS7_ILi96EEENS7_ILi64EEEEEELi64ENS_10bfloat16_tEfNS_4arch4Sm80ELb0ELb1ELb0ELb1ELb1ELb1ELb1ELb0EEENS1_21CollectiveEpilogueFwdINS6_IJS8_SA_S9_EEENS6_IJNS7_ILi1EEESI_SI_EEESC_SE_Li128ELb1ELb1ELb0ELb0EEENS1_19SingleTileSchedulerILb1ELb0ELb1ELi128EEEEEEEEEvNT_6ParamsE)
        /*0290*/ 	.word	0x00000040


	//----- nvinfo : EIATTR_MIN_STACK_SIZE
	.align		4
.L_120:
        /*0294*/ 	.byte	0x04, 0x12
        /*0296*/ 	.short	(.L_122 - .L_121)
	.align		4
.L_121:
        /*0298*/ 	.word	index@(_ZN7cutlass13device_kernelIN5flash19enable_sm80_to_sm89INS1_16FlashAttnFwdSm80INS1_25CollectiveMainloopFwdSm80ILi4ELi1ELb0EN4cute5tupleIJNS5_1CILi128EEENS7_ILi112EEENS7_ILi64EEEEEELi64ENS_10bfloat16_tEfNS_4arch4Sm80ELb1ELb0ELb0ELb0ELb1ELb0ELb1ELb0EEENS1_21CollectiveEpilogueFwdINS6_IJS8_SA_S9_EEENS6_IJNS7_ILi1EEESI_SI_EEESC_SE_Li128ELb0ELb1ELb0ELb0EEENS1_30DynamicPersistentTileSchedulerILi128ELi128ELb0ELb1ELb0EEEEEEEEEvNT_6ParamsE)
        /*029c*/ 	.word	0x00000098


	//----- nvinfo : EIATTR_MIN_STACK_SIZE
	.align		4
.L_122:
        /*02a0*/ 	.byte	0x04, 0x12
        /*02a2*/ 	.short	(.L_124 - .L_123)
	.align		4
.L_123:
        /*02a4*/ 	.word	index@(_ZN7cutlass13device_kernelIN5flash19enable_sm80_to_sm89INS1_16FlashAttnFwdSm80INS1_25CollectiveMainloopFwdSm80ILi4ELi1ELb0EN4cute5tupleIJNS5_1CILi128EEENS7_ILi112EEENS7_ILi64EEEEEELi64ENS_10bfloat16_tEfNS_4arch4Sm80ELb1ELb0ELb0ELb1ELb1ELb0ELb1ELb0EEENS1_21CollectiveEpilogueFwdINS6_IJS8_SA_S9_EEENS6_IJNS7_ILi1EEESI_SI_EEESC_SE_Li128ELb1ELb1ELb0ELb0EEENS1_19SingleTileSchedulerILb1ELb0ELb1ELi128EEEEEEEEEvNT_6ParamsE)
        /*02a8*/ 	.word	0x00000068


	//----- nvinfo : EIATTR_MIN_STACK_SIZE
	.align		4
.L_124:
        /*02ac*/ 	.byte	0x04, 0x12
        /*02ae*/ 	.short	(.L_126 - .L_125)
	.align		4
.L_125:
        /*02b0*/ 	.word	index@(_ZN7cutlass13device_kernelIN5flash19enable_sm80_to_sm89INS1_16FlashAttnFwdSm80INS1_25CollectiveMainloopFwdSm80ILi4ELi1ELb0EN4cute5tupleIJNS5_1CILi128EEENS7_ILi112EEENS7_ILi64EEEEEELi64ENS_10bfloat16_tEfNS_4arch4Sm80ELb1ELb0ELb0ELb1ELb1ELb1ELb1ELb0EEENS1_21CollectiveEpilogueFwdINS6_IJS8_SA_S9_EEENS6_IJNS7_ILi1EEESI_SI_EEESC_SE_Li128ELb1ELb1ELb0ELb0EEENS1_19SingleTileSchedulerILb1ELb0ELb1ELi128EEEEEEEEEvNT_6ParamsE)
        /*02b4*/ 	.word	0x00000050
.L_126:


//--------------------- .nv.info._ZN7cutlass13device_kernelIN5flash19enable_sm80_to_sm89INS1_16FlashAttnFwdSm80INS1_25CollectiveMainloopFwdSm80ILi4ELi1ELb0EN4cute5tupleIJNS5_1CILi128EEENS7_ILi112EEENS7_ILi64EEEEEELi64ENS_10bfloat16_tEfNS_4arch4Sm80ELb0ELb0ELb1ELb0ELb1ELb0ELb1ELb0EEENS1_21CollectiveEpilogueFwdINS6_IJS8_SA_S9_EEENS6_IJNS7_ILi1EEESI_SI_EEESC_SE_Li128ELb0ELb1ELb0ELb0EEENS1_19SingleTileSchedulerILb0ELb0ELb1ELi128EEEEEEEEEvNT_6ParamsE --------------------------
	.section	.nv.info._ZN7cutlass13device_kernelIN5flash19enable_sm80_to_sm89INS1_16FlashAttnFwdSm80INS1_25CollectiveMainloopFwdSm80ILi4ELi1ELb0EN4cute5tupleIJNS5_1CILi128EEENS7_ILi112EEENS7_ILi64EEEEEELi64ENS_10bfloat16_tEfNS_4arch4Sm80ELb0ELb0ELb1ELb0ELb1ELb0ELb1ELb0EEENS1_21CollectiveEpilogueFwdINS6_IJS8_SA_S9_EEENS6_IJNS7_ILi1EEESI_SI_EEESC_SE_Li128ELb0ELb1ELb0ELb0EEENS1_19SingleTileSchedulerILb0ELb0ELb1ELi128EEEEEEEEEvNT_6ParamsE,"",@"SHT_CUDA_INFO"
	.sectionflags	@""
	.align	4


	//----- nvinfo : EIATTR_CUDA_API_VERSION
	.align		4
        /*0000*/ 	.byte	0x04, 0x37
        /*0002*/ 	.short	(.L_128 - .L_127)
.L_127:
        /*0004*/ 	.word	0x00000082


	//----- nvinfo : EIATTR_SW2861232_WAR
	.align		4
.L_128:
        /*0008*/ 	.byte	0x01, 0x35
	.zero		2


	//----- nvinfo : EIATTR_PARAM_CBANK
	.align		4
        /*000c*/ 	.byte	0x04, 0x0a
        /*000e*/ 	.short	(.L_130 - .L_129)
	.align		4
.L_129:
        /*0010*/ 	.word	index@(.nv.constant0._ZN7cutlass13device_kernelIN5flash19enable_sm80_to_sm89INS1_16FlashAttnFwdSm80INS1_25CollectiveMainloopFwdSm80ILi4ELi1ELb0EN4cute5tupleIJNS5_1CILi128EEENS7_ILi112EEENS7_ILi64EEEEEELi64ENS_10bfloat16_tEfNS_4arch4Sm80ELb0ELb0ELb1ELb0ELb1ELb0ELb1ELb0EEENS1_21CollectiveEpilogueFwdINS6_IJS8_SA_S9_EEENS6_IJNS7_ILi1EEESI_SI_EEESC_SE_Li128ELb0ELb1ELb0ELb0EEENS1_19SingleTileSchedulerILb0ELb0ELb1ELi128EEEEEEEEEvNT_6ParamsE)
        /*0014*/ 	.short	0x0160
        /*0016*/ 	.short	0x0418


	//----- nvinfo : EIATTR_CBANK_PARAM_SIZE
	.align		4
.L_130:
        /*0018*/ 	.byte	0x03, 0x19
        /*001a*/ 	.short	0x0418


	//----- nvinfo : EIATTR_KPARAM_INFO
	.align		4
        /*001c*/ 	.byte	0x04, 0x17
        /*001e*/ 	.short	(.L_132 - .L_131)
.L_131:
        /*0020*/ 	.word	0x00000000
        /*0024*/ 	.short	0x0000
        /*0026*/ 	.short	0x0000
        /*0028*/ 	.byte	0x00, 0xf0, 0x61, 0x10


	//----- nvinfo : EIATTR_MAXREG_COUNT
	.align		4
.L_132:
        /*002c*/ 	.byte	0x03, 0x1b
        /*002e*/ 	.short	0x00ff


	//----- nvinfo : EIATTR_NUM_BARRIERS
	.align		4
        /*0030*/ 	.byte	0x02, 0x4c
        /*0032*/ 	.byte	0x02
	.zero		1


	//----- nvinfo : EIATTR_ANNOTATIONS
	.align		4
        /*0034*/ 	.byte	0x04, 0x55
        /*0036*/ 	.short	(.L_134 - .L_133)


	//   ....[0]....
.L_133:
        /*0038*/ 	.word	0x00000001
        /*003c*/ 	.byte	0x80, 0x03, 0x00, 0x00, 0x01, 0x00, 0x00, 0x00, 0xc0, 0x03, 0x00, 0x00, 0x01, 0x00, 0x00, 0x00
        /* <DEDUP_REMOVED lines=43> */
        /*02fc*/ 	.byte	0xf0, 0xd8, 0x00, 0x00


	//----- nvinfo : EIATTR_MERCURY_ISA_VERSION
	.align		4
.L_134:
        /*0300*/ 	.byte	0x03, 0x5f
        /*0302*/ 	.short	0x0000


	//----- nvinfo : EIATTR_COOP_GROUP_MASK_REGIDS
	.align		4
        /*0304*/ 	.byte	0x04, 0x29
        /*0306*/ 	.short	(.L_136 - .L_135)


	//   ....[0]....
.L_135:
        /*0308*/ 	.word	0xffffffff


	//   ....[1]....
        /*030c*/ 	.word	0xffffffff


	//   ....[2]....
        /*0310*/ 	.word	0xffffffff


	//   ....[3]....
        /*0314*/ 	.word	0xffffffff


	//   ....[4]....
        /*0318*/ 	.word	0xffffffff


	//   ....[5]....
        /*031c*/ 	.word	0xffffffff


	//   ....[6]....
        /*0320*/ 	.word	0xffffffff


	//   ....[7]....
        /*0324*/ 	.word	0xffffffff


	//   ....[8]....
        /*0328*/ 	.word	0xffffffff


	//   ....[9]....
        /*032c*/ 	.word	0xffffffff


	//   ....[10]....
        /*0330*/ 	.word	0xffffffff


	//   ....[11]....
        /*0334*/ 	.word	0xffffffff


	//   ....[12]....
        /*0338*/ 	.word	0xffffffff


	//   ....[13]....
        /*033c*/ 	.word	0xffffffff


	//   ....[14]....
        /*0340*/ 	.word	0xffffffff


	//   ....[15]....
        /*0344*/ 	.word	0xffffffff


	//   ....[16]....
        /*0348*/ 	.word	0xffffffff


	//   ....[17]....
        /*034c*/ 	.word	0xffffffff


	//   ....[18]....
        /*0350*/ 	.word	0xffffffff


	//   ....[19]....
        /*0354*/ 	.word	0xffffffff


	//   ....[20]....
        /*0358*/ 	.word	0xffffffff


	//   ....[21]....
        /*035c*/ 	.word	0xffffffff


	//   ....[22]....
        /*0360*/ 	.word	0xffffffff


	//   ....[23]....
        /*0364*/ 	.word	0xffffffff


	//   ....[24]....
        /*0368*/ 	.word	0xffffffff


	//   ....[25]....
        /*036c*/ 	.word	0xffffffff


	//   ....[26]....
        /*0370*/ 	.word	0xffffffff


	//   ....[27]....
        /*0374*/ 	.word	0xffffffff


	//   ....[28]....
        /*0378*/ 	.word	0xffffffff


	//   ....[29]....
        /*037c*/ 	.word	0xffffffff


	//   ....[30]....
        /*0380*/ 	.word	0xffffffff


	//   ....[31]....
        /*0384*/ 	.word	0xffffffff


	//   ....[32]....
        /*0388*/ 	.word	0xffffffff


	//   ....[33]....
        /*038c*/ 	.word	0xffffffff


	//   ....[34]....
        /*0390*/ 	.word	0xffffffff


	//   ....[35]....
        /*0394*/ 	.word	0xffffffff


	//   ....[36]....
        /*0398*/ 	.word	0xffffffff


	//   ....[37]....
        /*039c*/ 	.word	0xffffffff


	//   ....[38]....
        /*03a0*/ 	.word	0xffffffff


	//   ....[39]....
        /*03a4*/ 	.word	0xffffffff


	//   ....[40]....
        /*03a8*/ 	.word	0xffffffff


	//   ....[41]....
        /*03ac*/ 	.word	0xffffffff


	//   ....[42]....
        /*03b0*/ 	.word	0xffffffff


	//   ....[43]....
        /*03b4*/ 	.word	0xffffffff


	//   ....[44]....
        /*03b8*/ 	.word	0xffffffff


	//   ....[45]....
        /*03bc*/ 	.word	0xffffffff


	//   ....[46]....
        /*03c0*/ 	.word	0xffffffff


	//   ....[47]....
        /*03c4*/ 	.word	0xffffffff


	//   ....[48]....
        /*03c8*/ 	.word	0xffffffff


	//   ....[49]....
        /*03cc*/ 	.word	0xffffffff


	//   ....[50]....
        /*03d0*/ 	.word	0xffffffff


	//   ....[51]....
        /*03d4*/ 	.word	0xffffffff


	//   ....[52]....
        /*03d8*/ 	.word	0xffffffff


	//   ....[53]....
        /*03dc*/ 	.word	0xffffffff


	//   ....[54]....
        /*03e0*/ 	.word	0xffffffff


	//   ....[55]....
        /*03e4*/ 	.word	0xffffffff


	//   ....[56]....
        /*03e8*/ 	.word	0xffffffff


	//   ....[57]....
        /*03ec*/ 	.word	0xffffffff


	//   ....[58]....
        /*03f0*/ 	.word	0xffffffff


	//   ....[59]....
        /*03f4*/ 	.word	0xffffffff


	//   ....[60]....
        /*03f8*/ 	.word	0xffffffff


	//   ....[61]....
        /*03fc*/ 	.word	0xffffffff


	//   ....[62]....
        /*0400*/ 	.word	0xffffffff


	//   ....[63]....
        /*0404*/ 	.word	0xffffffff


	//   ....[64]....
        /*0408*/ 	.word	0xffffffff


	//   ....[65]....
        /*040c*/ 	.word	0xffffffff


	//   ....[66]....
        /*0410*/ 	.word	0xffffffff


	//   ....[67]....
        /*0414*/ 	.word	0xffffffff


	//   ....[68]....
        /*0418*/ 	.word	0xffffffff


	//   ....[69]....
        /*041c*/ 	.word	0xffffffff


	//   ....[70]....
        /*0420*/ 	.word	0xffffffff


	//   ....[71]....
        /*0424*/ 	.word	0xffffffff


	//   ....[72]....
        /*0428*/ 	.word	0xffffffff


	//   ....[73]....
        /*042c*/ 	.word	0xffffffff


	//   ....[74]....
        /*0430*/ 	.word	0xffffffff


	//   ....[75]....
        /*0434*/ 	.word	0xffffffff


	//   ....[76]....
        /*0438*/ 	.word	0xffffffff


	//   ....[77]....
        /*043c*/ 	.word	0xffffffff


	//   ....[78]....
        /*0440*/ 	.word	0xffffffff


	//   ....[79]....
        /*0444*/ 	.word	0xffffffff


	//   ....[80]....
        /*0448*/ 	.word	0xffffffff


	//   ....[81]....
        /*044c*/ 	.word	0xffffffff


	//   ....[82]....
        /*0450*/ 	.word	0xffffffff


	//   ....[83]....
        /*0454*/ 	.word	0xffffffff


	//   ....[84]....
        /*0458*/ 	.word	0xffffffff


	//   ....[85]....
        /*045c*/ 	.word	0xffffffff


	//   ....[86]....
        /*0460*/ 	.word	0xffffffff


	//   ....[87]....
        /*0464*/ 	.word	0xffffffff


	//   ....[88]....
        /*0468*/ 	.word	0xffffffff


	//   ....[89]....
        /*046c*/ 	.word	0xffffffff


	//   ....[90]....
        /*0470*/ 	.word	0xffffffff


	//   ....[91]....
        /*0474*/ 	.word	0xffffffff


	//   ....[92]....
        /*0478*/ 	.word	0xffffffff


	//   ....[93]....
        /*047c*/ 	.word	0xffffffff


	//   ....[94]....
        /*0480*/ 	.word	0xffffffff


	//   ....[95]....
        /*0484*/ 	.word	0xffffffff


	//   ....[96]....
        /*0488*/ 	.word	0xffffffff


	//   ....[97]....
        /*048c*/ 	.word	0xffffffff


	//   ....[98]....
        /*0490*/ 	.word	0xffffffff


	//   ....[99]....
        /*0494*/ 	.word	0xffffffff


	//   ....[100]....
        /*0498*/ 	.word	0xffffffff


	//   ....[101]....
        /*049c*/ 	.word	0xffffffff


	//   ....[102]....
        /*04a0*/ 	.word	0xffffffff


	//   ....[103]....
        /*04a4*/ 	.word	0xffffffff


	//   ....[104]....
        /*04a8*/ 	.word	0xffffffff


	//   ....[105]....
        /*04ac*/ 	.word	0xffffffff


	//   ....[106]....
        /*04b0*/ 	.word	0xffffffff


	//   ....[107]....
        /*04b4*/ 	.word	0xffffffff


	//   ....[108]....
        /*04b8*/ 	.word	0xffffffff


	//   ....[109]....
        /*04bc*/ 	.word	0xffffffff


	//   ....[110]....
        /*04c0*/ 	.word	0xffffffff


	//   ....[111]....
        /*04c4*/ 	.word	0xffffffff


	//   ....[112]....
        /*04c8*/ 	.word	0xffffffff


	//   ....[113]....
        /*04cc*/ 	.word	0xffffffff


	//   ....[114]....
        /*04d0*/ 	.word	0xffffffff


	//   ....[115]....
        /*04d4*/ 	.word	0xffffffff


	//   ....[116]....
        /*04d8*/ 	.word	0xffffffff


	//   ....[117]....
        /*04dc*/ 	.word	0xffffffff


	//   ....[118]....
        /*04e0*/ 	.word	0xffffffff


	//   ....[119]....
        /*04e4*/ 	.word	0xffffffff


	//   ....[120]....
        /*04e8*/ 	.word	0xffffffff


	//   ....[121]....
        /*04ec*/ 	.word	0xffffffff


	//   ....[122]....
        /*04f0*/ 	.word	0xffffffff


	//   ....[123]....
        /*04f4*/ 	.word	0xffffffff


	//   ....[124]....
        /*04f8*/ 	.word	0xffffffff


	//   ....[125]....
        /*04fc*/ 	.word	0xffffffff


	//   ....[126]....
        /*0500*/ 	.word	0xffffffff


	//   ....[127]....
        /*0504*/ 	.word	0xffffffff


	//   ....[128]....
        /*0508*/ 	.word	0xffffffff


	//   ....[129]....
        /*050c*/ 	.word	0xffffffff


	//   ....[130]....
        /*0510*/ 	.word	0xffffffff


	//   ....[131]....
        /*0514*/ 	.word	0xffffffff


	//   ....[132]....
        /*0518*/ 	.word	0xffffffff


	//   ....[133]....
        /*051c*/ 	.word	0xffffffff


	//----- nvinfo : EIATTR_COOP_GROUP_INSTR_OFFSETS
	.align		4
.L_136:
        /*0520*/ 	.byte	0x04, 0x28
        /*0522*/ 	.short	(.L_138 - .L_137)


	//   ....[0]....
.L_137:
        /*0524*/ 	.word	0x000005f0


	//   ....[1]....
        /*0528*/ 	.word	0x00000630


	//   ....[2]....
        /*052c*/ 	.word	0x00000650


	//   ....[3]....
        /*0530*/ 	.word	0x00000670


	//   ....[4]....
        /*0534*/ 	.word	0x000006a0


	//   ....[5]....
        /*0538*/ 	.word	0x000006d0


	//   ....[6]....
        /*053c*/ 	.word	0x000006f0


	//   ....[7]....
        /*0540*/ 	.word	0x00000760


	//   ....[8]....
        /*0544*/ 	.word	0x000007b0


	//   ....[9]....
        /*0548*/ 	.word	0x00000880


	//   ....[10]....
        /*054c*/ 	.word	0x00000890


	//   ....[11]....
        /*0550*/ 	.word	0x000008c0


	//   ....[12]....
        /*0554*/ 	.word	0x00000900


	//   ....[13]....
        /*0558*/ 	.word	0x00000950


	//   ....[14]....
        /*055c*/ 	.word	0x00000980


	//   ....[15]....
        /*0560*/ 	.word	0x00000990


	//   ....[16]....
        /*0564*/ 	.word	0x00000de0


	//   ....[17]....
        /*0568*/ 	.word	0x00000e10


	//   ....[18]....
        /*056c*/ 	.word	0x00000e30


	//   ....[19]....
        /*0570*/ 	.word	0x00000e50


	//   ....[20]....
        /*0574*/ 	.word	0x00000e70


	//   ....[21]....
        /*0578*/ 	.word	0x00000e80


	//   ....[22]....
        /*057c*/ 	.word	0x00000e90


	//   ....[23]....
        /*0580*/ 	.word	0x00000ec0


	//   ....[24]....
        /*0584*/ 	.word	0x00000ef0


	//   ....[25]....
        /*0588*/ 	.word	0x00000f40


	//   ....[26]....
        /*058c*/ 	.word	0x00000f70


	//   ....[27]....
        /*0590*/ 	.word	0x00000fc0


	//   ....[28]....
        /*0594*/ 	.word	0x00000ff0


	//   ....[29]....
        /*0598*/ 	.word	0x00001060


	//   ....[30]....
        /*059c*/ 	.word	0x000016a0


	//   ....[31]....
        /*05a0*/ 	.word	0x000016b0


	//   ....[32]....
        /*05a4*/ 	.word	0x000016c0


	//   ....[33]....
        /*05a8*/ 	.word	0x000016d0


	//   ....[34]....
        /*05ac*/ 	.word	0x000016e0


	//   ....[35]....
        /*05b0*/ 	.word	0x000016f0


	//   ....[36]....
        /*05b4*/ 	.word	0x00001700


	//   ....[37]....
        /*05b8*/ 	.word	0x00001720


	//   ....[38]....
        /*05bc*/ 	.word	0x00001760


	//   ....[39]....
        /*05c0*/ 	.word	0x00001770


	//   ....[40]....
        /*05c4*/ 	.word	0x000017a0


	//   ....[41]....
        /*05c8*/ 	.word	0x000017d0


	//   ....[42]....
        /*05cc*/ 	.word	0x000017f0


	//   ....[43]....
        /*05d0*/ 	.word	0x00001800


	//   ....[44]....
        /*05d4*/ 	.word	0x00003320


	//   ....[45]....
        /*05d8*/ 	.word	0x00003330


	//   ....[46]....
        /*05dc*/ 	.word	0x00003340


	//   ....[47]....
        /*05e0*/ 	.word	0x00003350


	//   ....[48]....
        /*05e4*/ 	.word	0x00003360


	//   ....[49]....
        /*05e8*/ 	.word	0x00003370


	//   ....[50]....
        /*05ec*/ 	.word	0x00003380


	//   ....[51]....
        /*05f0*/ 	.word	0x00003390


	//   ....[52]....
        /*05f4*/ 	.word	0x000033a0


	//   ....[53]....
        /*05f8*/ 	.word	0x000033b0


	//   ....[54]....
        /*05fc*/ 	.word	0x000033c0


	//   ....[55]....
        /*0600*/ 	.word	0x000033d0


	//   ....[56]....
        /*0604*/ 	.word	0x000033e0


	//   ....[57]....
        /*0608*/ 	.word	0x000033f0


	//   ....[58]....
        /*060c*/ 	.word	0x00004490


	//   ....[59]....
        /*0610*/ 	.word	0x000044d0


	//   ....[60]....
        /*0614*/ 	.word	0x000045d0


	//   ....[61]....
        /*0618*/ 	.word	0x00004600


	//   ....[62]....
        /*061c*/ 	.word	0x00004630


	//   ....[63]....
        /*0620*/ 	.word	0x000046d0


	//   ....[64]....
        /*0624*/ 	.word	0x000047a0


	//   ....[65]....
        /*0628*/ 	.word	0x000048e0


	//   ....[66]....
        /*062c*/ 	.word	0x00007900


	//   ....[67]....
        /*0630*/ 	.word	0x00007920


	//   ....[68]....
        /*0634*/ 	.word	0x00007930


	//   ....[69]....
        /*0638*/ 	.word	0x00007940


	//   ....[70]....
        /*063c*/ 	.word	0x00007950


	//   ....[71]....
        /*0640*/ 	.word	0x00007960


	//   ....[72]....
        /*0644*/ 	.word	0x00007970


	//   ....[73]....
        /*0648*/ 	.word	0x00007990


	//   ....[74]....
        /*064c*/ 	.word	0x000079a0


	//   ....[75]....
        /*0650*/ 	.word	0x000079c0


	//   ....[76]....
        /*0654*/ 	.word	0x00007a10


	//   ....[77]....
        /*0658*/ 	.word	0x00007a50


	//   ....[78]....
        /*065c*/ 	.word	0x00007a70


	//   ....[79]....
        /*0660*/ 	.word	0x00007a80


	//   ....[80]....
        /*0664*/ 	.word	0x00007e70


	//   ....[81]....
        /*0668*/ 	.word	0x00007e90


	//   ....[82]....
        /*066c*/ 	.word	0x00007eb0


	//   ....[83]....
        /*0670*/ 	.word	0x00007ee0


	//   ....[84]....
        /*0674*/ 	.word	0x00007f10


	//   ....[85]....
        /*0678*/ 	.word	0x00007f60


	//   ....[86]....
        /*067c*/ 	.word	0x00007f90


	//   ....[87]....
        /*0680*/ 	.word	0x00007fc0


	//   ....[88]....
        /*0684*/ 	.word	0x00007fd0


	//   ....[89]....
        /*0688*/ 	.word	0x00007ff0


	//   ....[90]....
        /*068c*/ 	.word	0x00008060


	//   ....[91]....
        /*0690*/ 	.word	0x00008080


	//   ....[92]....
        /*0694*/ 	.word	0x000080b0


	//   ....[93]....
        /*0698*/ 	.word	0x000080c0


	//   ....[94]....
        /*069c*/ 	.word	0x00009cf0


	//   ....[95]....
        /*06a0*/ 	.word	0x00009f40


	//   ....[96]....
        /*06a4*/ 	.word	0x00009f80


	//   ....[97]....
        /*06a8*/ 	.word	0x00009f90


	//   ....[98]....
        /*06ac*/ 	.word	0x0000a000


	//   ....[99]....
        /*06b0*/ 	.word	0x0000a050


	//   ....[100]....
        /*06b4*/ 	.word	0x0000a1b0


	//   ....[101]....
        /*06b8*/ 	.word	0x0000a510


	//   ....[102]....
        /*06bc*/ 	.word	0x0000cfd0


	//   ....[103]....
        /*06c0*/ 	.word	0x0000cfe0


	//   ....[104]....
        /*06c4*/ 	.word	0x0000cff0


	//   ....[105]....
        /*06c8*/ 	.word	0x0000d000


	//   ....[106]....
        /*06cc*/ 	.word	0x0000d030


	//   ....[107]....
        /*06d0*/ 	.word	0x0000d070


	//   ....[108]....
        /*06d4*/ 	.word	0x0000d080


	//   ....[109]....
        /*06d8*/ 	.word	0x0000d090


	//   ....[110]....
        /*06dc*/ 	.word	0x0000e050


	//   ....[111]....
        /*06e0*/ 	.word	0x0000e080


	//   ....[112]....
        /*06e4*/ 	.word	0x0000e0a0


	//   ....[113]....
        /*06e8*/ 	.word	0x0000e0c0


	//   ....[114]....
        /*06ec*/ 	.word	0x0000e240


	//   ....[115]....
        /*06f0*/ 	.word	0x0000e260


	//   ....[116]....
        /*06f4*/ 	.word	0x0000e270


	//   ....[117]....
        /*06f8*/ 	.word	0x0000e280


	//   ....[118]....
        /*06fc*/ 	.word	0x0000e2b0


	//   ....[119]....
        /*0700*/ 	.word	0x0000e2d0


	//   ....[120]....
        /*0704*/ 	.word	0x0000e320


	//   ....[121]....
        /*0708*/ 	.word	0x0000e360


	//   ....[122]....
        /*070c*/ 	.word	0x0000e370


	//   ....[123]....
        /*0710*/ 	.word	0x0000e380


	//   ....[124]....
        /*0714*/ 	.word	0x0000e450


	//   ....[125]....
        /*0718*/ 	.word	0x0000e490


	//   ....[126]....
        /*071c*/ 	.word	0x0000e4c0


	//   ....[127]....
        /*0720*/ 	.word	0x0000e4e0


	//   ....[128]....
        /*0724*/ 	.word	0x0000e500


	//   ....[129]....
        /*0728*/ 	.word	0x0000e520


	//   ....[130]....
        /*072c*/ 	.word	0x0000e530


	//   ....[131]....
        /*0730*/ 	.word	0x0000e550


	//   ....[132]....
        /*0734*/ 	.word	0x0000e680


	//   ....[133]....
        /*0738*/ 	.word	0x0000e690


	//----- nvinfo : EIATTR_EXIT_INSTR_OFFSETS
	.align		4
.L_138:
        /*073c*/ 	.byte	0x04, 0x1c
        /*073e*/ 	.short	(.L_140 - .L_139)


	//   ....[0]....
.L_139:
        /*0740*/ 	.word	0x00000040


	//   ....[1]....
        /*0744*/ 	.word	0x0000e6c0


	//   ....[2]....
        /*0748*/ 	.word	0x0000e700


	//----- nvinfo : EIATTR_CTAIDZ_USED
	.align		4
.L_140:
        /*074c*/ 	.byte	0x01, 0x04
	.zero		2


	//----- nvinfo : EIATTR_MAX_THREADS
	.align		4
        /*0750*/ 	.byte	0x04, 0x05
        /*0752*/ 	.short	(.L_142 - .L_141)
.L_141:
        /*0754*/ 	.word	0x00000080
        /*0758*/ 	.word	0x00000001
        /*075c*/ 	.word	0x00000001
.L_142:


//--------------------- .nv.info._ZN7cutlass13device_kernelIN5flash19enable_sm80_to_sm89INS1_16FlashAttnFwdSm80INS1_25CollectiveMainloopFwdSm80ILi4ELi1ELb0EN4cute5tupleIJNS5_1CILi128EEENS7_ILi112EEENS7_ILi64EEEEEELi64ENS_10bfloat16_tEfNS_4arch4Sm80ELb0ELb0ELb1ELb1ELb1ELb0ELb1ELb0EEENS1_21CollectiveEpilogueFwdINS6_IJS8_SA_S9_EEENS6_IJNS7_ILi1EEESI_SI_EEESC_SE_Li128ELb1ELb1ELb0ELb0EEENS1_19SingleTileSchedulerILb1ELb0ELb1ELi128EEEEEEEEEvNT_6ParamsE --------------------------
	.section	.nv.info._ZN7cutlass13device_kernelIN5flash19enable_sm80_to_sm89INS1_16FlashAttnFwdSm80INS1_25CollectiveMainloopFwdSm80ILi4ELi1ELb0EN4cute5tupleIJNS5_1CILi128EEENS7_ILi112EEENS7_ILi64EEEEEELi64ENS_10bfloat16_tEfNS_4arch4Sm80ELb0ELb0ELb1ELb1ELb1ELb0ELb1ELb0EEENS1_21CollectiveEpilogueFwdINS6_IJS8_SA_S9_EEENS6_IJNS7_ILi1EEESI_SI_EEESC_SE_Li128ELb1ELb1ELb0ELb0EEENS1_19SingleTileSchedulerILb1ELb0ELb1ELi128EEEEEEEEEvNT_6ParamsE,"",@"SHT_CUDA_INFO"
	.sectionflags	@""
	.align	4


	//----- nvinfo : EIATTR_CUDA_API_VERSION
	.align		4
        /*0000*/ 	.byte	0x04, 0x37
        /*0002*/ 	.short	(.L_144 - .L_143)
.L_143:
        /*0004*/ 	.word	0x00000082


	//----- nvinfo : EIATTR_SW2861232_WAR
	.align		4
.L_144:
        /*0008*/ 	.byte	0x01, 0x35
	.zero		2


	//----- nvinfo : EIATTR_PARAM_CBANK
	.align		4
        /*000c*/ 	.byte	0x04, 0x0a
        /*000e*/ 	.short	(.L_146 - .L_145)
	.align		4
.L_145:
        /*0010*/ 	.word	index@(.nv.constant0._ZN7cutlass13device_kernelIN5flash19enable_sm80_to_sm89INS1_16FlashAttnFwdSm80INS1_25CollectiveMainloopFwdSm80ILi4ELi1ELb0EN4cute5tupleIJNS5_1CILi128EEENS7_ILi112EEENS7_ILi64EEEEEELi64ENS_10bfloat16_tEfNS_4arch4Sm80ELb0ELb0ELb1ELb1ELb1ELb0ELb1ELb0EEENS1_21CollectiveEpilogueFwdINS6_IJS8_SA_S9_EEENS6_IJNS7_ILi1EEESI_SI_EEESC_SE_Li128ELb1ELb1ELb0ELb0EEENS1_19SingleTileSchedulerILb1ELb0ELb1ELi128EEEEEEEEEvNT_6ParamsE)
        /*0014*/ 	.short	0x0160
        /*0016*/ 	.short	0x0418


	//----- nvinfo : EIATTR_CBANK_PARAM_SIZE
	.align		4
.L_146:
        /*0018*/ 	.byte	0x03, 0x19
        /*001a*/ 	.short	0x0418


	//----- nvinfo : EIATTR_KPARAM_INFO
	.align		4
        /*001c*/ 	.byte	0x04, 0x17
        /*001e*/ 	.short	(.L_148 - .L_147)
.L_147:
        /*0020*/ 	.word	0x00000000
        /*0024*/ 	.short	0x0000
        /*0026*/ 	.short	0x0000
        /*0028*/ 	.byte	0x00, 0xf0, 0x61, 0x10


	//----- nvinfo : EIATTR_MAXREG_COUNT
	.align		4
.L_148:
        /*002c*/ 	.byte	0x03, 0x1b
        /*002e*/ 	.short	0x00ff


	//----- nvinfo : EIATTR_NUM_BARRIERS
	.align		4
        /*0030*/ 	.byte	0x02, 0x4c
        /*0032*/ 	.byte	0x02
	.zero		1


	//----- nvinfo : EIATTR_ANNOTATIONS
	.align		4
        /*0034*/ 	.byte	0x04, 0x55
        /*0036*/ 	.short	(.L_150 - .L_149)


	//   ....[0]....
.L_149:
        /* <DEDUP_REMOVED lines=23> */
        /*019c*/ 	.byte	0x10, 0xd2, 0x00, 0x00, 0x01, 0x00, 0x00, 0x00, 0x20, 0xd2, 0x00, 0x00


	//----- nvinfo : EIATTR_MERCURY_ISA_VERSION
	.align		4
.L_150:
        /*01a8*/ 	.byte	0x03, 0x5f
        /*01aa*/ 	.short	0x0000


	//----- nvinfo : EIATTR_COOP_GROUP_MASK_REGIDS
	.align		4
        /*01ac*/ 	.byte	0x04, 0x29
        /*01ae*/ 	.short	(.L_152 - .L_151)


	//   ....[0]....
.L_151:
        /*01b0*/ 	.word	0xffffffff


	//   ....[1]....
        /*01b4*/ 	.word	0xffffffff


	//   ....[2]....
        /*01b8*/ 	.word	0xffffffff


	//   ....[3]....
        /*01bc*/ 	.word	0xffffffff


	//   ....[4]....
        /*01c0*/ 	.word	0xffffffff


	//   ....[5]....
        /*01c4*/ 	.word	0xffffffff


	//   ....[6]....
        /*01c8*/ 	.word	0xffffffff


	//   ....[7]....
        /*01cc*/ 	.word	0xffffffff


	//   ....[8]....
        /*01d0*/ 	.word	0xffffffff


	//   ....[9]....
        /*01d4*/ 	.word	0xffffffff


	//   ....[10]....
        /*01d8*/ 	.word	0xffffffff


	//   ....[11]....
        /*01dc*/ 	.word	0xffffffff


	//   ....[12]....
        /*01e0*/ 	.word	0xffffffff


	//   ....[13]....
        /*01e4*/ 	.word	0xffffffff


	//   ....[14]....
        /*01e8*/ 	.word	0xffffffff


	//   ....[15]....
        /*01ec*/ 	.word	0xffffffff


	//   ....[16]....
        /*01f0*/ 	.word	0xffffffff


	//   ....[17]....
        /*01f4*/ 	.word	0xffffffff


	//   ....[18]....
        /*01f8*/ 	.word	0xffffffff


	//   ....[19]....
        /*01fc*/ 	.word	0xffffffff


	//   ....[20]....
        /*0200*/ 	.word	0xffffffff


	//   ....[21]....
        /*0204*/ 	.word	0xffffffff


	//   ....[22]....
        /*0208*/ 	.word	0xffffffff


	//   ....[23]....
        /*020c*/ 	.word	0xffffffff


	//   ....[24]....
        /*0210*/ 	.word	0xffffffff


	//   ....[25]....
        /*0214*/ 	.word	0xffffffff


	//   ....[26]....
        /*0218*/ 	.word	0xffffffff


	//   ....[27]....
        /*021c*/ 	.word	0xffffffff


	//   ....[28]....
        /*0220*/ 	.word	0xffffffff


	//   ....[29]....
        /*0224*/ 	.word	0xffffffff


	//   ....[30]....
        /*0228*/ 	.word	0xffffffff


	//   ....[31]....
        /*022c*/ 	.word	0xffffffff


	//   ....[32]....
        /*0230*/ 	.word	0xffffffff


	//   ....[33]....
        /*0234*/ 	.word	0xffffffff


	//   ....[34]....
        /*0238*/ 	.word	0xffffffff


	//   ....[35]....
        /*023c*/ 	.word	0xffffffff


	//   ....[36]....
        /*0240*/ 	.word	0xffffffff


	//   ....[37]....
        /*0244*/ 	.word	0xffffffff


	//   ....[38]....
        /*0248*/ 	.word	0xffffffff


	//   ....[39]....
        /*024c*/ 	.word	0xffffffff


	//   ....[40]....
        /*0250*/ 	.word	0xffffffff


	//   ....[41]....
        /*0254*/ 	.word	0xffffffff


	//   ....[42]....
        /*0258*/ 	.word	0xffffffff


	//   ....[43]....
        /*025c*/ 	.word	0xffffffff


	//   ....[44]....
        /*0260*/ 	.word	0xffffffff


	//   ....[45]....
        /*0264*/ 	.word	0xffffffff


	//   ....[46]....
        /*0268*/ 	.word	0xffffffff


	//   ....[47]....
        /*026c*/ 	.word	0xffffffff


	//   ....[48]....
        /*0270*/ 	.word	0xffffffff


	//   ....[49]....
        /*0274*/ 	.word	0xffffffff


	//   ....[50]....
        /*0278*/ 	.word	0xffffffff


	//   ....[51]....
        /*027c*/ 	.word	0xffffffff


	//   ....[52]....
        /*0280*/ 	.word	0xffffffff


	//   ....[53]....
        /*0284*/ 	.word	0xffffffff


	//   ....[54]....
        /*0288*/ 	.word	0xffffffff


	//   ....[55]....
        /*028c*/ 	.word	0xffffffff


	//   ....[56]....
        /*0290*/ 	.word	0xffffffff


	//   ....[57]....
        /*0294*/ 	.word	0xffffffff


	//   ....[58]....
        /*0298*/ 	.word	0xffffffff


	//   ....[59]....
        /*029c*/ 	.word	0xffffffff


	//   ....[60]....
        /*02a0*/ 	.word	0xffffffff


	//   ....[61]....
        /*02a4*/ 	.word	0xffffffff


	//   ....[62]....
        /*02a8*/ 	.word	0xffffffff


	//   ....[63]....
        /*02ac*/ 	.word	0xffffffff


	//   ....[64]....
        /*02b0*/ 	.word	0xffffffff


	//   ....[65]....
        /*02b4*/ 	.word	0xffffffff


	//   ....[66]....
        /*02b8*/ 	.word	0xffffffff


	//   ....[67]....
        /*02bc*/ 	.word	0xffffffff


	//   ....[68]....
        /*02c0*/ 	.word	0xffffffff


	//   ....[69]....
        /*02c4*/ 	.word	0xffffffff


	//   ....[70]....
        /*02c8*/ 	.word	0xffffffff


	//   ....[71]....
        /*02cc*/ 	.word	0xffffffff


	//   ....[72]....
        /*02d0*/ 	.word	0xffffffff


	//   ....[73]....
        /*02d4*/ 	.word	0xffffffff


	//   ....[74]....
        /*02d8*/ 	.word	0xffffffff


	//   ....[75]....
        /*02dc*/ 	.word	0xffffffff


	//   ....[76]....
        /*02e0*/ 	.word	0xffffffff


	//   ....[77]....
        /*02e4*/ 	.word	0xffffffff


	//   ....[78]....
        /*02e8*/ 	.word	0xffffffff


	//   ....[79]....
        /*02ec*/ 	.word	0xffffffff


	//   ....[80]....
        /*02f0*/ 	.word	0xffffffff


	//   ....[81]....
        /*02f4*/ 	.word	0xffffffff


	//   ....[82]....
        /*02f8*/ 	.word	0xffffffff


	//   ....[83]....
        /*02fc*/ 	.word	0xffffffff


	//   ....[84]....
        /*0300*/ 	.word	0xffffffff


	//   ....[85]....
        /*0304*/ 	.word	0xffffffff


	//   ....[86]....
        /*0308*/ 	.word	0xffffffff


	//   ....[87]....
        /*030c*/ 	.word	0xffffffff


	//   ....[88]....
        /*0310*/ 	.word	0xffffffff


	//   ....[89]....
        /*0314*/ 	.word	0xffffffff


	//   ....[90]....
        /*0318*/ 	.word	0xffffffff


	//   ....[91]....
        /*031c*/ 	.word	0xffffffff


	//   ....[92]....
        /*0320*/ 	.word	0xffffffff


	//   ....[93]....
        /*0324*/ 	.word	0xffffffff


	//   ....[94]....
        /*0328*/ 	.word	0xffffffff


	//   ....[95]....
        /*032c*/ 	.word	0xffffffff


	//   ....[96]....
        /*0330*/ 	.word	0xffffffff


	//   ....[97]....
        /*0334*/ 	.word	0xffffffff


	//   ....[98]....
        /*0338*/ 	.word	0xffffffff


	//   ....[99]....
        /*033c*/ 	.word	0xffffffff


	//   ....[100]....
        /*0340*/ 	.word	0xffffffff


	//   ....[101]....
        /*0344*/ 	.word	0xffffffff


	//   ....[102]....
        /*0348*/ 	.word	0xffffffff


	//   ....[103]....
        /*034c*/ 	.word	0xffffffff


	//   ....[104]....
        /*0350*/ 	.word	0xffffffff


	//   ....[105]....
        /*0354*/ 	.word	0xffffffff


	//   ....[106]....
        /*0358*/ 	.word	0xffffffff


	//   ....[107]....
        /*035c*/ 	.word	0xffffffff


	//   ....[108]....
        /*0360*/ 	.word	0xffffffff


	//   ....[109]....
        /*0364*/ 	.word	0xffffffff


	//   ....[110]....
        /*0368*/ 	.word	0xffffffff


	//   ....[111]....
        /*036c*/ 	.word	0xffffffff


	//   ....[112]....
        /*0370*/ 	.word	0xffffffff


	//   ....[113]....
        /*0374*/ 	.word	0xffffffff


	//   ....[114]....
        /*0378*/ 	.word	0xffffffff


	//   ....[115]....
        /*037c*/ 	.word	0xffffffff


	//   ....[116]....
        /*0380*/ 	.word	0xffffffff


	//   ....[117]....
        /*0384*/ 	.word	0xffffffff


	//   ....[118]....
        /*0388*/ 	.word	0xffffffff


	//   ....[119]....
        /*038c*/ 	.word	0xffffffff


	//   ....[120]....
        /*0390*/ 	.word	0xffffffff


	//   ....[121]....
        /*0394*/ 	.word	0xffffffff


	//   ....[122]....
        /*0398*/ 	.word	0xffffffff


	//   ....[123]....
        /*039c*/ 	.word	0xffffffff


	//   ....[124]....
        /*03a0*/ 	.word	0xffffffff


	//   ....[125]....
        /*03a4*/ 	.word	0xffffffff


	//   ....[126]....
        /*03a8*/ 	.word	0xffffffff


	//   ....[127]....
        /*03ac*/ 	.word	0xffffffff


	//   ....[128]....
        /*03b0*/ 	.word	0xffffffff


	//   ....[129]....
        /*03b4*/ 	.word	0xffffffff


	//   ....[130]....
        /*03b8*/ 	.word	0xffffffff


	//   ....[131]....
        /*03bc*/ 	.word	0xffffffff


	//   ....[132]....
        /*03c0*/ 	.word	0xffffffff


	//   ....[133]....
        /*03c4*/ 	.word	0xffffffff


	//   ....[134]....
        /*03c8*/ 	.word	0xffffffff


	//   ....[135]....
        /*03cc*/ 	.word	0xffffffff


	//   ....[136]....
        /*03d0*/ 	.word	0xffffffff


	//   ....[137]....
        /*03d4*/ 	.word	0xffffffff


	//   ....[138]....
        /*03d8*/ 	.word	0xffffffff


	//   ....[139]....
        /*03dc*/ 	.word	0xffffffff


	//   ....[140]....
        /*03e0*/ 	.word	0xffffffff


	//   ....[141]....
        /*03e4*/ 	.word	0xffffffff


	//   ....[142]....
        /*03e8*/ 	.word	0xffffffff


	//   ....[143]....
        /*03ec*/ 	.word	0xffffffff


	//   ....[144]....
        /*03f0*/ 	.word	0xffffffff


	//   ....[145]....
        /*03f4*/ 	.word	0xffffffff


	//   ....[146]....
        /*03f8*/ 	.word	0xffffffff


	//   ....[147]....
        /*03fc*/ 	.word	0xffffffff


	//   ....[148]....
        /*0400*/ 	.word	0xffffffff


	//   ....[149]....
        /*0404*/ 	.word	0xffffffff


	//   ....[150]....
        /*0408*/ 	.word	0xffffffff


	//----- nvinfo : EIATTR_COOP_GROUP_INSTR_OFFSETS
	.align		4
.L_152:
        /*040c*/ 	.byte	0x04, 0x28
        /*040e*/ 	.short	(.L_154 - .L_153)


	//   ....[0]....
.L_153:
        /*0410*/ 	.word	0x000000a0


	//   ....[1]....
        /*0414*/ 	.word	0x00001030


	//   ....[2]....
        /*0418*/ 	.word	0x00001160


	//   ....[3]....
        /*041c*/ 	.word	0x000011f0


	//   ....[4]....
        /*0420*/ 	.word	0x00001220


	//   ....[5]....
        /*0424*/ 	.word	0x000012b0


	//   ....[6]....
        /*0428*/ 	.word	0x000012e0


	//   ....[7]....
        /*042c*/ 	.word	0x00001370


	//   ....[8]....
        /*0430*/ 	.word	0x000013a0


	//   ....[9]....
        /*0434*/ 	.word	0x00001430


	//   ....[10]....
        /*0438*/ 	.word	0x00001460


	//   ....[11]....
        /*043c*/ 	.word	0x000014f0


	//   ....[12]....
        /*0440*/ 	.word	0x00001520


	//   ....[13]....
        /*0444*/ 	.word	0x000015b0


	//   ....[14]....
        /*0448*/ 	.word	0x000015e0


	//   ....[15]....
        /*044c*/ 	.word	0x00001660


	//   ....[16]....
        /*0450*/ 	.word	0x000016a0


	//   ....[17]....
        /*0454*/ 	.word	0x00001bb0


	//   ....[18]....
        /*0458*/ 	.word	0x00001bd0


	//   ....[19]....
        /*045c*/ 	.word	0x00001c00


	//   ....[20]....
        /*0460*/ 	.word	0x00001c30


	//   ....[21]....
        /*0464*/ 	.word	0x00001c40


	//   ....[22]....
        /*0468*/ 	.word	0x00001c60


	//   ....[23]....
        /*046c*/ 	.word	0x00001c70


	//   ....[24]....
        /*0470*/ 	.word	0x00001c90


	//   ....[25]....
        /*0474*/ 	.word	0x00001d30


	//   ....[26]....
        /*0478*/ 	.word	0x00001d70


	//   ....[27]....
        /*047c*/ 	.word	0x00001d80


	//   ....[28]....
        /*0480*/ 	.word	0x00001d90


	//   ....[29]....
        /*0484*/ 	.word	0x00001db0


	//   ....[30]....
        /*0488*/ 	.word	0x00001dd0


	//   ....[31]....
        /*048c*/ 	.word	0x00001f90


	//   ....[32]....
        /*0490*/ 	.word	0x00001fc0


	//   ....[33]....
        /*0494*/ 	.word	0x00001ff0


	//   ....[34]....
        /*0498*/ 	.word	0x00002020


	//   ....[35]....
        /*049c*/ 	.word	0x00002050


	//   ....[36]....
        /*04a0*/ 	.word	0x000020d0


	//   ....[37]....
        /*04a4*/ 	.word	0x00002100


	//   ....[38]....
        /*04a8*/ 	.word	0x00002130


	//   ....[39]....
        /*04ac*/ 	.word	0x00002160


	//   ....[40]....
        /*04b0*/ 	.word	0x00002190


	//   ....[41]....
        /*04b4*/ 	.word	0x00002220


	//   ....[42]....
        /*04b8*/ 	.word	0x00002250


	//   ....[43]....
        /*04bc*/ 	.word	0x000022a0


	//   ....[44]....
        /*04c0*/ 	.word	0x000022d0


	//   ....[45]....
        /*04c4*/ 	.word	0x00003ed0


	//   ....[46]....
        /*04c8*/ 	.word	0x00003ef0


	//   ....[47]....
        /*04cc*/ 	.word	0x00003f00


	//   ....[48]....
        /*04d0*/ 	.word	0x00003f10


	//   ....[49]....
        /*04d4*/ 	.word	0x00003f20


	//   ....[50]....
        /*04d8*/ 	.word	0x00003f30


	//   ....[51]....
        /*04dc*/ 	.word	0x00003f40


	//   ....[52]....
        /*04e0*/ 	.word	0x00003f60


	//   ....[53]....
        /*04e4*/ 	.word	0x00003f70


	//   ....[54]....
        /*04e8*/ 	.word	0x00003f90


	//   ....[55]....
        /*04ec*/ 	.word	0x00003fc0


	//   ....[56]....
        /*04f0*/ 	.word	0x00003fe0


	//   ....[57]....
        /*04f4*/ 	.word	0x00004000


	//   ....[58]....
        /*04f8*/ 	.word	0x00004020


	//   ....[59]....
        /*04fc*/ 	.word	0x00004f90


	//   ....[60]....
        /*0500*/ 	.word	0x00004fc0


	//   ....[61]....
        /*0504*/ 	.word	0x000050f0


	//   ....[62]....
        /*0508*/ 	.word	0x00005120


	//   ....[63]....
        /*050c*/ 	.word	0x00005150


	//   ....[64]....
        /*0510*/ 	.word	0x000051e0


	//   ....[65]....
        /*0514*/ 	.word	0x000052c0


	//   ....[66]....
        /*0518*/ 	.word	0x00005430


	//   ....[67]....
        /*051c*/ 	.word	0x00007e20


	//   ....[68]....
        /*0520*/ 	.word	0x00007e40


	//   ....[69]....
        /*0524*/ 	.word	0x00007e50


	//   ....[70]....
        /*0528*/ 	.word	0x00007e60


	//   ....[71]....
        /*052c*/ 	.word	0x00007e70


	//   ....[72]....
        /*0530*/ 	.word	0x00007e80


	//   ....[73]....
        /*0534*/ 	.word	0x00007e90


	//   ....[74]....
        /*0538*/ 	.word	0x00007eb0


	//   ....[75]....
        /*053c*/ 	.word	0x00007ec0


	//   ....[76]....
        /*0540*/ 	.word	0x00007ee0


	//   ....[77]....
        /*0544*/ 	.word	0x00007f30


	//   ....[78]....
        /*0548*/ 	.word	0x00007f70


	//   ....[79]....
        /*054c*/ 	.word	0x00007f90


	//   ....[80]....
        /*0550*/ 	.word	0x00007fa0


	//   ....[81]....
        /*0554*/ 	.word	0x000083c0


	//   ....[82]....
        /*0558*/ 	.word	0x000083f0


	//   ....[83]....
        /*055c*/ 	.word	0x00008410


	//   ....[84]....
        /*0560*/ 	.word	0x00008440


	//   ....[85]....
        /*0564*/ 	.word	0x00008470


	//   ....[86]....
        /*0568*/ 	.word	0x000084c0


	//   ....[87]....
        /*056c*/ 	.word	0x000084f0


	//   ....[88]....
        /*0570*/ 	.word	0x00008510


	//   ....[89]....
        /*0574*/ 	.word	0x00008550


	//   ....[90]....
        /*0578*/ 	.word	0x00008580


	//   ....[91]....
        /*057c*/ 	.word	0x000085b0


	//   ....[92]....
        /*0580*/ 	.word	0x000085d0


	//   ....[93]....
        /*0584*/ 	.word	0x00008600


	//   ....[94]....
        /*0588*/ 	.word	0x00008620


	//   ....[95]....
        /*058c*/ 	.word	0x0000a0f0


	//   ....[96]....
        /*0590*/ 	.word	0x0000a310


	//   ....[97]....
        /*0594*/ 	.word	0x0000a360


	//   ....[98]....
        /*0598*/ 	.word	0x0000a390


	//   ....[99]....
        /*059c*/ 	.word	0x0000a3b0


	//   ....[100]....
        /*05a0*/ 	.word	0x0000a470


	//   ....[101]....
        /*05a4*/ 	.word	0x0000a5a0


	//   ....[102]....
        /*05a8*/ 	.word	0x0000a870


	//   ....[103]....
        /*05ac*/ 	.word	0x0000d280


	//   ....[104]....
        /*05b0*/ 	.word	0x0000d290


	//   ....[105]....
        /*05b4*/ 	.word	0x0000d2a0


	//   ....[106]....
        /*05b8*/ 	.word	0x0000d2b0


	//   ....[107]....
        /*05bc*/ 	.word	0x0000d2e0


	//   ....[108]....
        /*05c0*/ 	.word	0x0000d300


	//   ....[109]....
        /*05c4*/ 	.word	0x0000d320


	//   ....[110]....
        /*05c8*/ 	.word	0x0000d330


	//   ....[111]....
        /*05cc*/ 	.word	0x0000e7f0


	//   ....[112]....
        /*05d0*/ 	.word	0x0000e810


	//   ....[113]....
        /*05d4*/ 	.word	0x0000e840


	//   ....[114]....
        /*05d8*/ 	.word	0x0000e880


	//   ....[115]....
        /*05dc*/ 	.word	0x0000e8c0


	//   ....[116]....
        /*05e0*/ 	.word	0x0000e8e0


	//   ....[117]....
        /*05e4*/ 	.word	0x0000e910


	//   ....[118]....
        /*05e8*/ 	.word	0x0000e940


	//   ....[119]....
        /*05ec*/ 	.word	0x0000e990


	//   ....[120]....
        /*05f0*/ 	.word	0x0000e9a0


	//   ....[121]....
        /*05f4*/ 	.word	0x0000e9c0


	//   ....[122]....
        /*05f8*/ 	.word	0x0000ea10


	//   ....[123]....
        /*05fc*/ 	.word	0x0000ea30


	//   ....[124]....
        /*0600*/ 	.word	0x0000ea60


	//   ....[125]....
        /*0604*/ 	.word	0x0000eab0


	//   ....[126]....
        /*0608*/ 	.word	0x0000eae0


	//   ....[127]....
        /*060c*/ 	.word	0x0000eaf0


	//   ....[128]....
        /*0610*/ 	.word	0x0000ebf0


	//   ....[129]....
        /*0614*/ 	.word	0x0000ec10


	//   ....[130]....
        /*0618*/ 	.word	0x0000ec30


	//   ....[131]....
        /*061c*/ 	.word	0x0000ec60


	//   ....[132]....
        /*0620*/ 	.word	0x0000ec80


	//   ....[133]....
        /*0624*/ 	.word	0x0000ed10


	//   ....[134]....
        /*0628*/ 	.word	0x0000ed30


	//   ....[135]....
        /*062c*/ 	.word	0x0000f5b0


	//   ....[136]....
        /*0630*/ 	.word	0x0000f5e0


	//   ....[137]....
        /*0634*/ 	.word	0x0000f610


	//   ....[138]....
        /*0638*/ 	.word	0x0000f640


	//   ....[139]....
        /*063c*/ 	.word	0x0000f670


	//   ....[140]....
        /*0640*/ 	.word	0x0000f6a0


	//   ....[141]....
        /*0644*/ 	.word	0x0000f6d0


	//   ....[142]....
        /*0648*/ 	.word	0x0000f6f0


	//   ....[143]....
        /*064c*/ 	.word	0x0000f720


	//   ....[144]....
        /*0650*/ 	.word	0x0000f730


	//   ....[145]....
        /*0654*/ 	.word	0x0000f740


	//   ....[146]....
        /*0658*/ 	.word	0x0000f750


	//   ....[147]....
        /*065c*/ 	.word	0x0000f760


	//   ....[148]....
        /*0660*/ 	.word	0x0000f770


	//   ....[149]....
        /*0664*/ 	.word	0x0000f7a0


	//   ....[150]....
        /*0668*/ 	.word	0x0000f7c0


	//----- nvinfo : EIATTR_EXIT_INSTR_OFFSETS
	.align		4
.L_154:
        /*066c*/ 	.byte	0x04, 0x1c
        /*066e*/ 	.short	(.L_156 - .L_155)


	//   ....[0]....
.L_155:
        /*0670*/ 	.word	0x00000450


	//   ....[1]....
        /*0674*/ 	.word	0x0000edc0


	//   ....[2]....
        /*0678*/ 	.word	0x0000ee00


	//   ....[3]....
        /*067c*/ 	.word	0x0000f920


	//   ....[4]....
        /*0680*/ 	.word	0x0000f960


	//----- nvinfo : EIATTR_CTAIDZ_USED
	.align		4
.L_156:
        /*0684*/ 	.byte	0x01, 0x04
	.zero		2


	//----- nvinfo : EIATTR_MAX_THREADS
	.align		4
        /*0688*/ 	.byte	0x04, 0x05
        /*068a*/ 	.short	(.L_158 - .L_157)
.L_157:
        /*068c*/ 	.word	0x00000080
        /*0690*/ 	.word	0x00000001
        /*0694*/ 	.word	0x00000001


	//----- nvinfo : EIATTR_CRS_STACK_SIZE
	.align		4
.L_158:
        /*0698*/ 	.byte	0x04, 0x1e
        /*069a*/ 	.short	(.L_160 - .L_159)
.L_159:
        /*069c*/ 	.word	0x00000000
.L_160:


//--------------------- .nv.info._ZN7cutlass13device_kernelIN5flash19enable_sm80_to_sm89INS1_16FlashAttnFwdSm80INS1_25CollectiveMainloopFwdSm80ILi4ELi1ELb0EN4cute5tupleIJNS5_1CILi128EEENS7_ILi112EEENS7_ILi64EEEEEELi64ENS_10bfloat16_tEfNS_4arch4Sm80ELb0ELb0ELb1ELb1ELb1ELb1ELb1ELb0EEENS1_21CollectiveEpilogueFwdINS6_IJS8_SA_S9_EEENS6_IJNS7_ILi1EEESI_SI_EEESC_SE_Li128ELb1ELb1ELb0ELb0EEENS1_19SingleTileSchedulerILb1ELb0ELb1ELi128EEEEEEEEEvNT_6ParamsE --------------------------
	.section	.nv.info._ZN7cutlass13device_kernelIN5flash19enable_sm80_to_sm89INS1_16FlashAttnFwdSm80INS1_25CollectiveMainloopFwdSm80ILi4ELi1ELb0EN4cute5tupleIJNS5_1CILi128EEENS7_ILi112EEENS7_ILi64EEEEEELi64ENS_10bfloat16_tEfNS_4arch4Sm80ELb0ELb0ELb1ELb1ELb1ELb1ELb1ELb0EEENS1_21CollectiveEpilogueFwdINS6_IJS8_SA_S9_EEENS6_IJNS7_ILi1EEESI_SI_EEESC_SE_Li128ELb1ELb1ELb0ELb0EEENS1_19SingleTileSchedulerILb1ELb0ELb1ELi128EEEEEEEEEvNT_6ParamsE,"",@"SHT_CUDA_INFO"
	.sectionflags	@""
	.align	4


	//----- nvinfo : EIATTR_CUDA_API_VERSION
	.align		4
        /*0000*/ 	.byte	0x04, 0x37
        /*0002*/ 	.short	(.L_162 - .L_161)
.L_161:
        /*0004*/ 	.word	0x00000082


	//----- nvinfo : EIATTR_SW2861232_WAR
	.align		4
.L_162:
        /*0008*/ 	.byte	0x01, 0x35
	.zero		2


	//----- nvinfo : EIATTR_PARAM_CBANK
	.align		4
        /*000c*/ 	.byte	0x04, 0x0a
        /*000e*/ 	.short	(.L_164 - .L_163)
	.align		4
.L_163:
        /*0010*/ 	.word	index@(.nv.constant0._ZN7cutlass13device_kernelIN5flash19enable_sm80_to_sm89INS1_16FlashAttnFwdSm80INS1_25CollectiveMainloopFwdSm80ILi4ELi1ELb0EN4cute5tupleIJNS5_1CILi128EEENS7_ILi112EEENS7_ILi64EEEEEELi64ENS_10bfloat16_tEfNS_4arch4Sm80ELb0ELb0ELb1ELb1ELb1ELb1ELb1ELb0EEENS1_21CollectiveEpilogueFwdINS6_IJS8_SA_S9_EEENS6_IJNS7_ILi1EEESI_SI_EEESC_SE_Li128ELb1ELb1ELb0ELb0EEENS1_19SingleTileSchedulerILb1ELb0ELb1ELi128EEEEEEEEEvNT_6ParamsE)
        /*0014*/ 	.short	0x0160
        /*0016*/ 	.short	0x0418


	//----- nvinfo : EIATTR_CBANK_PARAM_SIZE
	.align		4
.L_164:
        /*0018*/ 	.byte	0x03, 0x19
        /*001a*/ 	.short	0x0418


	//----- nvinfo : EIATTR_KPARAM_INFO
	.align		4
        /*001c*/ 	.byte	0x04, 0x17
        /*001e*/ 	.short	(.L_166 - .L_165)
.L_165:
        /*0020*/ 	.word	0x00000000
        /*0024*/ 	.short	0x0000
        /*0026*/ 	.short	0x0000
        /*0028*/ 	.byte	0x00, 0xf0, 0x61, 0x10


	//----- nvinfo : EIATTR_MAXREG_COUNT
	.align		4
.L_166:
        /*002c*/ 	.byte	0x03, 0x1b
        /*002e*/ 	.short	0x00ff


	//----- nvinfo : EIATTR_NUM_BARRIERS
	.align		4
        /*0030*/ 	.byte	0x02, 0x4c
        /*0032*/ 	.byte	0x02
	.zero		1


	//----- nvinfo : EIATTR_ANNOTATIONS
	.align		4
        /*0034*/ 	.byte	0x04, 0x55
        /*0036*/ 	.short	(.L_168 - .L_167)


	//   ....[0]....
.L_167:
        /* <DEDUP_REMOVED lines=26> */


	//----- nvinfo : EIATTR_MERCURY_ISA_VERSION
	.align		4
.L_168:
        /*01c0*/ 	.byte	0x03, 0x5f
        /*01c2*/ 	.short	0x0000


	//----- nvinfo : EIATTR_COOP_GROUP_MASK_REGIDS
	.align		4
        /*01c4*/ 	.byte	0x04, 0x29
        /*01c6*/ 	.short	(.L_170 - .L_169)


	//   ....[0]....
.L_169:
        /*01c8*/ 	.word	0xffffffff


	//   ....[1]....
        /*01cc*/ 	.word	0xffffffff


	//   ....[2]....
        /*01d0*/ 	.word	0xffffffff


	//   ....[3]....
        /*01d4*/ 	.word	0xffffffff


	//   ....[4]....
        /*01d8*/ 	.word	0xffffffff


	//   ....[5]....
        /*01dc*/ 	.word	0xffffffff


	//   ....[6]....
        /*01e0*/ 	.word	0xffffffff


	//   ....[7]....
        /*01e4*/ 	.word	0xffffffff


	//   ....[8]....
        /*01e8*/ 	.word	0xffffffff


	//   ....[9]....
        /*01ec*/ 	.word	0xffffffff


	//   ....[10]....
        /*01f0*/ 	.word	0xffffffff


	//   ....[11]....
        /*01f4*/ 	.word	0xffffffff


	//   ....[12]....
        /*01f8*/ 	.word	0xffffffff


	//   ....[13]....
        /*01fc*/ 	.word	0xffffffff


	//   ....[14]....
        /*0200*/ 	.word	0xffffffff


	//   ....[15]....
        /*0204*/ 	.word	0xffffffff


	//   ....[16]....
        /*0208*/ 	.word	0xffffffff


	//   ....[17]....
        /*020c*/ 	.word	0xffffffff


	//   ....[18]....
        /*0210*/ 	.word	0xffffffff


	//   ....[19]....
        /*0214*/ 	.word	0xffffffff


	//   ....[20]....
        /*0218*/ 	.word	0xffffffff


	//   ....[21]....
        /*021c*/ 	.word	0xffffffff


	//   ....[22]....
        /*0220*/ 	.word	0xffffffff


	//   ....[23]....
        /*0224*/ 	.word	0xffffffff


	//   ....[24]....
        /*0228*/ 	.word	0xffffffff


	//   ....[25]....
        /*022c*/ 	.word	0xffffffff


	//   ....[26]....
        /*0230*/ 	.word	0xffffffff


	//   ....[27]....
        /*0234*/ 	.word	0xffffffff


	//   ....[28]....
        /*0238*/ 	.word	0xffffffff


	//   ....[29]....
        /*023c*/ 	.word	0xffffffff


	//   ....[30]....
        /*0240*/ 	.word	0xffffffff


	//   ....[31]....
        /*0244*/ 	.word	0xffffffff


	//   ....[32]....
        /*0248*/ 	.word	0xffffffff


	//   ....[33]....
        /*024c*/ 	.word	0xffffffff


	//   ....[34]....
        /*0250*/ 	.word	0xffffffff


	//   ....[35]....
        /*0254*/ 	.word	0xffffffff


	//   ....[36]....
        /*0258*/ 	.word	0xffffffff


	//   ....[37]....
        /*025c*/ 	.word	0xffffffff


	//   ....[38]....
        /*0260*/ 	.word	0xffffffff


	//   ....[39]....
        /*0264*/ 	.word	0xffffffff


	//   ....[40]....
        /*0268*/ 	.word	0xffffffff


	//   ....[41]....
        /*026c*/ 	.word	0xffffffff


	//   ....[42]....
        /*0270*/ 	.word	0xffffffff


	//   ....[43]....
        /*0274*/ 	.word	0xffffffff


	//   ....[44]....
        /*0278*/ 	.word	0xffffffff


	//   ....[45]....
        /*027c*/ 	.word	0xffffffff


	//   ....[46]....
        /*0280*/ 	.word	0xffffffff


	//   ....[47]....
        /*0284*/ 	.word	0xffffffff


	//   ....[48]....
        /*0288*/ 	.word	0xffffffff


	//   ....[49]....
        /*028c*/ 	.word	0xffffffff


	//   ....[50]....
        /*0290*/ 	.word	0xffffffff


	//   ....[51]....
        /*0294*/ 	.word	0xffffffff


	//   ....[52]....
        /*0298*/ 	.word	0xffffffff


	//   ....[53]....
        /*029c*/ 	.word	0xffffffff


	//   ....[54]....
        /*02a0*/ 	.word	0xffffffff


	//   ....[55]....
        /*02a4*/ 	.word	0xffffffff


	//   ....[56]....
        /*02a8*/ 	.word	0xffffffff


	//   ....[57]....
        /*02ac*/ 	.word	0xffffffff


	//   ....[58]....
        /*02b0*/ 	.word	0xffffffff


	//   ....[59]....
        /*02b4*/ 	.word	0xffffffff


	//   ....[60]....
        /*02b8*/ 	.word	0xffffffff


	//   ....[61]....
        /*02bc*/ 	.word	0xffffffff


	//   ....[62]....
        /*02c0*/ 	.word	0xffffffff


	//   ....[63]....
        /*02c4*/ 	.word	0xffffffff


	//   ....[64]....
        /*02c8*/ 	.word	0xffffffff


	//   ....[65]....
        /*02cc*/ 	.word	0xffffffff


	//   ....[66]....
        /*02d0*/ 	.word	0xffffffff


	//   ....[67]....
        /*02d4*/ 	.word	0xffffffff


	//   ....[68]....
        /*02d8*/ 	.word	0xffffffff


	//   ....[69]....
        /*02dc*/ 	.word	0xffffffff


	//   ....[70]....
        /*02e0*/ 	.word	0xffffffff


	//   ....[71]....
        /*02e4*/ 	.word	0xffffffff


	//   ....[72]....
        /*02e8*/ 	.word	0xffffffff


	//   ....[73]....
        /*02ec*/ 	.word	0xffffffff


	//   ....[74]....
        /*02f0*/ 	.word	0xffffffff


	//   ....[75]....
        /*02f4*/ 	.word	0xffffffff


	//   ....[76]....
        /*02f8*/ 	.word	0xffffffff


	//   ....[77]....
        /*02fc*/ 	.word	0xffffffff


	//   ....[78]....
        /*0300*/ 	.word	0xffffffff


	//   ....[79]....
        /*0304*/ 	.word	0xffffffff


	//   ....[80]....
        /*0308*/ 	.word	0xffffffff


	//   ....[81]....
        /*030c*/ 	.word	0xffffffff


	//   ....[82]....
        /*0310*/ 	.word	0xffffffff


	//   ....[83]....
        /*0314*/ 	.word	0xffffffff


	//   ....[84]....
        /*0318*/ 	.word	0xffffffff


	//   ....[85]....
        /*031c*/ 	.word	0xffffffff


	//   ....[86]....
        /*0320*/ 	.word	0xffffffff


	//   ....[87]....
        /*0324*/ 	.word	0xffffffff


	//   ....[88]....
        /*0328*/ 	.word	0xffffffff


	//   ....[89]....
        /*032c*/ 	.word	0xffffffff


	//   ....[90]....
        /*0330*/ 	.word	0xffffffff


	//   ....[91]....
        /*0334*/ 	.word	0xffffffff


	//   ....[92]....
        /*0338*/ 	.word	0xffffffff


	//   ....[93]....
        /*033c*/ 	.word	0xffffffff


	//   ....[94]....
        /*0340*/ 	.word	0xffffffff


	//   ....[95]....
        /*0344*/ 	.word	0xffffffff


	//   ....[96]....
        /*0348*/ 	.word	0xffffffff


	//   ....[97]....
        /*034c*/ 	.word	0xffffffff


	//   ....[98]....
        /*0350*/ 	.word	0xffffffff


	//   ....[99]....
        /*0354*/ 	.word	0xffffffff


	//   ....[100]....
        /*0358*/ 	.word	0xffffffff


	//   ....[101]....
        /*035c*/ 	.word	0xffffffff


	//   ....[102]....
        /*0360*/ 	.word	0xffffffff


	//   ....[103]....
        /*0364*/ 	.word	0xffffffff


	//   ....[104]....
        /*0368*/ 	.word	0xffffffff


	//   ....[105]....
        /*036c*/ 	.word	0xffffffff


	//   ....[106]....
        /*0370*/ 	.word	0xffffffff


	//   ....[107]....
        /*0374*/ 	.word	0xffffffff


	//   ....[108]....
        /*0378*/ 	.word	0xffffffff


	//   ....[109]....
        /*037c*/ 	.word	0xffffffff


	//   ....[110]....
        /*0380*/ 	.word	0xffffffff


	//   ....[111]....
        /*0384*/ 	.word	0xffffffff


	//   ....[112]....
        /*0388*/ 	.word	0xffffffff


	//   ....[113]....
        /*038c*/ 	.word	0xffffffff


	//   ....[114]....
        /*0390*/ 	.word	0xffffffff


	//   ....[115]....
        /*0394*/ 	.word	0xffffffff


	//   ....[116]....
        /*0398*/ 	.word	0xffffffff


	//   ....[117]....
        /*039c*/ 	.word	0xffffffff


	//   ....[118]....
        /*03a0*/ 	.word	0xffffffff


	//   ....[119]....
        /*03a4*/ 	.word	0xffffffff


	//   ....[120]....
        /*03a8*/ 	.word	0xffffffff


	//   ....[121]....
        /*03ac*/ 	.word	0xffffffff


	//   ....[122]....
        /*03b0*/ 	.word	0xffffffff


	//   ....[123]....
        /*03b4*/ 	.word	0xffffffff


	//   ....[124]....
        /*03b8*/ 	.word	0xffffffff


	//   ....[125]....
        /*03bc*/ 	.word	0xffffffff


	//   ....[126]....
        /*03c0*/ 	.word	0xffffffff


	//   ....[127]....
        /*03c4*/ 	.word	0xffffffff


	//   ....[128]....
        /*03c8*/ 	.word	0xffffffff


	//   ....[129]....
        /*03cc*/ 	.word	0xffffffff


	//   ....[130]....
        /*03d0*/ 	.word	0xffffffff


	//   ....[131]....
        /*03d4*/ 	.word	0xffffffff


	//   ....[132]....
        /*03d8*/ 	.word	0xffffffff


	//   ....[133]....
        /*03dc*/ 	.word	0xffffffff


	//   ....[134]....
        /*03e0*/ 	.word	0xffffffff


	//   ....[135]....
        /*03e4*/ 	.word	0xffffffff


	//   ....[136]....
        /*03e8*/ 	.word	0xffffffff


	//   ....[137]....
        /*03ec*/ 	.word	0xffffffff


	//   ....[138]....
        /*03f0*/ 	.word	0xffffffff


	//   ....[139]....
        /*03f4*/ 	.word	0xffffffff


	//   ....[140]....
        /*03f8*/ 	.word	0xffffffff


	//   ....[141]....
        /*03fc*/ 	.word	0xffffffff


	//   ....[142]....
        /*0400*/ 	.word	0xffffffff


	//   ....[143]....
        /*0404*/ 	.word	0xffffffff


	//   ....[144]....
        /*0408*/ 	.word	0xffffffff


	//   ....[145]....
        /*040c*/ 	.word	0xffffffff


	//   ....[146]....
        /*0410*/ 	.word	0xffffffff


	//   ....[147]....
        /*0414*/ 	.word	0xffffffff


	//   ....[148]....
        /*0418*/ 	.word	0xffffffff


	//   ....[149]....
        /*041c*/ 	.word	0xffffffff


	//   ....[150]....
        /*0420*/ 	.word	0xffffffff


	//   ....[151]....
        /*0424*/ 	.word	0xffffffff


	//   ....[152]....
        /*0428*/ 	.word	0xffffffff


	//   ....[153]....
        /*042c*/ 	.word	0xffffffff


	//   ....[154]....
        /*0430*/ 	.word	0xffffffff


	//   ....[155]....
        /*0434*/ 	.word	0xffffffff


	//   ....[156]....
        /*0438*/ 	.word	0xffffffff


	//   ....[157]....
        /*043c*/ 	.word	0xffffffff


	//   ....[158]....
        /*0440*/ 	.word	0xffffffff


	//   ....[159]....
        /*0444*/ 	.word	0xffffffff


	//   ....[160]....
        /*0448*/ 	.word	0xffffffff


	//   ....[161]....
        /*044c*/ 	.word	0xffffffff


	//   ....[162]....
        /*0450*/ 	.word	0xffffffff


	//   ....[163]....
        /*0454*/ 	.word	0xffffffff


	//   ....[164]....
        /*0458*/ 	.word	0xffffffff


	//   ....[165]....
        /*045c*/ 	.word	0xffffffff


	//   ....[166]....
        /*0460*/ 	.word	0xffffffff


	//   ....[167]....
        /*0464*/ 	.word	0xffffffff


	//   ....[168]....
        /*0468*/ 	.word	0xffffffff


	//   ....[169]....
        /*046c*/ 	.word	0xffffffff


	//   ....[170]....
        /*0470*/ 	.word	0xffffffff


	//   ....[171]....
        /*0474*/ 	.word	0xffffffff


	//   ....[172]....
        /*0478*/ 	.word	0xffffffff


	//   ....[173]....
        /*047c*/ 	.word	0xffffffff


	//   ....[174]....
        /*0480*/ 	.word	0xffffffff


	//   ....[175]....
        /*0484*/ 	.word	0xffffffff


	//   ....[176]....
        /*0488*/ 	.word	0xffffffff


	//   ....[177]....
        /*048c*/ 	.word	0xffffffff


	//   ....[178]....
        /*0490*/ 	.word	0xffffffff


	//   ....[179]....
        /*0494*/ 	.word	0xffffffff


	//   ....[180]....
        /*0498*/ 	.word	0xffffffff


	//   ....[181]....
        /*049c*/ 	.word	0xffffffff


	//   ....[182]....
        /*04a0*/ 	.word	0xffffffff


	//----- nvinfo : EIATTR_COOP_GROUP_INSTR_OFFSETS
	.align		4
.L_170:
        /*04a4*/ 	.byte	0x04, 0x28
        /*04a6*/ 	.short	(.L_172 - .L_171)


	//   ....[0]....
.L_171:
        /*04a8*/ 	.word	0x000000a0


	//   ....[1]....
        /*04ac*/ 	.word	0x00002b50


	//   ....[2]....
        /*04b0*/ 	.word	0x00002ba0


	//   ....[3]....
        /*04b4*/ 	.word	0x00003390


	//   ....[4]....
        /*04b8*/ 	.word	0x000033b0


	//   ....[5]....
        /*04bc*/ 	.word	0x00003b20


	//   ....[6]....
        /*04c0*/ 	.word	0x00003b40


	//   ....[7]....
        /*04c4*/ 	.word	0x000042b0


	//   ....[8]....
        /*04c8*/ 	.word	0x000042c0


	//   ....[9]....
        /*04cc*/ 	.word	0x00004b60


	//   ....[10]....
        /*04d0*/ 	.word	0x00004bb0


	//   ....[11]....
        /*04d4*/ 	.word	0x000058c0


	//   ....[12]....
        /*04d8*/ 	.word	0x000058f0


	//   ....[13]....
        /*04dc*/ 	.word	0x00006030


	//   ....[14]....
        /*04e0*/ 	.word	0x00006060


	//   ....[15]....
        /*04e4*/ 	.word	0x000067a0


	//   ....[16]....
        /*04e8*/ 	.word	0x000067c0


	//   ....[17]....
        /*04ec*/ 	.word	0x00006f20


	//   ....[18]....
        /*04f0*/ 	.word	0x00006f50


	//   ....[19]....
        /*04f4*/ 	.word	0x00007090


	//   ....[20]....
        /*04f8*/ 	.word	0x000070c0


	//   ....[21]....
        /*04fc*/ 	.word	0x000071b0


	//   ....[22]....
        /*0500*/ 	.word	0x000071e0


	//   ....[23]....
        /*0504*/ 	.word	0x000072d0


	//   ....[24]....
        /*0508*/ 	.word	0x000072f0


	//   ....[25]....
        /*050c*/ 	.word	0x00007b50


	//   ....[26]....
        /*0510*/ 	.word	0x00007b70


	//   ....[27]....
        /*0514*/ 	.word	0x00007c60


	//   ....[28]....
        /*0518*/ 	.word	0x00007c90


	//   ....[29]....
        /*051c*/ 	.word	0x00007d80


	//   ....[30]....
        /*0520*/ 	.word	0x00007db0


	//   ....[31]....
        /*0524*/ 	.word	0x00007ea0


	//   ....[32]....
        /*0528*/ 	.word	0x00007ed0


	//   ....[33]....
        /*052c*/ 	.word	0x000089f0


	//   ....[34]....
        /*0530*/ 	.word	0x00008a20


	//   ....[35]....
        /*0534*/ 	.word	0x00008a50


	//   ....[36]....
        /*0538*/ 	.word	0x00008a70


	//   ....[37]....
        /*053c*/ 	.word	0x00008a90


	//   ....[38]....
        /*0540*/ 	.word	0x00008ad0


	//   ....[39]....
        /*0544*/ 	.word	0x00008af0


	//   ....[40]....
        /*0548*/ 	.word	0x00008b30


	//   ....[41]....
        /*054c*/ 	.word	0x00008b70


	//   ....[42]....
        /*0550*/ 	.word	0x00008ba0


	//   ....[43]....
        /*0554*/ 	.word	0x00008bc0


	//   ....[44]....
        /*0558*/ 	.word	0x00008c40


	//   ....[45]....
        /*055c*/ 	.word	0x00008c50


	//   ....[46]....
        /*0560*/ 	.word	0x00008cd0


	//   ....[47]....
        /*0564*/ 	.word	0x00008d30


	//   ....[48]....
        /*0568*/ 	.word	0x00008de0


	//   ....[49]....
        /*056c*/ 	.word	0x00009200


	//   ....[50]....
        /*0570*/ 	.word	0x00009230


	//   ....[51]....
        /*0574*/ 	.word	0x00009260


	//   ....[52]....
        /*0578*/ 	.word	0x00009280


	//   ....[53]....
        /*057c*/ 	.word	0x00009290


	//   ....[54]....
        /*0580*/ 	.word	0x000092b0


	//   ....[55]....
        /*0584*/ 	.word	0x000092c0


	//   ....[56]....
        /*0588*/ 	.word	0x000092e0


	//   ....[57]....
        /*058c*/ 	.word	0x000092f0


	//   ....[58]....
        /*0590*/ 	.word	0x00009320


	//   ....[59]....
        /*0594*/ 	.word	0x00009350


	//   ....[60]....
        /*0598*/ 	.word	0x00009380


	//   ....[61]....
        /*059c*/ 	.word	0x000093a0


	//   ....[62]....
        /*05a0*/ 	.word	0x000093d0


	//   ....[63]....
        /*05a4*/ 	.word	0x0000ce10


	//   ....[64]....
        /*05a8*/ 	.word	0x0000ce40


	//   ....[65]....
        /*05ac*/ 	.word	0x0000ce70


	//   ....[66]....
        /*05b0*/ 	.word	0x0000cea0


	//   ....[67]....
        /*05b4*/ 	.word	0x0000ced0


	//   ....[68]....
        /*05b8*/ 	.word	0x0000cf00


	//   ....[69]....
        /*05bc*/ 	.word	0x0000cf30


	//   ....[70]....
        /*05c0*/ 	.word	0x0000cf60


	//   ....[71]....
        /*05c4*/ 	.word	0x0000cf90


	//   ....[72]....
        /*05c8*/ 	.word	0x0000cfc0


	//   ....[73]....
        /*05cc*/ 	.word	0x0000cff0


	//   ....[74]....
        /*05d0*/ 	.word	0x0000d020


	//   ....[75]....
        /*05d4*/ 	.word	0x0000d080


	//   ....[76]....
        /*05d8*/ 	.word	0x0000d0b0


	//   ....[77]....
        /*05dc*/ 	.word	0x0000ed60


	//   ....[78]....
        /*05e0*/ 	.word	0x0000ed80


	//   ....[79]....
        /*05e4*/ 	.word	0x0000ed90


	//   ....[80]....
        /*05e8*/ 	.word	0x0000eda0


	//   ....[81]....
        /*05ec*/ 	.word	0x0000edb0


	//   ....[82]....
        /*05f0*/ 	.word	0x0000edc0


	//   ....[83]....
        /*05f4*/ 	.word	0x0000edd0


	//   ....[84]....
        /*05f8*/ 	.word	0x0000edf0


	//   ....[85]....
        /*05fc*/ 	.word	0x0000ee00


	//   ....[86]....
        /*0600*/ 	.word	0x0000ee20


	//   ....[87]....
        /*0604*/ 	.word	0x0000ee40


	//   ....[88]....
        /*0608*/ 	.word	0x0000ee70


	//   ....[89]....
        /*060c*/ 	.word	0x0000ee90


	//   ....[90]....
        /*0610*/ 	.word	0x0000eeb0


	//   ....[91]....
        /*0614*/ 	.word	0x0000fdd0


	//   ....[92]....
        /*0618*/ 	.word	0x0000fe10


	//   ....[93]....
        /*061c*/ 	.word	0x0000ff50


	//   ....[94]....
        /*0620*/ 	.word	0x0000ff80


	//   ....[95]....
        /*0624*/ 	.word	0x0000ffb0


	//   ....[96]....
        /*0628*/ 	.word	0x000100b0


	//   ....[97]....
        /*062c*/ 	.word	0x00010180


	//   ....[98]....
        /*0630*/ 	.word	0x000102f0


	//   ....[99]....
        /*0634*/ 	.word	0x00012d90


	//   ....[100]....
        /*0638*/ 	.word	0x00012db0


	//   ....[101]....
        /*063c*/ 	.word	0x00012dc0


	//   ....[102]....
        /*0640*/ 	.word	0x00012dd0


	//   ....[103]....
        /*0644*/ 	.word	0x00012de0


	//   ....[104]....
        /*0648*/ 	.word	0x00012df0


	//   ....[105]....
        /*064c*/ 	.word	0x00012e00


	//   ....[106]....
        /*0650*/ 	.word	0x00012e20


	//   ....[107]....
        /*0654*/ 	.word	0x00012e30


	//   ....[108]....
        /*0658*/ 	.word	0x00012e50


	//   ....[109]....
        /*065c*/ 	.word	0x00012ea0


	//   ....[110]....
        /*0660*/ 	.word	0x00012ee0


	//   ....[111]....
        /*0664*/ 	.word	0x00012f00


	//   ....[112]....
        /*0668*/ 	.word	0x00012f10


	//   ....[113]....
        /*066c*/ 	.word	0x00013340


	//   ....[114]....
        /*0670*/ 	.word	0x00013360


	//   ....[115]....
        /*0674*/ 	.word	0x00013380


	//   ....[116]....
        /*0678*/ 	.word	0x000133b0


	//   ....[117]....
        /*067c*/ 	.word	0x000133e0


	//   ....[118]....
        /*0680*/ 	.word	0x00013430


	//   ....[119]....
        /*0684*/ 	.word	0x00013460


	//   ....[120]....
        /*0688*/ 	.word	0x00013480


	//   ....[121]....
        /*068c*/ 	.word	0x000134c0


	//   ....[122]....
        /*0690*/ 	.word	0x000134f0


	//   ....[123]....
        /*0694*/ 	.word	0x00013520


	//   ....[124]....
        /*0698*/ 	.word	0x00013540


	//   ....[125]....
        /*069c*/ 	.word	0x00013570


	//   ....[126]....
        /*06a0*/ 	.word	0x00013590


	//   ....[127]....
        /*06a4*/ 	.word	0x00015060


	//   ....[128]....
        /*06a8*/ 	.word	0x00015280


	//   ....[129]....
        /*06ac*/ 	.word	0x000152d0


	//   ....[130]....
        /*06b0*/ 	.word	0x00015300


	//   ....[131]....
        /*06b4*/ 	.word	0x00015320


	//   ....[132]....
        /*06b8*/ 	.word	0x000153e0


	//   ....[133]....
        /*06bc*/ 	.word	0x00015510


	//   ....[134]....
        /*06c0*/ 	.word	0x000157e0


	//   ....[135]....
        /*06c4*/ 	.word	0x000181f0


	//   ....[136]....
        /*06c8*/ 	.word	0x00018200


	//   ....[137]....
        /*06cc*/ 	.word	0x00018210


	//   ....[138]....
        /*06d0*/ 	.word	0x00018220


	//   ....[139]....
        /*06d4*/ 	.word	0x00018250


	//   ....[140]....
        /*06d8*/ 	.word	0x00018270


	//   ....[141]....
        /*06dc*/ 	.word	0x00018290


	//   ....[142]....
        /*06e0*/ 	.word	0x000182a0


	//   ....[143]....
        /*06e4*/ 	.word	0x00019760


	//   ....[144]....
        /*06e8*/ 	.word	0x00019780


	//   ....[145]....
        /*06ec*/ 	.word	0x000197b0


	//   ....[146]....
        /*06f0*/ 	.word	0x000197e0


	//   ....[147]....
        /*06f4*/ 	.word	0x00019820


	//   ....[148]....
        /*06f8*/ 	.word	0x00019850


	//   ....[149]....
        /*06fc*/ 	.word	0x00019890


	//   ....[150]....
        /*0700*/ 	.word	0x000198b0


	//   ....[151]....
        /*0704*/ 	.word	0x00019900


	//   ....[152]....
        /*0708*/ 	.word	0x00019910


	//   ....[153]....
        /*070c*/ 	.word	0x00019920


	//   ....[154]....
        /*0710*/ 	.word	0x00019940


	//   ....[155]....
        /*0714*/ 	.word	0x00019990


	//   ....[156]....
        /*0718*/ 	.word	0x000199b0


	//   ....[157]....
        /*071c*/ 	.word	0x000199e0


	//   ....[158]....
        /*0720*/ 	.word	0x00019a20


	//   ....[159]....
        /*0724*/ 	.word	0x00019a70


	//   ....[160]....
        /*0728*/ 	.word	0x00019b30


	//   ....[161]....
        /*072c*/ 	.word	0x00019b50


	//   ....[162]....
        /*0730*/ 	.word	0x00019ba0


	//   ....[163]....
        /*0734*/ 	.word	0x00019bc0


	//   ....[164]....
        /*0738*/ 	.word	0x00019bf0


	//   ....[165]....
        /*073c*/ 	.word	0x00019c20


	//   ....[166]....
        /*0740*/ 	.word	0x00019cc0


	//   ....[167]....
        /*0744*/ 	.word	0x0001a550


	//   ....[168]....
        /*0748*/ 	.word	0x0001a580


	//   ....[169]....
        /*074c*/ 	.word	0x0001a5b0


	//   ....[170]....
        /*0750*/ 	.word	0x0001a5e0


	//   ....[171]....
        /*0754*/ 	.word	0x0001a610


	//   ....[172]....
        /*0758*/ 	.word	0x0001a640


	//   ....[173]....
        /*075c*/ 	.word	0x0001a670


	//   ....[174]....
        /*0760*/ 	.word	0x0001a690


	//   ....[175]....
        /*0764*/ 	.word	0x0001a6b0


	//   ....[176]....
        /*0768*/ 	.word	0x0001a6d0


	//   ....[177]....
        /*076c*/ 	.word	0x0001a6e0


	//   ....[178]....
        /*0770*/ 	.word	0x0001a6f0


	//   ....[179]....
        /*0774*/ 	.word	0x0001a700


	//   ....[180]....
        /*0778*/ 	.word	0x0001a710


	//   ....[181]....
        /*077c*/ 	.word	0x0001a720


	//   ....[182]....
        /*0780*/ 	.word	0x0001a750


	//----- nvinfo : EIATTR_EXIT_INSTR_OFFSETS
	.align		4
.L_172:
        /*0784*/ 	.byte	0x04, 0x1c
        /*0786*/ 	.short	(.L_174 - .L_173)


	//   ....[0]....
.L_173:
        /*0788*/ 	.word	0x00000450


	//   ....[1]....
        /*078c*/ 	.word	0x00019d60


	//   ....[2]....
        /*0790*/ 	.word	0x00019da0


	//   ....[3]....
        /*0794*/ 	.word	0x0001a8e0


	//   ....[4]....
        /*0798*/ 	.word	0x0001a920


	//----- nvinfo : EIATTR_CTAIDZ_USED
	.align		4
.L_174:
        /*079c*/ 	.byte	0x01, 0x04
	.zero		2


	//----- nvinfo : EIATTR_MAX_THREADS
	.align		4
        /*07a0*/ 	.byte	0x04, 0x05
        /*07a2*/ 	.short	(.L_176 - .L_175)
.L_175:
        /*07a4*/ 	.word	0x00000080
        /*07a8*/ 	.word	0x00000001
        /*07ac*/ 	.word	0x00000001


	//----- nvinfo : EIATTR_CRS_STACK_SIZE
	.align		4
.L_176:
        /*07b0*/ 	.byte	0x04, 0x1e
        /*07b2*/ 	.short	(.L_178 - .L_177)
.L_177:
        /*07b4*/ 	.word	0x00000000
.L_178:


//--------------------- .nv.info._ZN7cutlass13device_kernelIN5flash19enable_sm80_to_sm89INS1_16FlashAttnFwdSm80INS1_25CollectiveMainloopFwdSm80ILi4ELi1ELb0EN4cute5tupleIJNS5_1CILi128EEENS7_ILi96EEENS7_ILi64EEEEEELi64ENS_10bfloat16_tEfNS_4arch4Sm80ELb0ELb1ELb1ELb0ELb1ELb0ELb1ELb0EEENS1_21CollectiveEpilogueFwdINS6_IJS8_SA_S9_EEENS6_IJNS7_ILi1EEESI_SI_EEESC_SE_Li128ELb0ELb1ELb0ELb0EEENS1_19SingleTileSchedulerILb0ELb0ELb1ELi128EEEEEEEEEvNT_6ParamsE --------------------------
	.section	.nv.info._ZN7cutlass13device_kernelIN5flash19enable_sm80_to_sm89INS1_16FlashAttnFwdSm80INS1_25CollectiveMainloopFwdSm80ILi4ELi1ELb0EN4cute5tupleIJNS5_1CILi128EEENS7_ILi96EEENS7_ILi64EEEEEELi64ENS_10bfloat16_tEfNS_4arch4Sm80ELb0ELb1ELb1ELb0ELb1ELb0ELb1ELb0EEENS1_21CollectiveEpilogueFwdINS6_IJS8_SA_S9_EEENS6_IJNS7_ILi1EEESI_SI_EEESC_SE_Li128ELb0ELb1ELb0ELb0EEENS1_19SingleTileSchedulerILb0ELb0ELb1ELi128EEEEEEEEEvNT_6ParamsE,"",@"SHT_CUDA_INFO"
	.sectionflags	@""
	.align	4


	//----- nvinfo : EIATTR_CUDA_API_VERSION
	.align		4
        /*0000*/ 	.byte	0x04, 0x37
        /*0002*/ 	.short	(.L_180 - .L_179)
.L_179:
        /*0004*/ 	.word	0x00000082


	//----- nvinfo : EIATTR_SW2861232_WAR
	.align		4
.L_180:
        /*0008*/ 	.byte	0x01, 0x35
	.zero		2


	//----- nvinfo : EIATTR_PARAM_CBANK
	.align		4
        /*000c*/ 	.byte	0x04, 0x0a
        /*000e*/ 	.short	(.L_182 - .L_181)
	.align		4
.L_181:
        /*0010*/ 	.word	index@(.nv.constant0._ZN7cutlass13device_kernelIN5flash19enable_sm80_to_sm89INS1_16FlashAttnFwdSm80INS1_25CollectiveMainloopFwdSm80ILi4ELi1ELb0EN4cute5tupleIJNS5_1CILi128EEENS7_ILi96EEENS7_ILi64EEEEEELi64ENS_10bfloat16_tEfNS_4arch4Sm80ELb0ELb1ELb1ELb0ELb1ELb0ELb1ELb0EEENS1_21CollectiveEpilogueFwdINS6_IJS8_SA_S9_EEENS6_IJNS7_ILi1EEESI_SI_EEESC_SE_Li128ELb0ELb1ELb0ELb0EEENS1_19SingleTileSchedulerILb0ELb0ELb1ELi128EEEEEEEEEvNT_6ParamsE)
        /*0014*/ 	.short	0x0160
        /*0016*/ 	.short	0x0418


	//----- nvinfo : EIATTR_CBANK_PARAM_SIZE
	.align		4
.L_182:
        /*0018*/ 	.byte	0x03, 0x19
        /*001a*/ 	.short	0x0418


	//----- nvinfo : EIATTR_KPARAM_INFO
	.align		4
        /*001c*/ 	.byte	0x04, 0x17
        /*001e*/ 	.short	(.L_184 - .L_183)
.L_183:
        /*0020*/ 	.word	0x00000000
        /*0024*/ 	.short	0x0000
        /*0026*/ 	.short	0x0000
        /*0028*/ 	.byte	0x00, 0xf0, 0x61, 0x10


	//----- nvinfo : EIATTR_MAXREG_COUNT
	.align		4
.L_184:
        /*002c*/ 	.byte	0x03, 0x1b
        /*002e*/ 	.short	0x00ff


	//----- nvinfo : EIATTR_NUM_BARRIERS
	.align		4
        /*0030*/ 	.byte	0x02, 0x4c
        /*0032*/ 	.byte	0x02
	.zero		1


	//----- nvinfo : EIATTR_ANNOTATIONS
	.align		4
        /*0034*/ 	.byte	0x04, 0x55
        /*0036*/ 	.short	(.L_186 - .L_185)


	//   ....[0]....
.L_185:
        /* <DEDUP_REMOVED lines=36> */


	//----- nvinfo : EIATTR_MERCURY_ISA_VERSION
	.align		4
.L_186:
        /*0268*/ 	.byte	0x03, 0x5f
        /*026a*/ 	.short	0x0000


	//----- nvinfo : EIATTR_COOP_GROUP_MASK_REGIDS
	.align		4
        /*026c*/ 	.byte	0x04, 0x29
        /*026e*/ 	.short	(.L_188 - .L_187)


	//   ....[0]....
.L_187:
        /*0270*/ 	.word	0xffffffff


	//   ....[1]....
        /*0274*/ 	.word	0xffffffff


	//   ....[2]....
        /*0278*/ 	.word	0xffffffff


	//   ....[3]....
        /*027c*/ 	.word	0xffffffff


	//   ....[4]....
        /*0280*/ 	.word	0xffffffff


	//   ....[5]....
        /*0284*/ 	.word	0xffffffff


	//   ....[6]....
        /*0288*/ 	.word	0xffffffff


	//   ....[7]....
        /*028c*/ 	.word	0xffffffff


	//   ....[8]....
        /*0290*/ 	.word	0xffffffff


	//   ....[9]....
        /*0294*/ 	.word	0xffffffff


	//   ....[10]....
        /*0298*/ 	.word	0xffffffff


	//   ....[11]....
        /*029c*/ 	.word	0xffffffff


	//   ....[12]....
        /*02a0*/ 	.word	0xffffffff


	//   ....[13]....
        /*02a4*/ 	.word	0xffffffff


	//   ....[14]....
        /*02a8*/ 	.word	0xffffffff


	//   ....[15]....
        /*02ac*/ 	.word	0xffffffff


	//   ....[16]....
        /*02b0*/ 	.word	0xffffffff


	//   ....[17]....
        /*02b4*/ 	.word	0xffffffff


	//   ....[18]....
        /*02b8*/ 	.word	0xffffffff


	//   ....[19]....
        /*02bc*/ 	.word	0xffffffff


	//   ....[20]....
        /*02c0*/ 	.word	0xffffffff


	//   ....[21]....
        /*02c4*/ 	.word	0xffffffff


	//   ....[22]....
        /*02c8*/ 	.word	0xffffffff


	//   ....[23]....
        /*02cc*/ 	.word	0xffffffff


	//   ....[24]....
        /*02d0*/ 	.word	0xffffffff


	//   ....[25]....
        /*02d4*/ 	.word	0xffffffff


	//   ....[26]....
        /*02d8*/ 	.word	0xffffffff


	//   ....[27]....
        /*02dc*/ 	.word	0xffffffff


	//   ....[28]....
        /*02e0*/ 	.word	0xffffffff


	//   ....[29]....
        /*02e4*/ 	.word	0xffffffff


	//   ....[30]....
        /*02e8*/ 	.word	0xffffffff


	//   ....[31]....
        /*02ec*/ 	.word	0xffffffff


	//   ....[32]....
        /*02f0*/ 	.word	0xffffffff


	//   ....[33]....
        /*02f4*/ 	.word	0xffffffff


	//   ....[34]....
        /*02f8*/ 	.word	0xffffffff


	//   ....[35]....
        /*02fc*/ 	.word	0xffffffff


	//   ....[36]....
        /*0300*/ 	.word	0xffffffff


	//   ....[37]....
        /*0304*/ 	.word	0xffffffff


	//   ....[38]....
        /*0308*/ 	.word	0xffffffff


	//   ....[39]....
        /*030c*/ 	.word	0xffffffff


	//   ....[40]....
        /*0310*/ 	.word	0xffffffff


	//   ....[41]....
        /*0314*/ 	.word	0xffffffff


	//   ....[42]....
        /*0318*/ 	.word	0xffffffff


	//   ....[43]....
        /*031c*/ 	.word	0xffffffff


	//   ....[44]....
        /*0320*/ 	.word	0xffffffff


	//   ....[45]....
        /*0324*/ 	.word	0xffffffff


	//   ....[46]....
        /*0328*/ 	.word	0xffffffff


	//   ....[47]....
        /*032c*/ 	.word	0xffffffff


	//   ....[48]....
        /*0330*/ 	.word	0xffffffff


	//   ....[49]....
        /*0334*/ 	.word	0xffffffff


	//   ....[50]....
        /*0338*/ 	.word	0xffffffff


	//   ....[51]....
        /*033c*/ 	.word	0xffffffff


	//   ....[52]....
        /*0340*/ 	.word	0xffffffff


	//   ....[53]....
        /*0344*/ 	.word	0xffffffff


	//   ....[54]....
        /*0348*/ 	.word	0xffffffff


	//   ....[55]....
        /*034c*/ 	.word	0xffffffff


	//   ....[56]....
        /*0350*/ 	.word	0xffffffff


	//   ....[57]....
        /*0354*/ 	.word	0xffffffff


	//   ....[58]....
        /*0358*/ 	.word	0xffffffff


	//   ....[59]....
        /*035c*/ 	.word	0xffffffff


	//   ....[60]....
        /*0360*/ 	.word	0xffffffff


	//   ....[61]....
        /*0364*/ 	.word	0xffffffff


	//   ....[62]....
        /*0368*/ 	.word	0xffffffff


	//   ....[63]....
        /*036c*/ 	.word	0xffffffff


	//   ....[64]....
        /*0370*/ 	.word	0xffffffff


	//   ....[65]....
        /*0374*/ 	.word	0xffffffff


	//   ....[66]....
        /*0378*/ 	.word	0xffffffff


	//   ....[67]....
        /*037c*/ 	.word	0xffffffff


	//   ....[68]....
        /*0380*/ 	.word	0xffffffff


	//   ....[69]....
        /*0384*/ 	.word	0xffffffff


	//   ....[70]....
        /*0388*/ 	.word	0xffffffff


	//   ....[71]....
        /*038c*/ 	.word	0xffffffff


	//   ....[72]....
        /*0390*/ 	.word	0xffffffff


	//   ....[73]....
        /*0394*/ 	.word	0xffffffff


	//   ....[74]....
        /*0398*/ 	.word	0xffffffff


	//   ....[75]....
        /*039c*/ 	.word	0xffffffff


	//   ....[76]....
        /*03a0*/ 	.word	0xffffffff


	//   ....[77]....
        /*03a4*/ 	.word	0xffffffff


	//   ....[78]....
        /*03a8*/ 	.word	0xffffffff


	//   ....[79]....
        /*03ac*/ 	.word	0xffffffff


	//   ....[80]....
        /*03b0*/ 	.word	0xffffffff


	//   ....[81]....
        /*03b4*/ 	.word	0xffffffff


	//   ....[82]....
        /*03b8*/ 	.word	0xffffffff


	//   ....[83]....
        /*03bc*/ 	.word	0xffffffff


	//   ....[84]....
        /*03c0*/ 	.word	0xffffffff


	//   ....[85]....
        /*03c4*/ 	.word	0xffffffff


	//   ....[86]....
        /*03c8*/ 	.word	0xffffffff


	//   ....[87]....
        /*03cc*/ 	.word	0xffffffff


	//   ....[88]....
        /*03d0*/ 	.word	0xffffffff


	//   ....[89]....
        /*03d4*/ 	.word	0xffffffff


	//   ....[90]....
        /*03d8*/ 	.word	0xffffffff


	//   ....[91]....
        /*03dc*/ 	.word	0xffffffff


	//   ....[92]....
        /*03e0*/ 	.word	0xffffffff


	//   ....[93]....
        /*03e4*/ 	.word	0xffffffff


	//   ....[94]....
        /*03e8*/ 	.word	0xffffffff


	//   ....[95]....
        /*03ec*/ 	.word	0xffffffff


	//   ....[96]....
        /*03f0*/ 	.word	0xffffffff


	//   ....[97]....
        /*03f4*/ 	.word	0xffffffff


	//   ....[98]....
        /*03f8*/ 	.word	0xffffffff


	//   ....[99]....
        /*03fc*/ 	.word	0xffffffff


	//   ....[100]....
        /*0400*/ 	.word	0xffffffff


	//   ....[101]....
        /*0404*/ 	.word	0xffffffff


	//   ....[102]....
        /*0408*/ 	.word	0xffffffff


	//   ....[103]....
        /*040c*/ 	.word	0xffffffff


	//   ....[104]....
        /*0410*/ 	.word	0xffffffff


	//   ....[105]....
        /*0414*/ 	.word	0xffffffff


	//   ....[106]....
        /*0418*/ 	.word	0xffffffff


	//   ....[107]....
        /*041c*/ 	.word	0xffffffff


	//   ....[108]....
        /*0420*/ 	.word	0xffffffff


	//   ....[109]....
        /*0424*/ 	.word	0xffffffff


	//   ....[110]....
        /*0428*/ 	.word	0xffffffff


	//   ....[111]....
        /*042c*/ 	.word	0xffffffff


	//   ....[112]....
        /*0430*/ 	.word	0xffffffff


	//   ....[113]....
        /*0434*/ 	.word	0xffffffff


	//   ....[114]....
        /*0438*/ 	.word	0xffffffff


	//   ....[115]....
        /*043c*/ 	.word	0xffffffff


	//   ....[116]....
        /*0440*/ 	.word	0xffffffff


	//   ....[117]....
        /*0444*/ 	.word	0xffffffff


	//   ....[118]....
        /*0448*/ 	.word	0xffffffff


	//   ....[119]....
        /*044c*/ 	.word	0xffffffff


	//   ....[120]....
        /*0450*/ 	.word	0xffffffff


	//   ....[121]....
        /*0454*/ 	.word	0xffffffff


	//   ....[122]....
        /*0458*/ 	.word	0xffffffff


	//   ....[123]....
        /*045c*/ 	.word	0xffffffff


	//   ....[124]....
        /*0460*/ 	.word	0xffffffff


	//   ....[125]....
        /*0464*/ 	.word	0xffffffff


	//   ....[126]....
        /*0468*/ 	.word	0xffffffff


	//   ....[127]....
        /*046c*/ 	.word	0xffffffff


	//   ....[128]....
        /*0470*/ 	.word	0xffffffff


	//   ....[129]....
        /*0474*/ 	.word	0xffffffff


	//   ....[130]....
        /*0478*/ 	.word	0xffffffff


	//   ....[131]....
        /*047c*/ 	.word	0xffffffff


	//   ....[132]....
        /*0480*/ 	.word	0xffffffff


	//   ....[133]....
        /*0484*/ 	.word	0xffffffff


	//   ....[134]....
        /*0488*/ 	.word	0xffffffff


	//   ....[135]....
        /*048c*/ 	.word	0xffffffff


	//   ....[136]....
        /*0490*/ 	.word	0xffffffff


	//   ....[137]....
        /*0494*/ 	.word	0xffffffff


	//   ....[138]....
        /*0498*/ 	.word	0xffffffff


	//   ....[139]....
        /*049c*/ 	.word	0xffffffff


	//   ....[140]....
        /*04a0*/ 	.word	0xffffffff


	//   ....[141]....
        /*04a4*/ 	.word	0xffffffff


	//   ....[142]....
        /*04a8*/ 	.word	0xffffffff


	//   ....[143]....
        /*04ac*/ 	.word	0xffffffff


	//   ....[144]....
        /*04b0*/ 	.word	0xffffffff


	//   ....[145]....
        /*04b4*/ 	.word	0xffffffff


	//   ....[146]....
        /*04b8*/ 	.word	0xffffffff


	//   ....[147]....
        /*04bc*/ 	.word	0xffffffff


	//   ....[148]....
        /*04c0*/ 	.word	0xffffffff


	//   ....[149]....
        /*04c4*/ 	.word	0xffffffff


	//   ....[150]....
        /*04c8*/ 	.word	0xffffffff


	//   ....[151]....
        /*04cc*/ 	.word	0xffffffff


	//   ....[152]....
        /*04d0*/ 	.word	0xffffffff


	//   ....[153]....
        /*04d4*/ 	.word	0xffffffff


	//   ....[154]....
        /*04d8*/ 	.word	0xffffffff


	//   ....[155]....
        /*04dc*/ 	.word	0xffffffff


	//   ....[156]....
        /*04e0*/ 	.word	0xffffffff


	//   ....[157]....
        /*04e4*/ 	.word	0xffffffff


	//   ....[158]....
        /*04e8*/ 	.word	0xffffffff


	//   ....[159]....
        /*04ec*/ 	.word	0xffffffff


	//   ....[160]....
        /*04f0*/ 	.word	0xffffffff


	//   ....[161]....
        /*04f4*/ 	.word	0xffffffff


	//   ....[162]....
        /*04f8*/ 	.word	0xffffffff


	//   ....[163]....
        /*04fc*/ 	.word	0xffffffff


	//   ....[164]....
        /*0500*/ 	.word	0xffffffff


	//   ....[165]....
        /*0504*/ 	.word	0xffffffff


	//   ....[166]....
        /*0508*/ 	.word	0xffffffff


	//   ....[167]....
        /*050c*/ 	.word	0xffffffff


	//   ....[168]....
        /*0510*/ 	.word	0xffffffff


	//   ....[169]....
        /*0514*/ 	.word	0xffffffff


	//   ....[170]....
        /*0518*/ 	.word	0xffffffff


	//   ....[171]....
        /*051c*/ 	.word	0xffffffff


	//   ....[172]....
        /*0520*/ 	.word	0xffffffff


	//   ....[173]....
        /*0524*/ 	.word	0xffffffff


	//   ....[174]....
        /*0528*/ 	.word	0xffffffff


	//   ....[175]....
        /*052c*/ 	.word	0xffffffff


	//   ....[176]....
        /*0530*/ 	.word	0xffffffff


	//   ....[177]....
        /*0534*/ 	.word	0xffffffff


	//   ....[178]....
        /*0538*/ 	.word	0xffffffff


	//   ....[179]....
        /*053c*/ 	.word	0xffffffff


	//   ....[180]....
        /*0540*/ 	.word	0xffffffff


	//   ....[181]....
        /*0544*/ 	.word	0xffffffff


	//   ....[182]....
        /*0548*/ 	.word	0xffffffff


	//   ....[183]....
        /*054c*/ 	.word	0xffffffff


	//   ....[184]....
        /*0550*/ 	.word	0xffffffff


	//   ....[185]....
        /*0554*/ 	.word	0xffffffff


	//   ....[186]....
        /*0558*/ 	.word	0xffffffff


	//   ....[187]....
        /*055c*/ 	.word	0xffffffff


	//   ....[188]....
        /*0560*/ 	.word	0xffffffff


	//   ....[189]....
        /*0564*/ 	.word	0xffffffff


	//   ....[190]....
        /*0568*/ 	.word	0xffffffff


	//   ....[191]....
        /*056c*/ 	.word	0xffffffff


	//   ....[192]....
        /*0570*/ 	.word	0xffffffff


	//   ....[193]....
        /*0574*/ 	.word	0xffffffff


	//   ....[194]....
        /*0578*/ 	.word	0xffffffff


	//   ....[195]....
        /*057c*/ 	.word	0xffffffff


	//   ....[196]....
        /*0580*/ 	.word	0xffffffff


	//   ....[197]....
        /*0584*/ 	.word	0xffffffff


	//   ....[198]....
        /*0588*/ 	.word	0xffffffff


	//   ....[199]....
        /*058c*/ 	.word	0xffffffff


	//   ....[200]....
        /*0590*/ 	.word	0xffffffff


	//   ....[201]....
        /*0594*/ 	.word	0xffffffff


	//   ....[202]....
        /*0598*/ 	.word	0xffffffff


	//   ....[203]....
        /*059c*/ 	.word	0xffffffff


	//   ....[204]....
        /*05a0*/ 	.word	0xffffffff


	//   ....[205]....
        /*05a4*/ 	.word	0xffffffff


	//   ....[206]....
        /*05a8*/ 	.word	0xffffffff


	//   ....[207]....
        /*05ac*/ 	.word	0xffffffff


	//   ....[208]....
        /*05b0*/ 	.word	0xffffffff


	//   ....[209]....
        /*05b4*/ 	.word	0xffffffff


	//   ....[210]....
        /*05b8*/ 	.word	0xffffffff


	//   ....[211]....
        /*05bc*/ 	.word	0xffffffff


	//   ....[212]....
        /*05c0*/ 	.word	0xffffffff


	//   ....[213]....
        /*05c4*/ 	.word	0xffffffff


	//   ....[214]....
        /*05c8*/ 	.word	0xffffffff


	//   ....[215]....
        /*05cc*/ 	.word	0xffffffff


	//----- nvinfo : EIATTR_COOP_GROUP_INSTR_OFFSETS
	.align		4
.L_188:
        /*05d0*/ 	.byte	0x04, 0x28
        /*05d2*/ 	.short	(.L_190 - .L_189)


	//   ....[0]....
.L_189:
        /*05d4*/ 	.word	0x00000e50


	//   ....[1]....
        /*05d8*/ 	.word	0x00000e80


	//   ....[2]....
        /*05dc*/ 	.word	0x00000eb0


	//   ....[3]....
        /*05e0*/ 	.word	0x00000ee0


	//   ....[4]....
        /*05e4*/ 	.word	0x00000f10


	//   ....[5]....
        /*05e8*/ 	.word	0x00000f30


	//   ....[6]....
        /*05ec*/ 	.word	0x00000f50


	//   ....[7]....
        /*05f0*/ 	.word	0x00000f70


	//   ....[8]....
        /*05f4*/ 	.word	0x00000fa0


	//   ....[9]....
        /*05f8*/ 	.word	0x00000ff0


	//   ....[10]....
        /*05fc*/ 	.word	0x00001070


	//   ....[11]....
        /*0600*/ 	.word	0x00001090


	//   ....[12]....
        /*0604*/ 	.word	0x000010e0


	//   ....[13]....
        /*0608*/ 	.word	0x000011a0


	//   ....[14]....
        /*060c*/ 	.word	0x000011d0


	//   ....[15]....
        /*0610*/ 	.word	0x00001200


	//   ....[16]....
        /*0614*/ 	.word	0x00001580


	//   ....[17]....
        /*0618*/ 	.word	0x000015b0


	//   ....[18]....
        /*061c*/ 	.word	0x000015c0


	//   ....[19]....
        /*0620*/ 	.word	0x000015d0


	//   ....[20]....
        /*0624*/ 	.word	0x000015e0


	//   ....[21]....
        /*0628*/ 	.word	0x000015f0


	//   ....[22]....
        /*062c*/ 	.word	0x00001600


	//   ....[23]....
        /*0630*/ 	.word	0x00001610


	//   ....[24]....
        /*0634*/ 	.word	0x00001630


	//   ....[25]....
        /*0638*/ 	.word	0x00001650


	//   ....[26]....
        /*063c*/ 	.word	0x00001690


	//   ....[27]....
        /*0640*/ 	.word	0x000016a0


	//   ....[28]....
        /*0644*/ 	.word	0x00001b30


	//   ....[29]....
        /*0648*/ 	.word	0x00001b60


	//   ....[30]....
        /*064c*/ 	.word	0x00001ba0


	//   ....[31]....
        /*0650*/ 	.word	0x00001bc0


	//   ....[32]....
        /*0654*/ 	.word	0x00001bf0


	//   ....[33]....
        /*0658*/ 	.word	0x00001c20


	//   ....[34]....
        /*065c*/ 	.word	0x00001c60


	//   ....[35]....
        /*0660*/ 	.word	0x00001c90


	//   ....[36]....
        /*0664*/ 	.word	0x00001cc0


	//   ....[37]....
        /*0668*/ 	.word	0x00001ce0


	//   ....[38]....
        /*066c*/ 	.word	0x00001d00


	//   ....[39]....
        /*0670*/ 	.word	0x00001d10


	//   ....[40]....
        /*0674*/ 	.word	0x00002890


	//   ....[41]....
        /*0678*/ 	.word	0x000028a0


	//   ....[42]....
        /*067c*/ 	.word	0x000028b0


	//   ....[43]....
        /*0680*/ 	.word	0x000028c0


	//   ....[44]....
        /*0684*/ 	.word	0x000028d0


	//   ....[45]....
        /*0688*/ 	.word	0x000028e0


	//   ....[46]....
        /*068c*/ 	.word	0x000028f0


	//   ....[47]....
        /*0690*/ 	.word	0x00002900


	//   ....[48]....
        /*0694*/ 	.word	0x00002920


	//   ....[49]....
        /*0698*/ 	.word	0x00002950


	//   ....[50]....
        /*069c*/ 	.word	0x00002970


	//   ....[51]....
        /*06a0*/ 	.word	0x00002990


	//   ....[52]....
        /*06a4*/ 	.word	0x00002fa0


	//   ....[53]....
        /*06a8*/ 	.word	0x00003b10


	//   ....[54]....
        /*06ac*/ 	.word	0x00004a40


	//   ....[55]....
        /*06b0*/ 	.word	0x00005560


	//   ....[56]....
        /*06b4*/ 	.word	0x00005d50


	//   ....[57]....
        /*06b8*/ 	.word	0x00005d90


	//   ....[58]....
        /*06bc*/ 	.word	0x00005ea0


	//   ....[59]....
        /*06c0*/ 	.word	0x00005ee0


	//   ....[60]....
        /*06c4*/ 	.word	0x00006bf0


	//   ....[61]....
        /*06c8*/ 	.word	0x00006cc0


	//   ....[62]....
        /*06cc*/ 	.word	0x00006ed0


	//   ....[63]....
        /*06d0*/ 	.word	0x00006f50


	//   ....[64]....
        /*06d4*/ 	.word	0x000093b0


	//   ....[65]....
        /*06d8*/ 	.word	0x000093c0


	//   ....[66]....
        /*06dc*/ 	.word	0x000093d0


	//   ....[67]....
        /*06e0*/ 	.word	0x000093e0


	//   ....[68]....
        /*06e4*/ 	.word	0x000093f0


	//   ....[69]....
        /*06e8*/ 	.word	0x00009400


	//   ....[70]....
        /*06ec*/ 	.word	0x00009410


	//   ....[71]....
        /*06f0*/ 	.word	0x00009420


	//   ....[72]....
        /*06f4*/ 	.word	0x00009430


	//   ....[73]....
        /*06f8*/ 	.word	0x00009440


	//   ....[74]....
        /*06fc*/ 	.word	0x00009450


	//   ....[75]....
        /*0700*/ 	.word	0x00009460


	//   ....[76]....
        /*0704*/ 	.word	0x0000aaf0


	//   ....[77]....
        /*0708*/ 	.word	0x0000ab00


	//   ....[78]....
        /*070c*/ 	.word	0x0000ab10


	//   ....[79]....
        /*0710*/ 	.word	0x0000ab20


	//   ....[80]....
        /*0714*/ 	.word	0x0000ab30


	//   ....[81]....
        /*0718*/ 	.word	0x0000ab40


	//   ....[82]....
        /*071c*/ 	.word	0x0000ab50


	//   ....[83]....
        /*0720*/ 	.word	0x0000ab70


	//   ....[84]....
        /*0724*/ 	.word	0x0000ab90


	//   ....[85]....
        /*0728*/ 	.word	0x0000abd0


	//   ....[86]....
        /*072c*/ 	.word	0x0000abf0


	//   ....[87]....
        /*0730*/ 	.word	0x0000ac10


	//   ....[88]....
        /*0734*/ 	.word	0x0000ad80


	//   ....[89]....
        /*0738*/ 	.word	0x0000afc0


	//   ....[90]....
        /*073c*/ 	.word	0x0000b900


	//   ....[91]....
        /*0740*/ 	.word	0x0000c0c0


	//   ....[92]....
        /*0744*/ 	.word	0x0000cae0


	//   ....[93]....
        /*0748*/ 	.word	0x0000cb00


	//   ....[94]....
        /*074c*/ 	.word	0x0000d130


	//   ....[95]....
        /*0750*/ 	.word	0x0000d330


	//   ....[96]....
        /*0754*/ 	.word	0x0000d380


	//   ....[97]....
        /*0758*/ 	.word	0x0000d4b0


	//   ....[98]....
        /*075c*/ 	.word	0x0000d7d0


	//   ....[99]....
        /*0760*/ 	.word	0x0000d860


	//   ....[100]....
        /*0764*/ 	.word	0x00010140


	//   ....[101]....
        /*0768*/ 	.word	0x00010150


	//   ....[102]....
        /*076c*/ 	.word	0x00010160


	//   ....[103]....
        /*0770*/ 	.word	0x00010170


	//   ....[104]....
        /*0774*/ 	.word	0x00010180


	//   ....[105]....
        /*0778*/ 	.word	0x00010190


	//   ....[106]....
        /*077c*/ 	.word	0x000101a0


	//   ....[107]....
        /*0780*/ 	.word	0x000101b0


	//   ....[108]....
        /*0784*/ 	.word	0x000101c0


	//   ....[109]....
        /*0788*/ 	.word	0x000101d0


	//   ....[110]....
        /*078c*/ 	.word	0x000101e0


	//   ....[111]....
        /*0790*/ 	.word	0x000101f0


	//   ....[112]....
        /*0794*/ 	.word	0x00011860


	//   ....[113]....
        /*0798*/ 	.word	0x00011870


	//   ....[114]....
        /*079c*/ 	.word	0x00011880


	//   ....[115]....
        /*07a0*/ 	.word	0x00011890


	//   ....[116]....
        /*07a4*/ 	.word	0x000118a0


	//   ....[117]....
        /*07a8*/ 	.word	0x000118b0


	//   ....[118]....
        /*07ac*/ 	.word	0x000118c0


	//   ....[119]....
        /*07b0*/ 	.word	0x000118d0


	//   ....[120]....
        /*07b4*/ 	.word	0x000118f0


	//   ....[121]....
        /*07b8*/ 	.word	0x00011920


	//   ....[122]....
        /*07bc*/ 	.word	0x00011960


	//   ....[123]....
        /*07c0*/ 	.word	0x00011980


	//   ....[124]....
        /*07c4*/ 	.word	0x00011ea0


	//   ....[125]....
        /*07c8*/ 	.word	0x00011f50


	//   ....[126]....
        /*07cc*/ 	.word	0x00012050


	//   ....[127]....
        /*07d0*/ 	.word	0x000120a0


	//   ....[128]....
        /*07d4*/ 	.word	0x000120f0


	//   ....[129]....
        /*07d8*/ 	.word	0x00012200


	//   ....[130]....
        /*07dc*/ 	.word	0x000122a0


	//   ....[131]....
        /*07e0*/ 	.word	0x00012500


	//   ....[132]....
        /*07e4*/ 	.word	0x00014e30


	//   ....[133]....
        /*07e8*/ 	.word	0x00014e60


	//   ....[134]....
        /*07ec*/ 	.word	0x00014e80


	//   ....[135]....
        /*07f0*/ 	.word	0x00014ec0


	//   ....[136]....
        /*07f4*/ 	.word	0x00014ee0


	//   ....[137]....
        /*07f8*/ 	.word	0x00014f00


	//   ....[138]....
        /*07fc*/ 	.word	0x00014f20


	//   ....[139]....
        /*0800*/ 	.word	0x00014f40


	//   ....[140]....
        /*0804*/ 	.word	0x00014f60


	//   ....[141]....
        /*0808*/ 	.word	0x00014f80


	//   ....[142]....
        /*080c*/ 	.word	0x00014fa0


	//   ....[143]....
        /*0810*/ 	.word	0x00014fc0


	//   ....[144]....
        /*0814*/ 	.word	0x000163c0


	//   ....[145]....
        /*0818*/ 	.word	0x000163d0


	//   ....[146]....
        /*081c*/ 	.word	0x000163e0


	//   ....[147]....
        /*0820*/ 	.word	0x000163f0


	//   ....[148]....
        /*0824*/ 	.word	0x00016400


	//   ....[149]....
        /*0828*/ 	.word	0x00016410


	//   ....[150]....
        /*082c*/ 	.word	0x00016420


	//   ....[151]....
        /*0830*/ 	.word	0x00016440


	//   ....[152]....
        /*0834*/ 	.word	0x00016460


	//   ....[153]....
        /*0838*/ 	.word	0x000164a0


	//   ....[154]....
        /*083c*/ 	.word	0x000164c0


	//   ....[155]....
        /*0840*/ 	.word	0x000164e0


	//   ....[156]....
        /*0844*/ 	.word	0x00016650


	//   ....[157]....
        /*0848*/ 	.word	0x00016fa0


	//   ....[158]....
        /*084c*/ 	.word	0x000171a0


	//   ....[159]....
        /*0850*/ 	.word	0x00017950


	//   ....[160]....
        /*0854*/ 	.word	0x00018380


	//   ....[161]....
        /*0858*/ 	.word	0x00018760


	//   ....[162]....
        /*085c*/ 	.word	0x000187b0


	//   ....[163]....
        /*0860*/ 	.word	0x000188b0


	//   ....[164]....
        /*0864*/ 	.word	0x00018e90


	//   ....[165]....
        /*0868*/ 	.word	0x00018f10


	//   ....[166]....
        /*086c*/ 	.word	0x00018f40


	//   ....[167]....
        /*0870*/ 	.word	0x000190c0


	//   ....[168]....
        /*0874*/ 	.word	0x0001b540


	//   ....[169]....
        /*0878*/ 	.word	0x0001b550


	//   ....[170]....
        /*087c*/ 	.word	0x0001b560


	//   ....[171]....
        /*0880*/ 	.word	0x0001b570


	//   ....[172]....
        /*0884*/ 	.word	0x0001b5a0


	//   ....[173]....
        /*0888*/ 	.word	0x0001b5c0


	//   ....[174]....
        /*088c*/ 	.word	0x0001b5e0


	//   ....[175]....
        /*0890*/ 	.word	0x0001b5f0


	//   ....[176]....
        /*0894*/ 	.word	0x0001c550


	//   ....[177]....
        /*0898*/ 	.word	0x0001c710


	//   ....[178]....
        /*089c*/ 	.word	0x0001c740


	//   ....[179]....
        /*08a0*/ 	.word	0x0001c770


	//   ....[180]....
        /*08a4*/ 	.word	0x0001c7a0


	//   ....[181]....
        /*08a8*/ 	.word	0x0001c7d0


	//   ....[182]....
        /*08ac*/ 	.word	0x0001c8a0


	//   ....[183]....
        /*08b0*/ 	.word	0x0001c8b0


	//   ....[184]....
        /*08b4*/ 	.word	0x0001c8e0


	//   ....[185]....
        /*08b8*/ 	.word	0x0001c910


	//   ....[186]....
        /*08bc*/ 	.word	0x0001c940


	//   ....[187]....
        /*08c0*/ 	.word	0x0001c950


	//   ....[188]....
        /*08c4*/ 	.word	0x0001c960


	//   ....[189]....
        /*08c8*/ 	.word	0x0001c970


	//   ....[190]....
        /*08cc*/ 	.word	0x0001ca90


	//   ....[191]....
        /*08d0*/ 	.word	0x0001caa0


	//   ....[192]....
        /*08d4*/ 	.word	0x0001cb30


	//   ....[193]....
        /*08d8*/ 	.word	0x0001cb50


	//   ....[194]....
        /*08dc*/ 	.word	0x0001cba0


	//   ....[195]....
        /*08e0*/ 	.word	0x0001cbb0


	//   ....[196]....
        /*08e4*/ 	.word	0x0001cbc0


	//   ....[197]....
        /*08e8*/ 	.word	0x0001ccb0


	//   ....[198]....
        /*08ec*/ 	.word	0x0001cde0


	//   ....[199]....
        /*08f0*/ 	.word	0x0001ce00


	//   ....[200]....
        /*08f4*/ 	.word	0x0001d380


	//   ....[201]....
        /*08f8*/ 	.word	0x0001d3c0


	//   ....[202]....
        /*08fc*/ 	.word	0x0001d3f0


	//   ....[203]....
        /*0900*/ 	.word	0x0001d420


	//   ....[204]....
        /*0904*/ 	.word	0x0001d450


	//   ....[205]....
        /*0908*/ 	.word	0x0001d480


	//   ....[206]....
        /*090c*/ 	.word	0x0001d4b0


	//   ....[207]....
        /*0910*/ 	.word	0x0001d4d0


	//   ....[208]....
        /*0914*/ 	.word	0x0001d4f0


	//   ....[209]....
        /*0918*/ 	.word	0x0001d520


	//   ....[210]....
        /*091c*/ 	.word	0x0001d530


	//   ....[211]....
        /*0920*/ 	.word	0x0001d540


	//   ....[212]....
        /*0924*/ 	.word	0x0001d550


	//   ....[213]....
        /*0928*/ 	.word	0x0001d560


	//   ....[214]....
        /*092c*/ 	.word	0x0001d590


	//   ....[215]....
        /*0930*/ 	.word	0x0001d5b0


	//----- nvinfo : EIATTR_EXIT_INSTR_OFFSETS
	.align		4
.L_190:
        /*0934*/ 	.byte	0x04, 0x1c
        /*0936*/ 	.short	(.L_192 - .L_191)


	//   ....[0]....
.L_191:
        /*0938*/ 	.word	0x00000040


	//   ....[1]....
        /*093c*/ 	.word	0x0001ce20


	//   ....[2]....
        /*0940*/ 	.word	0x0001ce60


	//   ....[3]....
        /*0944*/ 	.word	0x0001d710


	//   ....[4]....
        /*0948*/ 	.word	0x0001d750


	//----- nvinfo : EIATTR_CTAIDZ_USED
	.align		4
.L_192:
        /*094c*/ 	.byte	0x01, 0x04
	.zero		2


	//----- nvinfo : EIATTR_MAX_THREADS
	.align		4
        /*0950*/ 	.byte	0x04, 0x05
        /*0952*/ 	.short	(.L_194 - .L_193)
.L_193:
        /*0954*/ 	.word	0x00000080
        /*0958*/ 	.word	0x00000001
        /*095c*/ 	.word	0x00000001


	//----- nvinfo : EIATTR_CRS_STACK_SIZE
	.align		4
.L_194:
        /*0960*/ 	.byte	0x04, 0x1e
        /*0962*/ 	.short	(.L_196 - .L_195)
.L_195:
        /*0964*/ 	.word	0x00000000
.L_196:


//--------------------- .nv.info._ZN7cutlass13device_kernelIN5flash19enable_sm80_to_sm89INS1_16FlashAttnFwdSm80INS1_25CollectiveMainloopFwdSm80ILi4ELi1ELb0EN4cute5tupleIJNS5_1CILi128EEENS7_ILi96EEENS7_ILi64EEEEEELi64ENS_10bfloat16_tEfNS_4arch4Sm80ELb0ELb1ELb1ELb1ELb1ELb0ELb1ELb0EEENS1_21CollectiveEpilogueFwdINS6_IJS8_SA_S9_EEENS6_IJNS7_ILi1EEESI_SI_EEESC_SE_Li128ELb1ELb1ELb0ELb0EEENS1_19SingleTileSchedulerILb1ELb0ELb1ELi128EEEEEEEEEvNT_6ParamsE --------------------------
	.section	.nv.info._ZN7cutlass13device_kernelIN5flash19enable_sm80_to_sm89INS1_16FlashAttnFwdSm80INS1_25CollectiveMainloopFwdSm80ILi4ELi1ELb0EN4cute5tupleIJNS5_1CILi128EEENS7_ILi96EEENS7_ILi64EEEEEELi64ENS_10bfloat16_tEfNS_4arch4Sm80ELb0ELb1ELb1ELb1ELb1ELb0ELb1ELb0EEENS1_21CollectiveEpilogueFwdINS6_IJS8_SA_S9_EEENS6_IJNS7_ILi1EEESI_SI_EEESC_SE_Li128ELb1ELb1ELb0ELb0EEENS1_19SingleTileSchedulerILb1ELb0ELb1ELi128EEEEEEEEEvNT_6ParamsE,"",@"SHT_CUDA_INFO"
	.sectionflags	@""
	.align	4


	//----- nvinfo : EIATTR_CUDA_API_VERSION
	.align		4
        /*0000*/ 	.byte	0x04, 0x37
        /*0002*/ 	.short	(.L_198 - .L_197)
.L_197:
        /*0004*/ 	.word	0x00000082


	//----- nvinfo : EIATTR_SW2861232_WAR
	.align		4
.L_198:
        /*0008*/ 	.byte	0x01, 0x35
	.zero		2


	//----- nvinfo : EIATTR_PARAM_CBANK
	.align		4
        /*000c*/ 	.byte	0x04, 0x0a
        /*000e*/ 	.short	(.L_200 - .L_199)
	.align		4
.L_199:
        /*0010*/ 	.word	index@(.nv.constant0._ZN7cutlass13device_kernelIN5flash19enable_sm80_to_sm89INS1_16FlashAttnFwdSm80INS1_25CollectiveMainloopFwdSm80ILi4ELi1ELb0EN4cute5tupleIJNS5_1CILi128EEENS7_ILi96EEENS7_ILi64EEEEEELi64ENS_10bfloat16_tEfNS_4arch4Sm80ELb0ELb1ELb1ELb1ELb1ELb0ELb1ELb0EEENS1_21CollectiveEpilogueFwdINS6_IJS8_SA_S9_EEENS6_IJNS7_ILi1EEESI_SI_EEESC_SE_Li128ELb1ELb1ELb0ELb0EEENS1_19SingleTileSchedulerILb1ELb0ELb1ELi128EEEEEEEEEvNT_6ParamsE)
        /*0014*/ 	.short	0x0160
        /*0016*/ 	.short	0x0418


	//----- nvinfo : EIATTR_CBANK_PARAM_SIZE
	.align		4
.L_200:
        /*0018*/ 	.byte	0x03, 0x19
        /*001a*/ 	.short	0x0418


	//----- nvinfo : EIATTR_KPARAM_INFO
	.align		4
        /*001c*/ 	.byte	0x04, 0x17
        /*001e*/ 	.short	(.L_202 - .L_201)
.L_201:
        /*0020*/ 	.word	0x00000000
        /*0024*/ 	.short	0x0000
        /*0026*/ 	.short	0x0000
        /*0028*/ 	.byte	0x00, 0xf0, 0x61, 0x10


	//----- nvinfo : EIATTR_MAXREG_COUNT
	.align		4
.L_202:
        /*002c*/ 	.byte	0x03, 0x1b
        /*002e*/ 	.short	0x00ff


	//----- nvinfo : EIATTR_NUM_BARRIERS
	.align		4
        /*0030*/ 	.byte	0x02, 0x4c
        /*0032*/ 	.byte	0x02
	.zero		1


	//----- nvinfo : EIATTR_ANNOTATIONS
	.align		4
        /*0034*/ 	.byte	0x04, 0x55
        /*0036*/ 	.short	(.L_204 - .L_203)


	//   ....[0]....
.L_203:
        /* <DEDUP_REMOVED lines=34> */


	//----- nvinfo : EIATTR_MERCURY_ISA_VERSION
	.align		4
.L_204:
        /*0248*/ 	.byte	0x03, 0x5f
        /*024a*/ 	.short	0x0000


	//----- nvinfo : EIATTR_COOP_GROUP_MASK_REGIDS
	.align		4
        /*024c*/ 	.byte	0x04, 0x29
        /*024e*/ 	.short	(.L_206 - .L_205)


	//   ....[0]....
.L_205:
        /*0250*/ 	.word	0xffffffff


	//   ....[1]....
        /*0254*/ 	.word	0xffffffff


	//   ....[2]....
        /*0258*/ 	.word	0xffffffff


	//   ....[3]....
        /*025c*/ 	.word	0xffffffff


	//   ....[4]....
        /*0260*/ 	.word	0xffffffff


	//   ....[5]....
        /*0264*/ 	.word	0xffffffff


	//   ....[6]....
        /*0268*/ 	.word	0xffffffff


	//   ....[7]....
        /*026c*/ 	.word	0xffffffff


	//   ....[8]....
        /*0270*/ 	.word	0xffffffff


	//   ....[9]....
        /*0274*/ 	.word	0xffffffff


	//   ....[10]....
        /*0278*/ 	.word	0xffffffff


	//   ....[11]....
        /*027c*/ 	.word	0xffffffff


	//   ....[12]....
        /*0280*/ 	.word	0xffffffff


	//   ....[13]....
        /*0284*/ 	.word	0xffffffff


	//   ....[14]....
        /*0288*/ 	.word	0xffffffff


	//   ....[15]....
        /*028c*/ 	.word	0xffffffff


	//   ....[16]....
        /*0290*/ 	.word	0xffffffff


	//   ....[17]....
        /*0294*/ 	.word	0xffffffff


	//   ....[18]....
        /*0298*/ 	.word	0xffffffff


	//   ....[19]....
        /*029c*/ 	.word	0xffffffff


	//   ....[20]....
        /*02a0*/ 	.word	0xffffffff


	//   ....[21]....
        /*02a4*/ 	.word	0xffffffff


	//   ....[22]....
        /*02a8*/ 	.word	0xffffffff


	//   ....[23]....
        /*02ac*/ 	.word	0xffffffff


	//   ....[24]....
        /*02b0*/ 	.word	0xffffffff


	//   ....[25]....
        /*02b4*/ 	.word	0xffffffff


	//   ....[26]....
        /*02b8*/ 	.word	0xffffffff


	//   ....[27]....
        /*02bc*/ 	.word	0xffffffff


	//   ....[28]....
        /*02c0*/ 	.word	0xffffffff


	//   ....[29]....
        /*02c4*/ 	.word	0xffffffff


	//   ....[30]....
        /*02c8*/ 	.word	0xffffffff


	//   ....[31]....
        /*02cc*/ 	.word	0xffffffff


	//   ....[32]....
        /*02d0*/ 	.word	0xffffffff


	//   ....[33]....
        /*02d4*/ 	.word	0xffffffff


	//   ....[34]....
        /*02d8*/ 	.word	0xffffffff


	//   ....[35]....
        /*02dc*/ 	.word	0xffffffff


	//   ....[36]....
        /*02e0*/ 	.word	0xffffffff


	//   ....[37]....
        /*02e4*/ 	.word	0xffffffff


	//   ....[38]....
        /*02e8*/ 	.word	0xffffffff


	//   ....[39]....
        /*02ec*/ 	.word	0xffffffff


	//   ....[40]....
        /*02f0*/ 	.word	0xffffffff


	//   ....[41]....
        /*02f4*/ 	.word	0xffffffff


	//   ....[42]....
        /*02f8*/ 	.word	0xffffffff


	//   ....[43]....
        /*02fc*/ 	.word	0xffffffff


	//   ....[44]....
        /*0300*/ 	.word	0xffffffff


	//   ....[45]....
        /*0304*/ 	.word	0xffffffff


	//   ....[46]....
        /*0308*/ 	.word	0xffffffff


	//   ....[47]....
        /*030c*/ 	.word	0xffffffff


	//   ....[48]....
        /*0310*/ 	.word	0xffffffff


	//   ....[49]....
        /*0314*/ 	.word	0xffffffff


	//   ....[50]....
        /*0318*/ 	.word	0xffffffff


	//   ....[51]....
        /*031c*/ 	.word	0xffffffff


	//   ....[52]....
        /*0320*/ 	.word	0xffffffff


	//   ....[53]....
        /*0324*/ 	.word	0xffffffff


	//   ....[54]....
        /*0328*/ 	.word	0xffffffff


	//   ....[55]....
        /*032c*/ 	.word	0xffffffff


	//   ....[56]....
        /*0330*/ 	.word	0xffffffff


	//   ....[57]....
        /*0334*/ 	.word	0xffffffff


	//   ....[58]....
        /*0338*/ 	.word	0xffffffff


	//   ....[59]....
        /*033c*/ 	.word	0xffffffff


	//   ....[60]....
        /*0340*/ 	.word	0xffffffff


	//   ....[61]....
        /*0344*/ 	.word	0xffffffff


	//   ....[62]....
        /*0348*/ 	.word	0xffffffff


	//   ....[63]....
        /*034c*/ 	.word	0xffffffff


	//   ....[64]....
        /*0350*/ 	.word	0xffffffff


	//   ....[65]....
        /*0354*/ 	.word	0xffffffff


	//   ....[66]....
        /*0358*/ 	.word	0xffffffff


	//   ....[67]....
        /*035c*/ 	.word	0xffffffff


	//   ....[68]....
        /*0360*/ 	.word	0xffffffff


	//   ....[69]....
        /*0364*/ 	.word	0xffffffff


	//   ....[70]....
        /*0368*/ 	.word	0xffffffff


	//   ....[71]....
        /*036c*/ 	.word	0xffffffff


	//   ....[72]....
        /*0370*/ 	.word	0xffffffff


	//   ....[73]....
        /*0374*/ 	.word	0xffffffff


	//   ....[74]....
        /*0378*/ 	.word	0xffffffff


	//   ....[75]....
        /*037c*/ 	.word	0xffffffff


	//   ....[76]....
        /*0380*/ 	.word	0xffffffff


	//   ....[77]....
        /*0384*/ 	.word	0xffffffff


	//   ....[78]....
        /*0388*/ 	.word	0xffffffff


	//   ....[79]....
        /*038c*/ 	.word	0xffffffff


	//   ....[80]....
        /*0390*/ 	.word	0xffffffff


	//   ....[81]....
        /*0394*/ 	.word	0xffffffff


	//   ....[82]....
        /*0398*/ 	.word	0xffffffff


	//   ....[83]....
        /*039c*/ 	.word	0xffffffff


	//   ....[84]....
        /*03a0*/ 	.word	0xffffffff


	//   ....[85]....
        /*03a4*/ 	.word	0xffffffff


	//   ....[86]....
        /*03a8*/ 	.word	0xffffffff


	//   ....[87]....
        /*03ac*/ 	.word	0xffffffff


	//   ....[88]....
        /*03b0*/ 	.word	0xffffffff


	//   ....[89]....
        /*03b4*/ 	.word	0xffffffff


	//   ....[90]....
        /*03b8*/ 	.word	0xffffffff


	//   ....[91]....
        /*03bc*/ 	.word	0xffffffff


	//   ....[92]....
        /*03c0*/ 	.word	0xffffffff


	//   ....[93]....
        /*03c4*/ 	.word	0xffffffff


	//   ....[94]....
        /*03c8*/ 	.word	0xffffffff


	//   ....[95]....
        /*03cc*/ 	.word	0xffffffff


	//   ....[96]....
        /*03d0*/ 	.word	0xffffffff


	//   ....[97]....
        /*03d4*/ 	.word	0xffffffff


	//   ....[98]....
        /*03d8*/ 	.word	0xffffffff


	//   ....[99]....
        /*03dc*/ 	.word	0xffffffff


	//   ....[100]....
        /*03e0*/ 	.word	0xffffffff


	//   ....[101]....
        /*03e4*/ 	.word	0xffffffff


	//   ....[102]....
        /*03e8*/ 	.word	0xffffffff


	//   ....[103]....
        /*03ec*/ 	.word	0xffffffff


	//   ....[104]....
        /*03f0*/ 	.word	0xffffffff


	//   ....[105]....
        /*03f4*/ 	.word	0xffffffff


	//   ....[106]....
        /*03f8*/ 	.word	0xffffffff


	//   ....[107]....
        /*03fc*/ 	.word	0xffffffff


	//   ....[108]....
        /*0400*/ 	.word	0xffffffff


	//   ....[109]....
        /*0404*/ 	.word	0xffffffff


	//   ....[110]....
        /*0408*/ 	.word	0xffffffff


	//   ....[111]....
        /*040c*/ 	.word	0xffffffff


	//   ....[112]....
        /*0410*/ 	.word	0xffffffff


	//   ....[113]....
        /*0414*/ 	.word	0xffffffff


	//   ....[114]....
        /*0418*/ 	.word	0xffffffff


	//   ....[115]....
        /*041c*/ 	.word	0xffffffff


	//   ....[116]....
        /*0420*/ 	.word	0xffffffff


	//   ....[117]....
        /*0424*/ 	.word	0xffffffff


	//   ....[118]....
        /*0428*/ 	.word	0xffffffff


	//   ....[119]....
        /*042c*/ 	.word	0xffffffff


	//   ....[120]....
        /*0430*/ 	.word	0xffffffff


	//   ....[121]....
        /*0434*/ 	.word	0xffffffff


	//   ....[122]....
        /*0438*/ 	.word	0xffffffff


	//   ....[123]....
        /*043c*/ 	.word	0xffffffff


	//   ....[124]....
        /*0440*/ 	.word	0xffffffff


	//   ....[125]....
        /*0444*/ 	.word	0xffffffff


	//   ....[126]....
        /*0448*/ 	.word	0xffffffff


	//   ....[127]....
        /*044c*/ 	.word	0xffffffff


	//   ....[128]....
        /*0450*/ 	.word	0xffffffff


	//   ....[129]....
        /*0454*/ 	.word	0xffffffff


	//   ....[130]....
        /*0458*/ 	.word	0xffffffff


	//   ....[131]....
        /*045c*/ 	.word	0xffffffff


	//   ....[132]....
        /*0460*/ 	.word	0xffffffff


	//   ....[133]....
        /*0464*/ 	.word	0xffffffff


	//   ....[134]....
        /*0468*/ 	.word	0xffffffff


	//   ....[135]....
        /*046c*/ 	.word	0xffffffff


	//   ....[136]....
        /*0470*/ 	.word	0xffffffff


	//   ....[137]....
        /*0474*/ 	.word	0xffffffff


	//   ....[138]....
        /*0478*/ 	.word	0xffffffff


	//   ....[139]....
        /*047c*/ 	.word	0xffffffff


	//   ....[140]....
        /*0480*/ 	.word	0xffffffff


	//   ....[141]....
        /*0484*/ 	.word	0xffffffff


	//   ....[142]....
        /*0488*/ 	.word	0xffffffff


	//   ....[143]....
        /*048c*/ 	.word	0xffffffff


	//   ....[144]....
        /*0490*/ 	.word	0xffffffff


	//   ....[145]....
        /*0494*/ 	.word	0xffffffff


	//   ....[146]....
        /*0498*/ 	.word	0xffffffff


	//   ....[147]....
        /*049c*/ 	.word	0xffffffff


	//   ....[148]....
        /*04a0*/ 	.word	0xffffffff


	//   ....[149]....
        /*04a4*/ 	.word	0xffffffff


	//   ....[150]....
        /*04a8*/ 	.word	0xffffffff


	//   ....[151]....
        /*04ac*/ 	.word	0xffffffff


	//   ....[152]....
        /*04b0*/ 	.word	0xffffffff


	//   ....[153]....
        /*04b4*/ 	.word	0xffffffff


	//   ....[154]....
        /*04b8*/ 	.word	0xffffffff


	//   ....[155]....
        /*04bc*/ 	.word	0xffffffff


	//   ....[156]....
        /*04c0*/ 	.word	0xffffffff


	//   ....[157]....
        /*04c4*/ 	.word	0xffffffff


	//   ....[158]....
        /*04c8*/ 	.word	0xffffffff


	//   ....[159]....
        /*04cc*/ 	.word	0xffffffff


	//   ....[160]....
        /*04d0*/ 	.word	0xffffffff


	//   ....[161]....
        /*04d4*/ 	.word	0xffffffff


	//   ....[162]....
        /*04d8*/ 	.word	0xffffffff


	//   ....[163]....
        /*04dc*/ 	.word	0xffffffff


	//   ....[164]....
        /*04e0*/ 	.word	0xffffffff


	//   ....[165]....
        /*04e4*/ 	.word	0xffffffff


	//   ....[166]....
        /*04e8*/ 	.word	0xffffffff


	//   ....[167]....
        /*04ec*/ 	.word	0xffffffff


	//   ....[168]....
        /*04f0*/ 	.word	0xffffffff


	//   ....[169]....
        /*04f4*/ 	.word	0xffffffff


	//   ....[170]....
        /*04f8*/ 	.word	0xffffffff


	//   ....[171]....
        /*04fc*/ 	.word	0xffffffff


	//   ....[172]....
        /*0500*/ 	.word	0xffffffff


	//   ....[173]....
        /*0504*/ 	.word	0xffffffff


	//   ....[174]....
        /*0508*/ 	.word	0xffffffff


	//   ....[175]....
        /*050c*/ 	.word	0xffffffff


	//   ....[176]....
        /*0510*/ 	.word	0xffffffff


	//   ....[177]....
        /*0514*/ 	.word	0xffffffff


	//   ....[178]....
        /*0518*/ 	.word	0xffffffff


	//   ....[179]....
        /*051c*/ 	.word	0xffffffff


	//   ....[180]....
        /*0520*/ 	.word	0xffffffff


	//   ....[181]....
        /*0524*/ 	.word	0xffffffff


	//   ....[182]....
        /*0528*/ 	.word	0xffffffff


	//   ....[183]....
        /*052c*/ 	.word	0xffffffff


	//   ....[184]....
        /*0530*/ 	.word	0xffffffff


	//   ....[185]....
        /*0534*/ 	.word	0xffffffff


	//   ....[186]....
        /*0538*/ 	.word	0xffffffff


	//   ....[187]....
        /*053c*/ 	.word	0xffffffff


	//   ....[188]....
        /*0540*/ 	.word	0xffffffff


	//   ....[189]....
        /*0544*/ 	.word	0xffffffff


	//   ....[190]....
        /*0548*/ 	.word	0xffffffff


	//   ....[191]....
        /*054c*/ 	.word	0xffffffff


	//   ....[192]....
        /*0550*/ 	.word	0xffffffff


	//   ....[193]....
        /*0554*/ 	.word	0xffffffff


	//   ....[194]....
        /*0558*/ 	.word	0xffffffff


	//   ....[195]....
        /*055c*/ 	.word	0xffffffff


	//   ....[196]....
        /*0560*/ 	.word	0xffffffff


	//   ....[197]....
        /*0564*/ 	.word	0xffffffff


	//   ....[198]....
        /*0568*/ 	.word	0xffffffff


	//   ....[199]....
        /*056c*/ 	.word	0xffffffff


	//   ....[200]....
        /*0570*/ 	.word	0xffffffff


	//   ....[201]....
        /*0574*/ 	.word	0xffffffff


	//   ....[202]....
        /*0578*/ 	.word	0xffffffff


	//   ....[203]....
        /*057c*/ 	.word	0xffffffff


	//   ....[204]....
        /*0580*/ 	.word	0xffffffff


	//   ....[205]....
        /*0584*/ 	.word	0xffffffff


	//   ....[206]....
        /*0588*/ 	.word	0xffffffff


	//   ....[207]....
        /*058c*/ 	.word	0xffffffff


	//   ....[208]....
        /*0590*/ 	.word	0xffffffff


	//   ....[209]....
        /*0594*/ 	.word	0xffffffff


	//   ....[210]....
        /*0598*/ 	.word	0xffffffff


	//   ....[211]....
        /*059c*/ 	.word	0xffffffff


	//   ....[212]....
        /*05a0*/ 	.word	0xffffffff


	//   ....[213]....
        /*05a4*/ 	.word	0xffffffff


	//   ....[214]....
        /*05a8*/ 	.word	0xffffffff


	//   ....[215]....
        /*05ac*/ 	.word	0xffffffff


	//   ....[216]....
        /*05b0*/ 	.word	0xffffffff


	//----- nvinfo : EIATTR_COOP_GROUP_INSTR_OFFSETS
	.align		4
.L_206:
        /*05b4*/ 	.byte	0x04, 0x28
        /*05b6*/ 	.short	(.L_208 - .L_207)


	//   ....[0]....
.L_207:
        /*05b8*/ 	.word	0x000000a0


	//   ....[1]....
        /*05bc*/ 	.word	0x00001570


	//   ....[2]....
        /*05c0*/ 	.word	0x000015b0


	//   ....[3]....
        /*05c4*/ 	.word	0x00001780


	//   ....[4]....
        /*05c8*/ 	.word	0x000017b0


	//   ....[5]....
        /*05cc*/ 	.word	0x00001840


	//   ....[6]....
        /*05d0*/ 	.word	0x00001870


	//   ....[7]....
        /*05d4*/ 	.word	0x00001900


	//   ....[8]....
        /*05d8*/ 	.word	0x00001930


	//   ....[9]....
        /*05dc*/ 	.word	0x000019c0


	//   ....[10]....
        /*05e0*/ 	.word	0x000019f0


	//   ....[11]....
        /*05e4*/ 	.word	0x00001a80


	//   ....[12]....
        /*05e8*/ 	.word	0x00001ab0


	//   ....[13]....
        /*05ec*/ 	.word	0x00001b40


	//   ....[14]....
        /*05f0*/ 	.word	0x00001b70


	//   ....[15]....
        /*05f4*/ 	.word	0x00001bf0


	//   ....[16]....
        /*05f8*/ 	.word	0x00001c30


	//   ....[17]....
        /*05fc*/ 	.word	0x000020c0


	//   ....[18]....
        /*0600*/ 	.word	0x000020e0


	//   ....[19]....
        /*0604*/ 	.word	0x000020f0


	//   ....[20]....
        /*0608*/ 	.word	0x00002100


	//   ....[21]....
        /*060c*/ 	.word	0x00002110


	//   ....[22]....
        /*0610*/ 	.word	0x00002120


	//   ....[23]....
        /*0614*/ 	.word	0x00002130


	//   ....[24]....
        /*0618*/ 	.word	0x00002150


	//   ....[25]....
        /*061c*/ 	.word	0x00002170


	//   ....[26]....
        /*0620*/ 	.word	0x00002190


	//   ....[27]....
        /*0624*/ 	.word	0x000021a0


	//   ....[28]....
        /*0628*/ 	.word	0x000021b0


	//   ....[29]....
        /*062c*/ 	.word	0x00002690


	//   ....[30]....
        /*0630*/ 	.word	0x000026a0


	//   ....[31]....
        /*0634*/ 	.word	0x000026b0


	//   ....[32]....
        /*0638*/ 	.word	0x000026c0


	//   ....[33]....
        /*063c*/ 	.word	0x000026f0


	//   ....[34]....
        /*0640*/ 	.word	0x00002780


	//   ....[35]....
        /*0644*/ 	.word	0x00002790


	//   ....[36]....
        /*0648*/ 	.word	0x00002830


	//   ....[37]....
        /*064c*/ 	.word	0x00002870


	//   ....[38]....
        /*0650*/ 	.word	0x00002890


	//   ....[39]....
        /*0654*/ 	.word	0x000028e0


	//   ....[40]....
        /*0658*/ 	.word	0x000028f0


	//   ....[41]....
        /*065c*/ 	.word	0x00003320


	//   ....[42]....
        /*0660*/ 	.word	0x00003330


	//   ....[43]....
        /*0664*/ 	.word	0x00003340


	//   ....[44]....
        /*0668*/ 	.word	0x00003350


	//   ....[45]....
        /*066c*/ 	.word	0x00003360


	//   ....[46]....
        /*0670*/ 	.word	0x00003370


	//   ....[47]....
        /*0674*/ 	.word	0x00003380


	//   ....[48]....
        /*0678*/ 	.word	0x00003390


	//   ....[49]....
        /*067c*/ 	.word	0x000033b0


	//   ....[50]....
        /*0680*/ 	.word	0x000033e0


	//   ....[51]....
        /*0684*/ 	.word	0x00003400


	//   ....[52]....
        /*0688*/ 	.word	0x00003420


	//   ....[53]....
        /*068c*/ 	.word	0x00003a40


	//   ....[54]....
        /*0690*/ 	.word	0x00004780


	//   ....[55]....
        /*0694*/ 	.word	0x000054e0


	//   ....[56]....
        /*0698*/ 	.word	0x00006190


	//   ....[57]....
        /*069c*/ 	.word	0x00006820


	//   ....[58]....
        /*06a0*/ 	.word	0x00006870


	//   ....[59]....
        /*06a4*/ 	.word	0x00006990


	//   ....[60]....
        /*06a8*/ 	.word	0x000069e0


	//   ....[61]....
        /*06ac*/ 	.word	0x000076f0


	//   ....[62]....
        /*06b0*/ 	.word	0x00007770


	//   ....[63]....
        /*06b4*/ 	.word	0x00007960


	//   ....[64]....
        /*06b8*/ 	.word	0x000079e0


	//   ....[65]....
        /*06bc*/ 	.word	0x00009c60


	//   ....[66]....
        /*06c0*/ 	.word	0x00009c70


	//   ....[67]....
        /*06c4*/ 	.word	0x00009c80


	//   ....[68]....
        /*06c8*/ 	.word	0x00009c90


	//   ....[69]....
        /*06cc*/ 	.word	0x00009ca0


	//   ....[70]....
        /*06d0*/ 	.word	0x00009cb0


	//   ....[71]....
        /*06d4*/ 	.word	0x00009cc0


	//   ....[72]....
        /*06d8*/ 	.word	0x00009cd0


	//   ....[73]....
        /*06dc*/ 	.word	0x00009ce0


	//   ....[74]....
        /*06e0*/ 	.word	0x00009cf0


	//   ....[75]....
        /*06e4*/ 	.word	0x00009d00


	//   ....[76]....
        /*06e8*/ 	.word	0x00009d10


	//   ....[77]....
        /*06ec*/ 	.word	0x0000b3b0


	//   ....[78]....
        /*06f0*/ 	.word	0x0000b3c0


	//   ....[79]....
        /*06f4*/ 	.word	0x0000b3d0


	//   ....[80]....
        /*06f8*/ 	.word	0x0000b3e0


	//   ....[81]....
        /*06fc*/ 	.word	0x0000b3f0


	//   ....[82]....
        /*0700*/ 	.word	0x0000b400


	//   ....[83]....
        /*0704*/ 	.word	0x0000b410


	//   ....[84]....
        /*0708*/ 	.word	0x0000b430


	//   ....[85]....
        /*070c*/ 	.word	0x0000b450


	//   ....[86]....
        /*0710*/ 	.word	0x0000b490


	//   ....[87]....
        /*0714*/ 	.word	0x0000b4b0


	//   ....[88]....
        /*0718*/ 	.word	0x0000b4d0


	//   ....[89]....
        /*071c*/ 	.word	0x0000b670


	//   ....[90]....
        /*0720*/ 	.word	0x0000b890


	//   ....[91]....
        /*0724*/ 	.word	0x0000c390


	//   ....[92]....
        /*0728*/ 	.word	0x0000cde0


	//   ....[93]....
        /*072c*/ 	.word	0x0000dca0


	//   ....[94]....
        /*0730*/ 	.word	0x0000e030


	//   ....[95]....
        /*0734*/ 	.word	0x0000e190


	//   ....[96]....
        /*0738*/ 	.word	0x0000e4a0


	//   ....[97]....
        /*073c*/ 	.word	0x0000e4d0


	//   ....[98]....
        /*0740*/ 	.word	0x0000e590


	//   ....[99]....
        /*0744*/ 	.word	0x0000e980


	//   ....[100]....
        /*0748*/ 	.word	0x0000ea70


	//   ....[101]....
        /*074c*/ 	.word	0x00011350


	//   ....[102]....
        /*0750*/ 	.word	0x00011360


	//   ....[103]....
        /*0754*/ 	.word	0x00011370


	//   ....[104]....
        /*0758*/ 	.word	0x00011380


	//   ....[105]....
        /*075c*/ 	.word	0x00011390


	//   ....[106]....
        /*0760*/ 	.word	0x000113a0


	//   ....[107]....
        /*0764*/ 	.word	0x000113b0


	//   ....[108]....
        /*0768*/ 	.word	0x000113c0


	//   ....[109]....
        /*076c*/ 	.word	0x000113d0


	//   ....[110]....
        /*0770*/ 	.word	0x000113e0


	//   ....[111]....
        /*0774*/ 	.word	0x000113f0


	//   ....[112]....
        /*0778*/ 	.word	0x00011400


	//   ....[113]....
        /*077c*/ 	.word	0x00012a90


	//   ....[114]....
        /*0780*/ 	.word	0x00012aa0


	//   ....[115]....
        /*0784*/ 	.word	0x00012ab0


	//   ....[116]....
        /*0788*/ 	.word	0x00012ac0


	//   ....[117]....
        /*078c*/ 	.word	0x00012ad0


	//   ....[118]....
        /*0790*/ 	.word	0x00012ae0


	//   ....[119]....
        /*0794*/ 	.word	0x00012af0


	//   ....[120]....
        /*0798*/ 	.word	0x00012b00


	//   ....[121]....
        /*079c*/ 	.word	0x00012b20


	//   ....[122]....
        /*07a0*/ 	.word	0x00012b50


	//   ....[123]....
        /*07a4*/ 	.word	0x00012b90


	//   ....[124]....
        /*07a8*/ 	.word	0x00012bb0


	//   ....[125]....
        /*07ac*/ 	.word	0x000130d0


	//   ....[126]....
        /*07b0*/ 	.word	0x00013250


	//   ....[127]....
        /*07b4*/ 	.word	0x000132a0


	//   ....[128]....
        /*07b8*/ 	.word	0x00013370


	//   ....[129]....
        /*07bc*/ 	.word	0x000133b0


	//   ....[130]....
        /*07c0*/ 	.word	0x000133d0


	//   ....[131]....
        /*07c4*/ 	.word	0x000134d0


	//   ....[132]....
        /*07c8*/ 	.word	0x00013700


	//   ....[133]....
        /*07cc*/ 	.word	0x00016090


	//   ....[134]....
        /*07d0*/ 	.word	0x000160c0


	//   ....[135]....
        /*07d4*/ 	.word	0x000160e0


	//   ....[136]....
        /*07d8*/ 	.word	0x00016120


	//   ....[137]....
        /*07dc*/ 	.word	0x00016140


	//   ....[138]....
        /*07e0*/ 	.word	0x00016160


	//   ....[139]....
        /*07e4*/ 	.word	0x00016180


	//   ....[140]....
        /*07e8*/ 	.word	0x000161a0


	//   ....[141]....
        /*07ec*/ 	.word	0x000161c0


	//   ....[142]....
        /*07f0*/ 	.word	0x000161e0


	//   ....[143]....
        /*07f4*/ 	.word	0x00016200


	//   ....[144]....
        /*07f8*/ 	.word	0x00016220


	//   ....[145]....
        /*07fc*/ 	.word	0x00017610


	//   ....[146]....
        /*0800*/ 	.word	0x00017620


	//   ....[147]....
        /*0804*/ 	.word	0x00017630


	//   ....[148]....
        /*0808*/ 	.word	0x00017640


	//   ....[149]....
        /*080c*/ 	.word	0x00017650


	//   ....[150]....
        /*0810*/ 	.word	0x00017660


	//   ....[151]....
        /*0814*/ 	.word	0x00017670


	//   ....[152]....
        /*0818*/ 	.word	0x00017690


	//   ....[153]....
        /*081c*/ 	.word	0x000176b0


	//   ....[154]....
        /*0820*/ 	.word	0x000176f0


	//   ....[155]....
        /*0824*/ 	.word	0x00017710


	//   ....[156]....
        /*0828*/ 	.word	0x00017730


	//   ....[157]....
        /*082c*/ 	.word	0x000178e0


	//   ....[158]....
        /*0830*/ 	.word	0x00017af0


	//   ....[159]....
        /*0834*/ 	.word	0x00018580


	//   ....[160]....
        /*0838*/ 	.word	0x00018f50


	//   ....[161]....
        /*083c*/ 	.word	0x00019d20


	//   ....[162]....
        /*0840*/ 	.word	0x00019e70


	//   ....[163]....
        /*0844*/ 	.word	0x00019ec0


	//   ....[164]....
        /*0848*/ 	.word	0x0001a160


	//   ....[165]....
        /*084c*/ 	.word	0x0001a650


	//   ....[166]....
        /*0850*/ 	.word	0x0001a8b0


	//   ....[167]....
        /*0854*/ 	.word	0x0001a9e0


	//   ....[168]....
        /*0858*/ 	.word	0x0001ab10


	//   ....[169]....
        /*085c*/ 	.word	0x0001cf60


	//   ....[170]....
        /*0860*/ 	.word	0x0001cf70


	//   ....[171]....
        /*0864*/ 	.word	0x0001cf80


	//   ....[172]....
        /*0868*/ 	.word	0x0001cf90


	//   ....[173]....
        /*086c*/ 	.word	0x0001cfc0


	//   ....[174]....
        /*0870*/ 	.word	0x0001cfe0


	//   ....[175]....
        /*0874*/ 	.word	0x0001d000


	//   ....[176]....
        /*0878*/ 	.word	0x0001d010


	//   ....[177]....
        /*087c*/ 	.word	0x0001e480


	//   ....[178]....
        /*0880*/ 	.word	0x0001e4c0


	//   ....[179]....
        /*0884*/ 	.word	0x0001e4e0


	//   ....[180]....
        /*0888*/ 	.word	0x0001e510


	//   ....[181]....
        /*088c*/ 	.word	0x0001e540


	//   ....[182]....
        /*0890*/ 	.word	0x0001e580


	//   ....[183]....
        /*0894*/ 	.word	0x0001e5c0


	//   ....[184]....
        /*0898*/ 	.word	0x0001e5e0


	//   ....[185]....
        /*089c*/ 	.word	0x0001e670


	//   ....[186]....
        /*08a0*/ 	.word	0x0001e680


	//   ....[187]....
        /*08a4*/ 	.word	0x0001e6b0


	//   ....[188]....
        /*08a8*/ 	.word	0x0001e6f0


	//   ....[189]....
        /*08ac*/ 	.word	0x0001e710


	//   ....[190]....
        /*08b0*/ 	.word	0x0001e740


	//   ....[191]....
        /*08b4*/ 	.word	0x0001e790


	//   ....[192]....
        /*08b8*/ 	.word	0x0001e7c0


	//   ....[193]....
        /*08bc*/ 	.word	0x0001e7d0


	//   ....[194]....
        /*08c0*/ 	.word	0x0001e8d0


	//   ....[195]....
        /*08c4*/ 	.word	0x0001e8f0


	//   ....[196]....
        /*08c8*/ 	.word	0x0001e910


	//   ....[197]....
        /*08cc*/ 	.word	0x0001e940


	//   ....[198]....
        /*08d0*/ 	.word	0x0001e960


	//   ....[199]....
        /*08d4*/ 	.word	0x0001e9f0


	//   ....[200]....
        /*08d8*/ 	.word	0x0001ea10


	//   ....[201]....
        /*08dc*/ 	.word	0x0001f290


	//   ....[202]....
        /*08e0*/ 	.word	0x0001f2c0


	//   ....[203]....
        /*08e4*/ 	.word	0x0001f2f0


	//   ....[204]....
        /*08e8*/ 	.word	0x0001f320


	//   ....[205]....
        /*08ec*/ 	.word	0x0001f350


	//   ....[206]....
        /*08f0*/ 	.word	0x0001f380


	//   ....[207]....
        /*08f4*/ 	.word	0x0001f3b0


	//   ....[208]....
        /*08f8*/ 	.word	0x0001f3d0


	//   ....[209]....
        /*08fc*/ 	.word	0x0001f400


	//   ....[210]....
        /*0900*/ 	.word	0x0001f410


	//   ....[211]....
        /*0904*/ 	.word	0x0001f420


	//   ....[212]....
        /*0908*/ 	.word	0x0001f430


	//   ....[213]....
        /*090c*/ 	.word	0x0001f440


	//   ....[214]....
        /*0910*/ 	.word	0x0001f450


	//   ....[215]....
        /*0914*/ 	.word	0x0001f480


	//   ....[216]....
        /*0918*/ 	.word	0x0001f4a0


	//----- nvinfo : EIATTR_EXIT_INSTR_OFFSETS
	.align		4
.L_208:
        /*091c*/ 	.byte	0x04, 0x1c
        /*091e*/ 	.short	(.L_210 - .L_209)


	//   ....[0]....
.L_209:
        /*0920*/ 	.word	0x00000450


	//   ....[1]....
        /*0924*/ 	.word	0x0001eaa0


	//   ....[2]....
        /*0928*/ 	.word	0x0001eae0


	//   ....[3]....
        /*092c*/ 	.word	0x0001f600


	//   ....[4]....
        /*0930*/ 	.word	0x0001f640


	//----- nvinfo : EIATTR_CTAIDZ_USED
	.align		4
.L_210:
        /*0934*/ 	.byte	0x01, 0x04
	.zero		2


	//----- nvinfo : EIATTR_MAX_THREADS
	.align		4
        /*0938*/ 	.byte	0x04, 0x05
        /*093a*/ 	.short	(.L_212 - .L_211)
.L_211:
        /*093c*/ 	.word	0x00000080
        /*0940*/ 	.word	0x00000001
        /*0944*/ 	.word	0x00000001


	//----- nvinfo : EIATTR_CRS_STACK_SIZE
	.align		4
.L_212:
        /*0948*/ 	.byte	0x04, 0x1e
        /*094a*/ 	.short	(.L_214 - .L_213)
.L_213:
        /*094c*/ 	.word	0x00000000
.L_214:


//--------------------- .nv.info._ZN7cutlass13device_kernelIN5flash19enable_sm80_to_sm89INS1_16FlashAttnFwdSm80INS1_25CollectiveMainloopFwdSm80ILi4ELi1ELb0EN4cute5tupleIJNS5_1CILi128EEENS7_ILi96EEENS7_ILi64EEEEEELi64ENS_10bfloat16_tEfNS_4arch4Sm80ELb0ELb1ELb1ELb1ELb1ELb1ELb1ELb0EEENS1_21CollectiveEpilogueFwdINS6_IJS8_SA_S9_EEENS6_IJNS7_ILi1EEESI_SI_EEESC_SE_Li128ELb1ELb1ELb0ELb0EEENS1_19SingleTileSchedulerILb1ELb0ELb1ELi128EEEEEEEEEvNT_6ParamsE --------------------------
	.section	.nv.info._ZN7cutlass13device_kernelIN5flash19enable_sm80_to_sm89INS1_16FlashAttnFwdSm80INS1_25CollectiveMainloopFwdSm80ILi4ELi1ELb0EN4cute5tupleIJNS5_1CILi128EEENS7_ILi96EEENS7_ILi64EEEEEELi64ENS_10bfloat16_tEfNS_4arch4Sm80ELb0ELb1ELb1ELb1ELb1ELb1ELb1ELb0EEENS1_21CollectiveEpilogueFwdINS6_IJS8_SA_S9_EEENS6_IJNS7_ILi1EEESI_SI_EEESC_SE_Li128ELb1ELb1ELb0ELb0EEENS1_19SingleTileSchedulerILb1ELb0ELb1ELi128EEEEEEEEEvNT_6ParamsE,"",@"SHT_CUDA_INFO"
	.sectionflags	@""
	.align	4


	//----- nvinfo : EIATTR_CUDA_API_VERSION
	.align		4
        /*0000*/ 	.byte	0x04, 0x37
        /*0002*/ 	.short	(.L_216 - .L_215)
.L_215:
        /*0004*/ 	.word	0x00000082


	//----- nvinfo : EIATTR_SW2861232_WAR
	.align		4
.L_216:
        /*0008*/ 	.byte	0x01, 0x35
	.zero		2


	//----- nvinfo : EIATTR_PARAM_CBANK
	.align		4
        /*000c*/ 	.byte	0x04, 0x0a
        /*000e*/ 	.short	(.L_218 - .L_217)
	.align		4
.L_217:
        /*0010*/ 	.word	index@(.nv.constant0._ZN7cutlass13device_kernelIN5flash19enable_sm80_to_sm89INS1_16FlashAttnFwdSm80INS1_25CollectiveMainloopFwdSm80ILi4ELi1ELb0EN4cute5tupleIJNS5_1CILi128EEENS7_ILi96EEENS7_ILi64EEEEEELi64ENS_10bfloat16_tEfNS_4arch4Sm80ELb0ELb1ELb1ELb1ELb1ELb1ELb1ELb0EEENS1_21CollectiveEpilogueFwdINS6_IJS8_SA_S9_EEENS6_IJNS7_ILi1EEESI_SI_EEESC_SE_Li128ELb1ELb1ELb0ELb0EEENS1_19SingleTileSchedulerILb1ELb0ELb1ELi128EEEEEEEEEvNT_6ParamsE)
        /*0014*/ 	.short	0x0160
        /*0016*/ 	.short	0x0418


	//----- nvinfo : EIATTR_CBANK_PARAM_SIZE
	.align		4
.L_218:
        /*0018*/ 	.byte	0x03, 0x19
        /*001a*/ 	.short	0x0418


	//----- nvinfo : EIATTR_KPARAM_INFO
	.align		4
        /*001c*/ 	.byte	0x04, 0x17
        /*001e*/ 	.short	(.L_220 - .L_219)
.L_219:
        /*0020*/ 	.word	0x00000000
        /*0024*/ 	.short	0x0000
        /*0026*/ 	.short	0x0000
        /*0028*/ 	.byte	0x00, 0xf0, 0x61, 0x10


	//----- nvinfo : EIATTR_MAXREG_COUNT
	.align		4
.L_220:
        /*002c*/ 	.byte	0x03, 0x1b
        /*002e*/ 	.short	0x00ff


	//----- nvinfo : EIATTR_NUM_BARRIERS
	.align		4
        /*0030*/ 	.byte	0x02, 0x4c
        /*0032*/ 	.byte	0x02
	.zero		1


	//----- nvinfo : EIATTR_ANNOTATIONS
	.align		4
        /*0034*/ 	.byte	0x04, 0x55
        /*0036*/ 	.short	(.L_222 - .L_221)


	//   ....[0]....
.L_221:
        /* <DEDUP_REMOVED lines=44> */


	//----- nvinfo : EIATTR_MERCURY_ISA_VERSION
	.align		4
.L_222:
        /*02e0*/ 	.byte	0x03, 0x5f
        /*02e2*/ 	.short	0x0000


	//----- nvinfo : EIATTR_COOP_GROUP_MASK_REGIDS
	.align		4
        /*02e4*/ 	.byte	0x04, 0x29
        /*02e6*/ 	.short	(.L_224 - .L_223)


	//   ....[0]....
.L_223:
        /*02e8*/ 	.word	0xffffffff


	//   ....[1]....
        /*02ec*/ 	.word	0xffffffff


	//   ....[2]....
        /*02f0*/ 	.word	0xffffffff


	//   ....[3]....
        /*02f4*/ 	.word	0xffffffff


	//   ....[4]....
        /*02f8*/ 	.word	0xffffffff


	//   ....[5]....
        /*02fc*/ 	.word	0xffffffff


	//   ....[6]....
        /*0300*/ 	.word	0xffffffff


	//   ....[7]....
        /*0304*/ 	.word	0xffffffff


	//   ....[8]....
        /*0308*/ 	.word	0xffffffff


	//   ....[9]....
        /*030c*/ 	.word	0xffffffff


	//   ....[10]....
        /*0310*/ 	.word	0xffffffff


	//   ....[11]....
        /*0314*/ 	.word	0xffffffff


	//   ....[12]....
        /*0318*/ 	.word	0xffffffff


	//   ....[13]....
        /*031c*/ 	.word	0xffffffff


	//   ....[14]....
        /*0320*/ 	.word	0xffffffff


	//   ....[15]....
        /*0324*/ 	.word	0xffffffff


	//   ....[16]....
        /*0328*/ 	.word	0xffffffff


	//   ....[17]....
        /*032c*/ 	.word	0xffffffff


	//   ....[18]....
        /*0330*/ 	.word	0xffffffff


	//   ....[19]....
        /*0334*/ 	.word	0xffffffff


	//   ....[20]....
        /*0338*/ 	.word	0xffffffff


	//   ....[21]....
        /*033c*/ 	.word	0xffffffff


	//   ....[22]....
        /*0340*/ 	.word	0xffffffff


	//   ....[23]....
        /*0344*/ 	.word	0xffffffff


	//   ....[24]....
        /*0348*/ 	.word	0xffffffff


	//   ....[25]....
        /*034c*/ 	.word	0xffffffff


	//   ....[26]....
        /*0350*/ 	.word	0xffffffff


	//   ....[27]....
        /*0354*/ 	.word	0xffffffff


	//   ....[28]....
        /*0358*/ 	.word	0xffffffff


	//   ....[29]....
        /*035c*/ 	.word	0xffffffff


	//   ....[30]....
        /*0360*/ 	.word	0xffffffff


	//   ....[31]....
        /*0364*/ 	.word	0xffffffff


	//   ....[32]....
        /*0368*/ 	.word	0xffffffff


	//   ....[33]....
        /*036c*/ 	.word	0xffffffff


	//   ....[34]....
        /*0370*/ 	.word	0xffffffff


	//   ....[35]....
        /*0374*/ 	.word	0xffffffff


	//   ....[36]....
        /*0378*/ 	.word	0xffffffff


	//   ....[37]....
        /*037c*/ 	.word	0xffffffff


	//   ....[38]....
        /*0380*/ 	.word	0xffffffff


	//   ....[39]....
        /*0384*/ 	.word	0xffffffff


	//   ....[40]....
        /*0388*/ 	.word	0xffffffff


	//   ....[41]....
        /*038c*/ 	.word	0xffffffff


	//   ....[42]....
        /*0390*/ 	.word	0xffffffff


	//   ....[43]....
        /*0394*/ 	.word	0xffffffff


	//   ....[44]....
        /*0398*/ 	.word	0xffffffff


	//   ....[45]....
        /*039c*/ 	.word	0xffffffff


	//   ....[46]....
        /*03a0*/ 	.word	0xffffffff


	//   ....[47]....
        /*03a4*/ 	.word	0xffffffff


	//   ....[48]....
        /*03a8*/ 	.word	0xffffffff


	//   ....[49]....
        /*03ac*/ 	.word	0xffffffff


	//   ....[50]....
        /*03b0*/ 	.word	0xffffffff


	//   ....[51]....
        /*03b4*/ 	.word	0xffffffff


	//   ....[52]....
        /*03b8*/ 	.word	0xffffffff


	//   ....[53]....
        /*03bc*/ 	.word	0xffffffff


	//   ....[54]....
        /*03c0*/ 	.word	0xffffffff


	//   ....[55]....
        /*03c4*/ 	.word	0xffffffff


	//   ....[56]....
        /*03c8*/ 	.word	0xffffffff


	//   ....[57]....
        /*03cc*/ 	.word	0xffffffff


	//   ....[58]....
        /*03d0*/ 	.word	0xffffffff


	//   ....[59]....
        /*03d4*/ 	.word	0xffffffff


	//   ....[60]....
        /*03d8*/ 	.word	0xffffffff


	//   ....[61]....
        /*03dc*/ 	.word	0xffffffff


	//   ....[62]....
        /*03e0*/ 	.word	0xffffffff


	//   ....[63]....
        /*03e4*/ 	.word	0xffffffff


	//   ....[64]....
        /*03e8*/ 	.word	0xffffffff


	//   ....[65]....
        /*03ec*/ 	.word	0xffffffff


	//   ....[66]....
        /*03f0*/ 	.word	0xffffffff


	//   ....[67]....
        /*03f4*/ 	.word	0xffffffff


	//   ....[68]....
        /*03f8*/ 	.word	0xffffffff


	//   ....[69]....
        /*03fc*/ 	.word	0xffffffff


	//   ....[70]....
        /*0400*/ 	.word	0xffffffff


	//   ....[71]....
        /*0404*/ 	.word	0xffffffff


	//   ....[72]....
        /*0408*/ 	.word	0xffffffff


	//   ....[73]....
        /*040c*/ 	.word	0xffffffff


	//   ....[74]....
        /*0410*/ 	.word	0xffffffff


	//   ....[75]....
        /*0414*/ 	.word	0xffffffff


	//   ....[76]....
        /*0418*/ 	.word	0xffffffff


	//   ....[77]....
        /*041c*/ 	.word	0xffffffff


	//   ....[78]....
        /*0420*/ 	.word	0xffffffff


	//   ....[79]....
        /*0424*/ 	.word	0xffffffff


	//   ....[80]....
        /*0428*/ 	.word	0xffffffff


	//   ....[81]....
        /*042c*/ 	.word	0xffffffff


	//   ....[82]....
        /*0430*/ 	.word	0xffffffff


	//   ....[83]....
        /*0434*/ 	.word	0xffffffff


	//   ....[84]....
        /*0438*/ 	.word	0xffffffff


	//   ....[85]....
        /*043c*/ 	.word	0xffffffff


	//   ....[86]....
        /*0440*/ 	.word	0xffffffff


	//   ....[87]....
        /*0444*/ 	.word	0xffffffff


	//   ....[88]....
        /*0448*/ 	.word	0xffffffff


	//   ....[89]....
        /*044c*/ 	.word	0xffffffff


	//   ....[90]....
        /*0450*/ 	.word	0xffffffff


	//   ....[91]....
        /*0454*/ 	.word	0xffffffff


	//   ....[92]....
        /*0458*/ 	.word	0xffffffff


	//   ....[93]....
        /*045c*/ 	.word	0xffffffff


	//   ....[94]....
        /*0460*/ 	.word	0xffffffff


	//   ....[95]....
        /*0464*/ 	.word	0xffffffff


	//   ....[96]....
        /*0468*/ 	.word	0xffffffff


	//   ....[97]....
        /*046c*/ 	.word	0xffffffff


	//   ....[98]....
        /*0470*/ 	.word	0xffffffff


	//   ....[99]....
        /*0474*/ 	.word	0xffffffff


	//   ....[100]....
        /*0478*/ 	.word	0xffffffff


	//   ....[101]....
        /*047c*/ 	.word	0xffffffff


	//   ....[102]....
        /*0480*/ 	.word	0xffffffff


	//   ....[103]....
        /*0484*/ 	.word	0xffffffff


	//   ....[104]....
        /*0488*/ 	.word	0xffffffff


	//   ....[105]....
        /*048c*/ 	.word	0xffffffff


	//   ....[106]....
        /*0490*/ 	.word	0xffffffff


	//   ....[107]....
        /*0494*/ 	.word	0xffffffff


	//   ....[108]....
        /*0498*/ 	.word	0xffffffff


	//   ....[109]....
        /*049c*/ 	.word	0xffffffff


	//   ....[110]....
        /*04a0*/ 	.word	0xffffffff


	//   ....[111]....
        /*04a4*/ 	.word	0xffffffff


	//   ....[112]....
        /*04a8*/ 	.word	0xffffffff


	//   ....[113]....
        /*04ac*/ 	.word	0xffffffff


	//   ....[114]....
        /*04b0*/ 	.word	0xffffffff


	//   ....[115]....
        /*04b4*/ 	.word	0xffffffff


	//   ....[116]....
        /*04b8*/ 	.word	0xffffffff


	//   ....[117]....
        /*04bc*/ 	.word	0xffffffff


	//   ....[118]....
        /*04c0*/ 	.word	0xffffffff


	//   ....[119]....
        /*04c4*/ 	.word	0xffffffff


	//   ....[120]....
        /*04c8*/ 	.word	0xffffffff


	//   ....[121]....
        /*04cc*/ 	.word	0xffffffff


	//   ....[122]....
        /*04d0*/ 	.word	0xffffffff


	//   ....[123]....
        /*04d4*/ 	.word	0xffffffff


	//   ....[124]....
        /*04d8*/ 	.word	0xffffffff


	//   ....[125]....
        /*04dc*/ 	.word	0xffffffff


	//   ....[126]....
        /*04e0*/ 	.word	0xffffffff


	//   ....[127]....
        /*04e4*/ 	.word	0xffffffff


	//   ....[128]....
        /*04e8*/ 	.word	0xffffffff


	//   ....[129]....
        /*04ec*/ 	.word	0xffffffff


	//   ....[130]....
        /*04f0*/ 	.word	0xffffffff


	//   ....[131]....
        /*04f4*/ 	.word	0xffffffff


	//   ....[132]....
        /*04f8*/ 	.word	0xffffffff


	//   ....[133]....
        /*04fc*/ 	.word	0xffffffff


	//   ....[134]....
        /*0500*/ 	.word	0xffffffff


	//   ....[135]....
        /*0504*/ 	.word	0xffffffff


	//   ....[136]....
        /*0508*/ 	.word	0xffffffff


	//   ....[137]....
        /*050c*/ 	.word	0xffffffff


	//   ....[138]....
        /*0510*/ 	.word	0xffffffff


	//   ....[139]....
        /*0514*/ 	.word	0xffffffff


	//   ....[140]....
        /*0518*/ 	.word	0xffffffff


	//   ....[141]....
        /*051c*/ 	.word	0xffffffff


	//   ....[142]....
        /*0520*/ 	.word	0xffffffff


	//   ....[143]....
        /*0524*/ 	.word	0xffffffff


	//   ....[144]....
        /*0528*/ 	.word	0xffffffff


	//   ....[145]....
        /*052c*/ 	.word	0xffffffff


	//   ....[146]....
        /*0530*/ 	.word	0xffffffff


	//   ....[147]....
        /*0534*/ 	.word	0xffffffff


	//   ....[148]....
        /*0538*/ 	.word	0xffffffff


	//   ....[149]....
        /*053c*/ 	.word	0xffffffff


	//   ....[150]....
        /*0540*/ 	.word	0xffffffff


	//   ....[151]....
        /*0544*/ 	.word	0xffffffff


	//   ....[152]....
        /*0548*/ 	.word	0xffffffff


	//   ....[153]....
        /*054c*/ 	.word	0xffffffff


	//   ....[154]....
        /*0550*/ 	.word	0xffffffff


	//   ....[155]....
        /*0554*/ 	.word	0xffffffff


	//   ....[156]....
        /*0558*/ 	.word	0xffffffff


	//   ....[157]....
        /*055c*/ 	.word	0xffffffff


	//   ....[158]....
        /*0560*/ 	.word	0xffffffff


	//   ....[159]....
        /*0564*/ 	.word	0xffffffff


	//   ....[160]....
        /*0568*/ 	.word	0xffffffff


	//   ....[161]....
        /*056c*/ 	.word	0xffffffff


	//   ....[162]....
        /*0570*/ 	.word	0xffffffff


	//   ....[163]....
        /*0574*/ 	.word	0xffffffff


	//   ....[164]....
        /*0578*/ 	.word	0xffffffff


	//   ....[165]....
        /*057c*/ 	.word	0xffffffff


	//   ....[166]....
        /*0580*/ 	.word	0xffffffff


	//   ....[167]....
        /*0584*/ 	.word	0xffffffff


	//   ....[168]....
        /*0588*/ 	.word	0xffffffff


	//   ....[169]....
        /*058c*/ 	.word	0xffffffff


	//   ....[170]....
        /*0590*/ 	.word	0xffffffff


	//   ....[171]....
        /*0594*/ 	.word	0xffffffff


	//   ....[172]....
        /*0598*/ 	.word	0xffffffff


	//   ....[173]....
        /*059c*/ 	.word	0xffffffff


	//   ....[174]....
        /*05a0*/ 	.word	0xffffffff


	//   ....[175]....
        /*05a4*/ 	.word	0xffffffff


	//   ....[176]....
        /*05a8*/ 	.word	0xffffffff


	//   ....[177]....
        /*05ac*/ 	.word	0xffffffff


	//   ....[178]....
        /*05b0*/ 	.word	0xffffffff


	//   ....[179]....
        /*05b4*/ 	.word	0xffffffff


	//   ....[180]....
        /*05b8*/ 	.word	0xffffffff


	//   ....[181]....
        /*05bc*/ 	.word	0xffffffff


	//   ....[182]....
        /*05c0*/ 	.word	0xffffffff


	//   ....[183]....
        /*05c4*/ 	.word	0xffffffff


	//   ....[184]....
        /*05c8*/ 	.word	0xffffffff


	//   ....[185]....
        /*05cc*/ 	.word	0xffffffff


	//   ....[186]....
        /*05d0*/ 	.word	0xffffffff


	//   ....[187]....
        /*05d4*/ 	.word	0xffffffff


	//   ....[188]....
        /*05d8*/ 	.word	0xffffffff


	//   ....[189]....
        /*05dc*/ 	.word	0xffffffff


	//   ....[190]....
        /*05e0*/ 	.word	0xffffffff


	//   ....[191]....
        /*05e4*/ 	.word	0xffffffff


	//   ....[192]....
        /*05e8*/ 	.word	0xffffffff


	//   ....[193]....
        /*05ec*/ 	.word	0xffffffff


	//   ....[194]....
        /*05f0*/ 	.word	0xffffffff


	//   ....[195]....
        /*05f4*/ 	.word	0xffffffff


	//   ....[196]....
        /*05f8*/ 	.word	0xffffffff


	//   ....[197]....
        /*05fc*/ 	.word	0xffffffff


	//   ....[198]....
        /*0600*/ 	.word	0xffffffff


	//   ....[199]....
        /*0604*/ 	.word	0xffffffff


	//   ....[200]....
        /*0608*/ 	.word	0xffffffff


	//   ....[201]....
        /*060c*/ 	.word	0xffffffff


	//   ....[202]....
        /*0610*/ 	.word	0xffffffff


	//   ....[203]....
        /*0614*/ 	.word	0xffffffff


	//   ....[204]....
        /*0618*/ 	.word	0xffffffff


	//   ....[205]....
        /*061c*/ 	.word	0xffffffff


	//   ....[206]....
        /*0620*/ 	.word	0xffffffff


	//   ....[207]....
        /*0624*/ 	.word	0xffffffff


	//   ....[208]....
        /*0628*/ 	.word	0xffffffff


	//   ....[209]....
        /*062c*/ 	.word	0xffffffff


	//   ....[210]....
        /*0630*/ 	.word	0xffffffff


	//   ....[211]....
        /*0634*/ 	.word	0xffffffff


	//   ....[212]....
        /*0638*/ 	.word	0xffffffff


	//   ....[213]....
        /*063c*/ 	.word	0xffffffff


	//   ....[214]....
        /*0640*/ 	.word	0xffffffff


	//   ....[215]....
        /*0644*/ 	.word	0xffffffff


	//   ....[216]....
        /*0648*/ 	.word	0xffffffff


	//   ....[217]....
        /*064c*/ 	.word	0xffffffff


	//   ....[218]....
        /*0650*/ 	.word	0xffffffff


	//   ....[219]....
        /*0654*/ 	.word	0xffffffff


	//   ....[220]....
        /*0658*/ 	.word	0xffffffff


	//   ....[221]....
        /*065c*/ 	.word	0xffffffff


	//   ....[222]....
        /*0660*/ 	.word	0xffffffff


	//   ....[223]....
        /*0664*/ 	.word	0xffffffff


	//   ....[224]....
        /*0668*/ 	.word	0xffffffff


	//   ....[225]....
        /*066c*/ 	.word	0xffffffff


	//   ....[226]....
        /*0670*/ 	.word	0xffffffff


	//   ....[227]....
        /*0674*/ 	.word	0xffffffff


	//   ....[228]....
        /*0678*/ 	.word	0xffffffff


	//   ....[229]....
        /*067c*/ 	.word	0xffffffff


	//   ....[230]....
        /*0680*/ 	.word	0xffffffff


	//   ....[231]....
        /*0684*/ 	.word	0xffffffff


	//   ....[232]....
        /*0688*/ 	.word	0xffffffff


	//   ....[233]....
        /*068c*/ 	.word	0xffffffff


	//   ....[234]....
        /*0690*/ 	.word	0xffffffff


	//   ....[235]....
        /*0694*/ 	.word	0xffffffff


	//   ....[236]....
        /*0698*/ 	.word	0xffffffff


	//   ....[237]....
        /*069c*/ 	.word	0xffffffff


	//   ....[238]....
        /*06a0*/ 	.word	0xffffffff


	//   ....[239]....
        /*06a4*/ 	.word	0xffffffff


	//   ....[240]....
        /*06a8*/ 	.word	0xffffffff


	//   ....[241]....
        /*06ac*/ 	.word	0xffffffff


	//   ....[242]....
        /*06b0*/ 	.word	0xffffffff


	//   ....[243]....
        /*06b4*/ 	.word	0xffffffff


	//   ....[244]....
        /*06b8*/ 	.word	0xffffffff


	//   ....[245]....
        /*06bc*/ 	.word	0xffffffff


	//   ....[246]....
        /*06c0*/ 	.word	0xffffffff


	//   ....[247]....
        /*06c4*/ 	.word	0xffffffff


	//   ....[248]....
        /*06c8*/ 	.word	0xffffffff


	//   ....[249]....
        /*06cc*/ 	.word	0xffffffff


	//   ....[250]....
        /*06d0*/ 	.word	0xffffffff


	//   ....[251]....
        /*06d4*/ 	.word	0xffffffff


	//   ....[252]....
        /*06d8*/ 	.word	0xffffffff


	//   ....[253]....
        /*06dc*/ 	.word	0xffffffff


	//   ....[254]....
        /*06e0*/ 	.word	0xffffffff


	//   ....[255]....
        /*06e4*/ 	.word	0xffffffff


	//   ....[0]....
        /*06e8*/ 	.word	0xffffffff


	//   ....[1]....
        /*06ec*/ 	.word	0xffffffff


	//   ....[2]....
        /*06f0*/ 	.word	0xffffffff


	//   ....[3]....
        /*06f4*/ 	.word	0xffffffff


	//   ....[4]....
        /*06f8*/ 	.word	0xffffffff


	//   ....[5]....
        /*06fc*/ 	.word	0xffffffff


	//   ....[6]....
        /*0700*/ 	.word	0xffffffff


	//   ....[7]....
        /*0704*/ 	.word	0xffffffff


	//   ....[8]....
        /*0708*/ 	.word	0xffffffff


	//   ....[9]....
        /*070c*/ 	.word	0xffffffff


	//   ....[10]....
        /*0710*/ 	.word	0xffffffff


	//   ....[11]....
        /*0714*/ 	.word	0xffffffff


	//   ....[12]....
        /*0718*/ 	.word	0xffffffff


	//   ....[13]....
        /*071c*/ 	.word	0xffffffff


	//   ....[14]....
        /*0720*/ 	.word	0xffffffff


	//   ....[15]....
        /*0724*/ 	.word	0xffffffff


	//   ....[16]....
        /*0728*/ 	.word	0xffffffff


	//----- nvinfo : EIATTR_COOP_GROUP_INSTR_OFFSETS
	.align		4
.L_224:
        /*072c*/ 	.byte	0x04, 0x28
        /*072e*/ 	.short	(.L_226 - .L_225)


	//   ....[0]....
.L_225:
        /*0730*/ 	.word	0x000000a0


	//   ....[1]....
        /*0734*/ 	.word	0x000029d0


	//   ....[2]....
        /*0738*/ 	.word	0x00002a20


	//   ....[3]....
        /*073c*/ 	.word	0x00003210


	//   ....[4]....
        /*0740*/ 	.word	0x00003230


	//   ....[5]....
        /*0744*/ 	.word	0x000039a0


	//   ....[6]....
        /*0748*/ 	.word	0x000039b0


	//   ....[7]....
        /*074c*/ 	.word	0x00004250


	//   ....[8]....
        /*0750*/ 	.word	0x000042b0


	//   ....[9]....
        /*0754*/ 	.word	0x00004e30


	//   ....[10]....
        /*0758*/ 	.word	0x00004e60


	//   ....[11]....
        /*075c*/ 	.word	0x000055a0


	//   ....[12]....
        /*0760*/ 	.word	0x000055c0


	//   ....[13]....
        /*0764*/ 	.word	0x00005d20


	//   ....[14]....
        /*0768*/ 	.word	0x00005d50


	//   ....[15]....
        /*076c*/ 	.word	0x00005e90


	//   ....[16]....
        /*0770*/ 	.word	0x00005ec0


	//   ....[17]....
        /*0774*/ 	.word	0x00005fb0


	//   ....[18]....
        /*0778*/ 	.word	0x00005fd0


	//   ....[19]....
        /*077c*/ 	.word	0x00006700


	//   ....[20]....
        /*0780*/ 	.word	0x00006720


	//   ....[21]....
        /*0784*/ 	.word	0x00006810


	//   ....[22]....
        /*0788*/ 	.word	0x00006840


	//   ....[23]....
        /*078c*/ 	.word	0x00006930


	//   ....[24]....
        /*0790*/ 	.word	0x00006960


	//   ....[25]....
        /*0794*/ 	.word	0x00007c40


	//   ....[26]....
        /*0798*/ 	.word	0x00007c80


	//   ....[27]....
        /*079c*/ 	.word	0x00007e50


	//   ....[28]....
        /*07a0*/ 	.word	0x00007e80


	//   ....[29]....
        /*07a4*/ 	.word	0x00007f10


	//   ....[30]....
        /*07a8*/ 	.word	0x00007f40


	//   ....[31]....
        /*07ac*/ 	.word	0x00007fd0


	//   ....[32]....
        /*07b0*/ 	.word	0x00008000


	//   ....[33]....
        /*07b4*/ 	.word	0x00008090


	//   ....[34]....
        /*07b8*/ 	.word	0x000080c0


	//   ....[35]....
        /*07bc*/ 	.word	0x00008150


	//   ....[36]....
        /*07c0*/ 	.word	0x00008180


	//   ....[37]....
        /*07c4*/ 	.word	0x00008210


	//   ....[38]....
        /*07c8*/ 	.word	0x00008240


	//   ....[39]....
        /*07cc*/ 	.word	0x000082c0


	//   ....[40]....
        /*07d0*/ 	.word	0x00008300


	//   ....[41]....
        /*07d4*/ 	.word	0x00008730


	//   ....[42]....
        /*07d8*/ 	.word	0x00008750


	//   ....[43]....
        /*07dc*/ 	.word	0x00008760


	//   ....[44]....
        /*07e0*/ 	.word	0x00008770


	//   ....[45]....
        /*07e4*/ 	.word	0x00008790


	//   ....[46]....
        /*07e8*/ 	.word	0x000087a0


	//   ....[47]....
        /*07ec*/ 	.word	0x000087b0


	//   ....[48]....
        /*07f0*/ 	.word	0x000087d0


	//   ....[49]....
        /*07f4*/ 	.word	0x000087f0


	//   ....[50]....
        /*07f8*/ 	.word	0x00008810


	//   ....[51]....
        /*07fc*/ 	.word	0x00008840


	//   ....[52]....
        /*0800*/ 	.word	0x00008850


	//   ....[53]....
        /*0804*/ 	.word	0x00008cf0


	//   ....[54]....
        /*0808*/ 	.word	0x00008d10


	//   ....[55]....
        /*080c*/ 	.word	0x00008d20


	//   ....[56]....
        /*0810*/ 	.word	0x00008d30


	//   ....[57]....
        /*0814*/ 	.word	0x00008ea0


	//   ....[58]....
        /*0818*/ 	.word	0x00008ee0


	//   ....[59]....
        /*081c*/ 	.word	0x00008f30


	//   ....[60]....
        /*0820*/ 	.word	0x00008f70


	//   ....[61]....
        /*0824*/ 	.word	0x00009140


	//   ....[62]....
        /*0828*/ 	.word	0x00009180


	//   ....[63]....
        /*082c*/ 	.word	0x000091d0


	//   ....[64]....
        /*0830*/ 	.word	0x00009210


	//   ....[65]....
        /*0834*/ 	.word	0x00009400


	//   ....[66]....
        /*0838*/ 	.word	0x00009440


	//   ....[67]....
        /*083c*/ 	.word	0x00009490


	//   ....[68]....
        /*0840*/ 	.word	0x000094d0


	//   ....[69]....
        /*0844*/ 	.word	0x0000b3e0


	//   ....[70]....
        /*0848*/ 	.word	0x0000b400


	//   ....[71]....
        /*084c*/ 	.word	0x0000b430


	//   ....[72]....
        /*0850*/ 	.word	0x0000b440


	//   ....[73]....
        /*0854*/ 	.word	0x0000b520


	//   ....[74]....
        /*0858*/ 	.word	0x0000b560


	//   ....[75]....
        /*085c*/ 	.word	0x0000b580


	//   ....[76]....
        /*0860*/ 	.word	0x0000b590


	//   ....[77]....
        /*0864*/ 	.word	0x0000b750


	//   ....[78]....
        /*0868*/ 	.word	0x0000b790


	//   ....[79]....
        /*086c*/ 	.word	0x0000b7b0


	//   ....[80]....
        /*0870*/ 	.word	0x0000b7c0


	//   ....[81]....
        /*0874*/ 	.word	0x0000b8c0


	//   ....[82]....
        /*0878*/ 	.word	0x0000b900


	//   ....[83]....
        /*087c*/ 	.word	0x0000b960


	//   ....[84]....
        /*0880*/ 	.word	0x0000b990


	//   ....[85]....
        /*0884*/ 	.word	0x0000dc10


	//   ....[86]....
        /*0888*/ 	.word	0x0000dc20


	//   ....[87]....
        /*088c*/ 	.word	0x0000dc30


	//   ....[88]....
        /*0890*/ 	.word	0x0000dd50


	//   ....[89]....
        /*0894*/ 	.word	0x0000dd60


	//   ....[90]....
        /*0898*/ 	.word	0x0000dd80


	//   ....[91]....
        /*089c*/ 	.word	0x0000dd90


	//   ....[92]....
        /*08a0*/ 	.word	0x0000ddb0


	//   ....[93]....
        /*08a4*/ 	.word	0x0000ddc0


	//   ....[94]....
        /*08a8*/ 	.word	0x0000dde0


	//   ....[95]....
        /*08ac*/ 	.word	0x0000dec0


	//   ....[96]....
        /*08b0*/ 	.word	0x0000df00


	//   ....[97]....
        /*08b4*/ 	.word	0x0000e880


	//   ....[98]....
        /*08b8*/ 	.word	0x0000e890


	//   ....[99]....
        /*08bc*/ 	.word	0x0000e8a0


	//   ....[100]....
        /*08c0*/ 	.word	0x0000e8b0


	//   ....[101]....
        /*08c4*/ 	.word	0x0000e8c0


	//   ....[102]....
        /*08c8*/ 	.word	0x0000e8d0


	//   ....[103]....
        /*08cc*/ 	.word	0x0000e8e0


	//   ....[104]....
        /*08d0*/ 	.word	0x0000e8f0


	//   ....[105]....
        /*08d4*/ 	.word	0x0000e910


	//   ....[106]....
        /*08d8*/ 	.word	0x0000e940


	//   ....[107]....
        /*08dc*/ 	.word	0x0000e960


	//   ....[108]....
        /*08e0*/ 	.word	0x0000e980


	//   ....[109]....
        /*08e4*/ 	.word	0x0000ef60


	//   ....[110]....
        /*08e8*/ 	.word	0x0000fd90


	//   ....[111]....
        /*08ec*/ 	.word	0x00010a20


	//   ....[112]....
        /*08f0*/ 	.word	0x000116b0


	//   ....[113]....
        /*08f4*/ 	.word	0x00011cb0


	//   ....[114]....
        /*08f8*/ 	.word	0x00011cf0


	//   ....[115]....
        /*08fc*/ 	.word	0x00011dc0


	//   ....[116]....
        /*0900*/ 	.word	0x00011dd0


	//   ....[117]....
        /*0904*/ 	.word	0x00012980


	//   ....[118]....
        /*0908*/ 	.word	0x000129f0


	//   ....[119]....
        /*090c*/ 	.word	0x00012a70


	//   ....[120]....
        /*0910*/ 	.word	0x00012ac0


	//   ....[121]....
        /*0914*/ 	.word	0x00015350


	//   ....[122]....
        /*0918*/ 	.word	0x00015360


	//   ....[123]....
        /*091c*/ 	.word	0x00015370


	//   ....[124]....
        /*0920*/ 	.word	0x00015380


	//   ....[125]....
        /*0924*/ 	.word	0x00015390


	//   ....[126]....
        /*0928*/ 	.word	0x000153a0


	//   ....[127]....
        /*092c*/ 	.word	0x000153b0


	//   ....[128]....
        /*0930*/ 	.word	0x000153d0


	//   ....[129]....
        /*0934*/ 	.word	0x000153f0


	//   ....[130]....
        /*0938*/ 	.word	0x00015430


	//   ....[131]....
        /*093c*/ 	.word	0x00015450


	//   ....[132]....
        /*0940*/ 	.word	0x00015470


	//   ....[133]....
        /*0944*/ 	.word	0x00016ac0


	//   ....[134]....
        /*0948*/ 	.word	0x00016ad0


	//   ....[135]....
        /*094c*/ 	.word	0x00016ae0


	//   ....[136]....
        /*0950*/ 	.word	0x00016af0


	//   ....[137]....
        /*0954*/ 	.word	0x00016b00


	//   ....[138]....
        /*0958*/ 	.word	0x00016b10


	//   ....[139]....
        /*095c*/ 	.word	0x00016b20


	//   ....[140]....
        /*0960*/ 	.word	0x00016b40


	//   ....[141]....
        /*0964*/ 	.word	0x00016b60


	//   ....[142]....
        /*0968*/ 	.word	0x00016ba0


	//   ....[143]....
        /*096c*/ 	.word	0x00016bc0


	//   ....[144]....
        /*0970*/ 	.word	0x00016be0


	//   ....[145]....
        /*0974*/ 	.word	0x00016d80


	//   ....[146]....
        /*0978*/ 	.word	0x00016fa0


	//   ....[147]....
        /*097c*/ 	.word	0x00017aa0


	//   ....[148]....
        /*0980*/ 	.word	0x000184d0


	//   ....[149]....
        /*0984*/ 	.word	0x00019460


	//   ....[150]....
        /*0988*/ 	.word	0x00019530


	//   ....[151]....
        /*098c*/ 	.word	0x00019660


	//   ....[152]....
        /*0990*/ 	.word	0x000196f0


	//   ....[153]....
        /*0994*/ 	.word	0x00019b40


	//   ....[154]....
        /*0998*/ 	.word	0x00019cb0


	//   ....[155]....
        /*099c*/ 	.word	0x00019fe0


	//   ....[156]....
        /*09a0*/ 	.word	0x0001a0e0


	//   ....[157]....
        /*09a4*/ 	.word	0x0001c9e0


	//   ....[158]....
        /*09a8*/ 	.word	0x0001c9f0


	//   ....[159]....
        /*09ac*/ 	.word	0x0001ca00


	//   ....[160]....
        /*09b0*/ 	.word	0x0001ca10


	//   ....[161]....
        /*09b4*/ 	.word	0x0001ca20


	//   ....[162]....
        /*09b8*/ 	.word	0x0001ca30


	//   ....[163]....
        /*09bc*/ 	.word	0x0001ca40


	//   ....[164]....
        /*09c0*/ 	.word	0x0001ca50


	//   ....[165]....
        /*09c4*/ 	.word	0x0001ca70


	//   ....[166]....
        /*09c8*/ 	.word	0x0001caa0


	//   ....[167]....
        /*09cc*/ 	.word	0x0001cae0


	//   ....[168]....
        /*09d0*/ 	.word	0x0001cb00


	//   ....[169]....
        /*09d4*/ 	.word	0x0001e170


	//   ....[170]....
        /*09d8*/ 	.word	0x0001e180


	//   ....[171]....
        /*09dc*/ 	.word	0x0001e190


	//   ....[172]....
        /*09e0*/ 	.word	0x0001e1a0


	//   ....[173]....
        /*09e4*/ 	.word	0x0001e1b0


	//   ....[174]....
        /*09e8*/ 	.word	0x0001e1c0


	//   ....[175]....
        /*09ec*/ 	.word	0x0001e1d0


	//   ....[176]....
        /*09f0*/ 	.word	0x0001e1e0


	//   ....[177]....
        /*09f4*/ 	.word	0x0001e200


	//   ....[178]....
        /*09f8*/ 	.word	0x0001e230


	//   ....[179]....
        /*09fc*/ 	.word	0x0001e270


	//   ....[180]....
        /*0a00*/ 	.word	0x0001e290


	//   ....[181]....
        /*0a04*/ 	.word	0x0001e7d0


	//   ....[182]....
        /*0a08*/ 	.word	0x0001e920


	//   ....[183]....
        /*0a0c*/ 	.word	0x0001e970


	//   ....[184]....
        /*0a10*/ 	.word	0x0001ea20


	//   ....[185]....
        /*0a14*/ 	.word	0x0001ea50


	//   ....[186]....
        /*0a18*/ 	.word	0x0001ea80


	//   ....[187]....
        /*0a1c*/ 	.word	0x0001eb80


	//   ....[188]....
        /*0a20*/ 	.word	0x0001edd0


	//   ....[189]....
        /*0a24*/ 	.word	0x000217a0


	//   ....[190]....
        /*0a28*/ 	.word	0x000217d0


	//   ....[191]....
        /*0a2c*/ 	.word	0x000217f0


	//   ....[192]....
        /*0a30*/ 	.word	0x00021830


	//   ....[193]....
        /*0a34*/ 	.word	0x00021850


	//   ....[194]....
        /*0a38*/ 	.word	0x00021870


	//   ....[195]....
        /*0a3c*/ 	.word	0x00021890


	//   ....[196]....
        /*0a40*/ 	.word	0x000218b0


	//   ....[197]....
        /*0a44*/ 	.word	0x000218d0


	//   ....[198]....
        /*0a48*/ 	.word	0x000218f0


	//   ....[199]....
        /*0a4c*/ 	.word	0x00021910


	//   ....[200]....
        /*0a50*/ 	.word	0x00021930


	//   ....[201]....
        /*0a54*/ 	.word	0x00022d50


	//   ....[202]....
        /*0a58*/ 	.word	0x00022d60


	//   ....[203]....
        /*0a5c*/ 	.word	0x00022d70


	//   ....[204]....
        /*0a60*/ 	.word	0x00022d80


	//   ....[205]....
        /*0a64*/ 	.word	0x00022d90


	//   ....[206]....
        /*0a68*/ 	.word	0x00022da0


	//   ....[207]....
        /*0a6c*/ 	.word	0x00022db0


	//   ....[208]....
        /*0a70*/ 	.word	0x00022dd0


	//   ....[209]....
        /*0a74*/ 	.word	0x00022df0


	//   ....[210]....
        /*0a78*/ 	.word	0x00022e30


	//   ....[211]....
        /*0a7c*/ 	.word	0x00022e50


	//   ....[212]....
        /*0a80*/ 	.word	0x00022e70


	//   ....[213]....
        /*0a84*/ 	.word	0x00023020


	//   ....[214]....
        /*0a88*/ 	.word	0x00023230


	//   ....[215]....
        /*0a8c*/ 	.word	0x00023cc0


	//   ....[216]....
        /*0a90*/ 	.word	0x00024670


	//   ....[217]....
        /*0a94*/ 	.word	0x00025590


	//   ....[218]....
        /*0a98*/ 	.word	0x00025660


	//   ....[219]....
        /*0a9c*/ 	.word	0x00025790


	//   ....[220]....
        /*0aa0*/ 	.word	0x00025820


	//   ....[221]....
        /*0aa4*/ 	.word	0x00025c70


	//   ....[222]....
        /*0aa8*/ 	.word	0x00025dd0


	//   ....[223]....
        /*0aac*/ 	.word	0x00026130


	//   ....[224]....
        /*0ab0*/ 	.word	0x00026220


	//   ....[225]....
        /*0ab4*/ 	.word	0x000285f0


	//   ....[226]....
        /*0ab8*/ 	.word	0x00028600


	//   ....[227]....
        /*0abc*/ 	.word	0x00028610


	//   ....[228]....
        /*0ac0*/ 	.word	0x00028620


	//   ....[229]....
        /*0ac4*/ 	.word	0x00028650


	//   ....[230]....
        /*0ac8*/ 	.word	0x00028670


	//   ....[231]....
        /*0acc*/ 	.word	0x00028690


	//   ....[232]....
        /*0ad0*/ 	.word	0x000286a0


	//   ....[233]....
        /*0ad4*/ 	.word	0x00029b70


	//   ....[234]....
        /*0ad8*/ 	.word	0x00029ba0


	//   ....[235]....
        /*0adc*/ 	.word	0x00029bd0


	//   ....[236]....
        /*0ae0*/ 	.word	0x00029c00


	//   ....[237]....
        /*0ae4*/ 	.word	0x00029c40


	//   ....[238]....
        /*0ae8*/ 	.word	0x00029c70


	//   ....[239]....
        /*0aec*/ 	.word	0x00029cb0


	//   ....[240]....
        /*0af0*/ 	.word	0x00029cd0


	//   ....[241]....
        /*0af4*/ 	.word	0x00029d80


	//   ....[242]....
        /*0af8*/ 	.word	0x00029da0


	//   ....[243]....
        /*0afc*/ 	.word	0x00029dd0


	//   ....[244]....
        /*0b00*/ 	.word	0x00029e00


	//   ....[245]....
        /*0b04*/ 	.word	0x00029e30


	//   ....[246]....
        /*0b08*/ 	.word	0x00029e80


	//   ....[247]....
        /*0b0c*/ 	.word	0x00029eb0


	//   ....[248]....
        /*0b10*/ 	.word	0x00029f20


	//   ....[249]....
        /*0b14*/ 	.word	0x00029fe0


	//   ....[250]....
        /*0b18*/ 	.word	0x0002a000


	//   ....[251]....
        /*0b1c*/ 	.word	0x0002a030


	//   ....[252]....
        /*0b20*/ 	.word	0x0002a040


	//   ....[253]....
        /*0b24*/ 	.word	0x0002a050


	//   ....[254]....
        /*0b28*/ 	.word	0x0002a060


	//   ....[255]....
        /*0b2c*/ 	.word	0x0002a150


	//   ....[0]....
        /*0b30*/ 	.word	0x0002a170


	//   ....[1]....
        /*0b34*/ 	.word	0x0002a9e0


	//   ....[2]....
        /*0b38*/ 	.word	0x0002aa10


	//   ....[3]....
        /*0b3c*/ 	.word	0x0002aa40


	//   ....[4]....
        /*0b40*/ 	.word	0x0002aa70


	//   ....[5]....
        /*0b44*/ 	.word	0x0002aaa0


	//   ....[6]....
        /*0b48*/ 	.word	0x0002aad0


	//   ....[7]....
        /*0b4c*/ 	.word	0x0002ab00


	//   ....[8]....
        /*0b50*/ 	.word	0x0002ab20


	//   ....[9]....
        /*0b54*/ 	.word	0x0002ab40


	//   ....[10]....
        /*0b58*/ 	.word	0x0002ab60


	//   ....[11]....
        /*0b5c*/ 	.word	0x0002ab70


	//   ....[12]....
        /*0b60*/ 	.word	0x0002ab80


	//   ....[13]....
        /*0b64*/ 	.word	0x0002ab90


	//   ....[14]....
        /*0b68*/ 	.word	0x0002aba0


	//   ....[15]....
        /*0b6c*/ 	.word	0x0002abb0


	//   ....[16]....
        /*0b70*/ 	.word	0x0002abe0


	//----- nvinfo : EIATTR_EXIT_INSTR_OFFSETS
	.align		4
.L_226:
        /*0b74*/ 	.byte	0x04, 0x1c
        /*0b76*/ 	.short	(.L_228 - .L_227)


	//   ....[0]....
.L_227:
        /*0b78*/ 	.word	0x000003b0


	//   ....[1]....
        /*0b7c*/ 	.word	0x0002a190


	//   ....[2]....
        /*0b80*/ 	.word	0x0002a1d0


	//   ....[3]....
        /*0b84*/ 	.word	0x0002ad70


	//   ....[4]....
        /*0b88*/ 	.word	0x0002adb0


	//----- nvinfo : EIATTR_CTAIDZ_USED
	.align		4
.L_228:
        /*0b8c*/ 	.byte	0x01, 0x04
	.zero		2


	//----- nvinfo : EIATTR_MAX_THREADS
	.align		4
        /*0b90*/ 	.byte	0x04, 0x05
        /*0b92*/ 	.short	(.L_230 - .L_229)
.L_229:
        /*0b94*/ 	.word	0x00000080
        /*0b98*/ 	.word	0x00000001
        /*0b9c*/ 	.word	0x00000001


	//----- nvinfo : EIATTR_CRS_STACK_SIZE
	.align		4
.L_230:
        /*0ba0*/ 	.byte	0x04, 0x1e
        /*0ba2*/ 	.short	(.L_232 - .L_231)
.L_231:
        /*0ba4*/ 	.word	0x00000000
.L_232:


//--------------------- .nv.info._ZN7cutlass13device_kernelIN5flash19enable_sm80_to_sm89INS1_16FlashAttnFwdSm80INS1_25CollectiveMainloopFwdSm80ILi4ELi1ELb0EN4cute5tupleIJNS5_1CILi128EEENS7_ILi112EEENS7_ILi64EEEEEELi64ENS_10bfloat16_tEfNS_4arch4Sm80ELb1ELb0ELb1ELb0ELb1ELb0ELb1ELb0EEENS1_21CollectiveEpilogueFwdINS6_IJS8_SA_S9_EEENS6_IJNS7_ILi1EEESI_SI_EEESC_SE_Li128ELb0ELb1ELb0ELb0EEENS1_30DynamicPersistentTileSchedulerILi128ELi128ELb0ELb1ELb0EEEEEEEEEvNT_6ParamsE --------------------------
	.section	.nv.info._ZN7cutlass13device_kernelIN5flash19enable_sm80_to_sm89INS1_16FlashAttnFwdSm80INS1_25CollectiveMainloopFwdSm80ILi4ELi1ELb0EN4cute5tupleIJNS5_1CILi128EEENS7_ILi112EEENS7_ILi64EEEEEELi64ENS_10bfloat16_tEfNS_4arch4Sm80ELb1ELb0ELb1ELb0ELb1ELb0ELb1ELb0EEENS1_21CollectiveEpilogueFwdINS6_IJS8_SA_S9_EEENS6_IJNS7_ILi1EEESI_SI_EEESC_SE_Li128ELb0ELb1ELb0ELb0EEENS1_30DynamicPersistentTileSchedulerILi128ELi128ELb0ELb1ELb0EEEEEEEEEvNT_6ParamsE,"",@"SHT_CUDA_INFO"
	.sectionflags	@""
	.align	4


	//----- nvinfo : EIATTR_CUDA_API_VERSION
	.align		4
        /*0000*/ 	.byte	0x04, 0x37
        /*0002*/ 	.short	(.L_234 - .L_233)
.L_233:
        /*0004*/ 	.word	0x00000082


	//----- nvinfo : EIATTR_SW2861232_WAR
	.align		4
.L_234:
        /*0008*/ 	.byte	0x01, 0x35
	.zero		2


	//----- nvinfo : EIATTR_PARAM_CBANK
	.align		4
        /*000c*/ 	.byte	0x04, 0x0a
        /*000e*/ 	.short	(.L_236 - .L_235)
	.align		4
.L_235:
        /*0010*/ 	.word	index@(.nv.constant0._ZN7cutlass13device_kernelIN5flash19enable_sm80_to_sm89INS1_16FlashAttnFwdSm80INS1_25CollectiveMainloopFwdSm80ILi4ELi1ELb0EN4cute5tupleIJNS5_1CILi128EEENS7_ILi112EEENS7_ILi64EEEEEELi64ENS_10bfloat16_tEfNS_4arch4Sm80ELb1ELb0ELb1ELb0ELb1ELb0ELb1ELb0EEENS1_21CollectiveEpilogueFwdINS6_IJS8_SA_S9_EEENS6_IJNS7_ILi1EEESI_SI_EEESC_SE_Li128ELb0ELb1ELb0ELb0EEENS1_30DynamicPersistentTileSchedulerILi128ELi128ELb0ELb1ELb0EEEEEEEEEvNT_6ParamsE)
        /*0014*/ 	.short	0x0160
        /*0016*/ 	.short	0x0428


	//----- nvinfo : EIATTR_CBANK_PARAM_SIZE
	.align		4
.L_236:
        /*0018*/ 	.byte	0x03, 0x19
        /*001a*/ 	.short	0x0428


	//----- nvinfo : EIATTR_KPARAM_INFO
	.align		4
        /*001c*/ 	.byte	0x04, 0x17
        /*001e*/ 	.short	(.L_238 - .L_237)
.L_237:
        /*0020*/ 	.word	0x00000000
        /*0024*/ 	.short	0x0000
        /*0026*/ 	.short	0x0000
        /*0028*/ 	.byte	0x00, 0xf0, 0xa1, 0x10


	//----- nvinfo : EIATTR_MAXREG_COUNT
	.align		4
.L_238:
        /*002c*/ 	.byte	0x03, 0x1b
        /*002e*/ 	.short	0x00ff


	//----- nvinfo : EIATTR_NUM_BARRIERS
	.align		4
        /*0030*/ 	.byte	0x02, 0x4c
        /*0032*/ 	.byte	0x06
	.zero		1


	//----- nvinfo : EIATTR_ANNOTATIONS
	.align		4
        /*0034*/ 	.byte	0x04, 0x55
        /*0036*/ 	.short	(.L_240 - .L_239)


	//   ....[0]....
.L_239:
        /* <DEDUP_REMOVED lines=71> */


	//----- nvinfo : EIATTR_MERCURY_ISA_VERSION
	.align		4
.L_240:
        /*0490*/ 	.byte	0x03, 0x5f
        /*0492*/ 	.short	0x0000


	//----- nvinfo : EIATTR_INT_WARP_WIDE_INSTR_OFFSETS
	.align		4
        /*0494*/ 	.byte	0x04, 0x31
        /*0496*/ 	.short	(.L_242 - .L_241)


	//   ....[0]....
.L_241:
        /*0498*/ 	.word	0x000140c0


	//   ....[1]....
        /*049c*/ 	.word	0x00014140


	//----- nvinfo : EIATTR_COOP_GROUP_MASK_REGIDS
	.align		4
.L_242:
        /*04a0*/ 	.byte	0x04, 0x29
        /*04a2*/ 	.short	(.L_244 - .L_243)


	//   ....[0]....
.L_243:
        /*04a4*/ 	.word	0xffffffff


	//   ....[1]....
        /*04a8*/ 	.word	0xffffffff


	//   ....[2]....
        /*04ac*/ 	.word	0xffffffff


	//   ....[3]....
        /*04b0*/ 	.word	0xffffffff


	//   ....[4]....
        /*04b4*/ 	.word	0xffffffff


	//   ....[5]....
        /*04b8*/ 	.word	0xffffffff


	//   ....[6]....
        /*04bc*/ 	.word	0xffffffff


	//   ....[7]....
        /*04c0*/ 	.word	0xffffffff


	//   ....[8]....
        /*04c4*/ 	.word	0xffffffff


	//   ....[9]....
        /*04c8*/ 	.word	0xffffffff


	//   ....[10]....
        /*04cc*/ 	.word	0xffffffff


	//   ....[11]....
        /*04d0*/ 	.word	0xffffffff


	//   ....[12]....
        /*04d4*/ 	.word	0xffffffff


	//   ....[13]....
        /*04d8*/ 	.word	0xffffffff


	//   ....[14]....
        /*04dc*/ 	.word	0xffffffff


	//   ....[15]....
        /*04e0*/ 	.word	0xffffffff


	//   ....[16]....
        /*04e4*/ 	.word	0xffffffff


	//   ....[17]....
        /*04e8*/ 	.word	0xffffffff


	//   ....[18]....
        /*04ec*/ 	.word	0xffffffff


	//   ....[19]....
        /*04f0*/ 	.word	0xffffffff


	//   ....[20]....
        /*04f4*/ 	.word	0xffffffff


	//   ....[21]....
        /*04f8*/ 	.word	0xffffffff


	//   ....[22]....
        /*04fc*/ 	.word	0xffffffff


	//   ....[23]....
        /*0500*/ 	.word	0xffffffff


	//   ....[24]....
        /*0504*/ 	.word	0xffffffff


	//   ....[25]....
        /*0508*/ 	.word	0xffffffff


	//   ....[26]....
        /*050c*/ 	.word	0xffffffff


	//   ....[27]....
        /*0510*/ 	.word	0xffffffff


	//   ....[28]....
        /*0514*/ 	.word	0xffffffff


	//   ....[29]....
        /*0518*/ 	.word	0xffffffff


	//   ....[30]....
        /*051c*/ 	.word	0xffffffff


	//   ....[31]....
        /*0520*/ 	.word	0xffffffff


	//   ....[32]....
        /*0524*/ 	.word	0xffffffff


	//   ....[33]....
        /*0528*/ 	.word	0xffffffff


	//   ....[34]....
        /*052c*/ 	.word	0xffffffff


	//   ....[35]....
        /*0530*/ 	.word	0xffffffff


	//   ....[36]....
        /*0534*/ 	.word	0xffffffff


	//   ....[37]....
        /*0538*/ 	.word	0xffffffff


	//   ....[38]....
        /*053c*/ 	.word	0xffffffff


	//   ....[39]....
        /*0540*/ 	.word	0xffffffff


	//   ....[40]....
        /*0544*/ 	.word	0xffffffff


	//   ....[41]....
        /*0548*/ 	.word	0xffffffff


	//   ....[42]....
        /*054c*/ 	.word	0xffffffff


	//   ....[43]....
        /*0550*/ 	.word	0xffffffff


	//   ....[44]....
        /*0554*/ 	.word	0xffffffff


	//   ....[45]....
        /*0558*/ 	.word	0xffffffff


	//   ....[46]....
        /*055c*/ 	.word	0xffffffff


	//   ....[47]....
        /*0560*/ 	.word	0xffffffff


	//   ....[48]....
        /*0564*/ 	.word	0xffffffff


	//   ....[49]....
        /*0568*/ 	.word	0xffffffff


	//   ....[50]....
        /*056c*/ 	.word	0xffffffff


	//   ....[51]....
        /*0570*/ 	.word	0xffffffff


	//   ....[52]....
        /*0574*/ 	.word	0xffffffff


	//   ....[53]....
        /*0578*/ 	.word	0xffffffff


	//   ....[54]....
        /*057c*/ 	.word	0xffffffff


	//   ....[55]....
        /*0580*/ 	.word	0xffffffff


	//   ....[56]....
        /*0584*/ 	.word	0xffffffff


	//   ....[57]....
        /*0588*/ 	.word	0xffffffff


	//   ....[58]....
        /*058c*/ 	.word	0xffffffff


	//   ....[59]....
        /*0590*/ 	.word	0xffffffff


	//   ....[60]....
        /*0594*/ 	.word	0xffffffff


	//   ....[61]....
        /*0598*/ 	.word	0xffffffff


	//   ....[62]....
        /*059c*/ 	.word	0xffffffff


	//   ....[63]....
        /*05a0*/ 	.word	0xffffffff


	//   ....[64]....
        /*05a4*/ 	.word	0xffffffff


	//   ....[65]....
        /*05a8*/ 	.word	0xffffffff


	//   ....[66]....
        /*05ac*/ 	.word	0xffffffff


	//   ....[67]....
        /*05b0*/ 	.word	0xffffffff


	//   ....[68]....
        /*05b4*/ 	.word	0xffffffff


	//   ....[69]....
        /*05b8*/ 	.word	0xffffffff


	//   ....[70]....
        /*05bc*/ 	.word	0xffffffff


	//   ....[71]....
        /*05c0*/ 	.word	0xffffffff


	//   ....[72]....
        /*05c4*/ 	.word	0xffffffff


	//   ....[73]....
        /*05c8*/ 	.word	0xffffffff


	//   ....[74]....
        /*05cc*/ 	.word	0xffffffff


	//   ....[75]....
        /*05d0*/ 	.word	0xffffffff


	//   ....[76]....
        /*05d4*/ 	.word	0xffffffff


	//   ....[77]....
        /*05d8*/ 	.word	0xffffffff


	//   ....[78]....
        /*05dc*/ 	.word	0xffffffff


	//   ....[79]....
        /*05e0*/ 	.word	0xffffffff


	//   ....[80]....
        /*05e4*/ 	.word	0xffffffff


	//   ....[81]....
        /*05e8*/ 	.word	0xffffffff


	//   ....[82]....
        /*05ec*/ 	.word	0xffffffff


	//   ....[83]....
        /*05f0*/ 	.word	0xffffffff


	//   ....[84]....
        /*05f4*/ 	.word	0xffffffff


	//   ....[85]....
        /*05f8*/ 	.word	0xffffffff


	//   ....[86]....
        /*05fc*/ 	.word	0xffffffff


	//   ....[87]....
        /*0600*/ 	.word	0xffffffff


	//   ....[88]....
        /*0604*/ 	.word	0xffffffff


	//   ....[89]....
        /*0608*/ 	.word	0xffffffff


	//   ....[90]....
        /*060c*/ 	.word	0xffffffff


	//   ....[91]....
        /*0610*/ 	.word	0xffffffff


	//   ....[92]....
        /*0614*/ 	.word	0xffffffff


	//   ....[93]....
        /*0618*/ 	.word	0xffffffff


	//   ....[94]....
        /*061c*/ 	.word	0xffffffff


	//   ....[95]....
        /*0620*/ 	.word	0xffffffff


	//   ....[96]....
        /*0624*/ 	.word	0xffffffff


	//   ....[97]....
        /*0628*/ 	.word	0xffffffff


	//   ....[98]....
        /*062c*/ 	.word	0xffffffff


	//   ....[99]....
        /*0630*/ 	.word	0xffffffff


	//   ....[100]....
        /*0634*/ 	.word	0xffffffff


	//   ....[101]....
        /*0638*/ 	.word	0xffffffff


	//   ....[102]....
        /*063c*/ 	.word	0xffffffff


	//   ....[103]....
        /*0640*/ 	.word	0xffffffff


	//   ....[104]....
        /*0644*/ 	.word	0xffffffff


	//   ....[105]....
        /*0648*/ 	.word	0xffffffff


	//   ....[106]....
        /*064c*/ 	.word	0xffffffff


	//   ....[107]....
        /*0650*/ 	.word	0xffffffff


	//   ....[108]....
        /*0654*/ 	.word	0xffffffff


	//   ....[109]....
        /*0658*/ 	.word	0xffffffff


	//   ....[110]....
        /*065c*/ 	.word	0xffffffff


	//   ....[111]....
        /*0660*/ 	.word	0xffffffff


	//   ....[112]....
        /*0664*/ 	.word	0xffffffff


	//   ....[113]....
        /*0668*/ 	.word	0xffffffff


	//   ....[114]....
        /*066c*/ 	.word	0xffffffff


	//   ....[115]....
        /*0670*/ 	.word	0xffffffff


	//   ....[116]....
        /*0674*/ 	.word	0xffffffff


	//   ....[117]....
        /*0678*/ 	.word	0xffffffff


	//   ....[118]....
        /*067c*/ 	.word	0xffffffff


	//   ....[119]....
        /*0680*/ 	.word	0xffffffff


	//   ....[120]....
        /*0684*/ 	.word	0xffffffff


	//   ....[121]....
        /*0688*/ 	.word	0xffffffff


	//   ....[122]....
        /*068c*/ 	.word	0xffffffff


	//   ....[123]....
        /*0690*/ 	.word	0xffffffff


	//   ....[124]....
        /*0694*/ 	.word	0xffffffff


	//   ....[125]....
        /*0698*/ 	.word	0xffffffff


	//   ....[126]....
        /*069c*/ 	.word	0xffffffff


	//   ....[127]....
        /*06a0*/ 	.word	0xffffffff


	//   ....[128]....
        /*06a4*/ 	.word	0xffffffff


	//   ....[129]....
        /*06a8*/ 	.word	0xffffffff


	//   ....[130]....
        /*06ac*/ 	.word	0xffffffff


	//   ....[131]....
        /*06b0*/ 	.word	0xffffffff


	//   ....[132]....
        /*06b4*/ 	.word	0xffffffff


	//   ....[133]....
        /*06b8*/ 	.word	0xffffffff


	//   ....[134]....
        /*06bc*/ 	.word	0xffffffff


	//   ....[135]....
        /*06c0*/ 	.word	0xffffffff


	//   ....[136]....
        /*06c4*/ 	.word	0xffffffff


	//   ....[137]....
        /*06c8*/ 	.word	0xffffffff


	//   ....[138]....
        /*06cc*/ 	.word	0xffffffff


	//   ....[139]....
        /*06d0*/ 	.word	0xffffffff


	//   ....[140]....
        /*06d4*/ 	.word	0xffffffff


	//   ....[141]....
        /*06d8*/ 	.word	0xffffffff


	//   ....[142]....
        /*06dc*/ 	.word	0xffffffff


	//   ....[143]....
        /*06e0*/ 	.word	0xffffffff


	//   ....[144]....
        /*06e4*/ 	.word	0xffffffff


	//   ....[145]....
        /*06e8*/ 	.word	0xffffffff


	//   ....[146]....
        /*06ec*/ 	.word	0xffffffff


	//   ....[147]....
        /*06f0*/ 	.word	0xffffffff


	//   ....[148]....
        /*06f4*/ 	.word	0xffffffff


	//   ....[149]....
        /*06f8*/ 	.word	0xffffffff


	//   ....[150]....
        /*06fc*/ 	.word	0xffffffff


	//   ....[151]....
        /*0700*/ 	.word	0xffffffff


	//   ....[152]....
        /*0704*/ 	.word	0xffffffff


	//   ....[153]....
        /*0708*/ 	.word	0xffffffff


	//   ....[154]....
        /*070c*/ 	.word	0xffffffff


	//   ....[155]....
        /*0710*/ 	.word	0xffffffff


	//   ....[156]....
        /*0714*/ 	.word	0xffffffff


	//   ....[157]....
        /*0718*/ 	.word	0xffffffff


	//   ....[158]....
        /*071c*/ 	.word	0xffffffff


	//   ....[159]....
        /*0720*/ 	.word	0xffffffff


	//   ....[160]....
        /*0724*/ 	.word	0xffffffff


	//   ....[161]....
        /*0728*/ 	.word	0xffffffff


	//   ....[162]....
        /*072c*/ 	.word	0xffffffff


	//   ....[163]....
        /*0730*/ 	.word	0xffffffff


	//   ....[164]....
        /*0734*/ 	.word	0xffffffff


	//   ....[165]....
        /*0738*/ 	.word	0xffffffff


	//   ....[166]....
        /*073c*/ 	.word	0xffffffff


	//   ....[167]....
        /*0740*/ 	.word	0xffffffff


	//   ....[168]....
        /*0744*/ 	.word	0xffffffff


	//   ....[169]....
        /*0748*/ 	.word	0xffffffff


	//   ....[170]....
        /*074c*/ 	.word	0xffffffff


	//   ....[171]....
        /*0750*/ 	.word	0xffffffff


	//   ....[172]....
        /*0754*/ 	.word	0xffffffff


	//   ....[173]....
        /*0758*/ 	.word	0xffffffff


	//   ....[174]....
        /*075c*/ 	.word	0xffffffff


	//   ....[175]....
        /*0760*/ 	.word	0xffffffff


	//   ....[176]....
        /*0764*/ 	.word	0xffffffff


	//   ....[177]....
        /*0768*/ 	.word	0xffffffff


	//   ....[178]....
        /*076c*/ 	.word	0xffffffff


	//   ....[179]....
        /*0770*/ 	.word	0xffffffff


	//   ....[180]....
        /*0774*/ 	.word	0xffffffff


	//   ....[181]....
        /*0778*/ 	.word	0xffffffff


	//   ....[182]....
        /*077c*/ 	.word	0xffffffff


	//   ....[183]....
        /*0780*/ 	.word	0xffffffff


	//   ....[184]....
        /*0784*/ 	.word	0xffffffff


	//   ....[185]....
        /*0788*/ 	.word	0xffffffff


	//   ....[186]....
        /*078c*/ 	.word	0xffffffff


	//   ....[187]....
        /*0790*/ 	.word	0xffffffff


	//   ....[188]....
        /*0794*/ 	.word	0xffffffff


	//   ....[189]....
        /*0798*/ 	.word	0xffffffff


	//   ....[190]....
        /*079c*/ 	.word	0xffffffff


	//   ....[191]....
        /*07a0*/ 	.word	0xffffffff


	//   ....[192]....
        /*07a4*/ 	.word	0xffffffff


	//   ....[193]....
        /*07a8*/ 	.word	0xffffffff


	//   ....[194]....
        /*07ac*/ 	.word	0xffffffff


	//   ....[195]....
        /*07b0*/ 	.word	0xffffffff


	//   ....[196]....
        /*07b4*/ 	.word	0xffffffff


	//   ....[197]....
        /*07b8*/ 	.word	0xffffffff


	//   ....[198]....
        /*07bc*/ 	.word	0xffffffff


	//   ....[199]....
        /*07c0*/ 	.word	0xffffffff


	//   ....[200]....
        /*07c4*/ 	.word	0xffffffff


	//   ....[201]....
        /*07c8*/ 	.word	0xffffffff


	//   ....[202]....
        /*07cc*/ 	.word	0xffffffff


	//   ....[203]....
        /*07d0*/ 	.word	0xffffffff


	//   ....[204]....
        /*07d4*/ 	.word	0xffffffff


	//   ....[205]....
        /*07d8*/ 	.word	0xffffffff


	//   ....[206]....
        /*07dc*/ 	.word	0xffffffff


	//   ....[207]....
        /*07e0*/ 	.word	0xffffffff


	//   ....[208]....
        /*07e4*/ 	.word	0xffffffff


	//   ....[209]....
        /*07e8*/ 	.word	0xffffffff


	//   ....[210]....
        /*07ec*/ 	.word	0xffffffff


	//   ....[211]....
        /*07f0*/ 	.word	0xffffffff


	//   ....[212]....
        /*07f4*/ 	.word	0xffffffff


	//   ....[213]....
        /*07f8*/ 	.word	0xffffffff


	//   ....[214]....
        /*07fc*/ 	.word	0xffffffff


	//   ....[215]....
        /*0800*/ 	.word	0xffffffff


	//   ....[216]....
        /*0804*/ 	.word	0xffffffff


	//   ....[217]....
        /*0808*/ 	.word	0xffffffff


	//   ....[218]....
        /*080c*/ 	.word	0xffffffff


	//   ....[219]....
        /*0810*/ 	.word	0xffffffff


	//   ....[220]....
        /*0814*/ 	.word	0xffffffff


	//   ....[221]....
        /*0818*/ 	.word	0xffffffff


	//   ....[222]....
        /*081c*/ 	.word	0xffffffff


	//   ....[223]....
        /*0820*/ 	.word	0xffffffff


	//   ....[224]....
        /*0824*/ 	.word	0xffffffff


	//   ....[225]....
        /*0828*/ 	.word	0xffffffff


	//   ....[226]....
        /*082c*/ 	.word	0xffffffff


	//   ....[227]....
        /*0830*/ 	.word	0xffffffff


	//   ....[228]....
        /*0834*/ 	.word	0xffffffff


	//   ....[229]....
        /*0838*/ 	.word	0xffffffff


	//   ....[230]....
        /*083c*/ 	.word	0xffffffff


	//   ....[231]....
        /*0840*/ 	.word	0xffffffff


	//   ....[232]....
        /*0844*/ 	.word	0xffffffff


	//   ....[233]....
        /*0848*/ 	.word	0xffffffff


	//   ....[234]....
        /*084c*/ 	.word	0xffffffff


	//   ....[235]....
        /*0850*/ 	.word	0xffffffff


	//   ....[236]....
        /*0854*/ 	.word	0xffffffff


	//   ....[237]....
        /*0858*/ 	.word	0xffffffff


	//   ....[238]....
        /*085c*/ 	.word	0xffffffff


	//   ....[239]....
        /*0860*/ 	.word	0xffffffff


	//   ....[240]....
        /*0864*/ 	.word	0xffffffff


	//   ....[241]....
        /*0868*/ 	.word	0xffffffff


	//   ....[242]....
        /*086c*/ 	.word	0xffffffff


	//   ....[243]....
        /*0870*/ 	.word	0xffffffff


	//   ....[244]....
        /*0874*/ 	.word	0xffffffff


	//   ....[245]....
        /*0878*/ 	.word	0xffffffff


	//   ....[246]....
        /*087c*/ 	.word	0xffffffff


	//   ....[247]....
        /*0880*/ 	.word	0xffffffff


	//   ....[248]....
        /*0884*/ 	.word	0xffffffff


	//   ....[249]....
        /*0888*/ 	.word	0xffffffff


	//   ....[250]....
        /*088c*/ 	.word	0xffffffff


	//   ....[251]....
        /*0890*/ 	.word	0xffffffff


	//   ....[252]....
        /*0894*/ 	.word	0xffffffff


	//   ....[253]....
        /*0898*/ 	.word	0xffffffff


	//   ....[254]....
        /*089c*/ 	.word	0xffffffff


	//   ....[255]....
        /*08a0*/ 	.word	0xffffffff


	//   ....[0]....
        /*08a4*/ 	.word	0xffffffff


	//   ....[1]....
        /*08a8*/ 	.word	0xffffffff


	//   ....[2]....
        /*08ac*/ 	.word	0xffffffff


	//   ....[3]....
        /*08b0*/ 	.word	0xffffffff


	//   ....[4]....
        /*08b4*/ 	.word	0xffffffff


	//   ....[5]....
        /*08b8*/ 	.word	0xffffffff


	//   ....[6]....
        /*08bc*/ 	.word	0xffffffff


	//   ....[7]....
        /*08c0*/ 	.word	0xffffffff


	//   ....[8]....
        /*08c4*/ 	.word	0xffffffff


	//   ....[9]....
        /*08c8*/ 	.word	0xffffffff


	//   ....[10]....
        /*08cc*/ 	.word	0xffffffff


	//   ....[11]....
        /*08d0*/ 	.word	0xffffffff


	//   ....[12]....
        /*08d4*/ 	.word	0xffffffff


	//   ....[13]....
        /*08d8*/ 	.word	0xffffffff


	//   ....[14]....
        /*08dc*/ 	.word	0xffffffff


	//   ....[15]....
        /*08e0*/ 	.word	0xffffffff


	//   ....[16]....
        /*08e4*/ 	.word	0xffffffff


	//   ....[17]....
        /*08e8*/ 	.word	0xffffffff


	//   ....[18]....
        /*08ec*/ 	.word	0xffffffff


	//   ....[19]....
        /*08f0*/ 	.word	0xffffffff


	//   ....[20]....
        /*08f4*/ 	.word	0xffffffff


	//   ....[21]....
        /*08f8*/ 	.word	0xffffffff


	//   ....[22]....
        /*08fc*/ 	.word	0xffffffff


	//   ....[23]....
        /*0900*/ 	.word	0xffffffff


	//   ....[24]....
        /*0904*/ 	.word	0xffffffff


	//   ....[25]....
        /*0908*/ 	.word	0xffffffff


	//   ....[26]....
        /*090c*/ 	.word	0xffffffff


	//   ....[27]....
        /*0910*/ 	.word	0xffffffff


	//   ....[28]....
        /*0914*/ 	.word	0xffffffff


	//   ....[29]....
        /*0918*/ 	.word	0xffffffff


	//   ....[30]....
        /*091c*/ 	.word	0xffffffff


	//   ....[31]....
        /*0920*/ 	.word	0xffffffff


	//   ....[32]....
        /*0924*/ 	.word	0xffffffff


	//   ....[33]....
        /*0928*/ 	.word	0xffffffff


	//   ....[34]....
        /*092c*/ 	.word	0xffffffff


	//   ....[35]....
        /*0930*/ 	.word	0xffffffff


	//   ....[36]....
        /*0934*/ 	.word	0xffffffff


	//   ....[37]....
        /*0938*/ 	.word	0xffffffff


	//   ....[38]....
        /*093c*/ 	.word	0xffffffff


	//   ....[39]....
        /*0940*/ 	.word	0xffffffff


	//   ....[40]....
        /*0944*/ 	.word	0xffffffff


	//   ....[41]....
        /*0948*/ 	.word	0xffffffff


	//   ....[42]....
        /*094c*/ 	.word	0xffffffff


	//   ....[43]....
        /*0950*/ 	.word	0xffffffff


	//   ....[44]....
        /*0954*/ 	.word	0xffffffff


	//   ....[45]....
        /*0958*/ 	.word	0xffffffff


	//   ....[46]....
        /*095c*/ 	.word	0xffffffff


	//   ....[47]....
        /*0960*/ 	.word	0xffffffff


	//   ....[48]....
        /*0964*/ 	.word	0xffffffff


	//   ....[49]....
        /*0968*/ 	.word	0xffffffff


	//   ....[50]....
        /*096c*/ 	.word	0xffffffff


	//   ....[51]....
        /*0970*/ 	.word	0xffffffff


	//   ....[52]....
        /*0974*/ 	.word	0xffffffff


	//   ....[53]....
        /*0978*/ 	.word	0xffffffff


	//   ....[54]....
        /*097c*/ 	.word	0xffffffff


	//   ....[55]....
        /*0980*/ 	.word	0xffffffff


	//   ....[56]....
        /*0984*/ 	.word	0xffffffff


	//   ....[57]....
        /*0988*/ 	.word	0xffffffff


	//   ....[58]....
        /*098c*/ 	.word	0xffffffff


	//   ....[59]....
        /*0990*/ 	.word	0xffffffff


	//   ....[60]....
        /*0994*/ 	.word	0xffffffff


	//   ....[61]....
        /*0998*/ 	.word	0xffffffff


	//   ....[62]....
        /*099c*/ 	.word	0xffffffff


	//   ....[63]....
        /*09a0*/ 	.word	0xffffffff


	//   ....[64]....
        /*09a4*/ 	.word	0xffffffff


	//   ....[65]....
        /*09a8*/ 	.word	0xffffffff


	//   ....[66]....
        /*09ac*/ 	.word	0xffffffff


	//   ....[67]....
        /*09b0*/ 	.word	0xffffffff


	//   ....[68]....
        /*09b4*/ 	.word	0xffffffff


	//   ....[69]....
        /*09b8*/ 	.word	0xffffffff


	//   ....[70]....
        /*09bc*/ 	.word	0xffffffff


	//----- nvinfo : EIATTR_COOP_GROUP_INSTR_OFFSETS
	.align		4
.L_244:
        /*09c0*/ 	.byte	0x04, 0x28
        /*09c2*/ 	.short	(.L_246 - .L_245)


	//   ....[0]....
.L_245:
        /*09c4*/ 	.word	0x00000050


	//   ....[1]....
        /*09c8*/ 	.word	0x00001360


	//   ....[2]....
        /*09cc*/ 	.word	0x00001380


	//   ....[3]....
        /*09d0*/ 	.word	0x000014d0


	//   ....[4]....
        /*09d4*/ 	.word	0x000014e0


	//   ....[5]....
        /*09d8*/ 	.word	0x000015c0


	//   ....[6]....
        /*09dc*/ 	.word	0x000015e0


	//   ....[7]....
        /*09e0*/ 	.word	0x000016c0


	//   ....[8]....
        /*09e4*/ 	.word	0x000016d0


	//   ....[9]....
        /*09e8*/ 	.word	0x000017b0


	//   ....[10]....
        /*09ec*/ 	.word	0x000017d0


	//   ....[11]....
        /*09f0*/ 	.word	0x000018b0


	//   ....[12]....
        /*09f4*/ 	.word	0x000018c0


	//   ....[13]....
        /*09f8*/ 	.word	0x000019a0


	//   ....[14]....
        /*09fc*/ 	.word	0x000019c0


	//   ....[15]....
        /*0a00*/ 	.word	0x00001aa0


	//   ....[16]....
        /*0a04*/ 	.word	0x00001ab0


	//   ....[17]....
        /*0a08*/ 	.word	0x00001f70


	//   ....[18]....
        /*0a0c*/ 	.word	0x00001f90


	//   ....[19]....
        /*0a10*/ 	.word	0x00001fb0


	//   ....[20]....
        /*0a14*/ 	.word	0x00001fd0


	//   ....[21]....
        /*0a18*/ 	.word	0x00001ff0


	//   ....[22]....
        /*0a1c*/ 	.word	0x00002000


	//   ....[23]....
        /*0a20*/ 	.word	0x00002020


	//   ....[24]....
        /*0a24*/ 	.word	0x00002040


	//   ....[25]....
        /*0a28*/ 	.word	0x000020b0


	//   ....[26]....
        /*0a2c*/ 	.word	0x000020f0


	//   ....[27]....
        /*0a30*/ 	.word	0x00002140


	//   ....[28]....
        /*0a34*/ 	.word	0x00002180


	//   ....[29]....
        /*0a38*/ 	.word	0x00002190


	//   ....[30]....
        /*0a3c*/ 	.word	0x000021b0


	//   ....[31]....
        /*0a40*/ 	.word	0x00002300


	//   ....[32]....
        /*0a44*/ 	.word	0x00002310


	//   ....[33]....
        /*0a48*/ 	.word	0x00002320


	//   ....[34]....
        /*0a4c*/ 	.word	0x00002370


	//   ....[35]....
        /*0a50*/ 	.word	0x00002380


	//   ....[36]....
        /*0a54*/ 	.word	0x00002390


	//   ....[37]....
        /*0a58*/ 	.word	0x000023a0


	//   ....[38]....
        /*0a5c*/ 	.word	0x000023b0


	//   ....[39]....
        /*0a60*/ 	.word	0x000023c0


	//   ....[40]....
        /*0a64*/ 	.word	0x000023e0


	//   ....[41]....
        /*0a68*/ 	.word	0x000023f0


	//   ....[42]....
        /*0a6c*/ 	.word	0x00002410


	//   ....[43]....
        /*0a70*/ 	.word	0x00002490


	//   ....[44]....
        /*0a74*/ 	.word	0x000024b0


	//   ....[45]....
        /*0a78*/ 	.word	0x00003f90


	//   ....[46]....
        /*0a7c*/ 	.word	0x00003fb0


	//   ....[47]....
        /*0a80*/ 	.word	0x00003fc0


	//   ....[48]....
        /*0a84*/ 	.word	0x00003fd0


	//   ....[49]....
        /*0a88*/ 	.word	0x00003fe0


	//   ....[50]....
        /*0a8c*/ 	.word	0x00003ff0


	//   ....[51]....
        /*0a90*/ 	.word	0x00004000


	//   ....[52]....
        /*0a94*/ 	.word	0x00004010


	//   ....[53]....
        /*0a98*/ 	.word	0x00004030


	//   ....[54]....
        /*0a9c*/ 	.word	0x00004060


	//   ....[55]....
        /*0aa0*/ 	.word	0x00004080


	//   ....[56]....
        /*0aa4*/ 	.word	0x000040a0


	//   ....[57]....
        /*0aa8*/ 	.word	0x00004100


	//   ....[58]....
        /*0aac*/ 	.word	0x00004110


	//   ....[59]....
        /*0ab0*/ 	.word	0x000042c0


	//   ....[60]....
        /*0ab4*/ 	.word	0x00004680


	//   ....[61]....
        /*0ab8*/ 	.word	0x00004690


	//   ....[62]....
        /*0abc*/ 	.word	0x000046a0


	//   ....[63]....
        /*0ac0*/ 	.word	0x00005820


	//   ....[64]....
        /*0ac4*/ 	.word	0x00005850


	//   ....[65]....
        /*0ac8*/ 	.word	0x00005870


	//   ....[66]....
        /*0acc*/ 	.word	0x00005880


	//   ....[67]....
        /*0ad0*/ 	.word	0x000058b0


	//   ....[68]....
        /*0ad4*/ 	.word	0x000058d0


	//   ....[69]....
        /*0ad8*/ 	.word	0x000058f0


	//   ....[70]....
        /*0adc*/ 	.word	0x00005900


	//   ....[71]....
        /*0ae0*/ 	.word	0x000084e0


	//   ....[72]....
        /*0ae4*/ 	.word	0x00008500


	//   ....[73]....
        /*0ae8*/ 	.word	0x00008510


	//   ....[74]....
        /*0aec*/ 	.word	0x00008520


	//   ....[75]....
        /*0af0*/ 	.word	0x00008530


	//   ....[76]....
        /*0af4*/ 	.word	0x00008540


	//   ....[77]....
        /*0af8*/ 	.word	0x00008550


	//   ....[78]....
        /*0afc*/ 	.word	0x00008560


	//   ....[79]....
        /*0b00*/ 	.word	0x00008570


	//   ....[80]....
        /*0b04*/ 	.word	0x00008580


	//   ....[81]....
        /*0b08*/ 	.word	0x00008590


	//   ....[82]....
        /*0b0c*/ 	.word	0x000085a0


	//   ....[83]....
        /*0b10*/ 	.word	0x000085b0


	//   ....[84]....
        /*0b14*/ 	.word	0x000085c0


	//   ....[85]....
        /*0b18*/ 	.word	0x0000a0a0


	//   ....[86]....
        /*0b1c*/ 	.word	0x0000a0c0


	//   ....[87]....
        /*0b20*/ 	.word	0x0000a120


	//   ....[88]....
        /*0b24*/ 	.word	0x0000a130


	//   ....[89]....
        /*0b28*/ 	.word	0x0000a170


	//   ....[90]....
        /*0b2c*/ 	.word	0x0000a180


	//   ....[91]....
        /*0b30*/ 	.word	0x0000a1c0


	//   ....[92]....
        /*0b34*/ 	.word	0x0000a1d0


	//   ....[93]....
        /*0b38*/ 	.word	0x0000a210


	//   ....[94]....
        /*0b3c*/ 	.word	0x0000a220


	//   ....[95]....
        /*0b40*/ 	.word	0x0000a260


	//   ....[96]....
        /*0b44*/ 	.word	0x0000a270


	//   ....[97]....
        /*0b48*/ 	.word	0x0000a280


	//   ....[98]....
        /*0b4c*/ 	.word	0x0000a290


	//   ....[99]....
        /*0b50*/ 	.word	0x0000a420


	//   ....[100]....
        /*0b54*/ 	.word	0x0000a7d0


	//   ....[101]....
        /*0b58*/ 	.word	0x0000a7e0


	//   ....[102]....
        /*0b5c*/ 	.word	0x0000a7f0


	//   ....[103]....
        /*0b60*/ 	.word	0x0000b1d0


	//   ....[104]....
        /*0b64*/ 	.word	0x0000b370


	//   ....[105]....
        /*0b68*/ 	.word	0x0000b890


	//   ....[106]....
        /*0b6c*/ 	.word	0x0000b970


	//   ....[107]....
        /*0b70*/ 	.word	0x0000b9f0


	//   ....[108]....
        /*0b74*/ 	.word	0x0000ba20


	//   ....[109]....
        /*0b78*/ 	.word	0x0000bae0


	//   ....[110]....
        /*0b7c*/ 	.word	0x0000bb00


	//   ....[111]....
        /*0b80*/ 	.word	0x0000e900


	//   ....[112]....
        /*0b84*/ 	.word	0x0000e920


	//   ....[113]....
        /*0b88*/ 	.word	0x0000e950


	//   ....[114]....
        /*0b8c*/ 	.word	0x0000e970


	//   ....[115]....
        /*0b90*/ 	.word	0x0000e990


	//   ....[116]....
        /*0b94*/ 	.word	0x0000e9b0


	//   ....[117]....
        /*0b98*/ 	.word	0x0000e9d0


	//   ....[118]....
        /*0b9c*/ 	.word	0x0000e9f0


	//   ....[119]....
        /*0ba0*/ 	.word	0x0000ea10


	//   ....[120]....
        /*0ba4*/ 	.word	0x0000ea30


	//   ....[121]....
        /*0ba8*/ 	.word	0x0000ea50


	//   ....[122]....
        /*0bac*/ 	.word	0x0000ea70


	//   ....[123]....
        /*0bb0*/ 	.word	0x0000ea90


	//   ....[124]....
        /*0bb4*/ 	.word	0x0000ec60


	//   ....[125]....
        /*0bb8*/ 	.word	0x000103f0


	//   ....[126]....
        /*0bbc*/ 	.word	0x00010410


	//   ....[127]....
        /*0bc0*/ 	.word	0x00010470


	//   ....[128]....
        /*0bc4*/ 	.word	0x00010480


	//   ....[129]....
        /*0bc8*/ 	.word	0x000104c0


	//   ....[130]....
        /*0bcc*/ 	.word	0x000104d0


	//   ....[131]....
        /*0bd0*/ 	.word	0x00010510


	//   ....[132]....
        /*0bd4*/ 	.word	0x00010520


	//   ....[133]....
        /*0bd8*/ 	.word	0x00010560


	//   ....[134]....
        /*0bdc*/ 	.word	0x00010570


	//   ....[135]....
        /*0be0*/ 	.word	0x000105b0


	//   ....[136]....
        /*0be4*/ 	.word	0x000105c0


	//   ....[137]....
        /*0be8*/ 	.word	0x000105d0


	//   ....[138]....
        /*0bec*/ 	.word	0x000105e0


	//   ....[139]....
        /*0bf0*/ 	.word	0x00010db0


	//   ....[140]....
        /*0bf4*/ 	.word	0x00010dc0


	//   ....[141]....
        /*0bf8*/ 	.word	0x00010df0


	//   ....[142]....
        /*0bfc*/ 	.word	0x00010e00


	//   ....[143]....
        /*0c00*/ 	.word	0x00010e10


	//   ....[144]....
        /*0c04*/ 	.word	0x00010e40


	//   ....[145]....
        /*0c08*/ 	.word	0x00010e60


	//   ....[146]....
        /*0c0c*/ 	.word	0x00010e90


	//   ....[147]....
        /*0c10*/ 	.word	0x000138c0


	//   ....[148]....
        /*0c14*/ 	.word	0x00013930


	//   ....[149]....
        /*0c18*/ 	.word	0x00013940


	//   ....[150]....
        /*0c1c*/ 	.word	0x00013950


	//   ....[151]....
        /*0c20*/ 	.word	0x00013980


	//   ....[152]....
        /*0c24*/ 	.word	0x000139a0


	//   ....[153]....
        /*0c28*/ 	.word	0x000139b0


	//   ....[154]....
        /*0c2c*/ 	.word	0x000139c0


	//   ....[155]....
        /*0c30*/ 	.word	0x00014730


	//   ....[156]....
        /*0c34*/ 	.word	0x00014b60


	//   ....[157]....
        /*0c38*/ 	.word	0x00014b80


	//   ....[158]....
        /*0c3c*/ 	.word	0x00014b90


	//   ....[159]....
        /*0c40*/ 	.word	0x00014ba0


	//   ....[160]....
        /*0c44*/ 	.word	0x00014bb0


	//   ....[161]....
        /*0c48*/ 	.word	0x00014bc0


	//   ....[162]....
        /*0c4c*/ 	.word	0x00014bd0


	//   ....[163]....
        /*0c50*/ 	.word	0x00014be0


	//   ....[164]....
        /*0c54*/ 	.word	0x00014d50


	//   ....[165]....
        /*0c58*/ 	.word	0x00014d80


	//   ....[166]....
        /*0c5c*/ 	.word	0x00014d90


	//   ....[167]....
        /*0c60*/ 	.word	0x00014da0


	//   ....[168]....
        /*0c64*/ 	.word	0x00014dc0


	//   ....[169]....
        /*0c68*/ 	.word	0x00014de0


	//   ....[170]....
        /*0c6c*/ 	.word	0x00014e70


	//   ....[171]....
        /*0c70*/ 	.word	0x00014ea0


	//   ....[172]....
        /*0c74*/ 	.word	0x00014f30


	//   ....[173]....
        /*0c78*/ 	.word	0x00014f60


	//   ....[174]....
        /*0c7c*/ 	.word	0x00014f70


	//   ....[175]....
        /*0c80*/ 	.word	0x00014f80


	//   ....[176]....
        /*0c84*/ 	.word	0x00014f90


	//   ....[177]....
        /*0c88*/ 	.word	0x00014fa0


	//   ....[178]....
        /*0c8c*/ 	.word	0x000150f0


	//   ....[179]....
        /*0c90*/ 	.word	0x00015100


	//   ....[180]....
        /*0c94*/ 	.word	0x00015600


	//   ....[181]....
        /*0c98*/ 	.word	0x00015620


	//   ....[182]....
        /*0c9c*/ 	.word	0x00015710


	//   ....[183]....
        /*0ca0*/ 	.word	0x00015720


	//   ....[184]....
        /*0ca4*/ 	.word	0x000157a0


	//   ....[185]....
        /*0ca8*/ 	.word	0x000157c0


	//   ....[186]....
        /*0cac*/ 	.word	0x00015840


	//   ....[187]....
        /*0cb0*/ 	.word	0x00015850


	//   ....[188]....
        /*0cb4*/ 	.word	0x000158d0


	//   ....[189]....
        /*0cb8*/ 	.word	0x000158f0


	//   ....[190]....
        /*0cbc*/ 	.word	0x00015970


	//   ....[191]....
        /*0cc0*/ 	.word	0x00015980


	//   ....[192]....
        /*0cc4*/ 	.word	0x00015a00


	//   ....[193]....
        /*0cc8*/ 	.word	0x00015a20


	//   ....[194]....
        /*0ccc*/ 	.word	0x00015aa0


	//   ....[195]....
        /*0cd0*/ 	.word	0x00015ab0


	//   ....[196]....
        /*0cd4*/ 	.word	0x00015bc0


	//   ....[197]....
        /*0cd8*/ 	.word	0x00015cb0


	//   ....[198]....
        /*0cdc*/ 	.word	0x00015d20


	//   ....[199]....
        /*0ce0*/ 	.word	0x00015d90


	//   ....[200]....
        /*0ce4*/ 	.word	0x00015df0


	//   ....[201]....
        /*0ce8*/ 	.word	0x00015e60


	//   ....[202]....
        /*0cec*/ 	.word	0x00015ed0


	//   ....[203]....
        /*0cf0*/ 	.word	0x00015f40


	//   ....[204]....
        /*0cf4*/ 	.word	0x00015fa0


	//   ....[205]....
        /*0cf8*/ 	.word	0x00016010


	//   ....[206]....
        /*0cfc*/ 	.word	0x00016080


	//   ....[207]....
        /*0d00*/ 	.word	0x000160f0


	//   ....[208]....
        /*0d04*/ 	.word	0x00016150


	//   ....[209]....
        /*0d08*/ 	.word	0x000161c0


	//   ....[210]....
        /*0d0c*/ 	.word	0x00016230


	//   ....[211]....
        /*0d10*/ 	.word	0x000162a0


	//   ....[212]....
        /*0d14*/ 	.word	0x00016300


	//   ....[213]....
        /*0d18*/ 	.word	0x00016370


	//   ....[214]....
        /*0d1c*/ 	.word	0x000163e0


	//   ....[215]....
        /*0d20*/ 	.word	0x00016490


	//   ....[216]....
        /*0d24*/ 	.word	0x000164f0


	//   ....[217]....
        /*0d28*/ 	.word	0x000165a0


	//   ....[218]....
        /*0d2c*/ 	.word	0x00016600


	//   ....[219]....
        /*0d30*/ 	.word	0x000166b0


	//   ....[220]....
        /*0d34*/ 	.word	0x00016710


	//   ....[221]....
        /*0d38*/ 	.word	0x000167c0


	//   ....[222]....
        /*0d3c*/ 	.word	0x00016820


	//   ....[223]....
        /*0d40*/ 	.word	0x000168d0


	//   ....[224]....
        /*0d44*/ 	.word	0x00016930


	//   ....[225]....
        /*0d48*/ 	.word	0x000169e0


	//   ....[226]....
        /*0d4c*/ 	.word	0x00016a40


	//   ....[227]....
        /*0d50*/ 	.word	0x00016aa0


	//   ....[228]....
        /*0d54*/ 	.word	0x00016b00


	//   ....[229]....
        /*0d58*/ 	.word	0x00016ee0


	//   ....[230]....
        /*0d5c*/ 	.word	0x000172c0


	//   ....[231]....
        /*0d60*/ 	.word	0x00017d60


	//   ....[232]....
        /*0d64*/ 	.word	0x00017db0


	//   ....[233]....
        /*0d68*/ 	.word	0x00017e00


	//   ....[234]....
        /*0d6c*/ 	.word	0x00017e50


	//   ....[235]....
        /*0d70*/ 	.word	0x00017ea0


	//   ....[236]....
        /*0d74*/ 	.word	0x00017ef0


	//   ....[237]....
        /*0d78*/ 	.word	0x00017f40


	//   ....[238]....
        /*0d7c*/ 	.word	0x00017f90


	//   ....[239]....
        /*0d80*/ 	.word	0x00018000


	//   ....[240]....
        /*0d84*/ 	.word	0x00018070


	//   ....[241]....
        /*0d88*/ 	.word	0x00018120


	//   ....[242]....
        /*0d8c*/ 	.word	0x00018180


	//   ....[243]....
        /*0d90*/ 	.word	0x00018230


	//   ....[244]....
        /*0d94*/ 	.word	0x00018290


	//   ....[245]....
        /*0d98*/ 	.word	0x00018340


	//   ....[246]....
        /*0d9c*/ 	.word	0x000183a0


	//   ....[247]....
        /*0da0*/ 	.word	0x00018450


	//   ....[248]....
        /*0da4*/ 	.word	0x000184b0


	//   ....[249]....
        /*0da8*/ 	.word	0x00018560


	//   ....[250]....
        /*0dac*/ 	.word	0x000185c0


	//   ....[251]....
        /*0db0*/ 	.word	0x00018670


	//   ....[252]....
        /*0db4*/ 	.word	0x000186d0


	//   ....[253]....
        /*0db8*/ 	.word	0x00018740


	//   ....[254]....
        /*0dbc*/ 	.word	0x000187b0


	//   ....[255]....
        /*0dc0*/ 	.word	0x00018860


	//   ....[0]....
        /*0dc4*/ 	.word	0x000188c0


	//   ....[1]....
        /*0dc8*/ 	.word	0x00018970


	//   ....[2]....
        /*0dcc*/ 	.word	0x000189d0


	//   ....[3]....
        /*0dd0*/ 	.word	0x00018a80


	//   ....[4]....
        /*0dd4*/ 	.word	0x00018ae0


	//   ....[5]....
        /*0dd8*/ 	.word	0x00018b90


	//   ....[6]....
        /*0ddc*/ 	.word	0x00018bf0


	//   ....[7]....
        /*0de0*/ 	.word	0x00018ca0


	//   ....[8]....
        /*0de4*/ 	.word	0x00018d00


	//   ....[9]....
        /*0de8*/ 	.word	0x00018db0


	//   ....[10]....
        /*0dec*/ 	.word	0x00018e10


	//   ....[11]....
        /*0df0*/ 	.word	0x00018e80


	//   ....[12]....
        /*0df4*/ 	.word	0x00018ef0


	//   ....[13]....
        /*0df8*/ 	.word	0x000192d0


	//   ....[14]....
        /*0dfc*/ 	.word	0x000196c0


	//   ....[15]....
        /*0e00*/ 	.word	0x0001a1e0


	//   ....[16]....
        /*0e04*/ 	.word	0x0001a220


	//   ....[17]....
        /*0e08*/ 	.word	0x0001a270


	//   ....[18]....
        /*0e0c*/ 	.word	0x0001a2b0


	//   ....[19]....
        /*0e10*/ 	.word	0x0001a300


	//   ....[20]....
        /*0e14*/ 	.word	0x0001a340


	//   ....[21]....
        /*0e18*/ 	.word	0x0001a390


	//   ....[22]....
        /*0e1c*/ 	.word	0x0001a3d0


	//   ....[23]....
        /*0e20*/ 	.word	0x0001a420


	//   ....[24]....
        /*0e24*/ 	.word	0x0001a490


	//   ....[25]....
        /*0e28*/ 	.word	0x0001a500


	//   ....[26]....
        /*0e2c*/ 	.word	0x0001a5b0


	//   ....[27]....
        /*0e30*/ 	.word	0x0001a610


	//   ....[28]....
        /*0e34*/ 	.word	0x0001a6c0


	//   ....[29]....
        /*0e38*/ 	.word	0x0001a720


	//   ....[30]....
        /*0e3c*/ 	.word	0x0001a7d0


	//   ....[31]....
        /*0e40*/ 	.word	0x0001a830


	//   ....[32]....
        /*0e44*/ 	.word	0x0001a8e0


	//   ....[33]....
        /*0e48*/ 	.word	0x0001a940


	//   ....[34]....
        /*0e4c*/ 	.word	0x0001a9f0


	//   ....[35]....
        /*0e50*/ 	.word	0x0001aa50


	//   ....[36]....
        /*0e54*/ 	.word	0x0001ab00


	//   ....[37]....
        /*0e58*/ 	.word	0x0001ab60


	//   ....[38]....
        /*0e5c*/ 	.word	0x0001abb0


	//   ....[39]....
        /*0e60*/ 	.word	0x0001abf0


	//   ....[40]....
        /*0e64*/ 	.word	0x0001ac40


	//   ....[41]....
        /*0e68*/ 	.word	0x0001ac80


	//   ....[42]....
        /*0e6c*/ 	.word	0x0001acd0


	//   ....[43]....
        /*0e70*/ 	.word	0x0001ad10


	//   ....[44]....
        /*0e74*/ 	.word	0x0001ad60


	//   ....[45]....
        /*0e78*/ 	.word	0x0001ada0


	//   ....[46]....
        /*0e7c*/ 	.word	0x0001adf0


	//   ....[47]....
        /*0e80*/ 	.word	0x0001ae50


	//   ....[48]....
        /*0e84*/ 	.word	0x0001aea0


	//   ....[49]....
        /*0e88*/ 	.word	0x0001af00


	//   ....[50]....
        /*0e8c*/ 	.word	0x0001af50


	//   ....[51]....
        /*0e90*/ 	.word	0x0001afb0


	//   ....[52]....
        /*0e94*/ 	.word	0x0001b000


	//   ....[53]....
        /*0e98*/ 	.word	0x0001b050


	//   ....[54]....
        /*0e9c*/ 	.word	0x0001b0c0


	//   ....[55]....
        /*0ea0*/ 	.word	0x0001b130


	//   ....[56]....
        /*0ea4*/ 	.word	0x0001b1a0


	//   ....[57]....
        /*0ea8*/ 	.word	0x0001b200


	//   ....[58]....
        /*0eac*/ 	.word	0x0001b270


	//   ....[59]....
        /*0eb0*/ 	.word	0x0001b2e0


	//   ....[60]....
        /*0eb4*/ 	.word	0x0001b350


	//   ....[61]....
        /*0eb8*/ 	.word	0x0001b3b0


	//   ....[62]....
        /*0ebc*/ 	.word	0x0001b420


	//   ....[63]....
        /*0ec0*/ 	.word	0x0001b490


	//   ....[64]....
        /*0ec4*/ 	.word	0x0001b500


	//   ....[65]....
        /*0ec8*/ 	.word	0x0001b560


	//   ....[66]....
        /*0ecc*/ 	.word	0x0001b5d0


	//   ....[67]....
        /*0ed0*/ 	.word	0x0001b640


	//   ....[68]....
        /*0ed4*/ 	.word	0x0001b6b0


	//   ....[69]....
        /*0ed8*/ 	.word	0x0001b710


	//   ....[70]....
        /*0edc*/ 	.word	0x0001b780


	//----- nvinfo : EIATTR_EXIT_INSTR_OFFSETS
	.align		4
.L_246:
        /*0ee0*/ 	.byte	0x04, 0x1c
        /*0ee2*/ 	.short	(.L_248 - .L_247)


	//   ....[0]....
.L_247:
        /*0ee4*/ 	.word	0x000000a0


	//   ....[1]....
        /*0ee8*/ 	.word	0x00015c60


	//----- nvinfo : EIATTR_MAX_THREADS
	.align		4
.L_248:
        /*0eec*/ 	.byte	0x04, 0x05
        /*0eee*/ 	.short	(.L_250 - .L_249)
.L_249:
        /*0ef0*/ 	.word	0x00000080
        /*0ef4*/ 	.word	0x00000001
        /*0ef8*/ 	.word	0x00000001


	//----- nvinfo : EIATTR_CRS_STACK_SIZE
	.align		4
.L_250:
        /*0efc*/ 	.byte	0x04, 0x1e
        /*0efe*/ 	.short	(.L_252 - .L_251)
.L_251:
        /*0f00*/ 	.word	0x00000000
.L_252:


//--------------------- .nv.info._ZN7cutlass13device_kernelIN5flash19enable_sm80_to_sm89INS1_16FlashAttnFwdSm80INS1_25CollectiveMainloopFwdSm80ILi4ELi1ELb0EN4cute5tupleIJNS5_1CILi128EEENS7_ILi112EEENS7_ILi64EEEEEELi64ENS_10bfloat16_tEfNS_4arch4Sm80ELb1ELb0ELb1ELb1ELb1ELb0ELb1ELb0EEENS1_21CollectiveEpilogueFwdINS6_IJS8_SA_S9_EEENS6_IJNS7_ILi1EEESI_SI_EEESC_SE_Li128ELb1ELb1ELb0ELb0EEENS1_19SingleTileSchedulerILb1ELb0ELb1ELi128EEEEEEEEEvNT_6ParamsE --------------------------
	.section	.nv.info._ZN7cutlass13device_kernelIN5flash19enable_sm80_to_sm89INS1_16FlashAttnFwdSm80INS1_25CollectiveMainloopFwdSm80ILi4ELi1ELb0EN4cute5tupleIJNS5_1CILi128EEENS7_ILi112EEENS7_ILi64EEEEEELi64ENS_10bfloat16_tEfNS_4arch4Sm80ELb1ELb0ELb1ELb1ELb1ELb0ELb1ELb0EEENS1_21CollectiveEpilogueFwdINS6_IJS8_SA_S9_EEENS6_IJNS7_ILi1EEESI_SI_EEESC_SE_Li128ELb1ELb1ELb0ELb0EEENS1_19SingleTileSchedulerILb1ELb0ELb1ELi128EEEEEEEEEvNT_6ParamsE,"",@"SHT_CUDA_INFO"
	.sectionflags	@""
	.align	4


	//----- nvinfo : EIATTR_CUDA_API_VERSION
	.align		4
        /*0000*/ 	.byte	0x04, 0x37
        /*0002*/ 	.short	(.L_254 - .L_253)
.L_253:
        /*0004*/ 	.word	0x00000082


	//----- nvinfo : EIATTR_SW2861232_WAR
	.align		4
.L_254:
        /*0008*/ 	.byte	0x01, 0x35
	.zero		2


	//----- nvinfo : EIATTR_PARAM_CBANK
	.align		4
        /*000c*/ 	.byte	0x04, 0x0a
        /*000e*/ 	.short	(.L_256 - .L_255)
	.align		4
.L_255:
        /*0010*/ 	.word	index@(.nv.constant0._ZN7cutlass13device_kernelIN5flash19enable_sm80_to_sm89INS1_16FlashAttnFwdSm80INS1_25CollectiveMainloopFwdSm80ILi4ELi1ELb0EN4cute5tupleIJNS5_1CILi128EEENS7_ILi112EEENS7_ILi64EEEEEELi64ENS_10bfloat16_tEfNS_4arch4Sm80ELb1ELb0ELb1ELb1ELb1ELb0ELb1ELb0EEENS1_21CollectiveEpilogueFwdINS6_IJS8_SA_S9_EEENS6_IJNS7_ILi1EEESI_SI_EEESC_SE_Li128ELb1ELb1ELb0ELb0EEENS1_19SingleTileSchedulerILb1ELb0ELb1ELi128EEEEEEEEEvNT_6ParamsE)
        /*0014*/ 	.short	0x0160
        /*0016*/ 	.short	0x0418


	//----- nvinfo : EIATTR_CBANK_PARAM_SIZE
	.align		4
.L_256:
        /*0018*/ 	.byte	0x03, 0x19
        /*001a*/ 	.short	0x0418


	//----- nvinfo : EIATTR_KPARAM_INFO
	.align		4
        /*001c*/ 	.byte	0x04, 0x17
        /*001e*/ 	.short	(.L_258 - .L_257)
.L_257:
        /*0020*/ 	.word	0x00000000
        /*0024*/ 	.short	0x0000
        /*0026*/ 	.short	0x0000
        /*0028*/ 	.byte	0x00, 0xf0, 0x61, 0x10


	//----- nvinfo : EIATTR_MAXREG_COUNT
	.align		4
.L_258:
        /*002c*/ 	.byte	0x03, 0x1b
        /*002e*/ 	.short	0x00ff


	//----- nvinfo : EIATTR_NUM_BARRIERS
	.align		4
        /*0030*/ 	.byte	0x02, 0x4c
        /*0032*/ 	.byte	0x02
	.zero		1


	//----- nvinfo : EIATTR_ANNOTATIONS
	.align		4
        /*0034*/ 	.byte	0x04, 0x55
        /*0036*/ 	.short	(.L_260 - .L_259)


	//   ....[0]....
.L_259:
        /* <DEDUP_REMOVED lines=52> */


	//----- nvinfo : EIATTR_MERCURY_ISA_VERSION
	.align		4
.L_260:
        /*0368*/ 	.byte	0x03, 0x5f
        /*036a*/ 	.short	0x0000


	//----- nvinfo : EIATTR_COOP_GROUP_MASK_REGIDS
	.align		4
        /*036c*/ 	.byte	0x04, 0x29
        /*036e*/ 	.short	(.L_262 - .L_261)


	//   ....[0]....
.L_261:
        /*0370*/ 	.word	0xffffffff


	//   ....[1]....
        /*0374*/ 	.word	0xffffffff


	//   ....[2]....
        /*0378*/ 	.word	0xffffffff


	//   ....[3]....
        /*037c*/ 	.word	0xffffffff


	//   ....[4]....
        /*0380*/ 	.word	0xffffffff


	//   ....[5]....
        /*0384*/ 	.word	0xffffffff


	//   ....[6]....
        /*0388*/ 	.word	0xffffffff


	//   ....[7]....
        /*038c*/ 	.word	0xffffffff


	//   ....[8]....
        /*0390*/ 	.word	0xffffffff


	//   ....[9]....
        /*0394*/ 	.word	0xffffffff


	//   ....[10]....
        /*0398*/ 	.word	0xffffffff


	//   ....[11]....
        /*039c*/ 	.word	0xffffffff


	//   ....[12]....
        /*03a0*/ 	.word	0xffffffff


	//   ....[13]....
        /*03a4*/ 	.word	0xffffffff


	//   ....[14]....
        /*03a8*/ 	.word	0xffffffff


	//   ....[15]....
        /*03ac*/ 	.word	0xffffffff


	//   ....[16]....
        /*03b0*/ 	.word	0xffffffff


	//   ....[17]....
        /*03b4*/ 	.word	0xffffffff


	//   ....[18]....
        /*03b8*/ 	.word	0xffffffff


	//   ....[19]....
        /*03bc*/ 	.word	0xffffffff


	//   ....[20]....
        /*03c0*/ 	.word	0xffffffff


	//   ....[21]....
        /*03c4*/ 	.word	0xffffffff


	//   ....[22]....
        /*03c8*/ 	.word	0xffffffff


	//   ....[23]....
        /*03cc*/ 	.word	0xffffffff


	//   ....[24]....
        /*03d0*/ 	.word	0xffffffff


	//   ....[25]....
        /*03d4*/ 	.word	0xffffffff


	//   ....[26]....
        /*03d8*/ 	.word	0xffffffff


	//   ....[27]....
        /*03dc*/ 	.word	0xffffffff


	//   ....[28]....
        /*03e0*/ 	.word	0xffffffff


	//   ....[29]....
        /*03e4*/ 	.word	0xffffffff


	//   ....[30]....
        /*03e8*/ 	.word	0xffffffff


	//   ....[31]....
        /*03ec*/ 	.word	0xffffffff


	//   ....[32]....
        /*03f0*/ 	.word	0xffffffff


	//   ....[33]....
        /*03f4*/ 	.word	0xffffffff


	//   ....[34]....
        /*03f8*/ 	.word	0xffffffff


	//   ....[35]....
        /*03fc*/ 	.word	0xffffffff


	//   ....[36]....
        /*0400*/ 	.word	0xffffffff


	//   ....[37]....
        /*0404*/ 	.word	0xffffffff


	//   ....[38]....
        /*0408*/ 	.word	0xffffffff


	//   ....[39]....
        /*040c*/ 	.word	0xffffffff


	//   ....[40]....
        /*0410*/ 	.word	0xffffffff


	//   ....[41]....
        /*0414*/ 	.word	0xffffffff


	//   ....[42]....
        /*0418*/ 	.word	0xffffffff


	//   ....[43]....
        /*041c*/ 	.word	0xffffffff


	//   ....[44]....
        /*0420*/ 	.word	0xffffffff


	//   ....[45]....
        /*0424*/ 	.word	0xffffffff


	//   ....[46]....
        /*0428*/ 	.word	0xffffffff


	//   ....[47]....
        /*042c*/ 	.word	0xffffffff


	//   ....[48]....
        /*0430*/ 	.word	0xffffffff


	//   ....[49]....
        /*0434*/ 	.word	0xffffffff


	//   ....[50]....
        /*0438*/ 	.word	0xffffffff


	//   ....[51]....
        /*043c*/ 	.word	0xffffffff


	//   ....[52]....
        /*0440*/ 	.word	0xffffffff


	//   ....[53]....
        /*0444*/ 	.word	0xffffffff


	//   ....[54]....
        /*0448*/ 	.word	0xffffffff


	//   ....[55]....
        /*044c*/ 	.word	0xffffffff


	//   ....[56]....
        /*0450*/ 	.word	0xffffffff


	//   ....[57]....
        /*0454*/ 	.word	0xffffffff


	//   ....[58]....
        /*0458*/ 	.word	0xffffffff


	//   ....[59]....
        /*045c*/ 	.word	0xffffffff


	//   ....[60]....
        /*0460*/ 	.word	0xffffffff


	//   ....[61]....
        /*0464*/ 	.word	0xffffffff


	//   ....[62]....
        /*0468*/ 	.word	0xffffffff


	//   ....[63]....
        /*046c*/ 	.word	0xffffffff


	//   ....[64]....
        /*0470*/ 	.word	0xffffffff


	//   ....[65]....
        /*0474*/ 	.word	0xffffffff


	//   ....[66]....
        /*0478*/ 	.word	0xffffffff


	//   ....[67]....
        /*047c*/ 	.word	0xffffffff


	//   ....[68]....
        /*0480*/ 	.word	0xffffffff


	//   ....[69]....
        /*0484*/ 	.word	0xffffffff


	//   ....[70]....
        /*0488*/ 	.word	0xffffffff


	//   ....[71]....
        /*048c*/ 	.word	0xffffffff


	//   ....[72]....
        /*0490*/ 	.word	0xffffffff


	//   ....[73]....
        /*0494*/ 	.word	0xffffffff


	//   ....[74]....
        /*0498*/ 	.word	0xffffffff


	//   ....[75]....
        /*049c*/ 	.word	0xffffffff


	//   ....[76]....
        /*04a0*/ 	.word	0xffffffff


	//   ....[77]....
        /*04a4*/ 	.word	0xffffffff


	//   ....[78]....
        /*04a8*/ 	.word	0xffffffff


	//   ....[79]....
        /*04ac*/ 	.word	0xffffffff


	//   ....[80]....
        /*04b0*/ 	.word	0xffffffff


	//   ....[81]....
        /*04b4*/ 	.word	0xffffffff


	//   ....[82]....
        /*04b8*/ 	.word	0xffffffff


	//   ....[83]....
        /*04bc*/ 	.word	0xffffffff


	//   ....[84]....
        /*04c0*/ 	.word	0xffffffff


	//   ....[85]....
        /*04c4*/ 	.word	0xffffffff


	//   ....[86]....
        /*04c8*/ 	.word	0xffffffff


	//   ....[87]....
        /*04cc*/ 	.word	0xffffffff


	//   ....[88]....
        /*04d0*/ 	.word	0xffffffff


	//   ....[89]....
        /*04d4*/ 	.word	0xffffffff


	//   ....[90]....
        /*04d8*/ 	.word	0xffffffff


	//   ....[91]....
        /*04dc*/ 	.word	0xffffffff


	//   ....[92]....
        /*04e0*/ 	.word	0xffffffff


	//   ....[93]....
        /*04e4*/ 	.word	0xffffffff


	//   ....[94]....
        /*04e8*/ 	.word	0xffffffff


	//   ....[95]....
        /*04ec*/ 	.word	0xffffffff


	//   ....[96]....
        /*04f0*/ 	.word	0xffffffff


	//   ....[97]....
        /*04f4*/ 	.word	0xffffffff


	//   ....[98]....
        /*04f8*/ 	.word	0xffffffff


	//   ....[99]....
        /*04fc*/ 	.word	0xffffffff


	//   ....[100]....
        /*0500*/ 	.word	0xffffffff


	//   ....[101]....
        /*0504*/ 	.word	0xffffffff


	//   ....[102]....
        /*0508*/ 	.word	0xffffffff


	//   ....[103]....
        /*050c*/ 	.word	0xffffffff


	//   ....[104]....
        /*0510*/ 	.word	0xffffffff


	//   ....[105]....
        /*0514*/ 	.word	0xffffffff


	//   ....[106]....
        /*0518*/ 	.word	0xffffffff


	//   ....[107]....
        /*051c*/ 	.word	0xffffffff


	//   ....[108]....
        /*0520*/ 	.word	0xffffffff


	//   ....[109]....
        /*0524*/ 	.word	0xffffffff


	//   ....[110]....
        /*0528*/ 	.word	0xffffffff


	//   ....[111]....
        /*052c*/ 	.word	0xffffffff


	//   ....[112]....
        /*0530*/ 	.word	0xffffffff


	//   ....[113]....
        /*0534*/ 	.word	0xffffffff


	//   ....[114]....
        /*0538*/ 	.word	0xffffffff


	//   ....[115]....
        /*053c*/ 	.word	0xffffffff


	//   ....[116]....
        /*0540*/ 	.word	0xffffffff


	//   ....[117]....
        /*0544*/ 	.word	0xffffffff


	//   ....[118]....
        /*0548*/ 	.word	0xffffffff


	//   ....[119]....
        /*054c*/ 	.word	0xffffffff


	//   ....[120]....
        /*0550*/ 	.word	0xffffffff


	//   ....[121]....
        /*0554*/ 	.word	0xffffffff


	//   ....[122]....
        /*0558*/ 	.word	0xffffffff


	//   ....[123]....
        /*055c*/ 	.word	0xffffffff


	//   ....[124]....
        /*0560*/ 	.word	0xffffffff


	//   ....[125]....
        /*0564*/ 	.word	0xffffffff


	//   ....[126]....
        /*0568*/ 	.word	0xffffffff


	//   ....[127]....
        /*056c*/ 	.word	0xffffffff


	//   ....[128]....
        /*0570*/ 	.word	0xffffffff


	//   ....[129]....
        /*0574*/ 	.word	0xffffffff


	//   ....[130]....
        /*0578*/ 	.word	0xffffffff


	//   ....[131]....
        /*057c*/ 	.word	0xffffffff


	//   ....[132]....
        /*0580*/ 	.word	0xffffffff


	//   ....[133]....
        /*0584*/ 	.word	0xffffffff


	//   ....[134]....
        /*0588*/ 	.word	0xffffffff


	//   ....[135]....
        /*058c*/ 	.word	0xffffffff


	//   ....[136]....
        /*0590*/ 	.word	0xffffffff


	//   ....[137]....
        /*0594*/ 	.word	0xffffffff


	//   ....[138]....
        /*0598*/ 	.word	0xffffffff


	//   ....[139]....
        /*059c*/ 	.word	0xffffffff


	//   ....[140]....
        /*05a0*/ 	.word	0xffffffff


	//   ....[141]....
        /*05a4*/ 	.word	0xffffffff


	//   ....[142]....
        /*05a8*/ 	.word	0xffffffff


	//   ....[143]....
        /*05ac*/ 	.word	0xffffffff


	//   ....[144]....
        /*05b0*/ 	.word	0xffffffff


	//   ....[145]....
        /*05b4*/ 	.word	0xffffffff


	//   ....[146]....
        /*05b8*/ 	.word	0xffffffff


	//   ....[147]....
        /*05bc*/ 	.word	0xffffffff


	//   ....[148]....
        /*05c0*/ 	.word	0xffffffff


	//   ....[149]....
        /*05c4*/ 	.word	0xffffffff


	//   ....[150]....
        /*05c8*/ 	.word	0xffffffff


	//   ....[151]....
        /*05cc*/ 	.word	0xffffffff


	//   ....[152]....
        /*05d0*/ 	.word	0xffffffff


	//   ....[153]....
        /*05d4*/ 	.word	0xffffffff


	//   ....[154]....
        /*05d8*/ 	.word	0xffffffff


	//   ....[155]....
        /*05dc*/ 	.word	0xffffffff


	//   ....[156]....
        /*05e0*/ 	.word	0xffffffff


	//   ....[157]....
        /*05e4*/ 	.word	0xffffffff


	//   ....[158]....
        /*05e8*/ 	.word	0xffffffff


	//   ....[159]....
        /*05ec*/ 	.word	0xffffffff


	//   ....[160]....
        /*05f0*/ 	.word	0xffffffff


	//   ....[161]....
        /*05f4*/ 	.word	0xffffffff


	//   ....[162]....
        /*05f8*/ 	.word	0xffffffff


	//   ....[163]....
        /*05fc*/ 	.word	0xffffffff


	//   ....[164]....
        /*0600*/ 	.word	0xffffffff


	//   ....[165]....
        /*0604*/ 	.word	0xffffffff


	//   ....[166]....
        /*0608*/ 	.word	0xffffffff


	//   ....[167]....
        /*060c*/ 	.word	0xffffffff


	//   ....[168]....
        /*0610*/ 	.word	0xffffffff


	//   ....[169]....
        /*0614*/ 	.word	0xffffffff


	//   ....[170]....
        /*0618*/ 	.word	0xffffffff


	//   ....[171]....
        /*061c*/ 	.word	0xffffffff


	//   ....[172]....
        /*0620*/ 	.word	0xffffffff


	//   ....[173]....
        /*0624*/ 	.word	0xffffffff


	//   ....[174]....
        /*0628*/ 	.word	0xffffffff


	//   ....[175]....
        /*062c*/ 	.word	0xffffffff


	//   ....[176]....
        /*0630*/ 	.word	0xffffffff


	//   ....[177]....
        /*0634*/ 	.word	0xffffffff


	//   ....[178]....
        /*0638*/ 	.word	0xffffffff


	//   ....[179]....
        /*063c*/ 	.word	0xffffffff


	//   ....[180]....
        /*0640*/ 	.word	0xffffffff


	//   ....[181]....
        /*0644*/ 	.word	0xffffffff


	//   ....[182]....
        /*0648*/ 	.word	0xffffffff


	//   ....[183]....
        /*064c*/ 	.word	0xffffffff


	//   ....[184]....
        /*0650*/ 	.word	0xffffffff


	//   ....[185]....
        /*0654*/ 	.word	0xffffffff


	//   ....[186]....
        /*0658*/ 	.word	0xffffffff


	//   ....[187]....
        /*065c*/ 	.word	0xffffffff


	//   ....[188]....
        /*0660*/ 	.word	0xffffffff


	//   ....[189]....
        /*0664*/ 	.word	0xffffffff


	//   ....[190]....
        /*0668*/ 	.word	0xffffffff


	//   ....[191]....
        /*066c*/ 	.word	0xffffffff


	//   ....[192]....
        /*0670*/ 	.word	0xffffffff


	//   ....[193]....
        /*0674*/ 	.word	0xffffffff


	//   ....[194]....
        /*0678*/ 	.word	0xffffffff


	//----- nvinfo : EIATTR_COOP_GROUP_INSTR_OFFSETS
	.align		4
.L_262:
        /*067c*/ 	.byte	0x04, 0x28
        /*067e*/ 	.short	(.L_264 - .L_263)


	//   ....[0]....
.L_263:
        /*0680*/ 	.word	0x000000a0


	//   ....[1]....
        /*0684*/ 	.word	0x00001150


	//   ....[2]....
        /*0688*/ 	.word	0x00001190


	//   ....[3]....
        /*068c*/ 	.word	0x00001360


	//   ....[4]....
        /*0690*/ 	.word	0x00001390


	//   ....[5]....
        /*0694*/ 	.word	0x00001420


	//   ....[6]....
        /*0698*/ 	.word	0x00001450


	//   ....[7]....
        /*069c*/ 	.word	0x000014e0


	//   ....[8]....
        /*06a0*/ 	.word	0x00001510


	//   ....[9]....
        /*06a4*/ 	.word	0x000015a0


	//   ....[10]....
        /*06a8*/ 	.word	0x000015d0


	//   ....[11]....
        /*06ac*/ 	.word	0x00001660


	//   ....[12]....
        /*06b0*/ 	.word	0x00001690


	//   ....[13]....
        /*06b4*/ 	.word	0x00001720


	//   ....[14]....
        /*06b8*/ 	.word	0x00001750


	//   ....[15]....
        /*06bc*/ 	.word	0x000017d0


	//   ....[16]....
        /*06c0*/ 	.word	0x00001810


	//   ....[17]....
        /*06c4*/ 	.word	0x00001cf0


	//   ....[18]....
        /*06c8*/ 	.word	0x00001d00


	//   ....[19]....
        /*06cc*/ 	.word	0x00001d10


	//   ....[20]....
        /*06d0*/ 	.word	0x00001d20


	//   ....[21]....
        /*06d4*/ 	.word	0x00001d30


	//   ....[22]....
        /*06d8*/ 	.word	0x00001d40


	//   ....[23]....
        /*06dc*/ 	.word	0x00001d50


	//   ....[24]....
        /*06e0*/ 	.word	0x00001d70


	//   ....[25]....
        /*06e4*/ 	.word	0x00001d90


	//   ....[26]....
        /*06e8*/ 	.word	0x00001dc0


	//   ....[27]....
        /*06ec*/ 	.word	0x00001dd0


	//   ....[28]....
        /*06f0*/ 	.word	0x00001de0


	//   ....[29]....
        /*06f4*/ 	.word	0x00001df0


	//   ....[30]....
        /*06f8*/ 	.word	0x00001e00


	//   ....[31]....
        /*06fc*/ 	.word	0x00002340


	//   ....[32]....
        /*0700*/ 	.word	0x00002350


	//   ....[33]....
        /*0704*/ 	.word	0x00002360


	//   ....[34]....
        /*0708*/ 	.word	0x00002370


	//   ....[35]....
        /*070c*/ 	.word	0x00002400


	//   ....[36]....
        /*0710*/ 	.word	0x000024e0


	//   ....[37]....
        /*0714*/ 	.word	0x000024f0


	//   ....[38]....
        /*0718*/ 	.word	0x00002510


	//   ....[39]....
        /*071c*/ 	.word	0x00002520


	//   ....[40]....
        /*0720*/ 	.word	0x00002540


	//   ....[41]....
        /*0724*/ 	.word	0x00002550


	//   ....[42]....
        /*0728*/ 	.word	0x00002570


	//   ....[43]....
        /*072c*/ 	.word	0x000025d0


	//   ....[44]....
        /*0730*/ 	.word	0x00002770


	//   ....[45]....
        /*0734*/ 	.word	0x00003140


	//   ....[46]....
        /*0738*/ 	.word	0x00003160


	//   ....[47]....
        /*073c*/ 	.word	0x00003170


	//   ....[48]....
        /*0740*/ 	.word	0x00003180


	//   ....[49]....
        /*0744*/ 	.word	0x00003190


	//   ....[50]....
        /*0748*/ 	.word	0x000031a0


	//   ....[51]....
        /*074c*/ 	.word	0x000031b0


	//   ....[52]....
        /*0750*/ 	.word	0x000031c0


	//   ....[53]....
        /*0754*/ 	.word	0x000031e0


	//   ....[54]....
        /*0758*/ 	.word	0x00003200


	//   ....[55]....
        /*075c*/ 	.word	0x00003220


	//   ....[56]....
        /*0760*/ 	.word	0x00003250


	//   ....[57]....
        /*0764*/ 	.word	0x00003270


	//   ....[58]....
        /*0768*/ 	.word	0x00003290


	//   ....[59]....
        /*076c*/ 	.word	0x000042c0


	//   ....[60]....
        /*0770*/ 	.word	0x000042e0


	//   ....[61]....
        /*0774*/ 	.word	0x00004300


	//   ....[62]....
        /*0778*/ 	.word	0x00004310


	//   ....[63]....
        /*077c*/ 	.word	0x00005330


	//   ....[64]....
        /*0780*/ 	.word	0x00005360


	//   ....[65]....
        /*0784*/ 	.word	0x00005600


	//   ....[66]....
        /*0788*/ 	.word	0x00005650


	//   ....[67]....
        /*078c*/ 	.word	0x00005690


	//   ....[68]....
        /*0790*/ 	.word	0x000057d0


	//   ....[69]....
        /*0794*/ 	.word	0x00005c60


	//   ....[70]....
        /*0798*/ 	.word	0x00005da0


	//   ....[71]....
        /*079c*/ 	.word	0x000085c0


	//   ....[72]....
        /*07a0*/ 	.word	0x000085e0


	//   ....[73]....
        /*07a4*/ 	.word	0x000085f0


	//   ....[74]....
        /*07a8*/ 	.word	0x00008600


	//   ....[75]....
        /*07ac*/ 	.word	0x00008610


	//   ....[76]....
        /*07b0*/ 	.word	0x00008620


	//   ....[77]....
        /*07b4*/ 	.word	0x00008630


	//   ....[78]....
        /*07b8*/ 	.word	0x00008650


	//   ....[79]....
        /*07bc*/ 	.word	0x00008670


	//   ....[80]....
        /*07c0*/ 	.word	0x00008690


	//   ....[81]....
        /*07c4*/ 	.word	0x000086d0


	//   ....[82]....
        /*07c8*/ 	.word	0x00008710


	//   ....[83]....
        /*07cc*/ 	.word	0x00008730


	//   ....[84]....
        /*07d0*/ 	.word	0x00008740


	//   ....[85]....
        /*07d4*/ 	.word	0x0000a090


	//   ....[86]....
        /*07d8*/ 	.word	0x0000a0b0


	//   ....[87]....
        /*07dc*/ 	.word	0x0000a0c0


	//   ....[88]....
        /*07e0*/ 	.word	0x0000a0d0


	//   ....[89]....
        /*07e4*/ 	.word	0x0000a0e0


	//   ....[90]....
        /*07e8*/ 	.word	0x0000a0f0


	//   ....[91]....
        /*07ec*/ 	.word	0x0000a100


	//   ....[92]....
        /*07f0*/ 	.word	0x0000a120


	//   ....[93]....
        /*07f4*/ 	.word	0x0000a130


	//   ....[94]....
        /*07f8*/ 	.word	0x0000a150


	//   ....[95]....
        /*07fc*/ 	.word	0x0000a1a0


	//   ....[96]....
        /*0800*/ 	.word	0x0000a1e0


	//   ....[97]....
        /*0804*/ 	.word	0x0000a200


	//   ....[98]....
        /*0808*/ 	.word	0x0000a210


	//   ....[99]....
        /*080c*/ 	.word	0x0000a4d0


	//   ....[100]....
        /*0810*/ 	.word	0x0000a4e0


	//   ....[101]....
        /*0814*/ 	.word	0x0000a4f0


	//   ....[102]....
        /*0818*/ 	.word	0x0000a500


	//   ....[103]....
        /*081c*/ 	.word	0x0000b020


	//   ....[104]....
        /*0820*/ 	.word	0x0000b5e0


	//   ....[105]....
        /*0824*/ 	.word	0x0000b7d0


	//   ....[106]....
        /*0828*/ 	.word	0x0000b990


	//   ....[107]....
        /*082c*/ 	.word	0x0000bb50


	//   ....[108]....
        /*0830*/ 	.word	0x0000bbd0


	//   ....[109]....
        /*0834*/ 	.word	0x0000bc80


	//   ....[110]....
        /*0838*/ 	.word	0x0000bcc0


	//   ....[111]....
        /*083c*/ 	.word	0x0000eaf0


	//   ....[112]....
        /*0840*/ 	.word	0x0000eb10


	//   ....[113]....
        /*0844*/ 	.word	0x0000eb20


	//   ....[114]....
        /*0848*/ 	.word	0x0000eb30


	//   ....[115]....
        /*084c*/ 	.word	0x0000eb40


	//   ....[116]....
        /*0850*/ 	.word	0x0000eb50


	//   ....[117]....
        /*0854*/ 	.word	0x0000eb60


	//   ....[118]....
        /*0858*/ 	.word	0x0000eb70


	//   ....[119]....
        /*085c*/ 	.word	0x0000eb90


	//   ....[120]....
        /*0860*/ 	.word	0x0000eba0


	//   ....[121]....
        /*0864*/ 	.word	0x0000ebc0


	//   ....[122]....
        /*0868*/ 	.word	0x0000ebf0


	//   ....[123]....
        /*086c*/ 	.word	0x0000ec10


	//   ....[124]....
        /*0870*/ 	.word	0x0000ec20


	//   ....[125]....
        /*0874*/ 	.word	0x0000f0a0


	//   ....[126]....
        /*0878*/ 	.word	0x0000f0c0


	//   ....[127]....
        /*087c*/ 	.word	0x0000f0e0


	//   ....[128]....
        /*0880*/ 	.word	0x0000f110


	//   ....[129]....
        /*0884*/ 	.word	0x0000f140


	//   ....[130]....
        /*0888*/ 	.word	0x0000f190


	//   ....[131]....
        /*088c*/ 	.word	0x0000f1c0


	//   ....[132]....
        /*0890*/ 	.word	0x0000f1e0


	//   ....[133]....
        /*0894*/ 	.word	0x0000f220


	//   ....[134]....
        /*0898*/ 	.word	0x0000f250


	//   ....[135]....
        /*089c*/ 	.word	0x0000f280


	//   ....[136]....
        /*08a0*/ 	.word	0x0000f2a0


	//   ....[137]....
        /*08a4*/ 	.word	0x0000f2d0


	//   ....[138]....
        /*08a8*/ 	.word	0x0000f2f0


	//   ....[139]....
        /*08ac*/ 	.word	0x00010c80


	//   ....[140]....
        /*08b0*/ 	.word	0x00010df0


	//   ....[141]....
        /*08b4*/ 	.word	0x000110b0


	//   ....[142]....
        /*08b8*/ 	.word	0x000110e0


	//   ....[143]....
        /*08bc*/ 	.word	0x00011100


	//   ....[144]....
        /*08c0*/ 	.word	0x000111f0


	//   ....[145]....
        /*08c4*/ 	.word	0x000112a0


	//   ....[146]....
        /*08c8*/ 	.word	0x00011530


	//   ....[147]....
        /*08cc*/ 	.word	0x000141b0


	//   ....[148]....
        /*08d0*/ 	.word	0x000141c0


	//   ....[149]....
        /*08d4*/ 	.word	0x000141d0


	//   ....[150]....
        /*08d8*/ 	.word	0x000141e0


	//   ....[151]....
        /*08dc*/ 	.word	0x00014210


	//   ....[152]....
        /*08e0*/ 	.word	0x00014230


	//   ....[153]....
        /*08e4*/ 	.word	0x00014250


	//   ....[154]....
        /*08e8*/ 	.word	0x00014260


	//   ....[155]....
        /*08ec*/ 	.word	0x000156c0


	//   ....[156]....
        /*08f0*/ 	.word	0x00015700


	//   ....[157]....
        /*08f4*/ 	.word	0x00015720


	//   ....[158]....
        /*08f8*/ 	.word	0x00015750


	//   ....[159]....
        /*08fc*/ 	.word	0x00015780


	//   ....[160]....
        /*0900*/ 	.word	0x000157c0


	//   ....[161]....
        /*0904*/ 	.word	0x00015800


	//   ....[162]....
        /*0908*/ 	.word	0x00015820


	//   ....[163]....
        /*090c*/ 	.word	0x000158b0


	//   ....[164]....
        /*0910*/ 	.word	0x000158c0


	//   ....[165]....
        /*0914*/ 	.word	0x000158f0


	//   ....[166]....
        /*0918*/ 	.word	0x00015930


	//   ....[167]....
        /*091c*/ 	.word	0x00015950


	//   ....[168]....
        /*0920*/ 	.word	0x00015980


	//   ....[169]....
        /*0924*/ 	.word	0x000159d0


	//   ....[170]....
        /*0928*/ 	.word	0x00015a00


	//   ....[171]....
        /*092c*/ 	.word	0x00015a10


	//   ....[172]....
        /*0930*/ 	.word	0x00015b10


	//   ....[173]....
        /*0934*/ 	.word	0x00015b30


	//   ....[174]....
        /*0938*/ 	.word	0x00015b50


	//   ....[175]....
        /*093c*/ 	.word	0x00015b80


	//   ....[176]....
        /*0940*/ 	.word	0x00015ba0


	//   ....[177]....
        /*0944*/ 	.word	0x00015c30


	//   ....[178]....
        /*0948*/ 	.word	0x00015c50


	//   ....[179]....
        /*094c*/ 	.word	0x000164d0


	//   ....[180]....
        /*0950*/ 	.word	0x00016500


	//   ....[181]....
        /*0954*/ 	.word	0x00016530


	//   ....[182]....
        /*0958*/ 	.word	0x00016560


	//   ....[183]....
        /*095c*/ 	.word	0x00016590


	//   ....[184]....
        /*0960*/ 	.word	0x000165c0


	//   ....[185]....
        /*0964*/ 	.word	0x000165f0


	//   ....[186]....
        /*0968*/ 	.word	0x00016610


	//   ....[187]....
        /*096c*/ 	.word	0x00016640


	//   ....[188]....
        /*0970*/ 	.word	0x00016650


	//   ....[189]....
        /*0974*/ 	.word	0x00016660


	//   ....[190]....
        /*0978*/ 	.word	0x00016670


	//   ....[191]....
        /*097c*/ 	.word	0x00016680


	//   ....[192]....
        /*0980*/ 	.word	0x00016690


	//   ....[193]....
        /*0984*/ 	.word	0x000166c0


	//   ....[194]....
        /*0988*/ 	.word	0x000166e0


	//----- nvinfo : EIATTR_EXIT_INSTR_OFFSETS
	.align		4
.L_264:
        /*098c*/ 	.byte	0x04, 0x1c
        /*098e*/ 	.short	(.L_266 - .L_265)


	//   ....[0]....
.L_265:
        /*0990*/ 	.word	0x00000450


	//   ....[1]....
        /*0994*/ 	.word	0x00015ce0


	//   ....[2]....
        /*0998*/ 	.word	0x00015d20


	//   ....[3]....
        /*099c*/ 	.word	0x00016840


	//   ....[4]....
        /*09a0*/ 	.word	0x00016880


	//----- nvinfo : EIATTR_CTAIDZ_USED
	.align		4
.L_266:
        /*09a4*/ 	.byte	0x01, 0x04
	.zero		2


	//----- nvinfo : EIATTR_MAX_THREADS
	.align		4
        /*09a8*/ 	.byte	0x04, 0x05
        /*09aa*/ 	.short	(.L_268 - .L_267)
.L_267:
        /*09ac*/ 	.word	0x00000080
        /*09b0*/ 	.word	0x00000001
        /*09b4*/ 	.word	0x00000001


	//----- nvinfo : EIATTR_CRS_STACK_SIZE
	.align		4
.L_268:
        /*09b8*/ 	.byte	0x04, 0x1e
        /*09ba*/ 	.short	(.L_270 - .L_269)
.L_269:
        /*09bc*/ 	.word	0x00000000
.L_270:


//--------------------- .nv.info._ZN7cutlass13device_kernelIN5flash19enable_sm80_to_sm89INS1_16FlashAttnFwdSm80INS1_25CollectiveMainloopFwdSm80ILi4ELi1ELb0EN4cute5tupleIJNS5_1CILi128EEENS7_ILi112EEENS7_ILi64EEEEEELi64ENS_10bfloat16_tEfNS_4arch4Sm80ELb1ELb0ELb1ELb1ELb1ELb1ELb1ELb0EEENS1_21CollectiveEpilogueFwdINS6_IJS8_SA_S9_EEENS6_IJNS7_ILi1EEESI_SI_EEESC_SE_Li128ELb1ELb1ELb0ELb0EEENS1_19SingleTileSchedulerILb1ELb0ELb1ELi128EEEEEEEEEvNT_6ParamsE --------------------------
	.section	.nv.info._ZN7cutlass13device_kernelIN5flash19enable_sm80_to_sm89INS1_16FlashAttnFwdSm80INS1_25CollectiveMainloopFwdSm80ILi4ELi1ELb0EN4cute5tupleIJNS5_1CILi128EEENS7_ILi112EEENS7_ILi64EEEEEELi64ENS_10bfloat16_tEfNS_4arch4Sm80ELb1ELb0ELb1ELb1ELb1ELb1ELb1ELb0EEENS1_21CollectiveEpilogueFwdINS6_IJS8_SA_S9_EEENS6_IJNS7_ILi1EEESI_SI_EEESC_SE_Li128ELb1ELb1ELb0ELb0EEENS1_19SingleTileSchedulerILb1ELb0ELb1ELi128EEEEEEEEEvNT_6ParamsE,"",@"SHT_CUDA_INFO"
	.sectionflags	@""
	.align	4


	//----- nvinfo : EIATTR_CUDA_API_VERSION
	.align		4
        /*0000*/ 	.byte	0x04, 0x37
        /*0002*/ 	.short	(.L_272 - .L_271)
.L_271:
        /*0004*/ 	.word	0x00000082


	//----- nvinfo : EIATTR_SW2861232_WAR
	.align		4
.L_272:
        /*0008*/ 	.byte	0x01, 0x35
	.zero		2


	//----- nvinfo : EIATTR_PARAM_CBANK
	.align		4
        /*000c*/ 	.byte	0x04, 0x0a
        /*000e*/ 	.short	(.L_274 - .L_273)
	.align		4
.L_273:
        /*0010*/ 	.word	index@(.nv.constant0._ZN7cutlass13device_kernelIN5flash19enable_sm80_to_sm89INS1_16FlashAttnFwdSm80INS1_25CollectiveMainloopFwdSm80ILi4ELi1ELb0EN4cute5tupleIJNS5_1CILi128EEENS7_ILi112EEENS7_ILi64EEEEEELi64ENS_10bfloat16_tEfNS_4arch4Sm80ELb1ELb0ELb1ELb1ELb1ELb1ELb1ELb0EEENS1_21CollectiveEpilogueFwdINS6_IJS8_SA_S9_EEENS6_IJNS7_ILi1EEESI_SI_EEESC_SE_Li128ELb1ELb1ELb0ELb0EEENS1_19SingleTileSchedulerILb1ELb0ELb1ELi128EEEEEEEEEvNT_6ParamsE)
        /*0014*/ 	.short	0x0160
        /*0016*/ 	.short	0x0418


	//----- nvinfo : EIATTR_CBANK_PARAM_SIZE
	.align		4
.L_274:
        /*0018*/ 	.byte	0x03, 0x19
        /*001a*/ 	.short	0x0418


	//----- nvinfo : EIATTR_KPARAM_INFO
	.align		4
        /*001c*/ 	.byte	0x04, 0x17
        /*001e*/ 	.short	(.L_276 - .L_275)
.L_275:
        /*0020*/ 	.word	0x00000000
        /*0024*/ 	.short	0x0000
        /*0026*/ 	.short	0x0000
        /*0028*/ 	.byte	0x00, 0xf0, 0x61, 0x10


	//----- nvinfo : EIATTR_MAXREG_COUNT
	.align		4
.L_276:
        /*002c*/ 	.byte	0x03, 0x1b
        /*002e*/ 	.short	0x00ff


	//----- nvinfo : EIATTR_NUM_BARRIERS
	.align		4
        /*0030*/ 	.byte	0x02, 0x4c
        /*0032*/ 	.byte	0x02
	.zero		1


	//----- nvinfo : EIATTR_ANNOTATIONS
	.align		4
        /*0034*/ 	.byte	0x04, 0x55
        /*0036*/ 	.short	(.L_278 - .L_277)


	//   ....[0]....
.L_277:
        /* <DEDUP_REMOVED lines=51> */


	//----- nvinfo : EIATTR_MERCURY_ISA_VERSION
	.align		4
.L_278:
        /*0350*/ 	.byte	0x03, 0x5f
        /*0352*/ 	.short	0x0000


	//----- nvinfo : EIATTR_COOP_GROUP_MASK_REGIDS
	.align		4
        /*0354*/ 	.byte	0x04, 0x29
        /*0356*/ 	.short	(.L_280 - .L_279)


	//   ....[0]....
.L_279:
        /*0358*/ 	.word	0xffffffff


	//   ....[1]....
        /*035c*/ 	.word	0xffffffff


	//   ....[2]....
        /*0360*/ 	.word	0xffffffff


	//   ....[3]....
        /*0364*/ 	.word	0xffffffff


	//   ....[4]....
        /*0368*/ 	.word	0xffffffff


	//   ....[5]....
        /*036c*/ 	.word	0xffffffff


	//   ....[6]....
        /*0370*/ 	.word	0xffffffff


	//   ....[7]....
        /*0374*/ 	.word	0xffffffff


	//   ....[8]....
        /*0378*/ 	.word	0xffffffff


	//   ....[9]....
        /*037c*/ 	.word	0xffffffff


	//   ....[10]....
        /*0380*/ 	.word	0xffffffff


	//   ....[11]....
        /*0384*/ 	.word	0xffffffff


	//   ....[12]....
        /*0388*/ 	.word	0xffffffff


	//   ....[13]....
        /*038c*/ 	.word	0xffffffff


	//   ....[14]....
        /*0390*/ 	.word	0xffffffff


	//   ....[15]....
        /*0394*/ 	.word	0xffffffff


	//   ....[16]....
        /*0398*/ 	.word	0xffffffff


	//   ....[17]....
        /*039c*/ 	.word	0xffffffff


	//   ....[18]....
        /*03a0*/ 	.word	0xffffffff


	//   ....[19]....
        /*03a4*/ 	.word	0xffffffff


	//   ....[20]....
        /*03a8*/ 	.word	0xffffffff


	//   ....[21]....
        /*03ac*/ 	.word	0xffffffff


	//   ....[22]....
        /*03b0*/ 	.word	0xffffffff


	//   ....[23]....
        /*03b4*/ 	.word	0xffffffff


	//   ....[24]....
        /*03b8*/ 	.word	0xffffffff


	//   ....[25]....
        /*03bc*/ 	.word	0xffffffff


	//   ....[26]....
        /*03c0*/ 	.word	0xffffffff


	//   ....[27]....
        /*03c4*/ 	.word	0xffffffff


	//   ....[28]....
        /*03c8*/ 	.word	0xffffffff


	//   ....[29]....
        /*03cc*/ 	.word	0xffffffff


	//   ....[30]....
        /*03d0*/ 	.word	0xffffffff


	//   ....[31]....
        /*03d4*/ 	.word	0xffffffff


	//   ....[32]....
        /*03d8*/ 	.word	0xffffffff


	//   ....[33]....
        /*03dc*/ 	.word	0xffffffff


	//   ....[34]....
        /*03e0*/ 	.word	0xffffffff


	//   ....[35]....
        /*03e4*/ 	.word	0xffffffff


	//   ....[36]....
        /*03e8*/ 	.word	0xffffffff


	//   ....[37]....
        /*03ec*/ 	.word	0xffffffff


	//   ....[38]....
        /*03f0*/ 	.word	0xffffffff


	//   ....[39]....
        /*03f4*/ 	.word	0xffffffff


	//   ....[40]....
        /*03f8*/ 	.word	0xffffffff


	//   ....[41]....
        /*03fc*/ 	.word	0xffffffff


	//   ....[42]....
        /*0400*/ 	.word	0xffffffff


	//   ....[43]....
        /*0404*/ 	.word	0xffffffff


	//   ....[44]....
        /*0408*/ 	.word	0xffffffff


	//   ....[45]....
        /*040c*/ 	.word	0xffffffff


	//   ....[46]....
        /*0410*/ 	.word	0xffffffff


	//   ....[47]....
        /*0414*/ 	.word	0xffffffff


	//   ....[48]....
        /*0418*/ 	.word	0xffffffff


	//   ....[49]....
        /*041c*/ 	.word	0xffffffff


	//   ....[50]....
        /*0420*/ 	.word	0xffffffff


	//   ....[51]....
        /*0424*/ 	.word	0xffffffff


	//   ....[52]....
        /*0428*/ 	.word	0xffffffff


	//   ....[53]....
        /*042c*/ 	.word	0xffffffff


	//   ....[54]....
        /*0430*/ 	.word	0xffffffff


	//   ....[55]....
        /*0434*/ 	.word	0xffffffff


	//   ....[56]....
        /*0438*/ 	.word	0xffffffff


	//   ....[57]....
        /*043c*/ 	.word	0xffffffff


	//   ....[58]....
        /*0440*/ 	.word	0xffffffff


	//   ....[59]....
        /*0444*/ 	.word	0xffffffff


	//   ....[60]....
        /*0448*/ 	.word	0xffffffff


	//   ....[61]....
        /*044c*/ 	.word	0xffffffff


	//   ....[62]....
        /*0450*/ 	.word	0xffffffff


	//   ....[63]....
        /*0454*/ 	.word	0xffffffff


	//   ....[64]....
        /*0458*/ 	.word	0xffffffff


	//   ....[65]....
        /*045c*/ 	.word	0xffffffff


	//   ....[66]....
        /*0460*/ 	.word	0xffffffff


	//   ....[67]....
        /*0464*/ 	.word	0xffffffff


	//   ....[68]....
        /*0468*/ 	.word	0xffffffff


	//   ....[69]....
        /*046c*/ 	.word	0xffffffff


	//   ....[70]....
        /*0470*/ 	.word	0xffffffff


	//   ....[71]....
        /*0474*/ 	.word	0xffffffff


	//   ....[72]....
        /*0478*/ 	.word	0xffffffff


	//   ....[73]....
        /*047c*/ 	.word	0xffffffff


	//   ....[74]....
        /*0480*/ 	.word	0xffffffff


	//   ....[75]....
        /*0484*/ 	.word	0xffffffff


	//   ....[76]....
        /*0488*/ 	.word	0xffffffff


	//   ....[77]....
        /*048c*/ 	.word	0xffffffff


	//   ....[78]....
        /*0490*/ 	.word	0xffffffff


	//   ....[79]....
        /*0494*/ 	.word	0xffffffff


	//   ....[80]....
        /*0498*/ 	.word	0xffffffff


	//   ....[81]....
        /*049c*/ 	.word	0xffffffff


	//   ....[82]....
        /*04a0*/ 	.word	0xffffffff


	//   ....[83]....
        /*04a4*/ 	.word	0xffffffff


	//   ....[84]....
        /*04a8*/ 	.word	0xffffffff


	//   ....[85]....
        /*04ac*/ 	.word	0xffffffff


	//   ....[86]....
        /*04b0*/ 	.word	0xffffffff


	//   ....[87]....
        /*04b4*/ 	.word	0xffffffff


	//   ....[88]....
        /*04b8*/ 	.word	0xffffffff


	//   ....[89]....
        /*04bc*/ 	.word	0xffffffff


	//   ....[90]....
        /*04c0*/ 	.word	0xffffffff


	//   ....[91]....
        /*04c4*/ 	.word	0xffffffff


	//   ....[92]....
        /*04c8*/ 	.word	0xffffffff


	//   ....[93]....
        /*04cc*/ 	.word	0xffffffff


	//   ....[94]....
        /*04d0*/ 	.word	0xffffffff


	//   ....[95]....
        /*04d4*/ 	.word	0xffffffff


	//   ....[96]....
        /*04d8*/ 	.word	0xffffffff


	//   ....[97]....
        /*04dc*/ 	.word	0xffffffff


	//   ....[98]....
        /*04e0*/ 	.word	0xffffffff


	//   ....[99]....
        /*04e4*/ 	.word	0xffffffff


	//   ....[100]....
        /*04e8*/ 	.word	0xffffffff


	//   ....[101]....
        /*04ec*/ 	.word	0xffffffff


	//   ....[102]....
        /*04f0*/ 	.word	0xffffffff


	//   ....[103]....
        /*04f4*/ 	.word	0xffffffff


	//   ....[104]....
        /*04f8*/ 	.word	0xffffffff


	//   ....[105]....
        /*04fc*/ 	.word	0xffffffff


	//   ....[106]....
        /*0500*/ 	.word	0xffffffff


	//   ....[107]....
        /*0504*/ 	.word	0xffffffff


	//   ....[108]....
        /*0508*/ 	.word	0xffffffff


	//   ....[109]....
        /*050c*/ 	.word	0xffffffff


	//   ....[110]....
        /*0510*/ 	.word	0xffffffff


	//   ....[111]....
        /*0514*/ 	.word	0xffffffff


	//   ....[112]....
        /*0518*/ 	.word	0xffffffff


	//   ....[113]....
        /*051c*/ 	.word	0xffffffff


	//   ....[114]....
        /*0520*/ 	.word	0xffffffff


	//   ....[115]....
        /*0524*/ 	.word	0xffffffff


	//   ....[116]....
        /*0528*/ 	.word	0xffffffff


	//   ....[117]....
        /*052c*/ 	.word	0xffffffff


	//   ....[118]....
        /*0530*/ 	.word	0xffffffff


	//   ....[119]....
        /*0534*/ 	.word	0xffffffff


	//   ....[120]....
        /*0538*/ 	.word	0xffffffff


	//   ....[121]....
        /*053c*/ 	.word	0xffffffff


	//   ....[122]....
        /*0540*/ 	.word	0xffffffff


	//   ....[123]....
        /*0544*/ 	.word	0xffffffff


	//   ....[124]....
        /*0548*/ 	.word	0xffffffff


	//   ....[125]....
        /*054c*/ 	.word	0xffffffff


	//   ....[126]....
        /*0550*/ 	.word	0xffffffff


	//   ....[127]....
        /*0554*/ 	.word	0xffffffff


	//   ....[128]....
        /*0558*/ 	.word	0xffffffff


	//   ....[129]....
        /*055c*/ 	.word	0xffffffff


	//   ....[130]....
        /*0560*/ 	.word	0xffffffff


	//   ....[131]....
        /*0564*/ 	.word	0xffffffff


	//   ....[132]....
        /*0568*/ 	.word	0xffffffff


	//   ....[133]....
        /*056c*/ 	.word	0xffffffff


	//   ....[134]....
        /*0570*/ 	.word	0xffffffff


	//   ....[135]....
        /*0574*/ 	.word	0xffffffff


	//   ....[136]....
        /*0578*/ 	.word	0xffffffff


	//   ....[137]....
        /*057c*/ 	.word	0xffffffff


	//   ....[138]....
        /*0580*/ 	.word	0xffffffff


	//   ....[139]....
        /*0584*/ 	.word	0xffffffff


	//   ....[140]....
        /*0588*/ 	.word	0xffffffff


	//   ....[141]....
        /*058c*/ 	.word	0xffffffff


	//   ....[142]....
        /*0590*/ 	.word	0xffffffff


	//   ....[143]....
        /*0594*/ 	.word	0xffffffff


	//   ....[144]....
        /*0598*/ 	.word	0xffffffff


	//   ....[145]....
        /*059c*/ 	.word	0xffffffff


	//   ....[146]....
        /*05a0*/ 	.word	0xffffffff


	//   ....[147]....
        /*05a4*/ 	.word	0xffffffff


	//   ....[148]....
        /*05a8*/ 	.word	0xffffffff


	//   ....[149]....
        /*05ac*/ 	.word	0xffffffff


	//   ....[150]....
        /*05b0*/ 	.word	0xffffffff


	//   ....[151]....
        /*05b4*/ 	.word	0xffffffff


	//   ....[152]....
        /*05b8*/ 	.word	0xffffffff


	//   ....[153]....
        /*05bc*/ 	.word	0xffffffff


	//   ....[154]....
        /*05c0*/ 	.word	0xffffffff


	//   ....[155]....
        /*05c4*/ 	.word	0xffffffff


	//   ....[156]....
        /*05c8*/ 	.word	0xffffffff


	//   ....[157]....
        /*05cc*/ 	.word	0xffffffff


	//   ....[158]....
        /*05d0*/ 	.word	0xffffffff


	//   ....[159]....
        /*05d4*/ 	.word	0xffffffff


	//   ....[160]....
        /*05d8*/ 	.word	0xffffffff


	//   ....[161]....
        /*05dc*/ 	.word	0xffffffff


	//   ....[162]....
        /*05e0*/ 	.word	0xffffffff


	//   ....[163]....
        /*05e4*/ 	.word	0xffffffff


	//   ....[164]....
        /*05e8*/ 	.word	0xffffffff


	//   ....[165]....
        /*05ec*/ 	.word	0xffffffff


	//   ....[166]....
        /*05f0*/ 	.word	0xffffffff


	//   ....[167]....
        /*05f4*/ 	.word	0xffffffff


	//   ....[168]....
        /*05f8*/ 	.word	0xffffffff


	//   ....[169]....
        /*05fc*/ 	.word	0xffffffff


	//   ....[170]....
        /*0600*/ 	.word	0xffffffff


	//   ....[171]....
        /*0604*/ 	.word	0xffffffff


	//   ....[172]....
        /*0608*/ 	.word	0xffffffff


	//   ....[173]....
        /*060c*/ 	.word	0xffffffff


	//   ....[174]....
        /*0610*/ 	.word	0xffffffff


	//   ....[175]....
        /*0614*/ 	.word	0xffffffff


	//   ....[176]....
        /*0618*/ 	.word	0xffffffff


	//   ....[177]....
        /*061c*/ 	.word	0xffffffff


	//   ....[178]....
        /*0620*/ 	.word	0xffffffff


	//   ....[179]....
        /*0624*/ 	.word	0xffffffff


	//   ....[180]....
        /*0628*/ 	.word	0xffffffff


	//   ....[181]....
        /*062c*/ 	.word	0xffffffff


	//   ....[182]....
        /*0630*/ 	.word	0xffffffff


	//   ....[183]....
        /*0634*/ 	.word	0xffffffff


	//   ....[184]....
        /*0638*/ 	.word	0xffffffff


	//   ....[185]....
        /*063c*/ 	.word	0xffffffff


	//   ....[186]....
        /*0640*/ 	.word	0xffffffff


	//   ....[187]....
        /*0644*/ 	.word	0xffffffff


	//   ....[188]....
        /*0648*/ 	.word	0xffffffff


	//   ....[189]....
        /*064c*/ 	.word	0xffffffff


	//   ....[190]....
        /*0650*/ 	.word	0xffffffff


	//   ....[191]....
        /*0654*/ 	.word	0xffffffff


	//   ....[192]....
        /*0658*/ 	.word	0xffffffff


	//   ....[193]....
        /*065c*/ 	.word	0xffffffff


	//   ....[194]....
        /*0660*/ 	.word	0xffffffff


	//   ....[195]....
        /*0664*/ 	.word	0xffffffff


	//   ....[196]....
        /*0668*/ 	.word	0xffffffff


	//   ....[197]....
        /*066c*/ 	.word	0xffffffff


	//   ....[198]....
        /*0670*/ 	.word	0xffffffff


	//   ....[199]....
        /*0674*/ 	.word	0xffffffff


	//   ....[200]....
        /*0678*/ 	.word	0xffffffff


	//   ....[201]....
        /*067c*/ 	.word	0xffffffff


	//   ....[202]....
        /*0680*/ 	.word	0xffffffff


	//   ....[203]....
        /*0684*/ 	.word	0xffffffff


	//   ....[204]....
        /*0688*/ 	.word	0xffffffff


	//   ....[205]....
        /*068c*/ 	.word	0xffffffff


	//   ....[206]....
        /*0690*/ 	.word	0xffffffff


	//   ....[207]....
        /*0694*/ 	.word	0xffffffff


	//   ....[208]....
        /*0698*/ 	.word	0xffffffff


	//   ....[209]....
        /*069c*/ 	.word	0xffffffff


	//   ....[210]....
        /*06a0*/ 	.word	0xffffffff


	//   ....[211]....
        /*06a4*/ 	.word	0xffffffff


	//   ....[212]....
        /*06a8*/ 	.word	0xffffffff


	//   ....[213]....
        /*06ac*/ 	.word	0xffffffff


	//   ....[214]....
        /*06b0*/ 	.word	0xffffffff


	//   ....[215]....
        /*06b4*/ 	.word	0xffffffff


	//   ....[216]....
        /*06b8*/ 	.word	0xffffffff


	//   ....[217]....
        /*06bc*/ 	.word	0xffffffff


	//   ....[218]....
        /*06c0*/ 	.word	0xffffffff


	//   ....[219]....
        /*06c4*/ 	.word	0xffffffff


	//   ....[220]....
        /*06c8*/ 	.word	0xffffffff


	//   ....[221]....
        /*06cc*/ 	.word	0xffffffff


	//   ....[222]....
        /*06d0*/ 	.word	0xffffffff


	//   ....[223]....
        /*06d4*/ 	.word	0xffffffff


	//   ....[224]....
        /*06d8*/ 	.word	0xffffffff


	//   ....[225]....
        /*06dc*/ 	.word	0xffffffff


	//   ....[226]....
        /*06e0*/ 	.word	0xffffffff


	//   ....[227]....
        /*06e4*/ 	.word	0xffffffff


	//   ....[228]....
        /*06e8*/ 	.word	0xffffffff


	//   ....[229]....
        /*06ec*/ 	.word	0xffffffff


	//   ....[230]....
        /*06f0*/ 	.word	0xffffffff


	//   ....[231]....
        /*06f4*/ 	.word	0xffffffff


	//   ....[232]....
        /*06f8*/ 	.word	0xffffffff


	//   ....[233]....
        /*06fc*/ 	.word	0xffffffff


	//   ....[234]....
        /*0700*/ 	.word	0xffffffff


	//   ....[235]....
        /*0704*/ 	.word	0xffffffff


	//   ....[236]....
        /*0708*/ 	.word	0xffffffff


	//   ....[237]....
        /*070c*/ 	.word	0xffffffff


	//   ....[238]....
        /*0710*/ 	.word	0xffffffff


	//   ....[239]....
        /*0714*/ 	.word	0xffffffff


	//   ....[240]....
        /*0718*/ 	.word	0xffffffff


	//   ....[241]....
        /*071c*/ 	.word	0xffffffff


	//   ....[242]....
        /*0720*/ 	.word	0xffffffff


	//   ....[243]....
        /*0724*/ 	.word	0xffffffff


	//   ....[244]....
        /*0728*/ 	.word	0xffffffff


	//   ....[245]....
        /*072c*/ 	.word	0xffffffff


	//   ....[246]....
        /*0730*/ 	.word	0xffffffff


	//   ....[247]....
        /*0734*/ 	.word	0xffffffff


	//   ....[248]....
        /*0738*/ 	.word	0xffffffff


	//   ....[249]....
        /*073c*/ 	.word	0xffffffff


	//   ....[250]....
        /*0740*/ 	.word	0xffffffff


	//   ....[251]....
        /*0744*/ 	.word	0xffffffff


	//   ....[252]....
        /*0748*/ 	.word	0xffffffff


	//   ....[253]....
        /*074c*/ 	.word	0xffffffff


	//   ....[254]....
        /*0750*/ 	.word	0xffffffff


	//   ....[255]....
        /*0754*/ 	.word	0xffffffff


	//   ....[0]....
        /*0758*/ 	.word	0xffffffff


	//   ....[1]....
        /*075c*/ 	.word	0xffffffff


	//   ....[2]....
        /*0760*/ 	.word	0xffffffff


	//----- nvinfo : EIATTR_COOP_GROUP_INSTR_OFFSETS
	.align		4
.L_280:
        /*0764*/ 	.byte	0x04, 0x28
        /*0766*/ 	.short	(.L_282 - .L_281)


	//   ....[0]....
.L_281:
        /*0768*/ 	.word	0x000000a0


	//   ....[1]....
        /*076c*/ 	.word	0x00002c70


	//   ....[2]....
        /*0770*/ 	.word	0x00002cc0


	//   ....[3]....
        /*0774*/ 	.word	0x000034b0


	//   ....[4]....
        /*0778*/ 	.word	0x000034d0


	//   ....[5]....
        /*077c*/ 	.word	0x00003c40


	//   ....[6]....
        /*0780*/ 	.word	0x00003c60


	//   ....[7]....
        /*0784*/ 	.word	0x000043d0


	//   ....[8]....
        /*0788*/ 	.word	0x000043e0


	//   ....[9]....
        /*078c*/ 	.word	0x00004c80


	//   ....[10]....
        /*0790*/ 	.word	0x00004cd0


	//   ....[11]....
        /*0794*/ 	.word	0x000059e0


	//   ....[12]....
        /*0798*/ 	.word	0x00005a10


	//   ....[13]....
        /*079c*/ 	.word	0x00006150


	//   ....[14]....
        /*07a0*/ 	.word	0x00006180


	//   ....[15]....
        /*07a4*/ 	.word	0x000068c0


	//   ....[16]....
        /*07a8*/ 	.word	0x000068e0


	//   ....[17]....
        /*07ac*/ 	.word	0x00007040


	//   ....[18]....
        /*07b0*/ 	.word	0x00007070


	//   ....[19]....
        /*07b4*/ 	.word	0x000071b0


	//   ....[20]....
        /*07b8*/ 	.word	0x000071e0


	//   ....[21]....
        /*07bc*/ 	.word	0x000072d0


	//   ....[22]....
        /*07c0*/ 	.word	0x00007300


	//   ....[23]....
        /*07c4*/ 	.word	0x000073f0


	//   ....[24]....
        /*07c8*/ 	.word	0x00007410


	//   ....[25]....
        /*07cc*/ 	.word	0x00007c70


	//   ....[26]....
        /*07d0*/ 	.word	0x00007c90


	//   ....[27]....
        /*07d4*/ 	.word	0x00007d80


	//   ....[28]....
        /*07d8*/ 	.word	0x00007db0


	//   ....[29]....
        /*07dc*/ 	.word	0x00007ea0


	//   ....[30]....
        /*07e0*/ 	.word	0x00007ed0


	//   ....[31]....
        /*07e4*/ 	.word	0x00007fc0


	//   ....[32]....
        /*07e8*/ 	.word	0x00007ff0


	//   ....[33]....
        /*07ec*/ 	.word	0x00008b90


	//   ....[34]....
        /*07f0*/ 	.word	0x00008bd0


	//   ....[35]....
        /*07f4*/ 	.word	0x00008da0


	//   ....[36]....
        /*07f8*/ 	.word	0x00008dd0


	//   ....[37]....
        /*07fc*/ 	.word	0x00008e60


	//   ....[38]....
        /*0800*/ 	.word	0x00008e90


	//   ....[39]....
        /*0804*/ 	.word	0x00008f20


	//   ....[40]....
        /*0808*/ 	.word	0x00008f50


	//   ....[41]....
        /*080c*/ 	.word	0x00008fe0


	//   ....[42]....
        /*0810*/ 	.word	0x00009010


	//   ....[43]....
        /*0814*/ 	.word	0x000090a0


	//   ....[44]....
        /*0818*/ 	.word	0x000090d0


	//   ....[45]....
        /*081c*/ 	.word	0x00009160


	//   ....[46]....
        /*0820*/ 	.word	0x00009190


	//   ....[47]....
        /*0824*/ 	.word	0x00009210


	//   ....[48]....
        /*0828*/ 	.word	0x00009250


	//   ....[49]....
        /*082c*/ 	.word	0x000096c0


	//   ....[50]....
        /*0830*/ 	.word	0x000096e0


	//   ....[51]....
        /*0834*/ 	.word	0x000096f0


	//   ....[52]....
        /*0838*/ 	.word	0x00009700


	//   ....[53]....
        /*083c*/ 	.word	0x00009720


	//   ....[54]....
        /*0840*/ 	.word	0x00009730


	//   ....[55]....
        /*0844*/ 	.word	0x00009740


	//   ....[56]....
        /*0848*/ 	.word	0x00009760


	//   ....[57]....
        /*084c*/ 	.word	0x00009790


	//   ....[58]....
        /*0850*/ 	.word	0x000097b0


	//   ....[59]....
        /*0854*/ 	.word	0x000097c0


	//   ....[60]....
        /*0858*/ 	.word	0x00009810


	//   ....[61]....
        /*085c*/ 	.word	0x00009840


	//   ....[62]....
        /*0860*/ 	.word	0x00009880


	//   ....[63]....
        /*0864*/ 	.word	0x00009ce0


	//   ....[64]....
        /*0868*/ 	.word	0x00009d00


	//   ....[65]....
        /*086c*/ 	.word	0x00009d10


	//   ....[66]....
        /*0870*/ 	.word	0x00009d20


	//   ....[67]....
        /*0874*/ 	.word	0x00009e90


	//   ....[68]....
        /*0878*/ 	.word	0x00009ed0


	//   ....[69]....
        /*087c*/ 	.word	0x00009f20


	//   ....[70]....
        /*0880*/ 	.word	0x00009f60


	//   ....[71]....
        /*0884*/ 	.word	0x0000a130


	//   ....[72]....
        /*0888*/ 	.word	0x0000a170


	//   ....[73]....
        /*088c*/ 	.word	0x0000a1c0


	//   ....[74]....
        /*0890*/ 	.word	0x0000a200


	//   ....[75]....
        /*0894*/ 	.word	0x0000a3f0


	//   ....[76]....
        /*0898*/ 	.word	0x0000a430


	//   ....[77]....
        /*089c*/ 	.word	0x0000a480


	//   ....[78]....
        /*08a0*/ 	.word	0x0000a4c0


	//   ....[79]....
        /*08a4*/ 	.word	0x0000c3c0


	//   ....[80]....
        /*08a8*/ 	.word	0x0000c3e0


	//   ....[81]....
        /*08ac*/ 	.word	0x0000c410


	//   ....[82]....
        /*08b0*/ 	.word	0x0000c420


	//   ....[83]....
        /*08b4*/ 	.word	0x0000c500


	//   ....[84]....
        /*08b8*/ 	.word	0x0000c540


	//   ....[85]....
        /*08bc*/ 	.word	0x0000c560


	//   ....[86]....
        /*08c0*/ 	.word	0x0000c570


	//   ....[87]....
        /*08c4*/ 	.word	0x0000c730


	//   ....[88]....
        /*08c8*/ 	.word	0x0000c770


	//   ....[89]....
        /*08cc*/ 	.word	0x0000c790


	//   ....[90]....
        /*08d0*/ 	.word	0x0000c7a0


	//   ....[91]....
        /*08d4*/ 	.word	0x0000c8a0


	//   ....[92]....
        /*08d8*/ 	.word	0x0000c8e0


	//   ....[93]....
        /*08dc*/ 	.word	0x0000c940


	//   ....[94]....
        /*08e0*/ 	.word	0x0000c970


	//   ....[95]....
        /*08e4*/ 	.word	0x0000ebc0


	//   ....[96]....
        /*08e8*/ 	.word	0x0000ebd0


	//   ....[97]....
        /*08ec*/ 	.word	0x0000ebf0


	//   ....[98]....
        /*08f0*/ 	.word	0x0000ed30


	//   ....[99]....
        /*08f4*/ 	.word	0x0000ed40


	//   ....[100]....
        /*08f8*/ 	.word	0x0000ed60


	//   ....[101]....
        /*08fc*/ 	.word	0x0000edc0


	//   ....[102]....
        /*0900*/ 	.word	0x0000ede0


	//   ....[103]....
        /*0904*/ 	.word	0x0000ee90


	//   ....[104]....
        /*0908*/ 	.word	0x0000eea0


	//   ....[105]....
        /*090c*/ 	.word	0x0000eee0


	//   ....[106]....
        /*0910*/ 	.word	0x0000eef0


	//   ....[107]....
        /*0914*/ 	.word	0x0000ef20


	//   ....[108]....
        /*0918*/ 	.word	0x0000efc0


	//   ....[109]....
        /*091c*/ 	.word	0x0000f9e0


	//   ....[110]....
        /*0920*/ 	.word	0x0000fa00


	//   ....[111]....
        /*0924*/ 	.word	0x0000fa10


	//   ....[112]....
        /*0928*/ 	.word	0x0000fa20


	//   ....[113]....
        /*092c*/ 	.word	0x0000fa30


	//   ....[114]....
        /*0930*/ 	.word	0x0000fa40


	//   ....[115]....
        /*0934*/ 	.word	0x0000fa50


	//   ....[116]....
        /*0938*/ 	.word	0x0000fa60


	//   ....[117]....
        /*093c*/ 	.word	0x0000fa80


	//   ....[118]....
        /*0940*/ 	.word	0x0000faa0


	//   ....[119]....
        /*0944*/ 	.word	0x0000fac0


	//   ....[120]....
        /*0948*/ 	.word	0x0000faf0


	//   ....[121]....
        /*094c*/ 	.word	0x0000fb10


	//   ....[122]....
        /*0950*/ 	.word	0x0000fb30


	//   ....[123]....
        /*0954*/ 	.word	0x00010b50


	//   ....[124]....
        /*0958*/ 	.word	0x00010b70


	//   ....[125]....
        /*095c*/ 	.word	0x00010b90


	//   ....[126]....
        /*0960*/ 	.word	0x00010ba0


	//   ....[127]....
        /*0964*/ 	.word	0x00011b40


	//   ....[128]....
        /*0968*/ 	.word	0x00011dc0


	//   ....[129]....
        /*096c*/ 	.word	0x00011df0


	//   ....[130]....
        /*0970*/ 	.word	0x00011fd0


	//   ....[131]....
        /*0974*/ 	.word	0x00012030


	//   ....[132]....
        /*0978*/ 	.word	0x00012170


	//   ....[133]....
        /*097c*/ 	.word	0x000123d0


	//   ....[134]....
        /*0980*/ 	.word	0x00012500


	//   ....[135]....
        /*0984*/ 	.word	0x00015140


	//   ....[136]....
        /*0988*/ 	.word	0x00015160


	//   ....[137]....
        /*098c*/ 	.word	0x00015170


	//   ....[138]....
        /*0990*/ 	.word	0x00015180


	//   ....[139]....
        /*0994*/ 	.word	0x00015190


	//   ....[140]....
        /*0998*/ 	.word	0x000151a0


	//   ....[141]....
        /*099c*/ 	.word	0x000151b0


	//   ....[142]....
        /*09a0*/ 	.word	0x000151d0


	//   ....[143]....
        /*09a4*/ 	.word	0x000151f0


	//   ....[144]....
        /*09a8*/ 	.word	0x00015210


	//   ....[145]....
        /*09ac*/ 	.word	0x00015230


	//   ....[146]....
        /*09b0*/ 	.word	0x00015240


	//   ....[147]....
        /*09b4*/ 	.word	0x00015250


	//   ....[148]....
        /*09b8*/ 	.word	0x00015260


	//   ....[149]....
        /*09bc*/ 	.word	0x00016c60


	//   ....[150]....
        /*09c0*/ 	.word	0x00016c80


	//   ....[151]....
        /*09c4*/ 	.word	0x00016c90


	//   ....[152]....
        /*09c8*/ 	.word	0x00016ca0


	//   ....[153]....
        /*09cc*/ 	.word	0x00016cb0


	//   ....[154]....
        /*09d0*/ 	.word	0x00016cc0


	//   ....[155]....
        /*09d4*/ 	.word	0x00016cd0


	//   ....[156]....
        /*09d8*/ 	.word	0x00016cf0


	//   ....[157]....
        /*09dc*/ 	.word	0x00016d00


	//   ....[158]....
        /*09e0*/ 	.word	0x00016d20


	//   ....[159]....
        /*09e4*/ 	.word	0x00016d70


	//   ....[160]....
        /*09e8*/ 	.word	0x00016db0


	//   ....[161]....
        /*09ec*/ 	.word	0x00016dd0


	//   ....[162]....
        /*09f0*/ 	.word	0x00016de0


	//   ....[163]....
        /*09f4*/ 	.word	0x00017050


	//   ....[164]....
        /*09f8*/ 	.word	0x00017060


	//   ....[165]....
        /*09fc*/ 	.word	0x00017070


	//   ....[166]....
        /*0a00*/ 	.word	0x00017080


	//   ....[167]....
        /*0a04*/ 	.word	0x000179c0


	//   ....[168]....
        /*0a08*/ 	.word	0x00017cf0


	//   ....[169]....
        /*0a0c*/ 	.word	0x00018320


	//   ....[170]....
        /*0a10*/ 	.word	0x00018530


	//   ....[171]....
        /*0a14*/ 	.word	0x000186c0


	//   ....[172]....
        /*0a18*/ 	.word	0x00018730


	//   ....[173]....
        /*0a1c*/ 	.word	0x000187f0


	//   ....[174]....
        /*0a20*/ 	.word	0x00018810


	//   ....[175]....
        /*0a24*/ 	.word	0x0001b670


	//   ....[176]....
        /*0a28*/ 	.word	0x0001b690


	//   ....[177]....
        /*0a2c*/ 	.word	0x0001b6a0


	//   ....[178]....
        /*0a30*/ 	.word	0x0001b6b0


	//   ....[179]....
        /*0a34*/ 	.word	0x0001b6c0


	//   ....[180]....
        /*0a38*/ 	.word	0x0001b6d0


	//   ....[181]....
        /*0a3c*/ 	.word	0x0001b6e0


	//   ....[182]....
        /*0a40*/ 	.word	0x0001b6f0


	//   ....[183]....
        /*0a44*/ 	.word	0x0001b710


	//   ....[184]....
        /*0a48*/ 	.word	0x0001b720


	//   ....[185]....
        /*0a4c*/ 	.word	0x0001b740


	//   ....[186]....
        /*0a50*/ 	.word	0x0001b770


	//   ....[187]....
        /*0a54*/ 	.word	0x0001b790


	//   ....[188]....
        /*0a58*/ 	.word	0x0001b7a0


	//   ....[189]....
        /*0a5c*/ 	.word	0x0001bc20


	//   ....[190]....
        /*0a60*/ 	.word	0x0001bc40


	//   ....[191]....
        /*0a64*/ 	.word	0x0001bc60


	//   ....[192]....
        /*0a68*/ 	.word	0x0001bc90


	//   ....[193]....
        /*0a6c*/ 	.word	0x0001bcc0


	//   ....[194]....
        /*0a70*/ 	.word	0x0001bd10


	//   ....[195]....
        /*0a74*/ 	.word	0x0001bd40


	//   ....[196]....
        /*0a78*/ 	.word	0x0001bd60


	//   ....[197]....
        /*0a7c*/ 	.word	0x0001bda0


	//   ....[198]....
        /*0a80*/ 	.word	0x0001bdd0


	//   ....[199]....
        /*0a84*/ 	.word	0x0001be00


	//   ....[200]....
        /*0a88*/ 	.word	0x0001be20


	//   ....[201]....
        /*0a8c*/ 	.word	0x0001be50


	//   ....[202]....
        /*0a90*/ 	.word	0x0001be70


	//   ....[203]....
        /*0a94*/ 	.word	0x0001d800


	//   ....[204]....
        /*0a98*/ 	.word	0x0001d970


	//   ....[205]....
        /*0a9c*/ 	.word	0x0001dc30


	//   ....[206]....
        /*0aa0*/ 	.word	0x0001dc60


	//   ....[207]....
        /*0aa4*/ 	.word	0x0001dc80


	//   ....[208]....
        /*0aa8*/ 	.word	0x0001dd70


	//   ....[209]....
        /*0aac*/ 	.word	0x0001de20


	//   ....[210]....
        /*0ab0*/ 	.word	0x0001e0b0


	//   ....[211]....
        /*0ab4*/ 	.word	0x00020d30


	//   ....[212]....
        /*0ab8*/ 	.word	0x00020d40


	//   ....[213]....
        /*0abc*/ 	.word	0x00020d50


	//   ....[214]....
        /*0ac0*/ 	.word	0x00020d60


	//   ....[215]....
        /*0ac4*/ 	.word	0x00020d90


	//   ....[216]....
        /*0ac8*/ 	.word	0x00020db0


	//   ....[217]....
        /*0acc*/ 	.word	0x00020dd0


	//   ....[218]....
        /*0ad0*/ 	.word	0x00020de0


	//   ....[219]....
        /*0ad4*/ 	.word	0x00022230


	//   ....[220]....
        /*0ad8*/ 	.word	0x00022260


	//   ....[221]....
        /*0adc*/ 	.word	0x000222b0


	//   ....[222]....
        /*0ae0*/ 	.word	0x000222e0


	//   ....[223]....
        /*0ae4*/ 	.word	0x00022310


	//   ....[224]....
        /*0ae8*/ 	.word	0x00022350


	//   ....[225]....
        /*0aec*/ 	.word	0x00022380


	//   ....[226]....
        /*0af0*/ 	.word	0x000223c0


	//   ....[227]....
        /*0af4*/ 	.word	0x00022420


	//   ....[228]....
        /*0af8*/ 	.word	0x00022430


	//   ....[229]....
        /*0afc*/ 	.word	0x00022440


	//   ....[230]....
        /*0b00*/ 	.word	0x00022470


	//   ....[231]....
        /*0b04*/ 	.word	0x000224b0


	//   ....[232]....
        /*0b08*/ 	.word	0x000224d0


	//   ....[233]....
        /*0b0c*/ 	.word	0x00022500


	//   ....[234]....
        /*0b10*/ 	.word	0x00022540


	//   ....[235]....
        /*0b14*/ 	.word	0x00022590


	//   ....[236]....
        /*0b18*/ 	.word	0x00022650


	//   ....[237]....
        /*0b1c*/ 	.word	0x00022670


	//   ....[238]....
        /*0b20*/ 	.word	0x000226c0


	//   ....[239]....
        /*0b24*/ 	.word	0x000226e0


	//   ....[240]....
        /*0b28*/ 	.word	0x00022710


	//   ....[241]....
        /*0b2c*/ 	.word	0x00022740


	//   ....[242]....
        /*0b30*/ 	.word	0x000227e0


	//   ....[243]....
        /*0b34*/ 	.word	0x00023070


	//   ....[244]....
        /*0b38*/ 	.word	0x000230a0


	//   ....[245]....
        /*0b3c*/ 	.word	0x000230d0


	//   ....[246]....
        /*0b40*/ 	.word	0x00023100


	//   ....[247]....
        /*0b44*/ 	.word	0x00023130


	//   ....[248]....
        /*0b48*/ 	.word	0x00023160


	//   ....[249]....
        /*0b4c*/ 	.word	0x00023190


	//   ....[250]....
        /*0b50*/ 	.word	0x000231b0


	//   ....[251]....
        /*0b54*/ 	.word	0x000231d0


	//   ....[252]....
        /*0b58*/ 	.word	0x000231f0


	//   ....[253]....
        /*0b5c*/ 	.word	0x00023200


	//   ....[254]....
        /*0b60*/ 	.word	0x00023210


	//   ....[255]....
        /*0b64*/ 	.word	0x00023220


	//   ....[0]....
        /*0b68*/ 	.word	0x00023230


	//   ....[1]....
        /*0b6c*/ 	.word	0x00023240


	//   ....[2]....
        /*0b70*/ 	.word	0x00023270


	//----- nvinfo : EIATTR_EXIT_INSTR_OFFSETS
	.align		4
.L_282:
        /*0b74*/ 	.byte	0x04, 0x1c
        /*0b76*/ 	.short	(.L_284 - .L_283)


	//   ....[0]....
.L_283:
        /*0b78*/ 	.word	0x00000450


	//   ....[1]....
        /*0b7c*/ 	.word	0x00022880


	//   ....[2]....
        /*0b80*/ 	.word	0x000228c0


	//   ....[3]....
        /*0b84*/ 	.word	0x00023400


	//   ....[4]....
        /*0b88*/ 	.word	0x00023440


	//----- nvinfo : EIATTR_CTAIDZ_USED
	.align		4
.L_284:
        /*0b8c*/ 	.byte	0x01, 0x04
	.zero		2


	//----- nvinfo : EIATTR_MAX_THREADS
	.align		4
        /*0b90*/ 	.byte	0x04, 0x05
        /*0b92*/ 	.short	(.L_286 - .L_285)
.L_285:
        /*0b94*/ 	.word	0x00000080
        /*0b98*/ 	.word	0x00000001
        /*0b9c*/ 	.word	0x00000001


	//----- nvinfo : EIATTR_CRS_STACK_SIZE
	.align		4
.L_286:
        /*0ba0*/ 	.byte	0x04, 0x1e
        /*0ba2*/ 	.short	(.L_288 - .L_287)
.L_287:
        /*0ba4*/ 	.word	0x00000000
.L_288:


//--------------------- .nv.info._ZN7cutlass13device_kernelIN5flash19enable_sm80_to_sm89INS1_16FlashAttnFwdSm80INS1_25CollectiveMainloopFwdSm80ILi4ELi1ELb0EN4cute5tupleIJNS5_1CILi128EEENS7_ILi112EEENS7_ILi64EEEEEELi64ENS_10bfloat16_tEfNS_4arch4Sm80ELb0ELb0ELb0ELb0ELb1ELb0ELb1ELb0EEENS1_21CollectiveEpilogueFwdINS6_IJS8_SA_S9_EEENS6_IJNS7_ILi1EEESI_SI_EEESC_SE_Li128ELb0ELb1ELb0ELb0EEENS1_19SingleTileSchedulerILb0ELb0ELb1ELi128EEEEEEEEEvNT_6ParamsE --------------------------
	.section	.nv.info._ZN7cutlass13device_kernelIN5flash19enable_sm80_to_sm89INS1_16FlashAttnFwdSm80INS1_25CollectiveMainloopFwdSm80ILi4ELi1ELb0EN4cute5tupleIJNS5_1CILi128EEENS7_ILi112EEENS7_ILi64EEEEEELi64ENS_10bfloat16_tEfNS_4arch4Sm80ELb0ELb0ELb0ELb0ELb1ELb0ELb1ELb0EEENS1_21CollectiveEpilogueFwdINS6_IJS8_SA_S9_EEENS6_IJNS7_ILi1EEESI_SI_EEESC_SE_Li128ELb0ELb1ELb0ELb0EEENS1_19SingleTileSchedulerILb0ELb0ELb1ELi128EEEEEEEEEvNT_6ParamsE,"",@"SHT_CUDA_INFO"
	.sectionflags	@""
	.align	4


	//----- nvinfo : EIATTR_CUDA_API_VERSION
	.align		4
        /*0000*/ 	.byte	0x04, 0x37
        /*0002*/ 	.short	(.L_290 - .L_289)
.L_289:
        /*0004*/ 	.word	0x00000082


	//----- nvinfo : EIATTR_SW2861232_WAR
	.align		4
.L_290:
        /*0008*/ 	.byte	0x01, 0x35
	.zero		2


	//----- nvinfo : EIATTR_PARAM_CBANK
	.align		4
        /*000c*/ 	.byte	0x04, 0x0a
        /*000e*/ 	.short	(.L_292 - .L_291)
	.align		4
.L_291:
        /*0010*/ 	.word	index@(.nv.constant0._ZN7cutlass13device_kernelIN5flash19enable_sm80_to_sm89INS1_16FlashAttnFwdSm80INS1_25CollectiveMainloopFwdSm80ILi4ELi1ELb0EN4cute5tupleIJNS5_1CILi128EEENS7_ILi112EEENS7_ILi64EEEEEELi64ENS_10bfloat16_tEfNS_4arch4Sm80ELb0ELb0ELb0ELb0ELb1ELb0ELb1ELb0EEENS1_21CollectiveEpilogueFwdINS6_IJS8_SA_S9_EEENS6_IJNS7_ILi1EEESI_SI_EEESC_SE_Li128ELb0ELb1ELb0ELb0EEENS1_19SingleTileSchedulerILb0ELb0ELb1ELi128EEEEEEEEEvNT_6ParamsE)
        /*0014*/ 	.short	0x0160
        /*0016*/ 	.short	0x0418


	//----- nvinfo : EIATTR_CBANK_PARAM_SIZE
	.align		4
.L_292:
        /*0018*/ 	.byte	0x03, 0x19
        /*001a*/ 	.short	0x0418


	//----- nvinfo : EIATTR_KPARAM_INFO
	.align		4
        /*001c*/ 	.byte	0x04, 0x17
        /*001e*/ 	.short	(.L_294 - .L_293)
.L_293:
        /*0020*/ 	.word	0x00000000
        /*0024*/ 	.short	0x0000
        /*0026*/ 	.short	0x0000
        /*0028*/ 	.byte	0x00, 0xf0, 0x61, 0x10


	//----- nvinfo : EIATTR_MAXREG_COUNT
	.align		4
.L_294:
        /*002c*/ 	.byte	0x03, 0x1b
        /*002e*/ 	.short	0x00ff


	//----- nvinfo : EIATTR_NUM_BARRIERS
	.align		4
        /*0030*/ 	.byte	0x02, 0x4c
        /*0032*/ 	.byte	0x02
	.zero		1


	//----- nvinfo : EIATTR_ANNOTATIONS
	.align		4
        /*0034*/ 	.byte	0x04, 0x55
        /*0036*/ 	.short	(.L_296 - .L_295)


	//   ....[0]....
.L_295:
        /* <DEDUP_REMOVED lines=20> */


	//----- nvinfo : EIATTR_MERCURY_ISA_VERSION
	.align		4
.L_296:
        /*0160*/ 	.byte	0x03, 0x5f
        /*0162*/ 	.short	0x0000


	//----- nvinfo : EIATTR_COOP_GROUP_MASK_REGIDS
	.align		4
        /*0164*/ 	.byte	0x04, 0x29
        /*0166*/ 	.short	(.L_298 - .L_297)


	//   ....[0]....
.L_297:
        /*0168*/ 	.word	0xffffffff


	//   ....[1]....
        /*016c*/ 	.word	0xffffffff


	//   ....[2]....
        /*0170*/ 	.word	0xffffffff


	//   ....[3]....
        /*0174*/ 	.word	0xffffffff


	//   ....[4]....
        /*0178*/ 	.word	0xffffffff


	//   ....[5]....
        /*017c*/ 	.word	0xffffffff


	//   ....[6]....
        /*0180*/ 	.word	0xffffffff


	//   ....[7]....
        /*0184*/ 	.word	0xffffffff


	//   ....[8]....
        /*0188*/ 	.word	0xffffffff


	//   ....[9]....
        /*018c*/ 	.word	0xffffffff


	//   ....[10]....
        /*0190*/ 	.word	0xffffffff


	//   ....[11]....
        /*0194*/ 	.word	0xffffffff


	//   ....[12]....
        /*0198*/ 	.word	0xffffffff


	//   ....[13]....
        /*019c*/ 	.word	0xffffffff


	//   ....[14]....
        /*01a0*/ 	.word	0xffffffff


	//   ....[15]....
        /*01a4*/ 	.word	0xffffffff


	//   ....[16]....
        /*01a8*/ 	.word	0xffffffff


	//   ....[17]....
        /*01ac*/ 	.word	0xffffffff


	//   ....[18]....
        /*01b0*/ 	.word	0xffffffff


	//   ....[19]....
        /*01b4*/ 	.word	0xffffffff


	//   ....[20]....
        /*01b8*/ 	.word	0xffffffff


	//   ....[21]....
        /*01bc*/ 	.word	0xffffffff


	//   ....[22]....
        /*01c0*/ 	.word	0xffffffff


	//   ....[23]....
        /*01c4*/ 	.word	0xffffffff


	//   ....[24]....
        /*01c8*/ 	.word	0xffffffff


	//   ....[25]....
        /*01cc*/ 	.word	0xffffffff


	//   ....[26]....
        /*01d0*/ 	.word	0xffffffff


	//   ....[27]....
        /*01d4*/ 	.word	0xffffffff


	//   ....[28]....
        /*01d8*/ 	.word	0xffffffff


	//   ....[29]....
        /*01dc*/ 	.word	0xffffffff


	//   ....[30]....
        /*01e0*/ 	.word	0xffffffff


	//   ....[31]....
        /*01e4*/ 	.word	0xffffffff


	//   ....[32]....
        /*01e8*/ 	.word	0xffffffff


	//   ....[33]....
        /*01ec*/ 	.word	0xffffffff


	//   ....[34]....
        /*01f0*/ 	.word	0xffffffff


	//   ....[35]....
        /*01f4*/ 	.word	0xffffffff


	//   ....[36]....
        /*01f8*/ 	.word	0xffffffff


	//   ....[37]....
        /*01fc*/ 	.word	0xffffffff


	//   ....[38]....
        /*0200*/ 	.word	0xffffffff


	//   ....[39]....
        /*0204*/ 	.word	0xffffffff


	//   ....[40]....
        /*0208*/ 	.word	0xffffffff


	//   ....[41]....
        /*020c*/ 	.word	0xffffffff


	//   ....[42]....
        /*0210*/ 	.word	0xffffffff


	//   ....[43]....
        /*0214*/ 	.word	0xffffffff


	//   ....[44]....
        /*0218*/ 	.word	0xffffffff


	//   ....[45]....
        /*021c*/ 	.word	0xffffffff


	//   ....[46]....
        /*0220*/ 	.word	0xffffffff


	//   ....[47]....
        /*0224*/ 	.word	0xffffffff


	//   ....[48]....
        /*0228*/ 	.word	0xffffffff


	//   ....[49]....
        /*022c*/ 	.word	0xffffffff


	//   ....[50]....
        /*0230*/ 	.word	0xffffffff


	//   ....[51]....
        /*0234*/ 	.word	0xffffffff


	//   ....[52]....
        /*0238*/ 	.word	0xffffffff


	//   ....[53]....
        /*023c*/ 	.word	0xffffffff


	//   ....[54]....
        /*0240*/ 	.word	0xffffffff


	//   ....[55]....
        /*0244*/ 	.word	0xffffffff


	//   ....[56]....
        /*0248*/ 	.word	0xffffffff


	//   ....[57]....
        /*024c*/ 	.word	0xffffffff


	//   ....[58]....
        /*0250*/ 	.word	0xffffffff


	//   ....[59]....
        /*0254*/ 	.word	0xffffffff


	//   ....[60]....
        /*0258*/ 	.word	0xffffffff


	//   ....[61]....
        /*025c*/ 	.word	0xffffffff


	//   ....[62]....
        /*0260*/ 	.word	0xffffffff


	//   ....[63]....
        /*0264*/ 	.word	0xffffffff


	//   ....[64]....
        /*0268*/ 	.word	0xffffffff


	//   ....[65]....
        /*026c*/ 	.word	0xffffffff


	//   ....[66]....
        /*0270*/ 	.word	0xffffffff


	//   ....[67]....
        /*0274*/ 	.word	0xffffffff


	//   ....[68]....
        /*0278*/ 	.word	0xffffffff


	//   ....[69]....
        /*027c*/ 	.word	0xffffffff


	//   ....[70]....
        /*0280*/ 	.word	0xffffffff


	//   ....[71]....
        /*0284*/ 	.word	0xffffffff


	//   ....[72]....
        /*0288*/ 	.word	0xffffffff


	//   ....[73]....
        /*028c*/ 	.word	0xffffffff


	//   ....[74]....
        /*0290*/ 	.word	0xffffffff


	//   ....[75]....
        /*0294*/ 	.word	0xffffffff


	//   ....[76]....
        /*0298*/ 	.word	0xffffffff


	//   ....[77]....
        /*029c*/ 	.word	0xffffffff


	//   ....[78]....
        /*02a0*/ 	.word	0xffffffff


	//   ....[79]....
        /*02a4*/ 	.word	0xffffffff


	//   ....[80]....
        /*02a8*/ 	.word	0xffffffff


	//   ....[81]....
        /*02ac*/ 	.word	0xffffffff


	//   ....[82]....
        /*02b0*/ 	.word	0xffffffff


	//   ....[83]....
        /*02b4*/ 	.word	0xffffffff


	//   ....[84]....
        /*02b8*/ 	.word	0xffffffff


	//   ....[85]....
        /*02bc*/ 	.word	0xffffffff


	//   ....[86]....
        /*02c0*/ 	.word	0xffffffff


	//   ....[87]....
        /*02c4*/ 	.word	0xffffffff


	//   ....[88]....
        /*02c8*/ 	.word	0xffffffff


	//   ....[89]....
        /*02cc*/ 	.word	0xffffffff


	//   ....[90]....
        /*02d0*/ 	.word	0xffffffff


	//   ....[91]....
        /*02d4*/ 	.word	0xffffffff


	//   ....[92]....
        /*02d8*/ 	.word	0xffffffff


	//   ....[93]....
        /*02dc*/ 	.word	0xffffffff


	//   ....[94]....
        /*02e0*/ 	.word	0xffffffff


	//   ....[95]....
        /*02e4*/ 	.word	0xffffffff


	//   ....[96]....
        /*02e8*/ 	.word	0xffffffff


	//   ....[97]....
        /*02ec*/ 	.word	0xffffffff


	//   ....[98]....
        /*02f0*/ 	.word	0xffffffff


	//   ....[99]....
        /*02f4*/ 	.word	0xffffffff


	//   ....[100]....
        /*02f8*/ 	.word	0xffffffff


	//   ....[101]....
        /*02fc*/ 	.word	0xffffffff


	//   ....[102]....
        /*0300*/ 	.word	0xffffffff


	//   ....[103]....
        /*0304*/ 	.word	0xffffffff


	//   ....[104]....
        /*0308*/ 	.word	0xffffffff


	//   ....[105]....
        /*030c*/ 	.word	0xffffffff


	//   ....[106]....
        /*0310*/ 	.word	0xffffffff


	//   ....[107]....
        /*0314*/ 	.word	0xffffffff


	//   ....[108]....
        /*0318*/ 	.word	0xffffffff


	//   ....[109]....
        /*031c*/ 	.word	0xffffffff


	//   ....[110]....
        /*0320*/ 	.word	0xffffffff


	//   ....[111]....
        /*0324*/ 	.word	0xffffffff


	//   ....[112]....
        /*0328*/ 	.word	0xffffffff


	//   ....[113]....
        /*032c*/ 	.word	0xffffffff


	//   ....[114]....
        /*0330*/ 	.word	0xffffffff


	//   ....[115]....
        /*0334*/ 	.word	0xffffffff


	//   ....[116]....
        /*0338*/ 	.word	0xffffffff


	//   ....[117]....
        /*033c*/ 	.word	0xffffffff


	//   ....[118]....
        /*0340*/ 	.word	0xffffffff


	//   ....[119]....
        /*0344*/ 	.word	0xffffffff


	//   ....[120]....
        /*0348*/ 	.word	0xffffffff


	//   ....[121]....
        /*034c*/ 	.word	0xffffffff


	//   ....[122]....
        /*0350*/ 	.word	0xffffffff


	//   ....[123]....
        /*0354*/ 	.word	0xffffffff


	//   ....[124]....
        /*0358*/ 	.word	0xffffffff


	//   ....[125]....
        /*035c*/ 	.word	0xffffffff


	//   ....[126]....
        /*0360*/ 	.word	0xffffffff


	//   ....[127]....
        /*0364*/ 	.word	0xffffffff


	//   ....[128]....
        /*0368*/ 	.word	0xffffffff


	//   ....[129]....
        /*036c*/ 	.word	0xffffffff


	//   ....[130]....
        /*0370*/ 	.word	0xffffffff


	//   ....[131]....
        /*0374*/ 	.word	0xffffffff


	//   ....[132]....
        /*0378*/ 	.word	0xffffffff


	//   ....[133]....
        /*037c*/ 	.word	0xffffffff


	//----- nvinfo : EIATTR_COOP_GROUP_INSTR_OFFSETS
	.align		4
.L_298:
        /*0380*/ 	.byte	0x04, 0x28
        /*0382*/ 	.short	(.L_300 - .L_299)


	//   ....[0]....
.L_299:
        /*0384*/ 	.word	0x000005f0


	//   ....[1]....
        /*0388*/ 	.word	0x00000630


	//   ....[2]....
        /*038c*/ 	.word	0x00000650


	//   ....[3]....
        /*0390*/ 	.word	0x00000670


	//   ....[4]....
        /*0394*/ 	.word	0x000006a0


	//   ....[5]....
        /*0398*/ 	.word	0x000006d0


	//   ....[6]....
        /*039c*/ 	.word	0x000006f0


	//   ....[7]....
        /*03a0*/ 	.word	0x00000760


	//   ....[8]....
        /*03a4*/ 	.word	0x000007b0


	//   ....[9]....
        /*03a8*/ 	.word	0x00000880


	//   ....[10]....
        /*03ac*/ 	.word	0x00000890


	//   ....[11]....
        /*03b0*/ 	.word	0x000008c0


	//   ....[12]....
        /*03b4*/ 	.word	0x00000900


	//   ....[13]....
        /*03b8*/ 	.word	0x00000950


	//   ....[14]....
        /*03bc*/ 	.word	0x00000980


	//   ....[15]....
        /*03c0*/ 	.word	0x00000990


	//   ....[16]....
        /*03c4*/ 	.word	0x00000dd0


	//   ....[17]....
        /*03c8*/ 	.word	0x00000e00


	//   ....[18]....
        /*03cc*/ 	.word	0x00000e20


	//   ....[19]....
        /*03d0*/ 	.word	0x00000e40


	//   ....[20]....
        /*03d4*/ 	.word	0x00000e60


	//   ....[21]....
        /*03d8*/ 	.word	0x00000e70


	//   ....[22]....
        /*03dc*/ 	.word	0x00000e80


	//   ....[23]....
        /*03e0*/ 	.word	0x00000eb0


	//   ....[24]....
        /*03e4*/ 	.word	0x00000ee0


	//   ....[25]....
        /*03e8*/ 	.word	0x00000f30


	//   ....[26]....
        /*03ec*/ 	.word	0x00000f60


	//   ....[27]....
        /*03f0*/ 	.word	0x00000fb0


	//   ....[28]....
        /*03f4*/ 	.word	0x00000fe0


	//   ....[29]....
        /*03f8*/ 	.word	0x00001050


	//   ....[30]....
        /*03fc*/ 	.word	0x00001690


	//   ....[31]....
        /*0400*/ 	.word	0x000016a0


	//   ....[32]....
        /*0404*/ 	.word	0x000016b0


	//   ....[33]....
        /*0408*/ 	.word	0x000016c0


	//   ....[34]....
        /*040c*/ 	.word	0x000016d0


	//   ....[35]....
        /*0410*/ 	.word	0x000016e0


	//   ....[36]....
        /*0414*/ 	.word	0x000016f0


	//   ....[37]....
        /*0418*/ 	.word	0x00001710


	//   ....[38]....
        /*041c*/ 	.word	0x00001750


	//   ....[39]....
        /*0420*/ 	.word	0x00001760


	//   ....[40]....
        /*0424*/ 	.word	0x00001790


	//   ....[41]....
        /*0428*/ 	.word	0x000017c0


	//   ....[42]....
        /*042c*/ 	.word	0x000017e0


	//   ....[43]....
        /*0430*/ 	.word	0x000017f0


	//   ....[44]....
        /*0434*/ 	.word	0x00002450


	//   ....[45]....
        /*0438*/ 	.word	0x00002460


	//   ....[46]....
        /*043c*/ 	.word	0x00002470


	//   ....[47]....
        /*0440*/ 	.word	0x00002480


	//   ....[48]....
        /*0444*/ 	.word	0x00002490


	//   ....[49]....
        /*0448*/ 	.word	0x000024a0


	//   ....[50]....
        /*044c*/ 	.word	0x000024b0


	//   ....[51]....
        /*0450*/ 	.word	0x000024c0


	//   ....[52]....
        /*0454*/ 	.word	0x000024d0


	//   ....[53]....
        /*0458*/ 	.word	0x000024e0


	//   ....[54]....
        /*045c*/ 	.word	0x000024f0


	//   ....[55]....
        /*0460*/ 	.word	0x00002500


	//   ....[56]....
        /*0464*/ 	.word	0x00002510


	//   ....[57]....
        /*0468*/ 	.word	0x00002520


	//   ....[58]....
        /*046c*/ 	.word	0x000035c0


	//   ....[59]....
        /*0470*/ 	.word	0x00003600


	//   ....[60]....
        /*0474*/ 	.word	0x00003710


	//   ....[61]....
        /*0478*/ 	.word	0x00003740


	//   ....[62]....
        /*047c*/ 	.word	0x00003770


	//   ....[63]....
        /*0480*/ 	.word	0x00003810


	//   ....[64]....
        /*0484*/ 	.word	0x000038e0


	//   ....[65]....
        /*0488*/ 	.word	0x00003a30


	//   ....[66]....
        /*048c*/ 	.word	0x000068e0


	//   ....[67]....
        /*0490*/ 	.word	0x00006900


	//   ....[68]....
        /*0494*/ 	.word	0x00006910


	//   ....[69]....
        /*0498*/ 	.word	0x00006920


	//   ....[70]....
        /*049c*/ 	.word	0x00006930


	//   ....[71]....
        /*04a0*/ 	.word	0x00006940


	//   ....[72]....
        /*04a4*/ 	.word	0x00006950


	//   ....[73]....
        /*04a8*/ 	.word	0x00006970


	//   ....[74]....
        /*04ac*/ 	.word	0x00006980


	//   ....[75]....
        /*04b0*/ 	.word	0x000069a0


	//   ....[76]....
        /*04b4*/ 	.word	0x000069f0


	//   ....[77]....
        /*04b8*/ 	.word	0x00006a30


	//   ....[78]....
        /*04bc*/ 	.word	0x00006a50


	//   ....[79]....
        /*04c0*/ 	.word	0x00006a60


	//   ....[80]....
        /*04c4*/ 	.word	0x00006e40


	//   ....[81]....
        /*04c8*/ 	.word	0x00006e60


	//   ....[82]....
        /*04cc*/ 	.word	0x00006e80


	//   ....[83]....
        /*04d0*/ 	.word	0x00006ea0


	//   ....[84]....
        /*04d4*/ 	.word	0x00006ed0


	//   ....[85]....
        /*04d8*/ 	.word	0x00006ef0


	//   ....[86]....
        /*04dc*/ 	.word	0x00006f40


	//   ....[87]....
        /*04e0*/ 	.word	0x00006f50


	//   ....[88]....
        /*04e4*/ 	.word	0x00006f70


	//   ....[89]....
        /*04e8*/ 	.word	0x00006f90


	//   ....[90]....
        /*04ec*/ 	.word	0x00006fa0


	//   ....[91]....
        /*04f0*/ 	.word	0x00006fe0


	//   ....[92]....
        /*04f4*/ 	.word	0x00006ff0


	//   ....[93]....
        /*04f8*/ 	.word	0x00007010


	//   ....[94]....
        /*04fc*/ 	.word	0x00007d10


	//   ....[95]....
        /*0500*/ 	.word	0x00007d90


	//   ....[96]....
        /*0504*/ 	.word	0x00007ea0


	//   ....[97]....
        /*0508*/ 	.word	0x00007ef0


	//   ....[98]....
        /*050c*/ 	.word	0x00007f40


	//   ....[99]....
        /*0510*/ 	.word	0x00008060


	//   ....[100]....
        /*0514*/ 	.word	0x00008320


	//   ....[101]....
        /*0518*/ 	.word	0x00008640


	//   ....[102]....
        /*051c*/ 	.word	0x0000a9b0


	//   ....[103]....
        /*0520*/ 	.word	0x0000a9c0


	//   ....[104]....
        /*0524*/ 	.word	0x0000a9d0


	//   ....[105]....
        /*0528*/ 	.word	0x0000aa80


	//   ....[106]....
        /*052c*/ 	.word	0x0000aaa0


	//   ....[107]....
        /*0530*/ 	.word	0x0000ac60


	//   ....[108]....
        /*0534*/ 	.word	0x0000acb0


	//   ....[109]....
        /*0538*/ 	.word	0x0000acc0


	//   ....[110]....
        /*053c*/ 	.word	0x0000bbc0


	//   ....[111]....
        /*0540*/ 	.word	0x0000bbf0


	//   ....[112]....
        /*0544*/ 	.word	0x0000bc10


	//   ....[113]....
        /*0548*/ 	.word	0x0000bc30


	//   ....[114]....
        /*054c*/ 	.word	0x0000bdb0


	//   ....[115]....
        /*0550*/ 	.word	0x0000bdd0


	//   ....[116]....
        /*0554*/ 	.word	0x0000bde0


	//   ....[117]....
        /*0558*/ 	.word	0x0000bdf0


	//   ....[118]....
        /*055c*/ 	.word	0x0000be20


	//   ....[119]....
        /*0560*/ 	.word	0x0000be40


	//   ....[120]....
        /*0564*/ 	.word	0x0000be90


	//   ....[121]....
        /*0568*/ 	.word	0x0000bed0


	//   ....[122]....
        /*056c*/ 	.word	0x0000bee0


	//   ....[123]....
        /*0570*/ 	.word	0x0000bef0


	//   ....[124]....
        /*0574*/ 	.word	0x0000bfc0


	//   ....[125]....
        /*0578*/ 	.word	0x0000c000


	//   ....[126]....
        /*057c*/ 	.word	0x0000c030


	//   ....[127]....
        /*0580*/ 	.word	0x0000c050


	//   ....[128]....
        /*0584*/ 	.word	0x0000c070


	//   ....[129]....
        /*0588*/ 	.word	0x0000c090


	//   ....[130]....
        /*058c*/ 	.word	0x0000c0a0


	//   ....[131]....
        /*0590*/ 	.word	0x0000c0c0


	//   ....[132]....
        /*0594*/ 	.word	0x0000c1f0


	//   ....[133]....
        /*0598*/ 	.word	0x0000c200


	//----- nvinfo : EIATTR_EXIT_INSTR_OFFSETS
	.align		4
.L_300:
        /*059c*/ 	.byte	0x04, 0x1c
        /*059e*/ 	.short	(.L_302 - .L_301)


	//   ....[0]....
.L_301:
        /*05a0*/ 	.word	0x00000040


	//   ....[1]....
        /*05a4*/ 	.word	0x0000c230


	//   ....[2]....
        /*05a8*/ 	.word	0x0000c270


	//----- nvinfo : EIATTR_CTAIDZ_USED
	.align		4
.L_302:
        /*05ac*/ 	.byte	0x01, 0x04
	.zero		2


	//----- nvinfo : EIATTR_MAX_THREADS
	.align		4
        /*05b0*/ 	.byte	0x04, 0x05
        /*05b2*/ 	.short	(.L_304 - .L_303)
.L_303:
        /*05b4*/ 	.word	0x00000080
        /*05b8*/ 	.word	0x00000001
        /*05bc*/ 	.word	0x00000001
.L_304:


//--------------------- .nv.info._ZN7cutlass13device_kernelIN5flash19enable_sm80_to_sm89INS1_16FlashAttnFwdSm80INS1_25CollectiveMainloopFwdSm80ILi4ELi1ELb0EN4cute5tupleIJNS5_1CILi128EEENS7_ILi112EEENS7_ILi64EEEEEELi64ENS_10bfloat16_tEfNS_4arch4Sm80ELb0ELb0ELb0ELb1ELb1ELb0ELb1ELb0EEENS1_21CollectiveEpilogueFwdINS6_IJS8_SA_S9_EEENS6_IJNS7_ILi1EEESI_SI_EEESC_SE_Li128ELb1ELb1ELb0ELb0EEENS1_19SingleTileSchedulerILb1ELb0ELb1ELi128EEEEEEEEEvNT_6ParamsE --------------------------
	.section	.nv.info._ZN7cutlass13device_kernelIN5flash19enable_sm80_to_sm89INS1_16FlashAttnFwdSm80INS1_25CollectiveMainloopFwdSm80ILi4ELi1ELb0EN4cute5tupleIJNS5_1CILi128EEENS7_ILi112EEENS7_ILi64EEEEEELi64ENS_10bfloat16_tEfNS_4arch4Sm80ELb0ELb0ELb0ELb1ELb1ELb0ELb1ELb0EEENS1_21CollectiveEpilogueFwdINS6_IJS8_SA_S9_EEENS6_IJNS7_ILi1EEESI_SI_EEESC_SE_Li128ELb1ELb1ELb0ELb0EEENS1_19SingleTileSchedulerILb1ELb0ELb1ELi128EEEEEEEEEvNT_6ParamsE,"",@"SHT_CUDA_INFO"
	.sectionflags	@""
	.align	4


	//----- nvinfo : EIATTR_CUDA_API_VERSION
	.align		4
        /*0000*/ 	.byte	0x04, 0x37
        /*0002*/ 	.short	(.L_306 - .L_305)
.L_305:
        /*0004*/ 	.word	0x00000082


	//----- nvinfo : EIATTR_SW2861232_WAR
	.align		4
.L_306:
        /*0008*/ 	.byte	0x01, 0x35
	.zero		2


	//----- nvinfo : EIATTR_PARAM_CBANK
	.align		4
        /*000c*/ 	.byte	0x04, 0x0a
        /*000e*/ 	.short	(.L_308 - .L_307)
	.align		4
.L_307:
        /*0010*/ 	.word	index@(.nv.constant0._ZN7cutlass13device_kernelIN5flash19enable_sm80_to_sm89INS1_16FlashAttnFwdSm80INS1_25CollectiveMainloopFwdSm80ILi4ELi1ELb0EN4cute5tupleIJNS5_1CILi128EEENS7_ILi112EEENS7_ILi64EEEEEELi64ENS_10bfloat16_tEfNS_4arch4Sm80ELb0ELb0ELb0ELb1ELb1ELb0ELb1ELb0EEENS1_21CollectiveEpilogueFwdINS6_IJS8_SA_S9_EEENS6_IJNS7_ILi1EEESI_SI_EEESC_SE_Li128ELb1ELb1ELb0ELb0EEENS1_19SingleTileSchedulerILb1ELb0ELb1ELi128EEEEEEEEEvNT_6ParamsE)
        /*0014*/ 	.short	0x0160
        /*0016*/ 	.short	0x0418


	//----- nvinfo : EIATTR_CBANK_PARAM_SIZE
	.align		4
.L_308:
        /*0018*/ 	.byte	0x03, 0x19
        /*001a*/ 	.short	0x0418


	//----- nvinfo : EIATTR_KPARAM_INFO
	.align		4
        /*001c*/ 	.byte	0x04, 0x17
        /*001e*/ 	.short	(.L_310 - .L_309)
.L_309:
        /*0020*/ 	.word	0x00000000
        /*0024*/ 	.short	0x0000
        /*0026*/ 	.short	0x0000
        /*0028*/ 	.byte	0x00, 0xf0, 0x61, 0x10


	//----- nvinfo : EIATTR_MAXREG_COUNT
	.align		4
.L_310:
        /*002c*/ 	.byte	0x03, 0x1b
        /*002e*/ 	.short	0x00ff


	//----- nvinfo : EIATTR_NUM_BARRIERS
	.align		4
        /*0030*/ 	.byte	0x02, 0x4c
        /*0032*/ 	.byte	0x02
	.zero		1


	//----- nvinfo : EIATTR_ANNOTATIONS
	.align		4
        /*0034*/ 	.byte	0x04, 0x55
        /*0036*/ 	.short	(.L_312 - .L_311)


	//   ....[0]....
.L_311:
        /* <DEDUP_REMOVED lines=10> */


	//----- nvinfo : EIATTR_MERCURY_ISA_VERSION
	.align		4
.L_312:
        /*00c8*/ 	.byte	0x03, 0x5f
        /*00ca*/ 	.short	0x0000


	//----- nvinfo : EIATTR_COOP_GROUP_MASK_REGIDS
	.align		4
        /*00cc*/ 	.byte	0x04, 0x29
        /*00ce*/ 	.short	(.L_314 - .L_313)


	//   ....[0]....
.L_313:
        /*00d0*/ 	.word	0xffffffff


	//   ....[1]....
        /*00d4*/ 	.word	0xffffffff


	//   ....[2]....
        /*00d8*/ 	.word	0xffffffff


	//   ....[3]....
        /*00dc*/ 	.word	0xffffffff


	//   ....[4]....
        /*00e0*/ 	.word	0xffffffff


	//   ....[5]....
        /*00e4*/ 	.word	0xffffffff


	//   ....[6]....
        /*00e8*/ 	.word	0xffffffff


	//   ....[7]....
        /*00ec*/ 	.word	0xffffffff


	//   ....[8]....
        /*00f0*/ 	.word	0xffffffff


	//   ....[9]....
        /*00f4*/ 	.word	0xffffffff


	//   ....[10]....
        /*00f8*/ 	.word	0xffffffff


	//   ....[11]....
        /*00fc*/ 	.word	0xffffffff


	//   ....[12]....
        /*0100*/ 	.word	0xffffffff


	//   ....[13]....
        /*0104*/ 	.word	0xffffffff


	//   ....[14]....
        /*0108*/ 	.word	0xffffffff


	//   ....[15]....
        /*010c*/ 	.word	0xffffffff


	//   ....[16]....
        /*0110*/ 	.word	0xffffffff


	//   ....[17]....
        /*0114*/ 	.word	0xffffffff


	//   ....[18]....
        /*0118*/ 	.word	0xffffffff


	//   ....[19]....
        /*011c*/ 	.word	0xffffffff


	//   ....[20]....
        /*0120*/ 	.word	0xffffffff


	//   ....[21]....
        /*0124*/ 	.word	0xffffffff


	//   ....[22]....
        /*0128*/ 	.word	0xffffffff


	//   ....[23]....
        /*012c*/ 	.word	0xffffffff


	//   ....[24]....
        /*0130*/ 	.word	0xffffffff


	//   ....[25]....
        /*0134*/ 	.word	0xffffffff


	//   ....[26]....
        /*0138*/ 	.word	0xffffffff


	//   ....[27]....
        /*013c*/ 	.word	0xffffffff


	//   ....[28]....
        /*0140*/ 	.word	0xffffffff


	//   ....[29]....
        /*0144*/ 	.word	0xffffffff


	//   ....[30]....
        /*0148*/ 	.word	0xffffffff


	//   ....[31]....
        /*014c*/ 	.word	0xffffffff


	//   ....[32]....
        /*0150*/ 	.word	0xffffffff


	//   ....[33]....
        /*0154*/ 	.word	0xffffffff


	//   ....[34]....
        /*0158*/ 	.word	0xffffffff


	//   ....[35]....
        /*015c*/ 	.word	0xffffffff


	//   ....[36]....
        /*0160*/ 	.word	0xffffffff


	//   ....[37]....
        /*0164*/ 	.word	0xffffffff


	//   ....[38]....
        /*0168*/ 	.word	0xffffffff


	//   ....[39]....
        /*016c*/ 	.word	0xffffffff


	//   ....[40]....
        /*0170*/ 	.word	0xffffffff


	//   ....[41]....
        /*0174*/ 	.word	0xffffffff


	//   ....[42]....
        /*0178*/ 	.word	0xffffffff


	//   ....[43]....
        /*017c*/ 	.word	0xffffffff


	//   ....[44]....
        /*0180*/ 	.word	0xffffffff


	//   ....[45]....
        /*0184*/ 	.word	0xffffffff


	//   ....[46]....
        /*0188*/ 	.word	0xffffffff


	//   ....[47]....
        /*018c*/ 	.word	0xffffffff


	//   ....[48]....
        /*0190*/ 	.word	0xffffffff


	//   ....[49]....
        /*0194*/ 	.word	0xffffffff


	//   ....[50]....
        /*0198*/ 	.word	0xffffffff


	//   ....[51]....
        /*019c*/ 	.word	0xffffffff


	//   ....[52]....
        /*01a0*/ 	.word	0xffffffff


	//   ....[53]....
        /*01a4*/ 	.word	0xffffffff


	//   ....[54]....
        /*01a8*/ 	.word	0xffffffff


	//   ....[55]....
        /*01ac*/ 	.word	0xffffffff


	//   ....[56]....
        /*01b0*/ 	.word	0xffffffff


	//   ....[57]....
        /*01b4*/ 	.word	0xffffffff


	//   ....[58]....
        /*01b8*/ 	.word	0xffffffff


	//   ....[59]....
        /*01bc*/ 	.word	0xffffffff


	//   ....[60]....
        /*01c0*/ 	.word	0xffffffff


	//   ....[61]....
        /*01c4*/ 	.word	0xffffffff


	//   ....[62]....
        /*01c8*/ 	.word	0xffffffff


	//   ....[63]....
        /*01cc*/ 	.word	0xffffffff


	//   ....[64]....
        /*01d0*/ 	.word	0xffffffff


	//   ....[65]....
        /*01d4*/ 	.word	0xffffffff


	//   ....[66]....
        /*01d8*/ 	.word	0xffffffff


	//   ....[67]....
        /*01dc*/ 	.word	0xffffffff


	//   ....[68]....
        /*01e0*/ 	.word	0xffffffff


	//   ....[69]....
        /*01e4*/ 	.word	0xffffffff


	//   ....[70]....
        /*01e8*/ 	.word	0xffffffff


	//   ....[71]....
        /*01ec*/ 	.word	0xffffffff


	//   ....[72]....
        /*01f0*/ 	.word	0xffffffff


	//   ....[73]....
        /*01f4*/ 	.word	0xffffffff


	//   ....[74]....
        /*01f8*/ 	.word	0xffffffff


	//   ....[75]....
        /*01fc*/ 	.word	0xffffffff


	//   ....[76]....
        /*0200*/ 	.word	0xffffffff


	//   ....[77]....
        /*0204*/ 	.word	0xffffffff


	//   ....[78]....
        /*0208*/ 	.word	0xffffffff


	//   ....[79]....
        /*020c*/ 	.word	0xffffffff


	//   ....[80]....
        /*0210*/ 	.word	0xffffffff


	//   ....[81]....
        /*0214*/ 	.word	0xffffffff


	//   ....[82]....
        /*0218*/ 	.word	0xffffffff


	//   ....[83]....
        /*021c*/ 	.word	0xffffffff


	//   ....[84]....
        /*0220*/ 	.word	0xffffffff


	//   ....[85]....
        /*0224*/ 	.word	0xffffffff


	//   ....[86]....
        /*0228*/ 	.word	0xffffffff


	//   ....[87]....
        /*022c*/ 	.word	0xffffffff


	//   ....[88]....
        /*0230*/ 	.word	0xffffffff


	//   ....[89]....
        /*0234*/ 	.word	0xffffffff


	//   ....[90]....
        /*0238*/ 	.word	0xffffffff


	//   ....[91]....
        /*023c*/ 	.word	0xffffffff


	//   ....[92]....
        /*0240*/ 	.word	0xffffffff


	//   ....[93]....
        /*0244*/ 	.word	0xffffffff


	//   ....[94]....
        /*0248*/ 	.word	0xffffffff


	//   ....[95]....
        /*024c*/ 	.word	0xffffffff


	//   ....[96]....
        /*0250*/ 	.word	0xffffffff


	//   ....[97]....
        /*0254*/ 	.word	0xffffffff


	//   ....[98]....
        /*0258*/ 	.word	0xffffffff


	//   ....[99]....
        /*025c*/ 	.word	0xffffffff


	//   ....[100]....
        /*0260*/ 	.word	0xffffffff


	//   ....[101]....
        /*0264*/ 	.word	0xffffffff


	//   ....[102]....
        /*0268*/ 	.word	0xffffffff


	//   ....[103]....
        /*026c*/ 	.word	0xffffffff


	//   ....[104]....
        /*0270*/ 	.word	0xffffffff


	//   ....[105]....
        /*0274*/ 	.word	0xffffffff


	//   ....[106]....
        /*0278*/ 	.word	0xffffffff


	//   ....[107]....
        /*027c*/ 	.word	0xffffffff


	//   ....[108]....
        /*0280*/ 	.word	0xffffffff


	//   ....[109]....
        /*0284*/ 	.word	0xffffffff


	//   ....[110]....
        /*0288*/ 	.word	0xffffffff


	//   ....[111]....
        /*028c*/ 	.word	0xffffffff


	//   ....[112]....
        /*0290*/ 	.word	0xffffffff


	//   ....[113]....
        /*0294*/ 	.word	0xffffffff


	//   ....[114]....
        /*0298*/ 	.word	0xffffffff


	//   ....[115]....
        /*029c*/ 	.word	0xffffffff


	//   ....[116]....
        /*02a0*/ 	.word	0xffffffff


	//   ....[117]....
        /*02a4*/ 	.word	0xffffffff


	//   ....[118]....
        /*02a8*/ 	.word	0xffffffff


	//   ....[119]....
        /*02ac*/ 	.word	0xffffffff


	//   ....[120]....
        /*02b0*/ 	.word	0xffffffff


	//   ....[121]....
        /*02b4*/ 	.word	0xffffffff


	//   ....[122]....
        /*02b8*/ 	.word	0xffffffff


	//   ....[123]....
        /*02bc*/ 	.word	0xffffffff


	//   ....[124]....
        /*02c0*/ 	.word	0xffffffff


	//   ....[125]....
        /*02c4*/ 	.word	0xffffffff


	//   ....[126]....
        /*02c8*/ 	.word	0xffffffff


	//   ....[127]....
        /*02cc*/ 	.word	0xffffffff


	//   ....[128]....
        /*02d0*/ 	.word	0xffffffff


	//   ....[129]....
        /*02d4*/ 	.word	0xffffffff


	//   ....[130]....
        /*02d8*/ 	.word	0xffffffff


	//   ....[131]....
        /*02dc*/ 	.word	0xffffffff


	//   ....[132]....
        /*02e0*/ 	.word	0xffffffff


	//   ....[133]....
        /*02e4*/ 	.word	0xffffffff


	//   ....[134]....
        /*02e8*/ 	.word	0xffffffff


	//   ....[135]....
        /*02ec*/ 	.word	0xffffffff


	//   ....[136]....
        /*02f0*/ 	.word	0xffffffff


	//   ....[137]....
        /*02f4*/ 	.word	0xffffffff


	//   ....[138]....
        /*02f8*/ 	.word	0xffffffff


	//   ....[139]....
        /*02fc*/ 	.word	0xffffffff


	//   ....[140]....
        /*0300*/ 	.word	0xffffffff


	//   ....[141]....
        /*0304*/ 	.word	0xffffffff


	//   ....[142]....
        /*0308*/ 	.word	0xffffffff


	//   ....[143]....
        /*030c*/ 	.word	0xffffffff


	//   ....[144]....
        /*0310*/ 	.word	0xffffffff


	//   ....[145]....
        /*0314*/ 	.word	0xffffffff


	//   ....[146]....
        /*0318*/ 	.word	0xffffffff


	//   ....[147]....
        /*031c*/ 	.word	0xffffffff


	//   ....[148]....
        /*0320*/ 	.word	0xffffffff


	//   ....[149]....
        /*0324*/ 	.word	0xffffffff


	//   ....[150]....
        /*0328*/ 	.word	0xffffffff


	//----- nvinfo : EIATTR_COOP_GROUP_INSTR_OFFSETS
	.align		4
.L_314:
        /*032c*/ 	.byte	0x04, 0x28
        /*032e*/ 	.short	(.L_316 - .L_315)


	//   ....[0]....
.L_315:
        /*0330*/ 	.word	0x000000a0


	//   ....[1]....
        /*0334*/ 	.word	0x00001030


	//   ....[2]....
        /*0338*/ 	.word	0x00001160


	//   ....[3]....
        /*033c*/ 	.word	0x000011f0


	//   ....[4]....
        /*0340*/ 	.word	0x00001220


	//   ....[5]....
        /*0344*/ 	.word	0x000012b0


	//   ....[6]....
        /*0348*/ 	.word	0x000012e0


	//   ....[7]....
        /*034c*/ 	.word	0x00001370


	//   ....[8]....
        /*0350*/ 	.word	0x000013a0


	//   ....[9]....
        /*0354*/ 	.word	0x00001430


	//   ....[10]....
        /*0358*/ 	.word	0x00001460


	//   ....[11]....
        /*035c*/ 	.word	0x000014f0


	//   ....[12]....
        /*0360*/ 	.word	0x00001520


	//   ....[13]....
        /*0364*/ 	.word	0x000015b0


	//   ....[14]....
        /*0368*/ 	.word	0x000015e0


	//   ....[15]....
        /*036c*/ 	.word	0x00001660


	//   ....[16]....
        /*0370*/ 	.word	0x000016a0


	//   ....[17]....
        /*0374*/ 	.word	0x00001b10


	//   ....[18]....
        /*0378*/ 	.word	0x00001b20


	//   ....[19]....
        /*037c*/ 	.word	0x00001b30


	//   ....[20]....
        /*0380*/ 	.word	0x00001b40


	//   ....[21]....
        /*0384*/ 	.word	0x00001b50


	//   ....[22]....
        /*0388*/ 	.word	0x00001b60


	//   ....[23]....
        /*038c*/ 	.word	0x00001b70


	//   ....[24]....
        /*0390*/ 	.word	0x00001b90


	//   ....[25]....
        /*0394*/ 	.word	0x00001bb0


	//   ....[26]....
        /*0398*/ 	.word	0x00001be0


	//   ....[27]....
        /*039c*/ 	.word	0x00001bf0


	//   ....[28]....
        /*03a0*/ 	.word	0x00001c00


	//   ....[29]....
        /*03a4*/ 	.word	0x00001c10


	//   ....[30]....
        /*03a8*/ 	.word	0x00001c50


	//   ....[31]....
        /*03ac*/ 	.word	0x00002190


	//   ....[32]....
        /*03b0*/ 	.word	0x000021a0


	//   ....[33]....
        /*03b4*/ 	.word	0x000021c0


	//   ....[34]....
        /*03b8*/ 	.word	0x000021d0


	//   ....[35]....
        /*03bc*/ 	.word	0x000022f0


	//   ....[36]....
        /*03c0*/ 	.word	0x00002300


	//   ....[37]....
        /*03c4*/ 	.word	0x00002320


	//   ....[38]....
        /*03c8*/ 	.word	0x00002330


	//   ....[39]....
        /*03cc*/ 	.word	0x000023c0


	//   ....[40]....
        /*03d0*/ 	.word	0x000023e0


	//   ....[41]....
        /*03d4*/ 	.word	0x00002400


	//   ....[42]....
        /*03d8*/ 	.word	0x00002410


	//   ....[43]....
        /*03dc*/ 	.word	0x00002480


	//   ....[44]....
        /*03e0*/ 	.word	0x000024c0


	//   ....[45]....
        /*03e4*/ 	.word	0x00002f50


	//   ....[46]....
        /*03e8*/ 	.word	0x00002f70


	//   ....[47]....
        /*03ec*/ 	.word	0x00002f80


	//   ....[48]....
        /*03f0*/ 	.word	0x00002f90


	//   ....[49]....
        /*03f4*/ 	.word	0x00002fa0


	//   ....[50]....
        /*03f8*/ 	.word	0x00002fb0


	//   ....[51]....
        /*03fc*/ 	.word	0x00002fc0


	//   ....[52]....
        /*0400*/ 	.word	0x00002fd0


	//   ....[53]....
        /*0404*/ 	.word	0x00002ff0


	//   ....[54]....
        /*0408*/ 	.word	0x00003010


	//   ....[55]....
        /*040c*/ 	.word	0x00003040


	//   ....[56]....
        /*0410*/ 	.word	0x00003060


	//   ....[57]....
        /*0414*/ 	.word	0x00003080


	//   ....[58]....
        /*0418*/ 	.word	0x000030a0


	//   ....[59]....
        /*041c*/ 	.word	0x00004060


	//   ....[60]....
        /*0420*/ 	.word	0x00004090


	//   ....[61]....
        /*0424*/ 	.word	0x000041a0


	//   ....[62]....
        /*0428*/ 	.word	0x000041d0


	//   ....[63]....
        /*042c*/ 	.word	0x00004200


	//   ....[64]....
        /*0430*/ 	.word	0x000042b0


	//   ....[65]....
        /*0434*/ 	.word	0x00004390


	//   ....[66]....
        /*0438*/ 	.word	0x000044f0


	//   ....[67]....
        /*043c*/ 	.word	0x00006fb0


	//   ....[68]....
        /*0440*/ 	.word	0x00006fd0


	//   ....[69]....
        /*0444*/ 	.word	0x00006fe0


	//   ....[70]....
        /*0448*/ 	.word	0x00006ff0


	//   ....[71]....
        /*044c*/ 	.word	0x00007000


	//   ....[72]....
        /*0450*/ 	.word	0x00007010


	//   ....[73]....
        /*0454*/ 	.word	0x00007020


	//   ....[74]....
        /*0458*/ 	.word	0x00007040


	//   ....[75]....
        /*045c*/ 	.word	0x00007050


	//   ....[76]....
        /*0460*/ 	.word	0x00007070


	//   ....[77]....
        /*0464*/ 	.word	0x000070c0


	//   ....[78]....
        /*0468*/ 	.word	0x00007100


	//   ....[79]....
        /*046c*/ 	.word	0x00007120


	//   ....[80]....
        /*0470*/ 	.word	0x00007130


	//   ....[81]....
        /*0474*/ 	.word	0x00007530


	//   ....[82]....
        /*0478*/ 	.word	0x00007560


	//   ....[83]....
        /*047c*/ 	.word	0x00007570


	//   ....[84]....
        /*0480*/ 	.word	0x00007590


	//   ....[85]....
        /*0484*/ 	.word	0x000075b0


	//   ....[86]....
        /*0488*/ 	.word	0x000075e0


	//   ....[87]....
        /*048c*/ 	.word	0x00007600


	//   ....[88]....
        /*0490*/ 	.word	0x00007620


	//   ....[89]....
        /*0494*/ 	.word	0x00007650


	//   ....[90]....
        /*0498*/ 	.word	0x00007670


	//   ....[91]....
        /*049c*/ 	.word	0x00007690


	//   ....[92]....
        /*04a0*/ 	.word	0x000076d0


	//   ....[93]....
        /*04a4*/ 	.word	0x00007780


	//   ....[94]....
        /*04a8*/ 	.word	0x000077a0


	//   ....[95]....
        /*04ac*/ 	.word	0x000083f0


	//   ....[96]....
        /*04b0*/ 	.word	0x00008470


	//   ....[97]....
        /*04b4*/ 	.word	0x00008570


	//   ....[98]....
        /*04b8*/ 	.word	0x000085d0


	//   ....[99]....
        /*04bc*/ 	.word	0x00008600


	//   ....[100]....
        /*04c0*/ 	.word	0x00008700


	//   ....[101]....
        /*04c4*/ 	.word	0x00008980


	//   ....[102]....
        /*04c8*/ 	.word	0x00008cb0


	//   ....[103]....
        /*04cc*/ 	.word	0x0000b060


	//   ....[104]....
        /*04d0*/ 	.word	0x0000b090


	//   ....[105]....
        /*04d4*/ 	.word	0x0000b0d0


	//   ....[106]....
        /*04d8*/ 	.word	0x0000b0e0


	//   ....[107]....
        /*04dc*/ 	.word	0x0000b3b0


	//   ....[108]....
        /*04e0*/ 	.word	0x0000b3c0


	//   ....[109]....
        /*04e4*/ 	.word	0x0000b400


	//   ....[110]....
        /*04e8*/ 	.word	0x0000b420


	//   ....[111]....
        /*04ec*/ 	.word	0x0000c600


	//   ....[112]....
        /*04f0*/ 	.word	0x0000c620


	//   ....[113]....
        /*04f4*/ 	.word	0x0000c650


	//   ....[114]....
        /*04f8*/ 	.word	0x0000c690


	//   ....[115]....
        /*04fc*/ 	.word	0x0000c6d0


	//   ....[116]....
        /*0500*/ 	.word	0x0000c6f0


	//   ....[117]....
        /*0504*/ 	.word	0x0000c720


	//   ....[118]....
        /*0508*/ 	.word	0x0000c750


	//   ....[119]....
        /*050c*/ 	.word	0x0000c7a0


	//   ....[120]....
        /*0510*/ 	.word	0x0000c7b0


	//   ....[121]....
        /*0514*/ 	.word	0x0000c7d0


	//   ....[122]....
        /*0518*/ 	.word	0x0000c820


	//   ....[123]....
        /*051c*/ 	.word	0x0000c840


	//   ....[124]....
        /*0520*/ 	.word	0x0000c870


	//   ....[125]....
        /*0524*/ 	.word	0x0000c8c0


	//   ....[126]....
        /*0528*/ 	.word	0x0000c8f0


	//   ....[127]....
        /*052c*/ 	.word	0x0000c900


	//   ....[128]....
        /*0530*/ 	.word	0x0000ca00


	//   ....[129]....
        /*0534*/ 	.word	0x0000ca20


	//   ....[130]....
        /*0538*/ 	.word	0x0000ca40


	//   ....[131]....
        /*053c*/ 	.word	0x0000ca70


	//   ....[132]....
        /*0540*/ 	.word	0x0000ca90


	//   ....[133]....
        /*0544*/ 	.word	0x0000cb20


	//   ....[134]....
        /*0548*/ 	.word	0x0000cb40


	//   ....[135]....
        /*054c*/ 	.word	0x0000d3c0


	//   ....[136]....
        /*0550*/ 	.word	0x0000d3f0


	//   ....[137]....
        /*0554*/ 	.word	0x0000d420


	//   ....[138]....
        /*0558*/ 	.word	0x0000d450


	//   ....[139]....
        /*055c*/ 	.word	0x0000d480


	//   ....[140]....
        /*0560*/ 	.word	0x0000d4b0


	//   ....[141]....
        /*0564*/ 	.word	0x0000d4e0


	//   ....[142]....
        /*0568*/ 	.word	0x0000d500


	//   ....[143]....
        /*056c*/ 	.word	0x0000d530


	//   ....[144]....
        /*0570*/ 	.word	0x0000d540


	//   ....[145]....
        /*0574*/ 	.word	0x0000d550


	//   ....[146]....
        /*0578*/ 	.word	0x0000d560


	//   ....[147]....
        /*057c*/ 	.word	0x0000d570


	//   ....[148]....
        /*0580*/ 	.word	0x0000d580


	//   ....[149]....
        /*0584*/ 	.word	0x0000d5b0


	//   ....[150]....
        /*0588*/ 	.word	0x0000d5d0


	//----- nvinfo : EIATTR_EXIT_INSTR_OFFSETS
	.align		4
.L_316:
        /*058c*/ 	.byte	0x04, 0x1c
        /*058e*/ 	.short	(.L_318 - .L_317)


	//   ....[0]....
.L_317:
        /*0590*/ 	.word	0x00000450


	//   ....[1]....
        /*0594*/ 	.word	0x0000cbd0


	//   ....[2]....
        /*0598*/ 	.word	0x0000cc10


	//   ....[3]....
        /*059c*/ 	.word	0x0000d730


	//   ....[4]....
        /*05a0*/ 	.word	0x0000d770


	//----- nvinfo : EIATTR_CTAIDZ_USED
	.align		4
.L_318:
        /*05a4*/ 	.byte	0x01, 0x04
	.zero		2


	//----- nvinfo : EIATTR_MAX_THREADS
	.align		4
        /*05a8*/ 	.byte	0x04, 0x05
        /*05aa*/ 	.short	(.L_320 - .L_319)
.L_319:
        /*05ac*/ 	.word	0x00000080
        /*05b0*/ 	.word	0x00000001
        /*05b4*/ 	.word	0x00000001


	//----- nvinfo : EIATTR_CRS_STACK_SIZE
	.align		4
.L_320:
        /*05b8*/ 	.byte	0x04, 0x1e
        /*05ba*/ 	.short	(.L_322 - .L_321)
.L_321:
        /*05bc*/ 	.word	0x00000000
.L_322:


//--------------------- .nv.info._ZN7cutlass13device_kernelIN5flash19enable_sm80_to_sm89INS1_16FlashAttnFwdSm80INS1_25CollectiveMainloopFwdSm80ILi4ELi1ELb0EN4cute5tupleIJNS5_1CILi128EEENS7_ILi112EEENS7_ILi64EEEEEELi64ENS_10bfloat16_tEfNS_4arch4Sm80ELb0ELb0ELb0ELb1ELb1ELb1ELb1ELb0EEENS1_21CollectiveEpilogueFwdINS6_IJS8_SA_S9_EEENS6_IJNS7_ILi1EEESI_SI_EEESC_SE_Li128ELb1ELb1ELb0ELb0EEENS1_19SingleTileSchedulerILb1ELb0ELb1ELi128EEEEEEEEEvNT_6ParamsE --------------------------
	.section	.nv.info._ZN7cutlass13device_kernelIN5flash19enable_sm80_to_sm89INS1_16FlashAttnFwdSm80INS1_25CollectiveMainloopFwdSm80ILi4ELi1ELb0EN4cute5tupleIJNS5_1CILi128EEENS7_ILi112EEENS7_ILi64EEEEEELi64ENS_10bfloat16_tEfNS_4arch4Sm80ELb0ELb0ELb0ELb1ELb1ELb1ELb1ELb0EEENS1_21CollectiveEpilogueFwdINS6_IJS8_SA_S9_EEENS6_IJNS7_ILi1EEESI_SI_EEESC_SE_Li128ELb1ELb1ELb0ELb0EEENS1_19SingleTileSchedulerILb1ELb0ELb1ELi128EEEEEEEEEvNT_6ParamsE,"",@"SHT_CUDA_INFO"
	.sectionflags	@""
	.align	4


	//----- nvinfo : EIATTR_CUDA_API_VERSION
	.align		4
        /*0000*/ 	.byte	0x04, 0x37
        /*0002*/ 	.short	(.L_324 - .L_323)
.L_323:
        /*0004*/ 	.word	0x00000082


	//----- nvinfo : EIATTR_SW2861232_WAR
	.align		4
.L_324:
        /*0008*/ 	.byte	0x01, 0x35
	.zero		2


	//----- nvinfo : EIATTR_PARAM_CBANK
	.align		4
        /*000c*/ 	.byte	0x04, 0x0a
        /*000e*/ 	.short	(.L_326 - .L_325)
	.align		4
.L_325:
        /*0010*/ 	.word	index@(.nv.constant0._ZN7cutlass13device_kernelIN5flash19enable_sm80_to_sm89INS1_16FlashAttnFwdSm80INS1_25CollectiveMainloopFwdSm80ILi4ELi1ELb0EN4cute5tupleIJNS5_1CILi128EEENS7_ILi112EEENS7_ILi64EEEEEELi64ENS_10bfloat16_tEfNS_4arch4Sm80ELb0ELb0ELb0ELb1ELb1ELb1ELb1ELb0EEENS1_21CollectiveEpilogueFwdINS6_IJS8_SA_S9_EEENS6_IJNS7_ILi1EEESI_SI_EEESC_SE_Li128ELb1ELb1ELb0ELb0EEENS1_19SingleTileSchedulerILb1ELb0ELb1ELi128EEEEEEEEEvNT_6ParamsE)
        /*0014*/ 	.short	0x0160
        /*0016*/ 	.short	0x0418


	//----- nvinfo : EIATTR_CBANK_PARAM_SIZE
	.align		4
.L_326:
        /*0018*/ 	.byte	0x03, 0x19
        /*001a*/ 	.short	0x0418


	//----- nvinfo : EIATTR_KPARAM_INFO
	.align		4
        /*001c*/ 	.byte	0x04, 0x17
        /*001e*/ 	.short	(.L_328 - .L_327)
.L_327:
        /*0020*/ 	.word	0x00000000
        /*0024*/ 	.short	0x0000
        /*0026*/ 	.short	0x0000
        /*0028*/ 	.byte	0x00, 0xf0, 0x61, 0x10


	//----- nvinfo : EIATTR_MAXREG_COUNT
	.align		4
.L_328:
        /*002c*/ 	.byte	0x03, 0x1b
        /*002e*/ 	.short	0x00ff


	//----- nvinfo : EIATTR_NUM_BARRIERS
	.align		4
        /*0030*/ 	.byte	0x02, 0x4c
        /*0032*/ 	.byte	0x02
	.zero		1


	//----- nvinfo : EIATTR_ANNOTATIONS
	.align		4
        /*0034*/ 	.byte	0x04, 0x55
        /*0036*/ 	.short	(.L_330 - .L_329)


	//   ....[0]....
.L_329:
        /* <DEDUP_REMOVED lines=17> */


	//----- nvinfo : EIATTR_MERCURY_ISA_VERSION
	.align		4
.L_330:
        /*0138*/ 	.byte	0x03, 0x5f
        /*013a*/ 	.short	0x0000


	//----- nvinfo : EIATTR_COOP_GROUP_MASK_REGIDS
	.align		4
        /*013c*/ 	.byte	0x04, 0x29
        /*013e*/ 	.short	(.L_332 - .L_331)


	//   ....[0]....
.L_331:
        /*0140*/ 	.word	0xffffffff


	//   ....[1]....
        /*0144*/ 	.word	0xffffffff


	//   ....[2]....
        /*0148*/ 	.word	0xffffffff


	//   ....[3]....
        /*014c*/ 	.word	0xffffffff


	//   ....[4]....
        /*0150*/ 	.word	0xffffffff


	//   ....[5]....
        /*0154*/ 	.word	0xffffffff


	//   ....[6]....
        /*0158*/ 	.word	0xffffffff


	//   ....[7]....
        /*015c*/ 	.word	0xffffffff


	//   ....[8]....
        /*0160*/ 	.word	0xffffffff


	//   ....[9]....
        /*0164*/ 	.word	0xffffffff


	//   ....[10]....
        /*0168*/ 	.word	0xffffffff


	//   ....[11]....
        /*016c*/ 	.word	0xffffffff


	//   ....[12]....
        /*0170*/ 	.word	0xffffffff


	//   ....[13]....
        /*0174*/ 	.word	0xffffffff


	//   ....[14]....
        /*0178*/ 	.word	0xffffffff


	//   ....[15]....
        /*017c*/ 	.word	0xffffffff


	//   ....[16]....
        /*0180*/ 	.word	0xffffffff


	//   ....[17]....
        /*0184*/ 	.word	0xffffffff


	//   ....[18]....
        /*0188*/ 	.word	0xffffffff


	//   ....[19]....
        /*018c*/ 	.word	0xffffffff


	//   ....[20]....
        /*0190*/ 	.word	0xffffffff


	//   ....[21]....
        /*0194*/ 	.word	0xffffffff


	//   ....[22]....
        /*0198*/ 	.word	0xffffffff


	//   ....[23]....
        /*019c*/ 	.word	0xffffffff


	//   ....[24]....
        /*01a0*/ 	.word	0xffffffff


	//   ....[25]....
        /*01a4*/ 	.word	0xffffffff


	//   ....[26]....
        /*01a8*/ 	.word	0xffffffff


	//   ....[27]....
        /*01ac*/ 	.word	0xffffffff


	//   ....[28]....
        /*01b0*/ 	.word	0xffffffff


	//   ....[29]....
        /*01b4*/ 	.word	0xffffffff


	//   ....[30]....
        /*01b8*/ 	.word	0xffffffff


	//   ....[31]....
        /*01bc*/ 	.word	0xffffffff


	//   ....[32]....
        /*01c0*/ 	.word	0xffffffff


	//   ....[33]....
        /*01c4*/ 	.word	0xffffffff


	//   ....[34]....
        /*01c8*/ 	.word	0xffffffff


	//   ....[35]....
        /*01cc*/ 	.word	0xffffffff


	//   ....[36]....
        /*01d0*/ 	.word	0xffffffff


	//   ....[37]....
        /*01d4*/ 	.word	0xffffffff


	//   ....[38]....
        /*01d8*/ 	.word	0xffffffff


	//   ....[39]....
        /*01dc*/ 	.word	0xffffffff


	//   ....[40]....
        /*01e0*/ 	.word	0xffffffff


	//   ....[41]....
        /*01e4*/ 	.word	0xffffffff


	//   ....[42]....
        /*01e8*/ 	.word	0xffffffff


	//   ....[43]....
        /*01ec*/ 	.word	0xffffffff


	//   ....[44]....
        /*01f0*/ 	.word	0xffffffff


	//   ....[45]....
        /*01f4*/ 	.word	0xffffffff


	//   ....[46]....
        /*01f8*/ 	.word	0xffffffff


	//   ....[47]....
        /*01fc*/ 	.word	0xffffffff


	//   ....[48]....
        /*0200*/ 	.word	0xffffffff


	//   ....[49]....
        /*0204*/ 	.word	0xffffffff


	//   ....[50]....
        /*0208*/ 	.word	0xffffffff


	//   ....[51]....
        /*020c*/ 	.word	0xffffffff


	//   ....[52]....
        /*0210*/ 	.word	0xffffffff


	//   ....[53]....
        /*0214*/ 	.word	0xffffffff


	//   ....[54]....
        /*0218*/ 	.word	0xffffffff


	//   ....[55]....
        /*021c*/ 	.word	0xffffffff


	//   ....[56]....
        /*0220*/ 	.word	0xffffffff


	//   ....[57]....
        /*0224*/ 	.word	0xffffffff


	//   ....[58]....
        /*0228*/ 	.word	0xffffffff


	//   ....[59]....
        /*022c*/ 	.word	0xffffffff


	//   ....[60]....
        /*0230*/ 	.word	0xffffffff


	//   ....[61]....
        /*0234*/ 	.word	0xffffffff


	//   ....[62]....
        /*0238*/ 	.word	0xffffffff


	//   ....[63]....
        /*023c*/ 	.word	0xffffffff


	//   ....[64]....
        /*0240*/ 	.word	0xffffffff


	//   ....[65]....
        /*0244*/ 	.word	0xffffffff


	//   ....[66]....
        /*0248*/ 	.word	0xffffffff


	//   ....[67]....
        /*024c*/ 	.word	0xffffffff


	//   ....[68]....
        /*0250*/ 	.word	0xffffffff


	//   ....[69]....
        /*0254*/ 	.word	0xffffffff


	//   ....[70]....
        /*0258*/ 	.word	0xffffffff


	//   ....[71]....
        /*025c*/ 	.word	0xffffffff


	//   ....[72]....
        /*0260*/ 	.word	0xffffffff


	//   ....[73]....
        /*0264*/ 	.word	0xffffffff


	//   ....[74]....
        /*0268*/ 	.word	0xffffffff


	//   ....[75]....
        /*026c*/ 	.word	0xffffffff


	//   ....[76]....
        /*0270*/ 	.word	0xffffffff


	//   ....[77]....
        /*0274*/ 	.word	0xffffffff


	//   ....[78]....
        /*0278*/ 	.word	0xffffffff


	//   ....[79]....
        /*027c*/ 	.word	0xffffffff


	//   ....[80]....
        /*0280*/ 	.word	0xffffffff


	//   ....[81]....
        /*0284*/ 	.word	0xffffffff


	//   ....[82]....
        /*0288*/ 	.word	0xffffffff


	//   ....[83]....
        /*028c*/ 	.word	0xffffffff


	//   ....[84]....
        /*0290*/ 	.word	0xffffffff


	//   ....[85]....
        /*0294*/ 	.word	0xffffffff


	//   ....[86]....
        /*0298*/ 	.word	0xffffffff


	//   ....[87]....
        /*029c*/ 	.word	0xffffffff


	//   ....[88]....
        /*02a0*/ 	.word	0xffffffff


	//   ....[89]....
        /*02a4*/ 	.word	0xffffffff


	//   ....[90]....
        /*02a8*/ 	.word	0xffffffff


	//   ....[91]....
        /*02ac*/ 	.word	0xffffffff


	//   ....[92]....
        /*02b0*/ 	.word	0xffffffff


	//   ....[93]....
        /*02b4*/ 	.word	0xffffffff


	//   ....[94]....
        /*02b8*/ 	.word	0xffffffff


	//   ....[95]....
        /*02bc*/ 	.word	0xffffffff


	//   ....[96]....
        /*02c0*/ 	.word	0xffffffff


	//   ....[97]....
        /*02c4*/ 	.word	0xffffffff


	//   ....[98]....
        /*02c8*/ 	.word	0xffffffff


	//   ....[99]....
        /*02cc*/ 	.word	0xffffffff


	//   ....[100]....
        /*02d0*/ 	.word	0xffffffff


	//   ....[101]....
        /*02d4*/ 	.word	0xffffffff


	//   ....[102]....
        /*02d8*/ 	.word	0xffffffff


	//   ....[103]....
        /*02dc*/ 	.word	0xffffffff


	//   ....[104]....
        /*02e0*/ 	.word	0xffffffff


	//   ....[105]....
        /*02e4*/ 	.word	0xffffffff


	//   ....[106]....
        /*02e8*/ 	.word	0xffffffff


	//   ....[107]....
        /*02ec*/ 	.word	0xffffffff


	//   ....[108]....
        /*02f0*/ 	.word	0xffffffff


	//   ....[109]....
        /*02f4*/ 	.word	0xffffffff


	//   ....[110]....
        /*02f8*/ 	.word	0xffffffff


	//   ....[111]....
        /*02fc*/ 	.word	0xffffffff


	//   ....[112]....
        /*0300*/ 	.word	0xffffffff


	//   ....[113]....
        /*0304*/ 	.word	0xffffffff


	//   ....[114]....
        /*0308*/ 	.word	0xffffffff


	//   ....[115]....
        /*030c*/ 	.word	0xffffffff


	//   ....[116]....
        /*0310*/ 	.word	0xffffffff


	//   ....[117]....
        /*0314*/ 	.word	0xffffffff


	//   ....[118]....
        /*0318*/ 	.word	0xffffffff


	//   ....[119]....
        /*031c*/ 	.word	0xffffffff


	//   ....[120]....
        /*0320*/ 	.word	0xffffffff


	//   ....[121]....
        /*0324*/ 	.word	0xffffffff


	//   ....[122]....
        /*0328*/ 	.word	0xffffffff


	//   ....[123]....
        /*032c*/ 	.word	0xffffffff


	//   ....[124]....
        /*0330*/ 	.word	0xffffffff


	//   ....[125]....
        /*0334*/ 	.word	0xffffffff


	//   ....[126]....
        /*0338*/ 	.word	0xffffffff


	//   ....[127]....
        /*033c*/ 	.word	0xffffffff


	//   ....[128]....
        /*0340*/ 	.word	0xffffffff


	//   ....[129]....
        /*0344*/ 	.word	0xffffffff


	//   ....[130]....
        /*0348*/ 	.word	0xffffffff


	//   ....[131]....
        /*034c*/ 	.word	0xffffffff


	//   ....[132]....
        /*0350*/ 	.word	0xffffffff


	//   ....[133]....
        /*0354*/ 	.word	0xffffffff


	//   ....[134]....
        /*0358*/ 	.word	0xffffffff


	//   ....[135]....
        /*035c*/ 	.word	0xffffffff


	//   ....[136]....
        /*0360*/ 	.word	0xffffffff


	//   ....[137]....
        /*0364*/ 	.word	0xffffffff


	//   ....[138]....
        /*0368*/ 	.word	0xffffffff


	//   ....[139]....
        /*036c*/ 	.word	0xffffffff


	//   ....[140]....
        /*0370*/ 	.word	0xffffffff


	//   ....[141]....
        /*0374*/ 	.word	0xffffffff


	//   ....[142]....
        /*0378*/ 	.word	0xffffffff


	//   ....[143]....
        /*037c*/ 	.word	0xffffffff


	//   ....[144]....
        /*0380*/ 	.word	0xffffffff


	//   ....[145]....
        /*0384*/ 	.word	0xffffffff


	//   ....[146]....
        /*0388*/ 	.word	0xffffffff


	//   ....[147]....
        /*038c*/ 	.word	0xffffffff


	//   ....[148]....
        /*0390*/ 	.word	0xffffffff


	//   ....[149]....
        /*0394*/ 	.word	0xffffffff


	//   ....[150]....
        /*0398*/ 	.word	0xffffffff


	//   ....[151]....
        /*039c*/ 	.word	0xffffffff


	//   ....[152]....
        /*03a0*/ 	.word	0xffffffff


	//   ....[153]....
        /*03a4*/ 	.word	0xffffffff


	//   ....[154]....
        /*03a8*/ 	.word	0xffffffff


	//   ....[155]....
        /*03ac*/ 	.word	0xffffffff


	//   ....[156]....
        /*03b0*/ 	.word	0xffffffff


	//   ....[157]....
        /*03b4*/ 	.word	0xffffffff


	//   ....[158]....
        /*03b8*/ 	.word	0xffffffff


	//   ....[159]....
        /*03bc*/ 	.word	0xffffffff


	//   ....[160]....
        /*03c0*/ 	.word	0xffffffff


	//   ....[161]....
        /*03c4*/ 	.word	0xffffffff


	//   ....[162]....
        /*03c8*/ 	.word	0xffffffff


	//   ....[163]....
        /*03cc*/ 	.word	0xffffffff


	//   ....[164]....
        /*03d0*/ 	.word	0xffffffff


	//   ....[165]....
        /*03d4*/ 	.word	0xffffffff


	//   ....[166]....
        /*03d8*/ 	.word	0xffffffff


	//   ....[167]....
        /*03dc*/ 	.word	0xffffffff


	//   ....[168]....
        /*03e0*/ 	.word	0xffffffff


	//   ....[169]....
        /*03e4*/ 	.word	0xffffffff


	//   ....[170]....
        /*03e8*/ 	.word	0xffffffff


	//   ....[171]....
        /*03ec*/ 	.word	0xffffffff


	//   ....[172]....
        /*03f0*/ 	.word	0xffffffff


	//   ....[173]....
        /*03f4*/ 	.word	0xffffffff


	//   ....[174]....
        /*03f8*/ 	.word	0xffffffff


	//   ....[175]....
        /*03fc*/ 	.word	0xffffffff


	//   ....[176]....
        /*0400*/ 	.word	0xffffffff


	//   ....[177]....
        /*0404*/ 	.word	0xffffffff


	//   ....[178]....
        /*0408*/ 	.word	0xffffffff


	//   ....[179]....
        /*040c*/ 	.word	0xffffffff


	//   ....[180]....
        /*0410*/ 	.word	0xffffffff


	//   ....[181]....
        /*0414*/ 	.word	0xffffffff


	//   ....[182]....
        /*0418*/ 	.word	0xffffffff


	//----- nvinfo : EIATTR_COOP_GROUP_INSTR_OFFSETS
	.align		4
.L_332:
        /*041c*/ 	.byte	0x04, 0x28
        /*041e*/ 	.short	(.L_334 - .L_333)


	//   ....[0]....
.L_333:
        /*0420*/ 	.word	0x000000a0


	//   ....[1]....
        /*0424*/ 	.word	0x00002b50


	//   ....[2]....
        /*0428*/ 	.word	0x00002ba0


	//   ....[3]....
        /*042c*/ 	.word	0x00003390


	//   ....[4]....
        /*0430*/ 	.word	0x000033b0


	//   ....[5]....
        /*0434*/ 	.word	0x00003b20


	//   ....[6]....
        /*0438*/ 	.word	0x00003b40


	//   ....[7]....
        /*043c*/ 	.word	0x000042b0


	//   ....[8]....
        /*0440*/ 	.word	0x000042c0


	//   ....[9]....
        /*0444*/ 	.word	0x00004b60


	//   ....[10]....
        /*0448*/ 	.word	0x00004bb0


	//   ....[11]....
        /*044c*/ 	.word	0x000058c0


	//   ....[12]....
        /*0450*/ 	.word	0x000058f0


	//   ....[13]....
        /*0454*/ 	.word	0x00006030


	//   ....[14]....
        /*0458*/ 	.word	0x00006060


	//   ....[15]....
        /*045c*/ 	.word	0x000067a0


	//   ....[16]....
        /*0460*/ 	.word	0x000067c0


	//   ....[17]....
        /*0464*/ 	.word	0x00006f20


	//   ....[18]....
        /*0468*/ 	.word	0x00006f50


	//   ....[19]....
        /*046c*/ 	.word	0x00007090


	//   ....[20]....
        /*0470*/ 	.word	0x000070c0


	//   ....[21]....
        /*0474*/ 	.word	0x000071b0


	//   ....[22]....
        /*0478*/ 	.word	0x000071e0


	//   ....[23]....
        /*047c*/ 	.word	0x000072d0


	//   ....[24]....
        /*0480*/ 	.word	0x000072f0


	//   ....[25]....
        /*0484*/ 	.word	0x00007b50


	//   ....[26]....
        /*0488*/ 	.word	0x00007b70


	//   ....[27]....
        /*048c*/ 	.word	0x00007c60


	//   ....[28]....
        /*0490*/ 	.word	0x00007c90


	//   ....[29]....
        /*0494*/ 	.word	0x00007d80


	//   ....[30]....
        /*0498*/ 	.word	0x00007db0


	//   ....[31]....
        /*049c*/ 	.word	0x00007ea0


	//   ....[32]....
        /*04a0*/ 	.word	0x00007ed0


	//   ....[33]....
        /*04a4*/ 	.word	0x000089f0


	//   ....[34]....
        /*04a8*/ 	.word	0x00008a20


	//   ....[35]....
        /*04ac*/ 	.word	0x00008a50


	//   ....[36]....
        /*04b0*/ 	.word	0x00008a70


	//   ....[37]....
        /*04b4*/ 	.word	0x00008a90


	//   ....[38]....
        /*04b8*/ 	.word	0x00008ad0


	//   ....[39]....
        /*04bc*/ 	.word	0x00008af0


	//   ....[40]....
        /*04c0*/ 	.word	0x00008b30


	//   ....[41]....
        /*04c4*/ 	.word	0x00008b70


	//   ....[42]....
        /*04c8*/ 	.word	0x00008ba0


	//   ....[43]....
        /*04cc*/ 	.word	0x00008bc0


	//   ....[44]....
        /*04d0*/ 	.word	0x00008c40


	//   ....[45]....
        /*04d4*/ 	.word	0x00008c50


	//   ....[46]....
        /*04d8*/ 	.word	0x00008cd0


	//   ....[47]....
        /*04dc*/ 	.word	0x00008d30


	//   ....[48]....
        /*04e0*/ 	.word	0x00008de0


	//   ....[49]....
        /*04e4*/ 	.word	0x000091e0


	//   ....[50]....
        /*04e8*/ 	.word	0x00009210


	//   ....[51]....
        /*04ec*/ 	.word	0x00009240


	//   ....[52]....
        /*04f0*/ 	.word	0x00009260


	//   ....[53]....
        /*04f4*/ 	.word	0x00009270


	//   ....[54]....
        /*04f8*/ 	.word	0x00009290


	//   ....[55]....
        /*04fc*/ 	.word	0x000092a0


	//   ....[56]....
        /*0500*/ 	.word	0x000092c0


	//   ....[57]....
        /*0504*/ 	.word	0x000092d0


	//   ....[58]....
        /*0508*/ 	.word	0x00009300


	//   ....[59]....
        /*050c*/ 	.word	0x00009330


	//   ....[60]....
        /*0510*/ 	.word	0x00009360


	//   ....[61]....
        /*0514*/ 	.word	0x00009380


	//   ....[62]....
        /*0518*/ 	.word	0x000093b0


	//   ....[63]....
        /*051c*/ 	.word	0x0000d000


	//   ....[64]....
        /*0520*/ 	.word	0x0000d010


	//   ....[65]....
        /*0524*/ 	.word	0x0000d030


	//   ....[66]....
        /*0528*/ 	.word	0x0000d170


	//   ....[67]....
        /*052c*/ 	.word	0x0000d180


	//   ....[68]....
        /*0530*/ 	.word	0x0000d1a0


	//   ....[69]....
        /*0534*/ 	.word	0x0000d200


	//   ....[70]....
        /*0538*/ 	.word	0x0000d220


	//   ....[71]....
        /*053c*/ 	.word	0x0000d2d0


	//   ....[72]....
        /*0540*/ 	.word	0x0000d2e0


	//   ....[73]....
        /*0544*/ 	.word	0x0000d320


	//   ....[74]....
        /*0548*/ 	.word	0x0000d330


	//   ....[75]....
        /*054c*/ 	.word	0x0000d360


	//   ....[76]....
        /*0550*/ 	.word	0x0000d400


	//   ....[77]....
        /*0554*/ 	.word	0x0000ddd0


	//   ....[78]....
        /*0558*/ 	.word	0x0000ddf0


	//   ....[79]....
        /*055c*/ 	.word	0x0000de00


	//   ....[80]....
        /*0560*/ 	.word	0x0000de10


	//   ....[81]....
        /*0564*/ 	.word	0x0000de20


	//   ....[82]....
        /*0568*/ 	.word	0x0000de30


	//   ....[83]....
        /*056c*/ 	.word	0x0000de40


	//   ....[84]....
        /*0570*/ 	.word	0x0000de50


	//   ....[85]....
        /*0574*/ 	.word	0x0000de70


	//   ....[86]....
        /*0578*/ 	.word	0x0000de90


	//   ....[87]....
        /*057c*/ 	.word	0x0000deb0


	//   ....[88]....
        /*0580*/ 	.word	0x0000dee0


	//   ....[89]....
        /*0584*/ 	.word	0x0000df00


	//   ....[90]....
        /*0588*/ 	.word	0x0000df20


	//   ....[91]....
        /*058c*/ 	.word	0x0000eef0


	//   ....[92]....
        /*0590*/ 	.word	0x0000ef30


	//   ....[93]....
        /*0594*/ 	.word	0x0000f040


	//   ....[94]....
        /*0598*/ 	.word	0x0000f070


	//   ....[95]....
        /*059c*/ 	.word	0x0000f0a0


	//   ....[96]....
        /*05a0*/ 	.word	0x0000f1c0


	//   ....[97]....
        /*05a4*/ 	.word	0x0000f280


	//   ....[98]....
        /*05a8*/ 	.word	0x0000f400


	//   ....[99]....
        /*05ac*/ 	.word	0x00012380


	//   ....[100]....
        /*05b0*/ 	.word	0x000123a0


	//   ....[101]....
        /*05b4*/ 	.word	0x000123b0


	//   ....[102]....
        /*05b8*/ 	.word	0x000123c0


	//   ....[103]....
        /*05bc*/ 	.word	0x000123d0


	//   ....[104]....
        /*05c0*/ 	.word	0x000123e0


	//   ....[105]....
        /*05c4*/ 	.word	0x000123f0


	//   ....[106]....
        /*05c8*/ 	.word	0x00012410


	//   ....[107]....
        /*05cc*/ 	.word	0x00012420


	//   ....[108]....
        /*05d0*/ 	.word	0x00012440


	//   ....[109]....
        /*05d4*/ 	.word	0x00012490


	//   ....[110]....
        /*05d8*/ 	.word	0x000124d0


	//   ....[111]....
        /*05dc*/ 	.word	0x000124f0


	//   ....[112]....
        /*05e0*/ 	.word	0x00012500


	//   ....[113]....
        /*05e4*/ 	.word	0x00012900


	//   ....[114]....
        /*05e8*/ 	.word	0x00012930


	//   ....[115]....
        /*05ec*/ 	.word	0x00012940


	//   ....[116]....
        /*05f0*/ 	.word	0x00012960


	//   ....[117]....
        /*05f4*/ 	.word	0x00012980


	//   ....[118]....
        /*05f8*/ 	.word	0x000129b0


	//   ....[119]....
        /*05fc*/ 	.word	0x000129d0


	//   ....[120]....
        /*0600*/ 	.word	0x000129f0


	//   ....[121]....
        /*0604*/ 	.word	0x00012a20


	//   ....[122]....
        /*0608*/ 	.word	0x00012a40


	//   ....[123]....
        /*060c*/ 	.word	0x00012a60


	//   ....[124]....
        /*0610*/ 	.word	0x00012aa0


	//   ....[125]....
        /*0614*/ 	.word	0x00012b50


	//   ....[126]....
        /*0618*/ 	.word	0x00012b70


	//   ....[127]....
        /*061c*/ 	.word	0x000137c0


	//   ....[128]....
        /*0620*/ 	.word	0x00013840


	//   ....[129]....
        /*0624*/ 	.word	0x00013940


	//   ....[130]....
        /*0628*/ 	.word	0x000139a0


	//   ....[131]....
        /*062c*/ 	.word	0x000139d0


	//   ....[132]....
        /*0630*/ 	.word	0x00013ad0


	//   ....[133]....
        /*0634*/ 	.word	0x00013d50


	//   ....[134]....
        /*0638*/ 	.word	0x00014080


	//   ....[135]....
        /*063c*/ 	.word	0x00016430


	//   ....[136]....
        /*0640*/ 	.word	0x00016460


	//   ....[137]....
        /*0644*/ 	.word	0x000164a0


	//   ....[138]....
        /*0648*/ 	.word	0x000164b0


	//   ....[139]....
        /*064c*/ 	.word	0x00016780


	//   ....[140]....
        /*0650*/ 	.word	0x00016790


	//   ....[141]....
        /*0654*/ 	.word	0x000167d0


	//   ....[142]....
        /*0658*/ 	.word	0x000167f0


	//   ....[143]....
        /*065c*/ 	.word	0x000179d0


	//   ....[144]....
        /*0660*/ 	.word	0x000179f0


	//   ....[145]....
        /*0664*/ 	.word	0x00017a20


	//   ....[146]....
        /*0668*/ 	.word	0x00017a50


	//   ....[147]....
        /*066c*/ 	.word	0x00017a90


	//   ....[148]....
        /*0670*/ 	.word	0x00017ac0


	//   ....[149]....
        /*0674*/ 	.word	0x00017b00


	//   ....[150]....
        /*0678*/ 	.word	0x00017b20


	//   ....[151]....
        /*067c*/ 	.word	0x00017b70


	//   ....[152]....
        /*0680*/ 	.word	0x00017b80


	//   ....[153]....
        /*0684*/ 	.word	0x00017b90


	//   ....[154]....
        /*0688*/ 	.word	0x00017bb0


	//   ....[155]....
        /*068c*/ 	.word	0x00017c00


	//   ....[156]....
        /*0690*/ 	.word	0x00017c20


	//   ....[157]....
        /*0694*/ 	.word	0x00017c50


	//   ....[158]....
        /*0698*/ 	.word	0x00017c90


	//   ....[159]....
        /*069c*/ 	.word	0x00017ce0


	//   ....[160]....
        /*06a0*/ 	.word	0x00017da0


	//   ....[161]....
        /*06a4*/ 	.word	0x00017dc0


	//   ....[162]....
        /*06a8*/ 	.word	0x00017e10


	//   ....[163]....
        /*06ac*/ 	.word	0x00017e30


	//   ....[164]....
        /*06b0*/ 	.word	0x00017e60


	//   ....[165]....
        /*06b4*/ 	.word	0x00017e90


	//   ....[166]....
        /*06b8*/ 	.word	0x00017f30


	//   ....[167]....
        /*06bc*/ 	.word	0x000187c0


	//   ....[168]....
        /*06c0*/ 	.word	0x000187f0


	//   ....[169]....
        /*06c4*/ 	.word	0x00018820


	//   ....[170]....
        /*06c8*/ 	.word	0x00018850


	//   ....[171]....
        /*06cc*/ 	.word	0x00018880


	//   ....[172]....
        /*06d0*/ 	.word	0x000188b0


	//   ....[173]....
        /*06d4*/ 	.word	0x000188e0


	//   ....[174]....
        /*06d8*/ 	.word	0x00018900


	//   ....[175]....
        /*06dc*/ 	.word	0x00018920


	//   ....[176]....
        /*06e0*/ 	.word	0x00018940


	//   ....[177]....
        /*06e4*/ 	.word	0x00018950


	//   ....[178]....
        /*06e8*/ 	.word	0x00018960


	//   ....[179]....
        /*06ec*/ 	.word	0x00018970


	//   ....[180]....
        /*06f0*/ 	.word	0x00018980


	//   ....[181]....
        /*06f4*/ 	.word	0x00018990


	//   ....[182]....
        /*06f8*/ 	.word	0x000189c0


	//----- nvinfo : EIATTR_EXIT_INSTR_OFFSETS
	.align		4
.L_334:
        /*06fc*/ 	.byte	0x04, 0x1c
        /*06fe*/ 	.short	(.L_336 - .L_335)


	//   ....[0]....
.L_335:
        /*0700*/ 	.word	0x00000450


	//   ....[1]....
        /*0704*/ 	.word	0x00017fd0


	//   ....[2]....
        /*0708*/ 	.word	0x00018010


	//   ....[3]....
        /*070c*/ 	.word	0x00018b50


	//   ....[4]....
        /*0710*/ 	.word	0x00018b90


	//----- nvinfo : EIATTR_CTAIDZ_USED
	.align		4
.L_336:
        /*0714*/ 	.byte	0x01, 0x04
	.zero		2


	//----- nvinfo : EIATTR_MAX_THREADS
	.align		4
        /*0718*/ 	.byte	0x04, 0x05
        /*071a*/ 	.short	(.L_338 - .L_337)
.L_337:
        /*071c*/ 	.word	0x00000080
        /*0720*/ 	.word	0x00000001
        /*0724*/ 	.word	0x00000001


	//----- nvinfo : EIATTR_CRS_STACK_SIZE
	.align		4
.L_338:
        /*0728*/ 	.byte	0x04, 0x1e
        /*072a*/ 	.short	(.L_340 - .L_339)
.L_339:
        /*072c*/ 	.word	0x00000000
.L_340:


//--------------------- .nv.info._ZN7cutlass13device_kernelIN5flash19enable_sm80_to_sm89INS1_16FlashAttnFwdSm80INS1_25CollectiveMainloopFwdSm80ILi4ELi1ELb0EN4cute5tupleIJNS5_1CILi128EEENS7_ILi96EEENS7_ILi64EEEEEELi64ENS_10bfloat16_tEfNS_4arch4Sm80ELb0ELb1ELb0ELb0ELb1ELb0ELb1ELb0EEENS1_21CollectiveEpilogueFwdINS6_IJS8_SA_S9_EEENS6_IJNS7_ILi1EEESI_SI_EEESC_SE_Li128ELb0ELb1ELb0ELb0EEENS1_19SingleTileSchedulerILb0ELb0ELb1ELi128EEEEEEEEEvNT_6ParamsE --------------------------
	.section	.nv.info._ZN7cutlass13device_kernelIN5flash19enable_sm80_to_sm89INS1_16FlashAttnFwdSm80INS1_25CollectiveMainloopFwdSm80ILi4ELi1ELb0EN4cute5tupleIJNS5_1CILi128EEENS7_ILi96EEENS7_ILi64EEEEEELi64ENS_10bfloat16_tEfNS_4arch4Sm80ELb0ELb1ELb0ELb0ELb1ELb0ELb1ELb0EEENS1_21CollectiveEpilogueFwdINS6_IJS8_SA_S9_EEENS6_IJNS7_ILi1EEESI_SI_EEESC_SE_Li128ELb0ELb1ELb0ELb0EEENS1_19SingleTileSchedulerILb0ELb0ELb1ELi128EEEEEEEEEvNT_6ParamsE,"",@"SHT_CUDA_INFO"
	.sectionflags	@""
	.align	4


	//----- nvinfo : EIATTR_CUDA_API_VERSION
	.align		4
        /*0000*/ 	.byte	0x04, 0x37
        /*0002*/ 	.short	(.L_342 - .L_341)
.L_341:
        /*0004*/ 	.word	0x00000082


	//----- nvinfo : EIATTR_SW2861232_WAR
	.align		4
.L_342:
        /*0008*/ 	.byte	0x01, 0x35
	.zero		2


	//----- nvinfo : EIATTR_PARAM_CBANK
	.align		4
        /*000c*/ 	.byte	0x04, 0x0a
        /*000e*/ 	.short	(.L_344 - .L_343)
	.align		4
.L_343:
        /*0010*/ 	.word	index@(.nv.constant0._ZN7cutlass13device_kernelIN5flash19enable_sm80_to_sm89INS1_16FlashAttnFwdSm80INS1_25CollectiveMainloopFwdSm80ILi4ELi1ELb0EN4cute5tupleIJNS5_1CILi128EEENS7_ILi96EEENS7_ILi64EEEEEELi64ENS_10bfloat16_tEfNS_4arch4Sm80ELb0ELb1ELb0ELb0ELb1ELb0ELb1ELb0EEENS1_21CollectiveEpilogueFwdINS6_IJS8_SA_S9_EEENS6_IJNS7_ILi1EEESI_SI_EEESC_SE_Li128ELb0ELb1ELb0ELb0EEENS1_19SingleTileSchedulerILb0ELb0ELb1ELi128EEEEEEEEEvNT_6ParamsE)
        /*0014*/ 	.short	0x0160
        /*0016*/ 	.short	0x0418


	//----- nvinfo : EIATTR_CBANK_PARAM_SIZE
	.align		4
.L_344:
        /*0018*/ 	.byte	0x03, 0x19
        /*001a*/ 	.short	0x0418


	//----- nvinfo : EIATTR_KPARAM_INFO
	.align		4
        /*001c*/ 	.byte	0x04, 0x17
        /*001e*/ 	.short	(.L_346 - .L_345)
.L_345:
        /*0020*/ 	.word	0x00000000
        /*0024*/ 	.short	0x0000
        /*0026*/ 	.short	0x0000
        /*0028*/ 	.byte	0x00, 0xf0, 0x61, 0x10


	//----- nvinfo : EIATTR_MAXREG_COUNT
	.align		4
.L_346:
        /*002c*/ 	.byte	0x03, 0x1b
        /*002e*/ 	.short	0x00ff


	//----- nvinfo : EIATTR_NUM_BARRIERS
	.align		4
        /*0030*/ 	.byte	0x02, 0x4c
        /*0032*/ 	.byte	0x02
	.zero		1


	//----- nvinfo : EIATTR_ANNOTATIONS
	.align		4
        /*0034*/ 	.byte	0x04, 0x55
        /*0036*/ 	.short	(.L_348 - .L_347)


	//   ....[0]....
.L_347:
        /*0038*/ 	.word	0x00000001
        /*003c*/ 	.byte	0xf0, 0x97, 0x00, 0x00, 0x01, 0x00, 0x00, 0x00, 0x00, 0xa5, 0x00, 0x00, 0x01, 0x00, 0x00, 0x00
        /*004c*/ 	.byte	0x90, 0x29, 0x01, 0x00, 0x01, 0x00, 0x00, 0x00, 0xb0, 0x3e, 0x01, 0x00


	//----- nvinfo : EIATTR_MERCURY_ISA_VERSION
	.align		4
.L_348:
        /*0058*/ 	.byte	0x03, 0x5f
        /*005a*/ 	.short	0x0000


	//----- nvinfo : EIATTR_COOP_GROUP_MASK_REGIDS
	.align		4
        /*005c*/ 	.byte	0x04, 0x29
        /*005e*/ 	.short	(.L_350 - .L_349)


	//   ....[0]....
.L_349:
        /*0060*/ 	.word	0xffffffff


	//   ....[1]....
        /*0064*/ 	.word	0xffffffff


	//   ....[2]....
        /*0068*/ 	.word	0xffffffff


	//   ....[3]....
        /*006c*/ 	.word	0xffffffff


	//   ....[4]....
        /*0070*/ 	.word	0xffffffff


	//   ....[5]....
        /*0074*/ 	.word	0xffffffff


	//   ....[6]....
        /*0078*/ 	.word	0xffffffff


	//   ....[7]....
        /*007c*/ 	.word	0xffffffff


	//   ....[8]....
        /*0080*/ 	.word	0xffffffff


	//   ....[9]....
        /*0084*/ 	.word	0xffffffff


	//   ....[10]....
        /*0088*/ 	.word	0xffffffff


	//   ....[11]....
        /*008c*/ 	.word	0xffffffff


	//   ....[12]....
        /*0090*/ 	.word	0xffffffff


	//   ....[13]....
        /*0094*/ 	.word	0xffffffff


	//   ....[14]....
        /*0098*/ 	.word	0xffffffff


	//   ....[15]....
        /*009c*/ 	.word	0xffffffff


	//   ....[16]....
        /*00a0*/ 	.word	0xffffffff


	//   ....[17]....
        /*00a4*/ 	.word	0xffffffff


	//   ....[18]....
        /*00a8*/ 	.word	0xffffffff


	//   ....[19]....
        /*00ac*/ 	.word	0xffffffff


	//   ....[20]....
        /*00b0*/ 	.word	0xffffffff


	//   ....[21]....
        /*00b4*/ 	.word	0xffffffff


	//   ....[22]....
        /*00b8*/ 	.word	0xffffffff


	//   ....[23]....
        /*00bc*/ 	.word	0xffffffff


	//   ....[24]....
        /*00c0*/ 	.word	0xffffffff


	//   ....[25]....
        /*00c4*/ 	.word	0xffffffff


	//   ....[26]....
        /*00c8*/ 	.word	0xffffffff


	//   ....[27]....
        /*00cc*/ 	.word	0xffffffff


	//   ....[28]....
        /*00d0*/ 	.word	0xffffffff


	//   ....[29]....
        /*00d4*/ 	.word	0xffffffff


	//   ....[30]....
        /*00d8*/ 	.word	0xffffffff


	//   ....[31]....
        /*00dc*/ 	.word	0xffffffff


	//   ....[32]....
        /*00e0*/ 	.word	0xffffffff


	//   ....[33]....
        /*00e4*/ 	.word	0xffffffff


	//   ....[34]....
        /*00e8*/ 	.word	0xffffffff


	//   ....[35]....
        /*00ec*/ 	.word	0xffffffff


	//   ....[36]....
        /*00f0*/ 	.word	0xffffffff


	//   ....[37]....
        /*00f4*/ 	.word	0xffffffff


	//   ....[38]....
        /*00f8*/ 	.word	0xffffffff


	//   ....[39]....
        /*00fc*/ 	.word	0xffffffff


	//   ....[40]....
        /*0100*/ 	.word	0xffffffff


	//   ....[41]....
        /*0104*/ 	.word	0xffffffff


	//   ....[42]....
        /*0108*/ 	.word	0xffffffff


	//   ....[43]....
        /*010c*/ 	.word	0xffffffff


	//   ....[44]....
        /*0110*/ 	.word	0xffffffff


	//   ....[45]....
        /*0114*/ 	.word	0xffffffff


	//   ....[46]....
        /*0118*/ 	.word	0xffffffff


	//   ....[47]....
        /*011c*/ 	.word	0xffffffff


	//   ....[48]....
        /*0120*/ 	.word	0xffffffff


	//   ....[49]....
        /*0124*/ 	.word	0xffffffff


	//   ....[50]....
        /*0128*/ 	.word	0xffffffff


	//   ....[51]....
        /*012c*/ 	.word	0xffffffff


	//   ....[52]....
        /*0130*/ 	.word	0xffffffff


	//   ....[53]....
        /*0134*/ 	.word	0xffffffff


	//   ....[54]....
        /*0138*/ 	.word	0xffffffff


	//   ....[55]....
        /*013c*/ 	.word	0xffffffff


	//   ....[56]....
        /*0140*/ 	.word	0xffffffff


	//   ....[57]....
        /*0144*/ 	.word	0xffffffff


	//   ....[58]....
        /*0148*/ 	.word	0xffffffff


	//   ....[59]....
        /*014c*/ 	.word	0xffffffff


	//   ....[60]....
        /*0150*/ 	.word	0xffffffff


	//   ....[61]....
        /*0154*/ 	.word	0xffffffff


	//   ....[62]....
        /*0158*/ 	.word	0xffffffff


	//   ....[63]....
        /*015c*/ 	.word	0xffffffff


	//   ....[64]....
        /*0160*/ 	.word	0xffffffff


	//   ....[65]....
        /*0164*/ 	.word	0xffffffff


	//   ....[66]....
        /*0168*/ 	.word	0xffffffff


	//   ....[67]....
        /*016c*/ 	.word	0xffffffff


	//   ....[68]....
        /*0170*/ 	.word	0xffffffff


	//   ....[69]....
        /*0174*/ 	.word	0xffffffff


	//   ....[70]....
        /*0178*/ 	.word	0xffffffff


	//   ....[71]....
        /*017c*/ 	.word	0xffffffff


	//   ....[72]....
        /*0180*/ 	.word	0xffffffff


	//   ....[73]....
        /*0184*/ 	.word	0xffffffff


	//   ....[74]....
        /*0188*/ 	.word	0xffffffff


	//   ....[75]....
        /*018c*/ 	.word	0xffffffff


	//   ....[76]....
        /*0190*/ 	.word	0xffffffff


	//   ....[77]....
        /*0194*/ 	.word	0xffffffff


	//   ....[78]....
        /*0198*/ 	.word	0xffffffff


	//   ....[79]....
        /*019c*/ 	.word	0xffffffff


	//   ....[80]....
        /*01a0*/ 	.word	0xffffffff


	//   ....[81]....
        /*01a4*/ 	.word	0xffffffff


	//   ....[82]....
        /*01a8*/ 	.word	0xffffffff


	//   ....[83]....
        /*01ac*/ 	.word	0xffffffff


	//   ....[84]....
        /*01b0*/ 	.word	0xffffffff


	//   ....[85]....
        /*01b4*/ 	.word	0xffffffff


	//   ....[86]....
        /*01b8*/ 	.word	0xffffffff


	//   ....[87]....
        /*01bc*/ 	.word	0xffffffff


	//   ....[88]....
        /*01c0*/ 	.word	0xffffffff


	//   ....[89]....
        /*01c4*/ 	.word	0xffffffff


	//   ....[90]....
        /*01c8*/ 	.word	0xffffffff


	//   ....[91]....
        /*01cc*/ 	.word	0xffffffff


	//   ....[92]....
        /*01d0*/ 	.word	0xffffffff


	//   ....[93]....
        /*01d4*/ 	.word	0xffffffff


	//   ....[94]....
        /*01d8*/ 	.word	0xffffffff


	//   ....[95]....
        /*01dc*/ 	.word	0xffffffff


	//   ....[96]....
        /*01e0*/ 	.word	0xffffffff


	//   ....[97]....
        /*01e4*/ 	.word	0xffffffff


	//   ....[98]....
        /*01e8*/ 	.word	0xffffffff


	//   ....[99]....
        /*01ec*/ 	.word	0xffffffff


	//   ....[100]....
        /*01f0*/ 	.word	0xffffffff


	//   ....[101]....
        /*01f4*/ 	.word	0xffffffff


	//   ....[102]....
        /*01f8*/ 	.word	0xffffffff


	//   ....[103]....
        /*01fc*/ 	.word	0xffffffff


	//   ....[104]....
        /*0200*/ 	.word	0xffffffff


	//   ....[105]....
        /*0204*/ 	.word	0xffffffff


	//   ....[106]....
        /*0208*/ 	.word	0xffffffff


	//   ....[107]....
        /*020c*/ 	.word	0xffffffff


	//   ....[108]....
        /*0210*/ 	.word	0xffffffff


	//   ....[109]....
        /*0214*/ 	.word	0xffffffff


	//   ....[110]....
        /*0218*/ 	.word	0xffffffff


	//   ....[111]....
        /*021c*/ 	.word	0xffffffff


	//   ....[112]....
        /*0220*/ 	.word	0xffffffff


	//   ....[113]....
        /*0224*/ 	.word	0xffffffff


	//   ....[114]....
        /*0228*/ 	.word	0xffffffff


	//   ....[115]....
        /*022c*/ 	.word	0xffffffff


	//   ....[116]....
        /*0230*/ 	.word	0xffffffff


	//   ....[117]....
        /*0234*/ 	.word	0xffffffff


	//   ....[118]....
        /*0238*/ 	.word	0xffffffff


	//   ....[119]....
        /*023c*/ 	.word	0xffffffff


	//   ....[120]....
        /*0240*/ 	.word	0xffffffff


	//   ....[121]....
        /*0244*/ 	.word	0xffffffff


	//   ....[122]....
        /*0248*/ 	.word	0xffffffff


	//   ....[123]....
        /*024c*/ 	.word	0xffffffff


	//   ....[124]....
        /*0250*/ 	.word	0xffffffff


	//   ....[125]....
        /*0254*/ 	.word	0xffffffff


	//   ....[126]....
        /*0258*/ 	.word	0xffffffff


	//   ....[127]....
        /*025c*/ 	.word	0xffffffff


	//   ....[128]....
        /*0260*/ 	.word	0xffffffff


	//   ....[129]....
        /*0264*/ 	.word	0xffffffff


	//   ....[130]....
        /*0268*/ 	.word	0xffffffff


	//   ....[131]....
        /*026c*/ 	.word	0xffffffff


	//   ....[132]....
        /*0270*/ 	.word	0xffffffff


	//   ....[133]....
        /*0274*/ 	.word	0xffffffff


	//   ....[134]....
        /*0278*/ 	.word	0xffffffff


	//   ....[135]....
        /*027c*/ 	.word	0xffffffff


	//   ....[136]....
        /*0280*/ 	.word	0xffffffff


	//   ....[137]....
        /*0284*/ 	.word	0xffffffff


	//   ....[138]....
        /*0288*/ 	.word	0xffffffff


	//   ....[139]....
        /*028c*/ 	.word	0xffffffff


	//   ....[140]....
        /*0290*/ 	.word	0xffffffff


	//   ....[141]....
        /*0294*/ 	.word	0xffffffff


	//   ....[142]....
        /*0298*/ 	.word	0xffffffff


	//   ....[143]....
        /*029c*/ 	.word	0xffffffff


	//   ....[144]....
        /*02a0*/ 	.word	0xffffffff


	//   ....[145]....
        /*02a4*/ 	.word	0xffffffff


	//   ....[146]....
        /*02a8*/ 	.word	0xffffffff


	//   ....[147]....
        /*02ac*/ 	.word	0xffffffff


	//   ....[148]....
        /*02b0*/ 	.word	0xffffffff


	//   ....[149]....
        /*02b4*/ 	.word	0xffffffff


	//   ....[150]....
        /*02b8*/ 	.word	0xffffffff


	//   ....[151]....
        /*02bc*/ 	.word	0xffffffff


	//   ....[152]....
        /*02c0*/ 	.word	0xffffffff


	//   ....[153]....
        /*02c4*/ 	.word	0xffffffff


	//   ....[154]....
        /*02c8*/ 	.word	0xffffffff


	//   ....[155]....
        /*02cc*/ 	.word	0xffffffff


	//   ....[156]....
        /*02d0*/ 	.word	0xffffffff


	//   ....[157]....
        /*02d4*/ 	.word	0xffffffff


	//   ....[158]....
        /*02d8*/ 	.word	0xffffffff


	//   ....[159]....
        /*02dc*/ 	.word	0xffffffff


	//   ....[160]....
        /*02e0*/ 	.word	0xffffffff


	//   ....[161]....
        /*02e4*/ 	.word	0xffffffff


	//   ....[162]....
        /*02e8*/ 	.word	0xffffffff


	//   ....[163]....
        /*02ec*/ 	.word	0xffffffff


	//   ....[164]....
        /*02f0*/ 	.word	0xffffffff


	//   ....[165]....
        /*02f4*/ 	.word	0xffffffff


	//   ....[166]....
        /*02f8*/ 	.word	0xffffffff


	//   ....[167]....
        /*02fc*/ 	.word	0xffffffff


	//   ....[168]....
        /*0300*/ 	.word	0xffffffff


	//   ....[169]....
        /*0304*/ 	.word	0xffffffff


	//   ....[170]....
        /*0308*/ 	.word	0xffffffff


	//   ....[171]....
        /*030c*/ 	.word	0xffffffff


	//   ....[172]....
        /*0310*/ 	.word	0xffffffff


	//   ....[173]....
        /*0314*/ 	.word	0xffffffff


	//   ....[174]....
        /*0318*/ 	.word	0xffffffff


	//   ....[175]....
        /*031c*/ 	.word	0xffffffff


	//   ....[176]....
        /*0320*/ 	.word	0xffffffff


	//   ....[177]....
        /*0324*/ 	.word	0xffffffff


	//   ....[178]....
        /*0328*/ 	.word	0xffffffff


	//   ....[179]....
        /*032c*/ 	.word	0xffffffff


	//   ....[180]....
        /*0330*/ 	.word	0xffffffff


	//   ....[181]....
        /*0334*/ 	.word	0xffffffff


	//   ....[182]....
        /*0338*/ 	.word	0xffffffff


	//   ....[183]....
        /*033c*/ 	.word	0xffffffff


	//   ....[184]....
        /*0340*/ 	.word	0xffffffff


	//   ....[185]....
        /*0344*/ 	.word	0xffffffff


	//   ....[186]....
        /*0348*/ 	.word	0xffffffff


	//   ....[187]....
        /*034c*/ 	.word	0xffffffff


	//   ....[188]....
        /*0350*/ 	.word	0xffffffff


	//   ....[189]....
        /*0354*/ 	.word	0xffffffff


	//   ....[190]....
        /*0358*/ 	.word	0xffffffff


	//   ....[191]....
        /*035c*/ 	.word	0xffffffff


	//   ....[192]....
        /*0360*/ 	.word	0xffffffff


	//   ....[193]....
        /*0364*/ 	.word	0xffffffff


	//   ....[194]....
        /*0368*/ 	.word	0xffffffff


	//   ....[195]....
        /*036c*/ 	.word	0xffffffff


	//   ....[196]....
        /*0370*/ 	.word	0xffffffff


	//   ....[197]....
        /*0374*/ 	.word	0xffffffff


	//   ....[198]....
        /*0378*/ 	.word	0xffffffff


	//   ....[199]....
        /*037c*/ 	.word	0xffffffff


	//   ....[200]....
        /*0380*/ 	.word	0xffffffff


	//   ....[201]....
        /*0384*/ 	.word	0xffffffff


	//   ....[202]....
        /*0388*/ 	.word	0xffffffff


	//   ....[203]....
        /*038c*/ 	.word	0xffffffff


	//   ....[204]....
        /*0390*/ 	.word	0xffffffff


	//   ....[205]....
        /*0394*/ 	.word	0xffffffff


	//   ....[206]....
        /*0398*/ 	.word	0xffffffff


	//   ....[207]....
        /*039c*/ 	.word	0xffffffff


	//   ....[208]....
        /*03a0*/ 	.word	0xffffffff


	//   ....[209]....
        /*03a4*/ 	.word	0xffffffff


	//   ....[210]....
        /*03a8*/ 	.word	0xffffffff


	//   ....[211]....
        /*03ac*/ 	.word	0xffffffff


	//   ....[212]....
        /*03b0*/ 	.word	0xffffffff


	//   ....[213]....
        /*03b4*/ 	.word	0xffffffff


	//   ....[214]....
        /*03b8*/ 	.word	0xffffffff


	//   ....[215]....
        /*03bc*/ 	.word	0xffffffff


	//----- nvinfo : EIATTR_COOP_GROUP_INSTR_OFFSETS
	.align		4
.L_350:
        /*03c0*/ 	.byte	0x04, 0x28
        /*03c2*/ 	.short	(.L_352 - .L_351)


	//   ....[0]....
.L_351:
        /*03c4*/ 	.word	0x00000de0


	//   ....[1]....
        /*03c8*/ 	.word	0x00000e10


	//   ....[2]....
        /*03cc*/ 	.word	0x00000e40


	//   ....[3]....
        /*03d0*/ 	.word	0x00000e90


	//   ....[4]....
        /*03d4*/ 	.word	0x00000eb0


	//   ....[5]....
        /*03d8*/ 	.word	0x00000ed0


	//   ....[6]....
        /*03dc*/ 	.word	0x00000f00


	//   ....[7]....
        /*03e0*/ 	.word	0x00000f10


	//   ....[8]....
        /*03e4*/ 	.word	0x00000f40


	//   ....[9]....
        /*03e8*/ 	.word	0x00000f90


	//   ....[10]....
        /*03ec*/ 	.word	0x00000fc0


	//   ....[11]....
        /*03f0*/ 	.word	0x00000fe0


	//   ....[12]....
        /*03f4*/ 	.word	0x00001050


	//   ....[13]....
        /*03f8*/ 	.word	0x00001070


	//   ....[14]....
        /*03fc*/ 	.word	0x00001080


	//   ....[15]....
        /*0400*/ 	.word	0x00001090


	//   ....[16]....
        /*0404*/ 	.word	0x00001620


	//   ....[17]....
        /*0408*/ 	.word	0x00001650


	//   ....[18]....
        /*040c*/ 	.word	0x00001660


	//   ....[19]....
        /*0410*/ 	.word	0x00001670


	//   ....[20]....
        /*0414*/ 	.word	0x00001680


	//   ....[21]....
        /*0418*/ 	.word	0x00001690


	//   ....[22]....
        /*041c*/ 	.word	0x000016b0


	//   ....[23]....
        /*0420*/ 	.word	0x000016e0


	//   ....[24]....
        /*0424*/ 	.word	0x000017d0


	//   ....[25]....
        /*0428*/ 	.word	0x000017e0


	//   ....[26]....
        /*042c*/ 	.word	0x000017f0


	//   ....[27]....
        /*0430*/ 	.word	0x00001800


	//   ....[28]....
        /*0434*/ 	.word	0x00001aa0


	//   ....[29]....
        /*0438*/ 	.word	0x00001ac0


	//   ....[30]....
        /*043c*/ 	.word	0x00001b00


	//   ....[31]....
        /*0440*/ 	.word	0x00001b20


	//   ....[32]....
        /*0444*/ 	.word	0x00001b50


	//   ....[33]....
        /*0448*/ 	.word	0x00001b90


	//   ....[34]....
        /*044c*/ 	.word	0x00001bc0


	//   ....[35]....
        /*0450*/ 	.word	0x00001cb0


	//   ....[36]....
        /*0454*/ 	.word	0x00001cf0


	//   ....[37]....
        /*0458*/ 	.word	0x00001d00


	//   ....[38]....
        /*045c*/ 	.word	0x00001d10


	//   ....[39]....
        /*0460*/ 	.word	0x00001d20


	//   ....[40]....
        /*0464*/ 	.word	0x00002860


	//   ....[41]....
        /*0468*/ 	.word	0x00002870


	//   ....[42]....
        /*046c*/ 	.word	0x00002880


	//   ....[43]....
        /*0470*/ 	.word	0x00002890


	//   ....[44]....
        /*0474*/ 	.word	0x000028a0


	//   ....[45]....
        /*0478*/ 	.word	0x000028b0


	//   ....[46]....
        /*047c*/ 	.word	0x000028c0


	//   ....[47]....
        /*0480*/ 	.word	0x000028e0


	//   ....[48]....
        /*0484*/ 	.word	0x00002900


	//   ....[49]....
        /*0488*/ 	.word	0x00002910


	//   ....[50]....
        /*048c*/ 	.word	0x00002920


	//   ....[51]....
        /*0490*/ 	.word	0x00002930


	//   ....[52]....
        /*0494*/ 	.word	0x00002c80


	//   ....[53]....
        /*0498*/ 	.word	0x00002e80


	//   ....[54]....
        /*049c*/ 	.word	0x00003040


	//   ....[55]....
        /*04a0*/ 	.word	0x00004840


	//   ....[56]....
        /*04a4*/ 	.word	0x00005140


	//   ....[57]....
        /*04a8*/ 	.word	0x00005180


	//   ....[58]....
        /*04ac*/ 	.word	0x000052a0


	//   ....[59]....
        /*04b0*/ 	.word	0x00005350


	//   ....[60]....
        /*04b4*/ 	.word	0x00005ee0


	//   ....[61]....
        /*04b8*/ 	.word	0x00006080


	//   ....[62]....
        /*04bc*/ 	.word	0x000060f0


	//   ....[63]....
        /*04c0*/ 	.word	0x00006210


	//   ....[64]....
        /*04c4*/ 	.word	0x00007dd0


	//   ....[65]....
        /*04c8*/ 	.word	0x00007de0


	//   ....[66]....
        /*04cc*/ 	.word	0x00007df0


	//   ....[67]....
        /*04d0*/ 	.word	0x00007e00


	//   ....[68]....
        /*04d4*/ 	.word	0x00007e10


	//   ....[69]....
        /*04d8*/ 	.word	0x00007e20


	//   ....[70]....
        /*04dc*/ 	.word	0x00007e30


	//   ....[71]....
        /*04e0*/ 	.word	0x00007e40


	//   ....[72]....
        /*04e4*/ 	.word	0x00007e50


	//   ....[73]....
        /*04e8*/ 	.word	0x00007e60


	//   ....[74]....
        /*04ec*/ 	.word	0x00007e70


	//   ....[75]....
        /*04f0*/ 	.word	0x00007e80


	//   ....[76]....
        /*04f4*/ 	.word	0x000088c0


	//   ....[77]....
        /*04f8*/ 	.word	0x000088d0


	//   ....[78]....
        /*04fc*/ 	.word	0x000088e0


	//   ....[79]....
        /*0500*/ 	.word	0x000088f0


	//   ....[80]....
        /*0504*/ 	.word	0x00008900


	//   ....[81]....
        /*0508*/ 	.word	0x00008910


	//   ....[82]....
        /*050c*/ 	.word	0x00008920


	//   ....[83]....
        /*0510*/ 	.word	0x00008940


	//   ....[84]....
        /*0514*/ 	.word	0x00008960


	//   ....[85]....
        /*0518*/ 	.word	0x00008990


	//   ....[86]....
        /*051c*/ 	.word	0x000089b0


	//   ....[87]....
        /*0520*/ 	.word	0x000089d0


	//   ....[88]....
        /*0524*/ 	.word	0x00008b40


	//   ....[89]....
        /*0528*/ 	.word	0x00008d70


	//   ....[90]....
        /*052c*/ 	.word	0x00008f60


	//   ....[91]....
        /*0530*/ 	.word	0x00009ed0


	//   ....[92]....
        /*0534*/ 	.word	0x0000aef0


	//   ....[93]....
        /*0538*/ 	.word	0x0000aff0


	//   ....[94]....
        /*053c*/ 	.word	0x0000b050


	//   ....[95]....
        /*0540*/ 	.word	0x0000b190


	//   ....[96]....
        /*0544*/ 	.word	0x0000b210


	//   ....[97]....
        /*0548*/ 	.word	0x0000b350


	//   ....[98]....
        /*054c*/ 	.word	0x0000b4e0


	//   ....[99]....
        /*0550*/ 	.word	0x0000b650


	//   ....[100]....
        /*0554*/ 	.word	0x0000ddc0


	//   ....[101]....
        /*0558*/ 	.word	0x0000ddd0


	//   ....[102]....
        /*055c*/ 	.word	0x0000dde0


	//   ....[103]....
        /*0560*/ 	.word	0x0000ddf0


	//   ....[104]....
        /*0564*/ 	.word	0x0000de00


	//   ....[105]....
        /*0568*/ 	.word	0x0000de10


	//   ....[106]....
        /*056c*/ 	.word	0x0000de20


	//   ....[107]....
        /*0570*/ 	.word	0x0000de30


	//   ....[108]....
        /*0574*/ 	.word	0x0000de40


	//   ....[109]....
        /*0578*/ 	.word	0x0000de50


	//   ....[110]....
        /*057c*/ 	.word	0x0000de60


	//   ....[111]....
        /*0580*/ 	.word	0x0000de70


	//   ....[112]....
        /*0584*/ 	.word	0x0000e8b0


	//   ....[113]....
        /*0588*/ 	.word	0x0000e8c0


	//   ....[114]....
        /*058c*/ 	.word	0x0000e8d0


	//   ....[115]....
        /*0590*/ 	.word	0x0000e8e0


	//   ....[116]....
        /*0594*/ 	.word	0x0000e8f0


	//   ....[117]....
        /*0598*/ 	.word	0x0000e900


	//   ....[118]....
        /*059c*/ 	.word	0x0000e910


	//   ....[119]....
        /*05a0*/ 	.word	0x0000e930


	//   ....[120]....
        /*05a4*/ 	.word	0x0000e950


	//   ....[121]....
        /*05a8*/ 	.word	0x0000e980


	//   ....[122]....
        /*05ac*/ 	.word	0x0000e9a0


	//   ....[123]....
        /*05b0*/ 	.word	0x0000e9c0


	//   ....[124]....
        /*05b4*/ 	.word	0x0000f040


	//   ....[125]....
        /*05b8*/ 	.word	0x0000f080


	//   ....[126]....
        /*05bc*/ 	.word	0x0000f090


	//   ....[127]....
        /*05c0*/ 	.word	0x0000f0d0


	//   ....[128]....
        /*05c4*/ 	.word	0x0000f100


	//   ....[129]....
        /*05c8*/ 	.word	0x0000f130


	//   ....[130]....
        /*05cc*/ 	.word	0x0000f220


	//   ....[131]....
        /*05d0*/ 	.word	0x0000f370


	//   ....[132]....
        /*05d4*/ 	.word	0x00011640


	//   ....[133]....
        /*05d8*/ 	.word	0x00011660


	//   ....[134]....
        /*05dc*/ 	.word	0x00011670


	//   ....[135]....
        /*05e0*/ 	.word	0x00011690


	//   ....[136]....
        /*05e4*/ 	.word	0x000116b0


	//   ....[137]....
        /*05e8*/ 	.word	0x000116e0


	//   ....[138]....
        /*05ec*/ 	.word	0x00011720


	//   ....[139]....
        /*05f0*/ 	.word	0x00011740


	//   ....[140]....
        /*05f4*/ 	.word	0x00011780


	//   ....[141]....
        /*05f8*/ 	.word	0x000117a0


	//   ....[142]....
        /*05fc*/ 	.word	0x000117b0


	//   ....[143]....
        /*0600*/ 	.word	0x000117d0


	//   ....[144]....
        /*0604*/ 	.word	0x00012160


	//   ....[145]....
        /*0608*/ 	.word	0x00012170


	//   ....[146]....
        /*060c*/ 	.word	0x00012180


	//   ....[147]....
        /*0610*/ 	.word	0x00012190


	//   ....[148]....
        /*0614*/ 	.word	0x000121a0


	//   ....[149]....
        /*0618*/ 	.word	0x000121b0


	//   ....[150]....
        /*061c*/ 	.word	0x000121c0


	//   ....[151]....
        /*0620*/ 	.word	0x000121e0


	//   ....[152]....
        /*0624*/ 	.word	0x00012200


	//   ....[153]....
        /*0628*/ 	.word	0x00012230


	//   ....[154]....
        /*062c*/ 	.word	0x00012250


	//   ....[155]....
        /*0630*/ 	.word	0x00012270


	//   ....[156]....
        /*0634*/ 	.word	0x000123f0


	//   ....[157]....
        /*0638*/ 	.word	0x00012600


	//   ....[158]....
        /*063c*/ 	.word	0x000128d0


	//   ....[159]....
        /*0640*/ 	.word	0x00013270


	//   ....[160]....
        /*0644*/ 	.word	0x000147c0


	//   ....[161]....
        /*0648*/ 	.word	0x000148d0


	//   ....[162]....
        /*064c*/ 	.word	0x00014a60


	//   ....[163]....
        /*0650*/ 	.word	0x00014a80


	//   ....[164]....
        /*0654*/ 	.word	0x00014aa0


	//   ....[165]....
        /*0658*/ 	.word	0x00014bb0


	//   ....[166]....
        /*065c*/ 	.word	0x00014ed0


	//   ....[167]....
        /*0660*/ 	.word	0x00015020


	//   ....[168]....
        /*0664*/ 	.word	0x00016ed0


	//   ....[169]....
        /*0668*/ 	.word	0x00016f10


	//   ....[170]....
        /*066c*/ 	.word	0x00016f40


	//   ....[171]....
        /*0670*/ 	.word	0x00016f60


	//   ....[172]....
        /*0674*/ 	.word	0x00016f90


	//   ....[173]....
        /*0678*/ 	.word	0x00016fb0


	//   ....[174]....
        /*067c*/ 	.word	0x00016fd0


	//   ....[175]....
        /*0680*/ 	.word	0x00016fe0


	//   ....[176]....
        /*0684*/ 	.word	0x000180d0


	//   ....[177]....
        /*0688*/ 	.word	0x00018100


	//   ....[178]....
        /*068c*/ 	.word	0x00018130


	//   ....[179]....
        /*0690*/ 	.word	0x00018150


	//   ....[180]....
        /*0694*/ 	.word	0x00018170


	//   ....[181]....
        /*0698*/ 	.word	0x00018230


	//   ....[182]....
        /*069c*/ 	.word	0x00018240


	//   ....[183]....
        /*06a0*/ 	.word	0x00018250


	//   ....[184]....
        /*06a4*/ 	.word	0x00018260


	//   ....[185]....
        /*06a8*/ 	.word	0x00018280


	//   ....[186]....
        /*06ac*/ 	.word	0x000183c0


	//   ....[187]....
        /*06b0*/ 	.word	0x000183e0


	//   ....[188]....
        /*06b4*/ 	.word	0x000183f0


	//   ....[189]....
        /*06b8*/ 	.word	0x00018400


	//   ....[190]....
        /*06bc*/ 	.word	0x00018420


	//   ....[191]....
        /*06c0*/ 	.word	0x000184f0


	//   ....[192]....
        /*06c4*/ 	.word	0x00018600


	//   ....[193]....
        /*06c8*/ 	.word	0x00018620


	//   ....[194]....
        /*06cc*/ 	.word	0x00018640


	//   ....[195]....
        /*06d0*/ 	.word	0x00018670


	//   ....[196]....
        /*06d4*/ 	.word	0x00018680


	//   ....[197]....
        /*06d8*/ 	.word	0x00018690


	//   ....[198]....
        /*06dc*/ 	.word	0x00018740


	//   ....[199]....
        /*06e0*/ 	.word	0x00018750


	//   ....[200]....
        /*06e4*/ 	.word	0x00018db0


	//   ....[201]....
        /*06e8*/ 	.word	0x00018de0


	//   ....[202]....
        /*06ec*/ 	.word	0x00018e10


	//   ....[203]....
        /*06f0*/ 	.word	0x00018e30


	//   ....[204]....
        /*06f4*/ 	.word	0x00018e40


	//   ....[205]....
        /*06f8*/ 	.word	0x00018e50


	//   ....[206]....
        /*06fc*/ 	.word	0x00018e70


	//   ....[207]....
        /*0700*/ 	.word	0x00018e90


	//   ....[208]....
        /*0704*/ 	.word	0x00018ef0


	//   ....[209]....
        /*0708*/ 	.word	0x00018f20


	//   ....[210]....
        /*070c*/ 	.word	0x00018f50


	//   ....[211]....
        /*0710*/ 	.word	0x00018f70


	//   ....[212]....
        /*0714*/ 	.word	0x00018f90


	//   ....[213]....
        /*0718*/ 	.word	0x00018fb0


	//   ....[214]....
        /*071c*/ 	.word	0x00019040


	//   ....[215]....
        /*0720*/ 	.word	0x000190a0


	//----- nvinfo : EIATTR_EXIT_INSTR_OFFSETS
	.align		4
.L_352:
        /*0724*/ 	.byte	0x04, 0x1c
        /*0726*/ 	.short	(.L_354 - .L_353)


	//   ....[0]....
.L_353:
        /*0728*/ 	.word	0x00000040


	//   ....[1]....
        /*072c*/ 	.word	0x000187c0


	//   ....[2]....
        /*0730*/ 	.word	0x00018800


	//   ....[3]....
        /*0734*/ 	.word	0x000190c0


	//   ....[4]....
        /*0738*/ 	.word	0x00019100


	//----- nvinfo : EIATTR_CTAIDZ_USED
	.align		4
.L_354:
        /*073c*/ 	.byte	0x01, 0x04
	.zero		2


	//----- nvinfo : EIATTR_MAX_THREADS
	.align		4
        /*0740*/ 	.byte	0x04, 0x05
        /*0742*/ 	.short	(.L_356 - .L_355)
.L_355:
        /*0744*/ 	.word	0x00000080
        /*0748*/ 	.word	0x00000001
        /*074c*/ 	.word	0x00000001


	//----- nvinfo : EIATTR_CRS_STACK_SIZE
	.align		4
.L_356:
        /*0750*/ 	.byte	0x04, 0x1e
        /*0752*/ 	.short	(.L_358 - .L_357)
.L_357:
        /*0754*/ 	.word	0x00000000
.L_358:


//--------------------- .nv.info._ZN7cutlass13device_kernelIN5flash19enable_sm80_to_sm89INS1_16FlashAttnFwdSm80INS1_25CollectiveMainloopFwdSm80ILi4ELi1ELb0EN4cute5tupleIJNS5_1CILi128EEENS7_ILi96EEENS7_ILi64EEEEEELi64ENS_10bfloat16_tEfNS_4arch4Sm80ELb0ELb1ELb0ELb1ELb1ELb0ELb1ELb0EEENS1_21CollectiveEpilogueFwdINS6_IJS8_SA_S9_EEENS6_IJNS7_ILi1EEESI_SI_EEESC_SE_Li128ELb1ELb1ELb0ELb0EEENS1_19SingleTileSchedulerILb1ELb0ELb1ELi128EEEEEEEEEvNT_6ParamsE --------------------------
	.section	.nv.info._ZN7cutlass13device_kernelIN5flash19enable_sm80_to_sm89INS1_16FlashAttnFwdSm80INS1_25CollectiveMainloopFwdSm80ILi4ELi1ELb0EN4cute5tupleIJNS5_1CILi128EEENS7_ILi96EEENS7_ILi64EEEEEELi64ENS_10bfloat16_tEfNS_4arch4Sm80ELb0ELb1ELb0ELb1ELb1ELb0ELb1ELb0EEENS1_21CollectiveEpilogueFwdINS6_IJS8_SA_S9_EEENS6_IJNS7_ILi1EEESI_SI_EEESC_SE_Li128ELb1ELb1ELb0ELb0EEENS1_19SingleTileSchedulerILb1ELb0ELb1ELi128EEEEEEEEEvNT_6ParamsE,"",@"SHT_CUDA_INFO"
	.sectionflags	@""
	.align	4


	//----- nvinfo : EIATTR_CUDA_API_VERSION
	.align		4
        /*0000*/ 	.byte	0x04, 0x37
        /*0002*/ 	.short	(.L_360 - .L_359)
.L_359:
        /*0004*/ 	.word	0x00000082


	//----- nvinfo : EIATTR_SW2861232_WAR
	.align		4
.L_360:
        /*0008*/ 	.byte	0x01, 0x35
	.zero		2


	//----- nvinfo : EIATTR_PARAM_CBANK
	.align		4
        /*000c*/ 	.byte	0x04, 0x0a
        /*000e*/ 	.short	(.L_362 - .L_361)
	.align		4
.L_361:
        /*0010*/ 	.word	index@(.nv.constant0._ZN7cutlass13device_kernelIN5flash19enable_sm80_to_sm89INS1_16FlashAttnFwdSm80INS1_25CollectiveMainloopFwdSm80ILi4ELi1ELb0EN4cute5tupleIJNS5_1CILi128EEENS7_ILi96EEENS7_ILi64EEEEEELi64ENS_10bfloat16_tEfNS_4arch4Sm80ELb0ELb1ELb0ELb1ELb1ELb0ELb1ELb0EEENS1_21CollectiveEpilogueFwdINS6_IJS8_SA_S9_EEENS6_IJNS7_ILi1EEESI_SI_EEESC_SE_Li128ELb1ELb1ELb0ELb0EEENS1_19SingleTileSchedulerILb1ELb0ELb1ELi128EEEEEEEEEvNT_6ParamsE)
        /*0014*/ 	.short	0x0160
        /*0016*/ 	.short	0x0418


	//----- nvinfo : EIATTR_CBANK_PARAM_SIZE
	.align		4
.L_362:
        /*0018*/ 	.byte	0x03, 0x19
        /*001a*/ 	.short	0x0418


	//----- nvinfo : EIATTR_KPARAM_INFO
	.align		4
        /*001c*/ 	.byte	0x04, 0x17
        /*001e*/ 	.short	(.L_364 - .L_363)
.L_363:
        /*0020*/ 	.word	0x00000000
        /*0024*/ 	.short	0x0000
        /*0026*/ 	.short	0x0000
        /*0028*/ 	.byte	0x00, 0xf0, 0x61, 0x10


	//----- nvinfo : EIATTR_MAXREG_COUNT
	.align		4
.L_364:
        /*002c*/ 	.byte	0x03, 0x1b
        /*002e*/ 	.short	0x00ff


	//----- nvinfo : EIATTR_NUM_BARRIERS
	.align		4
        /*0030*/ 	.byte	0x02, 0x4c
        /*0032*/ 	.byte	0x02
	.zero		1


	//----- nvinfo : EIATTR_MERCURY_ISA_VERSION
	.align		4
        /*0034*/ 	.byte	0x03, 0x5f
        /*0036*/ 	.short	0x0000


	//----- nvinfo : EIATTR_COOP_GROUP_MASK_REGIDS
	.align		4
        /*0038*/ 	.byte	0x04, 0x29
        /*003a*/ 	.short	(.L_366 - .L_365)


	//   ....[0]....
.L_365:
        /*003c*/ 	.word	0xffffffff


	//   ....[1]....
        /*0040*/ 	.word	0xffffffff


	//   ....[2]....
        /*0044*/ 	.word	0xffffffff


	//   ....[3]....
        /*0048*/ 	.word	0xffffffff


	//   ....[4]....
        /*004c*/ 	.word	0xffffffff


	//   ....[5]....
        /*0050*/ 	.word	0xffffffff


	//   ....[6]....
        /*0054*/ 	.word	0xffffffff


	//   ....[7]....
        /*0058*/ 	.word	0xffffffff


	//   ....[8]....
        /*005c*/ 	.word	0xffffffff


	//   ....[9]....
        /*0060*/ 	.word	0xffffffff


	//   ....[10]....
        /*0064*/ 	.word	0xffffffff


	//   ....[11]....
        /*0068*/ 	.word	0xffffffff


	//   ....[12]....
        /*006c*/ 	.word	0xffffffff


	//   ....[13]....
        /*0070*/ 	.word	0xffffffff


	//   ....[14]....
        /*0074*/ 	.word	0xffffffff


	//   ....[15]....
        /*0078*/ 	.word	0xffffffff


	//   ....[16]....
        /*007c*/ 	.word	0xffffffff


	//   ....[17]....
        /*0080*/ 	.word	0xffffffff


	//   ....[18]....
        /*0084*/ 	.word	0xffffffff


	//   ....[19]....
        /*0088*/ 	.word	0xffffffff


	//   ....[20]....
        /*008c*/ 	.word	0xffffffff


	//   ....[21]....
        /*0090*/ 	.word	0xffffffff


	//   ....[22]....
        /*0094*/ 	.word	0xffffffff


	//   ....[23]....
        /*0098*/ 	.word	0xffffffff


	//   ....[24]....
        /*009c*/ 	.word	0xffffffff


	//   ....[25]....
        /*00a0*/ 	.word	0xffffffff


	//   ....[26]....
        /*00a4*/ 	.word	0xffffffff


	//   ....[27]....
        /*00a8*/ 	.word	0xffffffff


	//   ....[28]....
        /*00ac*/ 	.word	0xffffffff


	//   ....[29]....
        /*00b0*/ 	.word	0xffffffff


	//   ....[30]....
        /*00b4*/ 	.word	0xffffffff


	//   ....[31]....
        /*00b8*/ 	.word	0xffffffff


	//   ....[32]....
        /*00bc*/ 	.word	0xffffffff


	//   ....[33]....
        /*00c0*/ 	.word	0xffffffff


	//   ....[34]....
        /*00c4*/ 	.word	0xffffffff


	//   ....[35]....
        /*00c8*/ 	.word	0xffffffff


	//   ....[36]....
        /*00cc*/ 	.word	0xffffffff


	//   ....[37]....
        /*00d0*/ 	.word	0xffffffff


	//   ....[38]....
        /*00d4*/ 	.word	0xffffffff


	//   ....[39]....
        /*00d8*/ 	.word	0xffffffff


	//   ....[40]....
        /*00dc*/ 	.word	0xffffffff


	//   ....[41]....
        /*00e0*/ 	.word	0xffffffff


	//   ....[42]....
        /*00e4*/ 	.word	0xffffffff


	//   ....[43]....
        /*00e8*/ 	.word	0xffffffff


	//   ....[44]....
        /*00ec*/ 	.word	0xffffffff


	//   ....[45]....
        /*00f0*/ 	.word	0xffffffff


	//   ....[46]....
        /*00f4*/ 	.word	0xffffffff


	//   ....[47]....
        /*00f8*/ 	.word	0xffffffff


	//   ....[48]....
        /*00fc*/ 	.word	0xffffffff


	//   ....[49]....
        /*0100*/ 	.word	0xffffffff


	//   ....[50]....
        /*0104*/ 	.word	0xffffffff


	//   ....[51]....
        /*0108*/ 	.word	0xffffffff


	//   ....[52]....
        /*010c*/ 	.word	0xffffffff


	//   ....[53]....
        /*0110*/ 	.word	0xffffffff


	//   ....[54]....
        /*0114*/ 	.word	0xffffffff


	//   ....[55]....
        /*0118*/ 	.word	0xffffffff


	//   ....[56]....
        /*011c*/ 	.word	0xffffffff


	//   ....[57]....
        /*0120*/ 	.word	0xffffffff


	//   ....[58]....
        /*0124*/ 	.word	0xffffffff


	//   ....[59]....
        /*0128*/ 	.word	0xffffffff


	//   ....[60]....
        /*012c*/ 	.word	0xffffffff


	//   ....[61]....
        /*0130*/ 	.word	0xffffffff


	//   ....[62]....
        /*0134*/ 	.word	0xffffffff


	//   ....[63]....
        /*0138*/ 	.word	0xffffffff


	//   ....[64]....
        /*013c*/ 	.word	0xffffffff


	//   ....[65]....
        /*0140*/ 	.word	0xffffffff


	//   ....[66]....
        /*0144*/ 	.word	0xffffffff


	//   ....[67]....
        /*0148*/ 	.word	0xffffffff


	//   ....[68]....
        /*014c*/ 	.word	0xffffffff


	//   ....[69]....
        /*0150*/ 	.word	0xffffffff


	//   ....[70]....
        /*0154*/ 	.word	0xffffffff


	//   ....[71]....
        /*0158*/ 	.word	0xffffffff


	//   ....[72]....
        /*015c*/ 	.word	0xffffffff


	//   ....[73]....
        /*0160*/ 	.word	0xffffffff


	//   ....[74]....
        /*0164*/ 	.word	0xffffffff


	//   ....[75]....
        /*0168*/ 	.word	0xffffffff


	//   ....[76]....
        /*016c*/ 	.word	0xffffffff


	//   ....[77]....
        /*0170*/ 	.word	0xffffffff


	//   ....[78]....
        /*0174*/ 	.word	0xffffffff


	//   ....[79]....
        /*0178*/ 	.word	0xffffffff


	//   ....[80]....
        /*017c*/ 	.word	0xffffffff


	//   ....[81]....
        /*0180*/ 	.word	0xffffffff


	//   ....[82]....
        /*0184*/ 	.word	0xffffffff


	//   ....[83]....
        /*0188*/ 	.word	0xffffffff


	//   ....[84]....
        /*018c*/ 	.word	0xffffffff


	//   ....[85]....
        /*0190*/ 	.word	0xffffffff


	//   ....[86]....
        /*0194*/ 	.word	0xffffffff


	//   ....[87]....
        /*0198*/ 	.word	0xffffffff


	//   ....[88]....
        /*019c*/ 	.word	0xffffffff


	//   ....[89]....
        /*01a0*/ 	.word	0xffffffff


	//   ....[90]....
        /*01a4*/ 	.word	0xffffffff


	//   ....[91]....
        /*01a8*/ 	.word	0xffffffff


	//   ....[92]....
        /*01ac*/ 	.word	0xffffffff


	//   ....[93]....
        /*01b0*/ 	.word	0xffffffff


	//   ....[94]....
        /*01b4*/ 	.word	0xffffffff


	//   ....[95]....
        /*01b8*/ 	.word	0xffffffff


	//   ....[96]....
        /*01bc*/ 	.word	0xffffffff


	//   ....[97]....
        /*01c0*/ 	.word	0xffffffff


	//   ....[98]....
        /*01c4*/ 	.word	0xffffffff


	//   ....[99]....
        /*01c8*/ 	.word	0xffffffff


	//   ....[100]....
        /*01cc*/ 	.word	0xffffffff


	//   ....[101]....
        /*01d0*/ 	.word	0xffffffff


	//   ....[102]....
        /*01d4*/ 	.word	0xffffffff


	//   ....[103]....
        /*01d8*/ 	.word	0xffffffff


	//   ....[104]....
        /*01dc*/ 	.word	0xffffffff


	//   ....[105]....
        /*01e0*/ 	.word	0xffffffff


	//   ....[106]....
        /*01e4*/ 	.word	0xffffffff


	//   ....[107]....
        /*01e8*/ 	.word	0xffffffff


	//   ....[108]....
        /*01ec*/ 	.word	0xffffffff


	//   ....[109]....
        /*01f0*/ 	.word	0xffffffff


	//   ....[110]....
        /*01f4*/ 	.word	0xffffffff


	//   ....[111]....
        /*01f8*/ 	.word	0xffffffff


	//   ....[112]....
        /*01fc*/ 	.word	0xffffffff


	//   ....[113]....
        /*0200*/ 	.word	0xffffffff


	//   ....[114]....
        /*0204*/ 	.word	0xffffffff


	//   ....[115]....
        /*0208*/ 	.word	0xffffffff


	//   ....[116]....
        /*020c*/ 	.word	0xffffffff


	//   ....[117]....
        /*0210*/ 	.word	0xffffffff


	//   ....[118]....
        /*0214*/ 	.word	0xffffffff


	//   ....[119]....
        /*0218*/ 	.word	0xffffffff


	//   ....[120]....
        /*021c*/ 	.word	0xffffffff


	//   ....[121]....
        /*0220*/ 	.word	0xffffffff


	//   ....[122]....
        /*0224*/ 	.word	0xffffffff


	//   ....[123]....
        /*0228*/ 	.word	0xffffffff


	//   ....[124]....
        /*022c*/ 	.word	0xffffffff


	//   ....[125]....
        /*0230*/ 	.word	0xffffffff


	//   ....[126]....
        /*0234*/ 	.word	0xffffffff


	//   ....[127]....
        /*0238*/ 	.word	0xffffffff


	//   ....[128]....
        /*023c*/ 	.word	0xffffffff


	//   ....[129]....
        /*0240*/ 	.word	0xffffffff


	//   ....[130]....
        /*0244*/ 	.word	0xffffffff


	//   ....[131]....
        /*0248*/ 	.word	0xffffffff


	//   ....[132]....
        /*024c*/ 	.word	0xffffffff


	//   ....[133]....
        /*0250*/ 	.word	0xffffffff


	//   ....[134]....
        /*0254*/ 	.word	0xffffffff


	//   ....[135]....
        /*0258*/ 	.word	0xffffffff


	//   ....[136]....
        /*025c*/ 	.word	0xffffffff


	//   ....[137]....
        /*0260*/ 	.word	0xffffffff


	//   ....[138]....
        /*0264*/ 	.word	0xffffffff


	//   ....[139]....
        /*0268*/ 	.word	0xffffffff


	//   ....[140]....
        /*026c*/ 	.word	0xffffffff


	//   ....[141]....
        /*0270*/ 	.word	0xffffffff


	//   ....[142]....
        /*0274*/ 	.word	0xffffffff


	//   ....[143]....
        /*0278*/ 	.word	0xffffffff


	//   ....[144]....
        /*027c*/ 	.word	0xffffffff


	//   ....[145]....
        /*0280*/ 	.word	0xffffffff


	//   ....[146]....
        /*0284*/ 	.word	0xffffffff


	//   ....[147]....
        /*0288*/ 	.word	0xffffffff


	//   ....[148]....
        /*028c*/ 	.word	0xffffffff


	//   ....[149]....
        /*0290*/ 	.word	0xffffffff


	//   ....[150]....
        /*0294*/ 	.word	0xffffffff


	//   ....[151]....
        /*0298*/ 	.word	0xffffffff


	//   ....[152]....
        /*029c*/ 	.word	0xffffffff


	//   ....[153]....
        /*02a0*/ 	.word	0xffffffff


	//   ....[154]....
        /*02a4*/ 	.word	0xffffffff


	//   ....[155]....
        /*02a8*/ 	.word	0xffffffff


	//   ....[156]....
        /*02ac*/ 	.word	0xffffffff


	//   ....[157]....
        /*02b0*/ 	.word	0xffffffff


	//   ....[158]....
        /*02b4*/ 	.word	0xffffffff


	//   ....[159]....
        /*02b8*/ 	.word	0xffffffff


	//   ....[160]....
        /*02bc*/ 	.word	0xffffffff


	//   ....[161]....
        /*02c0*/ 	.word	0xffffffff


	//   ....[162]....
        /*02c4*/ 	.word	0xffffffff


	//   ....[163]....
        /*02c8*/ 	.word	0xffffffff


	//   ....[164]....
        /*02cc*/ 	.word	0xffffffff


	//   ....[165]....
        /*02d0*/ 	.word	0xffffffff


	//   ....[166]....
        /*02d4*/ 	.word	0xffffffff


	//   ....[167]....
        /*02d8*/ 	.word	0xffffffff


	//   ....[168]....
        /*02dc*/ 	.word	0xffffffff


	//   ....[169]....
        /*02e0*/ 	.word	0xffffffff


	//   ....[170]....
        /*02e4*/ 	.word	0xffffffff


	//   ....[171]....
        /*02e8*/ 	.word	0xffffffff


	//   ....[172]....
        /*02ec*/ 	.word	0xffffffff


	//   ....[173]....
        /*02f0*/ 	.word	0xffffffff


	//   ....[174]....
        /*02f4*/ 	.word	0xffffffff


	//   ....[175]....
        /*02f8*/ 	.word	0xffffffff


	//   ....[176]....
        /*02fc*/ 	.word	0xffffffff


	//   ....[177]....
        /*0300*/ 	.word	0xffffffff


	//   ....[178]....
        /*0304*/ 	.word	0xffffffff


	//   ....[179]....
        /*0308*/ 	.word	0xffffffff


	//   ....[180]....
        /*030c*/ 	.word	0xffffffff


	//   ....[181]....
        /*0310*/ 	.word	0xffffffff


	//   ....[182]....
        /*0314*/ 	.word	0xffffffff


	//   ....[183]....
        /*0318*/ 	.word	0xffffffff


	//   ....[184]....
        /*031c*/ 	.word	0xffffffff


	//   ....[185]....
        /*0320*/ 	.word	0xffffffff


	//   ....[186]....
        /*0324*/ 	.word	0xffffffff


	//   ....[187]....
        /*0328*/ 	.word	0xffffffff


	//   ....[188]....
        /*032c*/ 	.word	0xffffffff


	//   ....[189]....
        /*0330*/ 	.word	0xffffffff


	//   ....[190]....
        /*0334*/ 	.word	0xffffffff


	//   ....[191]....
        /*0338*/ 	.word	0xffffffff


	//   ....[192]....
        /*033c*/ 	.word	0xffffffff


	//   ....[193]....
        /*0340*/ 	.word	0xffffffff


	//   ....[194]....
        /*0344*/ 	.word	0xffffffff


	//   ....[195]....
        /*0348*/ 	.word	0xffffffff


	//   ....[196]....
        /*034c*/ 	.word	0xffffffff


	//   ....[197]....
        /*0350*/ 	.word	0xffffffff


	//   ....[198]....
        /*0354*/ 	.word	0xffffffff


	//   ....[199]....
        /*0358*/ 	.word	0xffffffff


	//   ....[200]....
        /*035c*/ 	.word	0xffffffff


	//   ....[201]....
        /*0360*/ 	.word	0xffffffff


	//   ....[202]....
        /*0364*/ 	.word	0xffffffff


	//   ....[203]....
        /*0368*/ 	.word	0xffffffff


	//   ....[204]....
        /*036c*/ 	.word	0xffffffff


	//   ....[205]....
        /*0370*/ 	.word	0xffffffff


	//   ....[206]....
        /*0374*/ 	.word	0xffffffff


	//   ....[207]....
        /*0378*/ 	.word	0xffffffff


	//   ....[208]....
        /*037c*/ 	.word	0xffffffff


	//   ....[209]....
        /*0380*/ 	.word	0xffffffff


	//   ....[210]....
        /*0384*/ 	.word	0xffffffff


	//   ....[211]....
        /*0388*/ 	.word	0xffffffff


	//   ....[212]....
        /*038c*/ 	.word	0xffffffff


	//   ....[213]....
        /*0390*/ 	.word	0xffffffff


	//   ....[214]....
        /*0394*/ 	.word	0xffffffff


	//   ....[215]....
        /*0398*/ 	.word	0xffffffff


	//   ....[216]....
        /*039c*/ 	.word	0xffffffff


	//----- nvinfo : EIATTR_COOP_GROUP_INSTR_OFFSETS
	.align		4
.L_366:
        /*03a0*/ 	.byte	0x04, 0x28
        /*03a2*/ 	.short	(.L_368 - .L_367)


	//   ....[0]....
.L_367:
        /*03a4*/ 	.word	0x00000090


	//   ....[1]....
        /*03a8*/ 	.word	0x00001560


	//   ....[2]....
        /*03ac*/ 	.word	0x00001590


	//   ....[3]....
        /*03b0*/ 	.word	0x000016c0


	//   ....[4]....
        /*03b4*/ 	.word	0x000016f0


	//   ....[5]....
        /*03b8*/ 	.word	0x00001780


	//   ....[6]....
        /*03bc*/ 	.word	0x000017b0


	//   ....[7]....
        /*03c0*/ 	.word	0x00001840


	//   ....[8]....
        /*03c4*/ 	.word	0x00001870


	//   ....[9]....
        /*03c8*/ 	.word	0x00001900


	//   ....[10]....
        /*03cc*/ 	.word	0x00001930


	//   ....[11]....
        /*03d0*/ 	.word	0x000019c0


	//   ....[12]....
        /*03d4*/ 	.word	0x000019f0


	//   ....[13]....
        /*03d8*/ 	.word	0x00001a80


	//   ....[14]....
        /*03dc*/ 	.word	0x00001ab0


	//   ....[15]....
        /*03e0*/ 	.word	0x00001b30


	//   ....[16]....
        /*03e4*/ 	.word	0x00001b70


	//   ....[17]....
        /*03e8*/ 	.word	0x00002030


	//   ....[18]....
        /*03ec*/ 	.word	0x00002050


	//   ....[19]....
        /*03f0*/ 	.word	0x00002060


	//   ....[20]....
        /*03f4*/ 	.word	0x00002070


	//   ....[21]....
        /*03f8*/ 	.word	0x00002080


	//   ....[22]....
        /*03fc*/ 	.word	0x00002090


	//   ....[23]....
        /*0400*/ 	.word	0x000020a0


	//   ....[24]....
        /*0404*/ 	.word	0x000020c0


	//   ....[25]....
        /*0408*/ 	.word	0x000020f0


	//   ....[26]....
        /*040c*/ 	.word	0x00002110


	//   ....[27]....
        /*0410*/ 	.word	0x00002140


	//   ....[28]....
        /*0414*/ 	.word	0x00002150


	//   ....[29]....
        /*0418*/ 	.word	0x00002400


	//   ....[30]....
        /*041c*/ 	.word	0x00002440


	//   ....[31]....
        /*0420*/ 	.word	0x00002480


	//   ....[32]....
        /*0424*/ 	.word	0x000024c0


	//   ....[33]....
        /*0428*/ 	.word	0x00002500


	//   ....[34]....
        /*042c*/ 	.word	0x000025a0


	//   ....[35]....
        /*0430*/ 	.word	0x000025b0


	//   ....[36]....
        /*0434*/ 	.word	0x000025c0


	//   ....[37]....
        /*0438*/ 	.word	0x000025d0


	//   ....[38]....
        /*043c*/ 	.word	0x000026e0


	//   ....[39]....
        /*0440*/ 	.word	0x00002710


	//   ....[40]....
        /*0444*/ 	.word	0x00002790


	//   ....[41]....
        /*0448*/ 	.word	0x000031d0


	//   ....[42]....
        /*044c*/ 	.word	0x000031e0


	//   ....[43]....
        /*0450*/ 	.word	0x000031f0


	//   ....[44]....
        /*0454*/ 	.word	0x00003200


	//   ....[45]....
        /*0458*/ 	.word	0x00003210


	//   ....[46]....
        /*045c*/ 	.word	0x00003220


	//   ....[47]....
        /*0460*/ 	.word	0x00003230


	//   ....[48]....
        /*0464*/ 	.word	0x00003250


	//   ....[49]....
        /*0468*/ 	.word	0x00003270


	//   ....[50]....
        /*046c*/ 	.word	0x00003290


	//   ....[51]....
        /*0470*/ 	.word	0x000032a0


	//   ....[52]....
        /*0474*/ 	.word	0x000032c0


	//   ....[53]....
        /*0478*/ 	.word	0x00003600


	//   ....[54]....
        /*047c*/ 	.word	0x00003800


	//   ....[55]....
        /*0480*/ 	.word	0x000039d0


	//   ....[56]....
        /*0484*/ 	.word	0x00004f20


	//   ....[57]....
        /*0488*/ 	.word	0x000058b0


	//   ....[58]....
        /*048c*/ 	.word	0x000058f0


	//   ....[59]....
        /*0490*/ 	.word	0x00005a10


	//   ....[60]....
        /*0494*/ 	.word	0x00005a50


	//   ....[61]....
        /*0498*/ 	.word	0x00006720


	//   ....[62]....
        /*049c*/ 	.word	0x000068f0


	//   ....[63]....
        /*04a0*/ 	.word	0x00006970


	//   ....[64]....
        /*04a4*/ 	.word	0x00006c60


	//   ....[65]....
        /*04a8*/ 	.word	0x00008590


	//   ....[66]....
        /*04ac*/ 	.word	0x000085a0


	//   ....[67]....
        /*04b0*/ 	.word	0x000085b0


	//   ....[68]....
        /*04b4*/ 	.word	0x000085c0


	//   ....[69]....
        /*04b8*/ 	.word	0x000085d0


	//   ....[70]....
        /*04bc*/ 	.word	0x000085e0


	//   ....[71]....
        /*04c0*/ 	.word	0x000085f0


	//   ....[72]....
        /*04c4*/ 	.word	0x00008600


	//   ....[73]....
        /*04c8*/ 	.word	0x00008610


	//   ....[74]....
        /*04cc*/ 	.word	0x00008620


	//   ....[75]....
        /*04d0*/ 	.word	0x00008630


	//   ....[76]....
        /*04d4*/ 	.word	0x00008640


	//   ....[77]....
        /*04d8*/ 	.word	0x00009080


	//   ....[78]....
        /*04dc*/ 	.word	0x00009090


	//   ....[79]....
        /*04e0*/ 	.word	0x000090a0


	//   ....[80]....
        /*04e4*/ 	.word	0x000090b0


	//   ....[81]....
        /*04e8*/ 	.word	0x000090c0


	//   ....[82]....
        /*04ec*/ 	.word	0x000090d0


	//   ....[83]....
        /*04f0*/ 	.word	0x000090e0


	//   ....[84]....
        /*04f4*/ 	.word	0x00009100


	//   ....[85]....
        /*04f8*/ 	.word	0x00009120


	//   ....[86]....
        /*04fc*/ 	.word	0x00009150


	//   ....[87]....
        /*0500*/ 	.word	0x00009170


	//   ....[88]....
        /*0504*/ 	.word	0x00009190


	//   ....[89]....
        /*0508*/ 	.word	0x00009360


	//   ....[90]....
        /*050c*/ 	.word	0x00009530


	//   ....[91]....
        /*0510*/ 	.word	0x00009720


	//   ....[92]....
        /*0514*/ 	.word	0x00009d70


	//   ....[93]....
        /*0518*/ 	.word	0x0000b820


	//   ....[94]....
        /*051c*/ 	.word	0x0000b9d0


	//   ....[95]....
        /*0520*/ 	.word	0x0000ba20


	//   ....[96]....
        /*0524*/ 	.word	0x0000bc40


	//   ....[97]....
        /*0528*/ 	.word	0x0000be50


	//   ....[98]....
        /*052c*/ 	.word	0x0000c1b0


	//   ....[99]....
        /*0530*/ 	.word	0x0000c480


	//   ....[100]....
        /*0534*/ 	.word	0x0000c620


	//   ....[101]....
        /*0538*/ 	.word	0x0000ed20


	//   ....[102]....
        /*053c*/ 	.word	0x0000ed30


	//   ....[103]....
        /*0540*/ 	.word	0x0000ed40


	//   ....[104]....
        /*0544*/ 	.word	0x0000ed50


	//   ....[105]....
        /*0548*/ 	.word	0x0000ed60


	//   ....[106]....
        /*054c*/ 	.word	0x0000ed70


	//   ....[107]....
        /*0550*/ 	.word	0x0000ed80


	//   ....[108]....
        /*0554*/ 	.word	0x0000ed90


	//   ....[109]....
        /*0558*/ 	.word	0x0000eda0


	//   ....[110]....
        /*055c*/ 	.word	0x0000edb0


	//   ....[111]....
        /*0560*/ 	.word	0x0000edc0


	//   ....[112]....
        /*0564*/ 	.word	0x0000edd0


	//   ....[113]....
        /*0568*/ 	.word	0x0000f810


	//   ....[114]....
        /*056c*/ 	.word	0x0000f820


	//   ....[115]....
        /*0570*/ 	.word	0x0000f830


	//   ....[116]....
        /*0574*/ 	.word	0x0000f840


	//   ....[117]....
        /*0578*/ 	.word	0x0000f850


	//   ....[118]....
        /*057c*/ 	.word	0x0000f860


	//   ....[119]....
        /*0580*/ 	.word	0x0000f870


	//   ....[120]....
        /*0584*/ 	.word	0x0000f890


	//   ....[121]....
        /*0588*/ 	.word	0x0000f8b0


	//   ....[122]....
        /*058c*/ 	.word	0x0000f8e0


	//   ....[123]....
        /*0590*/ 	.word	0x0000f900


	//   ....[124]....
        /*0594*/ 	.word	0x0000f920


	//   ....[125]....
        /*0598*/ 	.word	0x0000ffa0


	//   ....[126]....
        /*059c*/ 	.word	0x0000ffe0


	//   ....[127]....
        /*05a0*/ 	.word	0x00010000


	//   ....[128]....
        /*05a4*/ 	.word	0x00010040


	//   ....[129]....
        /*05a8*/ 	.word	0x00010080


	//   ....[130]....
        /*05ac*/ 	.word	0x000100b0


	//   ....[131]....
        /*05b0*/ 	.word	0x000100f0


	//   ....[132]....
        /*05b4*/ 	.word	0x00010230


	//   ....[133]....
        /*05b8*/ 	.word	0x000125b0


	//   ....[134]....
        /*05bc*/ 	.word	0x000125d0


	//   ....[135]....
        /*05c0*/ 	.word	0x000125e0


	//   ....[136]....
        /*05c4*/ 	.word	0x00012600


	//   ....[137]....
        /*05c8*/ 	.word	0x00012620


	//   ....[138]....
        /*05cc*/ 	.word	0x00012650


	//   ....[139]....
        /*05d0*/ 	.word	0x00012690


	//   ....[140]....
        /*05d4*/ 	.word	0x000126b0


	//   ....[141]....
        /*05d8*/ 	.word	0x000126f0


	//   ....[142]....
        /*05dc*/ 	.word	0x00012710


	//   ....[143]....
        /*05e0*/ 	.word	0x00012720


	//   ....[144]....
        /*05e4*/ 	.word	0x00012740


	//   ....[145]....
        /*05e8*/ 	.word	0x000130c0


	//   ....[146]....
        /*05ec*/ 	.word	0x000130d0


	//   ....[147]....
        /*05f0*/ 	.word	0x000130e0


	//   ....[148]....
        /*05f4*/ 	.word	0x000130f0


	//   ....[149]....
        /*05f8*/ 	.word	0x00013100


	//   ....[150]....
        /*05fc*/ 	.word	0x00013110


	//   ....[151]....
        /*0600*/ 	.word	0x00013120


	//   ....[152]....
        /*0604*/ 	.word	0x00013140


	//   ....[153]....
        /*0608*/ 	.word	0x00013160


	//   ....[154]....
        /*060c*/ 	.word	0x00013190


	//   ....[155]....
        /*0610*/ 	.word	0x000131b0


	//   ....[156]....
        /*0614*/ 	.word	0x000131d0


	//   ....[157]....
        /*0618*/ 	.word	0x000133b0


	//   ....[158]....
        /*061c*/ 	.word	0x00013570


	//   ....[159]....
        /*0620*/ 	.word	0x00013760


	//   ....[160]....
        /*0624*/ 	.word	0x000145a0


	//   ....[161]....
        /*0628*/ 	.word	0x000157a0


	//   ....[162]....
        /*062c*/ 	.word	0x00015a80


	//   ....[163]....
        /*0630*/ 	.word	0x00015ad0


	//   ....[164]....
        /*0634*/ 	.word	0x00015dd0


	//   ....[165]....
        /*0638*/ 	.word	0x00015f50


	//   ....[166]....
        /*063c*/ 	.word	0x00016230


	//   ....[167]....
        /*0640*/ 	.word	0x00016560


	//   ....[168]....
        /*0644*/ 	.word	0x000166b0


	//   ....[169]....
        /*0648*/ 	.word	0x00018580


	//   ....[170]....
        /*064c*/ 	.word	0x000185b0


	//   ....[171]....
        /*0650*/ 	.word	0x000185e0


	//   ....[172]....
        /*0654*/ 	.word	0x00018600


	//   ....[173]....
        /*0658*/ 	.word	0x00018630


	//   ....[174]....
        /*065c*/ 	.word	0x00018670


	//   ....[175]....
        /*0660*/ 	.word	0x00018680


	//   ....[176]....
        /*0664*/ 	.word	0x000186a0


	//   ....[177]....
        /*0668*/ 	.word	0x00019b00


	//   ....[178]....
        /*066c*/ 	.word	0x00019b40


	//   ....[179]....
        /*0670*/ 	.word	0x00019b60


	//   ....[180]....
        /*0674*/ 	.word	0x00019b90


	//   ....[181]....
        /*0678*/ 	.word	0x00019bd0


	//   ....[182]....
        /*067c*/ 	.word	0x00019c10


	//   ....[183]....
        /*0680*/ 	.word	0x00019c40


	//   ....[184]....
        /*0684*/ 	.word	0x00019c80


	//   ....[185]....
        /*0688*/ 	.word	0x00019d30


	//   ....[186]....
        /*068c*/ 	.word	0x00019d50


	//   ....[187]....
        /*0690*/ 	.word	0x00019d90


	//   ....[188]....
        /*0694*/ 	.word	0x00019da0


	//   ....[189]....
        /*0698*/ 	.word	0x00019e00


	//   ....[190]....
        /*069c*/ 	.word	0x00019e20


	//   ....[191]....
        /*06a0*/ 	.word	0x00019e40


	//   ....[192]....
        /*06a4*/ 	.word	0x00019ed0


	//   ....[193]....
        /*06a8*/ 	.word	0x00019f60


	//   ....[194]....
        /*06ac*/ 	.word	0x00019f70


	//   ....[195]....
        /*06b0*/ 	.word	0x00019f80


	//   ....[196]....
        /*06b4*/ 	.word	0x00019fb0


	//   ....[197]....
        /*06b8*/ 	.word	0x00019fc0


	//   ....[198]....
        /*06bc*/ 	.word	0x00019fd0


	//   ....[199]....
        /*06c0*/ 	.word	0x0001a050


	//   ....[200]....
        /*06c4*/ 	.word	0x0001a060


	//   ....[201]....
        /*06c8*/ 	.word	0x0001a930


	//   ....[202]....
        /*06cc*/ 	.word	0x0001a960


	//   ....[203]....
        /*06d0*/ 	.word	0x0001a990


	//   ....[204]....
        /*06d4*/ 	.word	0x0001a9c0


	//   ....[205]....
        /*06d8*/ 	.word	0x0001a9e0


	//   ....[206]....
        /*06dc*/ 	.word	0x0001aa00


	//   ....[207]....
        /*06e0*/ 	.word	0x0001aa30


	//   ....[208]....
        /*06e4*/ 	.word	0x0001aa60


	//   ....[209]....
        /*06e8*/ 	.word	0x0001aa90


	//   ....[210]....
        /*06ec*/ 	.word	0x0001aac0


	//   ....[211]....
        /*06f0*/ 	.word	0x0001aaf0


	//   ....[212]....
        /*06f4*/ 	.word	0x0001ab10


	//   ....[213]....
        /*06f8*/ 	.word	0x0001ab30


	//   ....[214]....
        /*06fc*/ 	.word	0x0001ab50


	//   ....[215]....
        /*0700*/ 	.word	0x0001abe0


	//   ....[216]....
        /*0704*/ 	.word	0x0001ac40


	//----- nvinfo : EIATTR_EXIT_INSTR_OFFSETS
	.align		4
.L_368:
        /*0708*/ 	.byte	0x04, 0x1c
        /*070a*/ 	.short	(.L_370 - .L_369)


	//   ....[0]....
.L_369:
        /*070c*/ 	.word	0x00000440


	//   ....[1]....
        /*0710*/ 	.word	0x0001a100


	//   ....[2]....
        /*0714*/ 	.word	0x0001a140


	//   ....[3]....
        /*0718*/ 	.word	0x0001ac60


	//   ....[4]....
        /*071c*/ 	.word	0x0001aca0


	//----- nvinfo : EIATTR_CTAIDZ_USED
	.align		4
.L_370:
        /*0720*/ 	.byte	0x01, 0x04
	.zero		2


	//----- nvinfo : EIATTR_MAX_THREADS
	.align		4
        /*0724*/ 	.byte	0x04, 0x05
        /*0726*/ 	.short	(.L_372 - .L_371)
.L_371:
        /*0728*/ 	.word	0x00000080
        /*072c*/ 	.word	0x00000001
        /*0730*/ 	.word	0x00000001


	//----- nvinfo : EIATTR_CRS_STACK_SIZE
	.align		4
.L_372:
        /*0734*/ 	.byte	0x04, 0x1e
        /*0736*/ 	.short	(.L_374 - .L_373)
.L_373:
        /*0738*/ 	.word	0x00000000
.L_374:


//--------------------- .nv.info._ZN7cutlass13device_kernelIN5flash19enable_sm80_to_sm89INS1_16FlashAttnFwdSm80INS1_25CollectiveMainloopFwdSm80ILi4ELi1ELb0EN4cute5tupleIJNS5_1CILi128EEENS7_ILi96EEENS7_ILi64EEEEEELi64ENS_10bfloat16_tEfNS_4arch4Sm80ELb0ELb1ELb0ELb1ELb1ELb1ELb1ELb0EEENS1_21CollectiveEpilogueFwdINS6_IJS8_SA_S9_EEENS6_IJNS7_ILi1EEESI_SI_EEESC_SE_Li128ELb1ELb1ELb0ELb0EEENS1_19SingleTileSchedulerILb1ELb0ELb1ELi128EEEEEEEEEvNT_6ParamsE --------------------------
	.section	.nv.info._ZN7cutlass13device_kernelIN5flash19enable_sm80_to_sm89INS1_16FlashAttnFwdSm80INS1_25CollectiveMainloopFwdSm80ILi4ELi1ELb0EN4cute5tupleIJNS5_1CILi128EEENS7_ILi96EEENS7_ILi64EEEEEELi64ENS_10bfloat16_tEfNS_4arch4Sm80ELb0ELb1ELb0ELb1ELb1ELb1ELb1ELb0EEENS1_21CollectiveEpilogueFwdINS6_IJS8_SA_S9_EEENS6_IJNS7_ILi1EEESI_SI_EEESC_SE_Li128ELb1ELb1ELb0ELb0EEENS1_19SingleTileSchedulerILb1ELb0ELb1ELi128EEEEEEEEEvNT_6ParamsE,"",@"SHT_CUDA_INFO"
	.sectionflags	@""
	.align	4


	//----- nvinfo : EIATTR_CUDA_API_VERSION
	.align		4
        /*0000*/ 	.byte	0x04, 0x37
        /*0002*/ 	.short	(.L_376 - .L_375)
.L_375:
        /*0004*/ 	.word	0x00000082


	//----- nvinfo : EIATTR_SW2861232_WAR
	.align		4
.L_376:
        /*0008*/ 	.byte	0x01, 0x35
	.zero		2


	//----- nvinfo : EIATTR_PARAM_CBANK
	.align		4
        /*000c*/ 	.byte	0x04, 0x0a
        /*000e*/ 	.short	(.L_378 - .L_377)
	.align		4
.L_377:
        /*0010*/ 	.word	index@(.nv.constant0._ZN7cutlass13device_kernelIN5flash19enable_sm80_to_sm89INS1_16FlashAttnFwdSm80INS1_25CollectiveMainloopFwdSm80ILi4ELi1ELb0EN4cute5tupleIJNS5_1CILi128EEENS7_ILi96EEENS7_ILi64EEEEEELi64ENS_10bfloat16_tEfNS_4arch4Sm80ELb0ELb1ELb0ELb1ELb1ELb1ELb1ELb0EEENS1_21CollectiveEpilogueFwdINS6_IJS8_SA_S9_EEENS6_IJNS7_ILi1EEESI_SI_EEESC_SE_Li128ELb1ELb1ELb0ELb0EEENS1_19SingleTileSchedulerILb1ELb0ELb1ELi128EEEEEEEEEvNT_6ParamsE)
        /*0014*/ 	.short	0x0160
        /*0016*/ 	.short	0x0418


	//----- nvinfo : EIATTR_CBANK_PARAM_SIZE
	.align		4
.L_378:
        /*0018*/ 	.byte	0x03, 0x19
        /*001a*/ 	.short	0x0418


	//----- nvinfo : EIATTR_KPARAM_INFO
	.align		4
        /*001c*/ 	.byte	0x04, 0x17
        /*001e*/ 	.short	(.L_380 - .L_379)
.L_379:
        /*0020*/ 	.word	0x00000000
        /*0024*/ 	.short	0x0000
        /*0026*/ 	.short	0x0000
        /*0028*/ 	.byte	0x00, 0xf0, 0x61, 0x10


	//----- nvinfo : EIATTR_MAXREG_COUNT
	.align		4
.L_380:
        /*002c*/ 	.byte	0x03, 0x1b
        /*002e*/ 	.short	0x00ff


	//----- nvinfo : EIATTR_NUM_BARRIERS
	.align		4
        /*0030*/ 	.byte	0x02, 0x4c
        /*0032*/ 	.byte	0x02
	.zero		1


	//----- nvinfo : EIATTR_ANNOTATIONS
	.align		4
        /*0034*/ 	.byte	0x04, 0x55
        /*0036*/ 	.short	(.L_382 - .L_381)


	//   ....[0]....
.L_381:
        /* <DEDUP_REMOVED lines=32> */


	//----- nvinfo : EIATTR_MERCURY_ISA_VERSION
	.align		4
.L_382:
        /*0228*/ 	.byte	0x03, 0x5f
        /*022a*/ 	.short	0x0000


	//----- nvinfo : EIATTR_COOP_GROUP_MASK_REGIDS
	.align		4
        /*022c*/ 	.byte	0x04, 0x29
        /*022e*/ 	.short	(.L_384 - .L_383)


	//   ....[0]....
.L_383:
        /*0230*/ 	.word	0xffffffff


	//   ....[1]....
        /*0234*/ 	.word	0xffffffff


	//   ....[2]....
        /*0238*/ 	.word	0xffffffff


	//   ....[3]....
        /*023c*/ 	.word	0xffffffff


	//   ....[4]....
        /*0240*/ 	.word	0xffffffff


	//   ....[5]....
        /*0244*/ 	.word	0xffffffff


	//   ....[6]....
        /*0248*/ 	.word	0xffffffff


	//   ....[7]....
        /*024c*/ 	.word	0xffffffff


	//   ....[8]....
        /*0250*/ 	.word	0xffffffff


	//   ....[9]....
        /*0254*/ 	.word	0xffffffff


	//   ....[10]....
        /*0258*/ 	.word	0xffffffff


	//   ....[11]....
        /*025c*/ 	.word	0xffffffff


	//   ....[12]....
        /*0260*/ 	.word	0xffffffff


	//   ....[13]....
        /*0264*/ 	.word	0xffffffff


	//   ....[14]....
        /*0268*/ 	.word	0xffffffff


	//   ....[15]....
        /*026c*/ 	.word	0xffffffff


	//   ....[16]....
        /*0270*/ 	.word	0xffffffff


	//   ....[17]....
        /*0274*/ 	.word	0xffffffff


	//   ....[18]....
        /*0278*/ 	.word	0xffffffff


	//   ....[19]....
        /*027c*/ 	.word	0xffffffff


	//   ....[20]....
        /*0280*/ 	.word	0xffffffff


	//   ....[21]....
        /*0284*/ 	.word	0xffffffff


	//   ....[22]....
        /*0288*/ 	.word	0xffffffff


	//   ....[23]....
        /*028c*/ 	.word	0xffffffff


	//   ....[24]....
        /*0290*/ 	.word	0xffffffff


	//   ....[25]....
        /*0294*/ 	.word	0xffffffff


	//   ....[26]....
        /*0298*/ 	.word	0xffffffff


	//   ....[27]....
        /*029c*/ 	.word	0xffffffff


	//   ....[28]....
        /*02a0*/ 	.word	0xffffffff


	//   ....[29]....
        /*02a4*/ 	.word	0xffffffff


	//   ....[30]....
        /*02a8*/ 	.word	0xffffffff


	//   ....[31]....
        /*02ac*/ 	.word	0xffffffff


	//   ....[32]....
        /*02b0*/ 	.word	0xffffffff


	//   ....[33]....
        /*02b4*/ 	.word	0xffffffff


	//   ....[34]....
        /*02b8*/ 	.word	0xffffffff


	//   ....[35]....
        /*02bc*/ 	.word	0xffffffff


	//   ....[36]....
        /*02c0*/ 	.word	0xffffffff


	//   ....[37]....
        /*02c4*/ 	.word	0xffffffff


	//   ....[38]....
        /*02c8*/ 	.word	0xffffffff


	//   ....[39]....
        /*02cc*/ 	.word	0xffffffff


	//   ....[40]....
        /*02d0*/ 	.word	0xffffffff


	//   ....[41]....
        /*02d4*/ 	.word	0xffffffff


	//   ....[42]....
        /*02d8*/ 	.word	0xffffffff


	//   ....[43]....
        /*02dc*/ 	.word	0xffffffff


	//   ....[44]....
        /*02e0*/ 	.word	0xffffffff


	//   ....[45]....
        /*02e4*/ 	.word	0xffffffff


	//   ....[46]....
        /*02e8*/ 	.word	0xffffffff


	//   ....[47]....
        /*02ec*/ 	.word	0xffffffff


	//   ....[48]....
        /*02f0*/ 	.word	0xffffffff


	//   ....[49]....
        /*02f4*/ 	.word	0xffffffff


	//   ....[50]....
        /*02f8*/ 	.word	0xffffffff


	//   ....[51]....
        /*02fc*/ 	.word	0xffffffff


	//   ....[52]....
        /*0300*/ 	.word	0xffffffff


	//   ....[53]....
        /*0304*/ 	.word	0xffffffff


	//   ....[54]....
        /*0308*/ 	.word	0xffffffff


	//   ....[55]....
        /*030c*/ 	.word	0xffffffff


	//   ....[56]....
        /*0310*/ 	.word	0xffffffff


	//   ....[57]....
        /*0314*/ 	.word	0xffffffff


	//   ....[58]....
        /*0318*/ 	.word	0xffffffff


	//   ....[59]....
        /*031c*/ 	.word	0xffffffff


	//   ....[60]....
        /*0320*/ 	.word	0xffffffff


	//   ....[61]....
        /*0324*/ 	.word	0xffffffff


	//   ....[62]....
        /*0328*/ 	.word	0xffffffff


	//   ....[63]....
        /*032c*/ 	.word	0xffffffff


	//   ....[64]....
        /*0330*/ 	.word	0xffffffff


	//   ....[65]....
        /*0334*/ 	.word	0xffffffff


	//   ....[66]....
        /*0338*/ 	.word	0xffffffff


	//   ....[67]....
        /*033c*/ 	.word	0xffffffff


	//   ....[68]....
        /*0340*/ 	.word	0xffffffff


	//   ....[69]....
        /*0344*/ 	.word	0xffffffff


	//   ....[70]....
        /*0348*/ 	.word	0xffffffff


	//   ....[71]....
        /*034c*/ 	.word	0xffffffff


	//   ....[72]....
        /*0350*/ 	.word	0xffffffff


	//   ....[73]....
        /*0354*/ 	.word	0xffffffff


	//   ....[74]....
        /*0358*/ 	.word	0xffffffff


	//   ....[75]....
        /*035c*/ 	.word	0xffffffff


	//   ....[76]....
        /*0360*/ 	.word	0xffffffff


	//   ....[77]....
        /*0364*/ 	.word	0xffffffff


	//   ....[78]....
        /*0368*/ 	.word	0xffffffff


	//   ....[79]....
        /*036c*/ 	.word	0xffffffff


	//   ....[80]....
        /*0370*/ 	.word	0xffffffff


	//   ....[81]....
        /*0374*/ 	.word	0xffffffff


	//   ....[82]....
        /*0378*/ 	.word	0xffffffff


	//   ....[83]....
        /*037c*/ 	.word	0xffffffff


	//   ....[84]....
        /*0380*/ 	.word	0xffffffff


	//   ....[85]....
        /*0384*/ 	.word	0xffffffff


	//   ....[86]....
        /*0388*/ 	.word	0xffffffff


	//   ....[87]....
        /*038c*/ 	.word	0xffffffff


	//   ....[88]....
        /*0390*/ 	.word	0xffffffff


	//   ....[89]....
        /*0394*/ 	.word	0xffffffff


	//   ....[90]....
        /*0398*/ 	.word	0xffffffff


	//   ....[91]....
        /*039c*/ 	.word	0xffffffff


	//   ....[92]....
        /*03a0*/ 	.word	0xffffffff


	//   ....[93]....
        /*03a4*/ 	.word	0xffffffff


	//   ....[94]....
        /*03a8*/ 	.word	0xffffffff


	//   ....[95]....
        /*03ac*/ 	.word	0xffffffff


	//   ....[96]....
        /*03b0*/ 	.word	0xffffffff


	//   ....[97]....
        /*03b4*/ 	.word	0xffffffff


	//   ....[98]....
        /*03b8*/ 	.word	0xffffffff


	//   ....[99]....
        /*03bc*/ 	.word	0xffffffff


	//   ....[100]....
        /*03c0*/ 	.word	0xffffffff


	//   ....[101]....
        /*03c4*/ 	.word	0xffffffff


	//   ....[102]....
        /*03c8*/ 	.word	0xffffffff


	//   ....[103]....
        /*03cc*/ 	.word	0xffffffff


	//   ....[104]....
        /*03d0*/ 	.word	0xffffffff


	//   ....[105]....
        /*03d4*/ 	.word	0xffffffff


	//   ....[106]....
        /*03d8*/ 	.word	0xffffffff


	//   ....[107]....
        /*03dc*/ 	.word	0xffffffff


	//   ....[108]....
        /*03e0*/ 	.word	0xffffffff


	//   ....[109]....
        /*03e4*/ 	.word	0xffffffff


	//   ....[110]....
        /*03e8*/ 	.word	0xffffffff


	//   ....[111]....
        /*03ec*/ 	.word	0xffffffff


	//   ....[112]....
        /*03f0*/ 	.word	0xffffffff


	//   ....[113]....
        /*03f4*/ 	.word	0xffffffff


	//   ....[114]....
        /*03f8*/ 	.word	0xffffffff


	//   ....[115]....
        /*03fc*/ 	.word	0xffffffff


	//   ....[116]....
        /*0400*/ 	.word	0xffffffff


	//   ....[117]....
        /*0404*/ 	.word	0xffffffff


	//   ....[118]....
        /*0408*/ 	.word	0xffffffff


	//   ....[119]....
        /*040c*/ 	.word	0xffffffff


	//   ....[120]....
        /*0410*/ 	.word	0xffffffff


	//   ....[121]....
        /*0414*/ 	.word	0xffffffff


	//   ....[122]....
        /*0418*/ 	.word	0xffffffff


	//   ....[123]....
        /*041c*/ 	.word	0xffffffff


	//   ....[124]....
        /*0420*/ 	.word	0xffffffff


	//   ....[125]....
        /*0424*/ 	.word	0xffffffff


	//   ....[126]....
        /*0428*/ 	.word	0xffffffff


	//   ....[127]....
        /*042c*/ 	.word	0xffffffff


	//   ....[128]....
        /*0430*/ 	.word	0xffffffff


	//   ....[129]....
        /*0434*/ 	.word	0xffffffff


	//   ....[130]....
        /*0438*/ 	.word	0xffffffff


	//   ....[131]....
        /*043c*/ 	.word	0xffffffff


	//   ....[132]....
        /*0440*/ 	.word	0xffffffff


	//   ....[133]....
        /*0444*/ 	.word	0xffffffff


	//   ....[134]....
        /*0448*/ 	.word	0xffffffff


	//   ....[135]....
        /*044c*/ 	.word	0xffffffff


	//   ....[136]....
        /*0450*/ 	.word	0xffffffff


	//   ....[137]....
        /*0454*/ 	.word	0xffffffff


	//   ....[138]....
        /*0458*/ 	.word	0xffffffff


	//   ....[139]....
        /*045c*/ 	.word	0xffffffff


	//   ....[140]....
        /*0460*/ 	.word	0xffffffff


	//   ....[141]....
        /*0464*/ 	.word	0xffffffff


	//   ....[142]....
        /*0468*/ 	.word	0xffffffff


	//   ....[143]....
        /*046c*/ 	.word	0xffffffff


	//   ....[144]....
        /*0470*/ 	.word	0xffffffff


	//   ....[145]....
        /*0474*/ 	.word	0xffffffff


	//   ....[146]....
        /*0478*/ 	.word	0xffffffff


	//   ....[147]....
        /*047c*/ 	.word	0xffffffff


	//   ....[148]....
        /*0480*/ 	.word	0xffffffff


	//   ....[149]....
        /*0484*/ 	.word	0xffffffff


	//   ....[150]....
        /*0488*/ 	.word	0xffffffff


	//   ....[151]....
        /*048c*/ 	.word	0xffffffff


	//   ....[152]....
        /*0490*/ 	.word	0xffffffff


	//   ....[153]....
        /*0494*/ 	.word	0xffffffff


	//   ....[154]....
        /*0498*/ 	.word	0xffffffff


	//   ....[155]....
        /*049c*/ 	.word	0xffffffff


	//   ....[156]....
        /*04a0*/ 	.word	0xffffffff


	//   ....[157]....
        /*04a4*/ 	.word	0xffffffff


	//   ....[158]....
        /*04a8*/ 	.word	0xffffffff


	//   ....[159]....
        /*04ac*/ 	.word	0xffffffff


	//   ....[160]....
        /*04b0*/ 	.word	0xffffffff


	//   ....[161]....
        /*04b4*/ 	.word	0xffffffff


	//   ....[162]....
        /*04b8*/ 	.word	0xffffffff


	//   ....[163]....
        /*04bc*/ 	.word	0xffffffff


	//   ....[164]....
        /*04c0*/ 	.word	0xffffffff


	//   ....[165]....
        /*04c4*/ 	.word	0xffffffff


	//   ....[166]....
        /*04c8*/ 	.word	0xffffffff


	//   ....[167]....
        /*04cc*/ 	.word	0xffffffff


	//   ....[168]....
        /*04d0*/ 	.word	0xffffffff


	//   ....[169]....
        /*04d4*/ 	.word	0xffffffff


	//   ....[170]....
        /*04d8*/ 	.word	0xffffffff


	//   ....[171]....
        /*04dc*/ 	.word	0xffffffff


	//   ....[172]....
        /*04e0*/ 	.word	0xffffffff


	//   ....[173]....
        /*04e4*/ 	.word	0xffffffff


	//   ....[174]....
        /*04e8*/ 	.word	0xffffffff


	//   ....[175]....
        /*04ec*/ 	.word	0xffffffff


	//   ....[176]....
        /*04f0*/ 	.word	0xffffffff


	//   ....[177]....
        /*04f4*/ 	.word	0xffffffff


	//   ....[178]....
        /*04f8*/ 	.word	0xffffffff


	//   ....[179]....
        /*04fc*/ 	.word	0xffffffff


	//   ....[180]....
        /*0500*/ 	.word	0xffffffff


	//   ....[181]....
        /*0504*/ 	.word	0xffffffff


	//   ....[182]....
        /*0508*/ 	.word	0xffffffff


	//   ....[183]....
        /*050c*/ 	.word	0xffffffff


	//   ....[184]....
        /*0510*/ 	.word	0xffffffff


	//   ....[185]....
        /*0514*/ 	.word	0xffffffff


	//   ....[186]....
        /*0518*/ 	.word	0xffffffff


	//   ....[187]....
        /*051c*/ 	.word	0xffffffff


	//   ....[188]....
        /*0520*/ 	.word	0xffffffff


	//   ....[189]....
        /*0524*/ 	.word	0xffffffff


	//   ....[190]....
        /*0528*/ 	.word	0xffffffff


	//   ....[191]....
        /*052c*/ 	.word	0xffffffff


	//   ....[192]....
        /*0530*/ 	.word	0xffffffff


	//   ....[193]....
        /*0534*/ 	.word	0xffffffff


	//   ....[194]....
        /*0538*/ 	.word	0xffffffff


	//   ....[195]....
        /*053c*/ 	.word	0xffffffff


	//   ....[196]....
        /*0540*/ 	.word	0xffffffff


	//   ....[197]....
        /*0544*/ 	.word	0xffffffff


	//   ....[198]....
        /*0548*/ 	.word	0xffffffff


	//   ....[199]....
        /*054c*/ 	.word	0xffffffff


	//   ....[200]....
        /*0550*/ 	.word	0xffffffff


	//   ....[201]....
        /*0554*/ 	.word	0xffffffff


	//   ....[202]....
        /*0558*/ 	.word	0xffffffff


	//   ....[203]....
        /*055c*/ 	.word	0xffffffff


	//   ....[204]....
        /*0560*/ 	.word	0xffffffff


	//   ....[205]....
        /*0564*/ 	.word	0xffffffff


	//   ....[206]....
        /*0568*/ 	.word	0xffffffff


	//   ....[207]....
        /*056c*/ 	.word	0xffffffff


	//   ....[208]....
        /*0570*/ 	.word	0xffffffff


	//   ....[209]....
        /*0574*/ 	.word	0xffffffff


	//   ....[210]....
        /*0578*/ 	.word	0xffffffff


	//   ....[211]....
        /*057c*/ 	.word	0xffffffff


	//   ....[212]....
        /*0580*/ 	.word	0xffffffff


	//   ....[213]....
        /*0584*/ 	.word	0xffffffff


	//   ....[214]....
        /*0588*/ 	.word	0xffffffff


	//   ....[215]....
        /*058c*/ 	.word	0xffffffff


	//   ....[216]....
        /*0590*/ 	.word	0xffffffff


	//   ....[217]....
        /*0594*/ 	.word	0xffffffff


	//   ....[218]....
        /*0598*/ 	.word	0xffffffff


	//   ....[219]....
        /*059c*/ 	.word	0xffffffff


	//   ....[220]....
        /*05a0*/ 	.word	0xffffffff


	//   ....[221]....
        /*05a4*/ 	.word	0xffffffff


	//   ....[222]....
        /*05a8*/ 	.word	0xffffffff


	//   ....[223]....
        /*05ac*/ 	.word	0xffffffff


	//   ....[224]....
        /*05b0*/ 	.word	0xffffffff


	//   ....[225]....
        /*05b4*/ 	.word	0xffffffff


	//   ....[226]....
        /*05b8*/ 	.word	0xffffffff


	//   ....[227]....
        /*05bc*/ 	.word	0xffffffff


	//   ....[228]....
        /*05c0*/ 	.word	0xffffffff


	//   ....[229]....
        /*05c4*/ 	.word	0xffffffff


	//   ....[230]....
        /*05c8*/ 	.word	0xffffffff


	//   ....[231]....
        /*05cc*/ 	.word	0xffffffff


	//   ....[232]....
        /*05d0*/ 	.word	0xffffffff


	//   ....[233]....
        /*05d4*/ 	.word	0xffffffff


	//   ....[234]....
        /*05d8*/ 	.word	0xffffffff


	//   ....[235]....
        /*05dc*/ 	.word	0xffffffff


	//   ....[236]....
        /*05e0*/ 	.word	0xffffffff


	//   ....[237]....
        /*05e4*/ 	.word	0xffffffff


	//   ....[238]....
        /*05e8*/ 	.word	0xffffffff


	//   ....[239]....
        /*05ec*/ 	.word	0xffffffff


	//   ....[240]....
        /*05f0*/ 	.word	0xffffffff


	//   ....[241]....
        /*05f4*/ 	.word	0xffffffff


	//   ....[242]....
        /*05f8*/ 	.word	0xffffffff


	//   ....[243]....
        /*05fc*/ 	.word	0xffffffff


	//   ....[244]....
        /*0600*/ 	.word	0xffffffff


	//   ....[245]....
        /*0604*/ 	.word	0xffffffff


	//   ....[246]....
        /*0608*/ 	.word	0xffffffff


	//   ....[247]....
        /*060c*/ 	.word	0xffffffff


	//   ....[248]....
        /*0610*/ 	.word	0xffffffff


	//   ....[249]....
        /*0614*/ 	.word	0xffffffff


	//   ....[250]....
        /*0618*/ 	.word	0xffffffff


	//   ....[251]....
        /*061c*/ 	.word	0xffffffff


	//   ....[252]....
        /*0620*/ 	.word	0xffffffff


	//   ....[253]....
        /*0624*/ 	.word	0xffffffff


	//   ....[254]....
        /*0628*/ 	.word	0xffffffff


	//   ....[255]....
        /*062c*/ 	.word	0xffffffff


	//   ....[0]....
        /*0630*/ 	.word	0xffffffff


	//   ....[1]....
        /*0634*/ 	.word	0xffffffff


	//   ....[2]....
        /*0638*/ 	.word	0xffffffff


	//   ....[3]....
        /*063c*/ 	.word	0xffffffff


	//   ....[4]....
        /*0640*/ 	.word	0xffffffff


	//   ....[5]....
        /*0644*/ 	.word	0xffffffff


	//   ....[6]....
        /*0648*/ 	.word	0xffffffff


	//   ....[7]....
        /*064c*/ 	.word	0xffffffff


	//   ....[8]....
        /*0650*/ 	.word	0xffffffff


	//   ....[9]....
        /*0654*/ 	.word	0xffffffff


	//   ....[10]....
        /*0658*/ 	.word	0xffffffff


	//   ....[11]....
        /*065c*/ 	.word	0xffffffff


	//   ....[12]....
        /*0660*/ 	.word	0xffffffff


	//   ....[13]....
        /*0664*/ 	.word	0xffffffff


	//   ....[14]....
        /*0668*/ 	.word	0xffffffff


	//   ....[15]....
        /*066c*/ 	.word	0xffffffff


	//   ....[16]....
        /*0670*/ 	.word	0xffffffff


	//----- nvinfo : EIATTR_COOP_GROUP_INSTR_OFFSETS
	.align		4
.L_384:
        /*0674*/ 	.byte	0x04, 0x28
        /*0676*/ 	.short	(.L_386 - .L_385)


	//   ....[0]....
.L_385:
        /*0678*/ 	.word	0x000000a0


	//   ....[1]....
        /*067c*/ 	.word	0x00002a00


	//   ....[2]....
        /*0680*/ 	.word	0x00002a50


	//   ....[3]....
        /*0684*/ 	.word	0x00003240


	//   ....[4]....
        /*0688*/ 	.word	0x00003260


	//   ....[5]....
        /*068c*/ 	.word	0x000039d0


	//   ....[6]....
        /*0690*/ 	.word	0x000039e0


	//   ....[7]....
        /*0694*/ 	.word	0x00004280


	//   ....[8]....
        /*0698*/ 	.word	0x000042e0


	//   ....[9]....
        /*069c*/ 	.word	0x00004e60


	//   ....[10]....
        /*06a0*/ 	.word	0x00004e90


	//   ....[11]....
        /*06a4*/ 	.word	0x000055d0


	//   ....[12]....
        /*06a8*/ 	.word	0x000055f0


	//   ....[13]....
        /*06ac*/ 	.word	0x00005d50


	//   ....[14]....
        /*06b0*/ 	.word	0x00005d80


	//   ....[15]....
        /*06b4*/ 	.word	0x00005ec0


	//   ....[16]....
        /*06b8*/ 	.word	0x00005ef0


	//   ....[17]....
        /*06bc*/ 	.word	0x00005fe0


	//   ....[18]....
        /*06c0*/ 	.word	0x00006000


	//   ....[19]....
        /*06c4*/ 	.word	0x00006730


	//   ....[20]....
        /*06c8*/ 	.word	0x00006750


	//   ....[21]....
        /*06cc*/ 	.word	0x00006840


	//   ....[22]....
        /*06d0*/ 	.word	0x00006870


	//   ....[23]....
        /*06d4*/ 	.word	0x00006960


	//   ....[24]....
        /*06d8*/ 	.word	0x00006990


	//   ....[25]....
        /*06dc*/ 	.word	0x00007c50


	//   ....[26]....
        /*06e0*/ 	.word	0x00007ca0


	//   ....[27]....
        /*06e4*/ 	.word	0x00007e50


	//   ....[28]....
        /*06e8*/ 	.word	0x00007e80


	//   ....[29]....
        /*06ec*/ 	.word	0x00007f10


	//   ....[30]....
        /*06f0*/ 	.word	0x00007f40


	//   ....[31]....
        /*06f4*/ 	.word	0x00007fd0


	//   ....[32]....
        /*06f8*/ 	.word	0x00008000


	//   ....[33]....
        /*06fc*/ 	.word	0x00008090


	//   ....[34]....
        /*0700*/ 	.word	0x000080c0


	//   ....[35]....
        /*0704*/ 	.word	0x00008150


	//   ....[36]....
        /*0708*/ 	.word	0x00008180


	//   ....[37]....
        /*070c*/ 	.word	0x00008210


	//   ....[38]....
        /*0710*/ 	.word	0x00008240


	//   ....[39]....
        /*0714*/ 	.word	0x000082c0


	//   ....[40]....
        /*0718*/ 	.word	0x00008300


	//   ....[41]....
        /*071c*/ 	.word	0x00008720


	//   ....[42]....
        /*0720*/ 	.word	0x00008740


	//   ....[43]....
        /*0724*/ 	.word	0x00008750


	//   ....[44]....
        /*0728*/ 	.word	0x00008760


	//   ....[45]....
        /*072c*/ 	.word	0x00008780


	//   ....[46]....
        /*0730*/ 	.word	0x00008790


	//   ....[47]....
        /*0734*/ 	.word	0x000087a0


	//   ....[48]....
        /*0738*/ 	.word	0x000087c0


	//   ....[49]....
        /*073c*/ 	.word	0x000087e0


	//   ....[50]....
        /*0740*/ 	.word	0x00008800


	//   ....[51]....
        /*0744*/ 	.word	0x00008830


	//   ....[52]....
        /*0748*/ 	.word	0x00008840


	//   ....[53]....
        /*074c*/ 	.word	0x00008ce0


	//   ....[54]....
        /*0750*/ 	.word	0x00008d00


	//   ....[55]....
        /*0754*/ 	.word	0x00008d10


	//   ....[56]....
        /*0758*/ 	.word	0x00008d20


	//   ....[57]....
        /*075c*/ 	.word	0x00008e90


	//   ....[58]....
        /*0760*/ 	.word	0x00008ed0


	//   ....[59]....
        /*0764*/ 	.word	0x00008f20


	//   ....[60]....
        /*0768*/ 	.word	0x00008f60


	//   ....[61]....
        /*076c*/ 	.word	0x00009130


	//   ....[62]....
        /*0770*/ 	.word	0x00009170


	//   ....[63]....
        /*0774*/ 	.word	0x000091c0


	//   ....[64]....
        /*0778*/ 	.word	0x00009200


	//   ....[65]....
        /*077c*/ 	.word	0x000093f0


	//   ....[66]....
        /*0780*/ 	.word	0x00009430


	//   ....[67]....
        /*0784*/ 	.word	0x00009480


	//   ....[68]....
        /*0788*/ 	.word	0x000094c0


	//   ....[69]....
        /*078c*/ 	.word	0x0000b3d0


	//   ....[70]....
        /*0790*/ 	.word	0x0000b3f0


	//   ....[71]....
        /*0794*/ 	.word	0x0000b420


	//   ....[72]....
        /*0798*/ 	.word	0x0000b430


	//   ....[73]....
        /*079c*/ 	.word	0x0000b510


	//   ....[74]....
        /*07a0*/ 	.word	0x0000b550


	//   ....[75]....
        /*07a4*/ 	.word	0x0000b570


	//   ....[76]....
        /*07a8*/ 	.word	0x0000b580


	//   ....[77]....
        /*07ac*/ 	.word	0x0000b740


	//   ....[78]....
        /*07b0*/ 	.word	0x0000b780


	//   ....[79]....
        /*07b4*/ 	.word	0x0000b7a0


	//   ....[80]....
        /*07b8*/ 	.word	0x0000b7b0


	//   ....[81]....
        /*07bc*/ 	.word	0x0000b8b0


	//   ....[82]....
        /*07c0*/ 	.word	0x0000b8f0


	//   ....[83]....
        /*07c4*/ 	.word	0x0000b950


	//   ....[84]....
        /*07c8*/ 	.word	0x0000b980


	//   ....[85]....
        /*07cc*/ 	.word	0x0000dbe0


	//   ....[86]....
        /*07d0*/ 	.word	0x0000dbf0


	//   ....[87]....
        /*07d4*/ 	.word	0x0000dc00


	//   ....[88]....
        /*07d8*/ 	.word	0x0000dcc0


	//   ....[89]....
        /*07dc*/ 	.word	0x0000dcd0


	//   ....[90]....
        /*07e0*/ 	.word	0x0000dd70


	//   ....[91]....
        /*07e4*/ 	.word	0x0000ddc0


	//   ....[92]....
        /*07e8*/ 	.word	0x0000ddd0


	//   ....[93]....
        /*07ec*/ 	.word	0x0000ddf0


	//   ....[94]....
        /*07f0*/ 	.word	0x0000de70


	//   ....[95]....
        /*07f4*/ 	.word	0x0000dec0


	//   ....[96]....
        /*07f8*/ 	.word	0x0000df10


	//   ....[97]....
        /*07fc*/ 	.word	0x0000e810


	//   ....[98]....
        /*0800*/ 	.word	0x0000e820


	//   ....[99]....
        /*0804*/ 	.word	0x0000e830


	//   ....[100]....
        /*0808*/ 	.word	0x0000e840


	//   ....[101]....
        /*080c*/ 	.word	0x0000e850


	//   ....[102]....
        /*0810*/ 	.word	0x0000e860


	//   ....[103]....
        /*0814*/ 	.word	0x0000e870


	//   ....[104]....
        /*0818*/ 	.word	0x0000e880


	//   ....[105]....
        /*081c*/ 	.word	0x0000e8a0


	//   ....[106]....
        /*0820*/ 	.word	0x0000e8d0


	//   ....[107]....
        /*0824*/ 	.word	0x0000e8f0


	//   ....[108]....
        /*0828*/ 	.word	0x0000e910


	//   ....[109]....
        /*082c*/ 	.word	0x0000ec00


	//   ....[110]....
        /*0830*/ 	.word	0x0000ee60


	//   ....[111]....
        /*0834*/ 	.word	0x0000f030


	//   ....[112]....
        /*0838*/ 	.word	0x0000faa0


	//   ....[113]....
        /*083c*/ 	.word	0x00010fc0


	//   ....[114]....
        /*0840*/ 	.word	0x00011070


	//   ....[115]....
        /*0844*/ 	.word	0x00011700


	//   ....[116]....
        /*0848*/ 	.word	0x00011770


	//   ....[117]....
        /*084c*/ 	.word	0x00011d00


	//   ....[118]....
        /*0850*/ 	.word	0x00011d50


	//   ....[119]....
        /*0854*/ 	.word	0x00011d90


	//   ....[120]....
        /*0858*/ 	.word	0x00011dd0


	//   ....[121]....
        /*085c*/ 	.word	0x000147e0


	//   ....[122]....
        /*0860*/ 	.word	0x000147f0


	//   ....[123]....
        /*0864*/ 	.word	0x00014800


	//   ....[124]....
        /*0868*/ 	.word	0x00014810


	//   ....[125]....
        /*086c*/ 	.word	0x00014820


	//   ....[126]....
        /*0870*/ 	.word	0x00014830


	//   ....[127]....
        /*0874*/ 	.word	0x00014840


	//   ....[128]....
        /*0878*/ 	.word	0x00014850


	//   ....[129]....
        /*087c*/ 	.word	0x00014860


	//   ....[130]....
        /*0880*/ 	.word	0x00014870


	//   ....[131]....
        /*0884*/ 	.word	0x00014880


	//   ....[132]....
        /*0888*/ 	.word	0x00014890


	//   ....[133]....
        /*088c*/ 	.word	0x00015330


	//   ....[134]....
        /*0890*/ 	.word	0x00015340


	//   ....[135]....
        /*0894*/ 	.word	0x00015350


	//   ....[136]....
        /*0898*/ 	.word	0x00015360


	//   ....[137]....
        /*089c*/ 	.word	0x00015370


	//   ....[138]....
        /*08a0*/ 	.word	0x00015380


	//   ....[139]....
        /*08a4*/ 	.word	0x00015390


	//   ....[140]....
        /*08a8*/ 	.word	0x000153b0


	//   ....[141]....
        /*08ac*/ 	.word	0x000153d0


	//   ....[142]....
        /*08b0*/ 	.word	0x00015410


	//   ....[143]....
        /*08b4*/ 	.word	0x00015430


	//   ....[144]....
        /*08b8*/ 	.word	0x00015450


	//   ....[145]....
        /*08bc*/ 	.word	0x000155f0


	//   ....[146]....
        /*08c0*/ 	.word	0x00015800


	//   ....[147]....
        /*08c4*/ 	.word	0x000159f0


	//   ....[148]....
        /*08c8*/ 	.word	0x00016ac0


	//   ....[149]....
        /*08cc*/ 	.word	0x00017b60


	//   ....[150]....
        /*08d0*/ 	.word	0x00017da0


	//   ....[151]....
        /*08d4*/ 	.word	0x00017e40


	//   ....[152]....
        /*08d8*/ 	.word	0x00018100


	//   ....[153]....
        /*08dc*/ 	.word	0x00018160


	//   ....[154]....
        /*08e0*/ 	.word	0x000182e0


	//   ....[155]....
        /*08e4*/ 	.word	0x00018650


	//   ....[156]....
        /*08e8*/ 	.word	0x000187d0


	//   ....[157]....
        /*08ec*/ 	.word	0x0001b0c0


	//   ....[158]....
        /*08f0*/ 	.word	0x0001b0d0


	//   ....[159]....
        /*08f4*/ 	.word	0x0001b0e0


	//   ....[160]....
        /*08f8*/ 	.word	0x0001b0f0


	//   ....[161]....
        /*08fc*/ 	.word	0x0001b100


	//   ....[162]....
        /*0900*/ 	.word	0x0001b110


	//   ....[163]....
        /*0904*/ 	.word	0x0001b120


	//   ....[164]....
        /*0908*/ 	.word	0x0001b130


	//   ....[165]....
        /*090c*/ 	.word	0x0001b140


	//   ....[166]....
        /*0910*/ 	.word	0x0001b150


	//   ....[167]....
        /*0914*/ 	.word	0x0001b160


	//   ....[168]....
        /*0918*/ 	.word	0x0001b170


	//   ....[169]....
        /*091c*/ 	.word	0x0001bc10


	//   ....[170]....
        /*0920*/ 	.word	0x0001bc20


	//   ....[171]....
        /*0924*/ 	.word	0x0001bc30


	//   ....[172]....
        /*0928*/ 	.word	0x0001bc40


	//   ....[173]....
        /*092c*/ 	.word	0x0001bc50


	//   ....[174]....
        /*0930*/ 	.word	0x0001bc60


	//   ....[175]....
        /*0934*/ 	.word	0x0001bc70


	//   ....[176]....
        /*0938*/ 	.word	0x0001bc80


	//   ....[177]....
        /*093c*/ 	.word	0x0001bca0


	//   ....[178]....
        /*0940*/ 	.word	0x0001bcd0


	//   ....[179]....
        /*0944*/ 	.word	0x0001bd10


	//   ....[180]....
        /*0948*/ 	.word	0x0001bd30


	//   ....[181]....
        /*094c*/ 	.word	0x0001c2b0


	//   ....[182]....
        /*0950*/ 	.word	0x0001c350


	//   ....[183]....
        /*0954*/ 	.word	0x0001c3d0


	//   ....[184]....
        /*0958*/ 	.word	0x0001c460


	//   ....[185]....
        /*095c*/ 	.word	0x0001c4a0


	//   ....[186]....
        /*0960*/ 	.word	0x0001c4d0


	//   ....[187]....
        /*0964*/ 	.word	0x0001c690


	//   ....[188]....
        /*0968*/ 	.word	0x0001ca50


	//   ....[189]....
        /*096c*/ 	.word	0x0001ea30


	//   ....[190]....
        /*0970*/ 	.word	0x0001ea40


	//   ....[191]....
        /*0974*/ 	.word	0x0001ea60


	//   ....[192]....
        /*0978*/ 	.word	0x0001ea80


	//   ....[193]....
        /*097c*/ 	.word	0x0001eaa0


	//   ....[194]....
        /*0980*/ 	.word	0x0001eab0


	//   ....[195]....
        /*0984*/ 	.word	0x0001ead0


	//   ....[196]....
        /*0988*/ 	.word	0x0001eaf0


	//   ....[197]....
        /*098c*/ 	.word	0x0001eb30


	//   ....[198]....
        /*0990*/ 	.word	0x0001eb50


	//   ....[199]....
        /*0994*/ 	.word	0x0001eb60


	//   ....[200]....
        /*0998*/ 	.word	0x0001eb80


	//   ....[201]....
        /*099c*/ 	.word	0x0001f580


	//   ....[202]....
        /*09a0*/ 	.word	0x0001f590


	//   ....[203]....
        /*09a4*/ 	.word	0x0001f5a0


	//   ....[204]....
        /*09a8*/ 	.word	0x0001f5b0


	//   ....[205]....
        /*09ac*/ 	.word	0x0001f5c0


	//   ....[206]....
        /*09b0*/ 	.word	0x0001f5d0


	//   ....[207]....
        /*09b4*/ 	.word	0x0001f5e0


	//   ....[208]....
        /*09b8*/ 	.word	0x0001f600


	//   ....[209]....
        /*09bc*/ 	.word	0x0001f620


	//   ....[210]....
        /*09c0*/ 	.word	0x0001f660


	//   ....[211]....
        /*09c4*/ 	.word	0x0001f680


	//   ....[212]....
        /*09c8*/ 	.word	0x0001f6a0


	//   ....[213]....
        /*09cc*/ 	.word	0x0001f850


	//   ....[214]....
        /*09d0*/ 	.word	0x0001fa50


	//   ....[215]....
        /*09d4*/ 	.word	0x0001fc40


	//   ....[216]....
        /*09d8*/ 	.word	0x00020ef0


	//   ....[217]....
        /*09dc*/ 	.word	0x00021ec0


	//   ....[218]....
        /*09e0*/ 	.word	0x00022100


	//   ....[219]....
        /*09e4*/ 	.word	0x00022190


	//   ....[220]....
        /*09e8*/ 	.word	0x00022410


	//   ....[221]....
        /*09ec*/ 	.word	0x00022470


	//   ....[222]....
        /*09f0*/ 	.word	0x000225e0


	//   ....[223]....
        /*09f4*/ 	.word	0x000228f0


	//   ....[224]....
        /*09f8*/ 	.word	0x00022a70


	//   ....[225]....
        /*09fc*/ 	.word	0x00024d40


	//   ....[226]....
        /*0a00*/ 	.word	0x00024d50


	//   ....[227]....
        /*0a04*/ 	.word	0x00024d60


	//   ....[228]....
        /*0a08*/ 	.word	0x00024d70


	//   ....[229]....
        /*0a0c*/ 	.word	0x00024da0


	//   ....[230]....
        /*0a10*/ 	.word	0x00024dc0


	//   ....[231]....
        /*0a14*/ 	.word	0x00024de0


	//   ....[232]....
        /*0a18*/ 	.word	0x00024df0


	//   ....[233]....
        /*0a1c*/ 	.word	0x000262c0


	//   ....[234]....
        /*0a20*/ 	.word	0x000262f0


	//   ....[235]....
        /*0a24*/ 	.word	0x00026320


	//   ....[236]....
        /*0a28*/ 	.word	0x00026350


	//   ....[237]....
        /*0a2c*/ 	.word	0x00026390


	//   ....[238]....
        /*0a30*/ 	.word	0x000263c0


	//   ....[239]....
        /*0a34*/ 	.word	0x00026400


	//   ....[240]....
        /*0a38*/ 	.word	0x00026420


	//   ....[241]....
        /*0a3c*/ 	.word	0x000264d0


	//   ....[242]....
        /*0a40*/ 	.word	0x000264f0


	//   ....[243]....
        /*0a44*/ 	.word	0x00026520


	//   ....[244]....
        /*0a48*/ 	.word	0x00026550


	//   ....[245]....
        /*0a4c*/ 	.word	0x00026580


	//   ....[246]....
        /*0a50*/ 	.word	0x000265d0


	//   ....[247]....
        /*0a54*/ 	.word	0x00026600


	//   ....[248]....
        /*0a58*/ 	.word	0x00026670


	//   ....[249]....
        /*0a5c*/ 	.word	0x00026730


	//   ....[250]....
        /*0a60*/ 	.word	0x00026750


	//   ....[251]....
        /*0a64*/ 	.word	0x00026780


	//   ....[252]....
        /*0a68*/ 	.word	0x00026790


	//   ....[253]....
        /*0a6c*/ 	.word	0x000267a0


	//   ....[254]....
        /*0a70*/ 	.word	0x000267b0


	//   ....[255]....
        /*0a74*/ 	.word	0x000268a0


	//   ....[0]....
        /*0a78*/ 	.word	0x000268c0


	//   ....[1]....
        /*0a7c*/ 	.word	0x00027130


	//   ....[2]....
        /*0a80*/ 	.word	0x00027160


	//   ....[3]....
        /*0a84*/ 	.word	0x00027190


	//   ....[4]....
        /*0a88*/ 	.word	0x000271c0


	//   ....[5]....
        /*0a8c*/ 	.word	0x000271f0


	//   ....[6]....
        /*0a90*/ 	.word	0x00027220


	//   ....[7]....
        /*0a94*/ 	.word	0x00027250


	//   ....[8]....
        /*0a98*/ 	.word	0x00027270


	//   ....[9]....
        /*0a9c*/ 	.word	0x00027290


	//   ....[10]....
        /*0aa0*/ 	.word	0x000272b0


	//   ....[11]....
        /*0aa4*/ 	.word	0x000272c0


	//   ....[12]....
        /*0aa8*/ 	.word	0x000272d0


	//   ....[13]....
        /*0aac*/ 	.word	0x000272e0


	//   ....[14]....
        /*0ab0*/ 	.word	0x000272f0


	//   ....[15]....
        /*0ab4*/ 	.word	0x00027300


	//   ....[16]....
        /*0ab8*/ 	.word	0x00027330


	//----- nvinfo : EIATTR_EXIT_INSTR_OFFSETS
	.align		4
.L_386:
        /*0abc*/ 	.byte	0x04, 0x1c
        /*0abe*/ 	.short	(.L_388 - .L_387)


	//   ....[0]....
.L_387:
        /*0ac0*/ 	.word	0x000003b0


	//   ....[1]....
        /*0ac4*/ 	.word	0x000268e0


	//   ....[2]....
        /*0ac8*/ 	.word	0x00026920


	//   ....[3]....
        /*0acc*/ 	.word	0x000274c0


	//   ....[4]....
        /*0ad0*/ 	.word	0x00027500


	//----- nvinfo : EIATTR_CTAIDZ_USED
	.align		4
.L_388:
        /*0ad4*/ 	.byte	0x01, 0x04
	.zero		2


	//----- nvinfo : EIATTR_MAX_THREADS
	.align		4
        /*0ad8*/ 	.byte	0x04, 0x05
        /*0ada*/ 	.short	(.L_390 - .L_389)
.L_389:
        /*0adc*/ 	.word	0x00000080
        /*0ae0*/ 	.word	0x00000001
        /*0ae4*/ 	.word	0x00000001


	//----- nvinfo : EIATTR_CRS_STACK_SIZE
	.align		4
.L_390:
        /*0ae8*/ 	.byte	0x04, 0x1e
        /*0aea*/ 	.short	(.L_392 - .L_391)
.L_391:
        /*0aec*/ 	.word	0x00000000
.L_392:


//--------------------- .nv.info._ZN7cutlass13device_kernelIN5flash19enable_sm80_to_sm89INS1_16FlashAttnFwdSm80INS1_25CollectiveMainloopFwdSm80ILi4ELi1ELb0EN4cute5tupleIJNS5_1CILi128EEENS7_ILi112EEENS7_ILi64EEEEEELi64ENS_10bfloat16_tEfNS_4arch4Sm80ELb1ELb0ELb0ELb0ELb1ELb0ELb1ELb0EEENS1_21CollectiveEpilogueFwdINS6_IJS8_SA_S9_EEENS6_IJNS7_ILi1EEESI_SI_EEESC_SE_Li128ELb0ELb1ELb0ELb0EEENS1_30DynamicPersistentTileSchedulerILi128ELi128ELb0ELb1ELb0EEEEEEEEEvNT_6ParamsE --------------------------
	.section	.nv.info._ZN7cutlass13device_kernelIN5flash19enable_sm80_to_sm89INS1_16FlashAttnFwdSm80INS1_25CollectiveMainloopFwdSm80ILi4ELi1ELb0EN4cute5tupleIJNS5_1CILi128EEENS7_ILi112EEENS7_ILi64EEEEEELi64ENS_10bfloat16_tEfNS_4arch4Sm80ELb1ELb0ELb0ELb0ELb1ELb0ELb1ELb0EEENS1_21CollectiveEpilogueFwdINS6_IJS8_SA_S9_EEENS6_IJNS7_ILi1EEESI_SI_EEESC_SE_Li128ELb0ELb1ELb0ELb0EEENS1_30DynamicPersistentTileSchedulerILi128ELi128ELb0ELb1ELb0EEEEEEEEEvNT_6ParamsE,"",@"SHT_CUDA_INFO"
	.sectionflags	@""
	.align	4


	//----- nvinfo : EIATTR_CUDA_API_VERSION
	.align		4
        /*0000*/ 	.byte	0x04, 0x37
        /*0002*/ 	.short	(.L_394 - .L_393)
.L_393:
        /*0004*/ 	.word	0x00000082


	//----- nvinfo : EIATTR_SW2861232_WAR
	.align		4
.L_394:
        /*0008*/ 	.byte	0x01, 0x35
	.zero		2


	//----- nvinfo : EIATTR_PARAM_CBANK
	.align		4
        /*000c*/ 	.byte	0x04, 0x0a
        /*000e*/ 	.short	(.L_396 - .L_395)
	.align		4
.L_395:
        /*0010*/ 	.word	index@(.nv.constant0._ZN7cutlass13device_kernelIN5flash19enable_sm80_to_sm89INS1_16FlashAttnFwdSm80INS1_25CollectiveMainloopFwdSm80ILi4ELi1ELb0EN4cute5tupleIJNS5_1CILi128EEENS7_ILi112EEENS7_ILi64EEEEEELi64ENS_10bfloat16_tEfNS_4arch4Sm80ELb1ELb0ELb0ELb0ELb1ELb0ELb1ELb0EEENS1_21CollectiveEpilogueFwdINS6_IJS8_SA_S9_EEENS6_IJNS7_ILi1EEESI_SI_EEESC_SE_Li128ELb0ELb1ELb0ELb0EEENS1_30DynamicPersistentTileSchedulerILi128ELi128ELb0ELb1ELb0EEEEEEEEEvNT_6ParamsE)
        /*0014*/ 	.short	0x0160
        /*0016*/ 	.short	0x0428


	//----- nvinfo : EIATTR_CBANK_PARAM_SIZE
	.align		4
.L_396:
        /*0018*/ 	.byte	0x03, 0x19
        /*001a*/ 	.short	0x0428


	//----- nvinfo : EIATTR_KPARAM_INFO
	.align		4
        /*001c*/ 	.byte	0x04, 0x17
        /*001e*/ 	.short	(.L_398 - .L_397)
.L_397:
        /*0020*/ 	.word	0x00000000
        /*0024*/ 	.short	0x0000
        /*0026*/ 	.short	0x0000
        /*0028*/ 	.byte	0x00, 0xf0, 0xa1, 0x10


	//----- nvinfo : EIATTR_MAXREG_COUNT
	.align		4
.L_398:
        /*002c*/ 	.byte	0x03, 0x1b
        /*002e*/ 	.short	0x00ff


	//----- nvinfo : EIATTR_NUM_BARRIERS
	.align		4
        /*0030*/ 	.byte	0x02, 0x4c
        /*0032*/ 	.byte	0x06
	.zero		1


	//----- nvinfo : EIATTR_ANNOTATIONS
	.align		4
        /*0034*/ 	.byte	0x04, 0x55
        /*0036*/ 	.short	(.L_400 - .L_399)


	//   ....[0]....
.L_399:
        /* <DEDUP_REMOVED lines=65> */


	//----- nvinfo : EIATTR_MERCURY_ISA_VERSION
	.align		4
.L_400:
        /*0430*/ 	.byte	0x03, 0x5f
        /*0432*/ 	.short	0x0000


	//----- nvinfo : EIATTR_INT_WARP_WIDE_INSTR_OFFSETS
	.align		4
        /*0434*/ 	.byte	0x04, 0x31
        /*0436*/ 	.short	(.L_402 - .L_401)


	//   ....[0]....
.L_401:
        /*0438*/ 	.word	0x00011ae0


	//   ....[1]....
        /*043c*/ 	.word	0x00011b60


	//----- nvinfo : EIATTR_COOP_GROUP_MASK_REGIDS
	.align		4
.L_402:
        /*0440*/ 	.byte	0x04, 0x29
        /*0442*/ 	.short	(.L_404 - .L_403)


	//   ....[0]....
.L_403:
        /*0444*/ 	.word	0xffffffff


	//   ....[1]....
        /*0448*/ 	.word	0xffffffff


	//   ....[2]....
        /*044c*/ 	.word	0xffffffff


	//   ....[3]....
        /*0450*/ 	.word	0xffffffff


	//   ....[4]....
        /*0454*/ 	.word	0xffffffff


	//   ....[5]....
        /*0458*/ 	.word	0xffffffff


	//   ....[6]....
        /*045c*/ 	.word	0xffffffff


	//   ....[7]....
        /*0460*/ 	.word	0xffffffff


	//   ....[8]....
        /*0464*/ 	.word	0xffffffff


	//   ....[9]....
        /*0468*/ 	.word	0xffffffff


	//   ....[10]....
        /*046c*/ 	.word	0xffffffff


	//   ....[11]....
        /*0470*/ 	.word	0xffffffff


	//   ....[12]....
        /*0474*/ 	.word	0xffffffff


	//   ....[13]....
        /*0478*/ 	.word	0xffffffff


	//   ....[14]....
        /*047c*/ 	.word	0xffffffff


	//   ....[15]....
        /*0480*/ 	.word	0xffffffff


	//   ....[16]....
        /*0484*/ 	.word	0xffffffff


	//   ....[17]....
        /*0488*/ 	.word	0xffffffff


	//   ....[18]....
        /*048c*/ 	.word	0xffffffff


	//   ....[19]....
        /*0490*/ 	.word	0xffffffff


	//   ....[20]....
        /*0494*/ 	.word	0xffffffff


	//   ....[21]....
        /*0498*/ 	.word	0xffffffff


	//   ....[22]....
        /*049c*/ 	.word	0xffffffff


	//   ....[23]....
        /*04a0*/ 	.word	0xffffffff


	//   ....[24]....
        /*04a4*/ 	.word	0xffffffff


	//   ....[25]....
        /*04a8*/ 	.word	0xffffffff


	//   ....[26]....
        /*04ac*/ 	.word	0xffffffff


	//   ....[27]....
        /*04b0*/ 	.word	0xffffffff


	//   ....[28]....
        /*04b4*/ 	.word	0xffffffff


	//   ....[29]....
        /*04b8*/ 	.word	0xffffffff


	//   ....[30]....
        /*04bc*/ 	.word	0xffffffff


	//   ....[31]....
        /*04c0*/ 	.word	0xffffffff


	//   ....[32]....
        /*04c4*/ 	.word	0xffffffff


	//   ....[33]....
        /*04c8*/ 	.word	0xffffffff


	//   ....[34]....
        /*04cc*/ 	.word	0xffffffff


	//   ....[35]....
        /*04d0*/ 	.word	0xffffffff


	//   ....[36]....
        /*04d4*/ 	.word	0xffffffff


	//   ....[37]....
        /*04d8*/ 	.word	0xffffffff


	//   ....[38]....
        /*04dc*/ 	.word	0xffffffff


	//   ....[39]....
        /*04e0*/ 	.word	0xffffffff


	//   ....[40]....
        /*04e4*/ 	.word	0xffffffff


	//   ....[41]....
        /*04e8*/ 	.word	0xffffffff


	//   ....[42]....
        /*04ec*/ 	.word	0xffffffff


	//   ....[43]....
        /*04f0*/ 	.word	0xffffffff


	//   ....[44]....
        /*04f4*/ 	.word	0xffffffff


	//   ....[45]....
        /*04f8*/ 	.word	0xffffffff


	//   ....[46]....
        /*04fc*/ 	.word	0xffffffff


	//   ....[47]....
        /*0500*/ 	.word	0xffffffff


	//   ....[48]....
        /*0504*/ 	.word	0xffffffff


	//   ....[49]....
        /*0508*/ 	.word	0xffffffff


	//   ....[50]....
        /*050c*/ 	.word	0xffffffff


	//   ....[51]....
        /*0510*/ 	.word	0xffffffff


	//   ....[52]....
        /*0514*/ 	.word	0xffffffff


	//   ....[53]....
        /*0518*/ 	.word	0xffffffff


	//   ....[54]....
        /*051c*/ 	.word	0xffffffff


	//   ....[55]....
        /*0520*/ 	.word	0xffffffff


	//   ....[56]....
        /*0524*/ 	.word	0xffffffff


	//   ....[57]....
        /*0528*/ 	.word	0xffffffff


	//   ....[58]....
        /*052c*/ 	.word	0xffffffff


	//   ....[59]....
        /*0530*/ 	.word	0xffffffff


	//   ....[60]....
        /*0534*/ 	.word	0xffffffff


	//   ....[61]....
        /*0538*/ 	.word	0xffffffff


	//   ....[62]....
        /*053c*/ 	.word	0xffffffff


	//   ....[63]....
        /*0540*/ 	.word	0xffffffff


	//   ....[64]....
        /*0544*/ 	.word	0xffffffff


	//   ....[65]....
        /*0548*/ 	.word	0xffffffff


	//   ....[66]....
        /*054c*/ 	.word	0xffffffff


	//   ....[67]....
        /*0550*/ 	.word	0xffffffff


	//   ....[68]....
        /*0554*/ 	.word	0xffffffff


	//   ....[69]....
        /*0558*/ 	.word	0xffffffff


	//   ....[70]....
        /*055c*/ 	.word	0xffffffff


	//   ....[71]....
        /*0560*/ 	.word	0xffffffff


	//   ....[72]....
        /*0564*/ 	.word	0xffffffff


	//   ....[73]....
        /*0568*/ 	.word	0xffffffff


	//   ....[74]....
        /*056c*/ 	.word	0xffffffff


	//   ....[75]....
        /*0570*/ 	.word	0xffffffff


	//   ....[76]....
        /*0574*/ 	.word	0xffffffff


	//   ....[77]....
        /*0578*/ 	.word	0xffffffff


	//   ....[78]....
        /*057c*/ 	.word	0xffffffff


	//   ....[79]....
        /*0580*/ 	.word	0xffffffff


	//   ....[80]....
        /*0584*/ 	.word	0xffffffff


	//   ....[81]....
        /*0588*/ 	.word	0xffffffff


	//   ....[82]....
        /*058c*/ 	.word	0xffffffff


	//   ....[83]....
        /*0590*/ 	.word	0xffffffff


	//   ....[84]....
        /*0594*/ 	.word	0xffffffff


	//   ....[85]....
        /*0598*/ 	.word	0xffffffff


	//   ....[86]....
        /*059c*/ 	.word	0xffffffff


	//   ....[87]....
        /*05a0*/ 	.word	0xffffffff


	//   ....[88]....
        /*05a4*/ 	.word	0xffffffff


	//   ....[89]....
        /*05a8*/ 	.word	0xffffffff


	//   ....[90]....
        /*05ac*/ 	.word	0xffffffff


	//   ....[91]....
        /*05b0*/ 	.word	0xffffffff


	//   ....[92]....
        /*05b4*/ 	.word	0xffffffff


	//   ....[93]....
        /*05b8*/ 	.word	0xffffffff


	//   ....[94]....
        /*05bc*/ 	.word	0xffffffff


	//   ....[95]....
        /*05c0*/ 	.word	0xffffffff


	//   ....[96]....
        /*05c4*/ 	.word	0xffffffff


	//   ....[97]....
        /*05c8*/ 	.word	0xffffffff


	//   ....[98]....
        /*05cc*/ 	.word	0xffffffff


	//   ....[99]....
        /*05d0*/ 	.word	0xffffffff


	//   ....[100]....
        /*05d4*/ 	.word	0xffffffff


	//   ....[101]....
        /*05d8*/ 	.word	0xffffffff


	//   ....[102]....
        /*05dc*/ 	.word	0xffffffff


	//   ....[103]....
        /*05e0*/ 	.word	0xffffffff


	//   ....[104]....
        /*05e4*/ 	.word	0xffffffff


	//   ....[105]....
        /*05e8*/ 	.word	0xffffffff


	//   ....[106]....
        /*05ec*/ 	.word	0xffffffff


	//   ....[107]....
        /*05f0*/ 	.word	0xffffffff


	//   ....[108]....
        /*05f4*/ 	.word	0xffffffff


	//   ....[109]....
        /*05f8*/ 	.word	0xffffffff


	//   ....[110]....
        /*05fc*/ 	.word	0xffffffff


	//   ....[111]....
        /*0600*/ 	.word	0xffffffff


	//   ....[112]....
        /*0604*/ 	.word	0xffffffff


	//   ....[113]....
        /*0608*/ 	.word	0xffffffff


	//   ....[114]....
        /*060c*/ 	.word	0xffffffff


	//   ....[115]....
        /*0610*/ 	.word	0xffffffff


	//   ....[116]....
        /*0614*/ 	.word	0xffffffff


	//   ....[117]....
        /*0618*/ 	.word	0xffffffff


	//   ....[118]....
        /*061c*/ 	.word	0xffffffff


	//   ....[119]....
        /*0620*/ 	.word	0xffffffff


	//   ....[120]....
        /*0624*/ 	.word	0xffffffff


	//   ....[121]....
        /*0628*/ 	.word	0xffffffff


	//   ....[122]....
        /*062c*/ 	.word	0xffffffff


	//   ....[123]....
        /*0630*/ 	.word	0xffffffff


	//   ....[124]....
        /*0634*/ 	.word	0xffffffff


	//   ....[125]....
        /*0638*/ 	.word	0xffffffff


	//   ....[126]....
        /*063c*/ 	.word	0xffffffff


	//   ....[127]....
        /*0640*/ 	.word	0xffffffff


	//   ....[128]....
        /*0644*/ 	.word	0xffffffff


	//   ....[129]....
        /*0648*/ 	.word	0xffffffff


	//   ....[130]....
        /*064c*/ 	.word	0xffffffff


	//   ....[131]....
        /*0650*/ 	.word	0xffffffff


	//   ....[132]....
        /*0654*/ 	.word	0xffffffff


	//   ....[133]....
        /*0658*/ 	.word	0xffffffff


	//   ....[134]....
        /*065c*/ 	.word	0xffffffff


	//   ....[135]....
        /*0660*/ 	.word	0xffffffff


	//   ....[136]....
        /*0664*/ 	.word	0xffffffff


	//   ....[137]....
        /*0668*/ 	.word	0xffffffff


	//   ....[138]....
        /*066c*/ 	.word	0xffffffff


	//   ....[139]....
        /*0670*/ 	.word	0xffffffff


	//   ....[140]....
        /*0674*/ 	.word	0xffffffff


	//   ....[141]....
        /*0678*/ 	.word	0xffffffff


	//   ....[142]....
        /*067c*/ 	.word	0xffffffff


	//   ....[143]....
        /*0680*/ 	.word	0xffffffff


	//   ....[144]....
        /*0684*/ 	.word	0xffffffff


	//   ....[145]....
        /*0688*/ 	.word	0xffffffff


	//   ....[146]....
        /*068c*/ 	.word	0xffffffff


	//   ....[147]....
        /*0690*/ 	.word	0xffffffff


	//   ....[148]....
        /*0694*/ 	.word	0xffffffff


	//   ....[149]....
        /*0698*/ 	.word	0xffffffff


	//   ....[150]....
        /*069c*/ 	.word	0xffffffff


	//   ....[151]....
        /*06a0*/ 	.word	0xffffffff


	//   ....[152]....
        /*06a4*/ 	.word	0xffffffff


	//   ....[153]....
        /*06a8*/ 	.word	0xffffffff


	//   ....[154]....
        /*06ac*/ 	.word	0xffffffff


	//   ....[155]....
        /*06b0*/ 	.word	0xffffffff


	//   ....[156]....
        /*06b4*/ 	.word	0xffffffff


	//   ....[157]....
        /*06b8*/ 	.word	0xffffffff


	//   ....[158]....
        /*06bc*/ 	.word	0xffffffff


	//   ....[159]....
        /*06c0*/ 	.word	0xffffffff


	//   ....[160]....
        /*06c4*/ 	.word	0xffffffff


	//   ....[161]....
        /*06c8*/ 	.word	0xffffffff


	//   ....[162]....
        /*06cc*/ 	.word	0xffffffff


	//   ....[163]....
        /*06d0*/ 	.word	0xffffffff


	//   ....[164]....
        /*06d4*/ 	.word	0xffffffff


	//   ....[165]....
        /*06d8*/ 	.word	0xffffffff


	//   ....[166]....
        /*06dc*/ 	.word	0xffffffff


	//   ....[167]....
        /*06e0*/ 	.word	0xffffffff


	//   ....[168]....
        /*06e4*/ 	.word	0xffffffff


	//   ....[169]....
        /*06e8*/ 	.word	0xffffffff


	//   ....[170]....
        /*06ec*/ 	.word	0xffffffff


	//   ....[171]....
        /*06f0*/ 	.word	0xffffffff


	//   ....[172]....
        /*06f4*/ 	.word	0xffffffff


	//   ....[173]....
        /*06f8*/ 	.word	0xffffffff


	//   ....[174]....
        /*06fc*/ 	.word	0xffffffff


	//   ....[175]....
        /*0700*/ 	.word	0xffffffff


	//   ....[176]....
        /*0704*/ 	.word	0xffffffff


	//   ....[177]....
        /*0708*/ 	.word	0xffffffff


	//   ....[178]....
        /*070c*/ 	.word	0xffffffff


	//   ....[179]....
        /*0710*/ 	.word	0xffffffff


	//   ....[180]....
        /*0714*/ 	.word	0xffffffff


	//   ....[181]....
        /*0718*/ 	.word	0xffffffff


	//   ....[182]....
        /*071c*/ 	.word	0xffffffff


	//   ....[183]....
        /*0720*/ 	.word	0xffffffff


	//   ....[184]....
        /*0724*/ 	.word	0xffffffff


	//   ....[185]....
        /*0728*/ 	.word	0xffffffff


	//   ....[186]....
        /*072c*/ 	.word	0xffffffff


	//   ....[187]....
        /*0730*/ 	.word	0xffffffff


	//   ....[188]....
        /*0734*/ 	.word	0xffffffff


	//   ....[189]....
        /*0738*/ 	.word	0xffffffff


	//   ....[190]....
        /*073c*/ 	.word	0xffffffff


	//   ....[191]....
        /*0740*/ 	.word	0xffffffff


	//   ....[192]....
        /*0744*/ 	.word	0xffffffff


	//   ....[193]....
        /*0748*/ 	.word	0xffffffff


	//   ....[194]....
        /*074c*/ 	.word	0xffffffff


	//   ....[195]....
        /*0750*/ 	.word	0xffffffff


	//   ....[196]....
        /*0754*/ 	.word	0xffffffff


	//   ....[197]....
        /*0758*/ 	.word	0xffffffff


	//   ....[198]....
        /*075c*/ 	.word	0xffffffff


	//   ....[199]....
        /*0760*/ 	.word	0xffffffff


	//   ....[200]....
        /*0764*/ 	.word	0xffffffff


	//   ....[201]....
        /*0768*/ 	.word	0xffffffff


	//   ....[202]....
        /*076c*/ 	.word	0xffffffff


	//   ....[203]....
        /*0770*/ 	.word	0xffffffff


	//   ....[204]....
        /*0774*/ 	.word	0xffffffff


	//   ....[205]....
        /*0778*/ 	.word	0xffffffff


	//   ....[206]....
        /*077c*/ 	.word	0xffffffff


	//   ....[207]....
        /*0780*/ 	.word	0xffffffff


	//   ....[208]....
        /*0784*/ 	.word	0xffffffff


	//   ....[209]....
        /*0788*/ 	.word	0xffffffff


	//   ....[210]....
        /*078c*/ 	.word	0xffffffff


	//   ....[211]....
        /*0790*/ 	.word	0xffffffff


	//   ....[212]....
        /*0794*/ 	.word	0xffffffff


	//   ....[213]....
        /*0798*/ 	.word	0xffffffff


	//   ....[214]....
        /*079c*/ 	.word	0xffffffff


	//   ....[215]....
        /*07a0*/ 	.word	0xffffffff


	//   ....[216]....
        /*07a4*/ 	.word	0xffffffff


	//   ....[217]....
        /*07a8*/ 	.word	0xffffffff


	//   ....[218]....
        /*07ac*/ 	.word	0xffffffff


	//   ....[219]....
        /*07b0*/ 	.word	0xffffffff


	//   ....[220]....
        /*07b4*/ 	.word	0xffffffff


	//   ....[221]....
        /*07b8*/ 	.word	0xffffffff


	//   ....[222]....
        /*07bc*/ 	.word	0xffffffff


	//   ....[223]....
        /*07c0*/ 	.word	0xffffffff


	//   ....[224]....
        /*07c4*/ 	.word	0xffffffff


	//   ....[225]....
        /*07c8*/ 	.word	0xffffffff


	//   ....[226]....
        /*07cc*/ 	.word	0xffffffff


	//   ....[227]....
        /*07d0*/ 	.word	0xffffffff


	//   ....[228]....
        /*07d4*/ 	.word	0xffffffff


	//   ....[229]....
        /*07d8*/ 	.word	0xffffffff


	//   ....[230]....
        /*07dc*/ 	.word	0xffffffff


	//   ....[231]....
        /*07e0*/ 	.word	0xffffffff


	//   ....[232]....
        /*07e4*/ 	.word	0xffffffff


	//   ....[233]....
        /*07e8*/ 	.word	0xffffffff


	//   ....[234]....
        /*07ec*/ 	.word	0xffffffff


	//   ....[235]....
        /*07f0*/ 	.word	0xffffffff


	//   ....[236]....
        /*07f4*/ 	.word	0xffffffff


	//   ....[237]....
        /*07f8*/ 	.word	0xffffffff


	//   ....[238]....
        /*07fc*/ 	.word	0xffffffff


	//   ....[239]....
        /*0800*/ 	.word	0xffffffff


	//   ....[240]....
        /*0804*/ 	.word	0xffffffff


	//   ....[241]....
        /*0808*/ 	.word	0xffffffff


	//   ....[242]....
        /*080c*/ 	.word	0xffffffff


	//   ....[243]....
        /*0810*/ 	.word	0xffffffff


	//   ....[244]....
        /*0814*/ 	.word	0xffffffff


	//   ....[245]....
        /*0818*/ 	.word	0xffffffff


	//   ....[246]....
        /*081c*/ 	.word	0xffffffff


	//   ....[247]....
        /*0820*/ 	.word	0xffffffff


	//   ....[248]....
        /*0824*/ 	.word	0xffffffff


	//   ....[249]....
        /*0828*/ 	.word	0xffffffff


	//   ....[250]....
        /*082c*/ 	.word	0xffffffff


	//   ....[251]....
        /*0830*/ 	.word	0xffffffff


	//   ....[252]....
        /*0834*/ 	.word	0xffffffff


	//   ....[253]....
        /*0838*/ 	.word	0xffffffff


	//   ....[254]....
        /*083c*/ 	.word	0xffffffff


	//   ....[255]....
        /*0840*/ 	.word	0xffffffff


	//   ....[0]....
        /*0844*/ 	.word	0xffffffff


	//   ....[1]....
        /*0848*/ 	.word	0xffffffff


	//   ....[2]....
        /*084c*/ 	.word	0xffffffff


	//   ....[3]....
        /*0850*/ 	.word	0xffffffff


	//   ....[4]....
        /*0854*/ 	.word	0xffffffff


	//   ....[5]....
        /*0858*/ 	.word	0xffffffff


	//   ....[6]....
        /*085c*/ 	.word	0xffffffff


	//   ....[7]....
        /*0860*/ 	.word	0xffffffff


	//   ....[8]....
        /*0864*/ 	.word	0xffffffff


	//   ....[9]....
        /*0868*/ 	.word	0xffffffff


	//   ....[10]....
        /*086c*/ 	.word	0xffffffff


	//   ....[11]....
        /*0870*/ 	.word	0xffffffff


	//   ....[12]....
        /*0874*/ 	.word	0xffffffff


	//   ....[13]....
        /*0878*/ 	.word	0xffffffff


	//   ....[14]....
        /*087c*/ 	.word	0xffffffff


	//   ....[15]....
        /*0880*/ 	.word	0xffffffff


	//   ....[16]....
        /*0884*/ 	.word	0xffffffff


	//   ....[17]....
        /*0888*/ 	.word	0xffffffff


	//   ....[18]....
        /*088c*/ 	.word	0xffffffff


	//   ....[19]....
        /*0890*/ 	.word	0xffffffff


	//   ....[20]....
        /*0894*/ 	.word	0xffffffff


	//   ....[21]....
        /*0898*/ 	.word	0xffffffff


	//   ....[22]....
        /*089c*/ 	.word	0xffffffff


	//   ....[23]....
        /*08a0*/ 	.word	0xffffffff


	//   ....[24]....
        /*08a4*/ 	.word	0xffffffff


	//   ....[25]....
        /*08a8*/ 	.word	0xffffffff


	//   ....[26]....
        /*08ac*/ 	.word	0xffffffff


	//   ....[27]....
        /*08b0*/ 	.word	0xffffffff


	//   ....[28]....
        /*08b4*/ 	.word	0xffffffff


	//   ....[29]....
        /*08b8*/ 	.word	0xffffffff


	//   ....[30]....
        /*08bc*/ 	.word	0xffffffff


	//   ....[31]....
        /*08c0*/ 	.word	0xffffffff


	//   ....[32]....
        /*08c4*/ 	.word	0xffffffff


	//   ....[33]....
        /*08c8*/ 	.word	0xffffffff


	//   ....[34]....
        /*08cc*/ 	.word	0xffffffff


	//   ....[35]....
        /*08d0*/ 	.word	0xffffffff


	//   ....[36]....
        /*08d4*/ 	.word	0xffffffff


	//   ....[37]....
        /*08d8*/ 	.word	0xffffffff


	//   ....[38]....
        /*08dc*/ 	.word	0xffffffff


	//   ....[39]....
        /*08e0*/ 	.word	0xffffffff


	//   ....[40]....
        /*08e4*/ 	.word	0xffffffff


	//   ....[41]....
        /*08e8*/ 	.word	0xffffffff


	//   ....[42]....
        /*08ec*/ 	.word	0xffffffff


	//   ....[43]....
        /*08f0*/ 	.word	0xffffffff


	//   ....[44]....
        /*08f4*/ 	.word	0xffffffff


	//   ....[45]....
        /*08f8*/ 	.word	0xffffffff


	//   ....[46]....
        /*08fc*/ 	.word	0xffffffff


	//   ....[47]....
        /*0900*/ 	.word	0xffffffff


	//   ....[48]....
        /*0904*/ 	.word	0xffffffff


	//   ....[49]....
        /*0908*/ 	.word	0xffffffff


	//   ....[50]....
        /*090c*/ 	.word	0xffffffff


	//   ....[51]....
        /*0910*/ 	.word	0xffffffff


	//   ....[52]....
        /*0914*/ 	.word	0xffffffff


	//   ....[53]....
        /*0918*/ 	.word	0xffffffff


	//   ....[54]....
        /*091c*/ 	.word	0xffffffff


	//   ....[55]....
        /*0920*/ 	.word	0xffffffff


	//   ....[56]....
        /*0924*/ 	.word	0xffffffff


	//   ....[57]....
        /*0928*/ 	.word	0xffffffff


	//   ....[58]....
        /*092c*/ 	.word	0xffffffff


	//   ....[59]....
        /*0930*/ 	.word	0xffffffff


	//   ....[60]....
        /*0934*/ 	.word	0xffffffff


	//   ....[61]....
        /*0938*/ 	.word	0xffffffff


	//   ....[62]....
        /*093c*/ 	.word	0xffffffff


	//   ....[63]....
        /*0940*/ 	.word	0xffffffff


	//   ....[64]....
        /*0944*/ 	.word	0xffffffff


	//   ....[65]....
        /*0948*/ 	.word	0xffffffff


	//   ....[66]....
        /*094c*/ 	.word	0xffffffff


	//   ....[67]....
        /*0950*/ 	.word	0xffffffff


	//   ....[68]....
        /*0954*/ 	.word	0xffffffff


	//   ....[69]....
        /*0958*/ 	.word	0xffffffff


	//   ....[70]....
        /*095c*/ 	.word	0xffffffff


	//----- nvinfo : EIATTR_COOP_GROUP_INSTR_OFFSETS
	.align		4
.L_404:
        /*0960*/ 	.byte	0x04, 0x28
        /*0962*/ 	.short	(.L_406 - .L_405)


	//   ....[0]....
.L_405:
        /*0964*/ 	.word	0x00000050


	//   ....[1]....
        /*0968*/ 	.word	0x00001370


	//   ....[2]....
        /*096c*/ 	.word	0x00001390


	//   ....[3]....
        /*0970*/ 	.word	0x000014e0


	//   ....[4]....
        /*0974*/ 	.word	0x000014f0


	//   ....[5]....
        /*0978*/ 	.word	0x000015d0


	//   ....[6]....
        /*097c*/ 	.word	0x000015f0


	//   ....[7]....
        /*0980*/ 	.word	0x000016d0


	//   ....[8]....
        /*0984*/ 	.word	0x000016e0


	//   ....[9]....
        /*0988*/ 	.word	0x000017c0


	//   ....[10]....
        /*098c*/ 	.word	0x000017e0


	//   ....[11]....
        /*0990*/ 	.word	0x000018c0


	//   ....[12]....
        /*0994*/ 	.word	0x000018d0


	//   ....[13]....
        /*0998*/ 	.word	0x000019b0


	//   ....[14]....
        /*099c*/ 	.word	0x000019d0


	//   ....[15]....
        /*09a0*/ 	.word	0x00001ab0


	//   ....[16]....
        /*09a4*/ 	.word	0x00001ac0


	//   ....[17]....
        /*09a8*/ 	.word	0x00001f20


	//   ....[18]....
        /*09ac*/ 	.word	0x00001f40


	//   ....[19]....
        /*09b0*/ 	.word	0x00001f60


	//   ....[20]....
        /*09b4*/ 	.word	0x00001f70


	//   ....[21]....
        /*09b8*/ 	.word	0x00001f80


	//   ....[22]....
        /*09bc*/ 	.word	0x00001fa0


	//   ....[23]....
        /*09c0*/ 	.word	0x00001fc0


	//   ....[24]....
        /*09c4*/ 	.word	0x00001fe0


	//   ....[25]....
        /*09c8*/ 	.word	0x00002000


	//   ....[26]....
        /*09cc*/ 	.word	0x00002050


	//   ....[27]....
        /*09d0*/ 	.word	0x00002070


	//   ....[28]....
        /*09d4*/ 	.word	0x00002090


	//   ....[29]....
        /*09d8*/ 	.word	0x000020c0


	//   ....[30]....
        /*09dc*/ 	.word	0x000020d0


	//   ....[31]....
        /*09e0*/ 	.word	0x00002530


	//   ....[32]....
        /*09e4*/ 	.word	0x00002550


	//   ....[33]....
        /*09e8*/ 	.word	0x000025c0


	//   ....[34]....
        /*09ec*/ 	.word	0x00002630


	//   ....[35]....
        /*09f0*/ 	.word	0x00002650


	//   ....[36]....
        /*09f4*/ 	.word	0x00002670


	//   ....[37]....
        /*09f8*/ 	.word	0x00002680


	//   ....[38]....
        /*09fc*/ 	.word	0x000026b0


	//   ....[39]....
        /*0a00*/ 	.word	0x000026c0


	//   ....[40]....
        /*0a04*/ 	.word	0x000026d0


	//   ....[41]....
        /*0a08*/ 	.word	0x000026e0


	//   ....[42]....
        /*0a0c*/ 	.word	0x00002700


	//   ....[43]....
        /*0a10*/ 	.word	0x00002730


	//   ....[44]....
        /*0a14*/ 	.word	0x00002770


	//   ....[45]....
        /*0a18*/ 	.word	0x00003330


	//   ....[46]....
        /*0a1c*/ 	.word	0x00003350


	//   ....[47]....
        /*0a20*/ 	.word	0x00003360


	//   ....[48]....
        /*0a24*/ 	.word	0x00003370


	//   ....[49]....
        /*0a28*/ 	.word	0x00003380


	//   ....[50]....
        /*0a2c*/ 	.word	0x00003390


	//   ....[51]....
        /*0a30*/ 	.word	0x000033a0


	//   ....[52]....
        /*0a34*/ 	.word	0x000033b0


	//   ....[53]....
        /*0a38*/ 	.word	0x000033d0


	//   ....[54]....
        /*0a3c*/ 	.word	0x00003400


	//   ....[55]....
        /*0a40*/ 	.word	0x00003420


	//   ....[56]....
        /*0a44*/ 	.word	0x00003440


	//   ....[57]....
        /*0a48*/ 	.word	0x000034b0


	//   ....[58]....
        /*0a4c*/ 	.word	0x000034d0


	//   ....[59]....
        /*0a50*/ 	.word	0x00003670


	//   ....[60]....
        /*0a54*/ 	.word	0x00003a30


	//   ....[61]....
        /*0a58*/ 	.word	0x00003a40


	//   ....[62]....
        /*0a5c*/ 	.word	0x00003a50


	//   ....[63]....
        /*0a60*/ 	.word	0x00004bd0


	//   ....[64]....
        /*0a64*/ 	.word	0x00004c00


	//   ....[65]....
        /*0a68*/ 	.word	0x00004c20


	//   ....[66]....
        /*0a6c*/ 	.word	0x00004c30


	//   ....[67]....
        /*0a70*/ 	.word	0x00004c60


	//   ....[68]....
        /*0a74*/ 	.word	0x00004c80


	//   ....[69]....
        /*0a78*/ 	.word	0x00004ca0


	//   ....[70]....
        /*0a7c*/ 	.word	0x00004cb0


	//   ....[71]....
        /*0a80*/ 	.word	0x00007900


	//   ....[72]....
        /*0a84*/ 	.word	0x00007920


	//   ....[73]....
        /*0a88*/ 	.word	0x00007930


	//   ....[74]....
        /*0a8c*/ 	.word	0x00007940


	//   ....[75]....
        /*0a90*/ 	.word	0x00007950


	//   ....[76]....
        /*0a94*/ 	.word	0x00007960


	//   ....[77]....
        /*0a98*/ 	.word	0x00007970


	//   ....[78]....
        /*0a9c*/ 	.word	0x00007980


	//   ....[79]....
        /*0aa0*/ 	.word	0x00007990


	//   ....[80]....
        /*0aa4*/ 	.word	0x000079a0


	//   ....[81]....
        /*0aa8*/ 	.word	0x000079b0


	//   ....[82]....
        /*0aac*/ 	.word	0x000079c0


	//   ....[83]....
        /*0ab0*/ 	.word	0x000079d0


	//   ....[84]....
        /*0ab4*/ 	.word	0x000079e0


	//   ....[85]....
        /*0ab8*/ 	.word	0x00008660


	//   ....[86]....
        /*0abc*/ 	.word	0x00008680


	//   ....[87]....
        /*0ac0*/ 	.word	0x000086e0


	//   ....[88]....
        /*0ac4*/ 	.word	0x000086f0


	//   ....[89]....
        /*0ac8*/ 	.word	0x00008730


	//   ....[90]....
        /*0acc*/ 	.word	0x00008740


	//   ....[91]....
        /*0ad0*/ 	.word	0x00008780


	//   ....[92]....
        /*0ad4*/ 	.word	0x00008790


	//   ....[93]....
        /*0ad8*/ 	.word	0x000087d0


	//   ....[94]....
        /*0adc*/ 	.word	0x000087e0


	//   ....[95]....
        /*0ae0*/ 	.word	0x00008820


	//   ....[96]....
        /*0ae4*/ 	.word	0x00008830


	//   ....[97]....
        /*0ae8*/ 	.word	0x00008840


	//   ....[98]....
        /*0aec*/ 	.word	0x00008850


	//   ....[99]....
        /*0af0*/ 	.word	0x000089d0


	//   ....[100]....
        /*0af4*/ 	.word	0x00008d90


	//   ....[101]....
        /*0af8*/ 	.word	0x00008dc0


	//   ....[102]....
        /*0afc*/ 	.word	0x00008df0


	//   ....[103]....
        /*0b00*/ 	.word	0x00009c90


	//   ....[104]....
        /*0b04*/ 	.word	0x00009dc0


	//   ....[105]....
        /*0b08*/ 	.word	0x00009ea0


	//   ....[106]....
        /*0b0c*/ 	.word	0x00009ef0


	//   ....[107]....
        /*0b10*/ 	.word	0x00009fb0


	//   ....[108]....
        /*0b14*/ 	.word	0x00009ff0


	//   ....[109]....
        /*0b18*/ 	.word	0x0000a010


	//   ....[110]....
        /*0b1c*/ 	.word	0x0000a030


	//   ....[111]....
        /*0b20*/ 	.word	0x0000ceb0


	//   ....[112]....
        /*0b24*/ 	.word	0x0000ced0


	//   ....[113]....
        /*0b28*/ 	.word	0x0000cf00


	//   ....[114]....
        /*0b2c*/ 	.word	0x0000cf20


	//   ....[115]....
        /*0b30*/ 	.word	0x0000cf40


	//   ....[116]....
        /*0b34*/ 	.word	0x0000cf60


	//   ....[117]....
        /*0b38*/ 	.word	0x0000cf80


	//   ....[118]....
        /*0b3c*/ 	.word	0x0000cfa0


	//   ....[119]....
        /*0b40*/ 	.word	0x0000cfc0


	//   ....[120]....
        /*0b44*/ 	.word	0x0000cfe0


	//   ....[121]....
        /*0b48*/ 	.word	0x0000d000


	//   ....[122]....
        /*0b4c*/ 	.word	0x0000d020


	//   ....[123]....
        /*0b50*/ 	.word	0x0000d040


	//   ....[124]....
        /*0b54*/ 	.word	0x0000d1e0


	//   ....[125]....
        /*0b58*/ 	.word	0x0000dbb0


	//   ....[126]....
        /*0b5c*/ 	.word	0x0000dbd0


	//   ....[127]....
        /*0b60*/ 	.word	0x0000dc30


	//   ....[128]....
        /*0b64*/ 	.word	0x0000dc40


	//   ....[129]....
        /*0b68*/ 	.word	0x0000dc80


	//   ....[130]....
        /*0b6c*/ 	.word	0x0000dc90


	//   ....[131]....
        /*0b70*/ 	.word	0x0000dcd0


	//   ....[132]....
        /*0b74*/ 	.word	0x0000dce0


	//   ....[133]....
        /*0b78*/ 	.word	0x0000dd20


	//   ....[134]....
        /*0b7c*/ 	.word	0x0000dd30


	//   ....[135]....
        /*0b80*/ 	.word	0x0000dd70


	//   ....[136]....
        /*0b84*/ 	.word	0x0000dd80


	//   ....[137]....
        /*0b88*/ 	.word	0x0000dd90


	//   ....[138]....
        /*0b8c*/ 	.word	0x0000dda0


	//   ....[139]....
        /*0b90*/ 	.word	0x0000e570


	//   ....[140]....
        /*0b94*/ 	.word	0x0000e580


	//   ....[141]....
        /*0b98*/ 	.word	0x0000e5b0


	//   ....[142]....
        /*0b9c*/ 	.word	0x0000e5c0


	//   ....[143]....
        /*0ba0*/ 	.word	0x0000e5d0


	//   ....[144]....
        /*0ba4*/ 	.word	0x0000e600


	//   ....[145]....
        /*0ba8*/ 	.word	0x0000e620


	//   ....[146]....
        /*0bac*/ 	.word	0x0000e650


	//   ....[147]....
        /*0bb0*/ 	.word	0x000112e0


	//   ....[148]....
        /*0bb4*/ 	.word	0x00011350


	//   ....[149]....
        /*0bb8*/ 	.word	0x00011360


	//   ....[150]....
        /*0bbc*/ 	.word	0x00011370


	//   ....[151]....
        /*0bc0*/ 	.word	0x000113a0


	//   ....[152]....
        /*0bc4*/ 	.word	0x000113c0


	//   ....[153]....
        /*0bc8*/ 	.word	0x000113d0


	//   ....[154]....
        /*0bcc*/ 	.word	0x000113e0


	//   ....[155]....
        /*0bd0*/ 	.word	0x00012150


	//   ....[156]....
        /*0bd4*/ 	.word	0x00012580


	//   ....[157]....
        /*0bd8*/ 	.word	0x000125a0


	//   ....[158]....
        /*0bdc*/ 	.word	0x000125b0


	//   ....[159]....
        /*0be0*/ 	.word	0x000125c0


	//   ....[160]....
        /*0be4*/ 	.word	0x000125d0


	//   ....[161]....
        /*0be8*/ 	.word	0x000125e0


	//   ....[162]....
        /*0bec*/ 	.word	0x000125f0


	//   ....[163]....
        /*0bf0*/ 	.word	0x00012600


	//   ....[164]....
        /*0bf4*/ 	.word	0x00012770


	//   ....[165]....
        /*0bf8*/ 	.word	0x000127a0


	//   ....[166]....
        /*0bfc*/ 	.word	0x000127b0


	//   ....[167]....
        /*0c00*/ 	.word	0x000127c0


	//   ....[168]....
        /*0c04*/ 	.word	0x000127e0


	//   ....[169]....
        /*0c08*/ 	.word	0x00012800


	//   ....[170]....
        /*0c0c*/ 	.word	0x00012890


	//   ....[171]....
        /*0c10*/ 	.word	0x000128c0


	//   ....[172]....
        /*0c14*/ 	.word	0x00012950


	//   ....[173]....
        /*0c18*/ 	.word	0x00012980


	//   ....[174]....
        /*0c1c*/ 	.word	0x00012990


	//   ....[175]....
        /*0c20*/ 	.word	0x000129a0


	//   ....[176]....
        /*0c24*/ 	.word	0x000129b0


	//   ....[177]....
        /*0c28*/ 	.word	0x000129c0


	//   ....[178]....
        /*0c2c*/ 	.word	0x00012b10


	//   ....[179]....
        /*0c30*/ 	.word	0x00012b20


	//   ....[180]....
        /*0c34*/ 	.word	0x00013020


	//   ....[181]....
        /*0c38*/ 	.word	0x00013040


	//   ....[182]....
        /*0c3c*/ 	.word	0x00013130


	//   ....[183]....
        /*0c40*/ 	.word	0x00013140


	//   ....[184]....
        /*0c44*/ 	.word	0x000131c0


	//   ....[185]....
        /*0c48*/ 	.word	0x000131e0


	//   ....[186]....
        /*0c4c*/ 	.word	0x00013260


	//   ....[187]....
        /*0c50*/ 	.word	0x00013270


	//   ....[188]....
        /*0c54*/ 	.word	0x000132f0


	//   ....[189]....
        /*0c58*/ 	.word	0x00013310


	//   ....[190]....
        /*0c5c*/ 	.word	0x00013390


	//   ....[191]....
        /*0c60*/ 	.word	0x000133a0


	//   ....[192]....
        /*0c64*/ 	.word	0x00013420


	//   ....[193]....
        /*0c68*/ 	.word	0x00013440


	//   ....[194]....
        /*0c6c*/ 	.word	0x000134c0


	//   ....[195]....
        /*0c70*/ 	.word	0x000134d0


	//   ....[196]....
        /*0c74*/ 	.word	0x000135e0


	//   ....[197]....
        /*0c78*/ 	.word	0x000136d0


	//   ....[198]....
        /*0c7c*/ 	.word	0x00013740


	//   ....[199]....
        /*0c80*/ 	.word	0x000137b0


	//   ....[200]....
        /*0c84*/ 	.word	0x00013810


	//   ....[201]....
        /*0c88*/ 	.word	0x00013880


	//   ....[202]....
        /*0c8c*/ 	.word	0x000138f0


	//   ....[203]....
        /*0c90*/ 	.word	0x00013960


	//   ....[204]....
        /*0c94*/ 	.word	0x000139c0


	//   ....[205]....
        /*0c98*/ 	.word	0x00013a30


	//   ....[206]....
        /*0c9c*/ 	.word	0x00013aa0


	//   ....[207]....
        /*0ca0*/ 	.word	0x00013b10


	//   ....[208]....
        /*0ca4*/ 	.word	0x00013b70


	//   ....[209]....
        /*0ca8*/ 	.word	0x00013be0


	//   ....[210]....
        /*0cac*/ 	.word	0x00013c50


	//   ....[211]....
        /*0cb0*/ 	.word	0x00013cc0


	//   ....[212]....
        /*0cb4*/ 	.word	0x00013d20


	//   ....[213]....
        /*0cb8*/ 	.word	0x00013d90


	//   ....[214]....
        /*0cbc*/ 	.word	0x00013e00


	//   ....[215]....
        /*0cc0*/ 	.word	0x00013eb0


	//   ....[216]....
        /*0cc4*/ 	.word	0x00013f10


	//   ....[217]....
        /*0cc8*/ 	.word	0x00013fc0


	//   ....[218]....
        /*0ccc*/ 	.word	0x00014020


	//   ....[219]....
        /*0cd0*/ 	.word	0x000140d0


	//   ....[220]....
        /*0cd4*/ 	.word	0x00014130


	//   ....[221]....
        /*0cd8*/ 	.word	0x000141e0


	//   ....[222]....
        /*0cdc*/ 	.word	0x00014240


	//   ....[223]....
        /*0ce0*/ 	.word	0x000142f0


	//   ....[224]....
        /*0ce4*/ 	.word	0x00014350


	//   ....[225]....
        /*0ce8*/ 	.word	0x00014400


	//   ....[226]....
        /*0cec*/ 	.word	0x00014460


	//   ....[227]....
        /*0cf0*/ 	.word	0x000144d0


	//   ....[228]....
        /*0cf4*/ 	.word	0x00014540


	//   ....[229]....
        /*0cf8*/ 	.word	0x00014930


	//   ....[230]....
        /*0cfc*/ 	.word	0x00014d20


	//   ....[231]....
        /*0d00*/ 	.word	0x000157c0


	//   ....[232]....
        /*0d04*/ 	.word	0x00015810


	//   ....[233]....
        /*0d08*/ 	.word	0x00015860


	//   ....[234]....
        /*0d0c*/ 	.word	0x000158b0


	//   ....[235]....
        /*0d10*/ 	.word	0x00015900


	//   ....[236]....
        /*0d14*/ 	.word	0x00015950


	//   ....[237]....
        /*0d18*/ 	.word	0x000159a0


	//   ....[238]....
        /*0d1c*/ 	.word	0x000159f0


	//   ....[239]....
        /*0d20*/ 	.word	0x00015a60


	//   ....[240]....
        /*0d24*/ 	.word	0x00015ad0


	//   ....[241]....
        /*0d28*/ 	.word	0x00015b80


	//   ....[242]....
        /*0d2c*/ 	.word	0x00015be0


	//   ....[243]....
        /*0d30*/ 	.word	0x00015c90


	//   ....[244]....
        /*0d34*/ 	.word	0x00015cf0


	//   ....[245]....
        /*0d38*/ 	.word	0x00015da0


	//   ....[246]....
        /*0d3c*/ 	.word	0x00015e00


	//   ....[247]....
        /*0d40*/ 	.word	0x00015eb0


	//   ....[248]....
        /*0d44*/ 	.word	0x00015f10


	//   ....[249]....
        /*0d48*/ 	.word	0x00015fc0


	//   ....[250]....
        /*0d4c*/ 	.word	0x00016020


	//   ....[251]....
        /*0d50*/ 	.word	0x000160d0


	//   ....[252]....
        /*0d54*/ 	.word	0x00016130


	//   ....[253]....
        /*0d58*/ 	.word	0x000161a0


	//   ....[254]....
        /*0d5c*/ 	.word	0x00016210


	//   ....[255]....
        /*0d60*/ 	.word	0x000162c0


	//   ....[0]....
        /*0d64*/ 	.word	0x00016320


	//   ....[1]....
        /*0d68*/ 	.word	0x000163d0


	//   ....[2]....
        /*0d6c*/ 	.word	0x00016430


	//   ....[3]....
        /*0d70*/ 	.word	0x000164e0


	//   ....[4]....
        /*0d74*/ 	.word	0x00016540


	//   ....[5]....
        /*0d78*/ 	.word	0x000165f0


	//   ....[6]....
        /*0d7c*/ 	.word	0x00016650


	//   ....[7]....
        /*0d80*/ 	.word	0x00016700


	//   ....[8]....
        /*0d84*/ 	.word	0x00016760


	//   ....[9]....
        /*0d88*/ 	.word	0x00016810


	//   ....[10]....
        /*0d8c*/ 	.word	0x00016870


	//   ....[11]....
        /*0d90*/ 	.word	0x000168e0


	//   ....[12]....
        /*0d94*/ 	.word	0x00016950


	//   ....[13]....
        /*0d98*/ 	.word	0x00016d30


	//   ....[14]....
        /*0d9c*/ 	.word	0x00017110


	//   ....[15]....
        /*0da0*/ 	.word	0x00017bd0


	//   ....[16]....
        /*0da4*/ 	.word	0x00017c10


	//   ....[17]....
        /*0da8*/ 	.word	0x00017c60


	//   ....[18]....
        /*0dac*/ 	.word	0x00017ca0


	//   ....[19]....
        /*0db0*/ 	.word	0x00017cf0


	//   ....[20]....
        /*0db4*/ 	.word	0x00017d30


	//   ....[21]....
        /*0db8*/ 	.word	0x00017d80


	//   ....[22]....
        /*0dbc*/ 	.word	0x00017dc0


	//   ....[23]....
        /*0dc0*/ 	.word	0x00017e20


	//   ....[24]....
        /*0dc4*/ 	.word	0x00017e90


	//   ....[25]....
        /*0dc8*/ 	.word	0x00017f00


	//   ....[26]....
        /*0dcc*/ 	.word	0x00017fb0


	//   ....[27]....
        /*0dd0*/ 	.word	0x00018010


	//   ....[28]....
        /*0dd4*/ 	.word	0x000180c0


	//   ....[29]....
        /*0dd8*/ 	.word	0x00018120


	//   ....[30]....
        /*0ddc*/ 	.word	0x000181d0


	//   ....[31]....
        /*0de0*/ 	.word	0x00018230


	//   ....[32]....
        /*0de4*/ 	.word	0x000182e0


	//   ....[33]....
        /*0de8*/ 	.word	0x00018340


	//   ....[34]....
        /*0dec*/ 	.word	0x000183f0


	//   ....[35]....
        /*0df0*/ 	.word	0x00018450


	//   ....[36]....
        /*0df4*/ 	.word	0x00018500


	//   ....[37]....
        /*0df8*/ 	.word	0x00018560


	//   ....[38]....
        /*0dfc*/ 	.word	0x000185b0


	//   ....[39]....
        /*0e00*/ 	.word	0x000185f0


	//   ....[40]....
        /*0e04*/ 	.word	0x00018640


	//   ....[41]....
        /*0e08*/ 	.word	0x00018680


	//   ....[42]....
        /*0e0c*/ 	.word	0x000186d0


	//   ....[43]....
        /*0e10*/ 	.word	0x00018710


	//   ....[44]....
        /*0e14*/ 	.word	0x00018760


	//   ....[45]....
        /*0e18*/ 	.word	0x000187a0


	//   ....[46]....
        /*0e1c*/ 	.word	0x000187f0


	//   ....[47]....
        /*0e20*/ 	.word	0x00018850


	//   ....[48]....
        /*0e24*/ 	.word	0x000188a0


	//   ....[49]....
        /*0e28*/ 	.word	0x00018900


	//   ....[50]....
        /*0e2c*/ 	.word	0x00018950


	//   ....[51]....
        /*0e30*/ 	.word	0x000189b0


	//   ....[52]....
        /*0e34*/ 	.word	0x00018a00


	//   ....[53]....
        /*0e38*/ 	.word	0x00018a60


	//   ....[54]....
        /*0e3c*/ 	.word	0x00018ad0


	//   ....[55]....
        /*0e40*/ 	.word	0x00018b40


	//   ....[56]....
        /*0e44*/ 	.word	0x00018bb0


	//   ....[57]....
        /*0e48*/ 	.word	0x00018c10


	//   ....[58]....
        /*0e4c*/ 	.word	0x00018c80


	//   ....[59]....
        /*0e50*/ 	.word	0x00018cf0


	//   ....[60]....
        /*0e54*/ 	.word	0x00018d60


	//   ....[61]....
        /*0e58*/ 	.word	0x00018dc0


	//   ....[62]....
        /*0e5c*/ 	.word	0x00018e30


	//   ....[63]....
        /*0e60*/ 	.word	0x00018ea0


	//   ....[64]....
        /*0e64*/ 	.word	0x00018f10


	//   ....[65]....
        /*0e68*/ 	.word	0x00018f70


	//   ....[66]....
        /*0e6c*/ 	.word	0x00018fe0


	//   ....[67]....
        /*0e70*/ 	.word	0x00019050


	//   ....[68]....
        /*0e74*/ 	.word	0x000190c0


	//   ....[69]....
        /*0e78*/ 	.word	0x00019120


	//   ....[70]....
        /*0e7c*/ 	.word	0x00019190


	//----- nvinfo : EIATTR_EXIT_INSTR_OFFSETS
	.align		4
.L_406:
        /*0e80*/ 	.byte	0x04, 0x1c
        /*0e82*/ 	.short	(.L_408 - .L_407)


	//   ....[0]....
.L_407:
        /*0e84*/ 	.word	0x000000a0


	//   ....[1]....
        /*0e88*/ 	.word	0x00013680


	//----- nvinfo : EIATTR_MAX_THREADS
	.align		4
.L_408:
        /*0e8c*/ 	.byte	0x04, 0x05
        /*0e8e*/ 	.short	(.L_410 - .L_409)
.L_409:
        /*0e90*/ 	.word	0x00000080
        /*0e94*/ 	.word	0x00000001
        /*0e98*/ 	.word	0x00000001


	//----- nvinfo : EIATTR_CRS_STACK_SIZE
	.align		4
.L_410:
        /*0e9c*/ 	.byte	0x04, 0x1e
        /*0e9e*/ 	.short	(.L_412 - .L_411)
.L_411:
        /*0ea0*/ 	.word	0x00000000
.L_412:


//--------------------- .nv.info._ZN7cutlass13device_kernelIN5flash19enable_sm80_to_sm89INS1_16FlashAttnFwdSm80INS1_25CollectiveMainloopFwdSm80ILi4ELi1ELb0EN4cute5tupleIJNS5_1CILi128EEENS7_ILi112EEENS7_ILi64EEEEEELi64ENS_10bfloat16_tEfNS_4arch4Sm80ELb1ELb0ELb0ELb1ELb1ELb0ELb1ELb0EEENS1_21CollectiveEpilogueFwdINS6_IJS8_SA_S9_EEENS6_IJNS7_ILi1EEESI_SI_EEESC_SE_Li128ELb1ELb1ELb0ELb0EEENS1_19SingleTileSchedulerILb1ELb0ELb1ELi128EEEEEEEEEvNT_6ParamsE --------------------------
	.section	.nv.info._ZN7cutlass13device_kernelIN5flash19enable_sm80_to_sm89INS1_16FlashAttnFwdSm80INS1_25CollectiveMainloopFwdSm80ILi4ELi1ELb0EN4cute5tupleIJNS5_1CILi128EEENS7_ILi112EEENS7_ILi64EEEEEELi64ENS_10bfloat16_tEfNS_4arch4Sm80ELb1ELb0ELb0ELb1ELb1ELb0ELb1ELb0EEENS1_21CollectiveEpilogueFwdINS6_IJS8_SA_S9_EEENS6_IJNS7_ILi1EEESI_SI_EEESC_SE_Li128ELb1ELb1ELb0ELb0EEENS1_19SingleTileSchedulerILb1ELb0ELb1ELi128EEEEEEEEEvNT_6ParamsE,"",@"SHT_CUDA_INFO"
	.sectionflags	@""
	.align	4


	//----- nvinfo : EIATTR_CUDA_API_VERSION
	.align		4
        /*0000*/ 	.byte	0x04, 0x37
        /*0002*/ 	.short	(.L_414 - .L_413)
.L_413:
        /*0004*/ 	.word	0x00000082


	//----- nvinfo : EIATTR_SW2861232_WAR
	.align		4
.L_414:
        /*0008*/ 	.byte	0x01, 0x35
	.zero		2


	//----- nvinfo : EIATTR_PARAM_CBANK
	.align		4
        /*000c*/ 	.byte	0x04, 0x0a
        /*000e*/ 	.short	(.L_416 - .L_415)
	.align		4
.L_415:
        /*0010*/ 	.word	index@(.nv.constant0._ZN7cutlass13device_kernelIN5flash19enable_sm80_to_sm89INS1_16FlashAttnFwdSm80INS1_25CollectiveMainloopFwdSm80ILi4ELi1ELb0EN4cute5tupleIJNS5_1CILi128EEENS7_ILi112EEENS7_ILi64EEEEEELi64ENS_10bfloat16_tEfNS_4arch4Sm80ELb1ELb0ELb0ELb1ELb1ELb0ELb1ELb0EEENS1_21CollectiveEpilogueFwdINS6_IJS8_SA_S9_EEENS6_IJNS7_ILi1EEESI_SI_EEESC_SE_Li128ELb1ELb1ELb0ELb0EEENS1_19SingleTileSchedulerILb1ELb0ELb1ELi128EEEEEEEEEvNT_6ParamsE)
        /*0014*/ 	.short	0x0160
        /*0016*/ 	.short	0x0418


	//----- nvinfo : EIATTR_CBANK_PARAM_SIZE
	.align		4
.L_416:
        /*0018*/ 	.byte	0x03, 0x19
        /*001a*/ 	.short	0x0418


	//----- nvinfo : EIATTR_KPARAM_INFO
	.align		4
        /*001c*/ 	.byte	0x04, 0x17
        /*001e*/ 	.short	(.L_418 - .L_417)
.L_417:
        /*0020*/ 	.word	0x00000000
        /*0024*/ 	.short	0x0000
        /*0026*/ 	.short	0x0000
        /*0028*/ 	.byte	0x00, 0xf0, 0x61, 0x10


	//----- nvinfo : EIATTR_MAXREG_COUNT
	.align		4
.L_418:
        /*002c*/ 	.byte	0x03, 0x1b
        /*002e*/ 	.short	0x00ff


	//----- nvinfo : EIATTR_NUM_BARRIERS
	.align		4
        /*0030*/ 	.byte	0x02, 0x4c
        /*0032*/ 	.byte	0x02
	.zero		1


	//----- nvinfo : EIATTR_ANNOTATIONS
	.align		4
        /*0034*/ 	.byte	0x04, 0x55
        /*0036*/ 	.short	(.L_420 - .L_419)


	//   ....[0]....
.L_419:
        /* <DEDUP_REMOVED lines=38> */


	//----- nvinfo : EIATTR_MERCURY_ISA_VERSION
	.align		4
.L_420:
        /*0288*/ 	.byte	0x03, 0x5f
        /*028a*/ 	.short	0x0000


	//----- nvinfo : EIATTR_COOP_GROUP_MASK_REGIDS
	.align		4
        /*028c*/ 	.byte	0x04, 0x29
        /*028e*/ 	.short	(.L_422 - .L_421)


	//   ....[0]....
.L_421:
        /*0290*/ 	.word	0xffffffff


	//   ....[1]....
        /*0294*/ 	.word	0xffffffff


	//   ....[2]....
        /*0298*/ 	.word	0xffffffff


	//   ....[3]....
        /*029c*/ 	.word	0xffffffff


	//   ....[4]....
        /*02a0*/ 	.word	0xffffffff


	//   ....[5]....
        /*02a4*/ 	.word	0xffffffff


	//   ....[6]....
        /*02a8*/ 	.word	0xffffffff


	//   ....[7]....
        /*02ac*/ 	.word	0xffffffff


	//   ....[8]....
        /*02b0*/ 	.word	0xffffffff


	//   ....[9]....
        /*02b4*/ 	.word	0xffffffff


	//   ....[10]....
        /*02b8*/ 	.word	0xffffffff


	//   ....[11]....
        /*02bc*/ 	.word	0xffffffff


	//   ....[12]....
        /*02c0*/ 	.word	0xffffffff


	//   ....[13]....
        /*02c4*/ 	.word	0xffffffff


	//   ....[14]....
        /*02c8*/ 	.word	0xffffffff


	//   ....[15]....
        /*02cc*/ 	.word	0xffffffff


	//   ....[16]....
        /*02d0*/ 	.word	0xffffffff


	//   ....[17]....
        /*02d4*/ 	.word	0xffffffff


	//   ....[18]....
        /*02d8*/ 	.word	0xffffffff


	//   ....[19]....
        /*02dc*/ 	.word	0xffffffff


	//   ....[20]....
        /*02e0*/ 	.word	0xffffffff


	//   ....[21]....
        /*02e4*/ 	.word	0xffffffff


	//   ....[22]....
        /*02e8*/ 	.word	0xffffffff


	//   ....[23]....
        /*02ec*/ 	.word	0xffffffff


	//   ....[24]....
        /*02f0*/ 	.word	0xffffffff


	//   ....[25]....
        /*02f4*/ 	.word	0xffffffff


	//   ....[26]....
        /*02f8*/ 	.word	0xffffffff


	//   ....[27]....
        /*02fc*/ 	.word	0xffffffff


	//   ....[28]....
        /*0300*/ 	.word	0xffffffff


	//   ....[29]....
        /*0304*/ 	.word	0xffffffff


	//   ....[30]....
        /*0308*/ 	.word	0xffffffff


	//   ....[31]....
        /*030c*/ 	.word	0xffffffff


	//   ....[32]....
        /*0310*/ 	.word	0xffffffff


	//   ....[33]....
        /*0314*/ 	.word	0xffffffff


	//   ....[34]....
        /*0318*/ 	.word	0xffffffff


	//   ....[35]....
        /*031c*/ 	.word	0xffffffff


	//   ....[36]....
        /*0320*/ 	.word	0xffffffff


	//   ....[37]....
        /*0324*/ 	.word	0xffffffff


	//   ....[38]....
        /*0328*/ 	.word	0xffffffff


	//   ....[39]....
        /*032c*/ 	.word	0xffffffff


	//   ....[40]....
        /*0330*/ 	.word	0xffffffff


	//   ....[41]....
        /*0334*/ 	.word	0xffffffff


	//   ....[42]....
        /*0338*/ 	.word	0xffffffff


	//   ....[43]....
        /*033c*/ 	.word	0xffffffff


	//   ....[44]....
        /*0340*/ 	.word	0xffffffff


	//   ....[45]....
        /*0344*/ 	.word	0xffffffff


	//   ....[46]....
        /*0348*/ 	.word	0xffffffff


	//   ....[47]....
        /*034c*/ 	.word	0xffffffff


	//   ....[48]....
        /*0350*/ 	.word	0xffffffff


	//   ....[49]....
        /*0354*/ 	.word	0xffffffff


	//   ....[50]....
        /*0358*/ 	.word	0xffffffff


	//   ....[51]....
        /*035c*/ 	.word	0xffffffff


	//   ....[52]....
        /*0360*/ 	.word	0xffffffff


	//   ....[53]....
        /*0364*/ 	.word	0xffffffff


	//   ....[54]....
        /*0368*/ 	.word	0xffffffff


	//   ....[55]....
        /*036c*/ 	.word	0xffffffff


	//   ....[56]....
        /*0370*/ 	.word	0xffffffff


	//   ....[57]....
        /*0374*/ 	.word	0xffffffff


	//   ....[58]....
        /*0378*/ 	.word	0xffffffff


	//   ....[59]....
        /*037c*/ 	.word	0xffffffff


	//   ....[60]....
        /*0380*/ 	.word	0xffffffff


	//   ....[61]....
        /*0384*/ 	.word	0xffffffff


	//   ....[62]....
        /*0388*/ 	.word	0xffffffff


	//   ....[63]....
        /*038c*/ 	.word	0xffffffff


	//   ....[64]....
        /*0390*/ 	.word	0xffffffff


	//   ....[65]....
        /*0394*/ 	.word	0xffffffff


	//   ....[66]....
        /*0398*/ 	.word	0xffffffff


	//   ....[67]....
        /*039c*/ 	.word	0xffffffff


	//   ....[68]....
        /*03a0*/ 	.word	0xffffffff


	//   ....[69]....
        /*03a4*/ 	.word	0xffffffff


	//   ....[70]....
        /*03a8*/ 	.word	0xffffffff


	//   ....[71]....
        /*03ac*/ 	.word	0xffffffff


	//   ....[72]....
        /*03b0*/ 	.word	0xffffffff


	//   ....[73]....
        /*03b4*/ 	.word	0xffffffff


	//   ....[74]....
        /*03b8*/ 	.word	0xffffffff


	//   ....[75]....
        /*03bc*/ 	.word	0xffffffff


	//   ....[76]....
        /*03c0*/ 	.word	0xffffffff


	//   ....[77]....
        /*03c4*/ 	.word	0xffffffff


	//   ....[78]....
        /*03c8*/ 	.word	0xffffffff


	//   ....[79]....
        /*03cc*/ 	.word	0xffffffff


	//   ....[80]....
        /*03d0*/ 	.word	0xffffffff


	//   ....[81]....
        /*03d4*/ 	.word	0xffffffff


	//   ....[82]....
        /*03d8*/ 	.word	0xffffffff


	//   ....[83]....
        /*03dc*/ 	.word	0xffffffff


	//   ....[84]....
        /*03e0*/ 	.word	0xffffffff


	//   ....[85]....
        /*03e4*/ 	.word	0xffffffff


	//   ....[86]....
        /*03e8*/ 	.word	0xffffffff


	//   ....[87]....
        /*03ec*/ 	.word	0xffffffff


	//   ....[88]....
        /*03f0*/ 	.word	0xffffffff


	//   ....[89]....
        /*03f4*/ 	.word	0xffffffff


	//   ....[90]....
        /*03f8*/ 	.word	0xffffffff


	//   ....[91]....
        /*03fc*/ 	.word	0xffffffff


	//   ....[92]....
        /*0400*/ 	.word	0xffffffff


	//   ....[93]....
        /*0404*/ 	.word	0xffffffff


	//   ....[94]....
        /*0408*/ 	.word	0xffffffff


	//   ....[95]....
        /*040c*/ 	.word	0xffffffff


	//   ....[96]....
        /*0410*/ 	.word	0xffffffff


	//   ....[97]....
        /*0414*/ 	.word	0xffffffff


	//   ....[98]....
        /*0418*/ 	.word	0xffffffff


	//   ....[99]....
        /*041c*/ 	.word	0xffffffff


	//   ....[100]....
        /*0420*/ 	.word	0xffffffff


	//   ....[101]....
        /*0424*/ 	.word	0xffffffff


	//   ....[102]....
        /*0428*/ 	.word	0xffffffff


	//   ....[103]....
        /*042c*/ 	.word	0xffffffff


	//   ....[104]....
        /*0430*/ 	.word	0xffffffff


	//   ....[105]....
        /*0434*/ 	.word	0xffffffff


	//   ....[106]....
        /*0438*/ 	.word	0xffffffff


	//   ....[107]....
        /*043c*/ 	.word	0xffffffff


	//   ....[108]....
        /*0440*/ 	.word	0xffffffff


	//   ....[109]....
        /*0444*/ 	.word	0xffffffff


	//   ....[110]....
        /*0448*/ 	.word	0xffffffff


	//   ....[111]....
        /*044c*/ 	.word	0xffffffff


	//   ....[112]....
        /*0450*/ 	.word	0xffffffff


	//   ....[113]....
        /*0454*/ 	.word	0xffffffff


	//   ....[114]....
        /*0458*/ 	.word	0xffffffff


	//   ....[115]....
        /*045c*/ 	.word	0xffffffff


	//   ....[116]....
        /*0460*/ 	.word	0xffffffff


	//   ....[117]....
        /*0464*/ 	.word	0xffffffff


	//   ....[118]....
        /*0468*/ 	.word	0xffffffff


	//   ....[119]....
        /*046c*/ 	.word	0xffffffff


	//   ....[120]....
        /*0470*/ 	.word	0xffffffff


	//   ....[121]....
        /*0474*/ 	.word	0xffffffff


	//   ....[122]....
        /*0478*/ 	.word	0xffffffff


	//   ....[123]....
        /*047c*/ 	.word	0xffffffff


	//   ....[124]....
        /*0480*/ 	.word	0xffffffff


	//   ....[125]....
        /*0484*/ 	.word	0xffffffff


	//   ....[126]....
        /*0488*/ 	.word	0xffffffff


	//   ....[127]....
        /*048c*/ 	.word	0xffffffff


	//   ....[128]....
        /*0490*/ 	.word	0xffffffff


	//   ....[129]....
        /*0494*/ 	.word	0xffffffff


	//   ....[130]....
        /*0498*/ 	.word	0xffffffff


	//   ....[131]....
        /*049c*/ 	.word	0xffffffff


	//   ....[132]....
        /*04a0*/ 	.word	0xffffffff


	//   ....[133]....
        /*04a4*/ 	.word	0xffffffff


	//   ....[134]....
        /*04a8*/ 	.word	0xffffffff


	//   ....[135]....
        /*04ac*/ 	.word	0xffffffff


	//   ....[136]....
        /*04b0*/ 	.word	0xffffffff


	//   ....[137]....
        /*04b4*/ 	.word	0xffffffff


	//   ....[138]....
        /*04b8*/ 	.word	0xffffffff


	//   ....[139]....
        /*04bc*/ 	.word	0xffffffff


	//   ....[140]....
        /*04c0*/ 	.word	0xffffffff


	//   ....[141]....
        /*04c4*/ 	.word	0xffffffff


	//   ....[142]....
        /*04c8*/ 	.word	0xffffffff


	//   ....[143]....
        /*04cc*/ 	.word	0xffffffff


	//   ....[144]....
        /*04d0*/ 	.word	0xffffffff


	//   ....[145]....
        /*04d4*/ 	.word	0xffffffff


	//   ....[146]....
        /*04d8*/ 	.word	0xffffffff


	//   ....[147]....
        /*04dc*/ 	.word	0xffffffff


	//   ....[148]....
        /*04e0*/ 	.word	0xffffffff


	//   ....[149]....
        /*04e4*/ 	.word	0xffffffff


	//   ....[150]....
        /*04e8*/ 	.word	0xffffffff


	//   ....[151]....
        /*04ec*/ 	.word	0xffffffff


	//   ....[152]....
        /*04f0*/ 	.word	0xffffffff


	//   ....[153]....
        /*04f4*/ 	.word	0xffffffff


	//   ....[154]....
        /*04f8*/ 	.word	0xffffffff


	//   ....[155]....
        /*04fc*/ 	.word	0xffffffff


	//   ....[156]....
        /*0500*/ 	.word	0xffffffff


	//   ....[157]....
        /*0504*/ 	.word	0xffffffff


	//   ....[158]....
        /*0508*/ 	.word	0xffffffff


	//   ....[159]....
        /*050c*/ 	.word	0xffffffff


	//   ....[160]....
        /*0510*/ 	.word	0xffffffff


	//   ....[161]....
        /*0514*/ 	.word	0xffffffff


	//   ....[162]....
        /*0518*/ 	.word	0xffffffff


	//   ....[163]....
        /*051c*/ 	.word	0xffffffff


	//   ....[164]....
        /*0520*/ 	.word	0xffffffff


	//   ....[165]....
        /*0524*/ 	.word	0xffffffff


	//   ....[166]....
        /*0528*/ 	.word	0xffffffff


	//   ....[167]....
        /*052c*/ 	.word	0xffffffff


	//   ....[168]....
        /*0530*/ 	.word	0xffffffff


	//   ....[169]....
        /*0534*/ 	.word	0xffffffff


	//   ....[170]....
        /*0538*/ 	.word	0xffffffff


	//   ....[171]....
        /*053c*/ 	.word	0xffffffff


	//   ....[172]....
        /*0540*/ 	.word	0xffffffff


	//   ....[173]....
        /*0544*/ 	.word	0xffffffff


	//   ....[174]....
        /*0548*/ 	.word	0xffffffff


	//   ....[175]....
        /*054c*/ 	.word	0xffffffff


	//   ....[176]....
        /*0550*/ 	.word	0xffffffff


	//   ....[177]....
        /*0554*/ 	.word	0xffffffff


	//   ....[178]....
        /*0558*/ 	.word	0xffffffff


	//   ....[179]....
        /*055c*/ 	.word	0xffffffff


	//   ....[180]....
        /*0560*/ 	.word	0xffffffff


	//   ....[181]....
        /*0564*/ 	.word	0xffffffff


	//   ....[182]....
        /*0568*/ 	.word	0xffffffff


	//   ....[183]....
        /*056c*/ 	.word	0xffffffff


	//   ....[184]....
        /*0570*/ 	.word	0xffffffff


	//   ....[185]....
        /*0574*/ 	.word	0xffffffff


	//   ....[186]....
        /*0578*/ 	.word	0xffffffff


	//   ....[187]....
        /*057c*/ 	.word	0xffffffff


	//   ....[188]....
        /*0580*/ 	.word	0xffffffff


	//   ....[189]....
        /*0584*/ 	.word	0xffffffff


	//   ....[190]....
        /*0588*/ 	.word	0xffffffff


	//   ....[191]....
        /*058c*/ 	.word	0xffffffff


	//   ....[192]....
        /*0590*/ 	.word	0xffffffff


	//   ....[193]....
        /*0594*/ 	.word	0xffffffff


	//   ....[194]....
        /*0598*/ 	.word	0xffffffff


	//----- nvinfo : EIATTR_COOP_GROUP_INSTR_OFFSETS
	.align		4
.L_422:
        /*059c*/ 	.byte	0x04, 0x28
        /*059e*/ 	.short	(.L_424 - .L_423)


	//   ....[0]....
.L_423:
        /*05a0*/ 	.word	0x000000a0


	//   ....[1]....
        /*05a4*/ 	.word	0x00001150


	//   ....[2]....
        /*05a8*/ 	.word	0x00001190


	//   ....[3]....
        /*05ac*/ 	.word	0x00001360


	//   ....[4]....
        /*05b0*/ 	.word	0x00001390


	//   ....[5]....
        /*05b4*/ 	.word	0x00001420


	//   ....[6]....
        /*05b8*/ 	.word	0x00001450


	//   ....[7]....
        /*05bc*/ 	.word	0x000014e0


	//   ....[8]....
        /*05c0*/ 	.word	0x00001510


	//   ....[9]....
        /*05c4*/ 	.word	0x000015a0


	//   ....[10]....
        /*05c8*/ 	.word	0x000015d0


	//   ....[11]....
        /*05cc*/ 	.word	0x00001660


	//   ....[12]....
        /*05d0*/ 	.word	0x00001690


	//   ....[13]....
        /*05d4*/ 	.word	0x00001720


	//   ....[14]....
        /*05d8*/ 	.word	0x00001750


	//   ....[15]....
        /*05dc*/ 	.word	0x000017d0


	//   ....[16]....
        /*05e0*/ 	.word	0x00001810


	//   ....[17]....
        /*05e4*/ 	.word	0x00001c80


	//   ....[18]....
        /*05e8*/ 	.word	0x00001ca0


	//   ....[19]....
        /*05ec*/ 	.word	0x00001cb0


	//   ....[20]....
        /*05f0*/ 	.word	0x00001cc0


	//   ....[21]....
        /*05f4*/ 	.word	0x00001cd0


	//   ....[22]....
        /*05f8*/ 	.word	0x00001ce0


	//   ....[23]....
        /*05fc*/ 	.word	0x00001cf0


	//   ....[24]....
        /*0600*/ 	.word	0x00001d20


	//   ....[25]....
        /*0604*/ 	.word	0x00001d40


	//   ....[26]....
        /*0608*/ 	.word	0x00001d70


	//   ....[27]....
        /*060c*/ 	.word	0x00001d80


	//   ....[28]....
        /*0610*/ 	.word	0x00001d90


	//   ....[29]....
        /*0614*/ 	.word	0x00001dc0


	//   ....[30]....
        /*0618*/ 	.word	0x00001df0


	//   ....[31]....
        /*061c*/ 	.word	0x000022f0


	//   ....[32]....
        /*0620*/ 	.word	0x00002300


	//   ....[33]....
        /*0624*/ 	.word	0x00002320


	//   ....[34]....
        /*0628*/ 	.word	0x00002440


	//   ....[35]....
        /*062c*/ 	.word	0x00002450


	//   ....[36]....
        /*0630*/ 	.word	0x00002470


	//   ....[37]....
        /*0634*/ 	.word	0x00002480


	//   ....[38]....
        /*0638*/ 	.word	0x000024c0


	//   ....[39]....
        /*063c*/ 	.word	0x000024e0


	//   ....[40]....
        /*0640*/ 	.word	0x00002520


	//   ....[41]....
        /*0644*/ 	.word	0x00002540


	//   ....[42]....
        /*0648*/ 	.word	0x00002560


	//   ....[43]....
        /*064c*/ 	.word	0x00002570


	//   ....[44]....
        /*0650*/ 	.word	0x00002620


	//   ....[45]....
        /*0654*/ 	.word	0x000030c0


	//   ....[46]....
        /*0658*/ 	.word	0x000030e0


	//   ....[47]....
        /*065c*/ 	.word	0x000030f0


	//   ....[48]....
        /*0660*/ 	.word	0x00003100


	//   ....[49]....
        /*0664*/ 	.word	0x00003110


	//   ....[50]....
        /*0668*/ 	.word	0x00003120


	//   ....[51]....
        /*066c*/ 	.word	0x00003130


	//   ....[52]....
        /*0670*/ 	.word	0x00003140


	//   ....[53]....
        /*0674*/ 	.word	0x00003160


	//   ....[54]....
        /*0678*/ 	.word	0x00003180


	//   ....[55]....
        /*067c*/ 	.word	0x000031a0


	//   ....[56]....
        /*0680*/ 	.word	0x000031d0


	//   ....[57]....
        /*0684*/ 	.word	0x000031f0


	//   ....[58]....
        /*0688*/ 	.word	0x00003210


	//   ....[59]....
        /*068c*/ 	.word	0x00003540


	//   ....[60]....
        /*0690*/ 	.word	0x00003550


	//   ....[61]....
        /*0694*/ 	.word	0x00003560


	//   ....[62]....
        /*0698*/ 	.word	0x00003570


	//   ....[63]....
        /*069c*/ 	.word	0x00004410


	//   ....[64]....
        /*06a0*/ 	.word	0x00004640


	//   ....[65]....
        /*06a4*/ 	.word	0x00004860


	//   ....[66]....
        /*06a8*/ 	.word	0x00004a00


	//   ....[67]....
        /*06ac*/ 	.word	0x00004a30


	//   ....[68]....
        /*06b0*/ 	.word	0x00004bd0


	//   ....[69]....
        /*06b4*/ 	.word	0x00004da0


	//   ....[70]....
        /*06b8*/ 	.word	0x00004ee0


	//   ....[71]....
        /*06bc*/ 	.word	0x00007aa0


	//   ....[72]....
        /*06c0*/ 	.word	0x00007ac0


	//   ....[73]....
        /*06c4*/ 	.word	0x00007ad0


	//   ....[74]....
        /*06c8*/ 	.word	0x00007ae0


	//   ....[75]....
        /*06cc*/ 	.word	0x00007af0


	//   ....[76]....
        /*06d0*/ 	.word	0x00007b00


	//   ....[77]....
        /*06d4*/ 	.word	0x00007b10


	//   ....[78]....
        /*06d8*/ 	.word	0x00007b20


	//   ....[79]....
        /*06dc*/ 	.word	0x00007b30


	//   ....[80]....
        /*06e0*/ 	.word	0x00007b40


	//   ....[81]....
        /*06e4*/ 	.word	0x00007b50


	//   ....[82]....
        /*06e8*/ 	.word	0x00007b60


	//   ....[83]....
        /*06ec*/ 	.word	0x00007b70


	//   ....[84]....
        /*06f0*/ 	.word	0x00007b80


	//   ....[85]....
        /*06f4*/ 	.word	0x00008710


	//   ....[86]....
        /*06f8*/ 	.word	0x00008730


	//   ....[87]....
        /*06fc*/ 	.word	0x00008740


	//   ....[88]....
        /*0700*/ 	.word	0x00008750


	//   ....[89]....
        /*0704*/ 	.word	0x00008760


	//   ....[90]....
        /*0708*/ 	.word	0x00008770


	//   ....[91]....
        /*070c*/ 	.word	0x00008780


	//   ....[92]....
        /*0710*/ 	.word	0x000087a0


	//   ....[93]....
        /*0714*/ 	.word	0x000087b0


	//   ....[94]....
        /*0718*/ 	.word	0x000087d0


	//   ....[95]....
        /*071c*/ 	.word	0x00008820


	//   ....[96]....
        /*0720*/ 	.word	0x00008860


	//   ....[97]....
        /*0724*/ 	.word	0x00008880


	//   ....[98]....
        /*0728*/ 	.word	0x00008890


	//   ....[99]....
        /*072c*/ 	.word	0x00008b00


	//   ....[100]....
        /*0730*/ 	.word	0x00008b10


	//   ....[101]....
        /*0734*/ 	.word	0x00008b20


	//   ....[102]....
        /*0738*/ 	.word	0x00008b30


	//   ....[103]....
        /*073c*/ 	.word	0x00009a10


	//   ....[104]....
        /*0740*/ 	.word	0x00009cd0


	//   ....[105]....
        /*0744*/ 	.word	0x00009ef0


	//   ....[106]....
        /*0748*/ 	.word	0x0000a030


	//   ....[107]....
        /*074c*/ 	.word	0x0000a240


	//   ....[108]....
        /*0750*/ 	.word	0x0000a290


	//   ....[109]....
        /*0754*/ 	.word	0x0000a2b0


	//   ....[110]....
        /*0758*/ 	.word	0x0000a3b0


	//   ....[111]....
        /*075c*/ 	.word	0x0000d120


	//   ....[112]....
        /*0760*/ 	.word	0x0000d140


	//   ....[113]....
        /*0764*/ 	.word	0x0000d150


	//   ....[114]....
        /*0768*/ 	.word	0x0000d160


	//   ....[115]....
        /*076c*/ 	.word	0x0000d170


	//   ....[116]....
        /*0770*/ 	.word	0x0000d180


	//   ....[117]....
        /*0774*/ 	.word	0x0000d190


	//   ....[118]....
        /*0778*/ 	.word	0x0000d1b0


	//   ....[119]....
        /*077c*/ 	.word	0x0000d1c0


	//   ....[120]....
        /*0780*/ 	.word	0x0000d1e0


	//   ....[121]....
        /*0784*/ 	.word	0x0000d200


	//   ....[122]....
        /*0788*/ 	.word	0x0000d270


	//   ....[123]....
        /*078c*/ 	.word	0x0000d290


	//   ....[124]....
        /*0790*/ 	.word	0x0000d2b0


	//   ....[125]....
        /*0794*/ 	.word	0x0000d6b0


	//   ....[126]....
        /*0798*/ 	.word	0x0000d6e0


	//   ....[127]....
        /*079c*/ 	.word	0x0000d6f0


	//   ....[128]....
        /*07a0*/ 	.word	0x0000d710


	//   ....[129]....
        /*07a4*/ 	.word	0x0000d730


	//   ....[130]....
        /*07a8*/ 	.word	0x0000d760


	//   ....[131]....
        /*07ac*/ 	.word	0x0000d780


	//   ....[132]....
        /*07b0*/ 	.word	0x0000d7a0


	//   ....[133]....
        /*07b4*/ 	.word	0x0000d7d0


	//   ....[134]....
        /*07b8*/ 	.word	0x0000d7f0


	//   ....[135]....
        /*07bc*/ 	.word	0x0000d810


	//   ....[136]....
        /*07c0*/ 	.word	0x0000d850


	//   ....[137]....
        /*07c4*/ 	.word	0x0000d900


	//   ....[138]....
        /*07c8*/ 	.word	0x0000d920


	//   ....[139]....
        /*07cc*/ 	.word	0x0000e570


	//   ....[140]....
        /*07d0*/ 	.word	0x0000e5f0


	//   ....[141]....
        /*07d4*/ 	.word	0x0000e6f0


	//   ....[142]....
        /*07d8*/ 	.word	0x0000e750


	//   ....[143]....
        /*07dc*/ 	.word	0x0000e780


	//   ....[144]....
        /*07e0*/ 	.word	0x0000e830


	//   ....[145]....
        /*07e4*/ 	.word	0x0000eab0


	//   ....[146]....
        /*07e8*/ 	.word	0x0000ede0


	//   ....[147]....
        /*07ec*/ 	.word	0x00011200


	//   ....[148]....
        /*07f0*/ 	.word	0x00011210


	//   ....[149]....
        /*07f4*/ 	.word	0x00011220


	//   ....[150]....
        /*07f8*/ 	.word	0x00011240


	//   ....[151]....
        /*07fc*/ 	.word	0x00011260


	//   ....[152]....
        /*0800*/ 	.word	0x00011270


	//   ....[153]....
        /*0804*/ 	.word	0x000112a0


	//   ....[154]....
        /*0808*/ 	.word	0x000112d0


	//   ....[155]....
        /*080c*/ 	.word	0x00012710


	//   ....[156]....
        /*0810*/ 	.word	0x00012750


	//   ....[157]....
        /*0814*/ 	.word	0x00012770


	//   ....[158]....
        /*0818*/ 	.word	0x000127a0


	//   ....[159]....
        /*081c*/ 	.word	0x000127d0


	//   ....[160]....
        /*0820*/ 	.word	0x00012810


	//   ....[161]....
        /*0824*/ 	.word	0x00012850


	//   ....[162]....
        /*0828*/ 	.word	0x00012870


	//   ....[163]....
        /*082c*/ 	.word	0x00012900


	//   ....[164]....
        /*0830*/ 	.word	0x00012910


	//   ....[165]....
        /*0834*/ 	.word	0x00012940


	//   ....[166]....
        /*0838*/ 	.word	0x00012980


	//   ....[167]....
        /*083c*/ 	.word	0x000129a0


	//   ....[168]....
        /*0840*/ 	.word	0x000129d0


	//   ....[169]....
        /*0844*/ 	.word	0x00012a20


	//   ....[170]....
        /*0848*/ 	.word	0x00012a50


	//   ....[171]....
        /*084c*/ 	.word	0x00012a60


	//   ....[172]....
        /*0850*/ 	.word	0x00012b60


	//   ....[173]....
        /*0854*/ 	.word	0x00012b80


	//   ....[174]....
        /*0858*/ 	.word	0x00012ba0


	//   ....[175]....
        /*085c*/ 	.word	0x00012bd0


	//   ....[176]....
        /*0860*/ 	.word	0x00012bf0


	//   ....[177]....
        /*0864*/ 	.word	0x00012c80


	//   ....[178]....
        /*0868*/ 	.word	0x00012ca0


	//   ....[179]....
        /*086c*/ 	.word	0x00013520


	//   ....[180]....
        /*0870*/ 	.word	0x00013550


	//   ....[181]....
        /*0874*/ 	.word	0x00013580


	//   ....[182]....
        /*0878*/ 	.word	0x000135b0


	//   ....[183]....
        /*087c*/ 	.word	0x000135e0


	//   ....[184]....
        /*0880*/ 	.word	0x00013610


	//   ....[185]....
        /*0884*/ 	.word	0x00013640


	//   ....[186]....
        /*0888*/ 	.word	0x00013660


	//   ....[187]....
        /*088c*/ 	.word	0x00013690


	//   ....[188]....
        /*0890*/ 	.word	0x000136a0


	//   ....[189]....
        /*0894*/ 	.word	0x000136b0


	//   ....[190]....
        /*0898*/ 	.word	0x000136c0


	//   ....[191]....
        /*089c*/ 	.word	0x000136d0


	//   ....[192]....
        /*08a0*/ 	.word	0x000136e0


	//   ....[193]....
        /*08a4*/ 	.word	0x00013710


	//   ....[194]....
        /*08a8*/ 	.word	0x00013730


	//----- nvinfo : EIATTR_EXIT_INSTR_OFFSETS
	.align		4
.L_424:
        /*08ac*/ 	.byte	0x04, 0x1c
        /*08ae*/ 	.short	(.L_426 - .L_425)


	//   ....[0]....
.L_425:
        /*08b0*/ 	.word	0x00000450


	//   ....[1]....
        /*08b4*/ 	.word	0x00012d30


	//   ....[2]....
        /*08b8*/ 	.word	0x00012d70


	//   ....[3]....
        /*08bc*/ 	.word	0x00013890


	//   ....[4]....
        /*08c0*/ 	.word	0x000138d0


	//----- nvinfo : EIATTR_CTAIDZ_USED
	.align		4
.L_426:
        /*08c4*/ 	.byte	0x01, 0x04
	.zero		2


	//----- nvinfo : EIATTR_MAX_THREADS
	.align		4
        /*08c8*/ 	.byte	0x04, 0x05
        /*08ca*/ 	.short	(.L_428 - .L_427)
.L_427:
        /*08cc*/ 	.word	0x00000080
        /*08d0*/ 	.word	0x00000001
        /*08d4*/ 	.word	0x00000001


	//----- nvinfo : EIATTR_CRS_STACK_SIZE
	.align		4
.L_428:
        /*08d8*/ 	.byte	0x04, 0x1e
        /*08da*/ 	.short	(.L_430 - .L_429)
.L_429:
        /*08dc*/ 	.word	0x00000000
.L_430:


//--------------------- .nv.info._ZN7cutlass13device_kernelIN5flash19enable_sm80_to_sm89INS1_16FlashAttnFwdSm80INS1_25CollectiveMainloopFwdSm80ILi4ELi1ELb0EN4cute5tupleIJNS5_1CILi128EEENS7_ILi112EEENS7_ILi64EEEEEELi64ENS_10bfloat16_tEfNS_4arch4Sm80ELb1ELb0ELb0ELb1ELb1ELb1ELb1ELb0EEENS1_21CollectiveEpilogueFwdINS6_IJS8_SA_S9_EEENS6_IJNS7_ILi1EEESI_SI_EEESC_SE_Li128ELb1ELb1ELb0ELb0EEENS1_19SingleTileSchedulerILb1ELb0ELb1ELi128EEEEEEEEEvNT_6ParamsE --------------------------
	.section	.nv.info._ZN7cutlass13device_kernelIN5flash19enable_sm80_to_sm89INS1_16FlashAttnFwdSm80INS1_25CollectiveMainloopFwdSm80ILi4ELi1ELb0EN4cute5tupleIJNS5_1CILi128EEENS7_ILi112EEENS7_ILi64EEEEEELi64ENS_10bfloat16_tEfNS_4arch4Sm80ELb1ELb0ELb0ELb1ELb1ELb1ELb1ELb0EEENS1_21CollectiveEpilogueFwdINS6_IJS8_SA_S9_EEENS6_IJNS7_ILi1EEESI_SI_EEESC_SE_Li128ELb1ELb1ELb0ELb0EEENS1_19SingleTileSchedulerILb1ELb0ELb1ELi128EEEEEEEEEvNT_6ParamsE,"",@"SHT_CUDA_INFO"
	.sectionflags	@""
	.align	4


	//----- nvinfo : EIATTR_CUDA_API_VERSION
	.align		4
        /*0000*/ 	.byte	0x04, 0x37
        /*0002*/ 	.short	(.L_432 - .L_431)
.L_431:
        /*0004*/ 	.word	0x00000082


	//----- nvinfo : EIATTR_SW2861232_WAR
	.align		4
.L_432:
        /*0008*/ 	.byte	0x01, 0x35
	.zero		2


	//----- nvinfo : EIATTR_PARAM_CBANK
	.align		4
        /*000c*/ 	.byte	0x04, 0x0a
        /*000e*/ 	.short	(.L_434 - .L_433)
	.align		4
.L_433:
        /*0010*/ 	.word	index@(.nv.constant0._ZN7cutlass13device_kernelIN5flash19enable_sm80_to_sm89INS1_16FlashAttnFwdSm80INS1_25CollectiveMainloopFwdSm80ILi4ELi1ELb0EN4cute5tupleIJNS5_1CILi128EEENS7_ILi112EEENS7_ILi64EEEEEELi64ENS_10bfloat16_tEfNS_4arch4Sm80ELb1ELb0ELb0ELb1ELb1ELb1ELb1ELb0EEENS1_21CollectiveEpilogueFwdINS6_IJS8_SA_S9_EEENS6_IJNS7_ILi1EEESI_SI_EEESC_SE_Li128ELb1ELb1ELb0ELb0EEENS1_19SingleTileSchedulerILb1ELb0ELb1ELi128EEEEEEEEEvNT_6ParamsE)
        /*0014*/ 	.short	0x0160
        /*0016*/ 	.short	0x0418


	//----- nvinfo : EIATTR_CBANK_PARAM_SIZE
	.align		4
.L_434:
        /*0018*/ 	.byte	0x03, 0x19
        /*001a*/ 	.short	0x0418


	//----- nvinfo : EIATTR_KPARAM_INFO
	.align		4
        /*001c*/ 	.byte	0x04, 0x17
        /*001e*/ 	.short	(.L_436 - .L_435)
.L_435:
        /*0020*/ 	.word	0x00000000
        /*0024*/ 	.short	0x0000
        /*0026*/ 	.short	0x0000
        /*0028*/ 	.byte	0x00, 0xf0, 0x61, 0x10


	//----- nvinfo : EIATTR_MAXREG_COUNT
	.align		4
.L_436:
        /*002c*/ 	.byte	0x03, 0x1b
        /*002e*/ 	.short	0x00ff


	//----- nvinfo : EIATTR_NUM_BARRIERS
	.align		4
        /*0030*/ 	.byte	0x02, 0x4c
        /*0032*/ 	.byte	0x02
	.zero		1


	//----- nvinfo : EIATTR_ANNOTATIONS
	.align		4
        /*0034*/ 	.byte	0x04, 0x55
        /*0036*/ 	.short	(.L_438 - .L_437)


	//   ....[0]....
.L_437:
        /* <DEDUP_REMOVED lines=38> */


	//----- nvinfo : EIATTR_MERCURY_ISA_VERSION
	.align		4
.L_438:
        /*0288*/ 	.byte	0x03, 0x5f
        /*028a*/ 	.short	0x0000


	//----- nvinfo : EIATTR_COOP_GROUP_MASK_REGIDS
	.align		4
        /*028c*/ 	.byte	0x04, 0x29
        /*028e*/ 	.short	(.L_440 - .L_439)


	//   ....[0]....
.L_439:
        /*0290*/ 	.word	0xffffffff


	//   ....[1]....
        /*0294*/ 	.word	0xffffffff


	//   ....[2]....
        /*0298*/ 	.word	0xffffffff


	//   ....[3]....
        /*029c*/ 	.word	0xffffffff


	//   ....[4]....
        /*02a0*/ 	.word	0xffffffff


	//   ....[5]....
        /*02a4*/ 	.word	0xffffffff


	//   ....[6]....
        /*02a8*/ 	.word	0xffffffff


	//   ....[7]....
        /*02ac*/ 	.word	0xffffffff


	//   ....[8]....
        /*02b0*/ 	.word	0xffffffff


	//   ....[9]....
        /*02b4*/ 	.word	0xffffffff


	//   ....[10]....
        /*02b8*/ 	.word	0xffffffff


	//   ....[11]....
        /*02bc*/ 	.word	0xffffffff


	//   ....[12]....
        /*02c0*/ 	.word	0xffffffff


	//   ....[13]....
        /*02c4*/ 	.word	0xffffffff


	//   ....[14]....
        /*02c8*/ 	.word	0xffffffff


	//   ....[15]....
        /*02cc*/ 	.word	0xffffffff


	//   ....[16]....
        /*02d0*/ 	.word	0xffffffff


	//   ....[17]....
        /*02d4*/ 	.word	0xffffffff


	//   ....[18]....
        /*02d8*/ 	.word	0xffffffff


	//   ....[19]....
        /*02dc*/ 	.word	0xffffffff


	//   ....[20]....
        /*02e0*/ 	.word	0xffffffff


	//   ....[21]....
        /*02e4*/ 	.word	0xffffffff


	//   ....[22]....
        /*02e8*/ 	.word	0xffffffff


	//   ....[23]....
        /*02ec*/ 	.word	0xffffffff


	//   ....[24]....
        /*02f0*/ 	.word	0xffffffff


	//   ....[25]....
        /*02f4*/ 	.word	0xffffffff


	//   ....[26]....
        /*02f8*/ 	.word	0xffffffff


	//   ....[27]....
        /*02fc*/ 	.word	0xffffffff


	//   ....[28]....
        /*0300*/ 	.word	0xffffffff


	//   ....[29]....
        /*0304*/ 	.word	0xffffffff


	//   ....[30]....
        /*0308*/ 	.word	0xffffffff


	//   ....[31]....
        /*030c*/ 	.word	0xffffffff


	//   ....[32]....
        /*0310*/ 	.word	0xffffffff


	//   ....[33]....
        /*0314*/ 	.word	0xffffffff


	//   ....[34]....
        /*0318*/ 	.word	0xffffffff


	//   ....[35]....
        /*031c*/ 	.word	0xffffffff


	//   ....[36]....
        /*0320*/ 	.word	0xffffffff


	//   ....[37]....
        /*0324*/ 	.word	0xffffffff


	//   ....[38]....
        /*0328*/ 	.word	0xffffffff


	//   ....[39]....
        /*032c*/ 	.word	0xffffffff


	//   ....[40]....
        /*0330*/ 	.word	0xffffffff


	//   ....[41]....
        /*0334*/ 	.word	0xffffffff


	//   ....[42]....
        /*0338*/ 	.word	0xffffffff


	//   ....[43]....
        /*033c*/ 	.word	0xffffffff


	//   ....[44]....
        /*0340*/ 	.word	0xffffffff


	//   ....[45]....
        /*0344*/ 	.word	0xffffffff


	//   ....[46]....
        /*0348*/ 	.word	0xffffffff


	//   ....[47]....
        /*034c*/ 	.word	0xffffffff


	//   ....[48]....
        /*0350*/ 	.word	0xffffffff


	//   ....[49]....
        /*0354*/ 	.word	0xffffffff


	//   ....[50]....
        /*0358*/ 	.word	0xffffffff


	//   ....[51]....
        /*035c*/ 	.word	0xffffffff


	//   ....[52]....
        /*0360*/ 	.word	0xffffffff


	//   ....[53]....
        /*0364*/ 	.word	0xffffffff


	//   ....[54]....
        /*0368*/ 	.word	0xffffffff


	//   ....[55]....
        /*036c*/ 	.word	0xffffffff


	//   ....[56]....
        /*0370*/ 	.word	0xffffffff


	//   ....[57]....
        /*0374*/ 	.word	0xffffffff


	//   ....[58]....
        /*0378*/ 	.word	0xffffffff


	//   ....[59]....
        /*037c*/ 	.word	0xffffffff


	//   ....[60]....
        /*0380*/ 	.word	0xffffffff


	//   ....[61]....
        /*0384*/ 	.word	0xffffffff


	//   ....[62]....
        /*0388*/ 	.word	0xffffffff


	//   ....[63]....
        /*038c*/ 	.word	0xffffffff


	//   ....[64]....
        /*0390*/ 	.word	0xffffffff


	//   ....[65]....
        /*0394*/ 	.word	0xffffffff


	//   ....[66]....
        /*0398*/ 	.word	0xffffffff


	//   ....[67]....
        /*039c*/ 	.word	0xffffffff


	//   ....[68]....
        /*03a0*/ 	.word	0xffffffff


	//   ....[69]....
        /*03a4*/ 	.word	0xffffffff


	//   ....[70]....
        /*03a8*/ 	.word	0xffffffff


	//   ....[71]....
        /*03ac*/ 	.word	0xffffffff


	//   ....[72]....
        /*03b0*/ 	.word	0xffffffff


	//   ....[73]....
        /*03b4*/ 	.word	0xffffffff


	//   ....[74]....
        /*03b8*/ 	.word	0xffffffff


	//   ....[75]....
        /*03bc*/ 	.word	0xffffffff


	//   ....[76]....
        /*03c0*/ 	.word	0xffffffff


	//   ....[77]....
        /*03c4*/ 	.word	0xffffffff


	//   ....[78]....
        /*03c8*/ 	.word	0xffffffff


	//   ....[79]....
        /*03cc*/ 	.word	0xffffffff


	//   ....[80]....
        /*03d0*/ 	.word	0xffffffff


	//   ....[81]....
        /*03d4*/ 	.word	0xffffffff


	//   ....[82]....
        /*03d8*/ 	.word	0xffffffff


	//   ....[83]....
        /*03dc*/ 	.word	0xffffffff


	//   ....[84]....
        /*03e0*/ 	.word	0xffffffff


	//   ....[85]....
        /*03e4*/ 	.word	0xffffffff


	//   ....[86]....
        /*03e8*/ 	.word	0xffffffff


	//   ....[87]....
        /*03ec*/ 	.word	0xffffffff


	//   ....[88]....
        /*03f0*/ 	.word	0xffffffff


	//   ....[89]....
        /*03f4*/ 	.word	0xffffffff


	//   ....[90]....
        /*03f8*/ 	.word	0xffffffff


	//   ....[91]....
        /*03fc*/ 	.word	0xffffffff


	//   ....[92]....
        /*0400*/ 	.word	0xffffffff


	//   ....[93]....
        /*0404*/ 	.word	0xffffffff


	//   ....[94]....
        /*0408*/ 	.word	0xffffffff


	//   ....[95]....
        /*040c*/ 	.word	0xffffffff


	//   ....[96]....
        /*0410*/ 	.word	0xffffffff


	//   ....[97]....
        /*0414*/ 	.word	0xffffffff


	//   ....[98]....
        /*0418*/ 	.word	0xffffffff


	//   ....[99]....
        /*041c*/ 	.word	0xffffffff


	//   ....[100]....
        /*0420*/ 	.word	0xffffffff


	//   ....[101]....
        /*0424*/ 	.word	0xffffffff


	//   ....[102]....
        /*0428*/ 	.word	0xffffffff


	//   ....[103]....
        /*042c*/ 	.word	0xffffffff


	//   ....[104]....
        /*0430*/ 	.word	0xffffffff


	//   ....[105]....
        /*0434*/ 	.word	0xffffffff


	//   ....[106]....
        /*0438*/ 	.word	0xffffffff


	//   ....[107]....
        /*043c*/ 	.word	0xffffffff


	//   ....[108]....
        /*0440*/ 	.word	0xffffffff


	//   ....[109]....
        /*0444*/ 	.word	0xffffffff


	//   ....[110]....
        /*0448*/ 	.word	0xffffffff


	//   ....[111]....
        /*044c*/ 	.word	0xffffffff


	//   ....[112]....
        /*0450*/ 	.word	0xffffffff


	//   ....[113]....
        /*0454*/ 	.word	0xffffffff


	//   ....[114]....
        /*0458*/ 	.word	0xffffffff


	//   ....[115]....
        /*045c*/ 	.word	0xffffffff


	//   ....[116]....
        /*0460*/ 	.word	0xffffffff


	//   ....[117]....
        /*0464*/ 	.word	0xffffffff


	//   ....[118]....
        /*0468*/ 	.word	0xffffffff


	//   ....[119]....
        /*046c*/ 	.word	0xffffffff


	//   ....[120]....
        /*0470*/ 	.word	0xffffffff


	//   ....[121]....
        /*0474*/ 	.word	0xffffffff


	//   ....[122]....
        /*0478*/ 	.word	0xffffffff


	//   ....[123]....
        /*047c*/ 	.word	0xffffffff


	//   ....[124]....
        /*0480*/ 	.word	0xffffffff


	//   ....[125]....
        /*0484*/ 	.word	0xffffffff


	//   ....[126]....
        /*0488*/ 	.word	0xffffffff


	//   ....[127]....
        /*048c*/ 	.word	0xffffffff


	//   ....[128]....
        /*0490*/ 	.word	0xffffffff


	//   ....[129]....
        /*0494*/ 	.word	0xffffffff


	//   ....[130]....
        /*0498*/ 	.word	0xffffffff


	//   ....[131]....
        /*049c*/ 	.word	0xffffffff


	//   ....[132]....
        /*04a0*/ 	.word	0xffffffff


	//   ....[133]....
        /*04a4*/ 	.word	0xffffffff


	//   ....[134]....
        /*04a8*/ 	.word	0xffffffff


	//   ....[135]....
        /*04ac*/ 	.word	0xffffffff


	//   ....[136]....
        /*04b0*/ 	.word	0xffffffff


	//   ....[137]....
        /*04b4*/ 	.word	0xffffffff


	//   ....[138]....
        /*04b8*/ 	.word	0xffffffff


	//   ....[139]....
        /*04bc*/ 	.word	0xffffffff


	//   ....[140]....
        /*04c0*/ 	.word	0xffffffff


	//   ....[141]....
        /*04c4*/ 	.word	0xffffffff


	//   ....[142]....
        /*04c8*/ 	.word	0xffffffff


	//   ....[143]....
        /*04cc*/ 	.word	0xffffffff


	//   ....[144]....
        /*04d0*/ 	.word	0xffffffff


	//   ....[145]....
        /*04d4*/ 	.word	0xffffffff


	//   ....[146]....
        /*04d8*/ 	.word	0xffffffff


	//   ....[147]....
        /*04dc*/ 	.word	0xffffffff


	//   ....[148]....
        /*04e0*/ 	.word	0xffffffff


	//   ....[149]....
        /*04e4*/ 	.word	0xffffffff


	//   ....[150]....
        /*04e8*/ 	.word	0xffffffff


	//   ....[151]....
        /*04ec*/ 	.word	0xffffffff


	//   ....[152]....
        /*04f0*/ 	.word	0xffffffff


	//   ....[153]....
        /*04f4*/ 	.word	0xffffffff


	//   ....[154]....
        /*04f8*/ 	.word	0xffffffff


	//   ....[155]....
        /*04fc*/ 	.word	0xffffffff


	//   ....[156]....
        /*0500*/ 	.word	0xffffffff


	//   ....[157]....
        /*0504*/ 	.word	0xffffffff


	//   ....[158]....
        /*0508*/ 	.word	0xffffffff


	//   ....[159]....
        /*050c*/ 	.word	0xffffffff


	//   ....[160]....
        /*0510*/ 	.word	0xffffffff


	//   ....[161]....
        /*0514*/ 	.word	0xffffffff


	//   ....[162]....
        /*0518*/ 	.word	0xffffffff


	//   ....[163]....
        /*051c*/ 	.word	0xffffffff


	//   ....[164]....
        /*0520*/ 	.word	0xffffffff


	//   ....[165]....
        /*0524*/ 	.word	0xffffffff


	//   ....[166]....
        /*0528*/ 	.word	0xffffffff


	//   ....[167]....
        /*052c*/ 	.word	0xffffffff


	//   ....[168]....
        /*0530*/ 	.word	0xffffffff


	//   ....[169]....
        /*0534*/ 	.word	0xffffffff


	//   ....[170]....
        /*0538*/ 	.word	0xffffffff


	//   ....[171]....
        /*053c*/ 	.word	0xffffffff


	//   ....[172]....
        /*0540*/ 	.word	0xffffffff


	//   ....[173]....
        /*0544*/ 	.word	0xffffffff


	//   ....[174]....
        /*0548*/ 	.word	0xffffffff


	//   ....[175]....
        /*054c*/ 	.word	0xffffffff


	//   ....[176]....
        /*0550*/ 	.word	0xffffffff


	//   ....[177]....
        /*0554*/ 	.word	0xffffffff


	//   ....[178]....
        /*0558*/ 	.word	0xffffffff


	//   ....[179]....
        /*055c*/ 	.word	0xffffffff


	//   ....[180]....
        /*0560*/ 	.word	0xffffffff


	//   ....[181]....
        /*0564*/ 	.word	0xffffffff


	//   ....[182]....
        /*0568*/ 	.word	0xffffffff


	//   ....[183]....
        /*056c*/ 	.word	0xffffffff


	//   ....[184]....
        /*0570*/ 	.word	0xffffffff


	//   ....[185]....
        /*0574*/ 	.word	0xffffffff


	//   ....[186]....
        /*0578*/ 	.word	0xffffffff


	//   ....[187]....
        /*057c*/ 	.word	0xffffffff


	//   ....[188]....
        /*0580*/ 	.word	0xffffffff


	//   ....[189]....
        /*0584*/ 	.word	0xffffffff


	//   ....[190]....
        /*0588*/ 	.word	0xffffffff


	//   ....[191]....
        /*058c*/ 	.word	0xffffffff


	//   ....[192]....
        /*0590*/ 	.word	0xffffffff


	//   ....[193]....
        /*0594*/ 	.word	0xffffffff


	//   ....[194]....
        /*0598*/ 	.word	0xffffffff


	//   ....[195]....
        /*059c*/ 	.word	0xffffffff


	//   ....[196]....
        /*05a0*/ 	.word	0xffffffff


	//   ....[197]....
        /*05a4*/ 	.word	0xffffffff


	//   ....[198]....
        /*05a8*/ 	.word	0xffffffff


	//   ....[199]....
        /*05ac*/ 	.word	0xffffffff


	//   ....[200]....
        /*05b0*/ 	.word	0xffffffff


	//   ....[201]....
        /*05b4*/ 	.word	0xffffffff


	//   ....[202]....
        /*05b8*/ 	.word	0xffffffff


	//   ....[203]....
        /*05bc*/ 	.word	0xffffffff


	//   ....[204]....
        /*05c0*/ 	.word	0xffffffff


	//   ....[205]....
        /*05c4*/ 	.word	0xffffffff


	//   ....[206]....
        /*05c8*/ 	.word	0xffffffff


	//   ....[207]....
        /*05cc*/ 	.word	0xffffffff


	//   ....[208]....
        /*05d0*/ 	.word	0xffffffff


	//   ....[209]....
        /*05d4*/ 	.word	0xffffffff


	//   ....[210]....
        /*05d8*/ 	.word	0xffffffff


	//   ....[211]....
        /*05dc*/ 	.word	0xffffffff


	//   ....[212]....
        /*05e0*/ 	.word	0xffffffff


	//   ....[213]....
        /*05e4*/ 	.word	0xffffffff


	//   ....[214]....
        /*05e8*/ 	.word	0xffffffff


	//   ....[215]....
        /*05ec*/ 	.word	0xffffffff


	//   ....[216]....
        /*05f0*/ 	.word	0xffffffff


	//   ....[217]....
        /*05f4*/ 	.word	0xffffffff


	//   ....[218]....
        /*05f8*/ 	.word	0xffffffff


	//   ....[219]....
        /*05fc*/ 	.word	0xffffffff


	//   ....[220]....
        /*0600*/ 	.word	0xffffffff


	//   ....[221]....
        /*0604*/ 	.word	0xffffffff


	//   ....[222]....
        /*0608*/ 	.word	0xffffffff


	//   ....[223]....
        /*060c*/ 	.word	0xffffffff


	//   ....[224]....
        /*0610*/ 	.word	0xffffffff


	//   ....[225]....
        /*0614*/ 	.word	0xffffffff


	//   ....[226]....
        /*0618*/ 	.word	0xffffffff


	//   ....[227]....
        /*061c*/ 	.word	0xffffffff


	//   ....[228]....
        /*0620*/ 	.word	0xffffffff


	//   ....[229]....
        /*0624*/ 	.word	0xffffffff


	//   ....[230]....
        /*0628*/ 	.word	0xffffffff


	//   ....[231]....
        /*062c*/ 	.word	0xffffffff


	//   ....[232]....
        /*0630*/ 	.word	0xffffffff


	//   ....[233]....
        /*0634*/ 	.word	0xffffffff


	//   ....[234]....
        /*0638*/ 	.word	0xffffffff


	//   ....[235]....
        /*063c*/ 	.word	0xffffffff


	//   ....[236]....
        /*0640*/ 	.word	0xffffffff


	//   ....[237]....
        /*0644*/ 	.word	0xffffffff


	//   ....[238]....
        /*0648*/ 	.word	0xffffffff


	//   ....[239]....
        /*064c*/ 	.word	0xffffffff


	//   ....[240]....
        /*0650*/ 	.word	0xffffffff


	//   ....[241]....
        /*0654*/ 	.word	0xffffffff


	//   ....[242]....
        /*0658*/ 	.word	0xffffffff


	//   ....[243]....
        /*065c*/ 	.word	0xffffffff


	//   ....[244]....
        /*0660*/ 	.word	0xffffffff


	//   ....[245]....
        /*0664*/ 	.word	0xffffffff


	//   ....[246]....
        /*0668*/ 	.word	0xffffffff


	//   ....[247]....
        /*066c*/ 	.word	0xffffffff


	//   ....[248]....
        /*0670*/ 	.word	0xffffffff


	//   ....[249]....
        /*0674*/ 	.word	0xffffffff


	//   ....[250]....
        /*0678*/ 	.word	0xffffffff


	//   ....[251]....
        /*067c*/ 	.word	0xffffffff


	//   ....[252]....
        /*0680*/ 	.word	0xffffffff


	//   ....[253]....
        /*0684*/ 	.word	0xffffffff


	//   ....[254]....
        /*0688*/ 	.word	0xffffffff


	//   ....[255]....
        /*068c*/ 	.word	0xffffffff


	//   ....[0]....
        /*0690*/ 	.word	0xffffffff


	//   ....[1]....
        /*0694*/ 	.word	0xffffffff


	//   ....[2]....
        /*0698*/ 	.word	0xffffffff


	//----- nvinfo : EIATTR_COOP_GROUP_INSTR_OFFSETS
	.align		4
.L_440:
        /*069c*/ 	.byte	0x04, 0x28
        /*069e*/ 	.short	(.L_442 - .L_441)


	//   ....[0]....
.L_441:
        /*06a0*/ 	.word	0x000000a0


	//   ....[1]....
        /*06a4*/ 	.word	0x00002c70


	//   ....[2]....
        /*06a8*/ 	.word	0x00002cc0


	//   ....[3]....
        /*06ac*/ 	.word	0x000034b0


	//   ....[4]....
        /*06b0*/ 	.word	0x000034d0


	//   ....[5]....
        /*06b4*/ 	.word	0x00003c40


	//   ....[6]....
        /*06b8*/ 	.word	0x00003c60


	//   ....[7]....
        /*06bc*/ 	.word	0x000043d0


	//   ....[8]....
        /*06c0*/ 	.word	0x000043e0


	//   ....[9]....
        /*06c4*/ 	.word	0x00004c80


	//   ....[10]....
        /*06c8*/ 	.word	0x00004cd0


	//   ....[11]....
        /*06cc*/ 	.word	0x000059e0


	//   ....[12]....
        /*06d0*/ 	.word	0x00005a10


	//   ....[13]....
        /*06d4*/ 	.word	0x00006150


	//   ....[14]....
        /*06d8*/ 	.word	0x00006180


	//   ....[15]....
        /*06dc*/ 	.word	0x000068c0


	//   ....[16]....
        /*06e0*/ 	.word	0x000068e0


	//   ....[17]....
        /*06e4*/ 	.word	0x00007040


	//   ....[18]....
        /*06e8*/ 	.word	0x00007070


	//   ....[19]....
        /*06ec*/ 	.word	0x000071b0


	//   ....[20]....
        /*06f0*/ 	.word	0x000071e0


	//   ....[21]....
        /*06f4*/ 	.word	0x000072d0


	//   ....[22]....
        /*06f8*/ 	.word	0x00007300


	//   ....[23]....
        /*06fc*/ 	.word	0x000073f0


	//   ....[24]....
        /*0700*/ 	.word	0x00007410


	//   ....[25]....
        /*0704*/ 	.word	0x00007c70


	//   ....[26]....
        /*0708*/ 	.word	0x00007c90


	//   ....[27]....
        /*070c*/ 	.word	0x00007d80


	//   ....[28]....
        /*0710*/ 	.word	0x00007db0


	//   ....[29]....
        /*0714*/ 	.word	0x00007ea0


	//   ....[30]....
        /*0718*/ 	.word	0x00007ed0


	//   ....[31]....
        /*071c*/ 	.word	0x00007fc0


	//   ....[32]....
        /*0720*/ 	.word	0x00007ff0


	//   ....[33]....
        /*0724*/ 	.word	0x00008b90


	//   ....[34]....
        /*0728*/ 	.word	0x00008bd0


	//   ....[35]....
        /*072c*/ 	.word	0x00008da0


	//   ....[36]....
        /*0730*/ 	.word	0x00008dd0


	//   ....[37]....
        /*0734*/ 	.word	0x00008e60


	//   ....[38]....
        /*0738*/ 	.word	0x00008e90


	//   ....[39]....
        /*073c*/ 	.word	0x00008f20


	//   ....[40]....
        /*0740*/ 	.word	0x00008f50


	//   ....[41]....
        /*0744*/ 	.word	0x00008fe0


	//   ....[42]....
        /*0748*/ 	.word	0x00009010


	//   ....[43]....
        /*074c*/ 	.word	0x000090a0


	//   ....[44]....
        /*0750*/ 	.word	0x000090d0


	//   ....[45]....
        /*0754*/ 	.word	0x00009160


	//   ....[46]....
        /*0758*/ 	.word	0x00009190


	//   ....[47]....
        /*075c*/ 	.word	0x00009210


	//   ....[48]....
        /*0760*/ 	.word	0x00009250


	//   ....[49]....
        /*0764*/ 	.word	0x000096c0


	//   ....[50]....
        /*0768*/ 	.word	0x000096e0


	//   ....[51]....
        /*076c*/ 	.word	0x000096f0


	//   ....[52]....
        /*0770*/ 	.word	0x00009700


	//   ....[53]....
        /*0774*/ 	.word	0x00009720


	//   ....[54]....
        /*0778*/ 	.word	0x00009730


	//   ....[55]....
        /*077c*/ 	.word	0x00009740


	//   ....[56]....
        /*0780*/ 	.word	0x00009760


	//   ....[57]....
        /*0784*/ 	.word	0x00009790


	//   ....[58]....
        /*0788*/ 	.word	0x000097b0


	//   ....[59]....
        /*078c*/ 	.word	0x000097c0


	//   ....[60]....
        /*0790*/ 	.word	0x00009810


	//   ....[61]....
        /*0794*/ 	.word	0x00009840


	//   ....[62]....
        /*0798*/ 	.word	0x00009880


	//   ....[63]....
        /*079c*/ 	.word	0x00009ce0


	//   ....[64]....
        /*07a0*/ 	.word	0x00009d00


	//   ....[65]....
        /*07a4*/ 	.word	0x00009d10


	//   ....[66]....
        /*07a8*/ 	.word	0x00009d20


	//   ....[67]....
        /*07ac*/ 	.word	0x00009e90


	//   ....[68]....
        /*07b0*/ 	.word	0x00009ed0


	//   ....[69]....
        /*07b4*/ 	.word	0x00009f20


	//   ....[70]....
        /*07b8*/ 	.word	0x00009f60


	//   ....[71]....
        /*07bc*/ 	.word	0x0000a130


	//   ....[72]....
        /*07c0*/ 	.word	0x0000a170


	//   ....[73]....
        /*07c4*/ 	.word	0x0000a1c0


	//   ....[74]....
        /*07c8*/ 	.word	0x0000a200


	//   ....[75]....
        /*07cc*/ 	.word	0x0000a3f0


	//   ....[76]....
        /*07d0*/ 	.word	0x0000a430


	//   ....[77]....
        /*07d4*/ 	.word	0x0000a480


	//   ....[78]....
        /*07d8*/ 	.word	0x0000a4c0


	//   ....[79]....
        /*07dc*/ 	.word	0x0000c3c0


	//   ....[80]....
        /*07e0*/ 	.word	0x0000c3e0


	//   ....[81]....
        /*07e4*/ 	.word	0x0000c410


	//   ....[82]....
        /*07e8*/ 	.word	0x0000c420


	//   ....[83]....
        /*07ec*/ 	.word	0x0000c500


	//   ....[84]....
        /*07f0*/ 	.word	0x0000c540


	//   ....[85]....
        /*07f4*/ 	.word	0x0000c560


	//   ....[86]....
        /*07f8*/ 	.word	0x0000c570


	//   ....[87]....
        /*07fc*/ 	.word	0x0000c730


	//   ....[88]....
        /*0800*/ 	.word	0x0000c770


	//   ....[89]....
        /*0804*/ 	.word	0x0000c790


	//   ....[90]....
        /*0808*/ 	.word	0x0000c7a0


	//   ....[91]....
        /*080c*/ 	.word	0x0000c8a0


	//   ....[92]....
        /*0810*/ 	.word	0x0000c8e0


	//   ....[93]....
        /*0814*/ 	.word	0x0000c940


	//   ....[94]....
        /*0818*/ 	.word	0x0000c970


	//   ....[95]....
        /*081c*/ 	.word	0x0000ebf0


	//   ....[96]....
        /*0820*/ 	.word	0x0000ec00


	//   ....[97]....
        /*0824*/ 	.word	0x0000ec20


	//   ....[98]....
        /*0828*/ 	.word	0x0000ed60


	//   ....[99]....
        /*082c*/ 	.word	0x0000ed70


	//   ....[100]....
        /*0830*/ 	.word	0x0000ed90


	//   ....[101]....
        /*0834*/ 	.word	0x0000edf0


	//   ....[102]....
        /*0838*/ 	.word	0x0000ee10


	//   ....[103]....
        /*083c*/ 	.word	0x0000eec0


	//   ....[104]....
        /*0840*/ 	.word	0x0000eed0


	//   ....[105]....
        /*0844*/ 	.word	0x0000ef10


	//   ....[106]....
        /*0848*/ 	.word	0x0000ef20


	//   ....[107]....
        /*084c*/ 	.word	0x0000ef50


	//   ....[108]....
        /*0850*/ 	.word	0x0000eff0


	//   ....[109]....
        /*0854*/ 	.word	0x0000f9d0


	//   ....[110]....
        /*0858*/ 	.word	0x0000f9f0


	//   ....[111]....
        /*085c*/ 	.word	0x0000fa00


	//   ....[112]....
        /*0860*/ 	.word	0x0000fa10


	//   ....[113]....
        /*0864*/ 	.word	0x0000fa20


	//   ....[114]....
        /*0868*/ 	.word	0x0000fa30


	//   ....[115]....
        /*086c*/ 	.word	0x0000fa40


	//   ....[116]....
        /*0870*/ 	.word	0x0000fa50


	//   ....[117]....
        /*0874*/ 	.word	0x0000fa70


	//   ....[118]....
        /*0878*/ 	.word	0x0000fa90


	//   ....[119]....
        /*087c*/ 	.word	0x0000fab0


	//   ....[120]....
        /*0880*/ 	.word	0x0000fae0


	//   ....[121]....
        /*0884*/ 	.word	0x0000fb00


	//   ....[122]....
        /*0888*/ 	.word	0x0000fb20


	//   ....[123]....
        /*088c*/ 	.word	0x0000fe60


	//   ....[124]....
        /*0890*/ 	.word	0x0000fe70


	//   ....[125]....
        /*0894*/ 	.word	0x0000fe80


	//   ....[126]....
        /*0898*/ 	.word	0x0000fe90


	//   ....[127]....
        /*089c*/ 	.word	0x00011010


	//   ....[128]....
        /*08a0*/ 	.word	0x000111b0


	//   ....[129]....
        /*08a4*/ 	.word	0x00011290


	//   ....[130]....
        /*08a8*/ 	.word	0x000112d0


	//   ....[131]....
        /*08ac*/ 	.word	0x00011390


	//   ....[132]....
        /*08b0*/ 	.word	0x00011490


	//   ....[133]....
        /*08b4*/ 	.word	0x00011600


	//   ....[134]....
        /*08b8*/ 	.word	0x00011730


	//   ....[135]....
        /*08bc*/ 	.word	0x00014570


	//   ....[136]....
        /*08c0*/ 	.word	0x00014590


	//   ....[137]....
        /*08c4*/ 	.word	0x000145a0


	//   ....[138]....
        /*08c8*/ 	.word	0x000145b0


	//   ....[139]....
        /*08cc*/ 	.word	0x000145c0


	//   ....[140]....
        /*08d0*/ 	.word	0x000145d0


	//   ....[141]....
        /*08d4*/ 	.word	0x000145e0


	//   ....[142]....
        /*08d8*/ 	.word	0x00014600


	//   ....[143]....
        /*08dc*/ 	.word	0x00014620


	//   ....[144]....
        /*08e0*/ 	.word	0x00014640


	//   ....[145]....
        /*08e4*/ 	.word	0x00014660


	//   ....[146]....
        /*08e8*/ 	.word	0x00014670


	//   ....[147]....
        /*08ec*/ 	.word	0x00014680


	//   ....[148]....
        /*08f0*/ 	.word	0x00014690


	//   ....[149]....
        /*08f4*/ 	.word	0x00015240


	//   ....[150]....
        /*08f8*/ 	.word	0x00015260


	//   ....[151]....
        /*08fc*/ 	.word	0x00015270


	//   ....[152]....
        /*0900*/ 	.word	0x00015280


	//   ....[153]....
        /*0904*/ 	.word	0x00015290


	//   ....[154]....
        /*0908*/ 	.word	0x000152a0


	//   ....[155]....
        /*090c*/ 	.word	0x000152b0


	//   ....[156]....
        /*0910*/ 	.word	0x000152d0


	//   ....[157]....
        /*0914*/ 	.word	0x000152e0


	//   ....[158]....
        /*0918*/ 	.word	0x00015300


	//   ....[159]....
        /*091c*/ 	.word	0x00015350


	//   ....[160]....
        /*0920*/ 	.word	0x00015390


	//   ....[161]....
        /*0924*/ 	.word	0x000153b0


	//   ....[162]....
        /*0928*/ 	.word	0x000153c0


	//   ....[163]....
        /*092c*/ 	.word	0x000155c0


	//   ....[164]....
        /*0930*/ 	.word	0x000155d0


	//   ....[165]....
        /*0934*/ 	.word	0x000155e0


	//   ....[166]....
        /*0938*/ 	.word	0x000155f0


	//   ....[167]....
        /*093c*/ 	.word	0x000164b0


	//   ....[168]....
        /*0940*/ 	.word	0x00016700


	//   ....[169]....
        /*0944*/ 	.word	0x00016970


	//   ....[170]....
        /*0948*/ 	.word	0x00016ac0


	//   ....[171]....
        /*094c*/ 	.word	0x00016cc0


	//   ....[172]....
        /*0950*/ 	.word	0x00016d40


	//   ....[173]....
        /*0954*/ 	.word	0x00016d90


	//   ....[174]....
        /*0958*/ 	.word	0x00016e70


	//   ....[175]....
        /*095c*/ 	.word	0x00019bf0


	//   ....[176]....
        /*0960*/ 	.word	0x00019c10


	//   ....[177]....
        /*0964*/ 	.word	0x00019c20


	//   ....[178]....
        /*0968*/ 	.word	0x00019c30


	//   ....[179]....
        /*096c*/ 	.word	0x00019c40


	//   ....[180]....
        /*0970*/ 	.word	0x00019c50


	//   ....[181]....
        /*0974*/ 	.word	0x00019c60


	//   ....[182]....
        /*0978*/ 	.word	0x00019c80


	//   ....[183]....
        /*097c*/ 	.word	0x00019c90


	//   ....[184]....
        /*0980*/ 	.word	0x00019cb0


	//   ....[185]....
        /*0984*/ 	.word	0x00019cd0


	//   ....[186]....
        /*0988*/ 	.word	0x00019d40


	//   ....[187]....
        /*098c*/ 	.word	0x00019d60


	//   ....[188]....
        /*0990*/ 	.word	0x00019d80


	//   ....[189]....
        /*0994*/ 	.word	0x0001a190


	//   ....[190]....
        /*0998*/ 	.word	0x0001a1c0


	//   ....[191]....
        /*099c*/ 	.word	0x0001a1d0


	//   ....[192]....
        /*09a0*/ 	.word	0x0001a1f0


	//   ....[193]....
        /*09a4*/ 	.word	0x0001a210


	//   ....[194]....
        /*09a8*/ 	.word	0x0001a240


	//   ....[195]....
        /*09ac*/ 	.word	0x0001a260


	//   ....[196]....
        /*09b0*/ 	.word	0x0001a280


	//   ....[197]....
        /*09b4*/ 	.word	0x0001a2b0


	//   ....[198]....
        /*09b8*/ 	.word	0x0001a2d0


	//   ....[199]....
        /*09bc*/ 	.word	0x0001a2f0


	//   ....[200]....
        /*09c0*/ 	.word	0x0001a330


	//   ....[201]....
        /*09c4*/ 	.word	0x0001a3e0


	//   ....[202]....
        /*09c8*/ 	.word	0x0001a400


	//   ....[203]....
        /*09cc*/ 	.word	0x0001b050


	//   ....[204]....
        /*09d0*/ 	.word	0x0001b0d0


	//   ....[205]....
        /*09d4*/ 	.word	0x0001b1d0


	//   ....[206]....
        /*09d8*/ 	.word	0x0001b230


	//   ....[207]....
        /*09dc*/ 	.word	0x0001b260


	//   ....[208]....
        /*09e0*/ 	.word	0x0001b310


	//   ....[209]....
        /*09e4*/ 	.word	0x0001b590


	//   ....[210]....
        /*09e8*/ 	.word	0x0001b8c0


	//   ....[211]....
        /*09ec*/ 	.word	0x0001dcc0


	//   ....[212]....
        /*09f0*/ 	.word	0x0001dcd0


	//   ....[213]....
        /*09f4*/ 	.word	0x0001dce0


	//   ....[214]....
        /*09f8*/ 	.word	0x0001dd00


	//   ....[215]....
        /*09fc*/ 	.word	0x0001dd20


	//   ....[216]....
        /*0a00*/ 	.word	0x0001dd30


	//   ....[217]....
        /*0a04*/ 	.word	0x0001dd60


	//   ....[218]....
        /*0a08*/ 	.word	0x0001dd90


	//   ....[219]....
        /*0a0c*/ 	.word	0x0001f1d0


	//   ....[220]....
        /*0a10*/ 	.word	0x0001f200


	//   ....[221]....
        /*0a14*/ 	.word	0x0001f230


	//   ....[222]....
        /*0a18*/ 	.word	0x0001f260


	//   ....[223]....
        /*0a1c*/ 	.word	0x0001f290


	//   ....[224]....
        /*0a20*/ 	.word	0x0001f2d0


	//   ....[225]....
        /*0a24*/ 	.word	0x0001f310


	//   ....[226]....
        /*0a28*/ 	.word	0x0001f340


	//   ....[227]....
        /*0a2c*/ 	.word	0x0001f3f0


	//   ....[228]....
        /*0a30*/ 	.word	0x0001f410


	//   ....[229]....
        /*0a34*/ 	.word	0x0001f440


	//   ....[230]....
        /*0a38*/ 	.word	0x0001f470


	//   ....[231]....
        /*0a3c*/ 	.word	0x0001f4a0


	//   ....[232]....
        /*0a40*/ 	.word	0x0001f4f0


	//   ....[233]....
        /*0a44*/ 	.word	0x0001f520


	//   ....[234]....
        /*0a48*/ 	.word	0x0001f590


	//   ....[235]....
        /*0a4c*/ 	.word	0x0001f650


	//   ....[236]....
        /*0a50*/ 	.word	0x0001f670


	//   ....[237]....
        /*0a54*/ 	.word	0x0001f6a0


	//   ....[238]....
        /*0a58*/ 	.word	0x0001f6b0


	//   ....[239]....
        /*0a5c*/ 	.word	0x0001f6c0


	//   ....[240]....
        /*0a60*/ 	.word	0x0001f6d0


	//   ....[241]....
        /*0a64*/ 	.word	0x0001f7c0


	//   ....[242]....
        /*0a68*/ 	.word	0x0001f7e0


	//   ....[243]....
        /*0a6c*/ 	.word	0x0001fff0


	//   ....[244]....
        /*0a70*/ 	.word	0x00020020


	//   ....[245]....
        /*0a74*/ 	.word	0x00020050


	//   ....[246]....
        /*0a78*/ 	.word	0x00020080


	//   ....[247]....
        /*0a7c*/ 	.word	0x000200b0


	//   ....[248]....
        /*0a80*/ 	.word	0x000200e0


	//   ....[249]....
        /*0a84*/ 	.word	0x00020110


	//   ....[250]....
        /*0a88*/ 	.word	0x00020130


	//   ....[251]....
        /*0a8c*/ 	.word	0x00020150


	//   ....[252]....
        /*0a90*/ 	.word	0x00020170


	//   ....[253]....
        /*0a94*/ 	.word	0x00020180


	//   ....[254]....
        /*0a98*/ 	.word	0x00020190


	//   ....[255]....
        /*0a9c*/ 	.word	0x000201a0


	//   ....[0]....
        /*0aa0*/ 	.word	0x000201b0


	//   ....[1]....
        /*0aa4*/ 	.word	0x000201c0


	//   ....[2]....
        /*0aa8*/ 	.word	0x000201f0


	//----- nvinfo : EIATTR_EXIT_INSTR_OFFSETS
	.align		4
.L_442:
        /*0aac*/ 	.byte	0x04, 0x1c
        /*0aae*/ 	.short	(.L_444 - .L_443)


	//   ....[0]....
.L_443:
        /*0ab0*/ 	.word	0x00000450


	//   ....[1]....
        /*0ab4*/ 	.word	0x0001f800


	//   ....[2]....
        /*0ab8*/ 	.word	0x0001f840


	//   ....[3]....
        /*0abc*/ 	.word	0x00020380


	//   ....[4]....
        /*0ac0*/ 	.word	0x000203c0


	//----- nvinfo : EIATTR_CTAIDZ_USED
	.align		4
.L_444:
        /*0ac4*/ 	.byte	0x01, 0x04
	.zero		2


	//----- nvinfo : EIATTR_MAX_THREADS
	.align		4
        /*0ac8*/ 	.byte	0x04, 0x05
        /*0aca*/ 	.short	(.L_446 - .L_445)
.L_445:
        /*0acc*/ 	.word	0x00000080
        /*0ad0*/ 	.word	0x00000001
        /*0ad4*/ 	.word	0x00000001


	//----- nvinfo : EIATTR_CRS_STACK_SIZE
	.align		4
.L_446:
        /*0ad8*/ 	.byte	0x04, 0x1e
        /*0ada*/ 	.short	(.L_448 - .L_447)
.L_447:
        /*0adc*/ 	.word	0x00000000
.L_448:


//--------------------- .nv.callgraph             --------------------------
	.section	.nv.callgraph,"",@"SHT_CUDA_CALLGRAPH"
	.align	4
	.sectionentsize	8
	.align		4
        /*0000*/ 	.word	0x00000000
	.align		4
        /*0004*/ 	.word	0xffffffff
	.align		4
        /*0008*/ 	.word	0x00000000
	.align		4
        /*000c*/ 	.word	0xfffffffe
	.align		4
        /*0010*/ 	.word	0x00000000
	.align		4
        /*0014*/ 	.word	0xfffffffd
	.align		4
        /*0018*/ 	.word	0x00000000
	.align		4
        /*001c*/ 	.word	0xfffffffc


//--------------------- .nv.rel.action            --------------------------
	.section	.nv.rel.action,"",@"SHT_CUDA_RELOCINFO"
	.align	8
	.sectionentsize	8
        /*0000*/ 	.byte	0x73, 0x00, 0x00, 0x00, 0x00, 0x00, 0x00, 0x00, 0x00, 0x00, 0x00, 0x11, 0x25, 0x00, 0x05, 0x36


//--------------------- .nv.constant4             --------------------------
	.section	.nv.constant4,"a",@progbits
	.align	8
	.align		8
.nv.constant4:
        /*0000*/ 	.dword	_ZN82_INTERNAL_b44d191f_46_flash_fwd_hdim64_bf16_paged_softcapall_sm80_cu_49158569_35374cuda3std3__45__cpo5beginE
	.align		8
        /*0008*/ 	.dword	_ZN82_INTERNAL_b44d191f_46_flash_fwd_hdim64_bf16_paged_softcapall_sm80_cu_49158569_35374cuda3std3__45__cpo3endE
	.align		8
        /*0010*/ 	.dword	_ZN82_INTERNAL_b44d191f_46_flash_fwd_hdim64_bf16_paged_softcapall_sm80_cu_49158569_35374cuda3std3__45__cpo6cbeginE
	.align		8
        /*0018*/ 	.dword	_ZN82_INTERNAL_b44d191f_46_flash_fwd_hdim64_bf16_paged_softcapall_sm80_cu_49158569_35374cuda3std3__45__cpo4cendE
	.align		8
        /*0020*/ 	.dword	_ZN82_INTERNAL_b44d191f_46_flash_fwd_hdim64_bf16_paged_softcapall_sm80_cu_49158569_35374cuda3std3__484_GLOBAL__N__b44d191f_46_flash_fwd_hdim64_bf16_paged_softcapall_sm80_cu_49158569_35376ignoreE
	.align		8
        /*0028*/ 	.dword	_ZN82_INTERNAL_b44d191f_46_flash_fwd_hdim64_bf16_paged_softcapall_sm80_cu_49158569_35374cuda3std3__419piecewise_constructE
	.align		8
        /*0030*/ 	.dword	_ZN82_INTERNAL_b44d191f_46_flash_fwd_hdim64_bf16_paged_softcapall_sm80_cu_49158569_35374cuda3std3__48in_placeE
	.align		8
        /*0038*/ 	.dword	_ZN82_INTERNAL_b44d191f_46_flash_fwd_hdim64_bf16_paged_softcapall_sm80_cu_49158569_35374cuda3std6ranges3__45__cpo4swapE
	.align		8
        /*0040*/ 	.dword	_ZN82_INTERNAL_b44d191f_46_flash_fwd_hdim64_bf16_paged_softcapall_sm80_cu_49158569_35374cuda3std6ranges3__45__cpo9iter_moveE
	.align		8
        /*0048*/ 	.dword	_ZN82_INTERNAL_b44d191f_46_flash_fwd_hdim64_bf16_paged_softcapall_sm80_cu_49158569_35374cute7productE
	.align		8
        /*0050*/ 	.dword	_ZN82_INTERNAL_b44d191f_46_flash_fwd_hdim64_bf16_paged_softcapall_sm80_cu_49158569_35374cute1_E


//--------------------- .nv.constant0._ZN7cutlass13device_kernelIN5flash19enable_sm80_to_sm89INS1_16FlashAttnFwdSm80INS1_25CollectiveMainloopFwdSm80ILi4ELi1ELb0EN4cute5tupleIJNS5_1CILi128EEENS7_ILi112EEENS7_ILi64EEEEEELi64ENS_10bfloat16_tEfNS_4arch4Sm80ELb0ELb0ELb1ELb0ELb1ELb0ELb1ELb0EEENS1_21CollectiveEpilogueFwdINS6_IJS8_SA_S9_EEENS6_IJNS7_ILi1EEESI_SI_EEESC_SE_Li128ELb0ELb1ELb0ELb0EEENS1_19SingleTileSchedulerILb0ELb0ELb1ELi128EEEEEEEEEvNT_6ParamsE --------------------------
	.section	.nv.constant0._ZN7cutlass13device_kernelIN5flash19enable_sm80_to_sm89INS1_16FlashAttnFwdSm80INS1_25CollectiveMainloopFwdSm80ILi4ELi1ELb0EN4cute5tupleIJNS5_1CILi128EEENS7_ILi112EEENS7_ILi64EEEEEELi64ENS_10bfloat16_tEfNS_4arch4Sm80ELb0ELb0ELb1ELb0ELb1ELb0ELb1ELb0EEENS1_21CollectiveEpilogueFwdINS6_IJS8_SA_S9_EEENS6_IJNS7_ILi1EEESI_SI_EEESC_SE_Li128ELb0ELb1ELb0ELb0EEENS1_19SingleTileSchedulerILb0ELb0ELb1ELi128EEEEEEEEEvNT_6ParamsE,"a",@progbits
	.sectionflags	@""
	.align	4
.nv.constant0._ZN7cutlass13device_kernelIN5flash19enable_sm80_to_sm89INS1_16FlashAttnFwdSm80INS1_25CollectiveMainloopFwdSm80ILi4ELi1ELb0EN4cute5tupleIJNS5_1CILi128EEENS7_ILi112EEENS7_ILi64EEEEEELi64ENS_10bfloat16_tEfNS_4arch4Sm80ELb0ELb0ELb1ELb0ELb1ELb0ELb1ELb0EEENS1_21CollectiveEpilogueFwdINS6_IJS8_SA_S9_EEENS6_IJNS7_ILi1EEESI_SI_EEESC_SE_Li128ELb0ELb1ELb0ELb0EEENS1_19SingleTileSchedulerILb0ELb0ELb1ELi128EEEEEEEEEvNT_6ParamsE:
	.zero		1400


//--------------------- .nv.constant0._ZN7cutlass13device_kernelIN5flash19enable_sm80_to_sm89INS1_16FlashAttnFwdSm80INS1_25CollectiveMainloopFwdSm80ILi4ELi1ELb0EN4cute5tupleIJNS5_1CILi128EEENS7_ILi112EEENS7_ILi64EEEEEELi64ENS_10bfloat16_tEfNS_4arch4Sm80ELb0ELb0ELb1ELb1ELb1ELb0ELb1ELb0EEENS1_21CollectiveEpilogueFwdINS6_IJS8_SA_S9_EEENS6_IJNS7_ILi1EEESI_SI_EEESC_SE_Li128ELb1ELb1ELb0ELb0EEENS1_19SingleTileSchedulerILb1ELb0ELb1ELi128EEEEEEEEEvNT_6ParamsE --------------------------
	.section	.nv.constant0._ZN7cutlass13device_kernelIN5flash19enable_sm80_to_sm89INS1_16FlashAttnFwdSm80INS1_25CollectiveMainloopFwdSm80ILi4ELi1ELb0EN4cute5tupleIJNS5_1CILi128EEENS7_ILi112EEENS7_ILi64EEEEEELi64ENS_10bfloat16_tEfNS_4arch4Sm80ELb0ELb0ELb1ELb1ELb1ELb0ELb1ELb0EEENS1_21CollectiveEpilogueFwdINS6_IJS8_SA_S9_EEENS6_IJNS7_ILi1EEESI_SI_EEESC_SE_Li128ELb1ELb1ELb0ELb0EEENS1_19SingleTileSchedulerILb1ELb0ELb1ELi128EEEEEEEEEvNT_6ParamsE,"a",@progbits
	.sectionflags	@""
	.align	4
.nv.constant0._ZN7cutlass13device_kernelIN5flash19enable_sm80_to_sm89INS1_16FlashAttnFwdSm80INS1_25CollectiveMainloopFwdSm80ILi4ELi1ELb0EN4cute5tupleIJNS5_1CILi128EEENS7_ILi112EEENS7_ILi64EEEEEELi64ENS_10bfloat16_tEfNS_4arch4Sm80ELb0ELb0ELb1ELb1ELb1ELb0ELb1ELb0EEENS1_21CollectiveEpilogueFwdINS6_IJS8_SA_S9_EEENS6_IJNS7_ILi1EEESI_SI_EEESC_SE_Li128ELb1ELb1ELb0ELb0EEENS1_19SingleTileSchedulerILb1ELb0ELb1ELi128EEEEEEEEEvNT_6ParamsE:
	.zero		1400


//--------------------- .nv.constant0._ZN7cutlass13device_kernelIN5flash19enable_sm80_to_sm89INS1_16FlashAttnFwdSm80INS1_25CollectiveMainloopFwdSm80ILi4ELi1ELb0EN4cute5tupleIJNS5_1CILi128EEENS7_ILi112EEENS7_ILi64EEEEEELi64ENS_10bfloat16_tEfNS_4arch4Sm80ELb0ELb0ELb1ELb1ELb1ELb1ELb1ELb0EEENS1_21CollectiveEpilogueFwdINS6_IJS8_SA_S9_EEENS6_IJNS7_ILi1EEESI_SI_EEESC_SE_Li128ELb1ELb1ELb0ELb0EEENS1_19SingleTileSchedulerILb1ELb0ELb1ELi128EEEEEEEEEvNT_6ParamsE --------------------------
	.section	.nv.constant0._ZN7cutlass13device_kernelIN5flash19enable_sm80_to_sm89INS1_16FlashAttnFwdSm80INS1_25CollectiveMainloopFwdSm80ILi4ELi1ELb0EN4cute5tupleIJNS5_1CILi128EEENS7_ILi112EEENS7_ILi64EEEEEELi64ENS_10bfloat16_tEfNS_4arch4Sm80ELb0ELb0ELb1ELb1ELb1ELb1ELb1ELb0EEENS1_21CollectiveEpilogueFwdINS6_IJS8_SA_S9_EEENS6_IJNS7_ILi1EEESI_SI_EEESC_SE_Li128ELb1ELb1ELb0ELb0EEENS1_19SingleTileSchedulerILb1ELb0ELb1ELi128EEEEEEEEEvNT_6ParamsE,"a",@progbits
	.sectionflags	@""
	.align	4
.nv.constant0._ZN7cutlass13device_kernelIN5flash19enable_sm80_to_sm89INS1_16FlashAttnFwdSm80INS1_25CollectiveMainloopFwdSm80ILi4ELi1ELb0EN4cute5tupleIJNS5_1CILi128EEENS7_ILi112EEENS7_ILi64EEEEEELi64ENS_10bfloat16_tEfNS_4arch4Sm80ELb0ELb0ELb1ELb1ELb1ELb1ELb1ELb0EEENS1_21CollectiveEpilogueFwdINS6_IJS8_SA_S9_EEENS6_IJNS7_ILi1EEESI_SI_EEESC_SE_Li128ELb1ELb1ELb0ELb0EEENS1_19SingleTileSchedulerILb1ELb0ELb1ELi128EEEEEEEEEvNT_6ParamsE:
	.zero		1400


//--------------------- .nv.constant0._ZN7cutlass13device_kernelIN5flash19enable_sm80_to_sm89INS1_16FlashAttnFwdSm80INS1_25CollectiveMainloopFwdSm80ILi4ELi1ELb0EN4cute5tupleIJNS5_1CILi128EEENS7_ILi96EEENS7_ILi64EEEEEELi64ENS_10bfloat16_tEfNS_4arch4Sm80ELb0ELb1ELb1ELb0ELb1ELb0ELb1ELb0EEENS1_21CollectiveEpilogueFwdINS6_IJS8_SA_S9_EEENS6_IJNS7_ILi1EEESI_SI_EEESC_SE_Li128ELb0ELb1ELb0ELb0EEENS1_19SingleTileSchedulerILb0ELb0ELb1ELi128EEEEEEEEEvNT_6ParamsE --------------------------
	.section	.nv.constant0._ZN7cutlass13device_kernelIN5flash19enable_sm80_to_sm89INS1_16FlashAttnFwdSm80INS1_25CollectiveMainloopFwdSm80ILi4ELi1ELb0EN4cute5tupleIJNS5_1CILi128EEENS7_ILi96EEENS7_ILi64EEEEEELi64ENS_10bfloat16_tEfNS_4arch4Sm80ELb0ELb1ELb1ELb0ELb1ELb0ELb1ELb0EEENS1_21CollectiveEpilogueFwdINS6_IJS8_SA_S9_EEENS6_IJNS7_ILi1EEESI_SI_EEESC_SE_Li128ELb0ELb1ELb0ELb0EEENS1_19SingleTileSchedulerILb0ELb0ELb1ELi128EEEEEEEEEvNT_6ParamsE,"a",@progbits
	.sectionflags	@""
	.align	4
.nv.constant0._ZN7cutlass13device_kernelIN5flash19enable_sm80_to_sm89INS1_16FlashAttnFwdSm80INS1_25CollectiveMainloopFwdSm80ILi4ELi1ELb0EN4cute5tupleIJNS5_1CILi128EEENS7_ILi96EEENS7_ILi64EEEEEELi64ENS_10bfloat16_tEfNS_4arch4Sm80ELb0ELb1ELb1ELb0ELb1ELb0ELb1ELb0EEENS1_21CollectiveEpilogueFwdINS6_IJS8_SA_S9_EEENS6_IJNS7_ILi1EEESI_SI_EEESC_SE_Li128ELb0ELb1ELb0ELb0EEENS1_19SingleTileSchedulerILb0ELb0ELb1ELi128EEEEEEEEEvNT_6ParamsE:
	.zero		1400


//--------------------- .nv.constant0._ZN7cutlass13device_kernelIN5flash19enable_sm80_to_sm89INS1_16FlashAttnFwdSm80INS1_25CollectiveMainloopFwdSm80ILi4ELi1ELb0EN4cute5tupleIJNS5_1CILi128EEENS7_ILi96EEENS7_ILi64EEEEEELi64ENS_10bfloat16_tEfNS_4arch4Sm80ELb0ELb1ELb1ELb1ELb1ELb0ELb1ELb0EEENS1_21CollectiveEpilogueFwdINS6_IJS8_SA_S9_EEENS6_IJNS7_ILi1EEESI_SI_EEESC_SE_Li128ELb1ELb1ELb0ELb0EEENS1_19SingleTileSchedulerILb1ELb0ELb1ELi128EEEEEEEEEvNT_6ParamsE --------------------------
	.section	.nv.constant0._ZN7cutlass13device_kernelIN5flash19enable_sm80_to_sm89INS1_16FlashAttnFwdSm80INS1_25CollectiveMainloopFwdSm80ILi4ELi1ELb0EN4cute5tupleIJNS5_1CILi128EEENS7_ILi96EEENS7_ILi64EEEEEELi64ENS_10bfloat16_tEfNS_4arch4Sm80ELb0ELb1ELb1ELb1ELb1ELb0ELb1ELb0EEENS1_21CollectiveEpilogueFwdINS6_IJS8_SA_S9_EEENS6_IJNS7_ILi1EEESI_SI_EEESC_SE_Li128ELb1ELb1ELb0ELb0EEENS1_19SingleTileSchedulerILb1ELb0ELb1ELi128EEEEEEEEEvNT_6ParamsE,"a",@progbits
	.sectionflags	@""
	.align	4
.nv.constant0._ZN7cutlass13device_kernelIN5flash19enable_sm80_to_sm89INS1_16FlashAttnFwdSm80INS1_25CollectiveMainloopFwdSm80ILi4ELi1ELb0EN4cute5tupleIJNS5_1CILi128EEENS7_ILi96EEENS7_ILi64EEEEEELi64ENS_10bfloat16_tEfNS_4arch4Sm80ELb0ELb1ELb1ELb1ELb1ELb0ELb1ELb0EEENS1_21CollectiveEpilogueFwdINS6_IJS8_SA_S9_EEENS6_IJNS7_ILi1EEESI_SI_EEESC_SE_Li128ELb1ELb1ELb0ELb0EEENS1_19SingleTileSchedulerILb1ELb0ELb1ELi128EEEEEEEEEvNT_6ParamsE:
	.zero		1400


//--------------------- .nv.constant0._ZN7cutlass13device_kernelIN5flash19enable_sm80_to_sm89INS1_16FlashAttnFwdSm80INS1_25CollectiveMainloopFwdSm80ILi4ELi1ELb0EN4cute5tupleIJNS5_1CILi128EEENS7_ILi96EEENS7_ILi64EEEEEELi64ENS_10bfloat16_tEfNS_4arch4Sm80ELb0ELb1ELb1ELb1ELb1ELb1ELb1ELb0EEENS1_21CollectiveEpilogueFwdINS6_IJS8_SA_S9_EEENS6_IJNS7_ILi1EEESI_SI_EEESC_SE_Li128ELb1ELb1ELb0ELb0EEENS1_19SingleTileSchedulerILb1ELb0ELb1ELi128EEEEEEEEEvNT_6ParamsE --------------------------
	.section	.nv.constant0._ZN7cutlass13device_kernelIN5flash19enable_sm80_to_sm89INS1_16FlashAttnFwdSm80INS1_25CollectiveMainloopFwdSm80ILi4ELi1ELb0EN4cute5tupleIJNS5_1CILi128EEENS7_ILi96EEENS7_ILi64EEEEEELi64ENS_10bfloat16_tEfNS_4arch4Sm80ELb0ELb1ELb1ELb1ELb1ELb1ELb1ELb0EEENS1_21CollectiveEpilogueFwdINS6_IJS8_SA_S9_EEENS6_IJNS7_ILi1EEESI_SI_EEESC_SE_Li128ELb1ELb1ELb0ELb0EEENS1_19SingleTileSchedulerILb1ELb0ELb1ELi128EEEEEEEEEvNT_6ParamsE,"a",@progbits
	.sectionflags	@""
	.align	4
.nv.constant0._ZN7cutlass13device_kernelIN5flash19enable_sm80_to_sm89INS1_16FlashAttnFwdSm80INS1_25CollectiveMainloopFwdSm80ILi4ELi1ELb0EN4cute5tupleIJNS5_1CILi128EEENS7_ILi96EEENS7_ILi64EEEEEELi64ENS_10bfloat16_tEfNS_4arch4Sm80ELb0ELb1ELb1ELb1ELb1ELb1ELb1ELb0EEENS1_21CollectiveEpilogueFwdINS6_IJS8_SA_S9_EEENS6_IJNS7_ILi1EEESI_SI_EEESC_SE_Li128ELb1ELb1ELb0ELb0EEENS1_19SingleTileSchedulerILb1ELb0ELb1ELi128EEEEEEEEEvNT_6ParamsE:
	.zero		1400


//--------------------- .nv.constant0._ZN7cutlass13device_kernelIN5flash19enable_sm80_to_sm89INS1_16FlashAttnFwdSm80INS1_25CollectiveMainloopFwdSm80ILi4ELi1ELb0EN4cute5tupleIJNS5_1CILi128EEENS7_ILi112EEENS7_ILi64EEEEEELi64ENS_10bfloat16_tEfNS_4arch4Sm80ELb1ELb0ELb1ELb0ELb1ELb0ELb1ELb0EEENS1_21CollectiveEpilogueFwdINS6_IJS8_SA_S9_EEENS6_IJNS7_ILi1EEESI_SI_EEESC_SE_Li128ELb0ELb1ELb0ELb0EEENS1_30DynamicPersistentTileSchedulerILi128ELi128ELb0ELb1ELb0EEEEEEEEEvNT_6ParamsE --------------------------
	.section	.nv.constant0._ZN7cutlass13device_kernelIN5flash19enable_sm80_to_sm89INS1_16FlashAttnFwdSm80INS1_25CollectiveMainloopFwdSm80ILi4ELi1ELb0EN4cute5tupleIJNS5_1CILi128EEENS7_ILi112EEENS7_ILi64EEEEEELi64ENS_10bfloat16_tEfNS_4arch4Sm80ELb1ELb0ELb1ELb0ELb1ELb0ELb1ELb0EEENS1_21CollectiveEpilogueFwdINS6_IJS8_SA_S9_EEENS6_IJNS7_ILi1EEESI_SI_EEESC_SE_Li128ELb0ELb1ELb0ELb0EEENS1_30DynamicPersistentTileSchedulerILi128ELi128ELb0ELb1ELb0EEEEEEEEEvNT_6ParamsE,"a",@progbits
	.sectionflags	@""
	.align	4
.nv.constant0._ZN7cutlass13device_kernelIN5flash19enable_sm80_to_sm89INS1_16FlashAttnFwdSm80INS1_25CollectiveMainloopFwdSm80ILi4ELi1ELb0EN4cute5tupleIJNS5_1CILi128EEENS7_ILi112EEENS7_ILi64EEEEEELi64ENS_10bfloat16_tEfNS_4arch4Sm80ELb1ELb0ELb1ELb0ELb1ELb0ELb1ELb0EEENS1_21CollectiveEpilogueFwdINS6_IJS8_SA_S9_EEENS6_IJNS7_ILi1EEESI_SI_EEESC_SE_Li128ELb0ELb1ELb0ELb0EEENS1_30DynamicPersistentTileSchedulerILi128ELi128ELb0ELb1ELb0EEEEEEEEEvNT_6ParamsE:
	.zero		1416


//--------------------- .nv.constant0._ZN7cutlass13device_kernelIN5flash19enable_sm80_to_sm89INS1_16FlashAttnFwdSm80INS1_25CollectiveMainloopFwdSm80ILi4ELi1ELb0EN4cute5tupleIJNS5_1CILi128EEENS7_ILi112EEENS7_ILi64EEEEEELi64ENS_10bfloat16_tEfNS_4arch4Sm80ELb1ELb0ELb1ELb1ELb1ELb0ELb1ELb0EEENS1_21CollectiveEpilogueFwdINS6_IJS8_SA_S9_EEENS6_IJNS7_ILi1EEESI_SI_EEESC_SE_Li128ELb1ELb1ELb0ELb0EEENS1_19SingleTileSchedulerILb1ELb0ELb1ELi128EEEEEEEEEvNT_6ParamsE --------------------------
	.section	.nv.constant0._ZN7cutlass13device_kernelIN5flash19enable_sm80_to_sm89INS1_16FlashAttnFwdSm80INS1_25CollectiveMainloopFwdSm80ILi4ELi1ELb0EN4cute5tupleIJNS5_1CILi128EEENS7_ILi112EEENS7_ILi64EEEEEELi64ENS_10bfloat16_tEfNS_4arch4Sm80ELb1ELb0ELb1ELb1ELb1ELb0ELb1ELb0EEENS1_21CollectiveEpilogueFwdINS6_IJS8_SA_S9_EEENS6_IJNS7_ILi1EEESI_SI_EEESC_SE_Li128ELb1ELb1ELb0ELb0EEENS1_19SingleTileSchedulerILb1ELb0ELb1ELi128EEEEEEEEEvNT_6ParamsE,"a",@progbits
	.sectionflags	@""
	.align	4
.nv.constant0._ZN7cutlass13device_kernelIN5flash19enable_sm80_to_sm89INS1_16FlashAttnFwdSm80INS1_25CollectiveMainloopFwdSm80ILi4ELi1ELb0EN4cute5tupleIJNS5_1CILi128EEENS7_ILi112EEENS7_ILi64EEEEEELi64ENS_10bfloat16_tEfNS_4arch4Sm80ELb1ELb0ELb1ELb1ELb1ELb0ELb1ELb0EEENS1_21CollectiveEpilogueFwdINS6_IJS8_SA_S9_EEENS6_IJNS7_ILi1EEESI_SI_EEESC_SE_Li128ELb1ELb1ELb0ELb0EEENS1_19SingleTileSchedulerILb1ELb0ELb1ELi128EEEEEEEEEvNT_6ParamsE:
	.zero		1400


//--------------------- .nv.constant0._ZN7cutlass13device_kernelIN5flash19enable_sm80_to_sm89INS1_16FlashAttnFwdSm80INS1_25CollectiveMainloopFwdSm80ILi4ELi1ELb0EN4cute5tupleIJNS5_1CILi128EEENS7_ILi112EEENS7_ILi64EEEEEELi64ENS_10bfloat16_tEfNS_4arch4Sm80ELb1ELb0ELb1ELb1ELb1ELb1ELb1ELb0EEENS1_21CollectiveEpilogueFwdINS6_IJS8_SA_S9_EEENS6_IJNS7_ILi1EEESI_SI_EEESC_SE_Li128ELb1ELb1ELb0ELb0EEENS1_19SingleTileSchedulerILb1ELb0ELb1ELi128EEEEEEEEEvNT_6ParamsE --------------------------
	.section	.nv.constant0._ZN7cutlass13device_kernelIN5flash19enable_sm80_to_sm89INS1_16FlashAttnFwdSm80INS1_25CollectiveMainloopFwdSm80ILi4ELi1ELb0EN4cute5tupleIJNS5_1CILi128EEENS7_ILi112EEENS7_ILi64EEEEEELi64ENS_10bfloat16_tEfNS_4arch4Sm80ELb1ELb0ELb1ELb1ELb1ELb1ELb1ELb0EEENS1_21CollectiveEpilogueFwdINS6_IJS8_SA_S9_EEENS6_IJNS7_ILi1EEESI_SI_EEESC_SE_Li128ELb1ELb1ELb0ELb0EEENS1_19SingleTileSchedulerILb1ELb0ELb1ELi128EEEEEEEEEvNT_6ParamsE,"a",@progbits
	.sectionflags	@""
	.align	4
.nv.constant0._ZN7cutlass13device_kernelIN5flash19enable_sm80_to_sm89INS1_16FlashAttnFwdSm80INS1_25CollectiveMainloopFwdSm80ILi4ELi1ELb0EN4cute5tupleIJNS5_1CILi128EEENS7_ILi112EEENS7_ILi64EEEEEELi64ENS_10bfloat16_tEfNS_4arch4Sm80ELb1ELb0ELb1ELb1ELb1ELb1ELb1ELb0EEENS1_21CollectiveEpilogueFwdINS6_IJS8_SA_S9_EEENS6_IJNS7_ILi1EEESI_SI_EEESC_SE_Li128ELb1ELb1ELb0ELb0EEENS1_19SingleTileSchedulerILb1ELb0ELb1ELi128EEEEEEEEEvNT_6ParamsE:
	.zero		1400


//--------------------- .nv.constant0._ZN7cutlass13device_kernelIN5flash19enable_sm80_to_sm89INS1_16FlashAttnFwdSm80INS1_25CollectiveMainloopFwdSm80ILi4ELi1ELb0EN4cute5tupleIJNS5_1CILi128EEENS7_ILi112EEENS7_ILi64EEEEEELi64ENS_10bfloat16_tEfNS_4arch4Sm80ELb0ELb0ELb0ELb0ELb1ELb0ELb1ELb0EEENS1_21CollectiveEpilogueFwdINS6_IJS8_SA_S9_EEENS6_IJNS7_ILi1EEESI_SI_EEESC_SE_Li128ELb0ELb1ELb0ELb0EEENS1_19SingleTileSchedulerILb0ELb0ELb1ELi128EEEEEEEEEvNT_6ParamsE --------------------------
	.section	.nv.constant0._ZN7cutlass13device_kernelIN5flash19enable_sm80_to_sm89INS1_16FlashAttnFwdSm80INS1_25CollectiveMainloopFwdSm80ILi4ELi1ELb0EN4cute5tupleIJNS5_1CILi128EEENS7_ILi112EEENS7_ILi64EEEEEELi64ENS_10bfloat16_tEfNS_4arch4Sm80ELb0ELb0ELb0ELb0ELb1ELb0ELb1ELb0EEENS1_21CollectiveEpilogueFwdINS6_IJS8_SA_S9_EEENS6_IJNS7_ILi1EEESI_SI_EEESC_SE_Li128ELb0ELb1ELb0ELb0EEENS1_19SingleTileSchedulerILb0ELb0ELb1ELi128EEEEEEEEEvNT_6ParamsE,"a",@progbits
	.sectionflags	@""
	.align	4
.nv.constant0._ZN7cutlass13device_kernelIN5flash19enable_sm80_to_sm89INS1_16FlashAttnFwdSm80INS1_25CollectiveMainloopFwdSm80ILi4ELi1ELb0EN4cute5tupleIJNS5_1CILi128EEENS7_ILi112EEENS7_ILi64EEEEEELi64ENS_10bfloat16_tEfNS_4arch4Sm80ELb0ELb0ELb0ELb0ELb1ELb0ELb1ELb0EEENS1_21CollectiveEpilogueFwdINS6_IJS8_SA_S9_EEENS6_IJNS7_ILi1EEESI_SI_EEESC_SE_Li128ELb0ELb1ELb0ELb0EEENS1_19SingleTileSchedulerILb0ELb0ELb1ELi128EEEEEEEEEvNT_6ParamsE:
	.zero		1400


//--------------------- .nv.constant0._ZN7cutlass13device_kernelIN5flash19enable_sm80_to_sm89INS1_16FlashAttnFwdSm80INS1_25CollectiveMainloopFwdSm80ILi4ELi1ELb0EN4cute5tupleIJNS5_1CILi128EEENS7_ILi112EEENS7_ILi64EEEEEELi64ENS_10bfloat16_tEfNS_4arch4Sm80ELb0ELb0ELb0ELb1ELb1ELb0ELb1ELb0EEENS1_21CollectiveEpilogueFwdINS6_IJS8_SA_S9_EEENS6_IJNS7_ILi1EEESI_SI_EEESC_SE_Li128ELb1ELb1ELb0ELb0EEENS1_19SingleTileSchedulerILb1ELb0ELb1ELi128EEEEEEEEEvNT_6ParamsE --------------------------
	.section	.nv.constant0._ZN7cutlass13device_kernelIN5flash19enable_sm80_to_sm89INS1_16FlashAttnFwdSm80INS1_25CollectiveMainloopFwdSm80ILi4ELi1ELb0EN4cute5tupleIJNS5_1CILi128EEENS7_ILi112EEENS7_ILi64EEEEEELi64ENS_10bfloat16_tEfNS_4arch4Sm80ELb0ELb0ELb0ELb1ELb1ELb0ELb1ELb0EEENS1_21CollectiveEpilogueFwdINS6_IJS8_SA_S9_EEENS6_IJNS7_ILi1EEESI_SI_EEESC_SE_Li128ELb1ELb1ELb0ELb0EEENS1_19SingleTileSchedulerILb1ELb0ELb1ELi128EEEEEEEEEvNT_6ParamsE,"a",@progbits
	.sectionflags	@""
	.align	4
.nv.constant0._ZN7cutlass13device_kernelIN5flash19enable_sm80_to_sm89INS1_16FlashAttnFwdSm80INS1_25CollectiveMainloopFwdSm80ILi4ELi1ELb0EN4cute5tupleIJNS5_1CILi128EEENS7_ILi112EEENS7_ILi64EEEEEELi64ENS_10bfloat16_tEfNS_4arch4Sm80ELb0ELb0ELb0ELb1ELb1ELb0ELb1ELb0EEENS1_21CollectiveEpilogueFwdINS6_IJS8_SA_S9_EEENS6_IJNS7_ILi1EEESI_SI_EEESC_SE_Li128ELb1ELb1ELb0ELb0EEENS1_19SingleTileSchedulerILb1ELb0ELb1ELi128EEEEEEEEEvNT_6ParamsE:
	.zero		1400


//--------------------- .nv.constant0._ZN7cutlass13device_kernelIN5flash19enable_sm80_to_sm89INS1_16FlashAttnFwdSm80INS1_25CollectiveMainloopFwdSm80ILi4ELi1ELb0EN4cute5tupleIJNS5_1CILi128EEENS7_ILi112EEENS7_ILi64EEEEEELi64ENS_10bfloat16_tEfNS_4arch4Sm80ELb0ELb0ELb0ELb1ELb1ELb1ELb1ELb0EEENS1_21CollectiveEpilogueFwdINS6_IJS8_SA_S9_EEENS6_IJNS7_ILi1EEESI_SI_EEESC_SE_Li128ELb1ELb1ELb0ELb0EEENS1_19SingleTileSchedulerILb1ELb0ELb1ELi128EEEEEEEEEvNT_6ParamsE --------------------------
	.section	.nv.constant0._ZN7cutlass13device_kernelIN5flash19enable_sm80_to_sm89INS1_16FlashAttnFwdSm80INS1_25CollectiveMainloopFwdSm80ILi4ELi1ELb0EN4cute5tupleIJNS5_1CILi128EEENS7_ILi112EEENS7_ILi64EEEEEELi64ENS_10bfloat16_tEfNS_4arch4Sm80ELb0ELb0ELb0ELb1ELb1ELb1ELb1ELb0EEENS1_21CollectiveEpilogueFwdINS6_IJS8_SA_S9_EEENS6_IJNS7_ILi1EEESI_SI_EEESC_SE_Li128ELb1ELb1ELb0ELb0EEENS1_19SingleTileSchedulerILb1ELb0ELb1ELi128EEEEEEEEEvNT_6ParamsE,"a",@progbits
	.sectionflags	@""
	.align	4
.nv.constant0._ZN7cutlass13device_kernelIN5flash19enable_sm80_to_sm89INS1_16FlashAttnFwdSm80INS1_25CollectiveMainloopFwdSm80ILi4ELi1ELb0EN4cute5tupleIJNS5_1CILi128EEENS7_ILi112EEENS7_ILi64EEEEEELi64ENS_10bfloat16_tEfNS_4arch4Sm80ELb0ELb0ELb0ELb1ELb1ELb1ELb1ELb0EEENS1_21CollectiveEpilogueFwdINS6_IJS8_SA_S9_EEENS6_IJNS7_ILi1EEESI_SI_EEESC_SE_Li128ELb1ELb1ELb0ELb0EEENS1_19SingleTileSchedulerILb1ELb0ELb1ELi128EEEEEEEEEvNT_6ParamsE:
	.zero		1400


//--------------------- .nv.constant0._ZN7cutlass13device_kernelIN5flash19enable_sm80_to_sm89INS1_16FlashAttnFwdSm80INS1_25CollectiveMainloopFwdSm80ILi4ELi1ELb0EN4cute5tupleIJNS5_1CILi128EEENS7_ILi96EEENS7_ILi64EEEEEELi64ENS_10bfloat16_tEfNS_4arch4Sm80ELb0ELb1ELb0ELb0ELb1ELb0ELb1ELb0EEENS1_21CollectiveEpilogueFwdINS6_IJS8_SA_S9_EEENS6_IJNS7_ILi1EEESI_SI_EEESC_SE_Li128ELb0ELb1ELb0ELb0EEENS1_19SingleTileSchedulerILb0ELb0ELb1ELi128EEEEEEEEEvNT_6ParamsE --------------------------
	.section	.nv.constant0._ZN7cutlass13device_kernelIN5flash19enable_sm80_to_sm89INS1_16FlashAttnFwdSm80INS1_25CollectiveMainloopFwdSm80ILi4ELi1ELb0EN4cute5tupleIJNS5_1CILi128EEENS7_ILi96EEENS7_ILi64EEEEEELi64ENS_10bfloat16_tEfNS_4arch4Sm80ELb0ELb1ELb0ELb0ELb1ELb0ELb1ELb0EEENS1_21CollectiveEpilogueFwdINS6_IJS8_SA_S9_EEENS6_IJNS7_ILi1EEESI_SI_EEESC_SE_Li128ELb0ELb1ELb0ELb0EEENS1_19SingleTileSchedulerILb0ELb0ELb1ELi128EEEEEEEEEvNT_6ParamsE,"a",@progbits
	.sectionflags	@""
	.align	4
.nv.constant0._ZN7cutlass13device_kernelIN5flash19enable_sm80_to_sm89INS1_16FlashAttnFwdSm80INS1_25CollectiveMainloopFwdSm80ILi4ELi1ELb0EN4cute5tupleIJNS5_1CILi128EEENS7_ILi96EEENS7_ILi64EEEEEELi64ENS_10bfloat16_tEfNS_4arch4Sm80ELb0ELb1ELb0ELb0ELb1ELb0ELb1ELb0EEENS1_21CollectiveEpilogueFwdINS6_IJS8_SA_S9_EEENS6_IJNS7_ILi1EEESI_SI_EEESC_SE_Li128ELb0ELb1ELb0ELb0EEENS1_19SingleTileSchedulerILb0ELb0ELb1ELi128EEEEEEEEEvNT_6ParamsE:
	.zero		1400


//--------------------- .nv.constant0._ZN7cutlass13device_kernelIN5flash19enable_sm80_to_sm89INS1_16FlashAttnFwdSm80INS1_25CollectiveMainloopFwdSm80ILi4ELi1ELb0EN4cute5tupleIJNS5_1CILi128EEENS7_ILi96EEENS7_ILi64EEEEEELi64ENS_10bfloat16_tEfNS_4arch4Sm80ELb0ELb1ELb0ELb1ELb1ELb0ELb1ELb0EEENS1_21CollectiveEpilogueFwdINS6_IJS8_SA_S9_EEENS6_IJNS7_ILi1EEESI_SI_EEESC_SE_Li128ELb1ELb1ELb0ELb0EEENS1_19SingleTileSchedulerILb1ELb0ELb1ELi128EEEEEEEEEvNT_6ParamsE --------------------------
	.section	.nv.constant0._ZN7cutlass13device_kernelIN5flash19enable_sm80_to_sm89INS1_16FlashAttnFwdSm80INS1_25CollectiveMainloopFwdSm80ILi4ELi1ELb0EN4cute5tupleIJNS5_1CILi128EEENS7_ILi96EEENS7_ILi64EEEEEELi64ENS_10bfloat16_tEfNS_4arch4Sm80ELb0ELb1ELb0ELb1ELb1ELb0ELb1ELb0EEENS1_21CollectiveEpilogueFwdINS6_IJS8_SA_S9_EEENS6_IJNS7_ILi1EEESI_SI_EEESC_SE_Li128ELb1ELb1ELb0ELb0EEENS1_19SingleTileSchedulerILb1ELb0ELb1ELi128EEEEEEEEEvNT_6ParamsE,"a",@progbits
	.sectionflags	@""
	.align	4
.nv.constant0._ZN7cutlass13device_kernelIN5flash19enable_sm80_to_sm89INS1_16FlashAttnFwdSm80INS1_25CollectiveMainloopFwdSm80ILi4ELi1ELb0EN4cute5tupleIJNS5_1CILi128EEENS7_ILi96EEENS7_ILi64EEEEEELi64ENS_10bfloat16_tEfNS_4arch4Sm80ELb0ELb1ELb0ELb1ELb1ELb0ELb1ELb0EEENS1_21CollectiveEpilogueFwdINS6_IJS8_SA_S9_EEENS6_IJNS7_ILi1EEESI_SI_EEESC_SE_Li128ELb1ELb1ELb0ELb0EEENS1_19SingleTileSchedulerILb1ELb0ELb1ELi128EEEEEEEEEvNT_6ParamsE:
	.zero		1400


//--------------------- .nv.constant0._ZN7cutlass13device_kernelIN5flash19enable_sm80_to_sm89INS1_16FlashAttnFwdSm80INS1_25CollectiveMainloopFwdSm80ILi4ELi1ELb0EN4cute5tupleIJNS5_1CILi128EEENS7_ILi96EEENS7_ILi64EEEEEELi64ENS_10bfloat16_tEfNS_4arch4Sm80ELb0ELb1ELb0ELb1ELb1ELb1ELb1ELb0EEENS1_21CollectiveEpilogueFwdINS6_IJS8_SA_S9_EEENS6_IJNS7_ILi1EEESI_SI_EEESC_SE_Li128ELb1ELb1ELb0ELb0EEENS1_19SingleTileSchedulerILb1ELb0ELb1ELi128EEEEEEEEEvNT_6ParamsE --------------------------
	.section	.nv.constant0._ZN7cutlass13device_kernelIN5flash19enable_sm80_to_sm89INS1_16FlashAttnFwdSm80INS1_25CollectiveMainloopFwdSm80ILi4ELi1ELb0EN4cute5tupleIJNS5_1CILi128EEENS7_ILi96EEENS7_ILi64EEEEEELi64ENS_10bfloat16_tEfNS_4arch4Sm80ELb0ELb1ELb0ELb1ELb1ELb1ELb1ELb0EEENS1_21CollectiveEpilogueFwdINS6_IJS8_SA_S9_EEENS6_IJNS7_ILi1EEESI_SI_EEESC_SE_Li128ELb1ELb1ELb0ELb0EEENS1_19SingleTileSchedulerILb1ELb0ELb1ELi128EEEEEEEEEvNT_6ParamsE,"a",@progbits
	.sectionflags	@""
	.align	4
.nv.constant0._ZN7cutlass13device_kernelIN5flash19enable_sm80_to_sm89INS1_16FlashAttnFwdSm80INS1_25CollectiveMainloopFwdSm80ILi4ELi1ELb0EN4cute5tupleIJNS5_1CILi128EEENS7_ILi96EEENS7_ILi64EEEEEELi64ENS_10bfloat16_tEfNS_4arch4Sm80ELb0ELb1ELb0ELb1ELb1ELb1ELb1ELb0EEENS1_21CollectiveEpilogueFwdINS6_IJS8_SA_S9_EEENS6_IJNS7_ILi1EEESI_SI_EEESC_SE_Li128ELb1ELb1ELb0ELb0EEENS1_19SingleTileSchedulerILb1ELb0ELb1ELi128EEEEEEEEEvNT_6ParamsE:
	.zero		1400


//--------------------- .nv.constant0._ZN7cutlass13device_kernelIN5flash19enable_sm80_to_sm89INS1_16FlashAttnFwdSm80INS1_25CollectiveMainloopFwdSm80ILi4ELi1ELb0EN4cute5tupleIJNS5_1CILi128EEENS7_ILi112EEENS7_ILi64EEEEEELi64ENS_10bfloat16_tEfNS_4arch4Sm80ELb1ELb0ELb0ELb0ELb1ELb0ELb1ELb0EEENS1_21CollectiveEpilogueFwdINS6_IJS8_SA_S9_EEENS6_IJNS7_ILi1EEESI_SI_EEESC_SE_Li128ELb0ELb1ELb0ELb0EEENS1_30DynamicPersistentTileSchedulerILi128ELi128ELb0ELb1ELb0EEEEEEEEEvNT_6ParamsE --------------------------
	.section	.nv.constant0._ZN7cutlass13device_kernelIN5flash19enable_sm80_to_sm89INS1_16FlashAttnFwdSm80INS1_25CollectiveMainloopFwdSm80ILi4ELi1ELb0EN4cute5tupleIJNS5_1CILi128EEENS7_ILi112EEENS7_ILi64EEEEEELi64ENS_10bfloat16_tEfNS_4arch4Sm80ELb1ELb0ELb0ELb0ELb1ELb0ELb1ELb0EEENS1_21CollectiveEpilogueFwdINS6_IJS8_SA_S9_EEENS6_IJNS7_ILi1EEESI_SI_EEESC_SE_Li128ELb0ELb1ELb0ELb0EEENS1_30DynamicPersistentTileSchedulerILi128ELi128ELb0ELb1ELb0EEEEEEEEEvNT_6ParamsE,"a",@progbits
	.sectionflags	@""
	.align	4
.nv.constant0._ZN7cutlass13device_kernelIN5flash19enable_sm80_to_sm89INS1_16FlashAttnFwdSm80INS1_25CollectiveMainloopFwdSm80ILi4ELi1ELb0EN4cute5tupleIJNS5_1CILi128EEENS7_ILi112EEENS7_ILi64EEEEEELi64ENS_10bfloat16_tEfNS_4arch4Sm80ELb1ELb0ELb0ELb0ELb1ELb0ELb1ELb0EEENS1_21CollectiveEpilogueFwdINS6_IJS8_SA_S9_EEENS6_IJNS7_ILi1EEESI_SI_EEESC_SE_Li128ELb0ELb1ELb0ELb0EEENS1_30DynamicPersistentTileSchedulerILi128ELi128ELb0ELb1ELb0EEEEEEEEEvNT_6ParamsE:
	.zero		1416


//--------------------- .nv.constant0._ZN7cutlass13device_kernelIN5flash19enable_sm80_to_sm89INS1_16FlashAttnFwdSm80INS1_25CollectiveMainloopFwdSm80ILi4ELi1ELb0EN4cute5tupleIJNS5_1CILi128EEENS7_ILi112EEENS7_ILi64EEEEEELi64ENS_10bfloat16_tEfNS_4arch4Sm80ELb1ELb0ELb0ELb1ELb1ELb0ELb1ELb0EEENS1_21CollectiveEpilogueFwdINS6_IJS8_SA_S9_EEENS6_IJNS7_ILi1EEESI_SI_EEESC_SE_Li128ELb1ELb1ELb0ELb0EEENS1_19SingleTileSchedulerILb1ELb0ELb1ELi128EEEEEEEEEvNT_6ParamsE --------------------------
	.section	.nv.constant0._ZN7cutlass13device_kernelIN5flash19enable_sm80_to_sm89INS1_16FlashAttnFwdSm80INS1_25CollectiveMainloopFwdSm80ILi4ELi1ELb0EN4cute5tupleIJNS5_1CILi128EEENS7_ILi112EEENS7_ILi64EEEEEELi64ENS_10bfloat16_tEfNS_4arch4Sm80ELb1ELb0ELb0ELb1ELb1ELb0ELb1ELb0EEENS1_21CollectiveEpilogueFwdINS6_IJS8_SA_S9_EEENS6_IJNS7_ILi1EEESI_SI_EEESC_SE_Li128ELb1ELb1ELb0ELb0EEENS1_19SingleTileSchedulerILb1ELb0ELb1ELi128EEEEEEEEEvNT_6ParamsE,"a",@progbits
	.sectionflags	@""
	.align	4
.nv.constant0._ZN7cutlass13device_kernelIN5flash19enable_sm80_to_sm89INS1_16FlashAttnFwdSm80INS1_25CollectiveMainloopFwdSm80ILi4ELi1ELb0EN4cute5tupleIJNS5_1CILi128EEENS7_ILi112EEENS7_ILi64EEEEEELi64ENS_10bfloat16_tEfNS_4arch4Sm80ELb1ELb0ELb0ELb1ELb1ELb0ELb1ELb0EEENS1_21CollectiveEpilogueFwdINS6_IJS8_SA_S9_EEENS6_IJNS7_ILi1EEESI_SI_EEESC_SE_Li128ELb1ELb1ELb0ELb0EEENS1_19SingleTileSchedulerILb1ELb0ELb1ELi128EEEEEEEEEvNT_6ParamsE:
	.zero		1400


//--------------------- .nv.constant0._ZN7cutlass13device_kernelIN5flash19enable_sm80_to_sm89INS1_16FlashAttnFwdSm80INS1_25CollectiveMainloopFwdSm80ILi4ELi1ELb0EN4cute5tupleIJNS5_1CILi128EEENS7_ILi112EEENS7_ILi64EEEEEELi64ENS_10bfloat16_tEfNS_4arch4Sm80ELb1ELb0ELb0ELb1ELb1ELb1ELb1ELb0EEENS1_21CollectiveEpilogueFwdINS6_IJS8_SA_S9_EEENS6_IJNS7_ILi1EEESI_SI_EEESC_SE_Li128ELb1ELb1ELb0ELb0EEENS1_19SingleTileSchedulerILb1ELb0ELb1ELi128EEEEEEEEEvNT_6ParamsE --------------------------
	.section	.nv.constant0._ZN7cutlass13device_kernelIN5flash19enable_sm80_to_sm89INS1_16FlashAttnFwdSm80INS1_25CollectiveMainloopFwdSm80ILi4ELi1ELb0EN4cute5tupleIJNS5_1CILi128EEENS7_ILi112EEENS7_ILi64EEEEEELi64ENS_10bfloat16_tEfNS_4arch4Sm80ELb1ELb0ELb0ELb1ELb1ELb1ELb1ELb0EEENS1_21CollectiveEpilogueFwdINS6_IJS8_SA_S9_EEENS6_IJNS7_ILi1EEESI_SI_EEESC_SE_Li128ELb1ELb1ELb0ELb0EEENS1_19SingleTileSchedulerILb1ELb0ELb1ELi128EEEEEEEEEvNT_6ParamsE,"a",@progbits
	.sectionflags	@""
	.align	4
.nv.constant0._ZN7cutlass13device_kernelIN5flash19enable_sm80_to_sm89INS1_16FlashAttnFwdSm80INS1_25CollectiveMainloopFwdSm80ILi4ELi1ELb0EN4cute5tupleIJNS5_1CILi128EEENS7_ILi112EEENS7_ILi64EEEEEELi64ENS_10bfloat16_tEfNS_4arch4Sm80ELb1ELb0ELb0ELb1ELb1ELb1ELb1ELb0EEENS1_21CollectiveEpilogueFwdINS6_IJS8_SA_S9_EEENS6_IJNS7_ILi1EEESI_SI_EEESC_SE_Li128ELb1ELb1ELb0ELb0EEENS1_19SingleTileSchedulerILb1ELb0ELb1ELi128EEEEEEEEEvNT_6ParamsE:
	.zero		1400


//--------------------- .text._ZN7cutlass13device_kernelIN5flash19enable_sm80_to_sm89INS1_16FlashAttnFwdSm80INS1_25CollectiveMainloopFwdSm80ILi4ELi1ELb0EN4cute5tupleIJNS5_1CILi128EEENS7_ILi112EEENS7_ILi64EEEEEELi64ENS_10bfloat16_tEfNS_4arch4Sm80ELb0ELb0ELb1ELb0ELb1ELb0ELb1ELb0EEENS1_21CollectiveEpilogueFwdINS6_IJS8_SA_S9_EEENS6_IJNS7_ILi1EEESI_SI_EEESC_SE_Li128ELb0ELb1ELb0ELb0EEENS1_19SingleTileSchedulerILb0ELb0ELb1ELi128EEEEEEEEEvNT_6ParamsE --------------------------
	.section	.text._ZN7cutlass13device_kernelIN5flash19enable_sm80_to_sm89INS1_16FlashAttnFwdSm80INS1_25CollectiveMainloopFwdSm80ILi4ELi1ELb0EN4cute5tupleIJNS5_1CILi128EEENS7_ILi112EEENS7_ILi64EEEEEELi64ENS_10bfloat16_tEfNS_4arch4Sm80ELb0ELb0ELb1ELb0ELb1ELb0ELb1ELb0EEENS1_21CollectiveEpilogueFwdINS6_IJS8_SA_S9_EEENS6_IJNS7_ILi1EEESI_SI_EEESC_SE_Li128ELb0ELb1ELb0ELb0EEENS1_19SingleTileSchedulerILb0ELb0ELb1ELi128EEEEEEEEEvNT_6ParamsE,"ax",@progbits
	.sectioninfo	@"SHI_REGISTERS=255"
	.align	128
.text._ZN7cutlass13device_kernelIN5flash19enable_sm80_to_sm89INS1_16FlashAttnFwdSm80INS1_25CollectiveMainloopFwdSm80ILi4ELi1ELb0EN4cute5tupleIJNS5_1CILi128EEENS7_ILi112EEENS7_ILi64EEEEEELi64ENS_10bfloat16_tEfNS_4arch4Sm80ELb0ELb0ELb1ELb0ELb1ELb0ELb1ELb0EEENS1_21CollectiveEpilogueFwdINS6_IJS8_SA_S9_EEENS6_IJNS7_ILi1EEESI_SI_EEESC_SE_Li128ELb0ELb1ELb0ELb0EEENS1_19SingleTileSchedulerILb0ELb0ELb1ELi128EEEEEEEEEvNT_6ParamsE:
        .type           _ZN7cutlass13device_kernelIN5flash19enable_sm80_to_sm89INS1_16FlashAttnFwdSm80INS1_25CollectiveMainloopFwdSm80ILi4ELi1ELb0EN4cute5tupleIJNS5_1CILi128EEENS7_ILi112EEENS7_ILi64EEEEEELi64ENS_10bfloat16_tEfNS_4arch4Sm80ELb0ELb0ELb1ELb0ELb1ELb0ELb1ELb0EEENS1_21CollectiveEpilogueFwdINS6_IJS8_SA_S9_EEENS6_IJNS7_ILi1EEESI_SI_EEESC_SE_Li128ELb0ELb1ELb0ELb0EEENS1_19SingleTileSchedulerILb0ELb0ELb1ELi128EEEEEEEEEvNT_6ParamsE,@function
        .size           _ZN7cutlass13device_kernelIN5flash19enable_sm80_to_sm89INS1_16FlashAttnFwdSm80INS1_25CollectiveMainloopFwdSm80ILi4ELi1ELb0EN4cute5tupleIJNS5_1CILi128EEENS7_ILi112EEENS7_ILi64EEEEEELi64ENS_10bfloat16_tEfNS_4arch4Sm80ELb0ELb0ELb1ELb0ELb1ELb0ELb1ELb0EEENS1_21CollectiveEpilogueFwdINS6_IJS8_SA_S9_EEENS6_IJNS7_ILi1EEESI_SI_EEESC_SE_Li128ELb0ELb1ELb0ELb0EEENS1_19SingleTileSchedulerILb0ELb0ELb1ELi128EEEEEEEEEvNT_6ParamsE,(.L_x_1596 - _ZN7cutlass13device_kernelIN5flash19enable_sm80_to_sm89INS1_16FlashAttnFwdSm80INS1_25CollectiveMainloopFwdSm80ILi4ELi1ELb0EN4cute5tupleIJNS5_1CILi128EEENS7_ILi112EEENS7_ILi64EEEEEELi64ENS_10bfloat16_tEfNS_4arch4Sm80ELb0ELb0ELb1ELb0ELb1ELb0ELb1ELb0EEENS1_21CollectiveEpilogueFwdINS6_IJS8_SA_S9_EEENS6_IJNS7_ILi1EEESI_SI_EEESC_SE_Li128ELb0ELb1ELb0ELb0EEENS1_19SingleTileSchedulerILb0ELb0ELb1ELi128EEEEEEEEEvNT_6ParamsE)
        .other          _ZN7cutlass13device_kernelIN5flash19enable_sm80_to_sm89INS1_16FlashAttnFwdSm80INS1_25CollectiveMainloopFwdSm80ILi4ELi1ELb0EN4cute5tupleIJNS5_1CILi128EEENS7_ILi112EEENS7_ILi64EEEEEELi64ENS_10bfloat16_tEfNS_4arch4Sm80ELb0ELb0ELb1ELb0ELb1ELb0ELb1ELb0EEENS1_21CollectiveEpilogueFwdINS6_IJS8_SA_S9_EEENS6_IJNS7_ILi1EEESI_SI_EEESC_SE_Li128ELb0ELb1ELb0ELb0EEENS1_19SingleTileSchedulerILb0ELb0ELb1ELi128EEEEEEEEEvNT_6ParamsE,@"STO_CUDA_ENTRY STV_DEFAULT"
_ZN7cutlass13device_kernelIN5flash19enable_sm80_to_sm89INS1_16FlashAttnFwdSm80INS1_25CollectiveMainloopFwdSm80ILi4ELi1ELb0EN4cute5tupleIJNS5_1CILi128EEENS7_ILi112EEENS7_ILi64EEEEEELi64ENS_10bfloat16_tEfNS_4arch4Sm80ELb0ELb0ELb1ELb0ELb1ELb0ELb1ELb0EEENS1_21CollectiveEpilogueFwdINS6_IJS8_SA_S9_EEENS6_IJNS7_ILi1EEESI_SI_EEESC_SE_Li128ELb0ELb1ELb0ELb0EEENS1_19SingleTileSchedulerILb0ELb0ELb1ELi128EEEEEEEEEvNT_6ParamsE:
[----:B------:R-:W-:-:S03]  /*0000*/  MOV R1, c[0x0][0x28] ;  /* 0x00000a0000017a02 */ /* 0x000fc60000000f00 */
[----:B------:R-:W1:Y:S01]  /*0010*/  S2UR UR14, SR_CTAID.Z ;  /* 0x00000000000e79c3 */ /* 0x000e620000002700 */
[----:B------:R-:W-:Y:S02]  /*0020*/  IADD3 R1, R1, -0x78, RZ ;  /* 0xffffff8801017810 */ /* 0x000fe40007ffe0ff */
[----:B-1----:R-:W-:-:S13]  /*0030*/  ISETP.LE.AND P0, PT, RZ, UR14, PT ;  /* 0x0000000eff007c0c */ /* 0x002fda000bf03270 */
[----:B------:R-:W-:Y:S05]  /*0040*/  @!P0 EXIT ;  /* 0x000000000000894d */ /* 0x000fea0003800000 */
[----:B------:R-:W-:Y:S02]  /*0050*/  ULDC.64 UR4, c[0x0][0x340] ;  /* 0x0000d00000047ab9 */ /* 0x000fe40000000a00 */
[----:B------:R-:W-:Y:S02]  /*0060*/  UISETP.NE.U32.AND UP1, UPT, URZ, UR4, UPT ;  /* 0x000000043f00728c */ /* 0x000fe4000bf25070 */
[----:B------:R-:W-:Y:S02]  /*0070*/  ULDC.64 UR8, c[0x0][0x340] ;  /* 0x0000d00000087ab9 */ /* 0x000fe40000000a00 */
[----:B------:R-:W-:Y:S02]  /*0080*/  UISETP.NE.AND.EX UP1, UPT, URZ, UR5, UPT, UP1 ;  /* 0x000000053f00728c */ /* 0x000fe4000bf25310 */
[----:B------:R-:W-:Y:S02]  /*0090*/  ULDC.64 UR12, c[0x0][0x118] ;  /* 0x00004600000c7ab9 */ /* 0x000fe40000000a00 */
[----:B------:R-:W-:-:S02]  /*00a0*/  ULDC.64 UR4, c[0x0][0x370] ;  /* 0x0000dc0000047ab9 */ /* 0x000fc40000000a00 */
[----:B------:R-:W-:Y:S01]  /*00b0*/  PLOP3.LUT P1, PT, PT, PT, UP1, 0x80, 0x0 ;  /* 0x000000000000781c */ /* 0x000fe20003f2f018 */
[----:B------:R-:W-:-:S04]  /*00c0*/  UISETP.NE.U32.AND UP0, UPT, URZ, UR4, UPT ;  /* 0x000000043f00728c */ /* 0x000fc8000bf05070 */
[----:B------:R-:W-:Y:S02]  /*00d0*/  @UP1 UMOV UR6, 0x4 ;  /* 0x0000000400061882 */ /* 0x000fe40000000000 */
[----:B------:R-:W-:Y:S02]  /*00e0*/  @UP1 UIMAD.WIDE UR6, UR14, UR6, UR8 ;  /* 0x000000060e0612a5 */ /* 0x000fe4000f8e0208 */
[----:B------:R-:W-:-:S04]  /*00f0*/  UISETP.NE.AND.EX UP0, UPT, URZ, UR5, UPT, UP0 ;  /* 0x000000053f00728c */ /* 0x000fc8000bf05300 */
[----:B------:R-:W-:Y:S02]  /*0100*/  IMAD.U32 R2, RZ, RZ, UR6 ;  /* 0x00000006ff027e24 */ /* 0x000fe4000f8e00ff */
[----:B------:R-:W-:Y:S01]  /*0110*/  IMAD.U32 R3, RZ, RZ, UR7 ;  /* 0x00000007ff037e24 */ /* 0x000fe2000f8e00ff */
[----:B------:R-:W-:Y:S01]  /*0120*/  ULDC.64 UR6, c[0x0][0x370] ;  /* 0x0000dc0000067ab9 */ /* 0x000fe20000000a00 */
[----:B------:R-:W-:-:S03]  /*0130*/  PLOP3.LUT P2, PT, PT, PT, UP0, 0x80, 0x0 ;  /* 0x000000000000781c */ /* 0x000fc60003f4f008 */
[----:B------:R1:W2:Y:S01]  /*0140*/  @P1 LDG.E R12, [R2.64] ;  /* 0x0000000c020c1981 */ /* 0x0002a2000c1e1900 */
[----:B------:R-:W-:Y:S02]  /*0150*/  @UP0 UMOV UR4, 0x4 ;  /* 0x0000000400040882 */ /* 0x000fe40000000000 */
[----:B------:R-:W-:-:S06]  /*0160*/  @UP0 UIMAD.WIDE UR4, UR14, UR4, UR6 ;  /* 0x000000040e0402a5 */ /* 0x000fcc000f8e0206 */
[----:B-1----:R-:W-:Y:S02]  /*0170*/  IMAD.U32 R2, RZ, RZ, UR4 ;  /* 0x00000004ff027e24 */ /* 0x002fe4000f8e00ff */
[----:B------:R-:W-:Y:S01]  /*0180*/  IMAD.U32 R3, RZ, RZ, UR5 ;  /* 0x00000005ff037e24 */ /* 0x000fe2000f8e00ff */
[----:B------:R-:W1:Y:S01]  /*0190*/  S2R R41, SR_TID.X ;  /* 0x0000000000297919 */ /* 0x000e620000002100 */
[----:B------:R-:W3:Y:S03]  /*01a0*/  S2UR UR7, SR_CTAID.Y ;  /* 0x00000000000779c3 */ /* 0x000ee60000002600 */
[----:B------:R-:W4:Y:S01]  /*01b0*/  S2R R13, SR_CTAID.X ;  /* 0x00000000000d7919 */ /* 0x000f220000002500 */
[----:B------:R-:W-:Y:S01]  /*01c0*/  IMAD.MOV.U32 R19, RZ, RZ, c[0x0][0x2c4] ;  /* 0x0000b100ff137624 */ /* 0x000fe200078e00ff */
[----:B------:R-:W-:Y:S02]  /*01d0*/  ULDC.64 UR4, c[0x0][0x1b8] ;  /* 0x00006e0000047ab9 */ /* 0x000fe40000000a00 */
[----:B------:R5:W2:Y:S01]  /*01e0*/  @P2 LDG.E R14, [R2.64] ;  /* 0x0000000c020e2981 */ /* 0x000aa2000c1e1900 */
[----:B------:R-:W-:Y:S01]  /*01f0*/  USHF.R.S32.HI UR9, URZ, 0x1f, UR14 ;  /* 0x0000001f3f097899 */ /* 0x000fe2000801140e */
[C---:B------:R-:W-:Y:S01]  /*0200*/  ISETP.NE.AND P0, PT, R19.reuse, 0x1, PT ;  /* 0x000000011300780c */ /* 0x040fe20003f05270 */
[----:B------:R-:W-:-:S02]  /*0210*/  IMAD R19, R19, c[0x0][0x168], RZ ;  /* 0x00005a0013137a24 */ /* 0x000fc400078e02ff */
[----:B------:R-:W-:Y:S01]  /*0220*/  IMAD.MOV.U32 R248, RZ, RZ, RZ ;  /* 0x000000fffff87224 */ /* 0x000fe200078e00ff */
[----:B-1----:R-:W-:Y:S01]  /*0230*/  SHF.R.S32.HI R24, RZ, 0x1f, R41 ;  /* 0x0000001fff187819 */ /* 0x002fe20000011429 */
[----:B---3--:R-:W-:Y:S02]  /*0240*/  USHF.R.S32.HI UR6, URZ, 0x1f, UR7 ;  /* 0x0000001f3f067899 */ /* 0x008fe40008011407 */
[----:B------:R-:W-:Y:S01]  /*0250*/  UIMAD.WIDE.U32 UR10, UR7, UR4, URZ ;  /* 0x00000004070a72a5 */ /* 0x000fe2000f8e003f */
[CC--:B------:R-:W-:Y:S01]  /*0260*/  LEA.HI R9, R24.reuse, R41.reuse, RZ, 0x6 ;  /* 0x0000002918097211 */ /* 0x0c0fe200078f30ff */
[----:B------:R-:W-:Y:S01]  /*0270*/  UIMAD UR8, UR6, UR4, URZ ;  /* 0x00000004060872a4 */ /* 0x000fe2000f8e023f */
[----:B-----5:R-:W-:-:S03]  /*0280*/  LEA.HI R2, R24, R41, RZ, 0x3 ;  /* 0x0000002918027211 */ /* 0x020fc600078f18ff */
[----:B------:R-:W-:Y:S01]  /*0290*/  UIMAD UR8, UR7, UR5, UR8 ;  /* 0x00000005070872a4 */ /* 0x000fe2000f8e0208 */
[----:B------:R-:W-:Y:S02]  /*02a0*/  LOP3.LUT R0, R2, 0xfffffff8, RZ, 0xc0, !PT ;  /* 0xfffffff802007812 */ /* 0x000fe400078ec0ff */
[----:B------:R-:W-:Y:S01]  /*02b0*/  ULDC.64 UR4, c[0x0][0x1c0] ;  /* 0x0000700000047ab9 */ /* 0x000fe20000000a00 */
[----:B------:R-:W-:Y:S01]  /*02c0*/  SHF.R.S32.HI R17, RZ, 0x3, R2 ;  /* 0x00000003ff117819 */ /* 0x000fe20000011402 */
[----:B------:R-:W-:Y:S01]  /*02d0*/  UIADD3 UR11, UR11, UR8, URZ ;  /* 0x000000080b0b7290 */ /* 0x000fe2000fffe03f */
[----:B------:R-:W-:Y:S01]  /*02e0*/  IMAD.IADD R16, R41, 0x1, -R0 ;  /* 0x0000000129107824 */ /* 0x000fe200078e0a00 */
[----:B------:R-:W-:Y:S02]  /*02f0*/  UIMAD UR9, UR9, UR4, URZ ;  /* 0x00000004090972a4 */ /* 0x000fe4000f8e023f */
[----:B------:R-:W-:Y:S01]  /*0300*/  UIMAD.WIDE.U32 UR10, UR14, UR4, UR10 ;  /* 0x000000040e0a72a5 */ /* 0x000fe2000f8e000a */
[C---:B------:R-:W-:Y:S01]  /*0310*/  IMAD R193, R16.reuse, 0x10, R17 ;  /* 0x0000001010c17824 */ /* 0x040fe200078e0211 */
[----:B------:R-:W-:Y:S01]  /*0320*/  UIMAD UR5, UR14, UR5, UR9 ;  /* 0x000000050e0572a4 */ /* 0x000fe2000f8e0209 */
[----:B------:R-:W-:Y:S01]  /*0330*/  IMAD.SHL.U32 R92, R16, 0x8, RZ ;  /* 0x00000008105c7824 */ /* 0x000fe200078e00ff */
[----:B------:R-:W-:Y:S01]  /*0340*/  ULDC UR4, c[0x0][0x2ac] ;  /* 0x0000ab0000047ab9 */ /* 0x000fe20000000800 */
[----:B----4-:R-:W-:Y:S01]  /*0350*/  IMAD R7, R13, 0x80, R193 ;  /* 0x000000800d077824 */ /* 0x010fe200078e02c1 */
[----:B------:R-:W-:Y:S01]  /*0360*/  UIADD3 UR5, UR11, UR5, URZ ;  /* 0x000000050b057290 */ /* 0x000fe2000fffe03f */
[----:B------:R-:W-:Y:S01]  /*0370*/  IMAD.U32 R3, RZ, RZ, UR11 ;  /* 0x0000000bff037e24 */ /* 0x000fe2000f8e00ff */
[----:B------:R-:W-:Y:S01]  /*0380*/  STL [R1+0x24], R193 ;  /* 0x000024c101007387 */ /* 0x000fe20000100800 */
[----:B------:R-:W-:Y:S01]  /*0390*/  @P0 IMAD.HI.U32 R0, R7, c[0x0][0x2c8], RZ ;  /* 0x0000b20007000a27 */ /* 0x000fe200078e00ff */
[----:B------:R-:W-:Y:S01]  /*03a0*/  ISETP.GE.AND P5, PT, R92, c[0x0][0x198], PT ;  /* 0x000066005c007a0c */ /* 0x000fe20003fa6270 */
[----:B------:R-:W-:Y:S01]  /*03b0*/  UMOV UR11, URZ ;  /* 0x0000003f000b7c82 */ /* 0x000fe20008000000 */
[----:B------:R1:W-:Y:S01]  /*03c0*/  STL [R1+0x30], R7 ;  /* 0x0000300701007387 */ /* 0x0003e20000100800 */
[----:B------:R-:W-:Y:S01]  /*03d0*/  IMAD.MOV.U32 R4, RZ, RZ, R7 ;  /* 0x000000ffff047224 */ /* 0x000fe200078e0007 */
[----:B------:R-:W-:Y:S01]  /*03e0*/  @P0 SHF.R.U32.HI R4, RZ, c[0x0][0x2cc], R0 ;  /* 0x0000b300ff040a19 */ /* 0x000fe20000011600 */
[----:B------:R-:W-:Y:S01]  /*03f0*/  IMAD.U32 R2, RZ, RZ, UR10 ;  /* 0x0000000aff027e24 */ /* 0x000fe2000f8e00ff */
[----:B------:R-:W-:Y:S01]  /*0400*/  SHF.R.S32.HI R192, RZ, 0x1f, R92 ;  /* 0x0000001fffc07819 */ /* 0x000fe2000001145c */
[----:B------:R-:W-:Y:S01]  /*0410*/  IMAD.U32 R3, RZ, RZ, UR5 ;  /* 0x00000005ff037e24 */ /* 0x000fe2000f8e00ff */
[--C-:B------:R-:W-:Y:S01]  /*0420*/  SHF.R.S32.HI R5, RZ, 0x1f, R4.reuse ;  /* 0x0000001fff057819 */ /* 0x100fe20000011404 */
[----:B------:R-:W-:Y:S01]  /*0430*/  IMAD.MOV R0, RZ, RZ, -R4 ;  /* 0x000000ffff007224 */ /* 0x000fe200078e0a04 */
[----:B------:R-:W-:Y:S01]  /*0440*/  ULDC UR10, c[0x0][0x1d0] ;  /* 0x00007400000a7ab9 */ /* 0x000fe20000000800 */
[----:B------:R-:W-:Y:S01]  /*0450*/  IMAD.WIDE.U32 R2, R4, c[0x0][0x1b0], R2 ;  /* 0x00006c0004027a25 */ /* 0x000fe200078e0002 */
[----:B------:R-:W-:-:S02]  /*0460*/  UIMAD UR10, UR4, UR10, URZ ;  /* 0x0000000a040a72a4 */ /* 0x000fc4000f8e023f */
[----:B------:R-:W-:Y:S01]  /*0470*/  UMOV UR8, 0x70 ;  /* 0x0000007000087882 */ /* 0x000fe20000000000 */
[----:B------:R-:W-:Y:S01]  /*0480*/  IMAD R6, R5, c[0x0][0x1b0], RZ ;  /* 0x00006c0005067a24 */ /* 0x000fe200078e02ff */
[----:B------:R-:W-:Y:S01]  /*0490*/  UIADD3 UR5, UR10, 0x6f, URZ ;  /* 0x0000006f0a057890 */ /* 0x000fe2000fffe03f */
[----:B------:R-:W-:Y:S01]  /*04a0*/  IMAD R5, R0, c[0x0][0x2c4], R7 ;  /* 0x0000b10000057a24 */ /* 0x000fe200078e0207 */
[----:B------:R-:W-:Y:S01]  /*04b0*/  UMOV UR4, URZ ;  /* 0x0000003f00047c82 */ /* 0x000fe20008000000 */
[----:B------:R-:W-:Y:S01]  /*04c0*/  IMAD R0, R4, c[0x0][0x1b4], R6 ;  /* 0x00006d0004007a24 */ /* 0x000fe200078e0206 */
[----:B------:R-:W-:Y:S01]  /*04d0*/  UIMAD.WIDE UR4, UR5, -0x6db6db6d, UR4 ;  /* 0x92492493050478a5 */ /* 0x000fe2000f8e0204 */
[----:B------:R-:W-:Y:S01]  /*04e0*/  IMAD R13, R13, 0x80, R17 ;  /* 0x000000800d0d7824 */ /* 0x000fe200078e0211 */
[----:B------:R-:W-:Y:S01]  /*04f0*/  SHF.R.S32.HI R4, RZ, 0x1f, R5 ;  /* 0x0000001fff047819 */ /* 0x000fe20000011405 */
[----:B------:R-:W-:Y:S01]  /*0500*/  IMAD.IADD R3, R3, 0x1, R0 ;  /* 0x0000000103037824 */ /* 0x000fe200078e0200 */
[----:B------:R-:W-:-:S02]  /*0510*/  USHF.R.U32.HI UR9, URZ, 0x1f, UR5 ;  /* 0x0000001f3f097899 */ /* 0x000fc40008011605 */
[CC--:B------:R-:W-:Y:S01]  /*0520*/  ISETP.GE.AND P6, PT, R13.reuse, R19.reuse, PT ;  /* 0x000000130d00720c */ /* 0x0c0fe20003fc6270 */
[----:B------:R-:W-:Y:S01]  /*0530*/  IMAD R0, R4, c[0x0][0x1a8], RZ ;  /* 0x00006a0004007a24 */ /* 0x000fe200078e02ff */
[----:B------:R-:W-:Y:S01]  /*0540*/  IADD3 R10, R13, 0x10, RZ ;  /* 0x000000100d0a7810 */ /* 0x000fe20007ffe0ff */
[----:B------:R-:W-:Y:S01]  /*0550*/  IMAD.WIDE.U32 R2, R5, c[0x0][0x1a8], R2 ;  /* 0x00006a0005027a25 */ /* 0x000fe200078e0002 */
[----:B------:R-:W-:Y:S01]  /*0560*/  IADD3 R11, R13, 0x20, RZ ;  /* 0x000000200d0b7810 */ /* 0x000fe20007ffe0ff */
[----:B------:R-:W-:Y:S01]  /*0570*/  ULEA.HI.SX32 UR9, UR5, UR9, 0x1a ;  /* 0x0000000905097291 */ /* 0x000fe2000f8fd23f */
[-C--:B------:R-:W-:Y:S01]  /*0580*/  ISETP.GE.AND P3, PT, R10, R19.reuse, PT ;  /* 0x000000130a00720c */ /* 0x080fe20003f66270 */
[----:B------:R-:W-:Y:S01]  /*0590*/  IMAD R0, R5, c[0x0][0x1ac], R0 ;  /* 0x00006b0005007a24 */ /* 0x000fe200078e0200 */
[----:B-1----:R-:W-:Y:S01]  /*05a0*/  LEA R7, P0, R2, c[0x0][0x160], 0x1 ;  /* 0x0000580002077a11 */ /* 0x002fe200078008ff */
[----:B------:R-:W-:Y:S01]  /*05b0*/  IMAD.MOV.U32 R10, RZ, RZ, c[0x0][0x2b8] ;  /* 0x0000ae00ff0a7624 */ /* 0x000fe200078e00ff */
[----:B------:R-:W-:Y:S01]  /*05c0*/  ISETP.GE.AND P4, PT, R11, R19, PT ;  /* 0x000000130b00720c */ /* 0x000fe20003f86270 */
[----:B------:R-:W-:Y:S01]  /*05d0*/  IMAD.IADD R0, R3, 0x1, R0 ;  /* 0x0000000103007824 */ /* 0x000fe200078e0200 */
[----:B------:R-:W-:Y:S01]  /*05e0*/  IADD3 R11, R13, 0x50, RZ ;  /* 0x000000500d0b7810 */ /* 0x000fe20007ffe0ff */
[----:B------:R-:W1:Y:S01]  /*05f0*/  SHFL.IDX PT, R3, R7, RZ, 0x181f ;  /* 0x00181fff07037589 */ /* 0x000e6200000e0000 */
[----:B------:R-:W-:-:S02]  /*0600*/  UIMAD UR8, UR9, UR8, -0x70 ;  /* 0xffffff90090874a4 */ /* 0x000fc4000f8e0208 */
[----:B------:R-:W-:Y:S01]  /*0610*/  LEA.HI.X R6, R2, c[0x0][0x164], R0, 0x1, P0 ;  /* 0x0000590002067a11 */ /* 0x000fe200000f0c00 */
[----:B------:R-:W-:Y:S01]  /*0620*/  IMAD.SHL.U32 R0, R17, 0x40, RZ ;  /* 0x0000004011007824 */ /* 0x000fe200078e00ff */
[----:B------:R-:W-:Y:S01]  /*0630*/  SHFL.IDX PT, R4, R7, 0x1, 0x181f ;  /* 0x00381f0007047f89 */ /* 0x000fe200000e0000 */
[----:B------:R-:W-:-:S03]  /*0640*/  ULDC.64 UR4, c[0x0][0x2b0] ;  /* 0x0000ac0000047ab9 */ /* 0x000fc60000000a00 */
[----:B------:R-:W3:Y:S01]  /*0650*/  SHFL.IDX PT, R5, R6, RZ, 0x181f ;  /* 0x00181fff06057589 */ /* 0x000ee200000e0000 */
[----:B------:R-:W-:-:S03]  /*0660*/  LOP3.LUT R0, R0, 0x1c0, RZ, 0xc0, !PT ;  /* 0x000001c000007812 */ /* 0x000fc600078ec0ff */
[----:B------:R-:W4:Y:S01]  /*0670*/  SHFL.IDX PT, R8, R6, 0x1, 0x181f ;  /* 0x00381f0006087f89 */ /* 0x000f2200000e0000 */
[----:B------:R-:W-:Y:S02]  /*0680*/  SHF.R.U32.HI R2, RZ, 0x3, R0 ;  /* 0x00000003ff027819 */ /* 0x000fe40000011600 */
[----:B------:R-:W-:Y:S01]  /*0690*/  LOP3.LUT R0, R0, 0x38, R92, 0xf8, !PT ;  /* 0x0000003800007812 */ /* 0x000fe200078ef85c */
[----:B------:R-:W-:Y:S03]  /*06a0*/  SHFL.IDX PT, R15, R6, 0x5, 0x181f ;  /* 0x00b81f00060f7f89 */ /* 0x000fe600000e0000 */
[----:B------:R-:W-:Y:S01]  /*06b0*/  LOP3.LUT R0, R0, R2, RZ, 0x3c, !PT ;  /* 0x0000000200007212 */ /* 0x000fe200078e3cff */
[----:B------:R-:W-:Y:S01]  /*06c0*/  IMAD.SHL.U32 R2, R9, 0x8, RZ ;  /* 0x0000000809027824 */ /* 0x000fe200078e00ff */
[----:B------:R-:W-:Y:S04]  /*06d0*/  SHFL.IDX PT, R18, R6, 0x7, 0x181f ;  /* 0x00f81f0006127f89 */ /* 0x000fe800000e0000 */
[----:B------:R-:W-:Y:S01]  /*06e0*/  LOP3.LUT R191, R0, 0xfffffe00, R2, 0xf8, !PT ;  /* 0xfffffe0000bf7812 */ /* 0x000fe200078ef802 */
[----:B------:R-:W-:Y:S01]  /*06f0*/  SHFL.IDX PT, R9, R7, 0x2, 0x181f ;  /* 0x00581f0007097f89 */ /* 0x000fe200000e0000 */
[----:B-1----:R-:W-:-:S03]  /*0700*/  @!P6 LEA R2, P0, R92, R3, 0x1 ;  /* 0x000000035c02e211 */ /* 0x002fc600078008ff */
[----:B------:R-:W-:Y:S01]  /*0710*/  @!P6 IMAD.SHL.U32 R0, R191, 0x2, RZ ;  /* 0x00000002bf00e824 */ /* 0x000fe200078e00ff */
[----:B--2---:R1:W2:Y:S01]  /*0720*/  @P1 R2UR UR15, R12 ;  /* 0x000000000c0f13c2 */ /* 0x0042a200000e0000 */
[----:B---3--:R-:W-:Y:S01]  /*0730*/  @!P6 LEA.HI.X R3, R92, R5, R192, 0x1, P0 ;  /* 0x000000055c03e211 */ /* 0x008fe200000f0cc0 */
[----:B--2---:R-:W-:Y:S01]  /*0740*/  @!UP1 UMOV UR15, UR14 ;  /* 0x0000000e000f9c82 */ /* 0x004fe20008000000 */
[----:B------:R-:W-:Y:S01]  /*0750*/  ISETP.NE.AND P0, PT, R10, 0x1, PT ;  /* 0x000000010a00780c */ /* 0x000fe20003f05270 */
[----:B------:R-:W-:Y:S01]  /*0760*/  SHFL.IDX PT, R5, R6, 0x3, 0x181f ;  /* 0x00781f0006057f89 */ /* 0x000fe200000e0000 */
[----:B------:R-:W-:Y:S02]  /*0770*/  USHF.R.S32.HI UR14, URZ, 0x1f, UR15 ;  /* 0x0000001f3f0e7899 */ /* 0x000fe4000801140f */
[----:B------:R-:W-:Y:S01]  /*0780*/  UIMAD.WIDE.U32 UR16, UR15, UR4, URZ ;  /* 0x000000040f1072a5 */ /* 0x000fe2000f8e003f */
[----:B------:R2:W-:Y:S01]  /*0790*/  @!P6 LDGSTS.E.BYPASS.LTC128B.128 [R0+0x7100], [R2.64], !P5 ;  /* 0x071000000200efae */ /* 0x0005e2000e901d4c */
[----:B------:R-:W-:-:S03]  /*07a0*/  UIMAD UR14, UR14, UR4, URZ ;  /* 0x000000040e0e72a4 */ /* 0x000fc6000f8e023f */
[----:B------:R-:W-:Y:S01]  /*07b0*/  SHFL.IDX PT, R10, R6, 0x2, 0x181f ;  /* 0x00581f00060a7f89 */ /* 0x000fe200000e0000 */
[----:B------:R-:W-:-:S03]  /*07c0*/  UIMAD UR14, UR15, UR5, UR14 ;  /* 0x000000050f0e72a4 */ /* 0x000fc6000f8e020e */
[----:B------:R-:W-:Y:S01]  /*07d0*/  ULDC.64 UR4, c[0x0][0x1e8] ;  /* 0x00007a0000047ab9 */ /* 0x000fe20000000a00 */
[----:B------:R-:W-:Y:S01]  /*07e0*/  STL [R1+0x28], R191 ;  /* 0x000028bf01007387 */ /* 0x000fe20000100800 */
[----:B------:R-:W-:Y:S01]  /*07f0*/  UIADD3 UR14, UR17, UR14, URZ ;  /* 0x0000000e110e7290 */ /* 0x000fe2000fffe03f */
[----:B-1----:R-:W-:Y:S02]  /*0800*/  IADD3 R12, R13, 0x40, RZ ;  /* 0x000000400d0c7810 */ /* 0x002fe40007ffe0ff */
[C---:B--2---:R-:W-:Y:S01]  /*0810*/  @!P3 LEA R2, P6, R92.reuse, R4, 0x1 ;  /* 0x000000045c02b211 */ /* 0x044fe200078c08ff */
[----:B------:R-:W-:Y:S01]  /*0820*/  @!P3 IMAD.SHL.U32 R0, R191, 0x2, RZ ;  /* 0x00000002bf00b824 */ /* 0x000fe200078e00ff */
[----:B------:R-:W-:Y:S01]  /*0830*/  IADD3 R4, R13, 0x30, RZ ;  /* 0x000000300d047810 */ /* 0x000fe20007ffe0ff */
[----:B------:R1:W2:Y:S01]  /*0840*/  @P2 R2UR UR11, R14 ;  /* 0x000000000e0b23c2 */ /* 0x0002a200000e0000 */
[----:B----4-:R-:W-:Y:S01]  /*0850*/  @!P3 LEA.HI.X R3, R92, R8, R192, 0x1, P6 ;  /* 0x000000085c03b211 */ /* 0x010fe200030f0cc0 */
[----:B------:R-:W-:Y:S01]  /*0860*/  UIMAD UR15, UR6, UR4, URZ ;  /* 0x00000004060f72a4 */ /* 0x000fe2000f8e023f */
[-C--:B------:R-:W-:Y:S01]  /*0870*/  ISETP.GE.AND P6, PT, R4, R19.reuse, PT ;  /* 0x000000130400720c */ /* 0x080fe20003fc6270 */
[----:B------:R-:W-:Y:S04]  /*0880*/  SHFL.IDX PT, R8, R7, 0x4, 0x181f ;  /* 0x00981f0007087f89 */ /* 0x000fe800000e0000 */
[----:B------:R-:W3:Y:S04]  /*0890*/  SHFL.IDX PT, R4, R7, 0x3, 0x181f ;  /* 0x00781f0007047f89 */ /* 0x000ee800000e0000 */
[----:B------:R4:W-:Y:S01]  /*08a0*/  @!P3 LDGSTS.E.BYPASS.LTC128B.128 [R0+0x7900], [R2.64], !P5 ;  /* 0x079000000200bfae */ /* 0x0009e2000e901d4c */
[----:B------:R-:W-:-:S03]  /*08b0*/  ISETP.GE.AND P3, PT, R12, R19, PT ;  /* 0x000000130c00720c */ /* 0x000fc60003f66270 */
[----:B------:R-:W-:Y:S01]  /*08c0*/  SHFL.IDX PT, R12, R6, 0x6, 0x181f ;  /* 0x00d81f00060c7f89 */ /* 0x000fe200000e0000 */
[----:B------:R-:W-:Y:S02]  /*08d0*/  UIMAD.WIDE.U32 UR20, UR7, UR4, URZ ;  /* 0x00000004071472a5 */ /* 0x000fe4000f8e003f */
[----:B------:R-:W-:Y:S01]  /*08e0*/  UIADD3 UR18, UR9, -0x1, URZ ;  /* 0xffffffff09127890 */ /* 0x000fe2000fffe03f */
[----:B------:R-:W-:Y:S04]  /*08f0*/  STL [R1+0x2c], R192 ;  /* 0x00002cc001007387 */ /* 0x000fe80000100800 */
[----:B-1----:R-:W-:Y:S01]  /*0900*/  SHFL.IDX PT, R14, R7, 0x7, 0x181f ;  /* 0x00f81f00070e7f89 */ /* 0x002fe200000e0000 */
[----:B---3--:R-:W-:-:S04]  /*0910*/  @!P6 LEA R4, P2, R92, R4, 0x1 ;  /* 0x000000045c04e211 */ /* 0x008fc800078408ff */
[C-C-:B------:R-:W-:Y:S02]  /*0920*/  @!P6 LEA.HI.X R5, R92.reuse, R5, R192.reuse, 0x1, P2 ;  /* 0x000000055c05e211 */ /* 0x140fe400010f0cc0 */
[C---:B----4-:R-:W-:Y:S01]  /*0930*/  @!P4 LEA R2, P1, R92.reuse, R9, 0x1 ;  /* 0x000000095c02c211 */ /* 0x050fe200078208ff */
[----:B------:R-:W-:Y:S01]  /*0940*/  @!P4 IMAD.SHL.U32 R0, R191, 0x2, RZ ;  /* 0x00000002bf00c824 */ /* 0x000fe200078e00ff */
[----:B------:R-:W1:Y:S02]  /*0950*/  SHFL.IDX PT, R9, R6, 0x4, 0x181f ;  /* 0x00981f0006097f89 */ /* 0x000e6400000e0000 */
[----:B------:R-:W-:Y:S02]  /*0960*/  @!P4 LEA.HI.X R3, R92, R10, R192, 0x1, P1 ;  /* 0x0000000a5c03c211 */ /* 0x000fe400008f0cc0 */
[----:B------:R-:W-:Y:S01]  /*0970*/  ISETP.GE.AND P1, PT, R11, R19, PT ;  /* 0x000000130b00720c */ /* 0x000fe20003f26270 */
[----:B------:R-:W-:Y:S04]  /*0980*/  SHFL.IDX PT, R10, R7, 0x6, 0x181f ;  /* 0x00d81f00070a7f89 */ /* 0x000fe800000e0000 */
[----:B------:R-:W3:Y:S04]  /*0990*/  SHFL.IDX PT, R11, R7, 0x5, 0x181f ;  /* 0x00b81f00070b7f89 */ /* 0x000ee800000e0000 */
[----:B------:R4:W-:Y:S02]  /*09a0*/  @!P4 LDGSTS.E.BYPASS.LTC128B.128 [R0+0x8100], [R2.64], !P5 ;  /* 0x081000000200cfae */ /* 0x0009e4000e901d4c */
[----:B----4-:R-:W-:-:S02]  /*09b0*/  IADD3 R0, R13, 0x60, RZ ;  /* 0x000000600d007810 */ /* 0x010fc40007ffe0ff */
[----:B------:R-:W-:Y:S01]  /*09c0*/  @!P3 LEA R2, P2, R92, R8, 0x1 ;  /* 0x000000085c02b211 */ /* 0x000fe200078408ff */
[C---:B------:R-:W-:Y:S01]  /*09d0*/  @!P6 IMAD.SHL.U32 R8, R191.reuse, 0x2, RZ ;  /* 0x00000002bf08e824 */ /* 0x040fe200078e00ff */
[----:B------:R-:W-:Y:S01]  /*09e0*/  ISETP.GE.AND P4, PT, R0, R19, PT ;  /* 0x000000130000720c */ /* 0x000fe20003f86270 */
[----:B------:R-:W-:Y:S01]  /*09f0*/  @!P3 IMAD.SHL.U32 R0, R191, 0x2, RZ ;  /* 0x00000002bf00b824 */ /* 0x000fe200078e00ff */
[----:B-1----:R-:W-:Y:S02]  /*0a00*/  @!P3 LEA.HI.X R3, R92, R9, R192, 0x1, P2 ;  /* 0x000000095c03b211 */ /* 0x002fe400010f0cc0 */
[----:B------:R1:W-:Y:S04]  /*0a10*/  @!P6 LDGSTS.E.BYPASS.LTC128B.128 [R8+0x8900], [R4.64], !P5 ;  /* 0x089000000408efae */ /* 0x0003e8000e901d4c */
[----:B------:R4:W-:Y:S01]  /*0a20*/  @!P3 LDGSTS.E.BYPASS.LTC128B.128 [R0+0x9100], [R2.64], !P5 ;  /* 0x091000000200bfae */ /* 0x0009e2000e901d4c */
[----:B-1----:R-:W-:-:S02]  /*0a30*/  IADD3 R5, R13, 0x70, RZ ;  /* 0x000000700d057810 */ /* 0x002fc40007ffe0ff */
[----:B----4-:R-:W-:Y:S02]  /*0a40*/  IADD3 R0, R193, UR8, RZ ;  /* 0x00000008c1007c10 */ /* 0x010fe4000fffe0ff */
[----:B---3--:R-:W-:Y:S02]  /*0a50*/  @!P1 LEA R2, P2, R92, R11, 0x1 ;  /* 0x0000000b5c029211 */ /* 0x008fe400078408ff */
[C---:B------:R-:W-:Y:S02]  /*0a60*/  ISETP.GE.AND P6, PT, R0.reuse, UR10, PT ;  /* 0x0000000a00007c0c */ /* 0x040fe4000bfc6270 */
[----:B--2---:R-:W-:Y:S01]  /*0a70*/  IADD3 R9, R0, UR11, RZ ;  /* 0x0000000b00097c10 */ /* 0x004fe2000fffe0ff */
[----:B------:R-:W-:Y:S01]  /*0a80*/  @!P1 IMAD.SHL.U32 R0, R191, 0x2, RZ ;  /* 0x00000002bf009824 */ /* 0x000fe200078e00ff */
[----:B------:R-:W-:Y:S02]  /*0a90*/  ISETP.GT.OR P6, PT, R193, 0x6f, P6 ;  /* 0x0000006fc100780c */ /* 0x000fe400037c4670 */
[----:B------:R-:W-:Y:S01]  /*0aa0*/  ISETP.GE.AND P3, PT, R5, R19, PT ;  /* 0x000000130500720c */ /* 0x000fe20003f66270 */
[----:B------:R-:W-:Y:S01]  /*0ab0*/  @P0 IMAD.HI.U32 R4, R9, c[0x0][0x2bc], RZ ;  /* 0x0000af0009040a27 */ /* 0x000fe200078e00ff */
[----:B------:R-:W-:-:S02]  /*0ac0*/  @!P1 LEA.HI.X R3, R92, R15, R192, 0x1, P2 ;  /* 0x0000000f5c039211 */ /* 0x000fc400010f0cc0 */
[C---:B------:R-:W-:Y:S01]  /*0ad0*/  @!P4 LEA R6, P2, R92.reuse, R10, 0x1 ;  /* 0x0000000a5c06c211 */ /* 0x040fe200078408ff */
[----:B------:R-:W-:Y:S01]  /*0ae0*/  IMAD.MOV.U32 R8, RZ, RZ, R9 ;  /* 0x000000ffff087224 */ /* 0x000fe200078e0009 */
[----:B------:R-:W-:Y:S01]  /*0af0*/  @P0 SHF.R.U32.HI R8, RZ, c[0x0][0x2c0], R4 ;  /* 0x0000b000ff080a19 */ /* 0x000fe20000011604 */
[----:B------:R1:W-:Y:S01]  /*0b00*/  @!P1 LDGSTS.E.BYPASS.LTC128B.128 [R0+0x9900], [R2.64], !P5 ;  /* 0x0990000002009fae */ /* 0x0003e2000e901d4c */
[----:B------:R-:W-:Y:S01]  /*0b10*/  @!P4 LEA.HI.X R7, R92, R12, R192, 0x1, P2 ;  /* 0x0000000c5c07c211 */ /* 0x000fe200010f0cc0 */
[----:B------:R-:W-:-:S04]  /*0b20*/  @!P4 IMAD.SHL.U32 R10, R191, 0x2, RZ ;  /* 0x00000002bf0ac824 */ /* 0x000fc800078e00ff */
[C---:B------:R-:W-:Y:S01]  /*0b30*/  @!P3 LEA R4, P2, R92.reuse, R14, 0x1 ;  /* 0x0000000e5c04b211 */ /* 0x040fe200078408ff */
[----:B------:R2:W-:Y:S03]  /*0b40*/  @!P4 LDGSTS.E.BYPASS.LTC128B.128 [R10+0xa100], [R6.64], !P5 ;  /* 0x0a100000060acfae */ /* 0x0005e6000e901d4c */
[----:B------:R-:W-:Y:S02]  /*0b50*/  @!P3 LEA.HI.X R5, R92, R18, R192, 0x1, P2 ;  /* 0x000000125c05b211 */ /* 0x000fe400010f0cc0 */
[----:B-1----:R-:W-:-:S04]  /*0b60*/  @!P6 IADD3 R0, P1, R8, UR16, RZ ;  /* 0x000000100800ec10 */ /* 0x002fc8000ff3e0ff */
[----:B------:R-:W-:Y:S02]  /*0b70*/  @!P6 LEA.HI.X.SX32 R3, R8, UR14, 0x1, P1 ;  /* 0x0000000e0803ec11 */ /* 0x000fe400088f0eff */
[----:B------:R-:W-:-:S04]  /*0b80*/  @!P6 LEA R2, P1, R0, c[0x0][0x2a0], 0x2 ;  /* 0x0000a8000002ea11 */ /* 0x000fc800078210ff */
[----:B------:R-:W-:Y:S01]  /*0b90*/  @!P6 LEA.HI.X R3, R0, c[0x0][0x2a4], R3, 0x2, P1 ;  /* 0x0000a9000003ea11 */ /* 0x000fe200008f1403 */
[----:B------:R-:W-:-:S05]  /*0ba0*/  @!P3 IMAD.SHL.U32 R0, R191, 0x2, RZ ;  /* 0x00000002bf00b824 */ /* 0x000fca00078e00ff */
[----:B------:R1:W-:Y:S04]  /*0bb0*/  @!P3 LDGSTS.E.BYPASS.LTC128B.128 [R0+0xa900], [R4.64], !P5 ;  /* 0x0a9000000400bfae */ /* 0x0003e8000e901d4c */
[----:B------:R-:W0:Y:S04]  /*0bc0*/  LDGDEPBAR ;  /* 0x00000000000079af */ /* 0x000e280000000000 */
[----:B------:R-:W-:Y:S06]  /*0bd0*/  BAR.SYNC.DEFER_BLOCKING 0x0 ;  /* 0x0000000000007b1d */ /* 0x000fec0000010000 */
[----:B------:R3:W4:Y:S01]  /*0be0*/  @!P6 LDG.E R248, [R2.64] ;  /* 0x0000000c02f8e981 */ /* 0x000722000c1e1900 */
[----:B-1----:R-:W-:Y:S01]  /*0bf0*/  IMAD.MOV R0, RZ, RZ, -R8 ;  /* 0x000000ffff007224 */ /* 0x002fe200078e0a08 */
[----:B------:R-:W-:Y:S01]  /*0c00*/  UIMAD UR15, UR7, UR5, UR15 ;  /* 0x00000005070f72a4 */ /* 0x000fe2000f8e020f */
[----:B------:R-:W-:Y:S01]  /*0c10*/  ISETP.GE.AND P3, PT, R92, c[0x0][0x1d4], PT ;  /* 0x000075005c007a0c */ /* 0x000fe20003f66270 */
[----:B------:R-:W-:Y:S01]  /*0c20*/  UIMAD UR18, UR18, -0x70, UR10 ;  /* 0xffffff90121278a4 */ /* 0x000fe2000f8e020a */
[----:B------:R-:W-:Y:S01]  /*0c30*/  IMAD R42, R0, c[0x0][0x2b8], R9 ;  /* 0x0000ae00002a7a24 */ /* 0x000fe200078e0209 */
[----:B------:R-:W-:Y:S01]  /*0c40*/  UIADD3 UR15, UR21, UR15, URZ ;  /* 0x0000000f150f7290 */ /* 0x000fe2000fffe03f */
[----:B--2---:R-:W-:Y:S01]  /*0c50*/  LEA.HI R10, R24, R41, RZ, 0x4 ;  /* 0x00000029180a7211 */ /* 0x004fe200078f20ff */
[----:B------:R-:W-:-:S02]  /*0c60*/  UISETP.GE.AND UP0, UPT, UR10, 0x1, UPT ;  /* 0x000000010a00788c */ /* 0x000fc4000bf06270 */
[----:B------:R-:W-:Y:S01]  /*0c70*/  SHF.R.S32.HI R23, RZ, 0x1f, R42 ;  /* 0x0000001fff177819 */ /* 0x000fe2000001142a */
[----:B------:R-:W-:Y:S01]  /*0c80*/  STL [R1+0x10], R42 ;  /* 0x0000102a01007387 */ /* 0x000fe20000100800 */
[----:B------:R-:W-:Y:S01]  /*0c90*/  IADD3 R18, -R17, UR18, RZ ;  /* 0x0000001211127c10 */ /* 0x000fe2000fffe1ff */
[----:B------:R-:W-:Y:S01]  /*0ca0*/  ULDC.64 UR4, c[0x0][0x210] ;  /* 0x0000840000047ab9 */ /* 0x000fe20000000a00 */
[----:B------:R-:W-:Y:S01]  /*0cb0*/  SHF.R.S32.HI R9, RZ, 0x4, R10 ;  /* 0x00000004ff097819 */ /* 0x000fe2000001140a */
[----:B------:R-:W-:Y:S01]  /*0cc0*/  IMAD R0, R23, c[0x0][0x1e0], RZ ;  /* 0x0000780017007a24 */ /* 0x000fe200078e02ff */
[C---:B------:R-:W-:Y:S01]  /*0cd0*/  ISETP.GE.AND P5, PT, R18.reuse, 0x1, PT ;  /* 0x000000011200780c */ /* 0x040fe20003fa6270 */
[----:B------:R-:W-:Y:S01]  /*0ce0*/  UIMAD UR6, UR6, UR4, URZ ;  /* 0x00000004060672a4 */ /* 0x000fe2000f8e023f */
[----:B------:R-:W-:Y:S01]  /*0cf0*/  ISETP.GE.AND P4, PT, R18, 0x11, PT ;  /* 0x000000111200780c */ /* 0x000fe20003f86270 */
[----:B------:R-:W-:Y:S01]  /*0d00*/  IMAD R0, R42, c[0x0][0x1e4], R0 ;  /* 0x000079002a007a24 */ /* 0x000fe200078e0200 */
[----:B------:R-:W-:Y:S01]  /*0d10*/  ISETP.GE.AND P6, PT, R18, 0x41, PT ;  /* 0x000000411200780c */ /* 0x000fe20003fc6270 */
[----:B------:R-:W-:-:S02]  /*0d20*/  UIMAD.WIDE.U32 UR22, UR7, UR4, URZ ;  /* 0x00000004071672a5 */ /* 0x000fc4000f8e003f */
[----:B------:R-:W-:Y:S01]  /*0d30*/  UIMAD UR5, UR7, UR5, UR6 ;  /* 0x00000005070572a4 */ /* 0x000fe2000f8e0206 */
[----:B---3--:R-:W-:-:S03]  /*0d40*/  IMAD.WIDE.U32 R2, R42, c[0x0][0x1e0], RZ ;  /* 0x000078002a027a25 */ /* 0x008fc600078e00ff */
[----:B------:R-:W-:Y:S01]  /*0d50*/  UIADD3 UR5, UR23, UR5, URZ ;  /* 0x0000000517057290 */ /* 0x000fe2000fffe03f */
[----:B------:R-:W-:Y:S01]  /*0d60*/  IMAD.IADD R3, R3, 0x1, R0 ;  /* 0x0000000103037824 */ /* 0x000fe200078e0200 */
[----:B----4-:R-:W-:-:S03]  /*0d70*/  SHF.R.S32.HI R40, RZ, 0x1f, R248 ;  /* 0x0000001fff287819 */ /* 0x010fc600000114f8 */
[----:B------:R-:W-:-:S04]  /*0d80*/  IMAD.WIDE.U32 R2, R248, c[0x0][0x1f0], R2 ;  /* 0x00007c00f8027a25 */ /* 0x000fc800078e0002 */
[----:B------:R-:W-:Y:S01]  /*0d90*/  IMAD R0, R40, c[0x0][0x1f0], RZ ;  /* 0x00007c0028007a24 */ /* 0x000fe200078e02ff */
[----:B------:R-:W-:-:S03]  /*0da0*/  IADD3 R6, P2, R2, UR20, RZ ;  /* 0x0000001402067c10 */ /* 0x000fc6000ff5e0ff */
[----:B------:R-:W-:Y:S01]  /*0db0*/  IMAD R0, R248, c[0x0][0x1f4], R0 ;  /* 0x00007d00f8007a24 */ /* 0x000fe200078e0200 */
[----:B------:R-:W-:-:S04]  /*0dc0*/  LEA R7, P1, R6, c[0x0][0x1c8], 0x1 ;  /* 0x0000720006077a11 */ /* 0x000fc800078208ff */
[----:B------:R-:W-:Y:S01]  /*0dd0*/  IADD3.X R2, R3, UR15, R0, P2, !PT ;  /* 0x0000000f03027c10 */ /* 0x000fe200097fe400 */
[----:B------:R-:W-:Y:S01]  /*0de0*/  SHFL.IDX PT, R11, R7, 0x2, 0x181f ;  /* 0x00581f00070b7f89 */ /* 0x000fe200000e0000 */
[----:B------:R-:W-:Y:S02]  /*0df0*/  LEA.HI R3, R10, R9, RZ, 0x1 ;  /* 0x000000090a037211 */ /* 0x000fe400078f08ff */
[----:B------:R-:W-:Y:S01]  /*0e00*/  LEA.HI.X R6, R6, c[0x0][0x1cc], R2, 0x1, P1 ;  /* 0x0000730006067a11 */ /* 0x000fe200008f0c02 */
[----:B------:R-:W1:Y:S01]  /*0e10*/  SHFL.IDX PT, R0, R7, RZ, 0x181f ;  /* 0x00181fff07007589 */ /* 0x000e6200000e0000 */
[----:B------:R-:W-:-:S03]  /*0e20*/  LOP3.LUT R3, R3, 0xfffffffe, RZ, 0xc0, !PT ;  /* 0xfffffffe03037812 */ /* 0x000fc600078ec0ff */
[----:B------:R-:W2:Y:S02]  /*0e30*/  SHFL.IDX PT, R5, R6, RZ, 0x181f ;  /* 0x00181fff06057589 */ /* 0x000ea400000e0000 */
[----:B------:R-:W-:Y:S02]  /*0e40*/  IMAD.IADD R21, R9, 0x1, -R3 ;  /* 0x0000000109157824 */ /* 0x000fe400078e0a03 */
[----:B------:R-:W3:Y:S01]  /*0e50*/  SHFL.IDX PT, R2, R7, 0x1, 0x181f ;  /* 0x00381f0007027f89 */ /* 0x000ee200000e0000 */
[----:B------:R-:W-:-:S03]  /*0e60*/  @P4 IMAD.SHL.U32 R9, R191, 0x2, RZ ;  /* 0x00000002bf094824 */ /* 0x000fc600078e00ff */
[----:B------:R-:W4:Y:S04]  /*0e70*/  SHFL.IDX PT, R8, R6, 0x1, 0x181f ;  /* 0x00381f0006087f89 */ /* 0x000f2800000e0000 */
[----:B------:R-:W5:Y:S04]  /*0e80*/  SHFL.IDX PT, R12, R6, 0x2, 0x181f ;  /* 0x00581f00060c7f89 */ /* 0x000f6800000e0000 */
[----:B------:R-:W-:Y:S01]  /*0e90*/  SHFL.IDX PT, R13, R7, 0x4, 0x181f ;  /* 0x00981f00070d7f89 */ /* 0x000fe200000e0000 */
[----:B-1----:R-:W-:Y:S01]  /*0ea0*/  @P5 LEA R4, P2, R92, R0, 0x1 ;  /* 0x000000005c045211 */ /* 0x002fe200078408ff */
[----:B------:R-:W-:-:S02]  /*0eb0*/  @P5 IMAD.SHL.U32 R0, R191, 0x2, RZ ;  /* 0x00000002bf005824 */ /* 0x000fc400078e00ff */
[----:B------:R-:W-:Y:S01]  /*0ec0*/  SHFL.IDX PT, R14, R7, 0x5, 0x181f ;  /* 0x00b81f00070e7f89 */ /* 0x000fe200000e0000 */
[----:B--2---:R-:W-:Y:S02]  /*0ed0*/  @P5 LEA.HI.X R5, R92, R5, R192, 0x1, P2 ;  /* 0x000000055c055211 */ /* 0x004fe400010f0cc0 */
[----:B------:R-:W-:Y:S01]  /*0ee0*/  ISETP.GE.AND P2, PT, R18, 0x31, PT ;  /* 0x000000311200780c */ /* 0x000fe20003f46270 */
[----:B------:R-:W-:Y:S01]  /*0ef0*/  SHFL.IDX PT, R20, R6, 0x5, 0x181f ;  /* 0x00b81f0006147f89 */ /* 0x000fe200000e0000 */
[----:B---3--:R-:W-:-:S03]  /*0f00*/  @P4 LEA R2, P1, R92, R2, 0x1 ;  /* 0x000000025c024211 */ /* 0x008fc600078208ff */
[----:B------:R1:W-:Y:S01]  /*0f10*/  @P5 LDGSTS.E.BYPASS.LTC128B.128 [R0+0x3900], [R4.64], !P3 ;  /* 0x0390000004005fae */ /* 0x0003e2000d901d4c */
[----:B----4-:R-:W-:Y:S02]  /*0f20*/  @P4 LEA.HI.X R3, R92, R8, R192, 0x1, P1 ;  /* 0x000000085c034211 */ /* 0x010fe400008f0cc0 */
[----:B------:R-:W-:Y:S01]  /*0f30*/  ISETP.GE.AND P1, PT, R18, 0x21, PT ;  /* 0x000000211200780c */ /* 0x000fe20003f26270 */
[----:B------:R-:W-:Y:S01]  /*0f40*/  SHFL.IDX PT, R19, R6, 0x6, 0x181f ;  /* 0x00d81f0006137f89 */ /* 0x000fe200000e0000 */
[----:B------:R-:W-:Y:S02]  /*0f50*/  LOP3.LUT R8, R10, 0xfffffff0, RZ, 0xc0, !PT ;  /* 0xfffffff00a087812 */ /* 0x000fe400078ec0ff */
[----:B------:R-:W-:Y:S01]  /*0f60*/  ISETP.GE.AND P5, PT, R18, 0x51, PT ;  /* 0x000000511200780c */ /* 0x000fe20003fa6270 */
[----:B------:R-:W-:Y:S02]  /*0f70*/  SHFL.IDX PT, R10, R6, 0x3, 0x181f ;  /* 0x00781f00060a7f89 */ /* 0x000fe400000e0000 */
[----:B------:R-:W-:-:S02]  /*0f80*/  IMAD.IADD R8, R41, 0x1, -R8 ;  /* 0x0000000129087824 */ /* 0x000fc400078e0a08 */
[----:B------:R2:W-:Y:S03]  /*0f90*/  @P4 LDGSTS.E.BYPASS.LTC128B.128 [R9+0x4100], [R2.64], !P3 ;  /* 0x0410000002094fae */ /* 0x0005e6000d901d4c */
[----:B------:R-:W-:Y:S01]  /*0fa0*/  SHF.R.S32.HI R22, RZ, 0x1f, R8 ;  /* 0x0000001fff167819 */ /* 0x000fe20000011408 */
[----:B-1----:R-:W-:Y:S01]  /*0fb0*/  IMAD R0, R42, c[0x0][0x1e0], RZ ;  /* 0x000078002a007a24 */ /* 0x002fe200078e02ff */
[----:B------:R1:W3:Y:S01]  /*0fc0*/  SHFL.IDX PT, R5, R7, 0x3, 0x181f ;  /* 0x00781f0007057f89 */ /* 0x0002e200000e0000 */
[----:B------:R-:W-:Y:S02]  /*0fd0*/  IMAD.SHL.U32 R4, R17, 0x8, RZ ;  /* 0x0000000811047824 */ /* 0x000fe400078e00ff */
[----:B------:R-:W-:Y:S01]  /*0fe0*/  IMAD R0, R248, c[0x0][0x1f0], R0 ;  /* 0x00007c00f8007a24 */ /* 0x000fe200078e0200 */
[----:B------:R-:W4:Y:S04]  /*0ff0*/  SHFL.IDX PT, R17, R6, 0x4, 0x181f ;  /* 0x00981f0006117f89 */ /* 0x000f2800000e0000 */
[----:B------:R-:W-:-:S02]  /*1000*/  IADD3 R0, R0, UR20, RZ ;  /* 0x0000001400007c10 */ /* 0x000fc4000fffe0ff */
[----:B--2---:R-:W-:Y:S01]  /*1010*/  @P1 LEA R2, P4, R92, R11, 0x1 ;  /* 0x0000000b5c021211 */ /* 0x004fe200078808ff */
[----:B------:R-:W-:Y:S01]  /*1020*/  IMAD.SHL.U32 R9, R16, 0x40, RZ ;  /* 0x0000004010097824 */ /* 0x000fe200078e00ff */
[----:B------:R-:W-:Y:S02]  /*1030*/  LEA R0, R0, c[0x0][0x1c8], 0x1 ;  /* 0x0000720000007a11 */ /* 0x000fe400078e08ff */
[----:B-----5:R-:W-:Y:S02]  /*1040*/  @P1 LEA.HI.X R3, R92, R12, R192, 0x1, P4 ;  /* 0x0000000c5c031211 */ /* 0x020fe400020f0cc0 */
[----:B------:R-:W-:Y:S01]  /*1050*/  ISETP.GE.AND P4, PT, R18, 0x61, PT ;  /* 0x000000611200780c */ /* 0x000fe20003f86270 */
[----:B------:R2:W5:Y:S01]  /*1060*/  SHFL.IDX PT, R15, R0, 0x6, 0x181f ;  /* 0x00d81f00000f7f89 */ /* 0x00056200000e0000 */
[----:B------:R-:W-:Y:S02]  /*1070*/  LOP3.LUT R9, R9, 0x1c0, RZ, 0xc0, !PT ;  /* 0x000001c009097812 */ /* 0x000fe400078ec0ff */
[----:B------:R-:W-:Y:S01]  /*1080*/  LEA.HI R12, R22, R8, RZ, 0x3 ;  /* 0x00000008160c7211 */ /* 0x000fe200078f18ff */
[----:B-1----:R-:W-:Y:S01]  /*1090*/  @P2 IMAD.SHL.U32 R7, R191, 0x2, RZ ;  /* 0x00000002bf072824 */ /* 0x002fe200078e00ff */
[----:B------:R-:W-:Y:S01]  /*10a0*/  LOP3.LUT R4, R9, 0x8, R4, 0xf8, !PT ;  /* 0x0000000809047812 */ /* 0x000fe200078ef804 */
[----:B--2---:R-:W-:-:S05]  /*10b0*/  @P1 IMAD.SHL.U32 R0, R191, 0x2, RZ ;  /* 0x00000002bf001824 */ /* 0x004fca00078e00ff */
[----:B------:R3:W-:Y:S02]  /*10c0*/  @P1 LDGSTS.E.BYPASS.LTC128B.128 [R0+0x4900], [R2.64], !P3 ;  /* 0x0490000002001fae */ /* 0x0007e4000d901d4c */
[C---:B---3--:R-:W-:Y:S02]  /*10d0*/  @P2 LEA R2, P1, R92.reuse, R5, 0x1 ;  /* 0x000000055c022211 */ /* 0x048fe400078208ff */
[----:B------:R-:W-:Y:S01]  /*10e0*/  SHF.R.U32.HI R0, RZ, 0x3, R9 ;  /* 0x00000003ff007819 */ /* 0x000fe20000011609 */
[C---:B------:R-:W-:Y:S01]  /*10f0*/  @P6 IMAD.SHL.U32 R9, R191.reuse, 0x2, RZ ;  /* 0x00000002bf096824 */ /* 0x040fe200078e00ff */
[C---:B------:R-:W-:Y:S02]  /*1100*/  @P2 LEA.HI.X R3, R92.reuse, R10, R192, 0x1, P1 ;  /* 0x0000000a5c032211 */ /* 0x040fe400008f0cc0 */
[----:B------:R-:W-:Y:S02]  /*1110*/  @P6 LEA R6, P1, R92, R13, 0x1 ;  /* 0x0000000d5c066211 */ /* 0x000fe400078208ff */
[----:B------:R-:W-:Y:S01]  /*1120*/  LOP3.LUT R5, R12, 0xfffffff8, RZ, 0xc0, !PT ;  /* 0xfffffff80c057812 */ /* 0x000fe200078ec0ff */
[----:B------:R4:W-:Y:S01]  /*1130*/  @P2 LDGSTS.E.BYPASS.LTC128B.128 [R7+0x5100], [R2.64], !P3 ;  /* 0x0510000002072fae */ /* 0x0009e2000d901d4c */
[----:B------:R-:W-:Y:S01]  /*1140*/  LOP3.LUT R10, R4, R0, RZ, 0x3c, !PT ;  /* 0x00000000040a7212 */ /* 0x000fe200078e3cff */
[----:B------:R-:W-:Y:S01]  /*1150*/  @P4 IMAD.SHL.U32 R0, R191, 0x2, RZ ;  /* 0x00000002bf004824 */ /* 0x000fe200078e00ff */
[----:B------:R-:W-:Y:S01]  /*1160*/  @P5 LEA R4, P2, R92, R14, 0x1 ;  /* 0x0000000e5c045211 */ /* 0x000fe200078408ff */
[----:B------:R-:W-:-:S02]  /*1170*/  IMAD.IADD R11, R8, 0x1, -R5 ;  /* 0x00000001080b7824 */ /* 0x000fc400078e0a05 */
[----:B------:R-:W-:Y:S01]  /*1180*/  @P5 IMAD.SHL.U32 R8, R191, 0x2, RZ ;  /* 0x00000002bf085824 */ /* 0x000fe200078e00ff */
[C-C-:B------:R-:W-:Y:S02]  /*1190*/  @P5 LEA.HI.X R5, R92.reuse, R20, R192.reuse, 0x1, P2 ;  /* 0x000000145c055211 */ /* 0x140fe400010f0cc0 */
[C---:B----4-:R-:W-:Y:S02]  /*11a0*/  @P6 LEA.HI.X R7, R92.reuse, R17, R192, 0x1, P1 ;  /* 0x000000115c076211 */ /* 0x050fe400008f0cc0 */
[----:B-----5:R-:W-:-:S03]  /*11b0*/  @P4 LEA R2, P1, R92, R15, 0x1 ;  /* 0x0000000f5c024211 */ /* 0x020fc600078208ff */
[----:B------:R1:W-:Y:S01]  /*11c0*/  @P6 LDGSTS.E.BYPASS.LTC128B.128 [R9+0x5900], [R6.64], !P3 ;  /* 0x0590000006096fae */ /* 0x0003e2000d901d4c */
[----:B------:R-:W-:-:S03]  /*11d0*/  @P4 LEA.HI.X R3, R92, R19, R192, 0x1, P1 ;  /* 0x000000135c034211 */ /* 0x000fc600008f0cc0 */
[----:B------:R2:W-:Y:S04]  /*11e0*/  @P5 LDGSTS.E.BYPASS.LTC128B.128 [R8+0x6100], [R4.64], !P3 ;  /* 0x0610000004085fae */ /* 0x0005e8000d901d4c */
[----:B------:R3:W-:Y:S02]  /*11f0*/  @P4 LDGSTS.E.BYPASS.LTC128B.128 [R0+0x6900], [R2.64], !P3 ;  /* 0x0690000002004fae */ /* 0x0007e4000d901d4c */
[----:B------:R-:W-:Y:S02]  /*1200*/  R2P PR, R11, 0x6 ;  /* 0x000000060b007804 */ /* 0x000fe40000000000 */
[----:B------:R-:W0:Y:S01]  /*1210*/  LDGDEPBAR ;  /* 0x00000000000079af */ /* 0x000e220000000000 */
[----:B------:R-:W-:Y:S02]  /*1220*/  LOP3.LUT P4, RZ, R16, 0x2, RZ, 0xc0, !PT ;  /* 0x0000000210ff7812 */ /* 0x000fe4000788c0ff */
[----:B-1----:R-:W-:Y:S01]  /*1230*/  LEA.HI R6, R24, R41, RZ, 0x5 ;  /* 0x0000002918067211 */ /* 0x002fe200078f28ff */
[----:B--2---:R-:W-:-:S03]  /*1240*/  IMAD.SHL.U32 R4, R12, 0x40, RZ ;  /* 0x000000400c047824 */ /* 0x004fc600078e00ff */
[----:B------:R-:W-:Y:S01]  /*1250*/  SHF.R.S32.HI R5, RZ, 0x5, R6 ;  /* 0x00000005ff057819 */ /* 0x000fe20000011406 */
[----:B---3--:R-:W-:Y:S01]  /*1260*/  IMAD.SHL.U32 R2, R11, 0x40, RZ ;  /* 0x000000400b027824 */ /* 0x008fe200078e00ff */
[----:B------:R-:W-:Y:S01]  /*1270*/  LOP3.LUT R95, R4, 0xfffffe00, RZ, 0xc0, !PT ;  /* 0xfffffe00045f7812 */ /* 0x000fe200078ec0ff */
[----:B------:R-:W-:Y:S01]  /*1280*/  IMAD.SHL.U32 R3, R21, 0x8, RZ ;  /* 0x0000000815037824 */ /* 0x000fe200078e00ff */
[----:B------:R-:W-:-:S04]  /*1290*/  DEPBAR.LE SB0, 0x1 ;  /* 0x000080400000791a */ /* 0x000fc80000000000 */
[----:B------:R-:W-:Y:S01]  /*12a0*/  LOP3.LUT R2, R2, 0x1c0, RZ, 0xc0, !PT ;  /* 0x000001c002027812 */ /* 0x000fe200078ec0ff */
[----:B------:R-:W-:Y:S01]  /*12b0*/  IMAD R0, R21, 0x200, R10 ;  /* 0x0000020015007824 */ /* 0x000fe200078e020a */
[----:B------:R-:W-:-:S04]  /*12c0*/  DEPBAR.LE SB0, 0x0 ;  /* 0x000080000000791a */ /* 0x000fc80000000000 */
[----:B------:R-:W-:Y:S01]  /*12d0*/  LOP3.LUT R3, R2, 0x8, R3, 0xf8, !PT ;  /* 0x0000000802037812 */ /* 0x000fe200078ef803 */
[----:B------:R-:W-:Y:S01]  /*12e0*/  IMAD.SHL.U32 R119, R0, 0x2, RZ ;  /* 0x0000000200777824 */ /* 0x000fe200078e00ff */
[----:B------:R-:W-:Y:S01]  /*12f0*/  SHF.R.U32.HI R2, RZ, 0x3, R2 ;  /* 0x00000003ff027819 */ /* 0x000fe20000011602 */
[----:B------:R-:W-:Y:S01]  /*1300*/  BAR.SYNC.DEFER_BLOCKING 0x0 ;  /* 0x0000000000007b1d */ /* 0x000fe20000010000 */
[----:B------:R-:W-:Y:S02]  /*1310*/  IMAD.MOV.U32 R4, RZ, RZ, 0x20 ;  /* 0x00000020ff047424 */ /* 0x000fe400078e00ff */
[----:B------:R-:W-:Y:S01]  /*1320*/  LOP3.LUT R94, R3, R2, RZ, 0x3c, !PT ;  /* 0x00000002035e7212 */ /* 0x000fe200078e3cff */
[----:B------:R-:W-:Y:S01]  /*1330*/  IMAD R2, R5, 0x400, R95 ;  /* 0x0000040005027824 */ /* 0x000fe200078e025f */
[C---:B------:R-:W-:Y:S01]  /*1340*/  IADD3 R234, R119.reuse, 0x3920, RZ ;  /* 0x0000392077ea7810 */ /* 0x040fe20007ffe0ff */
[----:B------:R-:W-:Y:S01]  /*1350*/  IMAD.MOV.U32 R3, RZ, RZ, 0x10 ;  /* 0x00000010ff037424 */ /* 0x000fe200078e00ff */
[----:B------:R-:W-:Y:S01]  /*1360*/  SEL R4, R4, 0xffffffe0, !P2 ;  /* 0xffffffe004047807 */ /* 0x000fe20005000000 */
[----:B------:R-:W-:Y:S01]  /*1370*/  IMAD.IADD R0, R94, 0x1, R2 ;  /* 0x000000015e007824 */ /* 0x000fe200078e0202 */
[----:B------:R-:W-:-:S02]  /*1380*/  IADD3 R2, R119, 0x3900, RZ ;  /* 0x0000390077027810 */ /* 0x000fc40007ffe0ff */
[----:B------:R-:W-:Y:S01]  /*1390*/  SEL R3, R3, 0xfffffff0, !P1 ;  /* 0xfffffff003037807 */ /* 0x000fe20004800000 */
[----:B------:R-:W-:Y:S01]  /*13a0*/  IMAD.SHL.U32 R230, R0, 0x2, RZ ;  /* 0x0000000200e67824 */ /* 0x000fe200078e00ff */
[----:B------:R-:W-:Y:S02]  /*13b0*/  @P4 IADD3 R234, R2, -0x20, RZ ;  /* 0xffffffe002ea4810 */ /* 0x000fe40007ffe0ff */
[----:B------:R-:W-:Y:S01]  /*13c0*/  PLOP3.LUT P4, PT, PT, PT, UP0, 0x80, 0x0 ;  /* 0x000000000000781c */ /* 0x000fe20003f8f008 */
[----:B------:R-:W-:Y:S01]  /*13d0*/  IMAD R233, R3, 0x2, R230 ;  /* 0x0000000203e97824 */ /* 0x000fe200078e02e6 */
[----:B------:R-:W-:Y:S02]  /*13e0*/  LOP3.LUT R0, R6, 0xffffffe0, RZ, 0xc0, !PT ;  /* 0xffffffe006007812 */ /* 0x000fe400078ec0ff */
[----:B------:R-:W-:Y:S02]  /*13f0*/  ISETP.GT.AND P1, PT, R193, 0x6f, PT ;  /* 0x0000006fc100780c */ /* 0x000fe40003f24270 */
[C---:B------:R-:W-:Y:S01]  /*1400*/  IADD3 R240, R234.reuse, 0x800, RZ ;  /* 0x00000800eaf07810 */ /* 0x040fe20007ffe0ff */
[----:B------:R-:W-:Y:S01]  /*1410*/  IMAD.IADD R93, R41, 0x1, -R0 ;  /* 0x00000001295d7824 */ /* 0x000fe200078e0a00 */
[C---:B------:R-:W-:Y:S01]  /*1420*/  IADD3 R239, R234.reuse, 0x1000, RZ ;  /* 0x00001000eaef7810 */ /* 0x040fe20007ffe0ff */
[----:B------:R1:W2:Y:S01]  /*1430*/  LDSM.16.M88.4 R36, [R230+0x7100] ;  /* 0x00710000e624783b */ /* 0x0002a20000000200 */
[----:B------:R-:W-:-:S02]  /*1440*/  IADD3 R238, R234, 0x1800, RZ ;  /* 0x00001800eaee7810 */ /* 0x000fc40007ffe0ff */
[C---:B------:R-:W-:Y:S01]  /*1450*/  IADD3 R237, R234.reuse, 0x2000, RZ ;  /* 0x00002000eaed7810 */ /* 0x040fe20007ffe0ff */
[----:B------:R1:W3:Y:S01]  /*1460*/  LDSM.16.M88.4 R32, [R230+0x9100] ;  /* 0x00910000e620783b */ /* 0x0002e20000000200 */
[C---:B------:R-:W-:Y:S02]  /*1470*/  IADD3 R236, R234.reuse, 0x2800, RZ ;  /* 0x00002800eaec7810 */ /* 0x040fe40007ffe0ff */
[----:B------:R-:W-:Y:S01]  /*1480*/  IADD3 R235, R234, 0x3000, RZ ;  /* 0x00003000eaeb7810 */ /* 0x000fe20007ffe0ff */
[----:B------:R1:W4:Y:S04]  /*1490*/  LDSM.16.M88.4 R56, [R119+0x3900] ;  /* 0x003900007738783b */ /* 0x0003280000000200 */
[----:B------:R1:W1:Y:S04]  /*14a0*/  LDSM.16.M88.4 R80, [R119+0x4100] ;  /* 0x004100007750783b */ /* 0x0002680000000200 */
[----:B------:R1:W1:Y:S04]  /*14b0*/  LDSM.16.M88.4 R88, [R119+0x4900] ;  /* 0x004900007758783b */ /* 0x0002680000000200 */
[----:B------:R1:W1:Y:S04]  /*14c0*/  LDSM.16.M88.4 R100, [R119+0x5100] ;  /* 0x005100007764783b */ /* 0x0002680000000200 */
[----:B------:R1:W1:Y:S04]  /*14d0*/  LDSM.16.M88.4 R108, [R119+0x5900] ;  /* 0x00590000776c783b */ /* 0x0002680000000200 */
[----:B------:R1:W1:Y:S04]  /*14e0*/  LDSM.16.M88.4 R120, [R119+0x6100] ;  /* 0x006100007778783b */ /* 0x0002680000000200 */
[----:B------:R1:W1:Y:S04]  /*14f0*/  LDSM.16.M88.4 R128, [R119+0x6900] ;  /* 0x006900007780783b */ /* 0x0002680000000200 */
[----:B------:R1:W1:Y:S04]  /*1500*/  LDSM.16.M88.4 R28, [R233+0x7100] ;  /* 0x00710000e91c783b */ /* 0x0002680000000200 */
[----:B------:R1:W1:Y:S04]  /*1510*/  LDSM.16.M88.4 R24, [R233+0x9100] ;  /* 0x00910000e918783b */ /* 0x0002680000000200 */
[----:B------:R1:W1:Y:S04]  /*1520*/  LDSM.16.M88.4 R68, [R234] ;  /* 0x00000000ea44783b */ /* 0x0002680000000200 */
[----:B------:R1:W1:Y:S04]  /*1530*/  LDSM.16.M88.4 R84, [R234+0x800] ;  /* 0x00080000ea54783b */ /* 0x0002680000000200 */
[----:B------:R1:W1:Y:S04]  /*1540*/  LDSM.16.M88.4 R96, [R234+0x1000] ;  /* 0x00100000ea60783b */ /* 0x0002680000000200 */
[----:B------:R1:W1:Y:S04]  /*1550*/  LDSM.16.M88.4 R104, [R234+0x1800] ;  /* 0x00180000ea68783b */ /* 0x0002680000000200 */
[----:B------:R1:W1:Y:S04]  /*1560*/  LDSM.16.M88.4 R112, [R234+0x2000] ;  /* 0x00200000ea70783b */ /* 0x0002680000000200 */
[----:B------:R1:W1:Y:S04]  /*1570*/  LDSM.16.M88.4 R124, [R234+0x2800] ;  /* 0x00280000ea7c783b */ /* 0x0002680000000200 */
[----:B------:R1:W1:Y:S01]  /*1580*/  LDSM.16.M88.4 R132, [R234+0x3000] ;  /* 0x00300000ea84783b */ /* 0x0002620000000200 */
[----:B------:R-:W-:Y:S05]  /*1590*/  @!P4 BRA `(.L_x_0) ;  /* 0x000003900000c947 */ /* 0x000fea0003800000 */
[----:B--234-:R-:W-:Y:S01]  /*15a0*/  IMAD R0, R23, c[0x0][0x208], RZ ;  /* 0x0000820017007a24 */ /* 0x01cfe200078e02ff */
[----:B------:R-:W-:Y:S01]  /*15b0*/  ISETP.GE.AND P4, PT, R92, c[0x0][0x1d4], PT ;  /* 0x000075005c007a0c */ /* 0x000fe20003f86270 */
[----:B------:R-:W-:-:S03]  /*15c0*/  IMAD.WIDE.U32 R6, R42, c[0x0][0x208], RZ ;  /* 0x000082002a067a25 */ /* 0x000fc600078e00ff */
[----:B------:R-:W-:Y:S01]  /*15d0*/  ISETP.LT.OR P6, PT, R18, 0x1, P4 ;  /* 0x000000011200780c */ /* 0x000fe200027c1670 */
[----:B------:R-:W-:Y:S01]  /*15e0*/  IMAD R0, R42, c[0x0][0x20c], R0 ;  /* 0x000083002a007a24 */ /* 0x000fe200078e0200 */
[----:B------:R-:W-:Y:S01]  /*15f0*/  ISETP.LT.OR P5, PT, R18, 0x11, P4 ;  /* 0x000000111200780c */ /* 0x000fe200027a1670 */
[----:B------:R-:W-:Y:S02]  /*1600*/  IMAD.SHL.U32 R21, R92, 0x2, RZ ;  /* 0x000000025c157824 */ /* 0x000fe400078e00ff */
[----:B------:R-:W-:Y:S02]  /*1610*/  IMAD.IADD R7, R7, 0x1, R0 ;  /* 0x0000000107077824 */ /* 0x000fe400078e0200 */
[----:B------:R-:W-:Y:S02]  /*1620*/  IMAD R0, R40, c[0x0][0x218], RZ ;  /* 0x0000860028007a24 */ /* 0x000fe400078e02ff */
[----:B------:R-:W-:-:S04]  /*1630*/  IMAD.WIDE.U32 R6, R248, c[0x0][0x218], R6 ;  /* 0x00008600f8067a25 */ /* 0x000fc800078e0006 */
[----:B------:R-:W-:Y:S01]  /*1640*/  IMAD R0, R248, c[0x0][0x21c], R0 ;  /* 0x00008700f8007a24 */ /* 0x000fe200078e0200 */
[----:B------:R-:W-:Y:S02]  /*1650*/  IADD3 R2, P2, R6, UR22, RZ ;  /* 0x0000001606027c10 */ /* 0x000fe4000ff5e0ff */
[----:B------:R-:W-:Y:S02]  /*1660*/  SHF.L.U64.HI R6, R92, 0x1, R192 ;  /* 0x000000015c067819 */ /* 0x000fe400000102c0 */
[----:B------:R-:W-:Y:S02]  /*1670*/  IADD3.X R0, R7, UR5, R0, P2, !PT ;  /* 0x0000000507007c10 */ /* 0x000fe400097fe400 */
[----:B------:R-:W-:-:S04]  /*1680*/  LEA R5, P2, R2, c[0x0][0x1f8], 0x1 ;  /* 0x00007e0002057a11 */ /* 0x000fc800078408ff */
[----:B------:R-:W-:Y:S01]  /*1690*/  LEA.HI.X R2, R2, c[0x0][0x1fc], R0, 0x1, P2 ;  /* 0x00007f0002027a11 */ /* 0x000fe200010f0c00 */
[----:B------:R-:W-:Y:S04]  /*16a0*/  SHFL.IDX PT, R7, R5, 0x1, 0x181f ;  /* 0x00381f0005077f89 */ /* 0x000fe800000e0000 */
[----:B------:R-:W2:Y:S04]  /*16b0*/  SHFL.IDX PT, R0, R5, RZ, 0x181f ;  /* 0x00181fff05007589 */ /* 0x000ea800000e0000 */
[----:B------:R-:W3:Y:S04]  /*16c0*/  SHFL.IDX PT, R8, R2, RZ, 0x181f ;  /* 0x00181fff02087589 */ /* 0x000ee800000e0000 */
[----:B------:R-:W4:Y:S04]  /*16d0*/  SHFL.IDX PT, R9, R2, 0x1, 0x181f ;  /* 0x00381f0002097f89 */ /* 0x000f2800000e0000 */
[----:B------:R-:W5:Y:S04]  /*16e0*/  SHFL.IDX PT, R12, R5, 0x2, 0x181f ;  /* 0x00581f00050c7f89 */ /* 0x000f6800000e0000 */
[----:B------:R-:W1:Y:S04]  /*16f0*/  SHFL.IDX PT, R19, R2, 0x2, 0x181f ;  /* 0x00581f0002137f89 */ /* 0x000e6800000e0000 */
[----:B------:R-:W1:Y:S01]  /*1700*/  SHFL.IDX PT, R17, R5, 0x3, 0x181f ;  /* 0x00781f0005117f89 */ /* 0x000e6200000e0000 */
[----:B--2---:R-:W-:-:S03]  /*1710*/  IADD3 R10, P2, R0, R21, RZ ;  /* 0x00000015000a7210 */ /* 0x004fc60007f5e0ff */
[----:B------:R-:W2:Y:S01]  /*1720*/  SHFL.IDX PT, R20, R2, 0x3, 0x181f ;  /* 0x00781f0002147f89 */ /* 0x000ea200000e0000 */
[----:B------:R-:W-:Y:S02]  /*1730*/  IMAD.SHL.U32 R0, R191, 0x2, RZ ;  /* 0x00000002bf007824 */ /* 0x000fe400078e00ff */
[--C-:B---3--:R-:W-:Y:S01]  /*1740*/  IMAD.X R11, R8, 0x1, R6.reuse, P2 ;  /* 0x00000001080b7824 */ /* 0x108fe200010e0606 */
[----:B------:R-:W-:Y:S01]  /*1750*/  IADD3 R8, P2, R7, R21, RZ ;  /* 0x0000001507087210 */ /* 0x000fe20007f5e0ff */
[----:B------:R-:W3:Y:S04]  /*1760*/  SHFL.IDX PT, R13, R5, 0x4, 0x181f ;  /* 0x00981f00050d7f89 */ /* 0x000ee800000e0000 */
[----:B------:R-:W-:Y:S01]  /*1770*/  SHFL.IDX PT, R7, R5, 0x5, 0x181f ;  /* 0x00b81f0005077f89 */ /* 0x000fe200000e0000 */
[----:B----4-:R-:W-:Y:S01]  /*1780*/  IMAD.X R9, R9, 0x1, R6, P2 ;  /* 0x0000000109097824 */ /* 0x010fe200010e0606 */
[----:B------:R-:W-:-:S02]  /*1790*/  ISETP.LT.OR P2, PT, R18, 0x31, P4 ;  /* 0x000000311200780c */ /* 0x000fc40002741670 */
[----:B------:R-:W4:Y:S04]  /*17a0*/  SHFL.IDX PT, R15, R2, 0x4, 0x181f ;  /* 0x00981f00020f7f89 */ /* 0x000f2800000e0000 */
[----:B------:R5:W-:Y:S01]  /*17b0*/  LDGSTS.E.BYPASS.LTC128B.128 [R0+0x100], [R10.64], !P6 ;  /* 0x001000000a007fae */ /* 0x000be2000f101d4c */
[----:B------:R-:W-:-:S03]  /*17c0*/  ISETP.LT.OR P6, PT, R18, 0x21, P4 ;  /* 0x000000211200780c */ /* 0x000fc600027c1670 */
[----:B------:R-:W1:Y:S04]  /*17d0*/  SHFL.IDX PT, R14, R2, 0x5, 0x181f ;  /* 0x00b81f00020e7f89 */ /* 0x000e6800000e0000 */
[----:B------:R2:W-:Y:S04]  /*17e0*/  LDGSTS.E.BYPASS.LTC128B.128 [R0+0x900], [R8.64], !P5 ;  /* 0x0090000008007fae */ /* 0x0005e8000e901d4c */
[----:B------:R-:W3:Y:S04]  /*17f0*/  SHFL.IDX PT, R5, R5, 0x6, 0x181f ;  /* 0x00d81f0005057f89 */ /* 0x000ee800000e0000 */
[----:B------:R-:W3:Y:S01]  /*1800*/  SHFL.IDX PT, R2, R2, 0x6, 0x181f ;  /* 0x00d81f0002027f89 */ /* 0x000ee200000e0000 */
[----:B-----5:R-:W-:-:S05]  /*1810*/  IADD3 R10, P5, R12, R21, RZ ;  /* 0x000000150c0a7210 */ /* 0x020fca0007fbe0ff */
[----:B-1----:R-:W-:Y:S01]  /*1820*/  IMAD.X R11, R19, 0x1, R6, P5 ;  /* 0x00000001130b7824 */ /* 0x002fe200028e0606 */
[----:B--2---:R-:W-:-:S04]  /*1830*/  IADD3 R8, P5, R17, R21, RZ ;  /* 0x0000001511087210 */ /* 0x004fc80007fbe0ff */
[----:B------:R1:W-:Y:S01]  /*1840*/  LDGSTS.E.BYPASS.LTC128B.128 [R0+0x1100], [R10.64], !P6 ;  /* 0x011000000a007fae */ /* 0x0003e2000f101d4c */
[----:B------:R-:W-:Y:S01]  /*1850*/  ISETP.LT.OR P6, PT, R18, 0x41, P4 ;  /* 0x000000411200780c */ /* 0x000fe200027c1670 */
[----:B------:R-:W-:Y:S01]  /*1860*/  IMAD.X R9, R20, 0x1, R6, P5 ;  /* 0x0000000114097824 */ /* 0x000fe200028e0606 */
[----:B---3--:R-:W-:-:S04]  /*1870*/  IADD3 R12, P5, R13, R21, RZ ;  /* 0x000000150d0c7210 */ /* 0x008fc80007fbe0ff */
[----:B------:R2:W-:Y:S01]  /*1880*/  LDGSTS.E.BYPASS.LTC128B.128 [R0+0x1900], [R8.64], !P2 ;  /* 0x0190000008007fae */ /* 0x0005e2000d101d4c */
[----:B----4-:R-:W-:Y:S01]  /*1890*/  IMAD.X R13, R15, 0x1, R6, P5 ;  /* 0x000000010f0d7824 */ /* 0x010fe200028e0606 */
[C---:B------:R-:W-:Y:S02]  /*18a0*/  ISETP.LT.OR P5, PT, R18.reuse, 0x51, P4 ;  /* 0x000000511200780c */ /* 0x040fe400027a1670 */
[----:B------:R-:W-:-:S03]  /*18b0*/  ISETP.LT.OR P4, PT, R18, 0x61, P4 ;  /* 0x000000611200780c */ /* 0x000fc60002781670 */
[----:B------:R3:W-:Y:S01]  /*18c0*/  LDGSTS.E.BYPASS.LTC128B.128 [R0+0x2100], [R12.64], !P6 ;  /* 0x021000000c007fae */ /* 0x0007e2000f101d4c */
[----:B-1----:R-:W-:-:S05]  /*18d0*/  IADD3 R10, P2, R7, R21, RZ ;  /* 0x00000015070a7210 */ /* 0x002fca0007f5e0ff */
[----:B------:R-:W-:Y:S01]  /*18e0*/  IMAD.X R11, R14, 0x1, R6, P2 ;  /* 0x000000010e0b7824 */ /* 0x000fe200010e0606 */
[----:B--2---:R-:W-:-:S04]  /*18f0*/  IADD3 R8, P2, R5, R21, RZ ;  /* 0x0000001505087210 */ /* 0x004fc80007f5e0ff */
[----:B------:R3:W-:Y:S01]  /*1900*/  LDGSTS.E.BYPASS.LTC128B.128 [R0+0x2900], [R10.64], !P5 ;  /* 0x029000000a007fae */ /* 0x0007e2000e901d4c */
[----:B------:R-:W-:-:S05]  /*1910*/  IMAD.X R9, R2, 0x1, R6, P2 ;  /* 0x0000000102097824 */ /* 0x000fca00010e0606 */
[----:B------:R3:W-:Y:S03]  /*1920*/  LDGSTS.E.BYPASS.LTC128B.128 [R0+0x3100], [R8.64], !P4 ;  /* 0x0310000008007fae */ /* 0x0007e6000e101d4c */
.L_x_0:
[----:B--234-:R-:W-:Y:S01]  /*1930*/  LOP3.LUT P2, RZ, R16, 0x4, RZ, 0xc0, !PT ;  /* 0x0000000410ff7812 */ /* 0x01cfe2000784c0ff */
[-C--:B------:R-:W-:Y:S01]  /*1940*/  HMMA.16816.F32.BF16 R8, R36, R56.reuse, RZ ;  /* 0x000000382408723c */ /* 0x080fe200000418ff */
[----:B------:R-:W-:Y:S01]  /*1950*/  MOV R0, 0x40 ;  /* 0x0000004000007802 */ /* 0x000fe20000000f00 */
[----:B------:R-:W0:Y:S01]  /*1960*/  LDGDEPBAR ;  /* 0x00000000000079af */ /* 0x000e220000000000 */
[----:B------:R-:W-:Y:S01]  /*1970*/  LEA R231, R4, R230, 0x1 ;  /* 0x000000e604e77211 */ /* 0x000fe200078e08ff */
[----:B------:R-:W-:Y:S01]  /*1980*/  UISETP.GE.AND UP0, UPT, UR10, 0x71, UPT ;  /* 0x000000710a00788c */ /* 0x000fe2000bf06270 */
[----:B------:R-:W-:Y:S02]  /*1990*/  SEL R0, R0, 0xffffffc0, !P2 ;  /* 0xffffffc000007807 */ /* 0x000fe40005000000 */
[----:B------:R-:W-:Y:S01]  /*19a0*/  LEA R232, R3, R231, 0x1 ;  /* 0x000000e703e87211 */ /* 0x000fe200078e08ff */
[----:B------:R-:W-:Y:S01]  /*19b0*/  LDSM.16.M88.4 R20, [R231+0x7100] ;  /* 0x00710000e714783b */ /* 0x000fe20000000200 */
[-C--:B------:R-:W-:Y:S01]  /*19c0*/  IADD3 R229, R119, R0.reuse, RZ ;  /* 0x0000000077e57210 */ /* 0x080fe20007ffe0ff */
[----:B------:R-:W-:Y:S01]  /*19d0*/  HMMA.16816.F32.BF16 R48, R32, R56, RZ ;  /* 0x000000382030723c */ /* 0x000fe200000418ff */
[----:B------:R-:W-:Y:S01]  /*19e0*/  IADD3 R228, R234, R0, RZ ;  /* 0x00000000eae47210 */ /* 0x000fe20007ffe0ff */
[----:B------:R-:W-:Y:S01]  /*19f0*/  LDSM.16.M88.4 R16, [R231+0x9100] ;  /* 0x00910000e710783b */ /* 0x000fe20000000200 */
[----:B------:R-:W-:-:S03]  /*1a00*/  PLOP3.LUT P2, PT, PT, PT, UP0, 0x80, 0x0 ;  /* 0x000000000000781c */ /* 0x000fc60003f4f008 */
[----:B------:R-:W2:Y:S02]  /*1a10*/  LDSM.16.M88.4 R40, [R229+0x3900] ;  /* 0x00390000e528783b */ /* 0x000ea40000000200 */
[----:B------:R-:W-:Y:S02]  /*1a20*/  HMMA.16816.F32.BF16 R64, R36, R58, RZ ;  /* 0x0000003a2440723c */ /* 0x000fe400000418ff */
[----:B------:R-:W-:Y:S04]  /*1a30*/  LDSM.16.M88.4 R12, [R232+0x7100] ;  /* 0x00710000e80c783b */ /* 0x000fe80000000200 */
[----:B------:R-:W3:Y:S02]  /*1a40*/  LDSM.16.M88.4 R44, [R228] ;  /* 0x00000000e42c783b */ /* 0x000ee40000000200 */
[-C--:B-1----:R-:W-:Y:S02]  /*1a50*/  HMMA.16816.F32.BF16 R52, R28, R68.reuse, R8 ;  /* 0x000000441c34723c */ /* 0x082fe40000041808 */
[----:B------:R-:W1:Y:S06]  /*1a60*/  LDSM.16.M88.4 R8, [R232+0x9100] ;  /* 0x00910000e808783b */ /* 0x000e6c0000000200 */
[----:B------:R-:W-:Y:S08]  /*1a70*/  HMMA.16816.F32.BF16 R48, R24, R68, R48 ;  /* 0x000000441830723c */ /* 0x000ff00000041830 */
[----:B------:R-:W-:Y:S08]  /*1a80*/  HMMA.16816.F32.BF16 R56, R32, R58, RZ ;  /* 0x0000003a2038723c */ /* 0x000ff000000418ff */
[-C--:B--2---:R-:W-:Y:S08]  /*1a90*/  HMMA.16816.F32.BF16 R60, R20, R40.reuse, R52 ;  /* 0x00000028143c723c */ /* 0x084ff00000041834 */
[----:B------:R-:W-:Y:S08]  /*1aa0*/  HMMA.16816.F32.BF16 R48, R16, R40, R48 ;  /* 0x000000281030723c */ /* 0x000ff00000041830 */
[----:B------:R-:W-:Y:S08]  /*1ab0*/  HMMA.16816.F32.BF16 R52, R28, R70, R64 ;  /* 0x000000461c34723c */ /* 0x000ff00000041840 */
[----:B---3--:R-:W-:Y:S08]  /*1ac0*/  HMMA.16816.F32.BF16 R72, R12, R44, R60 ;  /* 0x0000002c0c48723c */ /* 0x008ff0000004183c */
[----:B------:R-:W-:Y:S08]  /*1ad0*/  HMMA.16816.F32.BF16 R60, R36, R80, RZ ;  /* 0x00000050243c723c */ /* 0x000ff000000418ff */
[----:B------:R-:W-:Y:S08]  /*1ae0*/  HMMA.16816.F32.BF16 R64, R24, R70, R56 ;  /* 0x000000461840723c */ /* 0x000ff00000041838 */
[----:B-1----:R-:W-:Y:S01]  /*1af0*/  HMMA.16816.F32.BF16 R76, R8, R44, R48 ;  /* 0x0000002c084c723c */ /* 0x002fe20000041830 */
[----:B------:R-:W1:Y:S01]  /*1b00*/  LDSM.16.M88.4 R48, [R229+0x4100] ;  /* 0x00410000e530783b */ /* 0x000e620000000200 */
[----:B------:R-:W-:-:S04]  /*1b10*/  FMUL.FTZ R0, R72, c[0x0][0x320] ;  /* 0x0000c80048007a20 */ /* 0x000fc80000410000 */
[----:B------:R2:W3:Y:S02]  /*1b20*/  MUFU.TANH R190, R0 ;  /* 0x0000000000be7308 */ /* 0x0004e40000002400 */
[----:B------:R-:W-:Y:S08]  /*1b30*/  HMMA.16816.F32.BF16 R52, R20, R42, R52 ;  /* 0x0000002a1434723c */ /* 0x000ff00000041834 */
[----:B------:R-:W-:Y:S01]  /*1b40*/  HMMA.16816.F32.BF16 R56, R32, R80, RZ ;  /* 0x000000502038723c */ /* 0x000fe200000418ff */
[----:B--2---:R-:W-:-:S07]  /*1b50*/  FMUL.FTZ R0, R73, c[0x0][0x320] ;  /* 0x0000c80049007a20 */ /* 0x004fce0000410000 */
[----:B------:R-:W-:Y:S01]  /*1b60*/  HMMA.16816.F32.BF16 R60, R28, R84, R60 ;  /* 0x000000541c3c723c */ /* 0x000fe2000004183c */
[----:B------:R2:W4:Y:S07]  /*1b70*/  MUFU.TANH R189, R0 ;  /* 0x0000000000bd7308 */ /* 0x00052e0000002400 */
[----:B------:R-:W-:Y:S01]  /*1b80*/  HMMA.16816.F32.BF16 R64, R16, R42, R64 ;  /* 0x0000002a1040723c */ /* 0x000fe20000041840 */
[----:B------:R-:W5:Y:S07]  /*1b90*/  LDSM.16.M88.4 R40, [R228+0x800] ;  /* 0x00080000e428783b */ /* 0x000f6e0000000200 */
[----:B------:R-:W-:Y:S01]  /*1ba0*/  HMMA.16816.F32.BF16 R68, R12, R46, R52 ;  /* 0x0000002e0c44723c */ /* 0x000fe20000041834 */
[----:B--2---:R-:W-:-:S04]  /*1bb0*/  FMUL.FTZ R0, R74, c[0x0][0x320] ;  /* 0x0000c8004a007a20 */ /* 0x004fc80000410000 */
[----:B------:R2:W1:Y:S03]  /*1bc0*/  MUFU.TANH R188, R0 ;  /* 0x0000000000bc7308 */ /* 0x0004660000002400 */
[----:B------:R-:W-:Y:S08]  /*1bd0*/  HMMA.16816.F32.BF16 R52, R24, R84, R56 ;  /* 0x000000541834723c */ /* 0x000ff00000041838 */
[----:B------:R-:W-:Y:S01]  /*1be0*/  HMMA.16816.F32.BF16 R56, R36, R82, RZ ;  /* 0x000000522438723c */ /* 0x000fe200000418ff */
[----:B--2---:R-:W-:-:S07]  /*1bf0*/  FMUL.FTZ R0, R75, c[0x0][0x320] ;  /* 0x0000c8004b007a20 */ /* 0x004fce0000410000 */
[----:B-1----:R-:W-:Y:S01]  /*1c00*/  HMMA.16816.F32.BF16 R60, R20, R48, R60 ;  /* 0x00000030143c723c */ /* 0x002fe2000004183c */
[----:B------:R1:W2:Y:S07]  /*1c10*/  MUFU.TANH R187, R0 ;  /* 0x0000000000bb7308 */ /* 0x0002ae0000002400 */
[----:B------:R-:W-:Y:S08]  /*1c20*/  HMMA.16816.F32.BF16 R72, R8, R46, R64 ;  /* 0x0000002e0848723c */ /* 0x000ff00000041840 */
[----:B------:R-:W-:Y:S01]  /*1c30*/  HMMA.16816.F32.BF16 R64, R32, R82, RZ ;  /* 0x000000522040723c */ /* 0x000fe200000418ff */
[----:B-1----:R-:W-:-:S04]  /*1c40*/  FMUL.FTZ R0, R76, c[0x0][0x320] ;  /* 0x0000c8004c007a20 */ /* 0x002fc80000410000 */
[----:B------:R1:W1:Y:S03]  /*1c50*/  MUFU.TANH R186, R0 ;  /* 0x0000000000ba7308 */ /* 0x0002660000002400 */
[----:B------:R-:W-:Y:S08]  /*1c60*/  HMMA.16816.F32.BF16 R44, R16, R48, R52 ;  /* 0x00000030102c723c */ /* 0x000ff00000041834 */
[----:B------:R-:W-:Y:S01]  /*1c70*/  HMMA.16816.F32.BF16 R52, R28, R86, R56 ;  /* 0x000000561c34723c */ /* 0x000fe20000041838 */
[----:B-1----:R-:W-:-:S07]  /*1c80*/  FMUL.FTZ R0, R77, c[0x0][0x320] ;  /* 0x0000c8004d007a20 */ /* 0x002fce0000410000 */
[----:B------:R-:W-:Y:S01]  /*1c90*/  HMMA.16816.F32.BF16 R64, R24, R86, R64 ;  /* 0x000000561840723c */ /* 0x000fe20000041840 */
[----:B------:R1:W1:Y:S07]  /*1ca0*/  MUFU.TANH R185, R0 ;  /* 0x0000000000b97308 */ /* 0x00026e0000002400 */
[----:B------:R-:W-:Y:S08]  /*1cb0*/  HMMA.16816.F32.BF16 R56, R32, R88, RZ ;  /* 0x000000582038723c */ /* 0x000ff000000418ff */
[----:B------:R-:W-:Y:S01]  /*1cc0*/  HMMA.16816.F32.BF16 R52, R20, R50, R52 ;  /* 0x000000321434723c */ /* 0x000fe20000041834 */
[----:B-1----:R-:W-:-:S04]  /*1cd0*/  FMUL.FTZ R0, R78, c[0x0][0x320] ;  /* 0x0000c8004e007a20 */ /* 0x002fc80000410000 */
[----:B------:R1:W1:Y:S03]  /*1ce0*/  MUFU.TANH R181, R0 ;  /* 0x0000000000b57308 */ /* 0x0002660000002400 */
[----:B------:R-:W-:Y:S01]  /*1cf0*/  HMMA.16816.F32.BF16 R64, R16, R50, R64 ;  /* 0x000000321040723c */ /* 0x000fe20000041840 */
[----:B------:R-:W-:Y:S01]  /*1d00*/  LDSM.16.M88.4 R48, [R228+0x1000] ;  /* 0x00100000e430783b */ /* 0x000fe20000000200 */
[----:B-1----:R-:W-:-:S06]  /*1d10*/  FMUL.FTZ R0, R79, c[0x0][0x320] ;  /* 0x0000c8004f007a20 */ /* 0x002fcc0000410000 */
[----:B-----5:R-:W-:Y:S01]  /*1d20*/  HMMA.16816.F32.BF16 R76, R8, R40, R44 ;  /* 0x00000028084c723c */ /* 0x020fe2000004182c */
[----:B------:R-:W1:Y:S01]  /*1d30*/  LDSM.16.M88.4 R44, [R229+0x4900] ;  /* 0x00490000e52c783b */ /* 0x000e620000000200 */
[----:B------:R5:W1:Y:S02]  /*1d40*/  MUFU.TANH R182, R0 ;  /* 0x0000000000b67308 */ /* 0x000a640000002400 */
[----:B-----5:R-:W-:-:S06]  /*1d50*/  FMUL.FTZ R0, R68, c[0x0][0x320] ;  /* 0x0000c80044007a20 */ /* 0x020fcc0000410000 */
[----:B------:R5:W1:Y:S02]  /*1d60*/  MUFU.TANH R184, R0 ;  /* 0x0000000000b87308 */ /* 0x000a640000002400 */
[----:B-----5:R-:W-:-:S06]  /*1d70*/  FMUL.FTZ R0, R69, c[0x0][0x320] ;  /* 0x0000c80045007a20 */ /* 0x020fcc0000410000 */
[----:B------:R5:W1:Y:S02]  /*1d80*/  MUFU.TANH R183, R0 ;  /* 0x0000000000b77308 */ /* 0x000a640000002400 */
[----:B-----5:R-:W-:-:S06]  /*1d90*/  FMUL.FTZ R0, R70, c[0x0][0x320] ;  /* 0x0000c80046007a20 */ /* 0x020fcc0000410000 */
[----:B------:R5:W1:Y:S02]  /*1da0*/  MUFU.TANH R180, R0 ;  /* 0x0000000000b47308 */ /* 0x000a640000002400 */
[----:B-----5:R-:W-:Y:S02]  /*1db0*/  FMUL.FTZ R0, R71, c[0x0][0x320] ;  /* 0x0000c80047007a20 */ /* 0x020fe40000410000 */
[----:B------:R-:W-:Y:S04]  /*1dc0*/  HMMA.16816.F32.BF16 R68, R12, R40, R60 ;  /* 0x000000280c44723c */ /* 0x000fe8000004183c */
[----:B------:R5:W1:Y:S04]  /*1dd0*/  MUFU.TANH R179, R0 ;  /* 0x0000000000b37308 */ /* 0x000a680000002400 */
[----:B------:R-:W-:Y:S01]  /*1de0*/  HMMA.16816.F32.BF16 R60, R36, R88, RZ ;  /* 0x00000058243c723c */ /* 0x000fe200000418ff */
[----:B-----5:R-:W-:-:S04]  /*1df0*/  FMUL.FTZ R0, R72, c[0x0][0x320] ;  /* 0x0000c80048007a20 */ /* 0x020fc80000410000 */
[----:B------:R5:W1:Y:S11]  /*1e00*/  MUFU.TANH R178, R0 ;  /* 0x0000000000b27308 */ /* 0x000a760000002400 */
[----:B------:R-:W-:Y:S08]  /*1e10*/  @!UPT UIADD3 URZ, URZ, URZ, URZ ;  /* 0x0000003f3f3ff290 */ /* 0x000ff0000fffe03f */
[----:B------:R-:W-:Y:S01]  /*1e20*/  HMMA.16816.F32.BF16 R60, R28, R96, R60 ;  /* 0x000000601c3c723c */ /* 0x000fe2000004183c */
[----:B-----5:R-:W-:-:S04]  /*1e30*/  FMUL.FTZ R0, R73, c[0x0][0x320] ;  /* 0x0000c80049007a20 */ /* 0x020fc80000410000 */
[----:B------:R5:W2:Y:S11]  /*1e40*/  MUFU.TANH R177, R0 ;  /* 0x0000000000b17308 */ /* 0x000ab60000002400 */
[----:B------:R-:W-:Y:S08]  /*1e50*/  @!UPT UIADD3 URZ, URZ, URZ, URZ ;  /* 0x0000003f3f3ff290 */ /* 0x000ff0000fffe03f */
[----:B-1----:R-:W-:Y:S01]  /*1e60*/  HMMA.16816.F32.BF16 R60, R20, R44, R60 ;  /* 0x0000002c143c723c */ /* 0x002fe2000004183c */
[----:B-----5:R-:W-:-:S04]  /*1e70*/  FMUL.FTZ R0, R74, c[0x0][0x320] ;  /* 0x0000c8004a007a20 */ /* 0x020fc80000410000 */
[----:B------:R1:W1:Y:S02]  /*1e80*/  MUFU.TANH R173, R0 ;  /* 0x0000000000ad7308 */ /* 0x0002640000002400 */
[----:B-1----:R-:W-:Y:S02]  /*1e90*/  FMUL.FTZ R0, R75, c[0x0][0x320] ;  /* 0x0000c8004b007a20 */ /* 0x002fe40000410000 */
[----:B------:R-:W-:Y:S04]  /*1ea0*/  HMMA.16816.F32.BF16 R72, R8, R42, R64 ;  /* 0x0000002a0848723c */ /* 0x000fe80000041840 */
[----:B------:R1:W1:Y:S04]  /*1eb0*/  MUFU.TANH R174, R0 ;  /* 0x0000000000ae7308 */ /* 0x0002680000002400 */
[----:B------:R-:W-:Y:S01]  /*1ec0*/  HMMA.16816.F32.BF16 R64, R32, R90, RZ ;  /* 0x0000005a2040723c */ /* 0x000fe200000418ff */
[----:B-1----:R-:W-:-:S04]  /*1ed0*/  FMUL.FTZ R0, R68, c[0x0][0x320] ;  /* 0x0000c80044007a20 */ /* 0x002fc80000410000 */
[----:B------:R1:W1:Y:S11]  /*1ee0*/  MUFU.TANH R176, R0 ;  /* 0x0000000000b07308 */ /* 0x0002760000002400 */
[----:B------:R-:W-:Y:S08]  /*1ef0*/  @!UPT UIADD3 URZ, URZ, URZ, URZ ;  /* 0x0000003f3f3ff290 */ /* 0x000ff0000fffe03f */
[----:B------:R-:W-:Y:S01]  /*1f00*/  HMMA.16816.F32.BF16 R64, R24, R98, R64 ;  /* 0x000000621840723c */ /* 0x000fe20000041840 */
[----:B-1----:R-:W-:-:S04]  /*1f10*/  FMUL.FTZ R0, R69, c[0x0][0x320] ;  /* 0x0000c80045007a20 */ /* 0x002fc80000410000 */
[----:B------:R1:W1:Y:S11]  /*1f20*/  MUFU.TANH R175, R0 ;  /* 0x0000000000af7308 */ /* 0x0002760000002400 */
[----:B------:R-:W-:Y:S08]  /*1f30*/  @!UPT UIADD3 URZ, URZ, URZ, URZ ;  /* 0x0000003f3f3ff290 */ /* 0x000ff0000fffe03f */
[----:B------:R-:W-:Y:S01]  /*1f40*/  HMMA.16816.F32.BF16 R64, R16, R46, R64 ;  /* 0x0000002e1040723c */ /* 0x000fe20000041840 */
[----:B-1----:R-:W-:-:S04]  /*1f50*/  FMUL.FTZ R0, R70, c[0x0][0x320] ;  /* 0x0000c80046007a20 */ /* 0x002fc80000410000 */
[----:B------:R1:W1:Y:S02]  /*1f60*/  MUFU.TANH R172, R0 ;  /* 0x0000000000ac7308 */ /* 0x0002640000002400 */
[----:B-1----:R-:W-:Y:S02]  /*1f70*/  FMUL.FTZ R0, R71, c[0x0][0x320] ;  /* 0x0000c80047007a20 */ /* 0x002fe40000410000 */
[----:B------:R-:W-:Y:S04]  /*1f80*/  HMMA.16816.F32.BF16 R68, R12, R42, R52 ;  /* 0x0000002a0c44723c */ /* 0x000fe80000041834 */
[----:B------:R1:W1:Y:S04]  /*1f90*/  MUFU.TANH R171, R0 ;  /* 0x0000000000ab7308 */ /* 0x0002680000002400 */
[----:B------:R-:W-:Y:S08]  /*1fa0*/  HMMA.16816.F32.BF16 R52, R24, R96, R56 ;  /* 0x000000601834723c */ /* 0x000ff00000041838 */
[----:B------:R-:W-:Y:S01]  /*1fb0*/  HMMA.16816.F32.BF16 R56, R36, R90, RZ ;  /* 0x0000005a2438723c */ /* 0x000fe200000418ff */
[----:B-1----:R-:W-:-:S04]  /*1fc0*/  FMUL.FTZ R0, R76, c[0x0][0x320] ;  /* 0x0000c8004c007a20 */ /* 0x002fc80000410000 */
[----:B------:R1:W1:Y:S11]  /*1fd0*/  MUFU.TANH R168, R0 ;  /* 0x0000000000a87308 */ /* 0x0002760000002400 */
[----:B------:R-:W-:Y:S01]  /*1fe0*/  HMMA.16816.F32.BF16 R40, R16, R44, R52 ;  /* 0x0000002c1028723c */ /* 0x000fe20000041834 */
[----:B-1----:R-:W-:-:S07]  /*1ff0*/  FMUL.FTZ R0, R77, c[0x0][0x320] ;  /* 0x0000c8004d007a20 */ /* 0x002fce0000410000 */
[----:B------:R-:W-:Y:S01]  /*2000*/  HMMA.16816.F32.BF16 R52, R28, R98, R56 ;  /* 0x000000621c34723c */ /* 0x000fe20000041838 */
[----:B------:R1:W1:Y:S07]  /*2010*/  MUFU.TANH R165, R0 ;  /* 0x0000000000a57308 */ /* 0x00026e0000002400 */
[----:B------:R-:W-:Y:S01]  /*2020*/  HMMA.16816.F32.BF16 R56, R32, R100, RZ ;  /* 0x000000642038723c */ /* 0x000fe200000418ff */
[----:B-1----:R-:W-:-:S04]  /*2030*/  FMUL.FTZ R0, R78, c[0x0][0x320] ;  /* 0x0000c8004e007a20 */ /* 0x002fc80000410000 */
[----:B------:R1:W1:Y:S02]  /*2040*/  MUFU.TANH R160, R0 ;  /* 0x0000000000a07308 */ /* 0x0002640000002400 */
[----:B-1----:R-:W-:Y:S02]  /*2050*/  FMUL.FTZ R0, R79, c[0x0][0x320] ;  /* 0x0000c8004f007a20 */ /* 0x002fe40000410000 */
[----:B------:R-:W-:Y:S04]  /*2060*/  HMMA.16816.F32.BF16 R76, R8, R48, R40 ;  /* 0x00000030084c723c */ /* 0x000fe80000041828 */
[----:B------:R1:W1:Y:S04]  /*2070*/  MUFU.TANH R161, R0 ;  /* 0x0000000000a17308 */ /* 0x0002680000002400 */
[----:B------:R-:W-:Y:S01]  /*2080*/  HMMA.16816.F32.BF16 R40, R20, R46, R52 ;  /* 0x0000002e1428723c */ /* 0x000fe20000041834 */
[----:B------:R-:W5:Y:S07]  /*2090*/  LDSM.16.M88.4 R52, [R229+0x5100] ;  /* 0x00510000e534783b */ /* 0x000f6e0000000200 */
[----:B------:R-:W-:Y:S01]  /*20a0*/  HMMA.16816.F32.BF16 R44, R24, R104, R56 ;  /* 0x00000068182c723c */ /* 0x000fe20000041838 */
[----:B-1----:R-:W-:-:S04]  /*20b0*/  FMUL.FTZ R0, R68, c[0x0][0x320] ;  /* 0x0000c80044007a20 */ /* 0x002fc80000410000 */
[----:B------:R1:W1:Y:S02]  /*20c0*/  MUFU.TANH R164, R0 ;  /* 0x0000000000a47308 */ /* 0x0002640000002400 */
[----:B-1----:R-:W-:-:S06]  /*20d0*/  FMUL.FTZ R0, R69, c[0x0][0x320] ;  /* 0x0000c80045007a20 */ /* 0x002fcc0000410000 */
[----:B------:R1:W1:Y:S11]  /*20e0*/  MUFU.TANH R163, R0 ;  /* 0x0000000000a37308 */ /* 0x0002760000002400 */
[----:B-----5:R-:W-:Y:S01]  /*20f0*/  HMMA.16816.F32.BF16 R44, R16, R52, R44 ;  /* 0x00000034102c723c */ /* 0x020fe2000004182c */
[----:B-1----:R-:W-:-:S04]  /*2100*/  FMUL.FTZ R0, R70, c[0x0][0x320] ;  /* 0x0000c80046007a20 */ /* 0x002fc80000410000 */
        /* <DEDUP_REMOVED lines=14> */
[----:B------:R1:W1:Y:S03]  /*21f0*/  MUFU.TANH R96, R0 ;  /* 0x0000000000607308 */ /* 0x0002660000002400 */
[----:B------:R-:W-:Y:S01]  /*2200*/  HMMA.16816.F32.BF16 R60, R32, R102, RZ ;  /* 0x00000066203c723c */ /* 0x000fe200000418ff */
[----:B-1----:R-:W-:-:S07]  /*2210*/  FMUL.FTZ R0, R75, c[0x0][0x320] ;  /* 0x0000c8004b007a20 */ /* 0x002fce0000410000 */
[----:B------:R-:W-:Y:S01]  /*2220*/  HMMA.16816.F32.BF16 R72, R8, R50, R64 ;  /* 0x000000320848723c */ /* 0x000fe20000041840 */
[----:B------:R1:W1:Y:S11]  /*2230*/  MUFU.TANH R97, R0 ;  /* 0x0000000000617308 */ /* 0x0002760000002400 */
[----:B------:R-:W-:Y:S04]  /*2240*/  @!UPT UIADD3 URZ, URZ, URZ, URZ ;  /* 0x0000003f3f3ff290 */ /* 0x000fe8000fffe03f */
[----:B------:R-:W-:Y:S08]  /*2250*/  HMMA.16816.F32.BF16 R64, R24, R106, R60 ;  /* 0x0000006a1840723c */ /* 0x000ff0000004183c */
[----:B------:R-:W-:Y:S01]  /*2260*/  HMMA.16816.F32.BF16 R60, R36, R108, RZ ;  /* 0x0000006c243c723c */ /* 0x000fe200000418ff */
[----:B-1----:R-:W-:-:S04]  /*2270*/  FMUL.FTZ R0, R68, c[0x0][0x320] ;  /* 0x0000c80044007a20 */ /* 0x002fc80000410000 */
[----:B------:R1:W1:Y:S11]  /*2280*/  MUFU.TANH R118, R0 ;  /* 0x0000000000767308 */ /* 0x0002760000002400 */
[----:B------:R-:W-:Y:S01]  /*2290*/  HMMA.16816.F32.BF16 R64, R16, R54, R64 ;  /* 0x000000361040723c */ /* 0x000fe20000041840 */
[----:B-1----:R-:W-:-:S07]  /*22a0*/  FMUL.FTZ R0, R69, c[0x0][0x320] ;  /* 0x0000c80045007a20 */ /* 0x002fce0000410000 */
[----:B------:R-:W-:Y:S01]  /*22b0*/  HMMA.16816.F32.BF16 R60, R28, R112, R60 ;  /* 0x000000701c3c723c */ /* 0x000fe2000004183c */
[----:B------:R1:W1:Y:S02]  /*22c0*/  MUFU.TANH R144, R0 ;  /* 0x0000000000907308 */ /* 0x0002640000002400 */
[----:B-1----:R-:W-:-:S06]  /*22d0*/  FMUL.FTZ R0, R70, c[0x0][0x320] ;  /* 0x0000c80046007a20 */ /* 0x002fcc0000410000 */
[----:B------:R1:W1:Y:S02]  /*22e0*/  MUFU.TANH R148, R0 ;  /* 0x0000000000947308 */ /* 0x0002640000002400 */
[----:B-1----:R-:W-:Y:S02]  /*22f0*/  FMUL.FTZ R0, R71, c[0x0][0x320] ;  /* 0x0000c80047007a20 */ /* 0x002fe40000410000 */
[----:B------:R-:W-:Y:S01]  /*2300*/  HMMA.16816.F32.BF16 R68, R12, R50, R40 ;  /* 0x000000320c44723c */ /* 0x000fe20000041828 */
[----:B------:R-:W1:Y:S03]  /*2310*/  LDSM.16.M88.4 R40, [R228+0x1800] ;  /* 0x00180000e428783b */ /* 0x000e660000000200 */
[----:B------:R5:W1:Y:S04]  /*2320*/  MUFU.TANH R149, R0 ;  /* 0x0000000000957308 */ /* 0x000a680000002400 */
[----:B------:R-:W-:Y:S01]  /*2330*/  HMMA.16816.F32.BF16 R48, R36, R102, RZ ;  /* 0x000000662430723c */ /* 0x000fe200000418ff */
[----:B-----5:R-:W-:-:S04]  /*2340*/  FMUL.FTZ R0, R76, c[0x0][0x320] ;  /* 0x0000c8004c007a20 */ /* 0x020fc80000410000 */
[----:B------:R5:W1:Y:S11]  /*2350*/  MUFU.TANH R136, R0 ;  /* 0x0000000000887308 */ /* 0x000a760000002400 */
[----:B------:R-:W-:Y:S08]  /*2360*/  @!UPT UIADD3 URZ, URZ, URZ, URZ ;  /* 0x0000003f3f3ff290 */ /* 0x000ff0000fffe03f */
[----:B------:R-:W-:Y:S01]  /*2370*/  HMMA.16816.F32.BF16 R48, R28, R106, R48 ;  /* 0x0000006a1c30723c */ /* 0x000fe20000041830 */
[----:B-----5:R-:W-:-:S04]  /*2380*/  FMUL.FTZ R0, R77, c[0x0][0x320] ;  /* 0x0000c8004d007a20 */ /* 0x020fc80000410000 */
[----:B------:R5:W1:Y:S11]  /*2390*/  MUFU.TANH R137, R0 ;  /* 0x0000000000897308 */ /* 0x000a760000002400 */
[----:B------:R-:W-:Y:S08]  /*23a0*/  @!UPT UIADD3 URZ, URZ, URZ, URZ ;  /* 0x0000003f3f3ff290 */ /* 0x000ff0000fffe03f */
[----:B------:R-:W-:Y:S01]  /*23b0*/  HMMA.16816.F32.BF16 R48, R20, R54, R48 ;  /* 0x000000361430723c */ /* 0x000fe20000041830 */
[----:B-----5:R-:W-:-:S04]  /*23c0*/  FMUL.FTZ R0, R78, c[0x0][0x320] ;  /* 0x0000c8004e007a20 */ /* 0x020fc80000410000 */
[----:B------:R5:W1:Y:S02]  /*23d0*/  MUFU.TANH R140, R0 ;  /* 0x00000000008c7308 */ /* 0x000a640000002400 */
[----:B-----5:R-:W-:Y:S02]  /*23e0*/  FMUL.FTZ R0, R79, c[0x0][0x320] ;  /* 0x0000c8004f007a20 */ /* 0x020fe40000410000 */
[----:B-1----:R-:W-:Y:S01]  /*23f0*/  HMMA.16816.F32.BF16 R76, R8, R40, R44 ;  /* 0x00000028084c723c */ /* 0x002fe2000004182c */
[----:B------:R-:W1:Y:S03]  /*2400*/  LDSM.16.M88.4 R44, [R229+0x5900] ;  /* 0x00590000e52c783b */ /* 0x000e660000000200 */
[----:B------:R5:W1:Y:S02]  /*2410*/  MUFU.TANH R141, R0 ;  /* 0x00000000008d7308 */ /* 0x000a640000002400 */
[----:B-----5:R-:W-:-:S06]  /*2420*/  FMUL.FTZ R0, R68, c[0x0][0x320] ;  /* 0x0000c80044007a20 */ /* 0x020fcc0000410000 */
[----:B------:R5:W1:Y:S02]  /*2430*/  MUFU.TANH R145, R0 ;  /* 0x0000000000917308 */ /* 0x000a640000002400 */
[----:B-----5:R-:W-:Y:S01]  /*2440*/  FMUL.FTZ R0, R69, c[0x0][0x320] ;  /* 0x0000c80045007a20 */ /* 0x020fe20000410000 */
[----:B-1----:R-:W-:Y:S05]  /*2450*/  HMMA.16816.F32.BF16 R60, R20, R44, R60 ;  /* 0x0000002c143c723c */ /* 0x002fea000004183c */
[----:B------:R1:W1:Y:S02]  /*2460*/  MUFU.TANH R146, R0 ;  /* 0x0000000000927308 */ /* 0x0002640000002400 */
[----:B-1----:R-:W-:-:S06]  /*2470*/  FMUL.FTZ R0, R70, c[0x0][0x320] ;  /* 0x0000c80046007a20 */ /* 0x002fcc0000410000 */
        /* <DEDUP_REMOVED lines=9> */
[----:B-1----:R-:W-:-:S07]  /*2510*/  FMUL.FTZ R0, R73, c[0x0][0x320] ;  /* 0x0000c80049007a20 */ /* 0x002fce0000410000 */
[----:B------:R-:W-:Y:S01]  /*2520*/  HMMA.16816.F32.BF16 R56, R36, R110, RZ ;  /* 0x0000006e2438723c */ /* 0x000fe200000418ff */
        /* <DEDUP_REMOVED lines=18> */
[----:B------:R-:W-:Y:S01]  /*2650*/  HMMA.16816.F32.BF16 R68, R12, R42, R48 ;  /* 0x0000002a0c44723c */ /* 0x000fe20000041830 */
[----:B------:R-:W1:Y:S03]  /*2660*/  LDSM.16.M88.4 R48, [R228+0x2000] ;  /* 0x00200000e430783b */ /* 0x000e660000000200 */
[----:B------:R5:W1:Y:S04]  /*2670*/  MUFU.TANH R167, R0 ;  /* 0x0000000000a77308 */ /* 0x000a680000002400 */
[----:B------:R-:W-:Y:S08]  /*2680*/  HMMA.16816.F32.BF16 R40, R16, R44, R52 ;  /* 0x0000002c1028723c */ /* 0x000ff00000041834 */
[----:B------:R-:W-:Y:S01]  /*2690*/  HMMA.16816.F32.BF16 R52, R28, R114, R56 ;  /* 0x000000721c34723c */ /* 0x000fe20000041838 */
[----:B-----5:R-:W-:-:S04]  /*26a0*/  FMUL.FTZ R0, R76, c[0x0][0x320] ;  /* 0x0000c8004c007a20 */ /* 0x020fc80000410000 */
[----:B------:R5:W1:Y:S03]  /*26b0*/  MUFU.TANH R154, R0 ;  /* 0x00000000009a7308 */ /* 0x000a660000002400 */
[----:B------:R-:W-:Y:S01]  /*26c0*/  HMMA.16816.F32.BF16 R56, R32, R120, RZ ;  /* 0x000000782038723c */ /* 0x000fe200000418ff */
[----:B-----5:R-:W-:-:S04]  /*26d0*/  FMUL.FTZ R0, R77, c[0x0][0x320] ;  /* 0x0000c8004d007a20 */ /* 0x020fc80000410000 */
[----:B------:R5:W1:Y:S02]  /*26e0*/  MUFU.TANH R155, R0 ;  /* 0x00000000009b7308 */ /* 0x000a640000002400 */
[----:B-----5:R-:W-:-:S06]  /*26f0*/  FMUL.FTZ R0, R78, c[0x0][0x320] ;  /* 0x0000c8004e007a20 */ /* 0x020fcc0000410000 */
[----:B------:R5:W1:Y:S02]  /*2700*/  MUFU.TANH R158, R0 ;  /* 0x00000000009e7308 */ /* 0x000a640000002400 */
[----:B-----5:R-:W-:Y:S02]  /*2710*/  FMUL.FTZ R0, R79, c[0x0][0x320] ;  /* 0x0000c8004f007a20 */ /* 0x020fe40000410000 */
[----:B-1----:R-:W-:Y:S04]  /*2720*/  HMMA.16816.F32.BF16 R76, R8, R48, R40 ;  /* 0x00000030084c723c */ /* 0x002fe80000041828 */
        /* <DEDUP_REMOVED lines=33> */
[----:B------:R1:W1:Y:S02]  /*2940*/  MUFU.TANH R107, R0 ;  /* 0x00000000006b7308 */ /* 0x0002640000002400 */
[----:B-1----:R-:W-:Y:S11]  /*2950*/  FMUL.FTZ R0, R69, c[0x0][0x320] ;  /* 0x0000c80045007a20 */ /* 0x002ff60000410000 */
[----:B------:R-:W-:Y:S06]  /*2960*/  @!UPT UIADD3 URZ, URZ, URZ, URZ ;  /* 0x0000003f3f3ff290 */ /* 0x000fec000fffe03f */
        /* <DEDUP_REMOVED lines=8> */
[C---:B------:R-:W-:Y:S08]  /*29f0*/  HMMA.16816.F32.BF16 R48, R36.reuse, R122, RZ ;  /* 0x0000007a2430723c */ /* 0x040ff000000418ff */
[----:B------:R-:W-:Y:S01]  /*2a00*/  HMMA.16816.F32.BF16 R36, R36, R130, RZ ;  /* 0x000000822424723c */ /* 0x000fe200000418ff */
[----:B-----5:R-:W-:-:S04]  /*2a10*/  FMUL.FTZ R0, R76, c[0x0][0x320] ;  /* 0x0000c8004c007a20 */ /* 0x020fc80000410000 */
[----:B------:R5:W1:Y:S11]  /*2a20*/  MUFU.TANH R102, R0 ;  /* 0x0000000000667308 */ /* 0x000a760000002400 */
[----:B------:R-:W-:Y:S01]  /*2a30*/  HMMA.16816.F32.BF16 R48, R28, R126, R48 ;  /* 0x0000007e1c30723c */ /* 0x000fe20000041830 */
[----:B-----5:R-:W-:-:S07]  /*2a40*/  FMUL.FTZ R0, R77, c[0x0][0x320] ;  /* 0x0000c8004d007a20 */ /* 0x020fce0000410000 */
[----:B------:R-:W-:Y:S01]  /*2a50*/  HMMA.16816.F32.BF16 R28, R28, R134, R36 ;  /* 0x000000861c1c723c */ /* 0x000fe20000041824 */
[----:B------:R5:W1:Y:S11]  /*2a60*/  MUFU.TANH R101, R0 ;  /* 0x0000000000657308 */ /* 0x000a760000002400 */
[----:B------:R-:W-:Y:S04]  /*2a70*/  @!UPT UIADD3 URZ, URZ, URZ, URZ ;  /* 0x0000003f3f3ff290 */ /* 0x000fe8000fffe03f */
[----:B------:R-:W-:Y:S01]  /*2a80*/  HMMA.16816.F32.BF16 R48, R20, R54, R48 ;  /* 0x000000361430723c */ /* 0x000fe20000041830 */
[----:B-----5:R-:W-:-:S04]  /*2a90*/  FMUL.FTZ R0, R78, c[0x0][0x320] ;  /* 0x0000c8004e007a20 */ /* 0x020fc80000410000 */
[----:B------:R5:W1:Y:S03]  /*2aa0*/  MUFU.TANH R100, R0 ;  /* 0x0000000000647308 */ /* 0x000a660000002400 */
[----:B------:R-:W-:Y:S01]  /*2ab0*/  HMMA.16816.F32.BF16 R52, R16, R54, R64 ;  /* 0x000000361034723c */ /* 0x000fe20000041840 */
[----:B-----5:R-:W-:-:S07]  /*2ac0*/  FMUL.FTZ R0, R79, c[0x0][0x320] ;  /* 0x0000c8004f007a20 */ /* 0x020fce0000410000 */
[C---:B-1----:R-:W-:Y:S01]  /*2ad0*/  HMMA.16816.F32.BF16 R76, R8.reuse, R40, R44 ;  /* 0x00000028084c723c */ /* 0x042fe2000004182c */
[----:B------:R-:W1:Y:S01]  /*2ae0*/  LDSM.16.M88.4 R44, [R229+0x6900] ;  /* 0x00690000e52c783b */ /* 0x000e620000000200 */
[----:B------:R5:W1:Y:S11]  /*2af0*/  MUFU.TANH R91, R0 ;  /* 0x00000000005b7308 */ /* 0x000a760000002400 */
[----:B------:R-:W-:Y:S03]  /*2b00*/  @!UPT UIADD3 URZ, URZ, URZ, URZ ;  /* 0x0000003f3f3ff290 */ /* 0x000fe6000fffe03f */
[----:B------:R-:W-:Y:S08]  /*2b10*/  HMMA.16816.F32.BF16 R64, R8, R42, R52 ;  /* 0x0000002a0840723c */ /* 0x000ff00000041834 */
[----:B------:R-:W-:Y:S01]  /*2b20*/  HMMA.16816.F32.BF16 R52, R32, R130, RZ ;  /* 0x000000822034723c */ /* 0x000fe200000418ff */
[----:B-----5:R-:W-:-:S04]  /*2b30*/  FMUL.FTZ R0, R68, c[0x0][0x320] ;  /* 0x0000c80044007a20 */ /* 0x020fc80000410000 */
[----:B------:R5:W1:Y:S01]  /*2b40*/  MUFU.TANH R90, R0 ;  /* 0x00000000005a7308 */ /* 0x000a620000002400 */
[----:B------:R-:W-:Y:S02]  /*2b50*/  FMUL.FTZ R77, R77, c[0x0][0x320] ;  /* 0x0000c8004d4d7a20 */ /* 0x000fe40000410000 */
[----:B------:R-:W-:Y:S02]  /*2b60*/  FMUL.FTZ R78, R78, c[0x0][0x320] ;  /* 0x0000c8004e4e7a20 */ /* 0x000fe40000410000 */
[----:B------:R-:W-:-:S03]  /*2b70*/  FMUL.FTZ R79, R79, c[0x0][0x320] ;  /* 0x0000c8004f4f7a20 */ /* 0x000fc60000410000 */
[----:B------:R-:W1:Y:S03]  /*2b80*/  MUFU.TANH R77, R77 ;  /* 0x0000004d004d7308 */ /* 0x000e660000002400 */
[----:B------:R-:W-:Y:S02]  /*2b90*/  FMUL.FTZ R64, R64, c[0x0][0x320] ;  /* 0x0000c80040407a20 */ /* 0x000fe40000410000 */
[----:B------:R-:W-:Y:S02]  /*2ba0*/  FMUL.FTZ R65, R65, c[0x0][0x320] ;  /* 0x0000c80041417a20 */ /* 0x000fe40000410000 */
[----:B------:R-:W-:Y:S02]  /*2bb0*/  FMUL.FTZ R66, R66, c[0x0][0x320] ;  /* 0x0000c80042427a20 */ /* 0x000fe40000410000 */
[----:B-----5:R-:W-:Y:S01]  /*2bc0*/  FMUL.FTZ R0, R69, c[0x0][0x320] ;  /* 0x0000c80045007a20 */ /* 0x020fe20000410000 */
[----:B------:R-:W1:Y:S01]  /*2bd0*/  MUFU.TANH R78, R78 ;  /* 0x0000004e004e7308 */ /* 0x000e620000002400 */
[----:B------:R-:W-:Y:S01]  /*2be0*/  HMMA.16816.F32.BF16 R36, R24, R134, R52 ;  /* 0x000000861824723c */ /* 0x000fe20000041834 */
[----:B------:R-:W-:-:S06]  /*2bf0*/  FMUL.FTZ R67, R67, c[0x0][0x320] ;  /* 0x0000c80043437a20 */ /* 0x000fcc0000410000 */
[----:B------:R5:W1:Y:S08]  /*2c00*/  MUFU.TANH R89, R0 ;  /* 0x0000000000597308 */ /* 0x000a700000002400 */
[----:B------:R-:W1:Y:S01]  /*2c10*/  MUFU.TANH R79, R79 ;  /* 0x0000004f004f7308 */ /* 0x000e620000002400 */
[----:B-----5:R-:W-:-:S07]  /*2c20*/  FMUL.FTZ R0, R70, c[0x0][0x320] ;  /* 0x0000c80046007a20 */ /* 0x020fce0000410000 */
[----:B------:R-:W1:Y:S08]  /*2c30*/  MUFU.TANH R64, R64 ;  /* 0x0000004000407308 */ /* 0x000e700000002400 */
[----:B------:R5:W1:Y:S08]  /*2c40*/  MUFU.TANH R88, R0 ;  /* 0x0000000000587308 */ /* 0x000a700000002400 */
[----:B------:R-:W1:Y:S01]  /*2c50*/  MUFU.TANH R65, R65 ;  /* 0x0000004100417308 */ /* 0x000e620000002400 */
[----:B-----5:R-:W-:-:S07]  /*2c60*/  FMUL.FTZ R0, R71, c[0x0][0x320] ;  /* 0x0000c80047007a20 */ /* 0x020fce0000410000 */
[----:B------:R-:W1:Y:S01]  /*2c70*/  MUFU.TANH R66, R66 ;  /* 0x0000004200427308 */ /* 0x000e620000002400 */
[----:B------:R-:W-:Y:S07]  /*2c80*/  HMMA.16816.F32.BF16 R68, R12, R40, R56 ;  /* 0x000000280c44723c */ /* 0x000fee0000041838 */
[----:B------:R5:W1:Y:S01]  /*2c90*/  MUFU.TANH R87, R0 ;  /* 0x0000000000577308 */ /* 0x000a620000002400 */
[----:B------:R-:W-:Y:S07]  /*2ca0*/  HMMA.16816.F32.BF16 R56, R32, R128, RZ ;  /* 0x000000802038723c */ /* 0x000fee00000418ff */
[----:B------:R-:W1:Y:S01]  /*2cb0*/  MUFU.TANH R67, R67 ;  /* 0x0000004300437308 */ /* 0x000e620000002400 */
[----:B-----5:R-:W-:-:S07]  /*2cc0*/  FMUL.FTZ R0, R72, c[0x0][0x320] ;  /* 0x0000c80048007a20 */ /* 0x020fce0000410000 */
[----:B------:R5:W1:Y:S09]  /*2cd0*/  MUFU.TANH R86, R0 ;  /* 0x0000000000567308 */ /* 0x000a720000002400 */
[----:B------:R-:W-:Y:S01]  /*2ce0*/  HMMA.16816.F32.BF16 R56, R24, R132, R56 ;  /* 0x000000841838723c */ /* 0x000fe20000041838 */
[----:B-----5:R-:W-:-:S04]  /*2cf0*/  FMUL.FTZ R0, R73, c[0x0][0x320] ;  /* 0x0000c80049007a20 */ /* 0x020fc80000410000 */
[----:B------:R5:W2:Y:S11]  /*2d00*/  MUFU.TANH R85, R0 ;  /* 0x0000000000557308 */ /* 0x000ab60000002400 */
[----:B------:R-:W-:Y:S08]  /*2d10*/  @!UPT UIADD3 URZ, URZ, URZ, URZ ;  /* 0x0000003f3f3ff290 */ /* 0x000ff0000fffe03f */
[----:B-1----:R-:W-:Y:S01]  /*2d20*/  HMMA.16816.F32.BF16 R32, R16, R44, R56 ;  /* 0x0000002c1020723c */ /* 0x002fe20000041838 */
[----:B-----5:R-:W-:-:S07]  /*2d30*/  FMUL.FTZ R0, R74, c[0x0][0x320] ;  /* 0x0000c8004a007a20 */ /* 0x020fce0000410000 */
[----:B------:R-:W-:Y:S01]  /*2d40*/  HMMA.16816.F32.BF16 R16, R16, R46, R36 ;  /* 0x0000002e1010723c */ /* 0x000fe20000041824 */
[----:B------:R1:W1:Y:S02]  /*2d50*/  MUFU.TANH R84, R0 ;  /* 0x0000000000547308 */ /* 0x0002640000002400 */
[----:B-1----:R-:W-:-:S06]  /*2d60*/  FMUL.FTZ R0, R75, c[0x0][0x320] ;  /* 0x0000c8004b007a20 */ /* 0x002fcc0000410000 */
[----:B------:R1:W1:Y:S02]  /*2d70*/  MUFU.TANH R83, R0 ;  /* 0x0000000000537308 */ /* 0x0002640000002400 */
[----:B-1----:R-:W-:-:S06]  /*2d80*/  FMUL.FTZ R0, R68, c[0x0][0x320] ;  /* 0x0000c80044007a20 */ /* 0x002fcc0000410000 */
[----:B------:R1:W1:Y:S02]  /*2d90*/  MUFU.TANH R82, R0 ;  /* 0x0000000000527308 */ /* 0x0002640000002400 */
[----:B-1----:R-:W-:-:S06]  /*2da0*/  FMUL.FTZ R0, R69, c[0x0][0x320] ;  /* 0x0000c80045007a20 */ /* 0x002fcc0000410000 */
[----:B------:R1:W1:Y:S02]  /*2db0*/  MUFU.TANH R81, R0 ;  /* 0x0000000000517308 */ /* 0x0002640000002400 */
[----:B-1----:R-:W-:-:S06]  /*2dc0*/  FMUL.FTZ R0, R70, c[0x0][0x320] ;  /* 0x0000c80046007a20 */ /* 0x002fcc0000410000 */
[----:B------:R1:W1:Y:S02]  /*2dd0*/  MUFU.TANH R73, R0 ;  /* 0x0000000000497308 */ /* 0x0002640000002400 */
[----:B-1----:R-:W-:Y:S02]  /*2de0*/  FMUL.FTZ R0, R71, c[0x0][0x320] ;  /* 0x0000c80047007a20 */ /* 0x002fe40000410000 */
[----:B------:R-:W-:Y:S01]  /*2df0*/  HMMA.16816.F32.BF16 R68, R12, R42, R48 ;  /* 0x0000002a0c44723c */ /* 0x000fe20000041830 */
[----:B------:R-:W1:Y:S03]  /*2e00*/  LDSM.16.M88.4 R48, [R228+0x3000] ;  /* 0x00300000e430783b */ /* 0x000e660000000200 */
[----:B------:R5:W1:Y:S01]  /*2e10*/  MUFU.TANH R80, R0 ;  /* 0x0000000000507308 */ /* 0x000a620000002400 */
[----:B------:R-:W-:-:S04]  /*2e20*/  DEPBAR.LE SB0, 0x0 ;  /* 0x000080000000791a */ /* 0x000fc80000000000 */
[C---:B------:R-:W-:Y:S08]  /*2e30*/  HMMA.16816.F32.BF16 R40, R20.reuse, R44, R60 ;  /* 0x0000002c1428723c */ /* 0x040ff0000004183c */
[----:B------:R-:W-:Y:S01]  /*2e40*/  HMMA.16816.F32.BF16 R20, R20, R46, R28 ;  /* 0x0000002e1414723c */ /* 0x000fe2000004181c */
[----:B-----5:R-:W-:-:S04]  /*2e50*/  FMUL.FTZ R0, R76, c[0x0][0x320] ;  /* 0x0000c8004c007a20 */ /* 0x020fc80000410000 */
[----:B------:R5:W1:Y:S02]  /*2e60*/  MUFU.TANH R72, R0 ;  /* 0x0000000000487308 */ /* 0x000a640000002400 */
[----:B------:R-:W-:Y:S02]  /*2e70*/  FMUL.FTZ R68, R68, c[0x0][0x320] ;  /* 0x0000c80044447a20 */ /* 0x000fe40000410000 */
[----:B------:R-:W-:Y:S02]  /*2e80*/  FMUL.FTZ R69, R69, c[0x0][0x320] ;  /* 0x0000c80045457a20 */ /* 0x000fe40000410000 */
[----:B------:R-:W-:Y:S02]  /*2e90*/  FMUL.FTZ R70, R70, c[0x0][0x320] ;  /* 0x0000c80046467a20 */ /* 0x000fe40000410000 */
[----:B------:R-:W-:Y:S01]  /*2ea0*/  FMUL.FTZ R71, R71, c[0x0][0x320] ;  /* 0x0000c80047477a20 */ /* 0x000fe20000410000 */
[----:B------:R2:W2:Y:S01]  /*2eb0*/  MUFU.TANH R62, R68 ;  /* 0x00000044003e7308 */ /* 0x0004a20000002400 */
[----:B-----5:R-:W-:-:S07]  /*2ec0*/  IADD3 R0, R95, R94, RZ ;  /* 0x0000005e5f007210 */ /* 0x020fce0007ffe0ff */
[----:B------:R2:W2:Y:S01]  /*2ed0*/  MUFU.TANH R61, R69 ;  /* 0x00000045003d7308 */ /* 0x0004a20000002400 */
[-C--:B-1----:R-:W-:Y:S07]  /*2ee0*/  HMMA.16816.F32.BF16 R40, R12, R48.reuse, R40 ;  /* 0x000000300c28723c */ /* 0x082fee0000041828 */
[----:B------:R1:W1:Y:S01]  /*2ef0*/  MUFU.TANH R60, R70 ;  /* 0x00000046003c7308 */ /* 0x0002620000002400 */
[----:B------:R-:W-:Y:S07]  /*2f00*/  HMMA.16816.F32.BF16 R24, R8, R48, R32 ;  /* 0x000000300818723c */ /* 0x000fee0000041820 */
[----:B------:R1:W1:Y:S01]  /*2f10*/  MUFU.TANH R56, R71 ;  /* 0x0000004700387308 */ /* 0x0002620000002400 */
[-C--:B------:R-:W-:Y:S08]  /*2f20*/  HMMA.16816.F32.BF16 R12, R12, R50.reuse, R20 ;  /* 0x000000320c0c723c */ /* 0x080ff00000041814 */
[----:B------:R-:W-:Y:S01]  /*2f30*/  HMMA.16816.F32.BF16 R8, R8, R50, R16 ;  /* 0x000000320808723c */ /* 0x000fe20000041810 */
[----:B------:R-:W-:-:S02]  /*2f40*/  FMUL.FTZ R43, R43, c[0x0][0x320] ;  /* 0x0000c8002b2b7a20 */ /* 0x000fc40000410000 */
[----:B------:R-:W-:Y:S02]  /*2f50*/  FMUL.FTZ R42, R42, c[0x0][0x320] ;  /* 0x0000c8002a2a7a20 */ /* 0x000fe40000410000 */
[----:B------:R-:W-:Y:S01]  /*2f60*/  FMUL.FTZ R40, R40, c[0x0][0x320] ;  /* 0x0000c80028287a20 */ /* 0x000fe20000410000 */
[----:B------:R1:W1:Y:S01]  /*2f70*/  MUFU.TANH R48, R43 ;  /* 0x0000002b00307308 */ /* 0x0002620000002400 */
[----:B------:R-:W-:Y:S02]  /*2f80*/  FMUL.FTZ R41, R41, c[0x0][0x320] ;  /* 0x0000c80029297a20 */ /* 0x000fe40000410000 */
[----:B------:R-:W-:Y:S02]  /*2f90*/  FMUL.FTZ R24, R24, c[0x0][0x320] ;  /* 0x0000c80018187a20 */ /* 0x000fe40000410000 */
[----:B------:R-:W-:Y:S02]  /*2fa0*/  FMUL.FTZ R25, R25, c[0x0][0x320] ;  /* 0x0000c80019197a20 */ /* 0x000fe40000410000 */
[----:B------:R-:W-:Y:S01]  /*2fb0*/  FMUL.FTZ R26, R26, c[0x0][0x320] ;  /* 0x0000c8001a1a7a20 */ /* 0x000fe20000410000 */
[----:B------:R1:W1:Y:S01]  /*2fc0*/  MUFU.TANH R36, R24 ;  /* 0x0000001800247308 */ /* 0x0002620000002400 */
[----:B------:R-:W-:-:S02]  /*2fd0*/  FMUL.FTZ R27, R27, c[0x0][0x320] ;  /* 0x0000c8001b1b7a20 */ /* 0x000fc40000410000 */
[----:B------:R-:W-:Y:S02]  /*2fe0*/  FMUL.FTZ R12, R12, c[0x0][0x320] ;  /* 0x0000c8000c0c7a20 */ /* 0x000fe40000410000 */
[----:B------:R-:W-:Y:S02]  /*2ff0*/  FMUL.FTZ R13, R13, c[0x0][0x320] ;  /* 0x0000c8000d0d7a20 */ /* 0x000fe40000410000 */
[----:B------:R-:W-:Y:S01]  /*3000*/  FMUL.FTZ R14, R14, c[0x0][0x320] ;  /* 0x0000c8000e0e7a20 */ /* 0x000fe20000410000 */
[----:B------:R1:W1:Y:S01]  /*3010*/  MUFU.TANH R37, R25 ;  /* 0x0000001900257308 */ /* 0x0002620000002400 */
[----:B------:R-:W-:Y:S02]  /*3020*/  FMUL.FTZ R15, R15, c[0x0][0x320] ;  /* 0x0000c8000f0f7a20 */ /* 0x000fe40000410000 */
[----:B------:R-:W-:Y:S02]  /*3030*/  FMUL.FTZ R8, R8, c[0x0][0x320] ;  /* 0x0000c80008087a20 */ /* 0x000fe40000410000 */
[----:B------:R-:W-:-:S02]  /*3040*/  FMUL.FTZ R9, R9, c[0x0][0x320] ;  /* 0x0000c80009097a20 */ /* 0x000fc40000410000 */
[----:B------:R-:W-:Y:S01]  /*3050*/  FMUL.FTZ R10, R10, c[0x0][0x320] ;  /* 0x0000c8000a0a7a20 */ /* 0x000fe20000410000 */
[----:B------:R1:W1:Y:S01]  /*3060*/  MUFU.TANH R43, R27 ;  /* 0x0000001b002b7308 */ /* 0x0002620000002400 */
[----:B------:R-:W-:-:S07]  /*3070*/  FMUL.FTZ R11, R11, c[0x0][0x320] ;  /* 0x0000c8000b0b7a20 */ /* 0x000fce0000410000 */
[----:B------:R1:W1:Y:S08]  /*3080*/  MUFU.TANH R44, R40 ;  /* 0x00000028002c7308 */ /* 0x0002700000002400 */
[----:B------:R1:W1:Y:S08]  /*3090*/  MUFU.TANH R45, R41 ;  /* 0x00000029002d7308 */ /* 0x0002700000002400 */
[----:B------:R-:W1:Y:S08]  /*30a0*/  MUFU.TANH R42, R42 ;  /* 0x0000002a002a7308 */ /* 0x000e700000002400 */
[----:B------:R-:W1:Y:S08]  /*30b0*/  MUFU.TANH R26, R26 ;  /* 0x0000001a001a7308 */ /* 0x000e700000002400 */
[----:B------:R1:W1:Y:S08]  /*30c0*/  MUFU.TANH R25, R12 ;  /* 0x0000000c00197308 */ /* 0x0002700000002400 */
[----:B------:R1:W1:Y:S08]  /*30d0*/  MUFU.TANH R27, R13 ;  /* 0x0000000d001b7308 */ /* 0x0002700000002400 */
[----:B------:R1:W1:Y:S08]  /*30e0*/  MUFU.TANH R46, R14 ;  /* 0x0000000e002e7308 */ /* 0x0002700000002400 */
[----:B------:R1:W1:Y:S08]  /*30f0*/  MUFU.TANH R47, R15 ;  /* 0x0000000f002f7308 */ /* 0x0002700000002400 */
[----:B------:R1:W1:Y:S08]  /*3100*/  MUFU.TANH R23, R8 ;  /* 0x0000000800177308 */ /* 0x0002700000002400 */
[----:B------:R1:W1:Y:S08]  /*3110*/  MUFU.TANH R24, R9 ;  /* 0x0000000900187308 */ /* 0x0002700000002400 */
[----:B------:R1:W1:Y:S08]  /*3120*/  MUFU.TANH R39, R10 ;  /* 0x0000000a00277308 */ /* 0x0002700000002400 */
[----:B------:R1:W1:Y:S01]  /*3130*/  MUFU.TANH R38, R11 ;  /* 0x0000000b00267308 */ /* 0x0002620000002400 */
[----:B------:R-:W-:Y:S06]  /*3140*/  BAR.SYNC.DEFER_BLOCKING 0x0 ;  /* 0x0000000000007b1d */ /* 0x000fec0000010000 */
[----:B------:R-:W-:Y:S05]  /*3150*/  @!P2 BRA `(.L_x_1) ;  /* 0x000004200000a947 */ /* 0x000fea0003800000 */
[----:B--234-:R-:W-:Y:S02]  /*3160*/  IMAD.U32 R2, RZ, RZ, UR11 ;  /* 0x0000000bff027e24 */ /* 0x01cfe4000f8e00ff */
[----:B------:R-:W-:-:S03]  /*3170*/  IMAD.MOV.U32 R248, RZ, RZ, RZ ;  /* 0x000000fffff87224 */ /* 0x000fc600078e00ff */
[----:B------:R-:W-:-:S04]  /*3180*/  IADD3 R2, R193, UR8, R2 ;  /* 0x00000008c1027c10 */ /* 0x000fc8000fffe002 */
[----:B------:R-:W-:-:S05]  /*3190*/  IADD3 R5, R2, -0x70, RZ ;  /* 0xffffff9002057810 */ /* 0x000fca0007ffe0ff */
[----:B------:R-:W-:-:S04]  /*31a0*/  @P0 IMAD.HI.U32 R6, R5, c[0x0][0x2bc], RZ ;  /* 0x0000af0005060a27 */ /* 0x000fc800078e00ff */
[----:B------:R-:W-:Y:S01]  /*31b0*/  IMAD.MOV.U32 R2, RZ, RZ, R5 ;  /* 0x000000ffff027224 */ /* 0x000fe200078e0005 */
[----:B------:R-:W-:-:S04]  /*31c0*/  @P0 SHF.R.U32.HI R2, RZ, c[0x0][0x2c0], R6 ;  /* 0x0000b000ff020a19 */ /* 0x000fc80000011606 */
[----:B------:R-:W-:-:S04]  /*31d0*/  @!P1 IADD3 R7, P4, R2, UR16, RZ ;  /* 0x0000001002079c10 */ /* 0x000fc8000ff9e0ff */
[----:B-1----:R-:W-:Y:S02]  /*31e0*/  @!P1 LEA.HI.X.SX32 R8, R2, UR14, 0x1, P4 ;  /* 0x0000000e02089c11 */ /* 0x002fe4000a0f0eff */
[----:B------:R-:W-:-:S04]  /*31f0*/  @!P1 LEA R6, P4, R7, c[0x0][0x2a0], 0x2 ;  /* 0x0000a80007069a11 */ /* 0x000fc800078810ff */
[----:B------:R-:W-:-:S05]  /*3200*/  @!P1 LEA.HI.X R7, R7, c[0x0][0x2a4], R8, 0x2, P4 ;  /* 0x0000a90007079a11 */ /* 0x000fca00020f1408 */
[----:B------:R1:W2:Y:S01]  /*3210*/  @!P1 LDG.E R248, [R6.64] ;  /* 0x0000000c06f89981 */ /* 0x0002a2000c1e1900 */
[----:B------:R-:W-:-:S04]  /*3220*/  IMAD.MOV R2, RZ, RZ, -R2 ;  /* 0x000000ffff027224 */ /* 0x000fc800078e0a02 */
[----:B------:R-:W-:-:S05]  /*3230*/  IMAD R9, R2, c[0x0][0x2b8], R5 ;  /* 0x0000ae0002097a24 */ /* 0x000fca00078e0205 */
[----:B------:R-:W-:Y:S01]  /*3240*/  SHF.R.S32.HI R2, RZ, 0x1f, R9 ;  /* 0x0000001fff027819 */ /* 0x000fe20000011409 */
[----:B------:R-:W-:Y:S04]  /*3250*/  STL [R1+0x10], R9 ;  /* 0x0000100901007387 */ /* 0x000fe80000100800 */
[----:B------:R-:W-:-:S04]  /*3260*/  IMAD R2, R2, c[0x0][0x1e0], RZ ;  /* 0x0000780002027a24 */ /* 0x000fc800078e02ff */
[C---:B------:R-:W-:Y:S02]  /*3270*/  IMAD R2, R9.reuse, c[0x0][0x1e4], R2 ;  /* 0x0000790009027a24 */ /* 0x040fe400078e0202 */
[----:B-1----:R-:W-:-:S04]  /*3280*/  IMAD.WIDE.U32 R6, R9, c[0x0][0x1e0], RZ ;  /* 0x0000780009067a25 */ /* 0x002fc800078e00ff */
[----:B------:R-:W-:Y:S01]  /*3290*/  IMAD.IADD R7, R7, 0x1, R2 ;  /* 0x0000000107077824 */ /* 0x000fe200078e0202 */
[----:B--2---:R-:W-:-:S03]  /*32a0*/  SHF.R.S32.HI R2, RZ, 0x1f, R248 ;  /* 0x0000001fff027819 */ /* 0x004fc600000114f8 */
[----:B------:R-:W-:-:S04]  /*32b0*/  IMAD.WIDE.U32 R6, R248, c[0x0][0x1f0], R6 ;  /* 0x00007c00f8067a25 */ /* 0x000fc800078e0006 */
[----:B------:R-:W-:-:S04]  /*32c0*/  IMAD R2, R2, c[0x0][0x1f0], RZ ;  /* 0x00007c0002027a24 */ /* 0x000fc800078e02ff */
[----:B------:R-:W-:Y:S01]  /*32d0*/  IMAD R5, R248, c[0x0][0x1f4], R2 ;  /* 0x00007d00f8057a24 */ /* 0x000fe200078e0202 */
[----:B------:R-:W-:-:S04]  /*32e0*/  IADD3 R2, P4, R6, UR20, RZ ;  /* 0x0000001406027c10 */ /* 0x000fc8000ff9e0ff */
[----:B------:R-:W-:Y:S02]  /*32f0*/  IADD3.X R6, R7, UR15, R5, P4, !PT ;  /* 0x0000000f07067c10 */ /* 0x000fe4000a7fe405 */
[----:B------:R-:W-:-:S04]  /*3300*/  LEA R5, P4, R2, c[0x0][0x1c8], 0x1 ;  /* 0x0000720002057a11 */ /* 0x000fc800078808ff */
[----:B------:R-:W-:Y:S01]  /*3310*/  LEA.HI.X R2, R2, c[0x0][0x1cc], R6, 0x1, P4 ;  /* 0x0000730002027a11 */ /* 0x000fe200020f0c06 */
[----:B------:R-:W1:Y:S04]  /*3320*/  SHFL.IDX PT, R18, R5, RZ, 0x181f ;  /* 0x00181fff05127589 */ /* 0x000e6800000e0000 */
[----:B------:R-:W-:Y:S04]  /*3330*/  SHFL.IDX PT, R6, R2, RZ, 0x181f ;  /* 0x00181fff02067589 */ /* 0x000fe800000e0000 */
[----:B------:R-:W2:Y:S04]  /*3340*/  SHFL.IDX PT, R14, R5, 0x2, 0x181f ;  /* 0x00581f00050e7f89 */ /* 0x000ea800000e0000 */
[----:B------:R-:W-:Y:S04]  /*3350*/  SHFL.IDX PT, R12, R5, 0x3, 0x181f ;  /* 0x00781f00050c7f89 */ /* 0x000fe800000e0000 */
[----:B------:R-:W3:Y:S04]  /*3360*/  SHFL.IDX PT, R16, R5, 0x1, 0x181f ;  /* 0x00381f0005107f89 */ /* 0x000ee800000e0000 */
[----:B------:R-:W-:Y:S04]  /*3370*/  SHFL.IDX PT, R7, R2, 0x1, 0x181f ;  /* 0x00381f0002077f89 */ /* 0x000fe800000e0000 */
[----:B------:R-:W4:Y:S04]  /*3380*/  SHFL.IDX PT, R9, R2, 0x2, 0x181f ;  /* 0x00581f0002097f89 */ /* 0x000f2800000e0000 */
[----:B------:R-:W-:Y:S04]  /*3390*/  SHFL.IDX PT, R13, R2, 0x3, 0x181f ;  /* 0x00781f00020d7f89 */ /* 0x000fe800000e0000 */
[----:B------:R-:W5:Y:S04]  /*33a0*/  SHFL.IDX PT, R10, R5, 0x4, 0x181f ;  /* 0x00981f00050a7f89 */ /* 0x000f6800000e0000 */
[----:B------:R-:W1:Y:S04]  /*33b0*/  SHFL.IDX PT, R8, R5, 0x5, 0x181f ;  /* 0x00b81f0005087f89 */ /* 0x000e6800000e0000 */
[----:B------:R1:W2:Y:S04]  /*33c0*/  SHFL.IDX PT, R11, R5, 0x6, 0x181f ;  /* 0x00d81f00050b7f89 */ /* 0x0002a800000e0000 */
[----:B------:R-:W2:Y:S04]  /*33d0*/  SHFL.IDX PT, R22, R2, 0x4, 0x181f ;  /* 0x00981f0002167f89 */ /* 0x000ea800000e0000 */
[----:B------:R-:W2:Y:S04]  /*33e0*/  SHFL.IDX PT, R21, R2, 0x5, 0x181f ;  /* 0x00b81f0002157f89 */ /* 0x000ea800000e0000 */
[----:B------:R2:W3:Y:S01]  /*33f0*/  SHFL.IDX PT, R20, R2, 0x6, 0x181f ;  /* 0x00d81f0002147f89 */ /* 0x0004e200000e0000 */
[C---:B-1----:R-:W-:Y:S01]  /*3400*/  SHF.L.U64.HI R5, R92.reuse, 0x1, R192 ;  /* 0x000000015c057819 */ /* 0x042fe200000102c0 */
[----:B--2---:R-:W-:-:S05]  /*3410*/  IMAD.SHL.U32 R2, R92, 0x2, RZ ;  /* 0x000000025c027824 */ /* 0x004fca00078e00ff */
[-C--:B------:R-:W-:Y:S02]  /*3420*/  IADD3 R18, P4, R18, R2.reuse, RZ ;  /* 0x0000000212127210 */ /* 0x080fe40007f9e0ff */
[-C--:B------:R-:W-:Y:S02]  /*3430*/  IADD3 R14, P5, R14, R2.reuse, RZ ;  /* 0x000000020e0e7210 */ /* 0x080fe40007fbe0ff */
[-C--:B---3--:R-:W-:Y:S01]  /*3440*/  IADD3 R16, P6, R16, R2.reuse, RZ ;  /* 0x0000000210107210 */ /* 0x088fe20007fde0ff */
[--C-:B------:R-:W-:Y:S01]  /*3450*/  IMAD.X R19, R6, 0x1, R5.reuse, P4 ;  /* 0x0000000106137824 */ /* 0x100fe200020e0605 */
[-C--:B------:R-:W-:Y:S01]  /*3460*/  IADD3 R12, P4, R12, R2.reuse, RZ ;  /* 0x000000020c0c7210 */ /* 0x080fe20007f9e0ff */
[--C-:B----4-:R-:W-:Y:S01]  /*3470*/  IMAD.X R15, R9, 0x1, R5.reuse, P5 ;  /* 0x00000001090f7824 */ /* 0x110fe200028e0605 */
[----:B------:R-:W-:Y:S02]  /*3480*/  IADD3.X R17, R7, R5, RZ, P6, !PT ;  /* 0x0000000507117210 */ /* 0x000fe400037fe4ff */
[-C--:B-----5:R-:W-:Y:S01]  /*3490*/  IADD3 R10, P6, R10, R2.reuse, RZ ;  /* 0x000000020a0a7210 */ /* 0x0a0fe20007fde0ff */
[----:B------:R-:W-:Y:S01]  /*34a0*/  IMAD.X R13, R13, 0x1, R5, P4 ;  /* 0x000000010d0d7824 */ /* 0x000fe200020e0605 */
[----:B------:R-:W-:-:S02]  /*34b0*/  IADD3 R8, P5, R8, R2, RZ ;  /* 0x0000000208087210 */ /* 0x000fc40007fbe0ff */
[----:B------:R-:W-:Y:S01]  /*34c0*/  IADD3 R6, P4, R11, R2, RZ ;  /* 0x000000020b067210 */ /* 0x000fe20007f9e0ff */
[----:B------:R-:W-:Y:S01]  /*34d0*/  IMAD.SHL.U32 R2, R191, 0x2, RZ ;  /* 0x00000002bf027824 */ /* 0x000fe200078e00ff */
[----:B------:R-:W-:Y:S01]  /*34e0*/  IADD3.X R11, R22, R5, RZ, P6, !PT ;  /* 0x00000005160b7210 */ /* 0x000fe200037fe4ff */
[--C-:B------:R-:W-:Y:S02]  /*34f0*/  IMAD.X R9, R21, 0x1, R5.reuse, P5 ;  /* 0x0000000115097824 */ /* 0x100fe400028e0605 */
[----:B------:R-:W-:Y:S01]  /*3500*/  IMAD.X R7, R20, 0x1, R5, P4 ;  /* 0x0000000114077824 */ /* 0x000fe200020e0605 */
[----:B------:R1:W-:Y:S04]  /*3510*/  LDGSTS.E.BYPASS.LTC128B.128 [R2+0x3900], [R18.64], !P3 ;  /* 0x0390000012027fae */ /* 0x0003e8000d901d4c */
[----:B------:R1:W-:Y:S04]  /*3520*/  LDGSTS.E.BYPASS.LTC128B.128 [R2+0x4100], [R16.64], !P3 ;  /* 0x0410000010027fae */ /* 0x0003e8000d901d4c */
[----:B------:R1:W-:Y:S04]  /*3530*/  LDGSTS.E.BYPASS.LTC128B.128 [R2+0x4900], [R14.64], !P3 ;  /* 0x049000000e027fae */ /* 0x0003e8000d901d4c */
[----:B------:R1:W-:Y:S04]  /*3540*/  LDGSTS.E.BYPASS.LTC128B.128 [R2+0x5100], [R12.64], !P3 ;  /* 0x051000000c027fae */ /* 0x0003e8000d901d4c */
[----:B------:R1:W-:Y:S04]  /*3550*/  LDGSTS.E.BYPASS.LTC128B.128 [R2+0x5900], [R10.64], !P3 ;  /* 0x059000000a027fae */ /* 0x0003e8000d901d4c */
[----:B------:R1:W-:Y:S04]  /*3560*/  LDGSTS.E.BYPASS.LTC128B.128 [R2+0x6100], [R8.64], !P3 ;  /* 0x0610000008027fae */ /* 0x0003e8000d901d4c */
[----:B------:R1:W-:Y:S02]  /*3570*/  LDGSTS.E.BYPASS.LTC128B.128 [R2+0x6900], [R6.64], !P3 ;  /* 0x0690000006027fae */ /* 0x0003e4000d901d4c */
.L_x_1:
[----:B-1234-:R-:W-:Y:S01]  /*3580*/  SHF.R.S32.HI R2, RZ, 0x1f, R93 ;  /* 0x0000001fff027819 */ /* 0x01efe2000001145d */
[----:B------:R-:W-:Y:S01]  /*3590*/  STL [R1+0x58], R234 ;  /* 0x000058ea01007387 */ /* 0x000fe20000100800 */
[----:B------:R-:W-:-:S02]  /*35a0*/  IMAD.SHL.U32 R224, R0, 0x2, RZ ;  /* 0x0000000200e07824 */ /* 0x000fc400078e00ff */
[----:B------:R-:W-:Y:S01]  /*35b0*/  LEA.HI R5, R2, R93, RZ, 0x2 ;  /* 0x0000005d02057211 */ /* 0x000fe200078f10ff */
[----:B------:R-:W-:Y:S01]  /*35c0*/  STL [R1+0x54], R233 ;  /* 0x000054e901007387 */ /* 0x000fe20000100800 */
[----:B------:R-:W-:Y:S01]  /*35d0*/  IMAD R225, R4, 0x2, R224 ;  /* 0x0000000204e17824 */ /* 0x000fe200078e02e0 */
[----:B------:R-:W-:Y:S02]  /*35e0*/  LEA R227, R3, R224, 0x1 ;  /* 0x000000e003e37211 */ /* 0x000fe400078e08ff */
[----:B------:R-:W-:Y:S01]  /*35f0*/  STL [R1+0x50], R232 ;  /* 0x000050e801007387 */ /* 0x000fe20000100800 */
[----:B------:R-:W-:Y:S01]  /*3600*/  LOP3.LUT R2, R5, 0x7ffffffc, RZ, 0xc0, !PT ;  /* 0x7ffffffc05027812 */ /* 0x000fe200078ec0ff */
[----:B------:R-:W-:Y:S02]  /*3610*/  IMAD R226, R3, 0x2, R225 ;  /* 0x0000000203e27824 */ /* 0x000fe400078e02e1 */
[----:B------:R-:W-:Y:S02]  /*3620*/  STL [R1+0x4c], R231 ;  /* 0x00004ce701007387 */ /* 0x000fe40000100800 */
[----:B------:R-:W-:-:S02]  /*3630*/  IMAD.IADD R2, R93, 0x1, -R2 ;  /* 0x000000015d027824 */ /* 0x000fc400078e0a02 */
[----:B------:R-:W-:Y:S04]  /*3640*/  STL [R1+0x48], R230 ;  /* 0x000048e601007387 */ /* 0x000fe80000100800 */
[----:B------:R-:W-:Y:S04]  /*3650*/  STL [R1+0x44], R229 ;  /* 0x000044e501007387 */ /* 0x000fe80000100800 */
[----:B------:R-:W-:Y:S04]  /*3660*/  STL [R1+0x40], R228 ;  /* 0x000040e401007387 */ /* 0x000fe80000100800 */
[----:B------:R-:W-:Y:S04]  /*3670*/  STL [R1+0x3c], R119 ;  /* 0x00003c7701007387 */ /* 0x000fe80000100800 */
[----:B------:R-:W-:Y:S04]  /*3680*/  STL [R1+0x38], R92 ;  /* 0x0000385c01007387 */ /* 0x000fe80000100800 */
[----:B------:R1:W-:Y:S04]  /*3690*/  STL [R1+0x34], R5 ;  /* 0x0000340501007387 */ /* 0x0003e80000100800 */
[----:B------:R-:W0:Y:S01]  /*36a0*/  LDGDEPBAR ;  /* 0x00000000000079af */ /* 0x000e220000000000 */
[----:B-1----:R-:W-:-:S04]  /*36b0*/  IMAD.MOV.U32 R5, RZ, RZ, -0x2 ;  /* 0xfffffffeff057424 */ /* 0x002fc800078e00ff */
[----:B------:R-:W-:-:S05]  /*36c0*/  IMAD R2, R2, R5, UR18 ;  /* 0x0000001202027e24 */ /* 0x000fca000f8e0205 */
[C---:B------:R-:W-:Y:S02]  /*36d0*/  ISETP.GT.AND P6, PT, R2.reuse, 0x8, PT ;  /* 0x000000080200780c */ /* 0x040fe40003fc4270 */
[----:B------:R-:W-:Y:S02]  /*36e0*/  ISETP.GT.AND P4, PT, R2, 0x1, PT ;  /* 0x000000010200780c */ /* 0x000fe40003f84270 */
[----:B------:R-:W-:Y:S02]  /*36f0*/  FSEL R17, R173, -INF , P6 ;  /* 0xff800000ad117808 */ /* 0x000fe40003000000 */
[----:B------:R-:W-:Y:S02]  /*3700*/  FSEL R13, R178, -INF , P6 ;  /* 0xff800000b20d7808 */ /* 0x000fe40003000000 */
[----:B------:R-:W-:Y:S02]  /*3710*/  FSEL R34, R180, -INF , P6 ;  /* 0xff800000b4227808 */ /* 0x000fe40003000000 */
[----:B------:R-:W-:-:S02]  /*3720*/  FSEL R30, R184, -INF , P6 ;  /* 0xff800000b81e7808 */ /* 0x000fc40003000000 */
[----:B------:R-:W-:Y:S02]  /*3730*/  ISETP.GT.AND P6, PT, R2, 0x11, PT ;  /* 0x000000110200780c */ /* 0x000fe40003fc4270 */
[----:B------:R-:W-:Y:S02]  /*3740*/  FSEL R16, R182, -INF , P4 ;  /* 0xff800000b6107808 */ /* 0x000fe40002000000 */
[----:B------:R-:W-:Y:S02]  /*3750*/  FSEL R74, R161, -INF , P6 ;  /* 0xff800000a14a7808 */ /* 0x000fe40003000000 */
[----:B------:R-:W-:Y:S02]  /*3760*/  FSEL R41, R165, -INF , P6 ;  /* 0xff800000a5297808 */ /* 0x000fe40003000000 */
[----:B------:R-:W-:Y:S02]  /*3770*/  FSEL R99, R171, -INF , P6 ;  /* 0xff800000ab637808 */ /* 0x000fe40003000000 */
[----:B------:R-:W-:-:S02]  /*3780*/  FSEL R95, R175, -INF , P6 ;  /* 0xff800000af5f7808 */ /* 0x000fc40003000000 */
[C---:B------:R-:W-:Y:S02]  /*3790*/  ISETP.GT.AND P6, PT, R2.reuse, 0x20, PT ;  /* 0x000000200200780c */ /* 0x040fe40003fc4270 */
[----:B------:R-:W-:Y:S02]  /*37a0*/  FSEL R12, R185, -INF , P4 ;  /* 0xff800000b90c7808 */ /* 0x000fe40002000000 */
[----:B------:R-:W-:Y:S02]  /*37b0*/  FSEL R33, R187, -INF , P4 ;  /* 0xff800000bb217808 */ /* 0x000fe40002000000 */
[----:B------:R-:W-:Y:S02]  /*37c0*/  FSEL R29, R189, -INF , P4 ;  /* 0xff800000bd1d7808 */ /* 0x000fe40002000000 */
[C---:B------:R-:W-:Y:S02]  /*37d0*/  ISETP.GT.AND P5, PT, R2.reuse, RZ, PT ;  /* 0x000000ff0200720c */ /* 0x040fe40003fa4270 */
[----:B------:R-:W-:-:S02]  /*37e0*/  ISETP.GT.AND P4, PT, R2, 0x10, PT ;  /* 0x000000100200780c */ /* 0x000fc40003f84270 */
[----:B------:R-:W-:Y:S02]  /*37f0*/  FSEL R140, R140, -INF , P6 ;  /* 0xff8000008c8c7808 */ /* 0x000fe40003000000 */
[----:B------:R-:W-:Y:S02]  /*3800*/  FSEL R136, R136, -INF , P6 ;  /* 0xff80000088887808 */ /* 0x000fe40003000000 */
[----:B------:R-:W-:Y:S02]  /*3810*/  FSEL R148, R148, -INF , P6 ;  /* 0xff80000094947808 */ /* 0x000fe40003000000 */
[----:B------:R-:W-:Y:S02]  /*3820*/  FSEL R118, R118, -INF , P6 ;  /* 0xff80000076767808 */ /* 0x000fe40003000000 */
[----:B------:R-:W-:Y:S02]  /*3830*/  ISETP.GT.AND P6, PT, R2, 0x29, PT ;  /* 0x000000290200780c */ /* 0x000fe40003fc4270 */
[----:B------:R-:W-:-:S02]  /*3840*/  FSEL R15, R181, -INF , P5 ;  /* 0xff800000b50f7808 */ /* 0x000fc40002800000 */
[----:B------:R-:W-:Y:S02]  /*3850*/  FSEL R11, R186, -INF , P5 ;  /* 0xff800000ba0b7808 */ /* 0x000fe40002800000 */
[----:B------:R-:W-:Y:S02]  /*3860*/  FSEL R32, R188, -INF , P5 ;  /* 0xff800000bc207808 */ /* 0x000fe40002800000 */
[----:B------:R-:W-:Y:S02]  /*3870*/  FSEL R10, R190, -INF , P5 ;  /* 0xff800000be0a7808 */ /* 0x000fe40002800000 */
[----:B------:R-:W-:Y:S02]  /*3880*/  FSEL R70, R160, -INF , P4 ;  /* 0xff800000a0467808 */ /* 0x000fe40002000000 */
[----:B------:R-:W-:Y:S02]  /*3890*/  FSEL R40, R168, -INF , P4 ;  /* 0xff800000a8287808 */ /* 0x000fe40002000000 */
[----:B------:R-:W-:-:S02]  /*38a0*/  FSEL R98, R172, -INF , P4 ;  /* 0xff800000ac627808 */ /* 0x000fc40002000000 */
[----:B------:R-:W-:Y:S02]  /*38b0*/  FSEL R94, R176, -INF , P4 ;  /* 0xff800000b05e7808 */ /* 0x000fe40002000000 */
[C---:B------:R-:W-:Y:S02]  /*38c0*/  ISETP.GT.AND P5, PT, R2.reuse, 0x9, PT ;  /* 0x000000090200780c */ /* 0x040fe40003fa4270 */
[----:B------:R-:W-:Y:S02]  /*38d0*/  ISETP.GT.AND P4, PT, R2, 0x19, PT ;  /* 0x000000190200780c */ /* 0x000fe40003f84270 */
[----:B------:R-:W-:Y:S02]  /*38e0*/  FSEL R143, R143, -INF , P6 ;  /* 0xff8000008f8f7808 */ /* 0x000fe40003000000 */
[----:B------:R-:W-:Y:S02]  /*38f0*/  FSEL R139, R139, -INF , P6 ;  /* 0xff8000008b8b7808 */ /* 0x000fe40003000000 */
[----:B------:R-:W-:-:S02]  /*3900*/  FSEL R151, R151, -INF , P6 ;  /* 0xff80000097977808 */ /* 0x000fc40003000000 */
[----:B------:R-:W-:Y:S02]  /*3910*/  FSEL R146, R146, -INF , P6 ;  /* 0xff80000092927808 */ /* 0x000fe40003000000 */
[----:B------:R-:W-:Y:S02]  /*3920*/  ISETP.GT.AND P6, PT, R2, 0x38, PT ;  /* 0x000000380200780c */ /* 0x000fe40003fc4270 */
[----:B------:R-:W-:Y:S02]  /*3930*/  FSEL R28, R174, -INF , P5 ;  /* 0xff800000ae1c7808 */ /* 0x000fe40002800000 */
        /* <DEDUP_REMOVED lines=16> */
[----:B------:R-:W-:Y:S02]  /*3a40*/  FSEL R164, R105, -INF , P6 ;  /* 0xff80000069a47808 */ /* 0x000fe40003000000 */
[----:B------:R-:W-:Y:S02]  /*3a50*/  ISETP.GT.AND P6, PT, R2, 0x50, PT ;  /* 0x000000500200780c */ /* 0x000fe40003fc4270 */
[----:B------:R-:W-:Y:S02]  /*3a60*/  FMNMX.FTZ R71, R11, R12, !PT ;  /* 0x0000000c0b477209 */ /* 0x000fe40007810000 */
[----:B------:R-:W-:Y:S02]  /*3a70*/  FSEL R205, R73, -INF , P6 ;  /* 0xff80000049cd7808 */ /* 0x000fe40003000000 */
[----:B------:R-:W-:-:S02]  /*3a80*/  FMNMX.FTZ R73, R10, R29, !PT ;  /* 0x0000001d0a497209 */ /* 0x000fc40007810000 */
[----:B------:R-:W-:Y:S02]  /*3a90*/  FMNMX.FTZ R71, R13, R71, !PT ;  /* 0x000000470d477209 */ /* 0x000fe40007810000 */
[----:B------:R-:W-:Y:S02]  /*3aa0*/  FMNMX.FTZ R73, R30, R73, !PT ;  /* 0x000000491e497209 */ /* 0x000fe40007810000 */
[----:B------:R-:W-:Y:S02]  /*3ab0*/  FSEL R68, R116, -INF , P5 ;  /* 0xff80000074447808 */ /* 0x000fe40002800000 */
[----:B------:R-:W-:Y:S02]  /*3ac0*/  FMNMX.FTZ R73, R31, R73, !PT ;  /* 0x000000491f497209 */ /* 0x000fe40007810000 */
[----:B------:R-:W-:Y:S02]  /*3ad0*/  FMNMX.FTZ R71, R14, R71, !PT ;  /* 0x000000470e477209 */ /* 0x000fe40007810000 */
[----:B------:R-:W-:-:S02]  /*3ae0*/  FMNMX.FTZ R73, R94, R73, !PT ;  /* 0x000000495e497209 */ /* 0x000fc40007810000 */
[----:B------:R-:W-:Y:S02]  /*3af0*/  FSEL R116, R157, -INF , P5 ;  /* 0xff8000009d747808 */ /* 0x000fe40002800000 */
[----:B------:R-:W-:Y:S02]  /*3b00*/  ISETP.GT.AND P5, PT, R2, 0x21, PT ;  /* 0x000000210200780c */ /* 0x000fe40003fa4270 */
[----:B------:R-:W-:Y:S02]  /*3b10*/  FMNMX.FTZ R71, R40, R71, !PT ;  /* 0x0000004728477209 */ /* 0x000fe40007810000 */
[----:B------:R-:W-:Y:S02]  /*3b20*/  FMNMX.FTZ R73, R95, R73, !PT ;  /* 0x000000495f497209 */ /* 0x000fe40007810000 */
[----:B------:R-:W-:Y:S02]  /*3b30*/  FSEL R93, R97, -INF , P4 ;  /* 0xff800000615d7808 */ /* 0x000fe40002000000 */
[----:B------:R-:W-:-:S02]  /*3b40*/  FSEL R97, R163, -INF , P4 ;  /* 0xff800000a3617808 */ /* 0x000fc40002000000 */
[----:B------:R-:W-:Y:S02]  /*3b50*/  FSEL R141, R141, -INF , P5 ;  /* 0xff8000008d8d7808 */ /* 0x000fe40002800000 */
[----:B------:R-:W-:Y:S02]  /*3b60*/  FSEL R137, R137, -INF , P5 ;  /* 0xff80000089897808 */ /* 0x000fe40002800000 */
[----:B------:R-:W-:Y:S02]  /*3b70*/  FSEL R149, R149, -INF , P5 ;  /* 0xff80000095957808 */ /* 0x000fe40002800000 */
[----:B------:R-:W-:Y:S02]  /*3b80*/  FSEL R144, R144, -INF , P5 ;  /* 0xff80000090907808 */ /* 0x000fe40002800000 */
[C---:B------:R-:W-:Y:S02]  /*3b90*/  ISETP.GT.AND P4, PT, R2.reuse, 0x28, PT ;  /* 0x000000280200780c */ /* 0x040fe40003f84270 */
[----:B------:R-:W-:-:S02]  /*3ba0*/  ISETP.GT.AND P5, PT, R2, 0x30, PT ;  /* 0x000000300200780c */ /* 0x000fc40003fa4270 */
[----:B------:R-:W-:Y:S02]  /*3bb0*/  FMNMX.FTZ R71, R41, R71, !PT ;  /* 0x0000004729477209 */ /* 0x000fe40007810000 */
[----:B------:R-:W-:Y:S02]  /*3bc0*/  FMNMX.FTZ R73, R96, R73, !PT ;  /* 0x0000004960497209 */ /* 0x000fe40007810000 */
[----:B------:R-:W-:Y:S02]  /*3bd0*/  FSEL R142, R142, -INF , P4 ;  /* 0xff8000008e8e7808 */ /* 0x000fe40002000000 */
[----:B------:R-:W-:Y:S02]  /*3be0*/  FSEL R138, R138, -INF , P4 ;  /* 0xff8000008a8a7808 */ /* 0x000fe40002000000 */
        /* <DEDUP_REMOVED lines=10> */
[----:B------:R-:W-:Y:S02]  /*3c90*/  FMNMX.FTZ R5, R15, R16, !PT ;  /* 0x000000100f057209 */ /* 0x000fe40007810000 */
[----:B------:R-:W-:Y:S02]  /*3ca0*/  FSEL R159, R159, -INF , P4 ;  /* 0xff8000009f9f7808 */ /* 0x000fe40002000000 */
[----:B------:R-:W-:Y:S02]  /*3cb0*/  FSEL R155, R155, -INF , P4 ;  /* 0xff8000009b9b7808 */ /* 0x000fe40002000000 */
[----:B------:R-:W-:-:S02]  /*3cc0*/  FSEL R167, R167, -INF , P4 ;  /* 0xff800000a7a77808 */ /* 0x000fc40002000000 */
[----:B------:R-:W-:Y:S02]  /*3cd0*/  FSEL R152, R152, -INF , P4 ;  /* 0xff80000098987808 */ /* 0x000fe40002000000 */
[----:B------:R-:W-:Y:S02]  /*3ce0*/  FSEL R161, R108, -INF , P5 ;  /* 0xff8000006ca17808 */ /* 0x000fe40002800000 */
[----:B------:R-:W-:Y:S02]  /*3cf0*/  FSEL R157, R109, -INF , P5 ;  /* 0xff8000006d9d7808 */ /* 0x000fe40002800000 */
[----:B------:R-:W-:Y:S02]  /*3d00*/  FSEL R170, R170, -INF , P5 ;  /* 0xff800000aaaa7808 */ /* 0x000fe40002800000 */
[----:B------:R-:W-:Y:S02]  /*3d10*/  FSEL R162, R162, -INF , P5 ;  /* 0xff800000a2a27808 */ /* 0x000fe40002800000 */
[----:B------:R-:W-:-:S02]  /*3d20*/  FMNMX.FTZ R71, R69, R71, !PT ;  /* 0x0000004745477209 */ /* 0x000fc40007810000 */
[----:B------:R-:W-:Y:S02]  /*3d30*/  FMNMX.FTZ R73, R118, R73, !PT ;  /* 0x0000004976497209 */ /* 0x000fe40007810000 */
[C---:B------:R-:W-:Y:S02]  /*3d40*/  ISETP.GT.AND P4, PT, R2.reuse, 0x40, PT ;  /* 0x000000400200780c */ /* 0x040fe40003f84270 */
[----:B------:R-:W-:Y:S02]  /*3d50*/  ISETP.GT.AND P5, PT, R2, 0x48, PT ;  /* 0x000000480200780c */ /* 0x000fe40003fa4270 */
[----:B------:R-:W-:Y:S02]  /*3d60*/  FMNMX.FTZ R5, R17, R5, !PT ;  /* 0x0000000511057209 */ /* 0x000fe40007810000 */
[----:B------:R-:W-:Y:S02]  /*3d70*/  FMNMX.FTZ R71, R136, R71, !PT ;  /* 0x0000004788477209 */ /* 0x000fe40007810000 */
[----:B------:R-:W-:-:S02]  /*3d80*/  FMNMX.FTZ R73, R144, R73, !PT ;  /* 0x0000004990497209 */ /* 0x000fc40007810000 */
[----:B------:R-:W-:Y:S02]  /*3d90*/  FSEL R175, R100, -INF , P4 ;  /* 0xff80000064af7808 */ /* 0x000fe40002000000 */
[----:B------:R-:W-:Y:S02]  /*3da0*/  FSEL R171, R102, -INF , P4 ;  /* 0xff80000066ab7808 */ /* 0x000fe40002000000 */
[----:B------:R-:W-:Y:S02]  /*3db0*/  FSEL R180, R104, -INF , P4 ;  /* 0xff80000068b47808 */ /* 0x000fe40002000000 */
[----:B------:R-:W-:Y:S02]  /*3dc0*/  FSEL R163, R107, -INF , P4 ;  /* 0xff8000006ba37808 */ /* 0x000fe40002000000 */
[----:B------:R-:W-:Y:S02]  /*3dd0*/  FSEL R177, R84, -INF , P5 ;  /* 0xff80000054b17808 */ /* 0x000fe40002800000 */
[----:B------:R-:W-:-:S02]  /*3de0*/  FSEL R173, R86, -INF , P5 ;  /* 0xff80000056ad7808 */ /* 0x000fc40002800000 */
[----:B------:R-:W-:Y:S02]  /*3df0*/  FSEL R181, R88, -INF , P5 ;  /* 0xff80000058b57808 */ /* 0x000fe40002800000 */
[----:B------:R-:W-:Y:S02]  /*3e00*/  FSEL R165, R90, -INF , P5 ;  /* 0xff8000005aa57808 */ /* 0x000fe40002800000 */
[----:B------:R-:W-:Y:S02]  /*3e10*/  FMNMX.FTZ R5, R28, R5, !PT ;  /* 0x000000051c057209 */ /* 0x000fe40007810000 */
[C---:B------:R-:W-:Y:S02]  /*3e20*/  ISETP.GT.AND P4, PT, R2.reuse, 0x49, PT ;  /* 0x000000490200780c */ /* 0x040fe40003f84270 */
[----:B------:R-:W-:Y:S02]  /*3e30*/  ISETP.GT.AND P5, PT, R2, 0x51, PT ;  /* 0x000000510200780c */ /* 0x000fe40003fa4270 */
[----:B------:R-:W-:-:S02]  /*3e40*/  FMNMX.FTZ R71, R137, R71, !PT ;  /* 0x0000004789477209 */ /* 0x000fc40007810000 */
        /* <DEDUP_REMOVED lines=14> */
[C---:B------:R-:W-:Y:S02]  /*3f30*/  ISETP.GT.AND P6, PT, R2.reuse, 0x59, PT ;  /* 0x000000590200780c */ /* 0x040fe40003fc4270 */
[----:B------:R-:W-:Y:S02]  /*3f40*/  ISETP.GT.AND P5, PT, R2, 0x60, PT ;  /* 0x000000600200780c */ /* 0x000fe40003fa4270 */
[----:B------:R-:W-:Y:S02]  /*3f50*/  FMNMX.FTZ R71, R138, R71, !PT ;  /* 0x000000478a477209 */ /* 0x000fe40007810000 */
[----:B------:R-:W-:-:S02]  /*3f60*/  FMNMX.FTZ R73, R146, R73, !PT ;  /* 0x0000004992497209 */ /* 0x000fc40007810000 */
[----:B------:R-:W-:Y:S02]  /*3f70*/  FMNMX.FTZ R5, R74, R5, !PT ;  /* 0x000000054a057209 */ /* 0x000fe40007810000 */
[----:B------:R-:W-:Y:S02]  /*3f80*/  FSEL R223, R66, -INF , P4 ;  /* 0xff80000042df7808 */ /* 0x000fe40002000000 */
        /* <DEDUP_REMOVED lines=13> */
[----:B------:R-:W-:Y:S02]  /*4060*/  FMNMX.FTZ R71, R139, R71, !PT ;  /* 0x000000478b477209 */ /* 0x000fe40007810000 */
[----:B------:R-:W-:Y:S02]  /*4070*/  FMNMX.FTZ R73, R147, R73, !PT ;  /* 0x0000004993497209 */ /* 0x000fe40007810000 */
[----:B------:R-:W-:-:S02]  /*4080*/  ISETP.GT.AND P5, PT, R2, 0x69, PT ;  /* 0x000000690200780c */ /* 0x000fc40003fa4270 */
[----:B------:R-:W-:Y:S02]  /*4090*/  FMNMX.FTZ R2, R75, R5, !PT ;  /* 0x000000054b027209 */ /* 0x000fe40007810000 */
[----:B------:R-:W-:Y:S02]  /*40a0*/  FMNMX.FTZ R71, R154, R71, !PT ;  /* 0x000000479a477209 */ /* 0x000fe40007810000 */
[----:B------:R-:W-:Y:S02]  /*40b0*/  FMNMX.FTZ R73, R152, R73, !PT ;  /* 0x0000004998497209 */ /* 0x000fe40007810000 */
[----:B------:R-:W-:Y:S02]  /*40c0*/  FMNMX.FTZ R2, R93, R2, !PT ;  /* 0x000000025d027209 */ /* 0x000fe40007810000 */
[----:B------:R-:W-:Y:S02]  /*40d0*/  FMNMX.FTZ R71, R155, R71, !PT ;  /* 0x000000479b477209 */ /* 0x000fe40007810000 */
[----:B------:R-:W-:-:S02]  /*40e0*/  FMNMX.FTZ R73, R153, R73, !PT ;  /* 0x0000004999497209 */ /* 0x000fc40007810000 */
        /* <DEDUP_REMOVED lines=34> */
[----:B------:R-:W-:Y:S02]  /*4310*/  FSEL R197, R45, -INF , P4 ;  /* 0xff8000002dc57808 */ /* 0x000fe40002000000 */
[----:B------:R-:W-:-:S02]  /*4320*/  FMNMX.FTZ R71, R183, R71, !PT ;  /* 0x00000047b7477209 */ /* 0x000fc40007810000 */
[----:B------:R-:W-:Y:S02]  /*4330*/  FMNMX.FTZ R73, R195, R73, !PT ;  /* 0x00000049c3497209 */ /* 0x000fe40007810000 */
[----:B------:R-:W-:Y:S02]  /*4340*/  FMNMX.FTZ R2, R177, R2, !PT ;  /* 0x00000002b1027209 */ /* 0x000fe40007810000 */
[----:B------:R-:W-:Y:S02]  /*4350*/  FMNMX.FTZ R5, R117, R5, !PT ;  /* 0x0000000575057209 */ /* 0x000fe40007810000 */
[----:B------:R-:W-:Y:S02]  /*4360*/  FSEL R189, R37, -INF , P4 ;  /* 0xff80000025bd7808 */ /* 0x000fe40002000000 */
[----:B------:R-:W-:Y:S02]  /*4370*/  FSEL R196, R25, -INF , P6 ;  /* 0xff80000019c47808 */ /* 0x000fe40003000000 */
[----:B------:R-:W-:-:S02]  /*4380*/  FMNMX.FTZ R71, R212, R71, !PT ;  /* 0x00000047d4477209 */ /* 0x000fc40007810000 */
[----:B------:R-:W-:Y:S02]  /*4390*/  FMNMX.FTZ R73, R197, R73, !PT ;  /* 0x00000049c5497209 */ /* 0x000fe40007810000 */
[----:B------:R-:W-:Y:S02]  /*43a0*/  FMNMX.FTZ R2, R178, R2, !PT ;  /* 0x00000002b2027209 */ /* 0x000fe40007810000 */
[----:B------:R-:W-:Y:S02]  /*43b0*/  FMNMX.FTZ R5, R148, R5, !PT ;  /* 0x0000000594057209 */ /* 0x000fe40007810000 */
[----:B------:R-:W-:Y:S02]  /*43c0*/  FSEL R207, R23, -INF , P6 ;  /* 0xff80000017cf7808 */ /* 0x000fe40003000000 */
[----:B------:R-:W-:Y:S01]  /*43d0*/  FSEL R193, R27, -INF , P5 ;  /* 0xff8000001bc17808 */ /* 0x000fe20002800000 */
[----:B------:R-:W-:Y:S01]  /*43e0*/  LDSM.16.MT88.4 R20, [R224+0x100] ;  /* 0x00010000e014783b */ /* 0x000fe20000004200 */
[----:B------:R-:W-:-:S02]  /*43f0*/  FMNMX.FTZ R71, R189, R71, !PT ;  /* 0x00000047bd477209 */ /* 0x000fc40007810000 */
[----:B------:R-:W-:Y:S02]  /*4400*/  FMNMX.FTZ R73, R196, R73, !PT ;  /* 0x00000049c4497209 */ /* 0x000fe40007810000 */
[----:B------:R-:W-:Y:S02]  /*4410*/  FMNMX.FTZ R2, R221, R2, !PT ;  /* 0x00000002dd027209 */ /* 0x000fe40007810000 */
[----:B------:R-:W-:Y:S02]  /*4420*/  FMNMX.FTZ R5, R149, R5, !PT ;  /* 0x0000000595057209 */ /* 0x000fe40007810000 */
[----:B------:R-:W-:Y:S02]  /*4430*/  FSEL R233, R24, -INF , P5 ;  /* 0xff80000018e97808 */ /* 0x000fe40002800000 */
[----:B------:R-:W-:Y:S01]  /*4440*/  FMNMX.FTZ R71, R207, R71, !PT ;  /* 0x00000047cf477209 */ /* 0x000fe20007810000 */
[----:B------:R-:W-:Y:S01]  /*4450*/  LDSM.16.MT88.4 R24, [R225+0x100] ;  /* 0x00010000e118783b */ /* 0x000fe20000004200 */
[----:B------:R-:W-:-:S02]  /*4460*/  FMNMX.FTZ R73, R193, R73, !PT ;  /* 0x00000049c1497209 */ /* 0x000fc40007810000 */
[----:B------:R-:W-:Y:S02]  /*4470*/  FMNMX.FTZ R2, R241, R2, !PT ;  /* 0x00000002f1027209 */ /* 0x000fe40007810000 */
[----:B------:R-:W-:Y:S01]  /*4480*/  FMNMX.FTZ R5, R150, R5, !PT ;  /* 0x0000000596057209 */ /* 0x000fe20007810000 */
[----:B------:R-:W1:Y:S01]  /*4490*/  SHFL.BFLY PT, R6, R73, 0x2, 0x1f ;  /* 0x0c401f0049067f89 */ /* 0x000e6200000e0000 */
[----:B------:R-:W-:Y:S02]  /*44a0*/  FMNMX.FTZ R71, R233, R71, !PT ;  /* 0x00000047e9477209 */ /* 0x000fe40007810000 */
[----:B------:R-:W-:Y:S02]  /*44b0*/  FMNMX.FTZ R2, R223, R2, !PT ;  /* 0x00000002df027209 */ /* 0x000fe40007810000 */
[----:B------:R-:W-:Y:S01]  /*44c0*/  FMNMX.FTZ R5, R151, R5, !PT ;  /* 0x0000000597057209 */ /* 0x000fe20007810000 */
[----:B------:R-:W2:Y:S01]  /*44d0*/  SHFL.BFLY PT, R7, R71, 0x2, 0x1f ;  /* 0x0c401f0047077f89 */ /* 0x000ea200000e0000 */
[----:B------:R-:W-:-:S02]  /*44e0*/  FMNMX.FTZ R2, R222, R2, !PT ;  /* 0x00000002de027209 */ /* 0x000fc40007810000 */
[----:B------:R-:W-:Y:S02]  /*44f0*/  FMNMX.FTZ R5, R166, R5, !PT ;  /* 0x00000005a6057209 */ /* 0x000fe40007810000 */
[----:B------:R-:W-:Y:S02]  /*4500*/  FSEL R242, R43, -INF , P4 ;  /* 0xff8000002bf27808 */ /* 0x000fe40002000000 */
[----:B------:R-:W-:Y:S02]  /*4510*/  FMNMX.FTZ R2, R194, R2, !PT ;  /* 0x00000002c2027209 */ /* 0x000fe40007810000 */
[----:B------:R-:W-:Y:S02]  /*4520*/  FMNMX.FTZ R5, R167, R5, !PT ;  /* 0x00000005a7057209 */ /* 0x000fe40007810000 */
[----:B------:R-:W-:Y:S02]  /*4530*/  FSEL R243, R39, -INF , P6 ;  /* 0xff80000027f37808 */ /* 0x000fe40003000000 */
[----:B------:R-:W-:-:S02]  /*4540*/  FMNMX.FTZ R2, R242, R2, !PT ;  /* 0x00000002f2027209 */ /* 0x000fc40007810000 */
[----:B------:R-:W-:Y:S02]  /*4550*/  FMNMX.FTZ R5, R169, R5, !PT ;  /* 0x00000005a9057209 */ /* 0x000fe40007810000 */
[----:B------:R-:W-:Y:S02]  /*4560*/  FSEL R230, R38, -INF , P5 ;  /* 0xff80000026e67808 */ /* 0x000fe40002800000 */
[----:B------:R-:W-:Y:S01]  /*4570*/  FMNMX.FTZ R2, R243, R2, !PT ;  /* 0x00000002f3027209 */ /* 0x000fe20007810000 */
[----:B------:R-:W-:Y:S01]  /*4580*/  LDSM.16.MT88.4 R36, [R226+0x100] ;  /* 0x00010000e224783b */ /* 0x000fe20000004200 */
[----:B------:R-:W-:Y:S02]  /*4590*/  FMNMX.FTZ R5, R170, R5, !PT ;  /* 0x00000005aa057209 */ /* 0x000fe40007810000 */
[----:B------:R-:W-:Y:S02]  /*45a0*/  FMNMX.FTZ R2, R230, R2, !PT ;  /* 0x00000002e6027209 */ /* 0x000fe40007810000 */
[----:B------:R-:W-:-:S02]  /*45b0*/  FMNMX.FTZ R5, R180, R5, !PT ;  /* 0x00000005b4057209 */ /* 0x000fc40007810000 */
[----:B-1----:R-:W-:Y:S02]  /*45c0*/  FMNMX.FTZ R73, R73, R6, !PT ;  /* 0x0000000649497209 */ /* 0x002fe40007810000 */
[----:B------:R-:W1:Y:S01]  /*45d0*/  SHFL.BFLY PT, R6, R2, 0x2, 0x1f ;  /* 0x0c401f0002067f89 */ /* 0x000e6200000e0000 */
[----:B------:R-:W-:Y:S02]  /*45e0*/  FMNMX.FTZ R5, R179, R5, !PT ;  /* 0x00000005b3057209 */ /* 0x000fe40007810000 */
[----:B--2---:R-:W-:Y:S02]  /*45f0*/  FMNMX.FTZ R71, R71, R7, !PT ;  /* 0x0000000747477209 */ /* 0x004fe40007810000 */
[----:B------:R-:W2:Y:S01]  /*4600*/  SHFL.BFLY PT, R7, R73, 0x1, 0x1f ;  /* 0x0c201f0049077f89 */ /* 0x000ea200000e0000 */
[----:B------:R-:W-:Y:S02]  /*4610*/  FMNMX.FTZ R5, R181, R5, !PT ;  /* 0x00000005b5057209 */ /* 0x000fe40007810000 */
[----:B------:R-:W-:Y:S01]  /*4620*/  FSEL R228, R48, -INF , P4 ;  /* 0xff80000030e47808 */ /* 0x000fe20002000000 */
[----:B------:R-:W3:Y:S01]  /*4630*/  SHFL.BFLY PT, R8, R71, 0x1, 0x1f ;  /* 0x0c201f0047087f89 */ /* 0x000ee200000e0000 */
[----:B------:R-:W-:-:S02]  /*4640*/  FMNMX.FTZ R5, R182, R5, !PT ;  /* 0x00000005b6057209 */ /* 0x000fc40007810000 */
[----:B------:R-:W-:Y:S02]  /*4650*/  FSEL R211, R46, -INF , P6 ;  /* 0xff8000002ed37808 */ /* 0x000fe40003000000 */
[----:B------:R-:W-:Y:S02]  /*4660*/  FMNMX.FTZ R5, R205, R5, !PT ;  /* 0x00000005cd057209 */ /* 0x000fe40007810000 */
[----:B------:R-:W-:Y:S02]  /*4670*/  FSEL R247, R47, -INF , P5 ;  /* 0xff8000002ff77808 */ /* 0x000fe40002800000 */
[----:B------:R-:W-:-:S04]  /*4680*/  FMNMX.FTZ R5, R192, R5, !PT ;  /* 0x00000005c0057209 */ /* 0x000fc80007810000 */
[----:B------:R-:W-:Y:S02]  /*4690*/  FMNMX.FTZ R5, R186, R5, !PT ;  /* 0x00000005ba057209 */ /* 0x000fe40007810000 */
[----:B-1----:R-:W-:Y:S02]  /*46a0*/  FMNMX.FTZ R2, R2, R6, !PT ;  /* 0x0000000602027209 */ /* 0x002fe40007810000 */
[----:B------:R-:W-:Y:S02]  /*46b0*/  FMNMX.FTZ R5, R199, R5, !PT ;  /* 0x00000005c7057209 */ /* 0x000fe40007810000 */
[----:B--2---:R-:W-:Y:S01]  /*46c0*/  FMNMX.FTZ R73, R73, R7, !PT ;  /* 0x0000000749497209 */ /* 0x004fe20007810000 */
[----:B------:R-:W1:Y:S01]  /*46d0*/  SHFL.BFLY PT, R9, R2, 0x1, 0x1f ;  /* 0x0c201f0002097f89 */ /* 0x000e6200000e0000 */
[----:B------:R-:W-:Y:S02]  /*46e0*/  FMNMX.FTZ R5, R202, R5, !PT ;  /* 0x00000005ca057209 */ /* 0x000fe40007810000 */
[----:B---3--:R-:W-:Y:S01]  /*46f0*/  FMNMX.FTZ R71, R71, R8, !PT ;  /* 0x0000000847477209 */ /* 0x008fe20007810000 */
[----:B------:R-:W-:Y:S01]  /*4700*/  FMUL.FTZ R7, R73, c[0x0][0x2d0] ;  /* 0x0000b40049077a20 */ /* 0x000fe20000410000 */
[----:B------:R-:W-:-:S02]  /*4710*/  FMNMX.FTZ R5, R228, R5, !PT ;  /* 0x00000005e4057209 */ /* 0x000fc40007810000 */
[----:B------:R-:W-:Y:S01]  /*4720*/  FSETP.NEU.FTZ.AND P4, PT, R73, -INF , PT ;  /* 0xff8000004900780b */ /* 0x000fe20003f9d000 */
[----:B------:R-:W-:Y:S01]  /*4730*/  FMUL.FTZ R6, R71, c[0x0][0x2d0] ;  /* 0x0000b40047067a20 */ /* 0x000fe20000410000 */
[----:B------:R-:W-:Y:S02]  /*4740*/  FMNMX.FTZ R8, R211, R5, !PT ;  /* 0x00000005d3087209 */ /* 0x000fe40007810000 */
[----:B------:R-:W-:Y:S02]  /*4750*/  FSEL R7, R7, RZ, P4 ;  /* 0x000000ff07077208 */ /* 0x000fe40002000000 */
[----:B------:R-:W-:Y:S02]  /*4760*/  FSETP.NEU.FTZ.AND P4, PT, R71, -INF , PT ;  /* 0xff8000004700780b */ /* 0x000fe40003f9d000 */
[----:B------:R-:W-:Y:S01]  /*4770*/  FMNMX.FTZ R8, R247, R8, !PT ;  /* 0x00000008f7087209 */ /* 0x000fe20007810000 */
[----:B------:R-:W-:Y:S01]  /*4780*/  FFMA.FTZ R5, R10, c[0x0][0x2d0], -R7 ;  /* 0x0000b4000a057a23 */ /* 0x000fe20000010807 */
[----:B------:R-:W-:-:S03]  /*4790*/  FSEL R6, R6, RZ, P4 ;  /* 0x000000ff06067208 */ /* 0x000fc60002000000 */
[----:B------:R-:W2:Y:S01]  /*47a0*/  SHFL.BFLY PT, R10, R8, 0x2, 0x1f ;  /* 0x0c401f00080a7f89 */ /* 0x000ea200000e0000 */
[----:B------:R3:W-:Y:S01]  /*47b0*/  MUFU.EX2 R244, R5 ;  /* 0x0000000500f47308 */ /* 0x0007e20000000800 */
[----:B-1----:R-:W-:Y:S01]  /*47c0*/  FMNMX.FTZ R2, R2, R9, !PT ;  /* 0x0000000902027209 */ /* 0x002fe20007810000 */
[----:B------:R-:W-:-:S03]  /*47d0*/  FFMA.FTZ R9, R13, c[0x0][0x2d0], -R6 ;  /* 0x0000b4000d097a23 */ /* 0x000fc60000010806 */
[----:B------:R-:W-:-:S03]  /*47e0*/  FSETP.NEU.FTZ.AND P4, PT, R2, -INF , PT ;  /* 0xff8000000200780b */ /* 0x000fc60003f9d000 */
[----:B------:R1:W-:Y:S01]  /*47f0*/  MUFU.EX2 R204, R9 ;  /* 0x0000000900cc7308 */ /* 0x0003e20000000800 */
[----:B---3--:R-:W-:-:S07]  /*4800*/  FFMA.FTZ R5, R11, c[0x0][0x2d0], -R6 ;  /* 0x0000b4000b057a23 */ /* 0x008fce0000010806 */
[----:B------:R3:W-:Y:S01]  /*4810*/  MUFU.EX2 R201, R5 ;  /* 0x0000000500c97308 */ /* 0x0007e20000000800 */
[----:B--2---:R-:W-:Y:S01]  /*4820*/  FMNMX.FTZ R8, R8, R10, !PT ;  /* 0x0000000a08087209 */ /* 0x004fe20007810000 */
[----:B-1----:R-:W-:-:S06]  /*4830*/  FFMA.FTZ R9, R14, c[0x0][0x2d0], -R6 ;  /* 0x0000b4000e097a23 */ /* 0x002fcc0000010806 */
[----:B------:R-:W1:Y:S01]  /*4840*/  MUFU.EX2 R190, R9 ;  /* 0x0000000900be7308 */ /* 0x000e620000000800 */
[----:B---3--:R-:W-:-:S07]  /*4850*/  FFMA.FTZ R5, R12, c[0x0][0x2d0], -R6 ;  /* 0x0000b4000c057a23 */ /* 0x008fce0000010806 */
[----:B------:R2:W3:Y:S01]  /*4860*/  MUFU.EX2 R200, R5 ;  /* 0x0000000500c87308 */ /* 0x0004e20000000800 */
[----:B-1----:R-:W-:Y:S01]  /*4870*/  F2FP.BF16.PACK_AB R10, R190, R204 ;  /* 0x000000ccbe0a723e */ /* 0x002fe200000010ff */
[----:B--2---:R-:W-:-:S05]  /*4880*/  FMUL.FTZ R5, R2, c[0x0][0x2d0] ;  /* 0x0000b40002057a20 */ /* 0x004fca0000410000 */
[----:B------:R-:W-:-:S05]  /*4890*/  FSEL R5, R5, RZ, P4 ;  /* 0x000000ff05057208 */ /* 0x000fca0002000000 */
[--C-:B------:R-:W-:Y:S02]  /*48a0*/  FFMA.FTZ R9, R15, c[0x0][0x2d0], -R5.reuse ;  /* 0x0000b4000f097a23 */ /* 0x100fe40000010805 */
[--C-:B------:R-:W-:Y:S02]  /*48b0*/  FFMA.FTZ R0, R16, c[0x0][0x2d0], -R5.reuse ;  /* 0x0000b40010007a23 */ /* 0x100fe40000010805 */
[----:B------:R1:W-:Y:S08]  /*48c0*/  MUFU.EX2 R92, R9 ;  /* 0x00000009005c7308 */ /* 0x0003f00000000800 */
[----:B------:R2:W4:Y:S01]  /*48d0*/  MUFU.EX2 R206, R0 ;  /* 0x0000000000ce7308 */ /* 0x0005220000000800 */
[----:B-1----:R-:W1:Y:S01]  /*48e0*/  SHFL.BFLY PT, R9, R8, 0x1, 0x1f ;  /* 0x0c201f0008097f89 */ /* 0x002e6200000e0000 */
[----:B--2---:R-:W-:-:S03]  /*48f0*/  FFMA.FTZ R0, R17, c[0x0][0x2d0], -R5 ;  /* 0x0000b40011007a23 */ /* 0x004fc60000010805 */
[----:B------:R-:W2:Y:S03]  /*4900*/  LDSM.16.MT88.4 R16, [R227+0x100] ;  /* 0x00010000e310783b */ /* 0x000ea60000004200 */
[----:B------:R4:W-:Y:S01]  /*4910*/  MUFU.EX2 R113, R0 ;  /* 0x0000000000717308 */ /* 0x0009e20000000800 */
[----:B-1----:R-:W-:Y:S02]  /*4920*/  FMNMX.FTZ R72, R8, R9, !PT ;  /* 0x0000000908487209 */ /* 0x002fe40007810000 */
[----:B---3--:R-:W-:Y:S01]  /*4930*/  F2FP.BF16.PACK_AB R8, R200, R201 ;  /* 0x000000c9c808723e */ /* 0x008fe200000010ff */
[----:B----4-:R-:W-:Y:S01]  /*4940*/  FFMA.FTZ R0, R28, c[0x0][0x2d0], -R5 ;  /* 0x0000b4001c007a23 */ /* 0x010fe20000010805 */
[C---:B------:R-:W-:Y:S01]  /*4950*/  FSETP.NEU.FTZ.AND P4, PT, R72.reuse, -INF , PT ;  /* 0xff8000004800780b */ /* 0x040fe20003f9d000 */
[----:B------:R-:W-:Y:S01]  /*4960*/  FMUL.FTZ R3, R72, c[0x0][0x2d0] ;  /* 0x0000b40048037a20 */ /* 0x000fe20000410000 */
[----:B------:R-:W-:Y:S01]  /*4970*/  F2FP.BF16.PACK_AB R9, R206, R92 ;  /* 0x0000005cce09723e */ /* 0x000fe200000010ff */
[----:B------:R1:W3:Y:S02]  /*4980*/  MUFU.EX2 R119, R0 ;  /* 0x0000000000777308 */ /* 0x0002e40000000800 */
[----:B-1----:R-:W-:Y:S01]  /*4990*/  FFMA.FTZ R0, R29, c[0x0][0x2d0], -R7 ;  /* 0x0000b4001d007a23 */ /* 0x002fe20000010807 */
[----:B---3--:R-:W-:-:S05]  /*49a0*/  F2FP.BF16.PACK_AB R11, R119, R113 ;  /* 0x00000071770b723e */ /* 0x008fca00000010ff */
[----:B------:R1:W3:Y:S02]  /*49b0*/  MUFU.EX2 R213, R0 ;  /* 0x0000000000d57308 */ /* 0x0002e40000000800 */
[C---:B------:R-:W-:Y:S08]  /*49c0*/  HMMA.16816.F32.BF16 R76, R8.reuse, R20, RZ ;  /* 0x00000014084c723c */ /* 0x040ff000000418ff */
[----:B--2---:R-:W-:Y:S01]  /*49d0*/  HMMA.16816.F32.BF16 R60, R8, R16, RZ ;  /* 0x00000010083c723c */ /* 0x004fe200000418ff */
[----:B-1----:R-:W-:Y:S01]  /*49e0*/  FFMA.FTZ R0, R30, c[0x0][0x2d0], -R7 ;  /* 0x0000b4001e007a23 */ /* 0x002fe20000010807 */
[----:B---3--:R-:W-:-:S03]  /*49f0*/  F2FP.BF16.PACK_AB R12, R213, R244 ;  /* 0x000000f4d50c723e */ /* 0x008fc600000010ff */
[----:B------:R1:W-:Y:S03]  /*4a00*/  MUFU.EX2 R231, R0 ;  /* 0x0000000000e77308 */ /* 0x0003e60000000800 */
[C---:B------:R-:W-:Y:S08]  /*4a10*/  HMMA.16816.F32.BF16 R52, R8.reuse, R24, RZ ;  /* 0x000000180834723c */ /* 0x040ff000000418ff */
[----:B------:R-:W-:Y:S01]  /*4a20*/  HMMA.16816.F32.BF16 R44, R8, R36, RZ ;  /* 0x00000024082c723c */ /* 0x000fe200000418ff */
[----:B-1----:R-:W-:Y:S01]  /*4a30*/  FSEL R0, R3, RZ, P4 ;  /* 0x000000ff03007208 */ /* 0x002fe20002000000 */
[----:B------:R-:W-:-:S06]  /*4a40*/  FFMA.FTZ R3, R31, c[0x0][0x2d0], -R7 ;  /* 0x0000b4001f037a23 */ /* 0x000fcc0000010807 */
[C---:B------:R-:W-:Y:S01]  /*4a50*/  HMMA.16816.F32.BF16 R64, R8.reuse, R22, RZ ;  /* 0x000000160840723c */ /* 0x040fe200000418ff */
[----:B------:R-:W-:Y:S01]  /*4a60*/  LDSM.16.MT88.4 R28, [R226+0x900] ;  /* 0x00090000e21c783b */ /* 0x000fe20000004200 */
[----:B------:R1:W2:Y:S06]  /*4a70*/  MUFU.EX2 R234, R3 ;  /* 0x0000000300ea7308 */ /* 0x0002ac0000000800 */
[C---:B------:R-:W-:Y:S08]  /*4a80*/  HMMA.16816.F32.BF16 R56, R8.reuse, R18, RZ ;  /* 0x000000120838723c */ /* 0x040ff000000418ff */
[----:B------:R-:W-:Y:S01]  /*4a90*/  HMMA.16816.F32.BF16 R48, R8, R26, RZ ;  /* 0x0000001a0830723c */ /* 0x000fe200000418ff */
[----:B-1----:R-:W-:Y:S01]  /*4aa0*/  FFMA.FTZ R3, R32, c[0x0][0x2d0], -R0 ;  /* 0x0000b40020037a23 */ /* 0x002fe20000010800 */
[----:B--2---:R-:W-:-:S03]  /*4ab0*/  F2FP.BF16.PACK_AB R14, R234, R231 ;  /* 0x000000e7ea0e723e */ /* 0x004fc600000010ff */
[----:B------:R1:W-:Y:S02]  /*4ac0*/  MUFU.EX2 R249, R3 ;  /* 0x0000000300f97308 */ /* 0x0003e40000000800 */
[----:B-1----:R-:W-:-:S06]  /*4ad0*/  FFMA.FTZ R3, R33, c[0x0][0x2d0], -R0 ;  /* 0x0000b40021037a23 */ /* 0x002fcc0000010800 */
[----:B------:R1:W2:Y:S02]  /*4ae0*/  MUFU.EX2 R245, R3 ;  /* 0x0000000300f57308 */ /* 0x0002a40000000800 */
[----:B-1----:R-:W-:Y:S01]  /*4af0*/  FFMA.FTZ R3, R34, c[0x0][0x2d0], -R0 ;  /* 0x0000b40022037a23 */ /* 0x002fe20000010800 */
[----:B--2---:R-:W-:-:S05]  /*4b00*/  F2FP.BF16.PACK_AB R13, R245, R249 ;  /* 0x000000f9f50d723e */ /* 0x004fca00000010ff */
[----:B------:R1:W-:Y:S02]  /*4b10*/  MUFU.EX2 R203, R3 ;  /* 0x0000000300cb7308 */ /* 0x0003e40000000800 */
[----:B-1----:R-:W-:Y:S02]  /*4b20*/  FFMA.FTZ R3, R35, c[0x0][0x2d0], -R0 ;  /* 0x0000b40023037a23 */ /* 0x002fe40000010800 */
[----:B------:R-:W-:Y:S04]  /*4b30*/  LDSM.16.MT88.4 R32, [R227+0x900] ;  /* 0x00090000e320783b */ /* 0x000fe80000004200 */
[----:B------:R1:W2:Y:S02]  /*4b40*/  MUFU.EX2 R188, R3 ;  /* 0x0000000300bc7308 */ /* 0x0002a40000000800 */
[----:B-1----:R-:W-:Y:S01]  /*4b50*/  FFMA.FTZ R3, R40, c[0x0][0x2d0], -R6 ;  /* 0x0000b40028037a23 */ /* 0x002fe20000010806 */
[----:B--2---:R-:W-:-:S05]  /*4b60*/  F2FP.BF16.PACK_AB R15, R188, R203 ;  /* 0x000000cbbc0f723e */ /* 0x004fca00000010ff */
[----:B------:R1:W-:Y:S02]  /*4b70*/  MUFU.EX2 R198, R3 ;  /* 0x0000000300c67308 */ /* 0x0003e40000000800 */
[C---:B------:R-:W-:Y:S08]  /*4b80*/  HMMA.16816.F32.BF16 R88, R12.reuse, R20, RZ ;  /* 0x000000140c58723c */ /* 0x040ff000000418ff */
[----:B------:R-:W-:Y:S01]  /*4b90*/  HMMA.16816.F32.BF16 R104, R12, R22, RZ ;  /* 0x000000160c68723c */ /* 0x000fe200000418ff */
[----:B------:R-:W2:Y:S01]  /*4ba0*/  LDSM.16.MT88.4 R20, [R224+0x900] ;  /* 0x00090000e014783b */ /* 0x000ea20000004200 */
[----:B-1----:R-:W-:-:S04]  /*4bb0*/  FFMA.FTZ R3, R41, c[0x0][0x2d0], -R6 ;  /* 0x0000b40029037a23 */ /* 0x002fc80000010806 */
[----:B------:R1:W-:Y:S02]  /*4bc0*/  MUFU.EX2 R111, R3 ;  /* 0x00000003006f7308 */ /* 0x0003e40000000800 */
[----:B------:R-:W-:Y:S08]  /*4bd0*/  HMMA.16816.F32.BF16 R40, R8, R38, RZ ;  /* 0x000000260828723c */ /* 0x000ff000000418ff */
[----:B------:R-:W-:Y:S01]  /*4be0*/  HMMA.16816.F32.BF16 R84, R12, R16, RZ ;  /* 0x000000100c54723c */ /* 0x000fe200000418ff */
[----:B-1----:R-:W-:-:S07]  /*4bf0*/  FFMA.FTZ R3, R68, c[0x0][0x2d0], -R6 ;  /* 0x0000b40044037a23 */ /* 0x002fce0000010806 */
[C---:B------:R-:W-:Y:S01]  /*4c00*/  HMMA.16816.F32.BF16 R128, R12.reuse, R18, RZ ;  /* 0x000000120c80723c */ /* 0x040fe200000418ff */
[----:B------:R-:W1:Y:S01]  /*4c10*/  LDSM.16.MT88.4 R16, [R225+0x900] ;  /* 0x00090000e110783b */ /* 0x000e620000004200 */
[----:B------:R-:W-:Y:S01]  /*4c20*/  IMAD.MOV.U32 R68, RZ, RZ, R206 ;  /* 0x000000ffff447224 */ /* 0x000fe200078e00ce */
[----:B------:R3:W-:Y:S05]  /*4c30*/  MUFU.EX2 R232, R3 ;  /* 0x0000000300e87308 */ /* 0x0007ea0000000800 */
[C---:B------:R-:W-:Y:S08]  /*4c40*/  HMMA.16816.F32.BF16 R80, R12.reuse, R24, RZ ;  /* 0x000000180c50723c */ /* 0x040ff000000418ff */
[----:B------:R-:W-:Y:S01]  /*4c50*/  HMMA.16816.F32.BF16 R132, R12, R26, RZ ;  /* 0x0000001a0c84723c */ /* 0x000fe200000418ff */
[----:B---3--:R-:W-:-:S04]  /*4c60*/  FFMA.FTZ R3, R69, c[0x0][0x2d0], -R6 ;  /* 0x0000b40045037a23 */ /* 0x008fc80000010806 */
[----:B------:R3:W4:Y:S03]  /*4c70*/  MUFU.EX2 R112, R3 ;  /* 0x0000000300707308 */ /* 0x0007260000000800 */
[C---:B------:R-:W-:Y:S08]  /*4c80*/  HMMA.16816.F32.BF16 R24, R12.reuse, R36, RZ ;  /* 0x000000240c18723c */ /* 0x040ff000000418ff */
[----:B------:R-:W-:Y:S01]  /*4c90*/  HMMA.16816.F32.BF16 R120, R12, R38, RZ ;  /* 0x000000260c78723c */ /* 0x000fe200000418ff */
[----:B------:R-:W1:Y:S01]  /*4ca0*/  LDSM.16.MT88.4 R12, [R224+0x1100] ;  /* 0x00110000e00c783b */ /* 0x000e620000004200 */
[----:B---3--:R-:W-:-:S02]  /*4cb0*/  FFMA.FTZ R3, R70, c[0x0][0x2d0], -R5 ;  /* 0x0000b40046037a23 */ /* 0x008fc40000010805 */
[----:B------:R-:W-:Y:S02]  /*4cc0*/  IMAD.MOV.U32 R70, RZ, RZ, R113 ;  /* 0x000000ffff467224 */ /* 0x000fe400078e0071 */
[----:B------:R3:W-:Y:S02]  /*4cd0*/  MUFU.EX2 R4, R3 ;  /* 0x0000000300047308 */ /* 0x0007e40000000800 */
[----:B---3--:R-:W-:Y:S02]  /*4ce0*/  FFMA.FTZ R3, R74, c[0x0][0x2d0], -R5 ;  /* 0x0000b4004a037a23 */ /* 0x008fe40000010805 */
[----:B------:R-:W-:-:S04]  /*4cf0*/  IMAD.MOV.U32 R74, RZ, RZ, R203 ;  /* 0x000000ffff4a7224 */ /* 0x000fc800078e00cb */
[----:B------:R3:W-:Y:S02]  /*4d00*/  MUFU.EX2 R8, R3 ;  /* 0x0000000300087308 */ /* 0x0007e40000000800 */
[----:B---3--:R-:W-:Y:S01]  /*4d10*/  FFMA.FTZ R3, R75, c[0x0][0x2d0], -R5 ;  /* 0x0000b4004b037a23 */ /* 0x008fe20000010805 */
[----:B----4-:R-:W-:-:S05]  /*4d20*/  MOV R75, R112 ;  /* 0x00000070004b7202 */ /* 0x010fca0000000f00 */
[----:B------:R3:W-:Y:S01]  /*4d30*/  MUFU.EX2 R229, R3 ;  /* 0x0000000300e57308 */ /* 0x0007e20000000800 */
[----:B------:R-:W-:Y:S01]  /*4d40*/  F2FP.BF16.PACK_AB R10, R75, R232 ;  /* 0x000000e84b0a723e */ /* 0x000fe200000010ff */
[----:B---3--:R-:W-:Y:S02]  /*4d50*/  FFMA.FTZ R3, R93, c[0x0][0x2d0], -R5 ;  /* 0x0000b4005d037a23 */ /* 0x008fe40000010805 */
[----:B------:R-:W-:-:S04]  /*4d60*/  IMAD.MOV.U32 R93, RZ, RZ, R111 ;  /* 0x000000ffff5d7224 */ /* 0x000fc800078e006f */
[----:B------:R3:W4:Y:S02]  /*4d70*/  MUFU.EX2 R69, R3 ;  /* 0x0000000300457308 */ /* 0x0007240000000800 */
[----:B---3--:R-:W-:Y:S01]  /*4d80*/  FFMA.FTZ R3, R94, c[0x0][0x2d0], -R7 ;  /* 0x0000b4005e037a23 */ /* 0x008fe20000010807 */
[----:B----4-:R-:W-:Y:S01]  /*4d90*/  F2FP.BF16.PACK_AB R11, R69, R229 ;  /* 0x000000e5450b723e */ /* 0x010fe200000010ff */
[----:B------:R-:W-:Y:S01]  /*4da0*/  IMAD.MOV.U32 R94, RZ, RZ, R8 ;  /* 0x000000ffff5e7224 */ /* 0x000fe200078e0008 */
[----:B------:R-:W-:-:S03]  /*4db0*/  F2FP.BF16.PACK_AB R8, R93, R198 ;  /* 0x000000c65d08723e */ /* 0x000fc600000010ff */
[----:B------:R3:W-:Y:S01]  /*4dc0*/  MUFU.EX2 R252, R3 ;  /* 0x0000000300fc7308 */ /* 0x0007e20000000800 */
[----:B------:R-:W-:-:S07]  /*4dd0*/  F2FP.BF16.PACK_AB R9, R94, R4 ;  /* 0x000000045e09723e */ /* 0x000fce00000010ff */
[----:B--2---:R-:W-:Y:S01]  /*4de0*/  HMMA.16816.F32.BF16 R124, R8, R20, R76 ;  /* 0x00000014087c723c */ /* 0x004fe2000004184c */
[----:B---3--:R-:W-:Y:S01]  /*4df0*/  FFMA.FTZ R3, R95, c[0x0][0x2d0], -R7 ;  /* 0x0000b4005f037a23 */ /* 0x008fe20000010807 */
[----:B------:R-:W-:-:S06]  /*4e00*/  MOV R95, R201 ;  /* 0x000000c9005f7202 */ /* 0x000fcc0000000f00 */
[C---:B------:R-:W-:Y:S01]  /*4e10*/  HMMA.16816.F32.BF16 R112, R8.reuse, R32, R60 ;  /* 0x000000200870723c */ /* 0x040fe2000004183c */
[----:B------:R2:W3:Y:S07]  /*4e20*/  MUFU.EX2 R251, R3 ;  /* 0x0000000300fb7308 */ /* 0x0004ee0000000800 */
[C---:B------:R-:W-:Y:S08]  /*4e30*/  HMMA.16816.F32.BF16 R100, R8.reuse, R28, R44 ;  /* 0x0000001c0864723c */ /* 0x040ff0000004182c */
[----:B-1----:R-:W-:Y:S01]  /*4e40*/  HMMA.16816.F32.BF16 R108, R8, R16, R52 ;  /* 0x00000010086c723c */ /* 0x002fe20000041834 */
[----:B--2---:R-:W-:-:S04]  /*4e50*/  FFMA.FTZ R3, R96, c[0x0][0x2d0], -R7 ;  /* 0x0000b40060037a23 */ /* 0x004fc80000010807 */
[----:B------:R1:W-:Y:S03]  /*4e60*/  MUFU.EX2 R246, R3 ;  /* 0x0000000300f67308 */ /* 0x0003e60000000800 */
[C---:B------:R-:W-:Y:S08]  /*4e70*/  HMMA.16816.F32.BF16 R76, R8.reuse, R34, R56 ;  /* 0x00000022084c723c */ /* 0x040ff00000041838 */
[----:B------:R-:W-:Y:S01]  /*4e80*/  HMMA.16816.F32.BF16 R60, R8, R18, R48 ;  /* 0x00000012083c723c */ /* 0x000fe20000041830 */
[----:B-1----:R-:W-:-:S07]  /*4e90*/  FFMA.FTZ R3, R97, c[0x0][0x2d0], -R7 ;  /* 0x0000b40061037a23 */ /* 0x002fce0000010807 */
[----:B------:R-:W-:Y:S01]  /*4ea0*/  HMMA.16816.F32.BF16 R44, R8, R30, R40 ;  /* 0x0000001e082c723c */ /* 0x000fe20000041828 */
[----:B------:R1:W2:Y:S02]  /*4eb0*/  MUFU.EX2 R250, R3 ;  /* 0x0000000300fa7308 */ /* 0x0002a40000000800 */
[----:B-1----:R-:W-:-:S06]  /*4ec0*/  FFMA.FTZ R3, R98, c[0x0][0x2d0], -R0 ;  /* 0x0000b40062037a23 */ /* 0x002fcc0000010800 */
[----:B------:R1:W-:Y:S02]  /*4ed0*/  MUFU.EX2 R216, R3 ;  /* 0x0000000300d87308 */ /* 0x0003e40000000800 */
[----:B-1----:R-:W-:Y:S02]  /*4ee0*/  FFMA.FTZ R3, R99, c[0x0][0x2d0], -R0 ;  /* 0x0000b40063037a23 */ /* 0x002fe40000010800 */
[----:B------:R-:W-:Y:S04]  /*4ef0*/  HMMA.16816.F32.BF16 R96, R8, R22, R64 ;  /* 0x000000160860723c */ /* 0x000fe80000041840 */
[----:B------:R1:W4:Y:S03]  /*4f00*/  MUFU.EX2 R218, R3 ;  /* 0x0000000300da7308 */ /* 0x0003260000000800 */
[----:B---3--:R-:W-:-:S02]  /*4f10*/  F2FP.BF16.PACK_AB R8, R251, R252 ;  /* 0x000000fcfb08723e */ /* 0x008fc400000010ff */
[----:B--2---:R-:W-:Y:S01]  /*4f20*/  F2FP.BF16.PACK_AB R10, R250, R246 ;  /* 0x000000f6fa0a723e */ /* 0x004fe200000010ff */
[----:B-1----:R-:W-:Y:S01]  /*4f30*/  FFMA.FTZ R3, R116, c[0x0][0x2d0], -R0 ;  /* 0x0000b40074037a23 */ /* 0x002fe20000010800 */
[----:B----4-:R-:W-:Y:S01]  /*4f40*/  F2FP.BF16.PACK_AB R9, R218, R216 ;  /* 0x000000d8da09723e */ /* 0x010fe200000010ff */
[----:B------:R-:W-:Y:S02]  /*4f50*/  IMAD.MOV.U32 R116, RZ, RZ, R200 ;  /* 0x000000ffff747224 */ /* 0x000fe400078e00c8 */
[----:B------:R1:W-:Y:S02]  /*4f60*/  MUFU.EX2 R220, R3 ;  /* 0x0000000300dc7308 */ /* 0x0003e40000000800 */
[----:B-1----:R-:W-:Y:S01]  /*4f70*/  FFMA.FTZ R3, R117, c[0x0][0x2d0], -R0 ;  /* 0x0000b40075037a23 */ /* 0x002fe20000010800 */
[----:B------:R-:W-:-:S05]  /*4f80*/  MOV R117, R205 ;  /* 0x000000cd00757202 */ /* 0x000fca0000000f00 */
[----:B------:R1:W2:Y:S02]  /*4f90*/  MUFU.EX2 R217, R3 ;  /* 0x0000000300d97308 */ /* 0x0002a40000000800 */
[----:B-1----:R-:W-:Y:S01]  /*4fa0*/  FFMA.FTZ R3, R118, c[0x0][0x2d0], -R7 ;  /* 0x0000b40076037a23 */ /* 0x002fe20000010807 */
[----:B--2---:R-:W-:Y:S01]  /*4fb0*/  F2FP.BF16.PACK_AB R11, R217, R220 ;  /* 0x000000dcd90b723e */ /* 0x004fe200000010ff */
[----:B------:R-:W-:-:S04]  /*4fc0*/  IMAD.MOV.U32 R118, RZ, RZ, R204 ;  /* 0x000000ffff767224 */ /* 0x000fc800078e00cc */
[----:B------:R1:W-:Y:S02]  /*4fd0*/  MUFU.EX2 R219, R3 ;  /* 0x0000000300db7308 */ /* 0x0003e40000000800 */
[C---:B------:R-:W-:Y:S08]  /*4fe0*/  HMMA.16816.F32.BF16 R48, R8.reuse, R20, R88 ;  /* 0x000000140830723c */ /* 0x040ff00000041858 */
[----:B------:R-:W-:Y:S01]  /*4ff0*/  HMMA.16816.F32.BF16 R40, R8, R22, R104 ;  /* 0x000000160828723c */ /* 0x000fe20000041868 */
[----:B------:R-:W2:Y:S01]  /*5000*/  LDSM.16.MT88.4 R20, [R227+0x1100] ;  /* 0x00110000e314783b */ /* 0x000ea20000004200 */
[----:B-1----:R-:W-:-:S02]  /*5010*/  FFMA.FTZ R3, R136, c[0x0][0x2d0], -R6 ;  /* 0x0000b40088037a23 */ /* 0x002fc40000010806 */
[----:B------:R-:W-:Y:S02]  /*5020*/  IMAD.MOV.U32 R136, RZ, RZ, R202 ;  /* 0x000000ffff887224 */ /* 0x000fe400078e00ca */
[----:B------:R1:W-:Y:S02]  /*5030*/  MUFU.EX2 R214, R3 ;  /* 0x0000000300d67308 */ /* 0x0003e40000000800 */
[C---:B------:R-:W-:Y:S07]  /*5040*/  HMMA.16816.F32.BF16 R52, R8.reuse, R32, R84 ;  /* 0x000000200834723c */ /* 0x040fee0000041854 */
[----:B------:R-:W-:Y:S01]  /*5050*/  IMAD.MOV.U32 R87, RZ, RZ, R199 ;  /* 0x000000ffff577224 */ /* 0x000fe200078e00c7 */
[----:B------:R-:W-:Y:S01]  /*5060*/  HMMA.16816.F32.BF16 R88, R8, R28, R24 ;  /* 0x0000001c0858723c */ /* 0x000fe20000041818 */
[----:B------:R-:W3:Y:S01]  /*5070*/  LDSM.16.MT88.4 R24, [R225+0x1100] ;  /* 0x00110000e118783b */ /* 0x000ee20000004200 */
[----:B-1----:R-:W-:-:S06]  /*5080*/  FFMA.FTZ R3, R137, c[0x0][0x2d0], -R6 ;  /* 0x0000b40089037a23 */ /* 0x002fcc0000010806 */
[C---:B------:R-:W-:Y:S01]  /*5090*/  HMMA.16816.F32.BF16 R36, R8.reuse, R34, R128 ;  /* 0x000000220824723c */ /* 0x040fe20000041880 */
[----:B------:R-:W-:Y:S01]  /*50a0*/  IMAD.MOV.U32 R137, RZ, RZ, R212 ;  /* 0x000000ffff897224 */ /* 0x000fe200078e00d4 */
[----:B------:R-:W1:Y:S01]  /*50b0*/  LDSM.16.MT88.4 R32, [R226+0x1100] ;  /* 0x00110000e220783b */ /* 0x000e620000004200 */
[----:B------:R4:W2:Y:S01]  /*50c0*/  MUFU.EX2 R215, R3 ;  /* 0x0000000300d77308 */ /* 0x0008a20000000800 */
[----:B------:R-:W-:Y:S02]  /*50d0*/  IMAD.MOV.U32 R29, RZ, RZ, R136 ;  /* 0x000000ffff1d7224 */ /* 0x000fe400078e0088 */
[----:B------:R-:W-:Y:S02]  /*50e0*/  IMAD.MOV.U32 R136, RZ, RZ, R197 ;  /* 0x000000ffff887224 */ /* 0x000fe400078e00c5 */
[----:B------:R-:W-:Y:S01]  /*50f0*/  HMMA.16816.F32.BF16 R80, R8, R16, R80 ;  /* 0x000000100850723c */ /* 0x000fe20000041850 */
[----:B------:R-:W-:-:S06]  /*5100*/  IMAD.MOV.U32 R128, RZ, RZ, R192 ;  /* 0x000000ffff807224 */ /* 0x000fcc00078e00c0 */
[----:B------:R-:W-:Y:S01]  /*5110*/  MOV R17, R94 ;  /* 0x0000005e00117202 */ /* 0x000fe20000000f00 */
[----:B------:R-:W-:Y:S01]  /*5120*/  IMAD.MOV.U32 R16, RZ, RZ, R117 ;  /* 0x000000ffff107224 */ /* 0x000fe200078e0075 */
[C---:B------:R-:W-:Y:S01]  /*5130*/  HMMA.16816.F32.BF16 R56, R8.reuse, R18, R132 ;  /* 0x000000120838723c */ /* 0x040fe20000041884 */
[----:B------:R-:W-:Y:S02]  /*5140*/  IMAD.MOV.U32 R117, RZ, RZ, R194 ;  /* 0x000000ffff757224 */ /* 0x000fe400078e00c2 */
[----:B----4-:R-:W-:Y:S01]  /*5150*/  FFMA.FTZ R3, R138, c[0x0][0x2d0], -R6 ;  /* 0x0000b4008a037a23 */ /* 0x010fe20000010806 */
[----:B------:R-:W-:Y:S01]  /*5160*/  MOV R138, R211 ;  /* 0x000000d3008a7202 */ /* 0x000fe20000000f00 */
[----:B------:R-:W-:Y:S02]  /*5170*/  IMAD.MOV.U32 R130, RZ, RZ, R16 ;  /* 0x000000ffff827224 */ /* 0x000fe400078e0010 */
[----:B------:R4:W-:Y:S01]  /*5180*/  MUFU.EX2 R212, R3 ;  /* 0x0000000300d47308 */ /* 0x0009e20000000800 */
[----:B------:R-:W-:Y:S01]  /*5190*/  HMMA.16816.F32.BF16 R64, R8, R30, R120 ;  /* 0x0000001e0840723c */ /* 0x000fe20000041878 */
[----:B------:R-:W-:-:S02]  /*51a0*/  IMAD.MOV.U32 R129, RZ, RZ, R17 ;  /* 0x000000ffff817224 */ /* 0x000fc400078e0011 */
[----:B------:R-:W-:Y:S01]  /*51b0*/  LDSM.16.MT88.4 R16, [R224+0x1900] ;  /* 0x00190000e010783b */ /* 0x000fe20000004200 */
[----:B------:R-:W-:Y:S02]  /*51c0*/  IMAD.MOV.U32 R134, RZ, RZ, R116 ;  /* 0x000000ffff867224 */ /* 0x000fe400078e0074 */
[----:B------:R-:W-:Y:S01]  /*51d0*/  IMAD.MOV.U32 R133, RZ, RZ, R95 ;  /* 0x000000ffff857224 */ /* 0x000fe200078e005f */
[----:B--2---:R-:W-:Y:S01]  /*51e0*/  F2FP.BF16.PACK_AB R8, R215, R214 ;  /* 0x000000d6d708723e */ /* 0x004fe200000010ff */
[----:B----4-:R-:W-:Y:S02]  /*51f0*/  FFMA.FTZ R3, R139, c[0x0][0x2d0], -R6 ;  /* 0x0000b4008b037a23 */ /* 0x010fe40000010806 */
[----:B------:R-:W-:Y:S02]  /*5200*/  IMAD.MOV.U32 R139, RZ, RZ, R4 ;  /* 0x000000ffff8b7224 */ /* 0x000fe400078e0004 */
[----:B------:R2:W4:Y:S01]  /*5210*/  MUFU.EX2 R211, R3 ;  /* 0x0000000300d37308 */ /* 0x0005220000000800 */
[----:B------:R-:W-:-:S04]  /*5220*/  IMAD.MOV.U32 R4, RZ, RZ, R207 ;  /* 0x000000ffff047224 */ /* 0x000fc800078e00cf */
[----:B------:R-:W-:Y:S01]  /*5230*/  IMAD.MOV.U32 R94, RZ, RZ, R4 ;  /* 0x000000ffff5e7224 */ /* 0x000fe200078e0004 */
[----:B------:R-:W-:-:S03]  /*5240*/  MOV R4, R195 ;  /* 0x000000c300047202 */ /* 0x000fc60000000f00 */
[----:B------:R-:W-:Y:S02]  /*5250*/  IMAD.MOV.U32 R135, RZ, RZ, R94 ;  /* 0x000000ffff877224 */ /* 0x000fe400078e005e */
[----:B--2---:R-:W-:Y:S01]  /*5260*/  FFMA.FTZ R3, R140, c[0x0][0x2d0], -R5 ;  /* 0x0000b4008c037a23 */ /* 0x004fe20000010805 */
[----:B----4-:R-:W-:Y:S01]  /*5270*/  F2FP.BF16.PACK_AB R10, R211, R212 ;  /* 0x000000d4d30a723e */ /* 0x010fe200000010ff */
[----:B------:R-:W-:Y:S02]  /*5280*/  IMAD.MOV.U32 R140, RZ, RZ, R118 ;  /* 0x000000ffff8c7224 */ /* 0x000fe400078e0076 */
[----:B------:R2:W-:Y:S01]  /*5290*/  MUFU.EX2 R207, R3 ;  /* 0x0000000300cf7308 */ /* 0x0005e20000000800 */
[----:B------:R-:W-:Y:S02]  /*52a0*/  IMAD.MOV.U32 R118, RZ, RZ, R196 ;  /* 0x000000ffff767224 */ /* 0x000fe400078e00c4 */
[----:B------:R-:W-:Y:S02]  /*52b0*/  MOV R131, R140 ;  /* 0x0000008c00837202 */ /* 0x000fe40000000f00 */
[----:B------:R-:W-:-:S05]  /*52c0*/  MOV R140, R188 ;  /* 0x000000bc008c7202 */ /* 0x000fca0000000f00 */
[----:B------:R-:W-:Y:S02]  /*52d0*/  IMAD.MOV.U32 R132, RZ, RZ, R140 ;  /* 0x000000ffff847224 */ /* 0x000fe400078e008c */
[----:B--2---:R-:W-:Y:S02]  /*52e0*/  FFMA.FTZ R3, R141, c[0x0][0x2d0], -R5 ;  /* 0x0000b4008d037a23 */ /* 0x004fe40000010805 */
[----:B------:R-:W-:Y:S02]  /*52f0*/  IMAD.MOV.U32 R141, RZ, RZ, R191 ;  /* 0x000000ffff8d7224 */ /* 0x000fe400078e00bf */
[----:B------:R2:W4:Y:S02]  /*5300*/  MUFU.EX2 R206, R3 ;  /* 0x0000000300ce7308 */ /* 0x0005240000000800 */
[----:B--2---:R-:W-:Y:S01]  /*5310*/  FFMA.FTZ R3, R142, c[0x0][0x2d0], -R5 ;  /* 0x0000b4008e037a23 */ /* 0x004fe20000010805 */
[----:B----4-:R-:W-:Y:S02]  /*5320*/  F2FP.BF16.PACK_AB R9, R206, R207 ;  /* 0x000000cfce09723e */ /* 0x010fe400000010ff */
[----:B------:R-:W-:-:S03]  /*5330*/  MOV R142, R118 ;  /* 0x00000076008e7202 */ /* 0x000fc60000000f00 */
[----:B------:R2:W-:Y:S01]  /*5340*/  MUFU.EX2 R205, R3 ;  /* 0x0000000300cd7308 */ /* 0x0005e20000000800 */
[----:B------:R-:W-:Y:S02]  /*5350*/  IMAD.MOV.U32 R118, RZ, RZ, R117 ;  /* 0x000000ffff767224 */ /* 0x000fe400078e0075 */
[----:B------:R-:W-:Y:S02]  /*5360*/  IMAD.MOV.U32 R117, RZ, RZ, R189 ;  /* 0x000000ffff757224 */ /* 0x000fe400078e00bd */
[----:B--2---:R-:W-:Y:S02]  /*5370*/  FFMA.FTZ R3, R143, c[0x0][0x2d0], -R5 ;  /* 0x0000b4008f037a23 */ /* 0x004fe40000010805 */
[----:B------:R-:W-:Y:S02]  /*5380*/  IMAD.MOV.U32 R143, RZ, RZ, R136 ;  /* 0x000000ffff8f7224 */ /* 0x000fe400078e0088 */
[----:B------:R2:W4:Y:S01]  /*5390*/  MUFU.EX2 R204, R3 ;  /* 0x0000000300cc7308 */ /* 0x0005220000000800 */
[----:B------:R-:W-:-:S02]  /*53a0*/  IMAD.MOV.U32 R136, RZ, RZ, R190 ;  /* 0x000000ffff887224 */ /* 0x000fc400078e00be */
[----:B--2---:R-:W-:Y:S01]  /*53b0*/  FFMA.FTZ R3, R144, c[0x0][0x2d0], -R7 ;  /* 0x0000b40090037a23 */ /* 0x004fe20000010807 */
[----:B----4-:R-:W-:-:S04]  /*53c0*/  F2FP.BF16.PACK_AB R11, R204, R205 ;  /* 0x000000cdcc0b723e */ /* 0x010fc800000010ff */
[----:B------:R2:W4:Y:S03]  /*53d0*/  MUFU.EX2 R203, R3 ;  /* 0x0000000300cb7308 */ /* 0x0005260000000800 */
[C---:B------:R-:W-:Y:S07]  /*53e0*/  HMMA.16816.F32.BF16 R120, R8.reuse, R12, R124 ;  /* 0x0000000c0878723c */ /* 0x040fee000004187c */
[----:B------:R-:W-:Y:S01]  /*53f0*/  IMAD.MOV.U32 R127, RZ, RZ, R142 ;  /* 0x000000ffff7f7224 */ /* 0x000fe200078e008e */
[----:B------:R-:W-:Y:S01]  /*5400*/  HMMA.16816.F32.BF16 R112, R8, R20, R112 ;  /* 0x000000140870723c */ /* 0x000fe20000041870 */
[----:B------:R-:W-:Y:S01]  /*5410*/  IMAD.MOV.U32 R142, RZ, RZ, R187 ;  /* 0x000000ffff8e7224 */ /* 0x000fe200078e00bb */
[----:B------:R-:W-:Y:S01]  /*5420*/  MOV R126, R118 ;  /* 0x00000076007e7202 */ /* 0x000fe20000000f00 */
[----:B------:R-:W-:Y:S01]  /*5430*/  IMAD.MOV.U32 R124, RZ, RZ, R74 ;  /* 0x000000ffff7c7224 */ /* 0x000fe200078e004a */
[----:B------:R-:W-:Y:S01]  /*5440*/  MOV R125, R131 ;  /* 0x00000083007d7202 */ /* 0x000fe20000000f00 */
[----:B--2---:R-:W-:-:S02]  /*5450*/  FFMA.FTZ R3, R145, c[0x0][0x2d0], -R7 ;  /* 0x0000b40091037a23 */ /* 0x004fc40000010807 */
[----:B------:R-:W-:Y:S01]  /*5460*/  IMAD.MOV.U32 R74, RZ, RZ, R184 ;  /* 0x000000ffff4a7224 */ /* 0x000fe200078e00b8 */
[C---:B---3--:R-:W-:Y:S01]  /*5470*/  HMMA.16816.F32.BF16 R108, R8.reuse, R24, R108 ;  /* 0x00000018086c723c */ /* 0x048fe2000004186c */
[----:B------:R2:W-:Y:S07]  /*5480*/  MUFU.EX2 R202, R3 ;  /* 0x0000000300ca7308 */ /* 0x0005ee0000000800 */
[C---:B-1----:R-:W-:Y:S08]  /*5490*/  HMMA.16816.F32.BF16 R104, R8.reuse, R32, R100 ;  /* 0x000000200868723c */ /* 0x042ff00000041864 */
[----:B------:R-:W-:Y:S01]  /*54a0*/  HMMA.16816.F32.BF16 R96, R8, R14, R96 ;  /* 0x0000000e0860723c */ /* 0x000fe20000041860 */
[----:B--2---:R-:W-:-:S04]  /*54b0*/  FFMA.FTZ R3, R146, c[0x0][0x2d0], -R7 ;  /* 0x0000b40092037a23 */ /* 0x004fc80000010807 */
[----:B------:R1:W-:Y:S02]  /*54c0*/  MUFU.EX2 R201, R3 ;  /* 0x0000000300c97308 */ /* 0x0003e40000000800 */
[----:B-1----:R-:W-:-:S06]  /*54d0*/  FFMA.FTZ R3, R147, c[0x0][0x2d0], -R7 ;  /* 0x0000b40093037a23 */ /* 0x002fcc0000010807 */
[----:B------:R1:W-:Y:S02]  /*54e0*/  MUFU.EX2 R200, R3 ;  /* 0x0000000300c87308 */ /* 0x0003e40000000800 */
[----:B-1----:R-:W-:Y:S02]  /*54f0*/  FFMA.FTZ R3, R148, c[0x0][0x2d0], -R0 ;  /* 0x0000b40094037a23 */ /* 0x002fe40000010800 */
[----:B------:R-:W-:-:S04]  /*5500*/  IMAD.MOV.U32 R148, RZ, RZ, R136 ;  /* 0x000000ffff947224 */ /* 0x000fc800078e0088 */
[----:B------:R1:W-:Y:S01]  /*5510*/  MUFU.EX2 R199, R3 ;  /* 0x0000000300c77308 */ /* 0x0003e20000000800 */
[----:B------:R-:W-:Y:S02]  /*5520*/  IMAD.MOV.U32 R136, RZ, RZ, R75 ;  /* 0x000000ffff887224 */ /* 0x000fe400078e004b */
[----:B-1----:R-:W-:Y:S02]  /*5530*/  FFMA.FTZ R3, R149, c[0x0][0x2d0], -R0 ;  /* 0x0000b40095037a23 */ /* 0x002fe40000010800 */
[----:B------:R-:W-:-:S03]  /*5540*/  IMAD.MOV.U32 R149, RZ, RZ, R198 ;  /* 0x000000ffff957224 */ /* 0x000fc600078e00c6 */
[----:B------:R1:W2:Y:S02]  /*5550*/  MUFU.EX2 R198, R3 ;  /* 0x0000000300c67308 */ /* 0x0002a40000000800 */
[--C-:B-1----:R-:W-:Y:S01]  /*5560*/  FFMA.FTZ R3, R150, c[0x0][0x2d0], -R0.reuse ;  /* 0x0000b40096037a23 */ /* 0x102fe20000010800 */
[----:B------:R-:W-:Y:S02]  /*5570*/  MOV R150, R87 ;  /* 0x0000005700967202 */ /* 0x000fe40000000f00 */
[C---:B------:R-:W-:Y:S03]  /*5580*/  HMMA.16816.F32.BF16 R84, R8.reuse, R22, R76 ;  /* 0x000000160854723c */ /* 0x040fe6000004184c */
[----:B------:R1:W-:Y:S05]  /*5590*/  MUFU.EX2 R197, R3 ;  /* 0x0000000300c57308 */ /* 0x0003ea0000000800 */
[C---:B------:R-:W-:Y:S08]  /*55a0*/  HMMA.16816.F32.BF16 R76, R8.reuse, R26, R60 ;  /* 0x0000001a084c723c */ /* 0x040ff0000004183c */
[----:B------:R-:W-:Y:S01]  /*55b0*/  HMMA.16816.F32.BF16 R60, R8, R34, R44 ;  /* 0x00000022083c723c */ /* 0x000fe2000004182c */
[----:B-1----:R-:W-:-:S02]  /*55c0*/  FFMA.FTZ R3, R151, c[0x0][0x2d0], -R0 ;  /* 0x0000b40097037a23 */ /* 0x002fc40000010800 */
[----:B------:R-:W-:Y:S02]  /*55d0*/  IMAD.MOV.U32 R151, RZ, RZ, R193 ;  /* 0x000000ffff977224 */ /* 0x000fe400078e00c1 */
[----:B------:R1:W3:Y:S02]  /*55e0*/  MUFU.EX2 R195, R3 ;  /* 0x0000000300c37308 */ /* 0x0002e40000000800 */
[----:B----4-:R-:W-:Y:S02]  /*55f0*/  F2FP.BF16.PACK_AB R8, R203, R219 ;  /* 0x000000dbcb08723e */ /* 0x010fe400000010ff */
[----:B--2---:R-:W-:Y:S02]  /*5600*/  F2FP.BF16.PACK_AB R9, R198, R199 ;  /* 0x000000c7c609723e */ /* 0x004fe400000010ff */
[----:B------:R-:W-:Y:S01]  /*5610*/  F2FP.BF16.PACK_AB R10, R201, R202 ;  /* 0x000000cac90a723e */ /* 0x000fe200000010ff */
[----:B-1----:R-:W-:Y:S01]  /*5620*/  FFMA.FTZ R3, R152, c[0x0][0x2d0], -R7 ;  /* 0x0000b40098037a23 */ /* 0x002fe20000010807 */
[----:B---3--:R-:W-:-:S02]  /*5630*/  F2FP.BF16.PACK_AB R11, R195, R197 ;  /* 0x000000c5c30b723e */ /* 0x008fc400000010ff */
[----:B------:R-:W-:Y:S01]  /*5640*/  MOV R152, R117 ;  /* 0x0000007500987202 */ /* 0x000fe20000000f00 */
[----:B------:R1:W-:Y:S04]  /*5650*/  MUFU.EX2 R196, R3 ;  /* 0x0000000300c47308 */ /* 0x0003e80000000800 */
[C---:B------:R-:W-:Y:S08]  /*5660*/  HMMA.16816.F32.BF16 R48, R8.reuse, R12, R48 ;  /* 0x0000000c0830723c */ /* 0x040ff00000041830 */
[----:B------:R-:W-:Y:S01]  /*5670*/  HMMA.16816.F32.BF16 R44, R8, R14, R40 ;  /* 0x0000000e082c723c */ /* 0x000fe20000041828 */
[----:B------:R-:W-:Y:S01]  /*5680*/  LDSM.16.MT88.4 R12, [R227+0x1900] ;  /* 0x00190000e30c783b */ /* 0x000fe20000004200 */
[----:B-1----:R-:W-:Y:S01]  /*5690*/  FFMA.FTZ R3, R153, c[0x0][0x2d0], -R7 ;  /* 0x0000b40099037a23 */ /* 0x002fe20000010807 */
[----:B------:R-:W-:-:S03]  /*56a0*/  MOV R153, R129 ;  /* 0x0000008100997202 */ /* 0x000fc60000000f00 */
[----:B------:R1:W-:Y:S02]  /*56b0*/  MUFU.EX2 R194, R3 ;  /* 0x0000000300c27308 */ /* 0x0003e40000000800 */
[C---:B------:R-:W-:Y:S08]  /*56c0*/  HMMA.16816.F32.BF16 R40, R8.reuse, R20, R52 ;  /* 0x000000140828723c */ /* 0x040ff00000041834 */
[----:B------:R-:W-:Y:S01]  /*56d0*/  HMMA.16816.F32.BF16 R36, R8, R22, R36 ;  /* 0x000000160824723c */ /* 0x000fe20000041824 */
[----:B------:R-:W2:Y:S01]  /*56e0*/  LDSM.16.MT88.4 R20, [R225+0x1900] ;  /* 0x00190000e114783b */ /* 0x000ea20000004200 */
[----:B-1----:R-:W-:-:S06]  /*56f0*/  FFMA.FTZ R3, R154, c[0x0][0x2d0], -R6 ;  /* 0x0000b4009a037a23 */ /* 0x002fcc0000010806 */
[----:B------:R-:W-:Y:S01]  /*5700*/  HMMA.16816.F32.BF16 R56, R8, R26, R56 ;  /* 0x0000001a0838723c */ /* 0x000fe20000041838 */
[----:B------:R-:W-:Y:S01]  /*5710*/  IMAD.MOV.U32 R154, RZ, RZ, R93 ;  /* 0x000000ffff9a7224 */ /* 0x000fe200078e005d */
[----:B------:R1:W-:Y:S01]  /*5720*/  MUFU.EX2 R193, R3 ;  /* 0x0000000300c17308 */ /* 0x0003e20000000800 */
[----:B------:R-:W-:-:S05]  /*5730*/  IMAD.MOV.U32 R93, RZ, RZ, R185 ;  /* 0x000000ffff5d7224 */ /* 0x000fca00078e00b9 */
[C---:B------:R-:W-:Y:S01]  /*5740*/  HMMA.16816.F32.BF16 R100, R8.reuse, R32, R88 ;  /* 0x000000200864723c */ /* 0x040fe20000041858 */
[--C-:B-1----:R-:W-:Y:S02]  /*5750*/  FFMA.FTZ R3, R155, c[0x0][0x2d0], -R6.reuse ;  /* 0x0000b4009b037a23 */ /* 0x102fe40000010806 */
[----:B------:R-:W-:Y:S02]  /*5760*/  IMAD.MOV.U32 R155, RZ, RZ, R29 ;  /* 0x000000ffff9b7224 */ /* 0x000fe400078e001d */
[----:B------:R1:W3:Y:S03]  /*5770*/  MUFU.EX2 R192, R3 ;  /* 0x0000000300c07308 */ /* 0x0002e60000000800 */
[C---:B------:R-:W-:Y:S01]  /*5780*/  HMMA.16816.F32.BF16 R28, R8.reuse, R24, R80 ;  /* 0x00000018081c723c */ /* 0x040fe20000041850 */
[----:B------:R-:W4:Y:S07]  /*5790*/  LDSM.16.MT88.4 R24, [R226+0x1900] ;  /* 0x00190000e218783b */ /* 0x000f2e0000004200 */
[----:B------:R-:W-:Y:S01]  /*57a0*/  HMMA.16816.F32.BF16 R80, R8, R34, R64 ;  /* 0x000000220850723c */ /* 0x000fe20000041840 */
[----:B-1----:R-:W-:-:S06]  /*57b0*/  FFMA.FTZ R3, R156, c[0x0][0x2d0], -R6 ;  /* 0x0000b4009c037a23 */ /* 0x002fcc0000010806 */
[----:B---3--:R-:W-:Y:S01]  /*57c0*/  F2FP.BF16.PACK_AB R8, R192, R193 ;  /* 0x000000c1c008723e */ /* 0x008fe200000010ff */
[----:B------:R1:W-:Y:S02]  /*57d0*/  MUFU.EX2 R191, R3 ;  /* 0x0000000300bf7308 */ /* 0x0003e40000000800 */
[----:B-1----:R-:W-:-:S06]  /*57e0*/  FFMA.FTZ R3, R157, c[0x0][0x2d0], -R6 ;  /* 0x0000b4009d037a23 */ /* 0x002fcc0000010806 */
[----:B------:R1:W3:Y:S02]  /*57f0*/  MUFU.EX2 R190, R3 ;  /* 0x0000000300be7308 */ /* 0x0002e40000000800 */
[----:B-1----:R-:W-:Y:S01]  /*5800*/  FFMA.FTZ R3, R158, c[0x0][0x2d0], -R5 ;  /* 0x0000b4009e037a23 */ /* 0x002fe20000010805 */
[----:B---3--:R-:W-:-:S05]  /*5810*/  F2FP.BF16.PACK_AB R10, R190, R191 ;  /* 0x000000bfbe0a723e */ /* 0x008fca00000010ff */
[----:B------:R1:W-:Y:S02]  /*5820*/  MUFU.EX2 R189, R3 ;  /* 0x0000000300bd7308 */ /* 0x0003e40000000800 */
[----:B-1----:R-:W-:-:S06]  /*5830*/  FFMA.FTZ R3, R159, c[0x0][0x2d0], -R5 ;  /* 0x0000b4009f037a23 */ /* 0x002fcc0000010805 */
[----:B------:R1:W3:Y:S02]  /*5840*/  MUFU.EX2 R188, R3 ;  /* 0x0000000300bc7308 */ /* 0x0002e40000000800 */
[----:B-1----:R-:W-:Y:S01]  /*5850*/  FFMA.FTZ R3, R160, c[0x0][0x2d0], -R5 ;  /* 0x0000b400a0037a23 */ /* 0x002fe20000010805 */
[----:B---3--:R-:W-:Y:S01]  /*5860*/  F2FP.BF16.PACK_AB R9, R188, R189 ;  /* 0x000000bdbc09723e */ /* 0x008fe200000010ff */
[----:B------:R-:W-:-:S04]  /*5870*/  IMAD.MOV.U32 R160, RZ, RZ, R186 ;  /* 0x000000ffffa07224 */ /* 0x000fc800078e00ba */
[----:B------:R1:W-:Y:S02]  /*5880*/  MUFU.EX2 R186, R3 ;  /* 0x0000000300ba7308 */ /* 0x0003e40000000800 */
[----:B-1----:R-:W-:Y:S01]  /*5890*/  FFMA.FTZ R3, R161, c[0x0][0x2d0], -R5 ;  /* 0x0000b400a1037a23 */ /* 0x002fe20000010805 */
[----:B------:R-:W-:-:S05]  /*58a0*/  MOV R161, R143 ;  /* 0x0000008f00a17202 */ /* 0x000fca0000000f00 */
[----:B------:R1:W3:Y:S02]  /*58b0*/  MUFU.EX2 R187, R3 ;  /* 0x0000000300bb7308 */ /* 0x0002e40000000800 */
[----:B-1----:R-:W-:Y:S01]  /*58c0*/  FFMA.FTZ R3, R162, c[0x0][0x2d0], -R7 ;  /* 0x0000b400a2037a23 */ /* 0x002fe20000010807 */
[----:B---3--:R-:W-:Y:S01]  /*58d0*/  F2FP.BF16.PACK_AB R11, R187, R186 ;  /* 0x000000babb0b723e */ /* 0x008fe200000010ff */
[----:B------:R-:W-:-:S04]  /*58e0*/  IMAD.MOV.U32 R162, RZ, RZ, R128 ;  /* 0x000000ffffa27224 */ /* 0x000fc800078e0080 */
[----:B------:R1:W3:Y:S02]  /*58f0*/  MUFU.EX2 R185, R3 ;  /* 0x0000000300b97308 */ /* 0x0002e40000000800 */
[C---:B--2---:R-:W-:Y:S08]  /*5900*/  HMMA.16816.F32.BF16 R156, R8.reuse, R20, R108 ;  /* 0x00000014089c723c */ /* 0x044ff0000004186c */
[----:B------:R-:W-:Y:S01]  /*5910*/  HMMA.16816.F32.BF16 R144, R8, R14, R84 ;  /* 0x0000000e0890723c */ /* 0x000fe20000041854 */
[----:B-1----:R-:W-:-:S02]  /*5920*/  FFMA.FTZ R3, R163, c[0x0][0x2d0], -R7 ;  /* 0x0000b400a3037a23 */ /* 0x002fc40000010807 */
[----:B------:R-:W-:Y:S02]  /*5930*/  IMAD.MOV.U32 R163, RZ, RZ, R130 ;  /* 0x000000ffffa37224 */ /* 0x000fe400078e0082 */
[----:B------:R1:W-:Y:S03]  /*5940*/  MUFU.EX2 R184, R3 ;  /* 0x0000000300b87308 */ /* 0x0003e60000000800 */
[C---:B----4-:R-:W-:Y:S08]  /*5950*/  HMMA.16816.F32.BF16 R84, R8.reuse, R24, R104 ;  /* 0x000000180854723c */ /* 0x050ff00000041868 */
[----:B------:R-:W-:Y:S01]  /*5960*/  HMMA.16816.F32.BF16 R88, R8, R22, R76 ;  /* 0x000000160858723c */ /* 0x000fe2000004184c */
[----:B-1----:R-:W-:-:S07]  /*5970*/  FFMA.FTZ R3, R164, c[0x0][0x2d0], -R7 ;  /* 0x0000b400a4037a23 */ /* 0x002fce0000010807 */
[C---:B------:R-:W-:Y:S01]  /*5980*/  HMMA.16816.F32.BF16 R120, R8.reuse, R16, R120 ;  /* 0x000000100878723c */ /* 0x040fe20000041878 */
[----:B------:R-:W-:Y:S01]  /*5990*/  IMAD.MOV.U32 R164, RZ, RZ, R142 ;  /* 0x000000ffffa47224 */ /* 0x000fe200078e008e */
[----:B------:R1:W-:Y:S06]  /*59a0*/  MUFU.EX2 R118, R3 ;  /* 0x0000000300767308 */ /* 0x0003ec0000000800 */
[C---:B------:R-:W-:Y:S08]  /*59b0*/  HMMA.16816.F32.BF16 R96, R8.reuse, R18, R96 ;  /* 0x000000120860723c */ /* 0x040ff00000041860 */
[----:B------:R-:W-:Y:S01]  /*59c0*/  HMMA.16816.F32.BF16 R76, R8, R26, R60 ;  /* 0x0000001a084c723c */ /* 0x000fe2000004183c */
[----:B-1----:R-:W-:-:S02]  /*59d0*/  FFMA.FTZ R3, R165, c[0x0][0x2d0], -R7 ;  /* 0x0000b400a5037a23 */ /* 0x002fc40000010807 */
[----:B------:R-:W-:Y:S02]  /*59e0*/  IMAD.MOV.U32 R165, RZ, RZ, R141 ;  /* 0x000000ffffa57224 */ /* 0x000fe400078e008d */
[----:B------:R1:W-:Y:S03]  /*59f0*/  MUFU.EX2 R117, R3 ;  /* 0x0000000300757308 */ /* 0x0003e60000000800 */
[----:B------:R-:W-:Y:S07]  /*5a00*/  HMMA.16816.F32.BF16 R140, R8, R12, R112 ;  /* 0x0000000c088c723c */ /* 0x000fee0000041870 */
[----:B------:R-:W-:-:S02]  /*5a10*/  F2FP.BF16.PACK_AB R8, R196, R200 ;  /* 0x000000c8c408723e */ /* 0x000fc400000010ff */
[----:B---3--:R-:W-:Y:S01]  /*5a20*/  F2FP.BF16.PACK_AB R10, R185, R194 ;  /* 0x000000c2b90a723e */ /* 0x008fe200000010ff */
[----:B-1----:R-:W-:Y:S01]  /*5a30*/  FFMA.FTZ R3, R166, c[0x0][0x2d0], -R0 ;  /* 0x0000b400a6037a23 */ /* 0x002fe20000010800 */
[----:B------:R-:W-:-:S03]  /*5a40*/  MOV R166, R93 ;  /* 0x0000005d00a67202 */ /* 0x000fc60000000f00 */
[----:B------:R1:W-:Y:S02]  /*5a50*/  MUFU.EX2 R115, R3 ;  /* 0x0000000300737308 */ /* 0x0003e40000000800 */
[----:B-1----:R-:W-:Y:S02]  /*5a60*/  FFMA.FTZ R3, R167, c[0x0][0x2d0], -R0 ;  /* 0x0000b400a7037a23 */ /* 0x002fe40000010800 */
[----:B------:R-:W-:-:S04]  /*5a70*/  IMAD.MOV.U32 R167, RZ, RZ, R74 ;  /* 0x000000ffffa77224 */ /* 0x000fc800078e004a */
[----:B------:R1:W2:Y:S02]  /*5a80*/  MUFU.EX2 R114, R3 ;  /* 0x0000000300727308 */ /* 0x0002a40000000800 */
[----:B-1----:R-:W-:Y:S01]  /*5a90*/  FFMA.FTZ R3, R169, c[0x0][0x2d0], -R0 ;  /* 0x0000b400a9037a23 */ /* 0x002fe20000010800 */
[----:B--2---:R-:W-:Y:S01]  /*5aa0*/  F2FP.BF16.PACK_AB R9, R114, R115 ;  /* 0x000000737209723e */ /* 0x004fe200000010ff */
[----:B------:R-:W-:-:S04]  /*5ab0*/  IMAD.MOV.U32 R169, RZ, RZ, R166 ;  /* 0x000000ffffa97224 */ /* 0x000fc800078e00a6 */
[----:B------:R1:W-:Y:S01]  /*5ac0*/  MUFU.EX2 R113, R3 ;  /* 0x0000000300717308 */ /* 0x0003e20000000800 */
[----:B------:R-:W-:Y:S02]  /*5ad0*/  IMAD.MOV.U32 R166, RZ, RZ, R164 ;  /* 0x000000ffffa67224 */ /* 0x000fe400078e00a4 */
[----:B------:R-:W-:Y:S02]  /*5ae0*/  IMAD.MOV.U32 R164, RZ, RZ, R162 ;  /* 0x000000ffffa47224 */ /* 0x000fe400078e00a2 */
[----:B------:R-:W-:Y:S02]  /*5af0*/  IMAD.MOV.U32 R162, RZ, RZ, R150 ;  /* 0x000000ffffa27224 */ /* 0x000fe400078e0096 */
[----:B------:R-:W-:Y:S02]  /*5b00*/  IMAD.MOV.U32 R150, RZ, RZ, R139 ;  /* 0x000000ffff967224 */ /* 0x000fe400078e008b */
[----:B------:R-:W-:Y:S02]  /*5b10*/  IMAD.MOV.U32 R139, RZ, RZ, R137 ;  /* 0x000000ffff8b7224 */ /* 0x000fe400078e0089 */
[----:B------:R-:W-:-:S02]  /*5b20*/  IMAD.MOV.U32 R137, RZ, RZ, R234 ;  /* 0x000000ffff897224 */ /* 0x000fc400078e00ea */
[----:B------:R-:W-:Y:S01]  /*5b30*/  FFMA.FTZ R4, R4, c[0x0][0x2d0], -R7 ;  /* 0x0000b40004047a23 */ /* 0x000fe20000010807 */
[----:B------:R2:W5:Y:S01]  /*5b40*/  LDL.LU R234, [R1+0x58] ;  /* 0x0000580001ea7983 */ /* 0x0005620000300800 */
[----:B-1----:R-:W-:-:S04]  /*5b50*/  FFMA.FTZ R3, R170, c[0x0][0x2d0], -R0 ;  /* 0x0000b400aa037a23 */ /* 0x002fc80000010800 */
[----:B------:R1:W3:Y:S02]  /*5b60*/  MUFU.EX2 R112, R3 ;  /* 0x0000000300707308 */ /* 0x0002e40000000800 */
[----:B-1----:R-:W-:Y:S01]  /*5b70*/  FFMA.FTZ R3, R168, c[0x0][0x2d0], -R7 ;  /* 0x0000b400a8037a23 */ /* 0x002fe20000010807 */
[----:B---3--:R-:W-:-:S05]  /*5b80*/  F2FP.BF16.PACK_AB R11, R112, R113 ;  /* 0x00000071700b723e */ /* 0x008fca00000010ff */
[----:B------:R1:W-:Y:S02]  /*5b90*/  MUFU.EX2 R116, R3 ;  /* 0x0000000300747308 */ /* 0x0003e40000000800 */
[C---:B------:R-:W-:Y:S08]  /*5ba0*/  HMMA.16816.F32.BF16 R60, R8.reuse, R18, R44 ;  /* 0x00000012083c723c */ /* 0x040ff0000004182c */
[----:B------:R-:W-:Y:S01]  /*5bb0*/  HMMA.16816.F32.BF16 R44, R8, R24, R100 ;  /* 0x00000018082c723c */ /* 0x000fe20000041864 */
[----:B-1----:R-:W-:-:S04]  /*5bc0*/  FFMA.FTZ R3, R171, c[0x0][0x2d0], -R6 ;  /* 0x0000b400ab037a23 */ /* 0x002fc80000010806 */
[----:B------:R1:W-:Y:S03]  /*5bd0*/  MUFU.EX2 R110, R3 ;  /* 0x00000003006e7308 */ /* 0x0003e60000000800 */
[C---:B------:R-:W-:Y:S08]  /*5be0*/  HMMA.16816.F32.BF16 R52, R8.reuse, R12, R40 ;  /* 0x0000000c0834723c */ /* 0x040ff00000041828 */
[----:B------:R-:W-:Y:S01]  /*5bf0*/  HMMA.16816.F32.BF16 R40, R8, R26, R80 ;  /* 0x0000001a0828723c */ /* 0x000fe20000041850 */
[----:B------:R-:W-:Y:S01]  /*5c00*/  LDSM.16.MT88.4 R24, [R224+0x2900] ;  /* 0x00290000e018783b */ /* 0x000fe20000004200 */
[----:B-1----:R-:W-:-:S06]  /*5c10*/  FFMA.FTZ R3, R172, c[0x0][0x2d0], -R6 ;  /* 0x0000b400ac037a23 */ /* 0x002fcc0000010806 */
[C---:B------:R-:W-:Y:S01]  /*5c20*/  HMMA.16816.F32.BF16 R64, R8.reuse, R16, R48 ;  /* 0x000000100840723c */ /* 0x040fe20000041830 */
[----:B------:R-:W1:Y:S01]  /*5c30*/  LDSM.16.MT88.4 R16, [R224+0x2100] ;  /* 0x00210000e010783b */ /* 0x000e620000004200 */
[----:B------:R3:W4:Y:S06]  /*5c40*/  MUFU.EX2 R111, R3 ;  /* 0x00000003006f7308 */ /* 0x00072c0000000800 */
[C---:B------:R-:W-:Y:S01]  /*5c50*/  HMMA.16816.F32.BF16 R48, R8.reuse, R14, R36 ;  /* 0x0000000e0830723c */ /* 0x040fe20000041824 */
[----:B------:R-:W1:Y:S07]  /*5c60*/  LDSM.16.MT88.4 R12, [R227+0x2100] ;  /* 0x00210000e30c783b */ /* 0x000e6e0000004200 */
[----:B------:R-:W-:Y:S01]  /*5c70*/  HMMA.16816.F32.BF16 R32, R8, R20, R28 ;  /* 0x000000140820723c */ /* 0x000fe2000004181c */
[----:B------:R-:W-:Y:S01]  /*5c80*/  LDSM.16.MT88.4 R28, [R226+0x2100] ;  /* 0x00210000e21c783b */ /* 0x000fe20000004200 */
[----:B---3--:R-:W-:-:S04]  /*5c90*/  FFMA.FTZ R3, R173, c[0x0][0x2d0], -R6 ;  /* 0x0000b400ad037a23 */ /* 0x008fc80000010806 */
[----:B------:R3:W-:Y:S02]  /*5ca0*/  MUFU.EX2 R109, R3 ;  /* 0x00000003006d7308 */ /* 0x0007e40000000800 */
[----:B------:R-:W-:Y:S01]  /*5cb0*/  HMMA.16816.F32.BF16 R36, R8, R22, R56 ;  /* 0x000000160824723c */ /* 0x000fe20000041838 */
[----:B------:R-:W1:Y:S06]  /*5cc0*/  LDSM.16.MT88.4 R20, [R225+0x2100] ;  /* 0x00210000e114783b */ /* 0x000e6c0000004200 */
[----:B----4-:R-:W-:Y:S01]  /*5cd0*/  F2FP.BF16.PACK_AB R8, R111, R110 ;  /* 0x0000006e6f08723e */ /* 0x010fe200000010ff */
[----:B---3--:R-:W-:-:S04]  /*5ce0*/  FFMA.FTZ R3, R174, c[0x0][0x2d0], -R6 ;  /* 0x0000b400ae037a23 */ /* 0x008fc80000010806 */
[----:B------:R3:W4:Y:S02]  /*5cf0*/  MUFU.EX2 R108, R3 ;  /* 0x00000003006c7308 */ /* 0x0007240000000800 */
[----:B---3--:R-:W-:Y:S01]  /*5d00*/  FFMA.FTZ R3, R175, c[0x0][0x2d0], -R5 ;  /* 0x0000b400af037a23 */ /* 0x008fe20000010805 */
[----:B----4-:R-:W-:-:S05]  /*5d10*/  F2FP.BF16.PACK_AB R10, R108, R109 ;  /* 0x0000006d6c0a723e */ /* 0x010fca00000010ff */
[----:B------:R3:W-:Y:S02]  /*5d20*/  MUFU.EX2 R107, R3 ;  /* 0x00000003006b7308 */ /* 0x0007e40000000800 */
[----:B---3--:R-:W-:-:S06]  /*5d30*/  FFMA.FTZ R3, R176, c[0x0][0x2d0], -R5 ;  /* 0x0000b400b0037a23 */ /* 0x008fcc0000010805 */
        /* <DEDUP_REMOVED lines=9> */
[C---:B-1----:R-:W-:Y:S08]  /*5dd0*/  HMMA.16816.F32.BF16 R120, R8.reuse, R16, R120 ;  /* 0x000000100878723c */ /* 0x042ff00000041878 */
[----:B------:R-:W-:Y:S01]  /*5de0*/  HMMA.16816.F32.BF16 R128, R8, R18, R96 ;  /* 0x000000120880723c */ /* 0x000fe20000041860 */
[----:B---3--:R-:W-:-:S04]  /*5df0*/  FFMA.FTZ R3, R179, c[0x0][0x2d0], -R0 ;  /* 0x0000b400b3037a23 */ /* 0x008fc80000010800 */
[----:B------:R1:W3:Y:S03]  /*5e00*/  MUFU.EX2 R101, R3 ;  /* 0x0000000300657308 */ /* 0x0002e60000000800 */
[C---:B------:R-:W-:Y:S08]  /*5e10*/  HMMA.16816.F32.BF16 R140, R8.reuse, R12, R140 ;  /* 0x0000000c088c723c */ /* 0x040ff0000004188c */
[----:B------:R-:W-:Y:S01]  /*5e20*/  HMMA.16816.F32.BF16 R144, R8, R14, R144 ;  /* 0x0000000e0890723c */ /* 0x000fe20000041890 */
[----:B-1----:R-:W-:-:S07]  /*5e30*/  FFMA.FTZ R3, R181, c[0x0][0x2d0], -R0 ;  /* 0x0000b400b5037a23 */ /* 0x002fce0000010800 */
[C---:B------:R-:W-:Y:S01]  /*5e40*/  HMMA.16816.F32.BF16 R156, R8.reuse, R20, R156 ;  /* 0x00000014089c723c */ /* 0x040fe2000004189c */
[----:B------:R1:W-:Y:S07]  /*5e50*/  MUFU.EX2 R100, R3 ;  /* 0x0000000300647308 */ /* 0x0003ee0000000800 */
[C---:B------:R-:W-:Y:S08]  /*5e60*/  HMMA.16816.F32.BF16 R88, R8.reuse, R22, R88 ;  /* 0x000000160858723c */ /* 0x040ff00000041858 */
[----:B------:R-:W-:Y:S01]  /*5e70*/  HMMA.16816.F32.BF16 R84, R8, R28, R84 ;  /* 0x0000001c0854723c */ /* 0x000fe20000041854 */
[----:B-1----:R-:W-:-:S04]  /*5e80*/  FFMA.FTZ R3, R182, c[0x0][0x2d0], -R0 ;  /* 0x0000b400b6037a23 */ /* 0x002fc80000010800 */
[----:B------:R1:W4:Y:S03]  /*5e90*/  MUFU.EX2 R95, R3 ;  /* 0x00000003005f7308 */ /* 0x0003260000000800 */
[----:B------:R-:W-:Y:S07]  /*5ea0*/  HMMA.16816.F32.BF16 R76, R8, R30, R76 ;  /* 0x0000001e084c723c */ /* 0x000fee000004184c */
[----:B------:R-:W-:-:S02]  /*5eb0*/  F2FP.BF16.PACK_AB R8, R118, R184 ;  /* 0x000000b87608723e */ /* 0x000fc400000010ff */
[----:B---3--:R-:W-:Y:S02]  /*5ec0*/  F2FP.BF16.PACK_AB R9, R101, R102 ;  /* 0x000000666509723e */ /* 0x008fe400000010ff */
[----:B------:R-:W-:Y:S01]  /*5ed0*/  F2FP.BF16.PACK_AB R10, R116, R117 ;  /* 0x00000075740a723e */ /* 0x000fe200000010ff */
[----:B-1----:R-:W-:Y:S01]  /*5ee0*/  FFMA.FTZ R3, R209, c[0x0][0x2d0], -R6 ;  /* 0x0000b400d1037a23 */ /* 0x002fe20000010806 */
[----:B----4-:R-:W-:-:S03]  /*5ef0*/  F2FP.BF16.PACK_AB R11, R95, R100 ;  /* 0x000000645f0b723e */ /* 0x010fc600000010ff */
[----:B------:R1:W-:Y:S04]  /*5f00*/  MUFU.EX2 R94, R3 ;  /* 0x00000003005e7308 */ /* 0x0003e80000000800 */
[C---:B------:R-:W-:Y:S08]  /*5f10*/  HMMA.16816.F32.BF16 R64, R8.reuse, R16, R64 ;  /* 0x000000100840723c */ /* 0x040ff00000041840 */
[----:B------:R-:W-:Y:S01]  /*5f20*/  HMMA.16816.F32.BF16 R60, R8, R18, R60 ;  /* 0x00000012083c723c */ /* 0x000fe2000004183c */
[----:B------:R-:W-:Y:S01]  /*5f30*/  LDSM.16.MT88.4 R16, [R225+0x2900] ;  /* 0x00290000e110783b */ /* 0x000fe20000004200 */
[----:B-1----:R-:W-:-:S04]  /*5f40*/  FFMA.FTZ R3, R210, c[0x0][0x2d0], -R6 ;  /* 0x0000b400d2037a23 */ /* 0x002fc80000010806 */
[----:B------:R1:W3:Y:S02]  /*5f50*/  MUFU.EX2 R93, R3 ;  /* 0x00000003005d7308 */ /* 0x0002e40000000800 */
[C---:B------:R-:W-:Y:S08]  /*5f60*/  HMMA.16816.F32.BF16 R52, R8.reuse, R12, R52 ;  /* 0x0000000c0834723c */ /* 0x040ff00000041834 */
[----:B------:R-:W-:Y:S01]  /*5f70*/  HMMA.16816.F32.BF16 R48, R8, R14, R48 ;  /* 0x0000000e0830723c */ /* 0x000fe20000041830 */
[----:B------:R-:W-:Y:S01]  /*5f80*/  LDSM.16.MT88.4 R12, [R226+0x2900] ;  /* 0x00290000e20c783b */ /* 0x000fe20000004200 */
[----:B-1----:R-:W-:-:S06]  /*5f90*/  FFMA.FTZ R3, R208, c[0x0][0x2d0], -R6 ;  /* 0x0000b400d0037a23 */ /* 0x002fcc0000010806 */
[C---:B------:R-:W-:Y:S01]  /*5fa0*/  HMMA.16816.F32.BF16 R32, R8.reuse, R20, R32 ;  /* 0x000000140820723c */ /* 0x040fe20000041820 */
[----:B------:R1:W-:Y:S07]  /*5fb0*/  MUFU.EX2 R83, R3 ;  /* 0x0000000300537308 */ /* 0x0003ee0000000800 */
[C---:B------:R-:W-:Y:S01]  /*5fc0*/  HMMA.16816.F32.BF16 R36, R8.reuse, R22, R36 ;  /* 0x000000160824723c */ /* 0x040fe20000041824 */
[----:B------:R-:W4:Y:S07]  /*5fd0*/  LDSM.16.MT88.4 R20, [R227+0x2900] ;  /* 0x00290000e314783b */ /* 0x000f2e0000004200 */
[----:B------:R-:W-:Y:S01]  /*5fe0*/  HMMA.16816.F32.BF16 R40, R8, R30, R40 ;  /* 0x0000001e0828723c */ /* 0x000fe20000041828 */
[----:B-1----:R-:W-:-:S04]  /*5ff0*/  FFMA.FTZ R3, R183, c[0x0][0x2d0], -R6 ;  /* 0x0000b400b7037a23 */ /* 0x002fc80000010806 */
[----:B------:R1:W-:Y:S03]  /*6000*/  MUFU.EX2 R82, R3 ;  /* 0x0000000300527308 */ /* 0x0003e60000000800 */
[----:B------:R-:W-:Y:S01]  /*6010*/  HMMA.16816.F32.BF16 R44, R8, R28, R44 ;  /* 0x0000001c082c723c */ /* 0x000fe2000004182c */
[----:B-1----:R-:W-:-:S04]  /*6020*/  FFMA.FTZ R3, R221, c[0x0][0x2d0], -R5 ;  /* 0x0000b400dd037a23 */ /* 0x002fc80000010805 */
[----:B------:R1:W-:Y:S02]  /*6030*/  MUFU.EX2 R81, R3 ;  /* 0x0000000300517308 */ /* 0x0003e40000000800 */
[----:B-1----:R-:W-:-:S06]  /*6040*/  FFMA.FTZ R3, R241, c[0x0][0x2d0], -R5 ;  /* 0x0000b400f1037a23 */ /* 0x002fcc0000010805 */
[----:B------:R1:W1:Y:S02]  /*6050*/  MUFU.EX2 R80, R3 ;  /* 0x0000000300507308 */ /* 0x0002640000000800 */
[----:B-1----:R-:W-:-:S06]  /*6060*/  FFMA.FTZ R3, R223, c[0x0][0x2d0], -R5 ;  /* 0x0000b400df037a23 */ /* 0x002fcc0000010805 */
[----:B------:R1:W-:Y:S02]  /*6070*/  MUFU.EX2 R74, R3 ;  /* 0x00000003004a7308 */ /* 0x0003e40000000800 */
[----:B-1----:R-:W-:-:S06]  /*6080*/  FFMA.FTZ R3, R222, c[0x0][0x2d0], -R5 ;  /* 0x0000b400de037a23 */ /* 0x002fcc0000010805 */
[----:B------:R1:W1:Y:S02]  /*6090*/  MUFU.EX2 R75, R3 ;  /* 0x00000003004b7308 */ /* 0x0002640000000800 */
[----:B-1----:R-:W-:Y:S01]  /*60a0*/  FFMA.FTZ R3, R167, c[0x0][0x2d0], -R7 ;  /* 0x0000b400a7037a23 */ /* 0x002fe20000010807 */
[----:B------:R-:W-:Y:S01]  /*60b0*/  MOV R167, R165 ;  /* 0x000000a500a77202 */ /* 0x000fe20000000f00 */
[----:B------:R-:W-:Y:S01]  /*60c0*/  IMAD.MOV.U32 R165, RZ, RZ, R163 ;  /* 0x000000ffffa57224 */ /* 0x000fe200078e00a3 */
[----:B------:R-:W-:Y:S01]  /*60d0*/  MOV R163, R160 ;  /* 0x000000a000a37202 */ /* 0x000fe20000000f00 */
[----:B------:R-:W-:Y:S01]  /*60e0*/  IMAD.MOV.U32 R160, RZ, RZ, R151 ;  /* 0x000000ffffa07224 */ /* 0x000fe200078e0097 */
[----:B------:R-:W-:Y:S01]  /*60f0*/  MOV R151, R138 ;  /* 0x0000008a00977202 */ /* 0x000fe20000000f00 */
[----:B------:R-:W-:Y:S02]  /*6100*/  IMAD.MOV.U32 R138, RZ, RZ, R70 ;  /* 0x000000ffff8a7224 */ /* 0x000fe400078e0046 */
[----:B------:R1:W-:Y:S02]  /*6110*/  MUFU.EX2 R70, R3 ;  /* 0x0000000300467308 */ /* 0x0003e40000000800 */
[----:B-1----:R-:W-:Y:S01]  /*6120*/  FFMA.FTZ R3, R169, c[0x0][0x2d0], -R7 ;  /* 0x0000b400a9037a23 */ /* 0x002fe20000010807 */
[----:B------:R-:W-:Y:S01]  /*6130*/  MOV R169, R167 ;  /* 0x000000a700a97202 */ /* 0x000fe20000000f00 */
[----:B------:R-:W-:-:S02]  /*6140*/  IMAD.MOV.U32 R167, RZ, RZ, R166 ;  /* 0x000000ffffa77224 */ /* 0x000fc400078e00a6 */
[----:B------:R-:W-:Y:S02]  /*6150*/  IMAD.MOV.U32 R166, RZ, RZ, R165 ;  /* 0x000000ffffa67224 */ /* 0x000fe400078e00a5 */
[----:B------:R-:W-:Y:S01]  /*6160*/  IMAD.MOV.U32 R165, RZ, RZ, R164 ;  /* 0x000000ffffa57224 */ /* 0x000fe200078e00a4 */
[----:B------:R-:W-:Y:S01]  /*6170*/  MOV R164, R163 ;  /* 0x000000a300a47202 */ /* 0x000fe20000000f00 */
[----:B------:R-:W-:Y:S02]  /*6180*/  IMAD.MOV.U32 R163, RZ, RZ, R162 ;  /* 0x000000ffffa37224 */ /* 0x000fe400078e00a2 */
[----:B------:R-:W-:Y:S02]  /*6190*/  IMAD.MOV.U32 R162, RZ, RZ, R139 ;  /* 0x000000ffffa27224 */ /* 0x000fe400078e008b */
[----:B------:R-:W-:Y:S01]  /*61a0*/  IMAD.MOV.U32 R139, RZ, RZ, R138 ;  /* 0x000000ffff8b7224 */ /* 0x000fe200078e008a */
[----:B------:R-:W-:Y:S01]  /*61b0*/  MOV R138, R137 ;  /* 0x00000089008a7202 */ /* 0x000fe20000000f00 */
[----:B------:R-:W-:-:S02]  /*61c0*/  IMAD.MOV.U32 R137, RZ, RZ, R136 ;  /* 0x000000ffff897224 */ /* 0x000fc400078e0088 */
[----:B------:R-:W-:Y:S02]  /*61d0*/  IMAD.MOV.U32 R136, RZ, RZ, R69 ;  /* 0x000000ffff887224 */ /* 0x000fe400078e0045 */
[----:B------:R1:W1:Y:S01]  /*61e0*/  MUFU.EX2 R69, R3 ;  /* 0x0000000300457308 */ /* 0x0002620000000800 */
[----:B------:R-:W-:Y:S02]  /*61f0*/  IMAD.MOV.U32 R170, RZ, RZ, R167 ;  /* 0x000000ffffaa7224 */ /* 0x000fe400078e00a7 */
[----:B------:R-:W-:Y:S02]  /*6200*/  IMAD.MOV.U32 R167, RZ, RZ, R165 ;  /* 0x000000ffffa77224 */ /* 0x000fe400078e00a5 */
[----:B------:R-:W-:Y:S02]  /*6210*/  IMAD.MOV.U32 R165, RZ, RZ, R163 ;  /* 0x000000ffffa57224 */ /* 0x000fe400078e00a3 */
[----:B-1----:R-:W-:Y:S01]  /*6220*/  FFMA.FTZ R3, R169, c[0x0][0x2d0], -R7 ;  /* 0x0000b400a9037a23 */ /* 0x002fe20000010807 */
[----:B------:R-:W-:Y:S01]  /*6230*/  MOV R169, R166 ;  /* 0x000000a600a97202 */ /* 0x000fe20000000f00 */
[----:B------:R-:W-:Y:S01]  /*6240*/  IMAD.MOV.U32 R166, RZ, RZ, R164 ;  /* 0x000000ffffa67224 */ /* 0x000fe200078e00a4 */
[----:B------:R-:W-:Y:S01]  /*6250*/  MOV R164, R162 ;  /* 0x000000a200a47202 */ /* 0x000fe20000000f00 */
[----:B------:R-:W-:-:S02]  /*6260*/  IMAD.MOV.U32 R162, RZ, RZ, R135 ;  /* 0x000000ffffa27224 */ /* 0x000fc400078e0087 */
[----:B------:R-:W-:Y:S02]  /*6270*/  IMAD.MOV.U32 R135, RZ, RZ, R68 ;  /* 0x000000ffff877224 */ /* 0x000fe400078e0044 */
[----:B------:R1:W-:Y:S01]  /*6280*/  MUFU.EX2 R68, R3 ;  /* 0x0000000300447308 */ /* 0x0003e20000000800 */
[----:B------:R-:W-:Y:S01]  /*6290*/  IMAD.MOV.U32 R163, RZ, RZ, R152 ;  /* 0x000000ffffa37224 */ /* 0x000fe200078e0098 */
[----:B------:R-:W-:Y:S02]  /*62a0*/  MOV R152, R233 ;  /* 0x000000e900987202 */ /* 0x000fe40000000f00 */
[----:B---3--:R-:W-:Y:S01]  /*62b0*/  F2FP.BF16.PACK_AB R8, R93, R94 ;  /* 0x0000005e5d08723e */ /* 0x008fe200000010ff */
[----:B------:R2:W5:Y:S01]  /*62c0*/  LDL.LU R233, [R1+0x54] ;  /* 0x0000540001e97983 */ /* 0x0005620000300800 */
[----:B-1----:R-:W-:Y:S02]  /*62d0*/  FFMA.FTZ R3, R170, c[0x0][0x2d0], -R7 ;  /* 0x0000b400aa037a23 */ /* 0x002fe40000010807 */
[----:B------:R-:W-:-:S02]  /*62e0*/  IMAD.MOV.U32 R170, RZ, RZ, R169 ;  /* 0x000000ffffaa7224 */ /* 0x000fc400078e00a9 */
[----:B------:R-:W-:Y:S02]  /*62f0*/  IMAD.MOV.U32 R169, RZ, RZ, R167 ;  /* 0x000000ffffa97224 */ /* 0x000fe400078e00a7 */
[----:B------:R-:W-:Y:S01]  /*6300*/  IMAD.MOV.U32 R167, RZ, RZ, R166 ;  /* 0x000000ffffa77224 */ /* 0x000fe200078e00a6 */
[----:B------:R-:W-:Y:S01]  /*6310*/  MOV R166, R165 ;  /* 0x000000a500a67202 */ /* 0x000fe20000000f00 */
[----:B------:R1:W-:Y:S01]  /*6320*/  MUFU.EX2 R59, R3 ;  /* 0x00000003003b7308 */ /* 0x0003e20000000800 */
[----:B------:R-:W-:Y:S02]  /*6330*/  IMAD.MOV.U32 R165, RZ, RZ, R164 ;  /* 0x000000ffffa57224 */ /* 0x000fe400078e00a4 */
[----:B------:R-:W-:Y:S02]  /*6340*/  IMAD.MOV.U32 R164, RZ, RZ, R163 ;  /* 0x000000ffffa47224 */ /* 0x000fe400078e00a3 */
[----:B------:R-:W-:Y:S01]  /*6350*/  IMAD.MOV.U32 R163, RZ, RZ, R162 ;  /* 0x000000ffffa37224 */ /* 0x000fe200078e00a2 */
[----:B------:R-:W-:Y:S01]  /*6360*/  MOV R162, R152 ;  /* 0x0000009800a27202 */ /* 0x000fe20000000f00 */
[----:B-1----:R-:W-:-:S02]  /*6370*/  FFMA.FTZ R3, R170, c[0x0][0x2d0], -R0 ;  /* 0x0000b400aa037a23 */ /* 0x002fc40000010800 */
[----:B------:R-:W-:Y:S01]  /*6380*/  IMAD.MOV.U32 R170, RZ, RZ, R169 ;  /* 0x000000ffffaa7224 */ /* 0x000fe200078e00a9 */
[----:B------:R-:W-:Y:S01]  /*6390*/  MOV R169, R167 ;  /* 0x000000a700a97202 */ /* 0x000fe20000000f00 */
[----:B------:R-:W-:Y:S01]  /*63a0*/  IMAD.MOV.U32 R167, RZ, RZ, R166 ;  /* 0x000000ffffa77224 */ /* 0x000fe200078e00a6 */
[----:B------:R1:W-:Y:S01]  /*63b0*/  MUFU.EX2 R58, R3 ;  /* 0x00000003003a7308 */ /* 0x0003e20000000800 */
[----:B------:R-:W-:Y:S02]  /*63c0*/  IMAD.MOV.U32 R166, RZ, RZ, R165 ;  /* 0x000000ffffa67224 */ /* 0x000fe400078e00a5 */
[----:B------:R-:W-:Y:S01]  /*63d0*/  IMAD.MOV.U32 R165, RZ, RZ, R164 ;  /* 0x000000ffffa57224 */ /* 0x000fe200078e00a4 */
[----:B------:R-:W-:Y:S01]  /*63e0*/  MOV R164, R163 ;  /* 0x000000a300a47202 */ /* 0x000fe20000000f00 */
[----:B------:R-:W-:Y:S02]  /*63f0*/  IMAD.MOV.U32 R163, RZ, RZ, R162 ;  /* 0x000000ffffa37224 */ /* 0x000fe400078e00a2 */
[----:B-1----:R-:W-:Y:S01]  /*6400*/  FFMA.FTZ R3, R170, c[0x0][0x2d0], -R0 ;  /* 0x0000b400aa037a23 */ /* 0x002fe20000010800 */
[----:B------:R-:W-:Y:S01]  /*6410*/  MOV R170, R169 ;  /* 0x000000a900aa7202 */ /* 0x000fe20000000f00 */
[----:B------:R-:W-:-:S02]  /*6420*/  IMAD.MOV.U32 R169, RZ, RZ, R167 ;  /* 0x000000ffffa97224 */ /* 0x000fc400078e00a7 */
[----:B------:R1:W3:Y:S01]  /*6430*/  MUFU.EX2 R57, R3 ;  /* 0x0000000300397308 */ /* 0x0002e20000000800 */
[----:B------:R-:W-:Y:S02]  /*6440*/  IMAD.MOV.U32 R167, RZ, RZ, R166 ;  /* 0x000000ffffa77224 */ /* 0x000fe400078e00a6 */
[----:B------:R-:W-:Y:S01]  /*6450*/  IMAD.MOV.U32 R166, RZ, RZ, R165 ;  /* 0x000000ffffa67224 */ /* 0x000fe200078e00a5 */
[----:B------:R-:W-:Y:S01]  /*6460*/  MOV R165, R164 ;  /* 0x000000a400a57202 */ /* 0x000fe20000000f00 */
[----:B------:R-:W-:Y:S02]  /*6470*/  IMAD.MOV.U32 R152, RZ, RZ, R126 ;  /* 0x000000ffff987224 */ /* 0x000fe400078e007e */
[----:B------:R-:W-:Y:S02]  /*6480*/  IMAD.MOV.U32 R164, RZ, RZ, R163 ;  /* 0x000000ffffa47224 */ /* 0x000fe400078e00a3 */
[----:B-1----:R-:W-:Y:S01]  /*6490*/  FFMA.FTZ R3, R170, c[0x0][0x2d0], -R0 ;  /* 0x0000b400aa037a23 */ /* 0x002fe20000010800 */
[----:B------:R-:W-:Y:S01]  /*64a0*/  MOV R170, R169 ;  /* 0x000000a900aa7202 */ /* 0x000fe20000000f00 */
[----:B------:R-:W-:-:S02]  /*64b0*/  IMAD.MOV.U32 R169, RZ, RZ, R167 ;  /* 0x000000ffffa97224 */ /* 0x000fc400078e00a7 */
[----:B------:R1:W-:Y:S01]  /*64c0*/  MUFU.EX2 R56, R3 ;  /* 0x0000000300387308 */ /* 0x0003e20000000800 */
[----:B------:R-:W-:Y:S02]  /*64d0*/  IMAD.MOV.U32 R167, RZ, RZ, R166 ;  /* 0x000000ffffa77224 */ /* 0x000fe400078e00a6 */
[----:B------:R-:W-:Y:S02]  /*64e0*/  IMAD.MOV.U32 R166, RZ, RZ, R165 ;  /* 0x000000ffffa67224 */ /* 0x000fe400078e00a5 */
[----:B------:R-:W-:Y:S01]  /*64f0*/  IMAD.MOV.U32 R162, RZ, RZ, R152 ;  /* 0x000000ffffa27224 */ /* 0x000fe200078e0098 */
[----:B------:R-:W-:Y:S01]  /*6500*/  MOV R165, R164 ;  /* 0x000000a400a57202 */ /* 0x000fe20000000f00 */
[----:B------:R-:W-:Y:S01]  /*6510*/  IMAD.MOV.U32 R173, RZ, RZ, R169 ;  /* 0x000000ffffad7224 */ /* 0x000fe200078e00a9 */
[----:B------:R-:W-:Y:S01]  /*6520*/  MOV R171, R166 ;  /* 0x000000a600ab7202 */ /* 0x000fe20000000f00 */
[----:B------:R-:W-:Y:S02]  /*6530*/  IMAD.MOV.U32 R163, RZ, RZ, R162 ;  /* 0x000000ffffa37224 */ /* 0x000fe400078e00a2 */
[----:B-1----:R-:W-:-:S02]  /*6540*/  FFMA.FTZ R3, R170, c[0x0][0x2d0], -R0 ;  /* 0x0000b400aa037a23 */ /* 0x002fc40000010800 */
[----:B------:R-:W-:Y:S02]  /*6550*/  IMAD.MOV.U32 R172, RZ, RZ, R167 ;  /* 0x000000ffffac7224 */ /* 0x000fe400078e00a7 */
[----:B------:R1:W1:Y:S01]  /*6560*/  MUFU.EX2 R31, R3 ;  /* 0x00000003001f7308 */ /* 0x0002620000000800 */
[----:B------:R-:W-:Y:S02]  /*6570*/  IMAD.MOV.U32 R162, RZ, RZ, R230 ;  /* 0x000000ffffa27224 */ /* 0x000fe400078e00e6 */
[----:B------:R-:W-:Y:S02]  /*6580*/  IMAD.MOV.U32 R164, RZ, RZ, R163 ;  /* 0x000000ffffa47224 */ /* 0x000fe400078e00a3 */
[----:B------:R-:W-:Y:S01]  /*6590*/  IMAD.MOV.U32 R168, RZ, RZ, R165 ;  /* 0x000000ffffa87224 */ /* 0x000fe200078e00a5 */
[----:B------:R-:W-:Y:S01]  /*65a0*/  F2FP.BF16.PACK_AB R9, R80, R81 ;  /* 0x000000515009723e */ /* 0x000fe200000010ff */
[----:B------:R-:W-:Y:S01]  /*65b0*/  IMAD.MOV.U32 R163, RZ, RZ, R162 ;  /* 0x000000ffffa37224 */ /* 0x000fe200078e00a2 */
[----:B------:R-:W-:Y:S01]  /*65c0*/  F2FP.BF16.PACK_AB R10, R82, R83 ;  /* 0x00000053520a723e */ /* 0x000fe200000010ff */
[----:B------:R-:W-:Y:S01]  /*65d0*/  IMAD.MOV.U32 R162, RZ, RZ, R161 ;  /* 0x000000ffffa27224 */ /* 0x000fe200078e00a1 */
[----:B------:R-:W-:-:S02]  /*65e0*/  F2FP.BF16.PACK_AB R11, R75, R74 ;  /* 0x0000004a4b0b723e */ /* 0x000fc400000010ff */
[----:B------:R-:W-:Y:S01]  /*65f0*/  MOV R161, R127 ;  /* 0x0000007f00a17202 */ /* 0x000fe20000000f00 */
[----:B-1----:R-:W-:Y:S02]  /*6600*/  FFMA.FTZ R3, R173, c[0x0][0x2d0], -R6 ;  /* 0x0000b400ad037a23 */ /* 0x002fe40000010806 */
[----:B------:R-:W-:Y:S02]  /*6610*/  IMAD.MOV.U32 R173, RZ, RZ, R172 ;  /* 0x000000ffffad7224 */ /* 0x000fe400078e00ac */
[----:B------:R-:W-:Y:S01]  /*6620*/  IMAD.MOV.U32 R172, RZ, RZ, R171 ;  /* 0x000000ffffac7224 */ /* 0x000fe200078e00ab */
[----:B------:R1:W-:Y:S01]  /*6630*/  MUFU.EX2 R29, R3 ;  /* 0x00000003001d7308 */ /* 0x0003e20000000800 */
[----:B------:R-:W-:Y:S02]  /*6640*/  IMAD.MOV.U32 R171, RZ, RZ, R168 ;  /* 0x000000ffffab7224 */ /* 0x000fe400078e00a8 */
[----:B------:R-:W-:Y:S01]  /*6650*/  IMAD.MOV.U32 R170, RZ, RZ, R164 ;  /* 0x000000ffffaa7224 */ /* 0x000fe200078e00a4 */
[----:B------:R-:W-:Y:S01]  /*6660*/  MOV R167, R162 ;  /* 0x000000a200a77202 */ /* 0x000fe20000000f00 */
[----:B------:R-:W-:Y:S01]  /*6670*/  IMAD.MOV.U32 R169, RZ, RZ, R163 ;  /* 0x000000ffffa97224 */ /* 0x000fe200078e00a3 */
[----:B------:R-:W-:Y:S01]  /*6680*/  HMMA.16816.F32.BF16 R120, R8, R24, R120 ;  /* 0x000000180878723c */ /* 0x000fe20000041878 */
[----:B------:R-:W-:-:S02]  /*6690*/  IMAD.MOV.U32 R166, RZ, RZ, R161 ;  /* 0x000000ffffa67224 */ /* 0x000fc400078e00a1 */
[----:B------:R-:W-:Y:S01]  /*66a0*/  IMAD.MOV.U32 R165, RZ, RZ, R160 ;  /* 0x000000ffffa57224 */ /* 0x000fe200078e00a0 */
[----:B------:R-:W-:Y:S01]  /*66b0*/  MOV R168, R170 ;  /* 0x000000aa00a87202 */ /* 0x000fe20000000f00 */
[----:B-1----:R-:W-:Y:S02]  /*66c0*/  FFMA.FTZ R3, R173, c[0x0][0x2d0], -R6 ;  /* 0x0000b400ad037a23 */ /* 0x002fe40000010806 */
[----:B------:R-:W-:Y:S01]  /*66d0*/  IMAD.MOV.U32 R173, RZ, RZ, R172 ;  /* 0x000000ffffad7224 */ /* 0x000fe200078e00ac */
[----:B------:R-:W-:Y:S01]  /*66e0*/  HMMA.16816.F32.BF16 R128, R8, R26, R128 ;  /* 0x0000001a0880723c */ /* 0x000fe20000041880 */
[----:B------:R1:W-:Y:S01]  /*66f0*/  MUFU.EX2 R30, R3 ;  /* 0x00000003001e7308 */ /* 0x0003e20000000800 */
[----:B------:R-:W-:-:S06]  /*6700*/  MOV R172, R171 ;  /* 0x000000ab00ac7202 */ /* 0x000fcc0000000f00 */
[----:B----4-:R-:W-:Y:S01]  /*6710*/  HMMA.16816.F32.BF16 R140, R8, R20, R140 ;  /* 0x00000014088c723c */ /* 0x010fe2000004188c */
[----:B------:R-:W-:-:S07]  /*6720*/  IMAD.MOV.U32 R171, RZ, RZ, R168 ;  /* 0x000000ffffab7224 */ /* 0x000fce00078e00a8 */
[----:B------:R-:W-:Y:S01]  /*6730*/  HMMA.16816.F32.BF16 R144, R8, R22, R144 ;  /* 0x000000160890723c */ /* 0x000fe20000041890 */
[----:B-1----:R-:W-:-:S07]  /*6740*/  FFMA.FTZ R3, R173, c[0x0][0x2d0], -R6 ;  /* 0x0000b400ad037a23 */ /* 0x002fce0000010806 */
[C---:B------:R-:W-:Y:S01]  /*6750*/  HMMA.16816.F32.BF16 R156, R8.reuse, R16, R156 ;  /* 0x00000010089c723c */ /* 0x040fe2000004189c */
[----:B------:R1:W-:Y:S07]  /*6760*/  MUFU.EX2 R28, R3 ;  /* 0x00000003001c7308 */ /* 0x0003ee0000000800 */
[C---:B------:R-:W-:Y:S08]  /*6770*/  HMMA.16816.F32.BF16 R160, R8.reuse, R18, R88 ;  /* 0x0000001208a0723c */ /* 0x040ff00000041858 */
[----:B------:R-:W-:Y:S01]  /*6780*/  HMMA.16816.F32.BF16 R84, R8, R12, R84 ;  /* 0x0000000c0854723c */ /* 0x000fe20000041854 */
[----:B-1----:R-:W-:-:S07]  /*6790*/  FFMA.FTZ R3, R172, c[0x0][0x2d0], -R6 ;  /* 0x0000b400ac037a23 */ /* 0x002fce0000010806 */
[----:B------:R-:W-:Y:S07]  /*67a0*/  HMMA.16816.F32.BF16 R76, R8, R14, R76 ;  /* 0x0000000e084c723c */ /* 0x000fee000004184c */
[----:B------:R-:W-:Y:S02]  /*67b0*/  F2FP.BF16.PACK_AB R8, R69, R70 ;  /* 0x000000464508723e */ /* 0x000fe400000010ff */
[----:B---3--:R-:W-:Y:S02]  /*67c0*/  F2FP.BF16.PACK_AB R9, R57, R58 ;  /* 0x0000003a3909723e */ /* 0x008fe400000010ff */
[----:B------:R-:W-:-:S02]  /*67d0*/  F2FP.BF16.PACK_AB R10, R59, R68 ;  /* 0x000000443b0a723e */ /* 0x000fc400000010ff */
[----:B------:R-:W-:Y:S01]  /*67e0*/  F2FP.BF16.PACK_AB R11, R31, R56 ;  /* 0x000000381f0b723e */ /* 0x000fe200000010ff */
[----:B------:R-:W-:Y:S01]  /*67f0*/  IMAD.MOV.U32 R164, RZ, RZ, R155 ;  /* 0x000000ffffa47224 */ /* 0x000fe200078e009b */
[----:B------:R-:W-:Y:S01]  /*6800*/  MOV R155, R228 ;  /* 0x000000e4009b7202 */ /* 0x000fe20000000f00 */
[----:B------:R-:W-:-:S04]  /*6810*/  IMAD.MOV.U32 R170, RZ, RZ, R169 ;  /* 0x000000ffffaa7224 */ /* 0x000fc800078e00a9 */
[C---:B------:R-:W-:Y:S01]  /*6820*/  HMMA.16816.F32.BF16 R60, R8.reuse, R26, R60 ;  /* 0x0000001a083c723c */ /* 0x040fe2000004183c */
[----:B------:R1:W-:Y:S01]  /*6830*/  MUFU.EX2 R26, R3 ;  /* 0x00000003001a7308 */ /* 0x0003e20000000800 */
[----:B------:R-:W-:Y:S01]  /*6840*/  IMAD.MOV.U32 R169, RZ, RZ, R167 ;  /* 0x000000ffffa97224 */ /* 0x000fe200078e00a7 */
[----:B------:R-:W-:Y:S01]  /*6850*/  MOV R167, R166 ;  /* 0x000000a600a77202 */ /* 0x000fe20000000f00 */
[----:B------:R-:W-:Y:S02]  /*6860*/  IMAD.MOV.U32 R166, RZ, RZ, R165 ;  /* 0x000000ffffa67224 */ /* 0x000fe400078e00a5 */
[----:B------:R-:W-:Y:S02]  /*6870*/  IMAD.MOV.U32 R165, RZ, RZ, R164 ;  /* 0x000000ffffa57224 */ /* 0x000fe400078e00a4 */
[----:B------:R-:W-:Y:S01]  /*6880*/  HMMA.16816.F32.BF16 R64, R8, R24, R64 ;  /* 0x000000180840723c */ /* 0x000fe20000041840 */
[----:B------:R-:W-:Y:S01]  /*6890*/  MOV R164, R155 ;  /* 0x0000009b00a47202 */ /* 0x000fe20000000f00 */
[----:B------:R-:W-:Y:S01]  /*68a0*/  IMAD.MOV.U32 R168, RZ, RZ, R170 ;  /* 0x000000ffffa87224 */ /* 0x000fe200078e00aa */
[----:B------:R-:W-:Y:S01]  /*68b0*/  MOV R170, R169 ;  /* 0x000000a900aa7202 */ /* 0x000fe20000000f00 */
[----:B-1----:R-:W-:-:S02]  /*68c0*/  FFMA.FTZ R3, R171, c[0x0][0x2d0], -R5 ;  /* 0x0000b400ab037a23 */ /* 0x002fc40000010805 */
[----:B------:R-:W-:Y:S02]  /*68d0*/  IMAD.MOV.U32 R155, RZ, RZ, R151 ;  /* 0x000000ffff9b7224 */ /* 0x000fe400078e0097 */
[----:B------:R1:W-:Y:S01]  /*68e0*/  MUFU.EX2 R25, R3 ;  /* 0x0000000300197308 */ /* 0x0003e20000000800 */
[----:B------:R-:W-:Y:S01]  /*68f0*/  IMAD.MOV.U32 R151, RZ, RZ, R150 ;  /* 0x000000ffff977224 */ /* 0x000fe200078e0096 */
[----:B------:R-:W-:Y:S01]  /*6900*/  MOV R150, R149 ;  /* 0x0000009500967202 */ /* 0x000fe20000000f00 */
[----:B------:R-:W-:Y:S02]  /*6910*/  IMAD.MOV.U32 R169, RZ, RZ, R167 ;  /* 0x000000ffffa97224 */ /* 0x000fe400078e00a7 */
[----:B------:R-:W-:Y:S01]  /*6920*/  IMAD.MOV.U32 R167, RZ, RZ, R166 ;  /* 0x000000ffffa77224 */ /* 0x000fe200078e00a6 */
[----:B------:R-:W-:Y:S01]  /*6930*/  MOV R166, R165 ;  /* 0x000000a500a67202 */ /* 0x000fe20000000f00 */
[----:B------:R-:W-:Y:S01]  /*6940*/  IMAD.MOV.U32 R149, RZ, RZ, R119 ;  /* 0x000000ffff957224 */ /* 0x000fe200078e0077 */
[----:B------:R-:W-:Y:S01]  /*6950*/  MOV R181, R168 ;  /* 0x000000a800b57202 */ /* 0x000fe20000000f00 */
[----:B------:R-:W-:-:S02]  /*6960*/  IMAD.MOV.U32 R165, RZ, RZ, R164 ;  /* 0x000000ffffa57224 */ /* 0x000fc400078e00a4 */
[----:B-1----:R-:W-:Y:S02]  /*6970*/  FFMA.FTZ R3, R242, c[0x0][0x2d0], -R5 ;  /* 0x0000b400f2037a23 */ /* 0x002fe40000010805 */
[----:B------:R-:W-:Y:S02]  /*6980*/  IMAD.MOV.U32 R164, RZ, RZ, R155 ;  /* 0x000000ffffa47224 */ /* 0x000fe400078e009b */
[----:B------:R1:W-:Y:S01]  /*6990*/  MUFU.EX2 R24, R3 ;  /* 0x0000000300187308 */ /* 0x0003e20000000800 */
[----:B------:R-:W-:Y:S01]  /*69a0*/  MOV R155, R151 ;  /* 0x00000097009b7202 */ /* 0x000fe20000000f00 */
[----:B------:R-:W-:Y:S01]  /*69b0*/  IMAD.MOV.U32 R151, RZ, RZ, R150 ;  /* 0x000000ffff977224 */ /* 0x000fe200078e0096 */
[----:B------:R-:W-:Y:S01]  /*69c0*/  HMMA.16816.F32.BF16 R48, R8, R22, R48 ;  /* 0x000000160830723c */ /* 0x000fe20000041830 */
[----:B------:R-:W-:Y:S01]  /*69d0*/  IMAD.MOV.U32 R150, RZ, RZ, R149 ;  /* 0x000000ffff967224 */ /* 0x000fe200078e0095 */
[----:B------:R-:W-:Y:S01]  /*69e0*/  MOV R149, R148 ;  /* 0x0000009400957202 */ /* 0x000fe20000000f00 */
[----:B------:R-:W-:Y:S01]  /*69f0*/  IMAD.MOV.U32 R148, RZ, RZ, R132 ;  /* 0x000000ffff947224 */ /* 0x000fe200078e0084 */
[----:B------:R-:W-:Y:S01]  /*6a00*/  MOV R103, R167 ;  /* 0x000000a700677202 */ /* 0x000fe20000000f00 */
[----:B------:R-:W-:Y:S01]  /*6a10*/  IMAD.MOV.U32 R179, RZ, RZ, R170 ;  /* 0x000000ffffb37224 */ /* 0x000fe200078e00aa */
[----:B------:R-:W-:Y:S01]  /*6a20*/  MOV R176, R164 ;  /* 0x000000a400b07202 */ /* 0x000fe20000000f00 */
[----:B------:R-:W-:-:S02]  /*6a30*/  IMAD.MOV.U32 R180, RZ, RZ, R169 ;  /* 0x000000ffffb47224 */ /* 0x000fc400078e00a9 */
[----:B-1----:R-:W-:-:S04]  /*6a40*/  FFMA.FTZ R3, R243, c[0x0][0x2d0], -R5 ;  /* 0x0000b400f3037a23 */ /* 0x002fc80000010805 */
[----:B------:R1:W-:Y:S01]  /*6a50*/  MUFU.EX2 R23, R3 ;  /* 0x0000000300177308 */ /* 0x0003e20000000800 */
[----:B------:R-:W-:Y:S02]  /*6a60*/  IMAD.MOV.U32 R132, RZ, RZ, R92 ;  /* 0x000000ffff847224 */ /* 0x000fe400078e005c */
[----:B------:R-:W-:Y:S01]  /*6a70*/  IMAD.MOV.U32 R178, RZ, RZ, R166 ;  /* 0x000000ffffb27224 */ /* 0x000fe200078e00a6 */
[C---:B------:R-:W-:Y:S01]  /*6a80*/  HMMA.16816.F32.BF16 R52, R8.reuse, R20, R52 ;  /* 0x000000140834723c */ /* 0x040fe20000041834 */
[----:B------:R-:W-:Y:S02]  /*6a90*/  IMAD.MOV.U32 R177, RZ, RZ, R165 ;  /* 0x000000ffffb17224 */ /* 0x000fe400078e00a5 */
[----:B------:R-:W-:Y:S01]  /*6aa0*/  IMAD.MOV.U32 R172, RZ, RZ, R134 ;  /* 0x000000ffffac7224 */ /* 0x000fe200078e0086 */
[----:B------:R3:W4:Y:S01]  /*6ab0*/  MUFU.EX2 R21, R4 ;  /* 0x0000000400157308 */ /* 0x0007220000000800 */
[----:B------:R-:W-:Y:S02]  /*6ac0*/  IMAD.MOV.U32 R168, RZ, RZ, R155 ;  /* 0x000000ffffa87224 */ /* 0x000fe400078e009b */
[----:B-1----:R-:W-:Y:S01]  /*6ad0*/  FFMA.FTZ R3, R181, c[0x0][0x2d0], -R5 ;  /* 0x0000b400b5037a23 */ /* 0x002fe20000010805 */
[----:B------:R-:W-:Y:S01]  /*6ae0*/  HMMA.16816.F32.BF16 R44, R8, R12, R44 ;  /* 0x0000000c082c723c */ /* 0x000fe2000004182c */
[----:B------:R-:W-:Y:S01]  /*6af0*/  FFMA.FTZ R5, R180, c[0x0][0x2d0], -R7 ;  /* 0x0000b400b4057a23 */ /* 0x000fe20000010807 */
[----:B------:R-:W-:-:S02]  /*6b00*/  MOV R169, R135 ;  /* 0x0000008700a97202 */ /* 0x000fc40000000f00 */
[----:B------:R1:W-:Y:S01]  /*6b10*/  MUFU.EX2 R22, R3 ;  /* 0x0000000300167308 */ /* 0x0003e20000000800 */
[----:B------:R-:W-:Y:S01]  /*6b20*/  MOV R155, R132 ;  /* 0x00000084009b7202 */ /* 0x000fe20000000f00 */
[----:B------:R-:W-:Y:S02]  /*6b30*/  IMAD.MOV.U32 R170, RZ, RZ, R133 ;  /* 0x000000ffffaa7224 */ /* 0x000fe400078e0085 */
[----:B------:R-:W-:Y:S01]  /*6b40*/  IMAD.MOV.U32 R152, RZ, RZ, R231 ;  /* 0x000000ffff987224 */ /* 0x000fe200078e00e7 */
[C---:B------:R-:W-:Y:S01]  /*6b50*/  HMMA.16816.F32.BF16 R40, R8.reuse, R14, R40 ;  /* 0x0000000e0828723c */ /* 0x040fe20000041828 */
[--C-:B---3--:R-:W-:Y:S01]  /*6b60*/  FFMA.FTZ R4, R178, c[0x0][0x2d0], -R0.reuse ;  /* 0x0000b400b2047a23 */ /* 0x108fe20000010800 */
[----:B------:R-:W-:Y:S01]  /*6b70*/  MOV R175, R150 ;  /* 0x0000009600af7202 */ /* 0x000fe20000000f00 */
[--C-:B------:R-:W-:Y:S01]  /*6b80*/  FFMA.FTZ R12, R176, c[0x0][0x2d0], -R0.reuse ;  /* 0x0000b400b00c7a23 */ /* 0x100fe20000010800 */
[----:B------:R-:W-:Y:S01]  /*6b90*/  MOV R99, R137 ;  /* 0x0000008900637202 */ /* 0x000fe20000000f00 */
[----:B------:R-:W-:Y:S01]  /*6ba0*/  FFMA.FTZ R6, R177, c[0x0][0x2d0], -R0 ;  /* 0x0000b400b1067a23 */ /* 0x000fe20000010800 */
[----:B------:R3:W-:Y:S01]  /*6bb0*/  MUFU.EX2 R15, R5 ;  /* 0x00000005000f7308 */ /* 0x0007e20000000800 */
[----:B------:R-:W-:Y:S01]  /*6bc0*/  IMAD.MOV.U32 R173, RZ, RZ, R148 ;  /* 0x000000ffffad7224 */ /* 0x000fe200078e0094 */
[----:B------:R-:W-:Y:S01]  /*6bd0*/  HMMA.16816.F32.BF16 R32, R8, R16, R32 ;  /* 0x000000100820723c */ /* 0x000fe20000041820 */
[----:B------:R-:W-:Y:S01]  /*6be0*/  IMAD.MOV.U32 R174, RZ, RZ, R149 ;  /* 0x000000ffffae7224 */ /* 0x000fe200078e0095 */
[----:B------:R-:W2:Y:S01]  /*6bf0*/  LDSM.16.MT88.4 R132, [R224+0x3100] ;  /* 0x00310000e084783b */ /* 0x000ea20000004200 */
[----:B-1----:R-:W-:-:S02]  /*6c00*/  FFMA.FTZ R3, R179, c[0x0][0x2d0], -R7 ;  /* 0x0000b400b3037a23 */ /* 0x002fc40000010807 */
[----:B------:R-:W-:Y:S01]  /*6c10*/  FFMA.FTZ R7, R103, c[0x0][0x2d0], -R7 ;  /* 0x0000b40067077a23 */ /* 0x000fe20000010807 */
[----:B------:R-:W-:Y:S01]  /*6c20*/  LDSM.16.MT88.4 R164, [R225+0x3100] ;  /* 0x00310000e1a4783b */ /* 0x000fe20000004200 */
[----:B------:R-:W-:Y:S01]  /*6c30*/  IMAD.MOV.U32 R103, RZ, RZ, R172 ;  /* 0x000000ffff677224 */ /* 0x000fe200078e00ac */
[----:B------:R-:W-:Y:S01]  /*6c40*/  HMMA.16816.F32.BF16 R36, R8, R18, R36 ;  /* 0x000000120824723c */ /* 0x000fe20000041824 */
[----:B------:R-:W-:Y:S01]  /*6c50*/  FFMA.FTZ R0, R247, c[0x0][0x2d0], -R0 ;  /* 0x0000b400f7007a23 */ /* 0x000fe20000010800 */
[----:B------:R1:W1:Y:S01]  /*6c60*/  MUFU.EX2 R9, R4 ;  /* 0x0000000400097308 */ /* 0x0002620000000800 */
[----:B------:R-:W-:Y:S02]  /*6c70*/  FADD.FTZ R13, R244, R213 ;  /* 0x000000d5f40d7221 */ /* 0x000fe40000010000 */
[----:B---3--:R-:W-:Y:S01]  /*6c80*/  FADD.FTZ R5, R249, R245 ;  /* 0x000000f5f9057221 */ /* 0x008fe20000010000 */
[----:B------:R-:W-:Y:S01]  /*6c90*/  MOV R210, R173 ;  /* 0x000000ad00d27202 */ /* 0x000fe20000000f00 */
[----:B------:R-:W-:Y:S01]  /*6ca0*/  IMAD.MOV.U32 R209, RZ, RZ, R174 ;  /* 0x000000ffffd17224 */ /* 0x000fe200078e00ae */
[----:B------:R-:W-:Y:S02]  /*6cb0*/  LDSM.16.MT88.4 R16, [R226+0x3100] ;  /* 0x00310000e210783b */ /* 0x000fe40000004200 */
[----:B------:R3:W2:Y:S01]  /*6cc0*/  MUFU.EX2 R20, R3 ;  /* 0x0000000300147308 */ /* 0x0006a20000000800 */
[----:B------:R-:W-:-:S07]  /*6cd0*/  IMAD.MOV.U32 R96, RZ, RZ, R175 ;  /* 0x000000ffff607224 */ /* 0x000fce00078e00af */
[----:B------:R-:W-:Y:S01]  /*6ce0*/  MUFU.EX2 R11, R12 ;  /* 0x0000000c000b7308 */ /* 0x000fe20000000800 */
[----:B-1----:R-:W-:-:S04]  /*6cf0*/  FADD.FTZ R4, R170, R103 ;  /* 0x00000067aa047221 */ /* 0x002fc80000010000 */
[----:B------:R-:W-:-:S03]  /*6d00*/  FADD.FTZ R4, R125, R4 ;  /* 0x000000047d047221 */ /* 0x000fc60000010000 */
[----:B------:R1:W-:Y:S01]  /*6d10*/  MUFU.EX2 R12, R0 ;  /* 0x00000000000c7308 */ /* 0x0003e20000000800 */
[----:B---3--:R-:W-:-:S07]  /*6d20*/  FADD.FTZ R3, R155, R169 ;  /* 0x000000a99b037221 */ /* 0x008fce0000010000 */
[----:B------:R3:W2:Y:S01]  /*6d30*/  MUFU.EX2 R10, R6 ;  /* 0x00000006000a7308 */ /* 0x0006a20000000800 */
[----:B------:R-:W-:Y:S02]  /*6d40*/  IMAD.MOV.U32 R171, RZ, RZ, R151 ;  /* 0x000000ffffab7224 */ /* 0x000fe400078e0097 */
[----:B-1----:R-:W-:-:S05]  /*6d50*/  FADD.FTZ R0, R152, R13 ;  /* 0x0000000d98007221 */ /* 0x002fca0000010000 */
[----:B------:R1:W1:Y:S01]  /*6d60*/  MUFU.EX2 R14, R7 ;  /* 0x00000007000e7308 */ /* 0x0002620000000800 */
[----:B------:R-:W-:Y:S01]  /*6d70*/  IMAD.MOV.U32 R126, RZ, RZ, R232 ;  /* 0x000000ffff7e7224 */ /* 0x000fe200078e00e8 */
[----:B------:R-:W-:Y:S01]  /*6d80*/  MOV R169, R153 ;  /* 0x0000009900a97202 */ /* 0x000fe20000000f00 */
[----:B------:R-:W-:Y:S01]  /*6d90*/  IMAD.MOV.U32 R170, RZ, RZ, R154 ;  /* 0x000000ffffaa7224 */ /* 0x000fe200078e009a */
[----:B------:R-:W2:Y:S01]  /*6da0*/  LDSM.16.MT88.4 R148, [R227+0x3100] ;  /* 0x00310000e394783b */ /* 0x000ea20000004200 */
[----:B---3--:R-:W-:-:S03]  /*6db0*/  FADD.FTZ R6, R124, R5 ;  /* 0x000000057c067221 */ /* 0x008fc60000010000 */
[----:B------:R3:W5:Y:S01]  /*6dc0*/  LDL.LU R232, [R1+0x50] ;  /* 0x0000500001e87983 */ /* 0x0007620000300800 */
[----:B------:R-:W-:Y:S02]  /*6dd0*/  FADD.FTZ R5, R139, R3 ;  /* 0x000000038b057221 */ /* 0x000fe40000010000 */
[----:B------:R-:W-:Y:S01]  /*6de0*/  FADD.FTZ R3, R209, R4 ;  /* 0x00000004d1037221 */ /* 0x000fe20000010000 */
[----:B------:R3:W5:Y:S01]  /*6df0*/  LDL.LU R231, [R1+0x4c] ;  /* 0x00004c0001e77983 */ /* 0x0007620000300800 */
[----:B------:R-:W-:Y:S02]  /*6e00*/  FADD.FTZ R5, R96, R5 ;  /* 0x0000000560057221 */ /* 0x000fe40000010000 */
[----:B-1----:R-:W-:Y:S01]  /*6e10*/  FADD.FTZ R7, R138, R0 ;  /* 0x000000008a077221 */ /* 0x002fe20000010000 */
[----:B------:R3:W5:Y:S01]  /*6e20*/  LDL.LU R230, [R1+0x48] ;  /* 0x0000480001e67983 */ /* 0x0007620000300800 */
[----:B------:R-:W-:Y:S02]  /*6e30*/  FADD.FTZ R0, R210, R6 ;  /* 0x00000006d2007221 */ /* 0x000fe40000010000 */
[----:B------:R-:W-:-:S02]  /*6e40*/  FADD.FTZ R7, R252, R7 ;  /* 0x00000007fc077221 */ /* 0x000fc40000010000 */
[----:B------:R-:W-:Y:S02]  /*6e50*/  FADD.FTZ R6, R216, R0 ;  /* 0x00000000d8067221 */ /* 0x000fe40000010000 */
[----:B------:R-:W-:Y:S02]  /*6e60*/  FADD.FTZ R4, R171, R3 ;  /* 0x00000003ab047221 */ /* 0x000fe40000010000 */
[----:B------:R-:W-:Y:S02]  /*6e70*/  IMAD.MOV.U32 R127, RZ, RZ, R229 ;  /* 0x000000ffff7f7224 */ /* 0x000fe400078e00e5 */
[----:B------:R-:W-:Y:S01]  /*6e80*/  FADD.FTZ R3, R168, R5 ;  /* 0x00000005a8037221 */ /* 0x000fe20000010000 */
[----:B------:R3:W5:Y:S01]  /*6e90*/  LDL.LU R229, [R1+0x44] ;  /* 0x0000440001e57983 */ /* 0x0007620000300800 */
[----:B------:R-:W-:Y:S02]  /*6ea0*/  FADD.FTZ R0, R251, R7 ;  /* 0x00000007fb007221 */ /* 0x000fe40000010000 */
[----:B------:R-:W-:Y:S01]  /*6eb0*/  FADD.FTZ R8, R218, R6 ;  /* 0x00000006da087221 */ /* 0x000fe20000010000 */
[----:B------:R3:W5:Y:S01]  /*6ec0*/  LDL.LU R228, [R1+0x40] ;  /* 0x0000400001e47983 */ /* 0x0007620000300800 */
[----:B------:R-:W-:-:S02]  /*6ed0*/  IMAD.MOV.U32 R97, RZ, RZ, R126 ;  /* 0x000000ffff617224 */ /* 0x000fc400078e007e */
[----:B------:R-:W-:Y:S01]  /*6ee0*/  FADD.FTZ R7, R170, R4 ;  /* 0x00000004aa077221 */ /* 0x000fe20000010000 */
[----:B------:R3:W5:Y:S01]  /*6ef0*/  LDL.LU R119, [R1+0x3c] ;  /* 0x00003c0001777983 */ /* 0x0007620000300800 */
[----:B------:R-:W-:Y:S02]  /*6f00*/  IMAD.MOV.U32 R98, RZ, RZ, R127 ;  /* 0x000000ffff627224 */ /* 0x000fe400078e007f */
[----:B------:R-:W-:Y:S01]  /*6f10*/  FADD.FTZ R6, R169, R3 ;  /* 0x00000003a9067221 */ /* 0x000fe20000010000 */
[----:B------:R3:W5:Y:S01]  /*6f20*/  LDL.LU R92, [R1+0x38] ;  /* 0x00003800015c7983 */ /* 0x0007620000300800 */
[----:B------:R-:W-:Y:S02]  /*6f30*/  FADD.FTZ R5, R246, R0 ;  /* 0x00000000f6057221 */ /* 0x000fe40000010000 */
[----:B------:R-:W-:Y:S02]  /*6f40*/  FADD.FTZ R4, R220, R8 ;  /* 0x00000008dc047221 */ /* 0x000fe40000010000 */
[----:B------:R-:W-:-:S02]  /*6f50*/  FADD.FTZ R3, R97, R7 ;  /* 0x0000000761037221 */ /* 0x000fc40000010000 */
[----:B------:R-:W-:Y:S02]  /*6f60*/  IMAD.MOV.U32 R103, RZ, RZ, R136 ;  /* 0x000000ffff677224 */ /* 0x000fe400078e0088 */
[----:B------:R-:W-:Y:S02]  /*6f70*/  FADD.FTZ R0, R98, R6 ;  /* 0x0000000662007221 */ /* 0x000fe40000010000 */
[----:B------:R-:W-:Y:S02]  /*6f80*/  FADD.FTZ R6, R250, R5 ;  /* 0x00000005fa067221 */ /* 0x000fe40000010000 */
[----:B------:R-:W-:Y:S02]  /*6f90*/  FADD.FTZ R4, R217, R4 ;  /* 0x00000004d9047221 */ /* 0x000fe40000010000 */
[----:B------:R-:W-:Y:S02]  /*6fa0*/  FADD.FTZ R5, R99, R3 ;  /* 0x0000000363057221 */ /* 0x000fe40000010000 */
[----:B------:R-:W-:-:S02]  /*6fb0*/  FADD.FTZ R3, R103, R0 ;  /* 0x0000000067037221 */ /* 0x000fc40000010000 */
[----:B------:R-:W-:Y:S02]  /*6fc0*/  FADD.FTZ R0, R219, R6 ;  /* 0x00000006db007221 */ /* 0x000fe40000010000 */
        /* <DEDUP_REMOVED lines=63> */
[----:B----4-:R-:W-:Y:S02]  /*73c0*/  FADD.FTZ R3, R21, R0 ;  /* 0x0000000015037221 */ /* 0x010fe40000010000 */
[----:B------:R-:W-:-:S02]  /*73d0*/  FADD.FTZ R0, R9, R4 ;  /* 0x0000000409007221 */ /* 0x000fc40000010000 */
[----:B------:R-:W-:Y:S02]  /*73e0*/  FADD.FTZ R5, R29, R5 ;  /* 0x000000051d057221 */ /* 0x000fe40000010000 */
[----:B------:R-:W-:Y:S02]  /*73f0*/  FADD.FTZ R6, R25, R6 ;  /* 0x0000000619067221 */ /* 0x000fe40000010000 */
[----:B--2---:R-:W-:Y:S02]  /*7400*/  FADD.FTZ R4, R20, R3 ;  /* 0x0000000314047221 */ /* 0x004fe40000010000 */
        /* <DEDUP_REMOVED lines=10> */
[----:B------:R-:W-:Y:S01]  /*74b0*/  FADD.FTZ R3, R26, R3 ;  /* 0x000000031a037221 */ /* 0x000fe20000010000 */
[----:B------:R3:W-:Y:S04]  /*74c0*/  STL [R1+0x20], R5 ;  /* 0x0000200501007387 */ /* 0x0007e80000100800 */
[----:B------:R3:W-:Y:S04]  /*74d0*/  STL [R1+0x1c], R4 ;  /* 0x00001c0401007387 */ /* 0x0007e80000100800 */
[----:B------:R3:W-:Y:S04]  /*74e0*/  STL [R1+0x14], R0 ;  /* 0x0000140001007387 */ /* 0x0007e80000100800 */
[----:B------:R3:W-:Y:S01]  /*74f0*/  STL [R1+0x18], R3 ;  /* 0x0000180301007387 */ /* 0x0007e20000100800 */
[----:B------:R-:W-:-:S02]  /*7500*/  F2FP.BF16.PACK_AB R176, R30, R29 ;  /* 0x0000001d1eb0723e */ /* 0x000fc400000010ff */
[----:B------:R-:W-:Y:S02]  /*7510*/  F2FP.BF16.PACK_AB R177, R24, R25 ;  /* 0x0000001918b1723e */ /* 0x000fe400000010ff */
[----:B------:R-:W-:Y:S02]  /*7520*/  F2FP.BF16.PACK_AB R178, R26, R28 ;  /* 0x0000001c1ab2723e */ /* 0x000fe400000010ff */
[----:B------:R-:W-:Y:S02]  /*7530*/  F2FP.BF16.PACK_AB R179, R22, R23 ;  /* 0x0000001716b3723e */ /* 0x000fe400000010ff */
[----:B------:R-:W-:Y:S02]  /*7540*/  F2FP.BF16.PACK_AB R180, R20, R21 ;  /* 0x0000001514b4723e */ /* 0x000fe400000010ff */
[----:B------:R-:W-:Y:S02]  /*7550*/  F2FP.BF16.PACK_AB R181, R10, R9 ;  /* 0x000000090ab5723e */ /* 0x000fe400000010ff */
[----:B------:R-:W-:-:S02]  /*7560*/  F2FP.BF16.PACK_AB R182, R14, R15 ;  /* 0x0000000f0eb6723e */ /* 0x000fc400000010ff */
[----:B------:R-:W-:Y:S01]  /*7570*/  F2FP.BF16.PACK_AB R183, R12, R11 ;  /* 0x0000000b0cb7723e */ /* 0x000fe200000010ff */
[C---:B------:R-:W-:Y:S08]  /*7580*/  HMMA.16816.F32.BF16 R120, R176.reuse, R132, R120 ;  /* 0x00000084b078723c */ /* 0x040ff00000041878 */
[C---:B------:R-:W-:Y:S08]  /*7590*/  HMMA.16816.F32.BF16 R128, R176.reuse, R134, R128 ;  /* 0x00000086b080723c */ /* 0x040ff00000041880 */
[C---:B------:R-:W-:Y:S08]  /*75a0*/  HMMA.16816.F32.BF16 R140, R176.reuse, R148, R140 ;  /* 0x00000094b08c723c */ /* 0x040ff0000004188c */
[C---:B------:R-:W-:Y:S08]  /*75b0*/  HMMA.16816.F32.BF16 R144, R176.reuse, R150, R144 ;  /* 0x00000096b090723c */ /* 0x040ff00000041890 */
[C---:B------:R-:W-:Y:S08]  /*75c0*/  HMMA.16816.F32.BF16 R156, R176.reuse, R164, R156 ;  /* 0x000000a4b09c723c */ /* 0x040ff0000004189c */
[----:B------:R-:W-:Y:S08]  /*75d0*/  HMMA.16816.F32.BF16 R160, R176, R166, R160 ;  /* 0x000000a6b0a0723c */ /* 0x000ff000000418a0 */
[C---:B------:R-:W-:Y:S08]  /*75e0*/  HMMA.16816.F32.BF16 R124, R180.reuse, R132, R64 ;  /* 0x00000084b47c723c */ /* 0x040ff00000041840 */
[C---:B------:R-:W-:Y:S08]  /*75f0*/  HMMA.16816.F32.BF16 R136, R180.reuse, R148, R52 ;  /* 0x00000094b488723c */ /* 0x040ff00000041834 */
[----:B------:R-:W-:Y:S08]  /*7600*/  HMMA.16816.F32.BF16 R152, R180, R164, R32 ;  /* 0x000000a4b498723c */ /* 0x000ff00000041820 */
[----:B------:R-:W-:Y:S08]  /*7610*/  HMMA.16816.F32.BF16 R172, R176, R16, R84 ;  /* 0x00000010b0ac723c */ /* 0x000ff00000041854 */
[C---:B------:R-:W-:Y:S08]  /*7620*/  HMMA.16816.F32.BF16 R132, R180.reuse, R134, R60 ;  /* 0x00000086b484723c */ /* 0x040ff0000004183c */
[C---:B------:R-:W-:Y:S08]  /*7630*/  HMMA.16816.F32.BF16 R148, R180.reuse, R150, R48 ;  /* 0x00000096b494723c */ /* 0x040ff00000041830 */
[C---:B------:R-:W-:Y:S08]  /*7640*/  HMMA.16816.F32.BF16 R164, R180.reuse, R166, R36 ;  /* 0x000000a6b4a4723c */ /* 0x040ff00000041824 */
[----:B------:R-:W-:Y:S08]  /*7650*/  HMMA.16816.F32.BF16 R168, R180, R16, R44 ;  /* 0x00000010b4a8723c */ /* 0x000ff0000004182c */
[-C--:B------:R-:W-:Y:S08]  /*7660*/  HMMA.16816.F32.BF16 R176, R176, R18.reuse, R76 ;  /* 0x00000012b0b0723c */ /* 0x080ff0000004184c */
[----:B------:R-:W-:Y:S01]  /*7670*/  HMMA.16816.F32.BF16 R180, R180, R18, R40 ;  /* 0x00000012b4b4723c */ /* 0x000fe20000041828 */
[----:B------:R-:W-:Y:S07]  /*7680*/  @!P2 BRA `(.L_x_2) ;  /* 0x000057700000a947 */ /* 0x000fee0003800000 */
[----:B---3-5:R-:W-:Y:S01]  /*7690*/  SHF.R.S32.HI R103, RZ, 0x1f, R92 ;  /* 0x0000001fff677819 */ /* 0x028fe2000001145c */
[----:B------:R-:W-:Y:S01]  /*76a0*/  IMAD.MOV.U32 R116, RZ, RZ, R72 ;  /* 0x000000ffff747224 */ /* 0x000fe200078e0048 */
[----:B------:R-:W-:Y:S01]  /*76b0*/  MOV R3, R73 ;  /* 0x0000004900037202 */ /* 0x000fe20000000f00 */
[----:B------:R-:W-:Y:S01]  /*76c0*/  IMAD.MOV.U32 R118, RZ, RZ, R2 ;  /* 0x000000ffff767224 */ /* 0x000fe200078e0002 */
[----:B------:R-:W-:Y:S01]  /*76d0*/  MOV R117, R71 ;  /* 0x0000004700757202 */ /* 0x000fe20000000f00 */
[C---:B------:R-:W-:Y:S01]  /*76e0*/  IMAD.SHL.U32 R242, R92.reuse, 0x2, RZ ;  /* 0x000000025cf27824 */ /* 0x040fe200078e00ff */
[----:B------:R-:W-:Y:S01]  /*76f0*/  SHF.L.U64.HI R243, R92, 0x1, R103 ;  /* 0x000000015cf37819 */ /* 0x000fe20000010267 */
[----:B------:R-:W-:-:S09]  /*7700*/  UIADD3 UR9, UR9, -0x2, URZ ;  /* 0xfffffffe09097890 */ /* 0x000fd2000fffe03f */
[----:B------:R-:W2:Y:S02]  /*7710*/  LDL R103, [R1+0x28] ;  /* 0x0000280001677983 */ /* 0x000ea40000100800 */
[----:B--2---:R-:W-:Y:S01]  /*7720*/  SHF.L.U32 R241, R103, 0x1, RZ ;  /* 0x0000000167f17819 */ /* 0x004fe200000006ff */
[----:B------:R-:W-:Y:S05]  /*7730*/  BRA `(.L_x_3) ;  /* 0x0000041000007947 */ /* 0x000fea0003800000 */
.L_x_5:
[----:B------:R-:W2:Y:S01]  /*7740*/  LDL R4, [R1+0x24] ;  /* 0x0000240001047983 */ /* 0x000ea20000100800 */
[----:B------:R-:W-:Y:S01]  /*7750*/  UIMAD UR4, UR9, 0x70, UR11 ;  /* 0x00000070090478a4 */ /* 0x000fe2000f8e020b */
[----:B------:R-:W-:Y:S05]  /*7760*/  IMAD.MOV.U32 R248, RZ, RZ, RZ ;  /* 0x000000fffff87224 */ /* 0x000fea00078e00ff */
[----:B------:R-:W-:Y:S05]  /*7770*/  IMAD.U32 R2, RZ, RZ, UR4 ;  /* 0x00000004ff027e24 */ /* 0x000fea000f8e00ff */
[----:B--2---:R-:W-:Y:S05]  /*7780*/  IADD3 R2, R2, -0x70, R4 ;  /* 0xffffff9002027810 */ /* 0x004fea0007ffe004 */
[----:B------:R-:W-:Y:S04]  /*7790*/  @P0 IMAD.HI.U32 R4, R2, c[0x0][0x2bc], RZ ;  /* 0x0000af0002040a27 */ /* 0x000fe800078e00ff */
[----:B------:R-:W-:Y:S01]  /*77a0*/  IMAD.MOV.U32 R0, RZ, RZ, R2 ;  /* 0x000000ffff007224 */ /* 0x000fe200078e0002 */
[----:B------:R-:W-:Y:S04]  /*77b0*/  @P0 SHF.R.U32.HI R0, RZ, c[0x0][0x2c0], R4 ;  /* 0x0000b000ff000a19 */ /* 0x000fe80000011604 */
[C---:B------:R-:W-:Y:S04]  /*77c0*/  @!P1 IADD3 R5, P2, R0.reuse, UR16, RZ ;  /* 0x0000001000059c10 */ /* 0x040fe8000ff5e0ff */
[----:B------:R-:W-:Y:S01]  /*77d0*/  @!P1 LEA.HI.X.SX32 R6, R0, UR14, 0x1, P2 ;  /* 0x0000000e00069c11 */ /* 0x000fe200090f0eff */
[----:B------:R-:W-:Y:S01]  /*77e0*/  IMAD.MOV R0, RZ, RZ, -R0 ;  /* 0x000000ffff007224 */ /* 0x000fe200078e0a00 */
[C---:B------:R-:W-:Y:S03]  /*77f0*/  @!P1 LEA R4, P2, R5.reuse, c[0x0][0x2a0], 0x2 ;  /* 0x0000a80005049a11 */ /* 0x040fe600078410ff */
[----:B------:R-:W-:Y:S01]  /*7800*/  IMAD R7, R0, c[0x0][0x2b8], R2 ;  /* 0x0000ae0000077a24 */ /* 0x000fe200078e0202 */
[----:B------:R-:W-:Y:S04]  /*7810*/  @!P1 LEA.HI.X R5, R5, c[0x0][0x2a4], R6, 0x2, P2 ;  /* 0x0000a90005059a11 */ /* 0x000fe800010f1406 */
[----:B------:R-:W-:Y:S01]  /*7820*/  STL [R1+0x10], R7 ;  /* 0x0000100701007387 */ /* 0x000fe20000100800 */
[----:B------:R-:W-:Y:S03]  /*7830*/  SHF.R.S32.HI R0, RZ, 0x1f, R7 ;  /* 0x0000001fff007819 */ /* 0x000fe60000011407 */
[----:B------:R1:W2:Y:S02]  /*7840*/  @!P1 LDG.E R248, [R4.64] ;  /* 0x0000000c04f89981 */ /* 0x0002a4000c1e1900 */
[----:B------:R-:W-:Y:S04]  /*7850*/  IMAD R0, R0, c[0x0][0x1e0], RZ ;  /* 0x0000780000007a24 */ /* 0x000fe800078e02ff */
[C---:B------:R-:W-:Y:S02]  /*7860*/  IMAD R0, R7.reuse, c[0x0][0x1e4], R0 ;  /* 0x0000790007007a24 */ /* 0x040fe400078e0200 */
[----:B-1----:R-:W-:Y:S04]  /*7870*/  IMAD.WIDE.U32 R4, R7, c[0x0][0x1e0], RZ ;  /* 0x0000780007047a25 */ /* 0x002fe800078e00ff */
[----:B------:R-:W-:Y:S01]  /*7880*/  IMAD.IADD R5, R5, 0x1, R0 ;  /* 0x0000000105057824 */ /* 0x000fe200078e0200 */
[----:B--2---:R-:W-:Y:S03]  /*7890*/  SHF.R.S32.HI R2, RZ, 0x1f, R248 ;  /* 0x0000001fff027819 */ /* 0x004fe600000114f8 */
[----:B------:R-:W-:Y:S04]  /*78a0*/  IMAD.WIDE.U32 R4, R248, c[0x0][0x1f0], R4 ;  /* 0x00007c00f8047a25 */ /* 0x000fe800078e0004 */
[----:B------:R-:W-:Y:S01]  /*78b0*/  IMAD R2, R2, c[0x0][0x1f0], RZ ;  /* 0x00007c0002027a24 */ /* 0x000fe200078e02ff */
[----:B------:R-:W-:Y:S03]  /*78c0*/  IADD3 R0, P4, R4, UR20, RZ ;  /* 0x0000001404007c10 */ /* 0x000fe6000ff9e0ff */
[----:B------:R-:W-:Y:S01]  /*78d0*/  IMAD R4, R248, c[0x0][0x1f4], R2 ;  /* 0x00007d00f8047a24 */ /* 0x000fe200078e0202 */
[C---:B------:R-:W-:Y:S04]  /*78e0*/  LEA R2, P2, R0.reuse, c[0x0][0x1c8], 0x1 ;  /* 0x0000720000027a11 */ /* 0x040fe800078408ff */
[----:B------:R-:W-:Y:S01]  /*78f0*/  IADD3.X R4, R5, UR15, R4, P4, !PT ;  /* 0x0000000f05047c10 */ /* 0x000fe2000a7fe404 */
[----:B------:R-:W1:Y:S03]  /*7900*/  SHFL.IDX PT, R6, R2, RZ, 0x181f ;  /* 0x00181fff02067589 */ /* 0x000e6600000e0000 */
[----:B------:R-:W-:Y:S01]  /*7910*/  LEA.HI.X R0, R0, c[0x0][0x1cc], R4, 0x1, P2 ;  /* 0x0000730000007a11 */ /* 0x000fe200010f0c04 */
[----:B------:R-:W-:Y:S04]  /*7920*/  SHFL.IDX PT, R12, R2, 0x2, 0x181f ;  /* 0x00581f00020c7f89 */ /* 0x000fe800000e0000 */
[----:B------:R-:W2:Y:S04]  /*7930*/  SHFL.IDX PT, R7, R0, RZ, 0x181f ;  /* 0x00181fff00077589 */ /* 0x000ea800000e0000 */
[----:B------:R-:W3:Y:S04]  /*7940*/  SHFL.IDX PT, R4, R2, 0x1, 0x181f ;  /* 0x00381f0002047f89 */ /* 0x000ee800000e0000 */
[----:B------:R-:W4:Y:S04]  /*7950*/  SHFL.IDX PT, R5, R0, 0x1, 0x181f ;  /* 0x00381f0000057f89 */ /* 0x000f2800000e0000 */
[----:B------:R-:W5:Y:S04]  /*7960*/  SHFL.IDX PT, R10, R2, 0x3, 0x181f ;  /* 0x00781f00020a7f89 */ /* 0x000f6800000e0000 */
[----:B------:R-:W5:Y:S01]  /*7970*/  SHFL.IDX PT, R9, R0, 0x2, 0x181f ;  /* 0x00581f0000097f89 */ /* 0x000f6200000e0000 */
[-C--:B-1----:R-:W-:Y:S03]  /*7980*/  IADD3 R6, P4, R6, R242.reuse, RZ ;  /* 0x000000f206067210 */ /* 0x082fe60007f9e0ff */
[----:B------:R-:W1:Y:S04]  /*7990*/  SHFL.IDX PT, R8, R2, 0x4, 0x181f ;  /* 0x00981f0002087f89 */ /* 0x000e6800000e0000 */
[----:B------:R-:W1:Y:S01]  /*79a0*/  SHFL.IDX PT, R11, R2, 0x5, 0x181f ;  /* 0x00b81f00020b7f89 */ /* 0x000e6200000e0000 */
[--C-:B--2---:R-:W-:Y:S03]  /*79b0*/  IMAD.X R7, R7, 0x1, R243.reuse, P4 ;  /* 0x0000000107077824 */ /* 0x104fe600020e06f3 */
[----:B------:R-:W2:Y:S01]  /*79c0*/  SHFL.IDX PT, R16, R0, 0x3, 0x181f ;  /* 0x00781f0000107f89 */ /* 0x000ea200000e0000 */
[-C--:B---3--:R-:W-:Y:S03]  /*79d0*/  IADD3 R4, P2, R4, R242.reuse, RZ ;  /* 0x000000f204047210 */ /* 0x088fe60007f5e0ff */
[----:B------:R3:W-:Y:S01]  /*79e0*/  LDGSTS.E.BYPASS.LTC128B.128 [R241+0x3900], [R6.64], !P3 ;  /* 0x0390000006f17fae */ /* 0x0007e2000d901d4c */
[-C--:B----4-:R-:W-:Y:S02]  /*79f0*/  IADD3.X R5, R5, R243.reuse, RZ, P2, !PT ;  /* 0x000000f305057210 */ /* 0x090fe400017fe4ff */
[-C--:B------:R-:W-:Y:S01]  /*7a00*/  IADD3 R12, P2, R12, R242.reuse, RZ ;  /* 0x000000f20c0c7210 */ /* 0x080fe20007f5e0ff */
[----:B------:R-:W4:Y:S01]  /*7a10*/  SHFL.IDX PT, R15, R0, 0x4, 0x181f ;  /* 0x00981f00000f7f89 */ /* 0x000f2200000e0000 */
[-C--:B-----5:R-:W-:Y:S03]  /*7a20*/  IADD3 R10, P6, R10, R242.reuse, RZ ;  /* 0x000000f20a0a7210 */ /* 0x0a0fe60007fde0ff */
[----:B------:R5:W-:Y:S01]  /*7a30*/  LDGSTS.E.BYPASS.LTC128B.128 [R241+0x4100], [R4.64], !P3 ;  /* 0x0410000004f17fae */ /* 0x000be2000d901d4c */
[--C-:B------:R-:W-:Y:S03]  /*7a40*/  IMAD.X R13, R9, 0x1, R243.reuse, P2 ;  /* 0x00000001090d7824 */ /* 0x100fe600010e06f3 */
[----:B------:R-:W5:Y:S01]  /*7a50*/  SHFL.IDX PT, R2, R2, 0x6, 0x181f ;  /* 0x00d81f0002027f89 */ /* 0x000f6200000e0000 */
[-C--:B-1----:R-:W-:Y:S03]  /*7a60*/  IADD3 R8, P5, R8, R242.reuse, RZ ;  /* 0x000000f208087210 */ /* 0x082fe60007fbe0ff */
[----:B------:R-:W1:Y:S04]  /*7a70*/  SHFL.IDX PT, R14, R0, 0x5, 0x181f ;  /* 0x00b81f00000e7f89 */ /* 0x000e6800000e0000 */
[----:B------:R-:W1:Y:S04]  /*7a80*/  SHFL.IDX PT, R0, R0, 0x6, 0x181f ;  /* 0x00d81f0000007f89 */ /* 0x000e6800000e0000 */
[----:B------:R1:W-:Y:S01]  /*7a90*/  LDGSTS.E.BYPASS.LTC128B.128 [R241+0x4900], [R12.64], !P3 ;  /* 0x049000000cf17fae */ /* 0x0003e2000d901d4c */
[-C--:B---3--:R-:W-:Y:S01]  /*7aa0*/  IADD3 R6, P4, R11, R242.reuse, RZ ;  /* 0x000000f20b067210 */ /* 0x088fe20007f9e0ff */
[--C-:B--2---:R-:W-:Y:S02]  /*7ab0*/  IMAD.X R11, R16, 0x1, R243.reuse, P6 ;  /* 0x00000001100b7824 */ /* 0x104fe400030e06f3 */
[--C-:B----4-:R-:W-:Y:S03]  /*7ac0*/  IMAD.X R9, R15, 0x1, R243.reuse, P5 ;  /* 0x000000010f097824 */ /* 0x110fe600028e06f3 */
[----:B------:R2:W-:Y:S01]  /*7ad0*/  LDGSTS.E.BYPASS.LTC128B.128 [R241+0x5100], [R10.64], !P3 ;  /* 0x051000000af17fae */ /* 0x0005e2000d901d4c */
[----:B-----5:R-:W-:Y:S03]  /*7ae0*/  IADD3 R4, P2, R2, R242, RZ ;  /* 0x000000f202047210 */ /* 0x020fe60007f5e0ff */
[----:B------:R2:W-:Y:S01]  /*7af0*/  LDGSTS.E.BYPASS.LTC128B.128 [R241+0x5900], [R8.64], !P3 ;  /* 0x0590000008f17fae */ /* 0x0005e2000d901d4c */
[----:B-1----:R-:W-:Y:S01]  /*7b00*/  IADD3.X R7, R14, R243, RZ, P4, !PT ;  /* 0x000000f30e077210 */ /* 0x002fe200027fe4ff */
[----:B------:R-:W-:Y:S04]  /*7b10*/  IMAD.X R5, R0, 0x1, R243, P2 ;  /* 0x0000000100057824 */ /* 0x000fe800010e06f3 */
[----:B------:R2:W-:Y:S04]  /*7b20*/  LDGSTS.E.BYPASS.LTC128B.128 [R241+0x6100], [R6.64], !P3 ;  /* 0x0610000006f17fae */ /* 0x0005e8000d901d4c */
[----:B------:R2:W-:Y:S01]  /*7b30*/  LDGSTS.E.BYPASS.LTC128B.128 [R241+0x6900], [R4.64], !P3 ;  /* 0x0690000004f17fae */ /* 0x0005e2000d901d4c */
[----:B------:R-:W-:-:S05]  /*7b40*/  BRA `(.L_x_4) ;  /* 0x00001b1000007947 */ /* 0x000fca0003800000 */
.L_x_3:
[----:B------:R-:W2:Y:S01]  /*7b50*/  LDL R2, [R1+0x10] ;  /* 0x0000100001027983 */ /* 0x000ea20000100800 */
[----:B------:R-:W-:Y:S04]  /*7b60*/  DEPBAR.LE SB0, 0x0 ;  /* 0x000080000000791a */ /* 0x000fe80000000000 */
[----:B------:R-:W-:Y:S01]  /*7b70*/  BAR.SYNC.DEFER_BLOCKING 0x0 ;  /* 0x0000000000007b1d */ /* 0x000fe20000010000 */
[----:B------:R-:W-:Y:S07]  /*7b80*/  UISETP.GE.AND UP0, UPT, UR9, 0x1, UPT ;  /* 0x000000010900788c */ /* 0x000fee000bf06270 */
[----:B------:R-:W-:Y:S08]  /*7b90*/  LDSM.16.M88.4 R112, [R230+0x7100] ;  /* 0x00710000e670783b */ /* 0x000ff00000000200 */
[----:B------:R-:W1:Y:S08]  /*7ba0*/  LDSM.16.M88.4 R16, [R119+0x3900] ;  /* 0x003900007710783b */ /* 0x000e700000000200 */
[----:B------:R-:W3:Y:S08]  /*7bb0*/  LDSM.16.M88.4 R108, [R230+0x9100] ;  /* 0x00910000e66c783b */ /* 0x000ef00000000200 */
[----:B------:R-:W4:Y:S08]  /*7bc0*/  LDSM.16.M88.4 R32, [R119+0x4100] ;  /* 0x004100007720783b */ /* 0x000f300000000200 */
[----:B------:R-:W5:Y:S08]  /*7bd0*/  LDSM.16.M88.4 R48, [R119+0x4900] ;  /* 0x004900007730783b */ /* 0x000f700000000200 */
[----:B------:R-:W1:Y:S08]  /*7be0*/  LDSM.16.M88.4 R64, [R119+0x5100] ;  /* 0x005100007740783b */ /* 0x000e700000000200 */
[----:B------:R-:W1:Y:S08]  /*7bf0*/  LDSM.16.M88.4 R80, [R119+0x5900] ;  /* 0x005900007750783b */ /* 0x000e700000000200 */
[----:B------:R-:W-:Y:S08]  /*7c00*/  LDSM.16.M88.4 R96, [R119+0x6100] ;  /* 0x006100007760783b */ /* 0x000ff00000000200 */
[----:B------:R-:W-:Y:S08]  /*7c10*/  LDSM.16.M88.4 R184, [R119+0x6900] ;  /* 0x0069000077b8783b */ /* 0x000ff00000000200 */
[----:B------:R-:W-:Y:S08]  /*7c20*/  LDSM.16.M88.4 R188, [R233+0x7100] ;  /* 0x00710000e9bc783b */ /* 0x000ff00000000200 */
[----:B------:R-:W-:Y:S08]  /*7c30*/  LDSM.16.M88.4 R192, [R234] ;  /* 0x00000000eac0783b */ /* 0x000ff00000000200 */
[----:B------:R-:W-:Y:S08]  /*7c40*/  LDSM.16.M88.4 R196, [R233+0x9100] ;  /* 0x00910000e9c4783b */ /* 0x000ff00000000200 */
[----:B------:R-:W-:Y:S08]  /*7c50*/  LDSM.16.M88.4 R200, [R240] ;  /* 0x00000000f0c8783b */ /* 0x000ff00000000200 */
[----:B------:R-:W-:Y:S08]  /*7c60*/  LDSM.16.M88.4 R204, [R239] ;  /* 0x00000000efcc783b */ /* 0x000ff00000000200 */
[----:B------:R-:W-:Y:S08]  /*7c70*/  LDSM.16.M88.4 R208, [R238] ;  /* 0x00000000eed0783b */ /* 0x000ff00000000200 */
[----:B------:R-:W-:Y:S08]  /*7c80*/  LDSM.16.M88.4 R212, [R237] ;  /* 0x00000000edd4783b */ /* 0x000ff00000000200 */
[----:B------:R-:W-:Y:S08]  /*7c90*/  LDSM.16.M88.4 R216, [R236] ;  /* 0x00000000ecd8783b */ /* 0x000ff00000000200 */
[----:B------:R-:W-:Y:S01]  /*7ca0*/  LDSM.16.M88.4 R220, [R235] ;  /* 0x00000000ebdc783b */ /* 0x000fe20000000200 */
[----:B--2---:R-:W-:Y:S01]  /*7cb0*/  IMAD.WIDE.U32 R52, R2, c[0x0][0x208], RZ ;  /* 0x0000820002347a25 */ /* 0x004fe200078e00ff */
[-C--:B-1----:R-:W-:Y:S03]  /*7cc0*/  HMMA.16816.F32.BF16 R4, R112, R16.reuse, RZ ;  /* 0x000000107004723c */ /* 0x082fe600000418ff */
[----:B------:R-:W-:Y:S05]  /*7cd0*/  SHF.R.S32.HI R0, RZ, 0x1f, R2 ;  /* 0x0000001fff007819 */ /* 0x000fea0000011402 */
[C---:B---3--:R-:W-:Y:S04]  /*7ce0*/  HMMA.16816.F32.BF16 R8, R108.reuse, R16, RZ ;  /* 0x000000106c08723c */ /* 0x048fe800000418ff */
[----:B------:R-:W-:Y:S04]  /*7cf0*/  IMAD R0, R0, c[0x0][0x208], RZ ;  /* 0x0000820000007a24 */ /* 0x000fe800078e02ff */
[-C--:B------:R-:W-:Y:S01]  /*7d00*/  HMMA.16816.F32.BF16 R12, R108, R18.reuse, RZ ;  /* 0x000000126c0c723c */ /* 0x080fe200000418ff */
[----:B------:R-:W-:Y:S05]  /*7d10*/  IMAD R0, R2, c[0x0][0x20c], R0 ;  /* 0x0000830002007a24 */ /* 0x000fea00078e0200 */
[----:B------:R-:W-:Y:S02]  /*7d20*/  IADD3 R53, R53, R0, RZ ;  /* 0x0000000035357210 */ /* 0x000fe40007ffe0ff */
[C---:B------:R-:W-:Y:S04]  /*7d30*/  HMMA.16816.F32.BF16 R16, R112.reuse, R18, RZ ;  /* 0x000000127010723c */ /* 0x040fe800000418ff */
[----:B------:R-:W-:Y:S01]  /*7d40*/  IMAD.WIDE.U32 R60, R248, c[0x0][0x218], R52 ;  /* 0x00008600f83c7a25 */ /* 0x000fe200078e0034 */
[----:B------:R-:W-:Y:S03]  /*7d50*/  SHF.R.S32.HI R0, RZ, 0x1f, R248 ;  /* 0x0000001fff007819 */ /* 0x000fe600000114f8 */
[-C--:B----4-:R-:W-:Y:S01]  /*7d60*/  HMMA.16816.F32.BF16 R20, R112, R32.reuse, RZ ;  /* 0x000000207014723c */ /* 0x090fe200000418ff */
[----:B------:R-:W-:Y:S03]  /*7d70*/  IADD3 R2, P2, R60, UR22, RZ ;  /* 0x000000163c027c10 */ /* 0x000fe6000ff5e0ff */
[----:B------:R-:W-:Y:S04]  /*7d80*/  IMAD R0, R0, c[0x0][0x218], RZ ;  /* 0x0000860000007a24 */ /* 0x000fe800078e02ff */
[C---:B------:R-:W-:Y:S04]  /*7d90*/  HMMA.16816.F32.BF16 R24, R108.reuse, R32, RZ ;  /* 0x000000206c18723c */ /* 0x040fe800000418ff */
[----:B------:R-:W-:Y:S04]  /*7da0*/  IMAD R0, R248, c[0x0][0x21c], R0 ;  /* 0x00008700f8007a24 */ /* 0x000fe800078e0200 */
[-C--:B------:R-:W-:Y:S08]  /*7db0*/  HMMA.16816.F32.BF16 R28, R108, R34.reuse, RZ ;  /* 0x000000226c1c723c */ /* 0x080ff000000418ff */
[C---:B------:R-:W-:Y:S08]  /*7dc0*/  HMMA.16816.F32.BF16 R32, R112.reuse, R34, RZ ;  /* 0x000000227020723c */ /* 0x040ff000000418ff */
[-C--:B-----5:R-:W-:Y:S08]  /*7dd0*/  HMMA.16816.F32.BF16 R36, R112, R48.reuse, RZ ;  /* 0x000000307024723c */ /* 0x0a0ff000000418ff */
[C---:B------:R-:W-:Y:S08]  /*7de0*/  HMMA.16816.F32.BF16 R40, R108.reuse, R48, RZ ;  /* 0x000000306c28723c */ /* 0x040ff000000418ff */
[-C--:B------:R-:W-:Y:S08]  /*7df0*/  HMMA.16816.F32.BF16 R44, R108, R50.reuse, RZ ;  /* 0x000000326c2c723c */ /* 0x080ff000000418ff */
[C---:B------:R-:W-:Y:S08]  /*7e00*/  HMMA.16816.F32.BF16 R48, R112.reuse, R50, RZ ;  /* 0x000000327030723c */ /* 0x040ff000000418ff */
[-C--:B------:R-:W-:Y:S08]  /*7e10*/  HMMA.16816.F32.BF16 R52, R112, R64.reuse, RZ ;  /* 0x000000407034723c */ /* 0x080ff000000418ff */
[C---:B------:R-:W-:Y:S07]  /*7e20*/  HMMA.16816.F32.BF16 R56, R108.reuse, R64, RZ ;  /* 0x000000406c38723c */ /* 0x040fee00000418ff */
[----:B------:R-:W-:Y:S02]  /*7e30*/  IADD3.X R64, R61, UR5, R0, P2, !PT ;  /* 0x000000053d407c10 */ /* 0x000fe400097fe400 */
[C---:B------:R-:W-:Y:S01]  /*7e40*/  LEA R0, P2, R2.reuse, c[0x0][0x1f8], 0x1 ;  /* 0x00007e0002007a11 */ /* 0x040fe200078408ff */
[-C--:B------:R-:W-:Y:S03]  /*7e50*/  HMMA.16816.F32.BF16 R60, R108, R66.reuse, RZ ;  /* 0x000000426c3c723c */ /* 0x080fe600000418ff */
[----:B------:R-:W-:Y:S01]  /*7e60*/  LEA.HI.X R2, R2, c[0x0][0x1fc], R64, 0x1, P2 ;  /* 0x00007f0002027a11 */ /* 0x000fe200010f0c40 */
[----:B------:R-:W1:Y:S04]  /*7e70*/  SHFL.IDX PT, R84, R0, RZ, 0x181f ;  /* 0x00181fff00547589 */ /* 0x000e6800000e0000 */
[C---:B------:R-:W-:Y:S04]  /*7e80*/  HMMA.16816.F32.BF16 R64, R112.reuse, R66, RZ ;  /* 0x000000427040723c */ /* 0x040fe800000418ff */
[----:B------:R-:W2:Y:S04]  /*7e90*/  SHFL.IDX PT, R85, R2, RZ, 0x181f ;  /* 0x00181fff02557589 */ /* 0x000ea800000e0000 */
[-C--:B------:R-:W-:Y:S04]  /*7ea0*/  HMMA.16816.F32.BF16 R68, R112, R80.reuse, RZ ;  /* 0x000000507044723c */ /* 0x080fe800000418ff */
[----:B------:R-:W3:Y:S04]  /*7eb0*/  SHFL.IDX PT, R88, R0, 0x1, 0x181f ;  /* 0x00381f0000587f89 */ /* 0x000ee800000e0000 */
[C---:B------:R-:W-:Y:S04]  /*7ec0*/  HMMA.16816.F32.BF16 R72, R108.reuse, R80, RZ ;  /* 0x000000506c48723c */ /* 0x040fe800000418ff */
[-C--:B-1----:R-:W-:Y:S01]  /*7ed0*/  IADD3 R84, P2, R84, R242.reuse, RZ ;  /* 0x000000f254547210 */ /* 0x082fe20007f5e0ff */
[----:B------:R-:W1:Y:S03]  /*7ee0*/  SHFL.IDX PT, R89, R2, 0x1, 0x181f ;  /* 0x00381f0002597f89 */ /* 0x000e6600000e0000 */
[-C--:B------:R-:W-:Y:S01]  /*7ef0*/  HMMA.16816.F32.BF16 R76, R108, R82.reuse, RZ ;  /* 0x000000526c4c723c */ /* 0x080fe200000418ff */
[-C--:B--2---:R-:W-:Y:S04]  /*7f00*/  IADD3.X R85, R85, R243.reuse, RZ, P2, !PT ;  /* 0x000000f355557210 */ /* 0x084fe800017fe4ff */
[----:B------:R-:W2:Y:S03]  /*7f10*/  SHFL.IDX PT, R94, R0, 0x2, 0x181f ;  /* 0x00581f00005e7f89 */ /* 0x000ea600000e0000 */
[C---:B------:R-:W-:Y:S04]  /*7f20*/  HMMA.16816.F32.BF16 R80, R112.reuse, R82, RZ ;  /* 0x000000527050723c */ /* 0x040fe800000418ff */
[-C--:B---3--:R-:W-:Y:S01]  /*7f30*/  IADD3 R88, P5, R88, R242.reuse, RZ ;  /* 0x000000f258587210 */ /* 0x088fe20007fbe0ff */
[----:B------:R3:W-:Y:S03]  /*7f40*/  LDGSTS.E.BYPASS.LTC128B.128 [R241+0x100], [R84.64], !P3 ;  /* 0x0010000054f17fae */ /* 0x0007e6000d901d4c */
[-C--:B-1----:R-:W-:Y:S05]  /*7f50*/  IADD3.X R89, R89, R243.reuse, RZ, P5, !PT ;  /* 0x000000f359597210 */ /* 0x082fea0002ffe4ff */
[----:B------:R-:W1:Y:S01]  /*7f60*/  SHFL.IDX PT, R92, R0, 0x3, 0x181f ;  /* 0x00781f00005c7f89 */ /* 0x000e6200000e0000 */
[-C--:B--2---:R-:W-:Y:S07]  /*7f70*/  IADD3 R94, P4, R94, R242.reuse, RZ ;  /* 0x000000f25e5e7210 */ /* 0x084fee0007f9e0ff */
[----:B------:R2:W-:Y:S08]  /*7f80*/  LDGSTS.E.BYPASS.LTC128B.128 [R241+0x900], [R88.64], !P3 ;  /* 0x0090000058f17fae */ /* 0x0005f0000d901d4c */
[----:B------:R-:W4:Y:S01]  /*7f90*/  SHFL.IDX PT, R91, R2, 0x2, 0x181f ;  /* 0x00581f00025b7f89 */ /* 0x000f2200000e0000 */
[-C--:B---3--:R-:W-:Y:S01]  /*7fa0*/  HMMA.16816.F32.BF16 R84, R112, R96.reuse, RZ ;  /* 0x000000607054723c */ /* 0x088fe200000418ff */
[-C--:B-1----:R-:W-:Y:S06]  /*7fb0*/  IADD3 R92, P2, R92, R242.reuse, RZ ;  /* 0x000000f25c5c7210 */ /* 0x082fec0007f5e0ff */
[----:B------:R-:W1:Y:S08]  /*7fc0*/  SHFL.IDX PT, R90, R2, 0x3, 0x181f ;  /* 0x00781f00025a7f89 */ /* 0x000e7000000e0000 */
[----:B------:R-:W3:Y:S01]  /*7fd0*/  SHFL.IDX PT, R100, R0, 0x4, 0x181f ;  /* 0x00981f0000647f89 */ /* 0x000ee200000e0000 */
[-C--:B----4-:R-:W-:Y:S07]  /*7fe0*/  IADD3.X R95, R91, R243.reuse, RZ, P4, !PT ;  /* 0x000000f35b5f7210 */ /* 0x090fee00027fe4ff */
[----:B------:R-:W4:Y:S08]  /*7ff0*/  SHFL.IDX PT, R103, R2, 0x4, 0x181f ;  /* 0x00981f0002677f89 */ /* 0x000f3000000e0000 */
[----:B------:R5:W-:Y:S01]  /*8000*/  LDGSTS.E.BYPASS.LTC128B.128 [R241+0x1100], [R94.64], !P3 ;  /* 0x011000005ef17fae */ /* 0x000be2000d901d4c */
[-C--:B-1----:R-:W-:Y:S02]  /*8010*/  IADD3.X R93, R90, R243.reuse, RZ, P2, !PT ;  /* 0x000000f35a5d7210 */ /* 0x082fe400017fe4ff */
[C---:B--2---:R-:W-:Y:S05]  /*8020*/  HMMA.16816.F32.BF16 R88, R108.reuse, R96, RZ ;  /* 0x000000606c58723c */ /* 0x044fea00000418ff */
[----:B------:R5:W-:Y:S02]  /*8030*/  LDGSTS.E.BYPASS.LTC128B.128 [R241+0x1900], [R92.64], !P3 ;  /* 0x019000005cf17fae */ /* 0x000be4000d901d4c */
[-C--:B---3--:R-:W-:Y:S05]  /*8040*/  IADD3 R96, P5, R100, R242.reuse, RZ ;  /* 0x000000f264607210 */ /* 0x088fea0007fbe0ff */
[-C--:B----4-:R-:W-:Y:S01]  /*8050*/  IADD3.X R97, R103, R243.reuse, RZ, P5, !PT ;  /* 0x000000f367617210 */ /* 0x090fe20002ffe4ff */
[----:B------:R-:W1:Y:S08]  /*8060*/  SHFL.IDX PT, R102, R0, 0x5, 0x181f ;  /* 0x00b81f0000667f89 */ /* 0x000e7000000e0000 */
[----:B------:R2:W-:Y:S08]  /*8070*/  LDGSTS.E.BYPASS.LTC128B.128 [R241+0x2100], [R96.64], !P3 ;  /* 0x0210000060f17fae */ /* 0x0005f0000d901d4c */
[----:B------:R-:W3:Y:S01]  /*8080*/  SHFL.IDX PT, R101, R2, 0x5, 0x181f ;  /* 0x00b81f0002657f89 */ /* 0x000ee200000e0000 */
[-C--:B-----5:R-:W-:Y:S01]  /*8090*/  HMMA.16816.F32.BF16 R92, R108, R98.reuse, RZ ;  /* 0x000000626c5c723c */ /* 0x0a0fe200000418ff */
[-C--:B-1----:R-:W-:Y:S06]  /*80a0*/  IADD3 R102, P4, R102, R242.reuse, RZ ;  /* 0x000000f266667210 */ /* 0x082fec0007f9e0ff */
[----:B------:R-:W1:Y:S08]  /*80b0*/  SHFL.IDX PT, R0, R0, 0x6, 0x181f ;  /* 0x00d81f0000007f89 */ /* 0x000e7000000e0000 */
[----:B------:R-:W4:Y:S01]  /*80c0*/  SHFL.IDX PT, R2, R2, 0x6, 0x181f ;  /* 0x00d81f0002027f89 */ /* 0x000f2200000e0000 */
[C---:B--2---:R-:W-:Y:S02]  /*80d0*/  HMMA.16816.F32.BF16 R96, R112.reuse, R98, RZ ;  /* 0x000000627060723c */ /* 0x044fe400000418ff */
[-C--:B---3--:R-:W-:Y:S05]  /*80e0*/  IADD3.X R103, R101, R243.reuse, RZ, P4, !PT ;  /* 0x000000f365677210 */ /* 0x088fea00027fe4ff */
[----:B------:R2:W-:Y:S01]  /*80f0*/  LDGSTS.E.BYPASS.LTC128B.128 [R241+0x2900], [R102.64], !P3 ;  /* 0x0290000066f17fae */ /* 0x0005e2000d901d4c */
[----:B-1----:R-:W-:Y:S04]  /*8100*/  IADD3 R100, P2, R0, R242, RZ ;  /* 0x000000f200647210 */ /* 0x002fe80007f5e0ff */
[----:B----4-:R-:W-:Y:S02]  /*8110*/  IADD3.X R101, R2, R243, RZ, P2, !PT ;  /* 0x000000f302657210 */ /* 0x010fe400017fe4ff */
[----:B------:R-:W-:Y:S03]  /*8120*/  PLOP3.LUT P2, PT, PT, PT, UP0, 0x80, 0x0 ;  /* 0x000000000000781c */ /* 0x000fe60003f4f008 */
[----:B------:R2:W-:Y:S08]  /*8130*/  LDGSTS.E.BYPASS.LTC128B.128 [R241+0x3100], [R100.64], !P3 ;  /* 0x0310000064f17fae */ /* 0x0005f0000d901d4c */
[----:B------:R-:W0:Y:S01]  /*8140*/  LDGDEPBAR ;  /* 0x00000000000079af */ /* 0x000e220000000000 */
[-C--:B--2---:R-:W-:Y:S08]  /*8150*/  HMMA.16816.F32.BF16 R100, R112, R184.reuse, RZ ;  /* 0x000000b87064723c */ /* 0x084ff000000418ff */
[C---:B------:R-:W-:Y:S08]  /*8160*/  HMMA.16816.F32.BF16 R104, R108.reuse, R184, RZ ;  /* 0x000000b86c68723c */ /* 0x040ff000000418ff */
[-C--:B------:R-:W-:Y:S08]  /*8170*/  HMMA.16816.F32.BF16 R108, R108, R186.reuse, RZ ;  /* 0x000000ba6c6c723c */ /* 0x080ff000000418ff */
[----:B------:R-:W-:Y:S01]  /*8180*/  HMMA.16816.F32.BF16 R112, R112, R186, RZ ;  /* 0x000000ba7070723c */ /* 0x000fe200000418ff */
[----:B------:R-:W-:Y:S07]  /*8190*/  LDSM.16.M88.4 R184, [R231+0x7100] ;  /* 0x00710000e7b8783b */ /* 0x000fee0000000200 */
[-C--:B------:R-:W-:Y:S08]  /*81a0*/  HMMA.16816.F32.BF16 R4, R188, R192.reuse, R4 ;  /* 0x000000c0bc04723c */ /* 0x080ff00000041804 */
[C---:B------:R-:W-:Y:S08]  /*81b0*/  HMMA.16816.F32.BF16 R8, R196.reuse, R192, R8 ;  /* 0x000000c0c408723c */ /* 0x040ff00000041808 */
[-C--:B------:R-:W-:Y:S08]  /*81c0*/  HMMA.16816.F32.BF16 R12, R196, R194.reuse, R12 ;  /* 0x000000c2c40c723c */ /* 0x080ff0000004180c */
[C---:B------:R-:W-:Y:S01]  /*81d0*/  HMMA.16816.F32.BF16 R16, R188.reuse, R194, R16 ;  /* 0x000000c2bc10723c */ /* 0x040fe20000041810 */
[----:B------:R-:W1:Y:S07]  /*81e0*/  LDSM.16.M88.4 R192, [R229+0x3900] ;  /* 0x00390000e5c0783b */ /* 0x000e6e0000000200 */
[-C--:B------:R-:W-:Y:S08]  /*81f0*/  HMMA.16816.F32.BF16 R20, R188, R200.reuse, R20 ;  /* 0x000000c8bc14723c */ /* 0x080ff00000041814 */
[C---:B------:R-:W-:Y:S08]  /*8200*/  HMMA.16816.F32.BF16 R24, R196.reuse, R200, R24 ;  /* 0x000000c8c418723c */ /* 0x040ff00000041818 */
[-C--:B------:R-:W-:Y:S08]  /*8210*/  HMMA.16816.F32.BF16 R28, R196, R202.reuse, R28 ;  /* 0x000000cac41c723c */ /* 0x080ff0000004181c */
[C---:B------:R-:W-:Y:S01]  /*8220*/  HMMA.16816.F32.BF16 R32, R188.reuse, R202, R32 ;  /* 0x000000cabc20723c */ /* 0x040fe20000041820 */
[----:B------:R-:W2:Y:S07]  /*8230*/  LDSM.16.M88.4 R200, [R231+0x9100] ;  /* 0x00910000e7c8783b */ /* 0x000eae0000000200 */
[-C--:B------:R-:W-:Y:S08]  /*8240*/  HMMA.16816.F32.BF16 R36, R188, R204.reuse, R36 ;  /* 0x000000ccbc24723c */ /* 0x080ff00000041824 */
[C---:B------:R-:W-:Y:S08]  /*8250*/  HMMA.16816.F32.BF16 R40, R196.reuse, R204, R40 ;  /* 0x000000ccc428723c */ /* 0x040ff00000041828 */
[-C--:B------:R-:W-:Y:S08]  /*8260*/  HMMA.16816.F32.BF16 R44, R196, R206.reuse, R44 ;  /* 0x000000cec42c723c */ /* 0x080ff0000004182c */
[C---:B------:R-:W-:Y:S01]  /*8270*/  HMMA.16816.F32.BF16 R48, R188.reuse, R206, R48 ;  /* 0x000000cebc30723c */ /* 0x040fe20000041830 */
[----:B------:R-:W3:Y:S07]  /*8280*/  LDSM.16.M88.4 R204, [R229+0x4100] ;  /* 0x00410000e5cc783b */ /* 0x000eee0000000200 */
[-C--:B------:R-:W-:Y:S08]  /*8290*/  HMMA.16816.F32.BF16 R52, R188, R208.reuse, R52 ;  /* 0x000000d0bc34723c */ /* 0x080ff00000041834 */
[C---:B------:R-:W-:Y:S08]  /*82a0*/  HMMA.16816.F32.BF16 R56, R196.reuse, R208, R56 ;  /* 0x000000d0c438723c */ /* 0x040ff00000041838 */
[-C--:B------:R-:W-:Y:S08]  /*82b0*/  HMMA.16816.F32.BF16 R60, R196, R210.reuse, R60 ;  /* 0x000000d2c43c723c */ /* 0x080ff0000004183c */
[C---:B------:R-:W-:Y:S01]  /*82c0*/  HMMA.16816.F32.BF16 R64, R188.reuse, R210, R64 ;  /* 0x000000d2bc40723c */ /* 0x040fe20000041840 */
[----:B------:R-:W-:Y:S07]  /*82d0*/  LDSM.16.M88.4 R208, [R229+0x6100] ;  /* 0x00610000e5d0783b */ /* 0x000fee0000000200 */
        /* <DEDUP_REMOVED lines=9> */
[----:B------:R-:W-:Y:S07]  /*8370*/  LDSM.16.M88.4 R216, [R228] ;  /* 0x00000000e4d8783b */ /* 0x000fee0000000200 */
[-C--:B------:R-:W-:Y:S08]  /*8380*/  HMMA.16816.F32.BF16 R100, R188, R220.reuse, R100 ;  /* 0x000000dcbc64723c */ /* 0x080ff00000041864 */
[C---:B------:R-:W-:Y:S08]  /*8390*/  HMMA.16816.F32.BF16 R104, R196.reuse, R220, R104 ;  /* 0x000000dcc468723c */ /* 0x040ff00000041868 */
[-C--:B------:R-:W-:Y:S01]  /*83a0*/  HMMA.16816.F32.BF16 R108, R196, R222.reuse, R108 ;  /* 0x000000dec46c723c */ /* 0x080fe2000004186c */
[----:B------:R-:W-:Y:S07]  /*83b0*/  LDSM.16.M88.4 R196, [R229+0x5100] ;  /* 0x00510000e5c4783b */ /* 0x000fee0000000200 */
[----:B------:R-:W-:Y:S01]  /*83c0*/  HMMA.16816.F32.BF16 R112, R188, R222, R112 ;  /* 0x000000debc70723c */ /* 0x000fe20000041870 */
[----:B------:R-:W4:Y:S07]  /*83d0*/  LDSM.16.M88.4 R188, [R229+0x4900] ;  /* 0x00490000e5bc783b */ /* 0x000f2e0000000200 */
[-C--:B-1----:R-:W-:Y:S08]  /*83e0*/  HMMA.16816.F32.BF16 R4, R184, R192.reuse, R4 ;  /* 0x000000c0b804723c */ /* 0x082ff00000041804 */
[C---:B--2---:R-:W-:Y:S08]  /*83f0*/  HMMA.16816.F32.BF16 R8, R200.reuse, R192, R8 ;  /* 0x000000c0c808723c */ /* 0x044ff00000041808 */
[-C--:B------:R-:W-:Y:S08]  /*8400*/  HMMA.16816.F32.BF16 R12, R200, R194.reuse, R12 ;  /* 0x000000c2c80c723c */ /* 0x080ff0000004180c */
[C---:B------:R-:W-:Y:S01]  /*8410*/  HMMA.16816.F32.BF16 R16, R184.reuse, R194, R16 ;  /* 0x000000c2b810723c */ /* 0x040fe20000041810 */
[----:B------:R-:W1:Y:S07]  /*8420*/  LDSM.16.M88.4 R192, [R229+0x5900] ;  /* 0x00590000e5c0783b */ /* 0x000e6e0000000200 */
[-C--:B---3--:R-:W-:Y:S08]  /*8430*/  HMMA.16816.F32.BF16 R20, R184, R204.reuse, R20 ;  /* 0x000000ccb814723c */ /* 0x088ff00000041814 */
[C---:B------:R-:W-:Y:S08]  /*8440*/  HMMA.16816.F32.BF16 R24, R200.reuse, R204, R24 ;  /* 0x000000ccc818723c */ /* 0x040ff00000041818 */
[-C--:B------:R-:W-:Y:S08]  /*8450*/  HMMA.16816.F32.BF16 R28, R200, R206.reuse, R28 ;  /* 0x000000cec81c723c */ /* 0x080ff0000004181c */
[C---:B------:R-:W-:Y:S01]  /*8460*/  HMMA.16816.F32.BF16 R32, R184.reuse, R206, R32 ;  /* 0x000000ceb820723c */ /* 0x040fe20000041820 */
[----:B------:R-:W2:Y:S07]  /*8470*/  LDSM.16.M88.4 R204, [R232+0x7100] ;  /* 0x00710000e8cc783b */ /* 0x000eae0000000200 */
[-C--:B----4-:R-:W-:Y:S08]  /*8480*/  HMMA.16816.F32.BF16 R36, R184, R188.reuse, R36 ;  /* 0x000000bcb824723c */ /* 0x090ff00000041824 */
[C---:B------:R-:W-:Y:S08]  /*8490*/  HMMA.16816.F32.BF16 R40, R200.reuse, R188, R40 ;  /* 0x000000bcc828723c */ /* 0x040ff00000041828 */
[-C--:B------:R-:W-:Y:S08]  /*84a0*/  HMMA.16816.F32.BF16 R44, R200, R190.reuse, R44 ;  /* 0x000000bec82c723c */ /* 0x080ff0000004182c */
[C---:B------:R-:W-:Y:S01]  /*84b0*/  HMMA.16816.F32.BF16 R48, R184.reuse, R190, R48 ;  /* 0x000000beb830723c */ /* 0x040fe20000041830 */
[----:B------:R-:W3:Y:S07]  /*84c0*/  LDSM.16.M88.4 R188, [R232+0x9100] ;  /* 0x00910000e8bc783b */ /* 0x000eee0000000200 */
[-C--:B------:R-:W-:Y:S08]  /*84d0*/  HMMA.16816.F32.BF16 R52, R184, R196.reuse, R52 ;  /* 0x000000c4b834723c */ /* 0x080ff00000041834 */
[C---:B------:R-:W-:Y:S08]  /*84e0*/  HMMA.16816.F32.BF16 R56, R200.reuse, R196, R56 ;  /* 0x000000c4c838723c */ /* 0x040ff00000041838 */
[-C--:B------:R-:W-:Y:S08]  /*84f0*/  HMMA.16816.F32.BF16 R60, R200, R198.reuse, R60 ;  /* 0x000000c6c83c723c */ /* 0x080ff0000004183c */
[C---:B------:R-:W-:Y:S08]  /*8500*/  HMMA.16816.F32.BF16 R64, R184.reuse, R198, R64 ;  /* 0x000000c6b840723c */ /* 0x040ff00000041840 */
[-C--:B-1----:R-:W-:Y:S08]  /*8510*/  HMMA.16816.F32.BF16 R68, R184, R192.reuse, R68 ;  /* 0x000000c0b844723c */ /* 0x082ff00000041844 */
[C---:B------:R-:W-:Y:S08]  /*8520*/  HMMA.16816.F32.BF16 R72, R200.reuse, R192, R72 ;  /* 0x000000c0c848723c */ /* 0x040ff00000041848 */
[-C--:B------:R-:W-:Y:S08]  /*8530*/  HMMA.16816.F32.BF16 R76, R200, R194.reuse, R76 ;  /* 0x000000c2c84c723c */ /* 0x080ff0000004184c */
        /* <DEDUP_REMOVED lines=8> */
[----:B------:R-:W-:Y:S08]  /*85c0*/  HMMA.16816.F32.BF16 R112, R184, R214, R112 ;  /* 0x000000d6b870723c */ /* 0x000ff00000041870 */
[-C--:B--2---:R-:W-:Y:S08]  /*85d0*/  HMMA.16816.F32.BF16 R4, R204, R216.reuse, R4 ;  /* 0x000000d8cc04723c */ /* 0x084ff00000041804 */
[C---:B---3--:R-:W-:Y:S08]  /*85e0*/  HMMA.16816.F32.BF16 R8, R188.reuse, R216, R8 ;  /* 0x000000d8bc08723c */ /* 0x048ff00000041808 */
[-C--:B------:R-:W-:Y:S08]  /*85f0*/  HMMA.16816.F32.BF16 R12, R188, R218.reuse, R12 ;  /* 0x000000dabc0c723c */ /* 0x080ff0000004180c */
[----:B------:R-:W-:Y:S01]  /*8600*/  FMUL.FTZ R4, R4, c[0x0][0x320] ;  /* 0x0000c80004047a20 */ /* 0x000fe20000410000 */
[C---:B------:R-:W-:Y:S03]  /*8610*/  HMMA.16816.F32.BF16 R16, R204.reuse, R218, R16 ;  /* 0x000000dacc10723c */ /* 0x040fe60000041810 */
[----:B------:R-:W-:Y:S01]  /*8620*/  MUFU.TANH R185, R4 ;  /* 0x0000000400b97308 */ /* 0x000fe20000002400 */
[----:B------:R-:W-:Y:S02]  /*8630*/  FMUL.FTZ R5, R5, c[0x0][0x320] ;  /* 0x0000c80005057a20 */ /* 0x000fe40000410000 */
[----:B------:R-:W-:Y:S02]  /*8640*/  FMUL.FTZ R6, R6, c[0x0][0x320] ;  /* 0x0000c80006067a20 */ /* 0x000fe40000410000 */
[----:B------:R-:W-:Y:S04]  /*8650*/  FMUL.FTZ R7, R7, c[0x0][0x320] ;  /* 0x0000c80007077a20 */ /* 0x000fe80000410000 */
[----:B------:R-:W-:Y:S01]  /*8660*/  FMUL.FTZ R8, R8, c[0x0][0x320] ;  /* 0x0000c80008087a20 */ /* 0x000fe20000410000 */
[----:B------:R-:W-:Y:S01]  /*8670*/  MUFU.TANH R197, R5 ;  /* 0x0000000500c57308 */ /* 0x000fe20000002400 */
[----:B------:R-:W-:Y:S02]  /*8680*/  FMUL.FTZ R9, R9, c[0x0][0x320] ;  /* 0x0000c80009097a20 */ /* 0x000fe40000410000 */
[----:B------:R-:W-:Y:S02]  /*8690*/  FMUL.FTZ R10, R10, c[0x0][0x320] ;  /* 0x0000c8000a0a7a20 */ /* 0x000fe40000410000 */
[----:B------:R-:W-:Y:S02]  /*86a0*/  FMUL.FTZ R11, R11, c[0x0][0x320] ;  /* 0x0000c8000b0b7a20 */ /* 0x000fe40000410000 */
[----:B------:R-:W-:Y:S02]  /*86b0*/  FMUL.FTZ R12, R12, c[0x0][0x320] ;  /* 0x0000c8000c0c7a20 */ /* 0x000fe40000410000 */
[----:B------:R-:W-:Y:S01]  /*86c0*/  FMUL.FTZ R13, R13, c[0x0][0x320] ;  /* 0x0000c8000d0d7a20 */ /* 0x000fe20000410000 */
[----:B------:R-:W-:Y:S01]  /*86d0*/  MUFU.TANH R186, R6 ;  /* 0x0000000600ba7308 */ /* 0x000fe20000002400 */
[----:B------:R-:W-:Y:S02]  /*86e0*/  FMUL.FTZ R17, R17, c[0x0][0x320] ;  /* 0x0000c80011117a20 */ /* 0x000fe40000410000 */
[----:B------:R-:W-:Y:S02]  /*86f0*/  FMUL.FTZ R18, R18, c[0x0][0x320] ;  /* 0x0000c80012127a20 */ /* 0x000fe40000410000 */
[----:B------:R-:W-:Y:S02]  /*8700*/  FMUL.FTZ R19, R19, c[0x0][0x320] ;  /* 0x0000c80013137a20 */ /* 0x000fe40000410000 */
[----:B------:R-:W-:Y:S02]  /*8710*/  FMUL.FTZ R14, R14, c[0x0][0x320] ;  /* 0x0000c8000e0e7a20 */ /* 0x000fe40000410000 */
[----:B------:R-:W-:Y:S01]  /*8720*/  FMUL.FTZ R15, R15, c[0x0][0x320] ;  /* 0x0000c8000f0f7a20 */ /* 0x000fe20000410000 */
[----:B------:R1:W-:Y:S01]  /*8730*/  MUFU.TANH R198, R7 ;  /* 0x0000000700c67308 */ /* 0x0003e20000002400 */
[----:B------:R-:W-:Y:S09]  /*8740*/  FMUL.FTZ R16, R16, c[0x0][0x320] ;  /* 0x0000c80010107a20 */ /* 0x000ff20000410000 */
[----:B------:R-:W-:Y:S10]  /*8750*/  MUFU.TANH R196, R8 ;  /* 0x0000000800c47308 */ /* 0x000ff40000002400 */
[----:B------:R-:W-:Y:S01]  /*8760*/  MUFU.TANH R199, R9 ;  /* 0x0000000900c77308 */ /* 0x000fe20000002400 */
[----:B-1----:R-:W1:Y:S09]  /*8770*/  LDSM.16.M88.4 R4, [R228+0x800] ;  /* 0x00080000e404783b */ /* 0x002e720000000200 */
[----:B------:R-:W-:Y:S10]  /*8780*/  MUFU.TANH R187, R10 ;  /* 0x0000000a00bb7308 */ /* 0x000ff40000002400 */
[----:B------:R2:W-:Y:S10]  /*8790*/  MUFU.TANH R200, R11 ;  /* 0x0000000b00c87308 */ /* 0x0005f40000002400 */
[----:B------:R-:W-:Y:S10]  /*87a0*/  MUFU.TANH R194, R12 ;  /* 0x0000000c00c27308 */ /* 0x000ff40000002400 */
[----:B------:R-:W-:Y:S01]  /*87b0*/  MUFU.TANH R192, R13 ;  /* 0x0000000d00c07308 */ /* 0x000fe20000002400 */
[----:B--2---:R-:W2:Y:S01]  /*87c0*/  LDSM.16.M88.4 R8, [R228+0x1000] ;  /* 0x00100000e408783b */ /* 0x004ea20000000200 */
[-C--:B-1----:R-:W-:Y:S08]  /*87d0*/  HMMA.16816.F32.BF16 R20, R204, R4.reuse, R20 ;  /* 0x00000004cc14723c */ /* 0x082ff00000041814 */
[----:B------:R-:W-:Y:S01]  /*87e0*/  MUFU.TANH R195, R14 ;  /* 0x0000000e00c37308 */ /* 0x000fe20000002400 */
[C---:B------:R-:W-:Y:S09]  /*87f0*/  HMMA.16816.F32.BF16 R24, R188.reuse, R4, R24 ;  /* 0x00000004bc18723c */ /* 0x040ff20000041818 */
[----:B------:R-:W-:Y:S01]  /*8800*/  MUFU.TANH R193, R15 ;  /* 0x0000000f00c17308 */ /* 0x000fe20000002400 */
[-C--:B------:R-:W-:Y:S08]  /*8810*/  HMMA.16816.F32.BF16 R28, R188, R6.reuse, R28 ;  /* 0x00000006bc1c723c */ /* 0x080ff0000004181c */
[C---:B------:R-:W-:Y:S01]  /*8820*/  HMMA.16816.F32.BF16 R32, R204.reuse, R6, R32 ;  /* 0x00000006cc20723c */ /* 0x040fe20000041820 */
[----:B------:R-:W-:Y:S01]  /*8830*/  MUFU.TANH R184, R16 ;  /* 0x0000001000b87308 */ /* 0x000fe20000002400 */
[----:B------:R-:W1:Y:S02]  /*8840*/  LDSM.16.M88.4 R4, [R228+0x1800] ;  /* 0x00180000e404783b */ /* 0x000e640000000200 */
[----:B------:R-:W-:Y:S02]  /*8850*/  FMUL.FTZ R20, R20, c[0x0][0x320] ;  /* 0x0000c80014147a20 */ /* 0x000fe40000410000 */
[----:B------:R-:W-:Y:S02]  /*8860*/  FMUL.FTZ R21, R21, c[0x0][0x320] ;  /* 0x0000c80015157a20 */ /* 0x000fe40000410000 */
[----:B------:R-:W-:Y:S03]  /*8870*/  FMUL.FTZ R22, R22, c[0x0][0x320] ;  /* 0x0000c80016167a20 */ /* 0x000fe60000410000 */
[----:B------:R-:W-:Y:S01]  /*8880*/  MUFU.TANH R17, R17 ;  /* 0x0000001100117308 */ /* 0x000fe20000002400 */
[----:B------:R-:W-:Y:S02]  /*8890*/  FMUL.FTZ R23, R23, c[0x0][0x320] ;  /* 0x0000c80017177a20 */ /* 0x000fe40000410000 */
[----:B------:R-:W-:Y:S01]  /*88a0*/  FMUL.FTZ R24, R24, c[0x0][0x320] ;  /* 0x0000c80018187a20 */ /* 0x000fe20000410000 */
[-C--:B--2---:R-:W-:Y:S03]  /*88b0*/  HMMA.16816.F32.BF16 R36, R204, R8.reuse, R36 ;  /* 0x00000008cc24723c */ /* 0x084fe60000041824 */
[----:B------:R-:W-:Y:S02]  /*88c0*/  FMUL.FTZ R25, R25, c[0x0][0x320] ;  /* 0x0000c80019197a20 */ /* 0x000fe40000410000 */
[----:B------:R-:W-:Y:S01]  /*88d0*/  FMUL.FTZ R26, R26, c[0x0][0x320] ;  /* 0x0000c8001a1a7a20 */ /* 0x000fe20000410000 */
[----:B------:R-:W-:Y:S01]  /*88e0*/  MUFU.TANH R18, R18 ;  /* 0x0000001200127308 */ /* 0x000fe20000002400 */
[----:B------:R-:W-:Y:S01]  /*88f0*/  FMUL.FTZ R27, R27, c[0x0][0x320] ;  /* 0x0000c8001b1b7a20 */ /* 0x000fe20000410000 */
[C---:B------:R-:W-:Y:S04]  /*8900*/  HMMA.16816.F32.BF16 R40, R188.reuse, R8, R40 ;  /* 0x00000008bc28723c */ /* 0x040fe80000041828 */
[----:B------:R-:W-:Y:S02]  /*8910*/  FMUL.FTZ R28, R28, c[0x0][0x320] ;  /* 0x0000c8001c1c7a20 */ /* 0x000fe40000410000 */
[----:B------:R-:W-:Y:S02]  /*8920*/  FMUL.FTZ R29, R29, c[0x0][0x320] ;  /* 0x0000c8001d1d7a20 */ /* 0x000fe40000410000 */
[----:B------:R-:W-:Y:S01]  /*8930*/  MUFU.TANH R19, R19 ;  /* 0x0000001300137308 */ /* 0x000fe20000002400 */
[-C--:B------:R-:W-:Y:S03]  /*8940*/  HMMA.16816.F32.BF16 R44, R188, R10.reuse, R44 ;  /* 0x0000000abc2c723c */ /* 0x080fe6000004182c */
[----:B------:R-:W-:Y:S02]  /*8950*/  FMUL.FTZ R30, R30, c[0x0][0x320] ;  /* 0x0000c8001e1e7a20 */ /* 0x000fe40000410000 */
[----:B------:R-:W-:Y:S02]  /*8960*/  FMUL.FTZ R31, R31, c[0x0][0x320] ;  /* 0x0000c8001f1f7a20 */ /* 0x000fe40000410000 */
[----:B------:R-:W-:Y:S01]  /*8970*/  FMUL.FTZ R32, R32, c[0x0][0x320] ;  /* 0x0000c80020207a20 */ /* 0x000fe20000410000 */
[C---:B------:R-:W-:Y:S01]  /*8980*/  HMMA.16816.F32.BF16 R48, R204.reuse, R10, R48 ;  /* 0x0000000acc30723c */ /* 0x040fe20000041830 */
[----:B------:R-:W-:Y:S01]  /*8990*/  MUFU.TANH R20, R20 ;  /* 0x0000001400147308 */ /* 0x000fe20000002400 */
[----:B------:R-:W2:Y:S02]  /*89a0*/  LDSM.16.M88.4 R8, [R228+0x2000] ;  /* 0x00200000e408783b */ /* 0x000ea40000000200 */
[----:B------:R-:W-:Y:S02]  /*89b0*/  FMUL.FTZ R33, R33, c[0x0][0x320] ;  /* 0x0000c80021217a20 */ /* 0x000fe40000410000 */
[----:B------:R-:W-:Y:S02]  /*89c0*/  FMUL.FTZ R34, R34, c[0x0][0x320] ;  /* 0x0000c80022227a20 */ /* 0x000fe40000410000 */
[-C--:B-1----:R-:W-:Y:S03]  /*89d0*/  HMMA.16816.F32.BF16 R52, R204, R4.reuse, R52 ;  /* 0x00000004cc34723c */ /* 0x082fe60000041834 */
[----:B------:R-:W-:Y:S01]  /*89e0*/  MUFU.TANH R21, R21 ;  /* 0x0000001500157308 */ /* 0x000fe20000002400 */
[----:B------:R-:W-:Y:S02]  /*89f0*/  FMUL.FTZ R35, R35, c[0x0][0x320] ;  /* 0x0000c80023237a20 */ /* 0x000fe40000410000 */
[----:B------:R-:W-:Y:S02]  /*8a00*/  FMUL.FTZ R36, R36, c[0x0][0x320] ;  /* 0x0000c80024247a20 */ /* 0x000fe40000410000 */
[C---:B------:R-:W-:Y:S04]  /*8a10*/  HMMA.16816.F32.BF16 R56, R188.reuse, R4, R56 ;  /* 0x00000004bc38723c */ /* 0x040fe80000041838 */
[----:B------:R-:W-:Y:S01]  /*8a20*/  FMUL.FTZ R37, R37, c[0x0][0x320] ;  /* 0x0000c80025257a20 */ /* 0x000fe20000410000 */
[----:B------:R-:W-:Y:S01]  /*8a30*/  MUFU.TANH R22, R22 ;  /* 0x0000001600167308 */ /* 0x000fe20000002400 */
[----:B------:R-:W-:Y:S02]  /*8a40*/  FMUL.FTZ R38, R38, c[0x0][0x320] ;  /* 0x0000c80026267a20 */ /* 0x000fe40000410000 */
[-C--:B------:R-:W-:Y:S04]  /*8a50*/  HMMA.16816.F32.BF16 R60, R188, R6.reuse, R60 ;  /* 0x00000006bc3c723c */ /* 0x080fe8000004183c */
[----:B------:R-:W-:Y:S02]  /*8a60*/  FMUL.FTZ R39, R39, c[0x0][0x320] ;  /* 0x0000c80027277a20 */ /* 0x000fe40000410000 */
[----:B------:R-:W-:Y:S01]  /*8a70*/  FMUL.FTZ R40, R40, c[0x0][0x320] ;  /* 0x0000c80028287a20 */ /* 0x000fe20000410000 */
[----:B------:R-:W-:Y:S01]  /*8a80*/  MUFU.TANH R23, R23 ;  /* 0x0000001700177308 */ /* 0x000fe20000002400 */
[C---:B------:R-:W-:Y:S01]  /*8a90*/  HMMA.16816.F32.BF16 R64, R204.reuse, R6, R64 ;  /* 0x00000006cc40723c */ /* 0x040fe20000041840 */
[----:B------:R-:W1:Y:S03]  /*8aa0*/  LDSM.16.M88.4 R4, [R228+0x2800] ;  /* 0x00280000e404783b */ /* 0x000e660000000200 */
[----:B------:R-:W-:Y:S02]  /*8ab0*/  FMUL.FTZ R41, R41, c[0x0][0x320] ;  /* 0x0000c80029297a20 */ /* 0x000fe40000410000 */
[----:B------:R-:W-:Y:S02]  /*8ac0*/  FMUL.FTZ R42, R42, c[0x0][0x320] ;  /* 0x0000c8002a2a7a20 */ /* 0x000fe40000410000 */
[----:B------:R-:W-:Y:S01]  /*8ad0*/  FMUL.FTZ R43, R43, c[0x0][0x320] ;  /* 0x0000c8002b2b7a20 */ /* 0x000fe20000410000 */
[----:B------:R-:W-:Y:S01]  /*8ae0*/  MUFU.TANH R24, R24 ;  /* 0x0000001800187308 */ /* 0x000fe20000002400 */
[-C--:B--2---:R-:W-:Y:S03]  /*8af0*/  HMMA.16816.F32.BF16 R68, R204, R8.reuse, R68 ;  /* 0x00000008cc44723c */ /* 0x084fe60000041844 */
[----:B------:R-:W-:Y:S02]  /*8b00*/  FMUL.FTZ R44, R44, c[0x0][0x320] ;  /* 0x0000c8002c2c7a20 */ /* 0x000fe40000410000 */
[----:B------:R-:W-:Y:S02]  /*8b10*/  FMUL.FTZ R45, R45, c[0x0][0x320] ;  /* 0x0000c8002d2d7a20 */ /* 0x000fe40000410000 */
[----:B------:R-:W-:Y:S01]  /*8b20*/  FMUL.FTZ R46, R46, c[0x0][0x320] ;  /* 0x0000c8002e2e7a20 */ /* 0x000fe20000410000 */
[C---:B------:R-:W-:Y:S01]  /*8b30*/  HMMA.16816.F32.BF16 R72, R188.reuse, R8, R72 ;  /* 0x00000008bc48723c */ /* 0x040fe20000041848 */
[----:B------:R-:W-:Y:S03]  /*8b40*/  MUFU.TANH R25, R25 ;  /* 0x0000001900197308 */ /* 0x000fe60000002400 */
[----:B------:R-:W-:Y:S02]  /*8b50*/  FMUL.FTZ R47, R47, c[0x0][0x320] ;  /* 0x0000c8002f2f7a20 */ /* 0x000fe40000410000 */
[----:B------:R-:W-:Y:S02]  /*8b60*/  FMUL.FTZ R65, R65, c[0x0][0x320] ;  /* 0x0000c80041417a20 */ /* 0x000fe40000410000 */
[-C--:B------:R-:W-:Y:S03]  /*8b70*/  HMMA.16816.F32.BF16 R76, R188, R10.reuse, R76 ;  /* 0x0000000abc4c723c */ /* 0x080fe6000004184c */
[----:B------:R-:W-:Y:S01]  /*8b80*/  MUFU.TANH R208, R65 ;  /* 0x0000004100d07308 */ /* 0x000fe20000002400 */
[----:B------:R-:W-:Y:S02]  /*8b90*/  FMUL.FTZ R48, R48, c[0x0][0x320] ;  /* 0x0000c80030307a20 */ /* 0x000fe40000410000 */
[----:B------:R-:W-:Y:S02]  /*8ba0*/  FMUL.FTZ R49, R49, c[0x0][0x320] ;  /* 0x0000c80031317a20 */ /* 0x000fe40000410000 */
[C---:B------:R-:W-:Y:S01]  /*8bb0*/  HMMA.16816.F32.BF16 R80, R204.reuse, R10, R80 ;  /* 0x0000000acc50723c */ /* 0x040fe20000041850 */
[----:B------:R-:W2:Y:S01]  /*8bc0*/  LDSM.16.M88.4 R8, [R228+0x3000] ;  /* 0x00300000e408783b */ /* 0x000ea20000000200 */
[----:B------:R-:W-:Y:S04]  /*8bd0*/  DEPBAR.LE SB0, 0x0 ;  /* 0x000080000000791a */ /* 0x000fe80000000000 */
[----:B------:R-:W-:Y:S01]  /*8be0*/  MUFU.TANH R26, R26 ;  /* 0x0000001a001a7308 */ /* 0x000fe20000002400 */
[----:B------:R-:W-:Y:S01]  /*8bf0*/  FMUL.FTZ R50, R50, c[0x0][0x320] ;  /* 0x0000c80032327a20 */ /* 0x000fe20000410000 */
[-C--:B-1----:R-:W-:Y:S01]  /*8c00*/  HMMA.16816.F32.BF16 R84, R204, R4.reuse, R84 ;  /* 0x00000004cc54723c */ /* 0x082fe20000041854 */
[----:B------:R-:W-:Y:S04]  /*8c10*/  BAR.SYNC.DEFER_BLOCKING 0x0 ;  /* 0x0000000000007b1d */ /* 0x000fe80000010000 */
[----:B------:R-:W-:Y:S02]  /*8c20*/  FMUL.FTZ R75, R75, c[0x0][0x320] ;  /* 0x0000c8004b4b7a20 */ /* 0x000fe40000410000 */
[----:B------:R-:W-:Y:S01]  /*8c30*/  FMUL.FTZ R51, R51, c[0x0][0x320] ;  /* 0x0000c80033337a20 */ /* 0x000fe20000410000 */
[----:B------:R-:W-:Y:S01]  /*8c40*/  MUFU.TANH R27, R27 ;  /* 0x0000001b001b7308 */ /* 0x000fe20000002400 */
[C---:B------:R-:W-:Y:S04]  /*8c50*/  HMMA.16816.F32.BF16 R88, R188.reuse, R4, R88 ;  /* 0x00000004bc58723c */ /* 0x040fe80000041858 */
[----:B------:R-:W-:Y:S02]  /*8c60*/  FMUL.FTZ R52, R52, c[0x0][0x320] ;  /* 0x0000c80034347a20 */ /* 0x000fe40000410000 */
[----:B------:R-:W-:Y:S02]  /*8c70*/  FMUL.FTZ R53, R53, c[0x0][0x320] ;  /* 0x0000c80035357a20 */ /* 0x000fe40000410000 */
[-C--:B------:R-:W-:Y:S01]  /*8c80*/  HMMA.16816.F32.BF16 R92, R188, R6.reuse, R92 ;  /* 0x00000006bc5c723c */ /* 0x080fe2000004185c */
[----:B------:R-:W-:Y:S03]  /*8c90*/  MUFU.TANH R65, R75 ;  /* 0x0000004b00417308 */ /* 0x000fe60000002400 */
[----:B------:R-:W-:Y:S02]  /*8ca0*/  FMUL.FTZ R54, R54, c[0x0][0x320] ;  /* 0x0000c80036367a20 */ /* 0x000fe40000410000 */
[----:B------:R-:W-:Y:S02]  /*8cb0*/  FMUL.FTZ R55, R55, c[0x0][0x320] ;  /* 0x0000c80037377a20 */ /* 0x000fe40000410000 */
[----:B------:R-:W-:Y:S01]  /*8cc0*/  FMUL.FTZ R87, R87, c[0x0][0x320] ;  /* 0x0000c80057577a20 */ /* 0x000fe20000410000 */
[C---:B------:R-:W-:Y:S02]  /*8cd0*/  HMMA.16816.F32.BF16 R96, R204.reuse, R6, R96 ;  /* 0x00000006cc60723c */ /* 0x040fe40000041860 */
[----:B------:R-:W-:Y:S02]  /*8ce0*/  MUFU.TANH R28, R28 ;  /* 0x0000001c001c7308 */ /* 0x000fe40000002400 */
[----:B------:R-:W-:Y:S02]  /*8cf0*/  FMUL.FTZ R56, R56, c[0x0][0x320] ;  /* 0x0000c80038387a20 */ /* 0x000fe40000410000 */
[----:B------:R-:W-:Y:S02]  /*8d00*/  FMUL.FTZ R57, R57, c[0x0][0x320] ;  /* 0x0000c80039397a20 */ /* 0x000fe40000410000 */
[-C--:B--2---:R-:W-:Y:S04]  /*8d10*/  HMMA.16816.F32.BF16 R100, R204, R8.reuse, R100 ;  /* 0x00000008cc64723c */ /* 0x084fe80000041864 */
[----:B------:R-:W1:Y:S01]  /*8d20*/  MUFU.TANH R0, R87 ;  /* 0x0000005700007308 */ /* 0x000e620000002400 */
[----:B------:R-:W-:Y:S02]  /*8d30*/  FMUL.FTZ R58, R58, c[0x0][0x320] ;  /* 0x0000c8003a3a7a20 */ /* 0x000fe40000410000 */
[----:B------:R-:W-:Y:S01]  /*8d40*/  FMUL.FTZ R92, R92, c[0x0][0x320] ;  /* 0x0000c8005c5c7a20 */ /* 0x000fe20000410000 */
[C---:B------:R-:W-:Y:S04]  /*8d50*/  HMMA.16816.F32.BF16 R104, R188.reuse, R8, R104 ;  /* 0x00000008bc68723c */ /* 0x040fe80000041868 */
[----:B------:R-:W-:Y:S02]  /*8d60*/  FMUL.FTZ R59, R59, c[0x0][0x320] ;  /* 0x0000c8003b3b7a20 */ /* 0x000fe40000410000 */
[----:B------:R-:W-:Y:S01]  /*8d70*/  MUFU.TANH R29, R29 ;  /* 0x0000001d001d7308 */ /* 0x000fe20000002400 */
[----:B------:R-:W-:Y:S01]  /*8d80*/  FMUL.FTZ R60, R60, c[0x0][0x320] ;  /* 0x0000c8003c3c7a20 */ /* 0x000fe20000410000 */
[-C--:B------:R-:W-:Y:S04]  /*8d90*/  HMMA.16816.F32.BF16 R108, R188, R10.reuse, R108 ;  /* 0x0000000abc6c723c */ /* 0x080fe8000004186c */
[----:B------:R-:W-:Y:S02]  /*8da0*/  FMUL.FTZ R98, R98, c[0x0][0x320] ;  /* 0x0000c80062627a20 */ /* 0x000fe40000410000 */
[----:B------:R-:W-:Y:S02]  /*8db0*/  FMUL.FTZ R99, R99, c[0x0][0x320] ;  /* 0x0000c80063637a20 */ /* 0x000fe40000410000 */
[----:B------:R-:W-:Y:S01]  /*8dc0*/  MUFU.TANH R2, R98 ;  /* 0x0000006200027308 */ /* 0x000fe20000002400 */
[----:B------:R-:W-:Y:S01]  /*8dd0*/  HMMA.16816.F32.BF16 R112, R204, R10, R112 ;  /* 0x0000000acc70723c */ /* 0x000fe20000041870 */
[----:B-1----:R1:W-:Y:S03]  /*8de0*/  STL [R1+0x8], R0 ;  /* 0x0000080001007387 */ /* 0x0023e60000100800 */
[----:B------:R-:W-:Y:S02]  /*8df0*/  FMUL.FTZ R61, R61, c[0x0][0x320] ;  /* 0x0000c8003d3d7a20 */ /* 0x000fe40000410000 */
[----:B------:R-:W-:Y:S02]  /*8e00*/  FMUL.FTZ R62, R62, c[0x0][0x320] ;  /* 0x0000c8003e3e7a20 */ /* 0x000fe40000410000 */
[----:B------:R-:W-:Y:S01]  /*8e10*/  FMUL.FTZ R63, R63, c[0x0][0x320] ;  /* 0x0000c8003f3f7a20 */ /* 0x000fe20000410000 */
[----:B------:R-:W-:Y:S03]  /*8e20*/  MUFU.TANH R30, R30 ;  /* 0x0000001e001e7308 */ /* 0x000fe60000002400 */
        /* <DEDUP_REMOVED lines=10> */
[----:B-1----:R-:W1:Y:S01]  /*8ed0*/  MUFU.TANH R0, R92 ;  /* 0x0000005c00007308 */ /* 0x002e620000002400 */
        /* <DEDUP_REMOVED lines=13> */
[----:B------:R-:W-:Y:S01]  /*8fb0*/  FMUL.FTZ R79, R79, c[0x0][0x320] ;  /* 0x0000c8004f4f7a20 */ /* 0x000fe20000410000 */
[----:B-1----:R1:W-:Y:S01]  /*8fc0*/  STL [R1+0xc], R0 ;  /* 0x00000c0001007387 */ /* 0x0023e20000100800 */
[----:B------:R-:W-:Y:S02]  /*8fd0*/  FMUL.FTZ R80, R80, c[0x0][0x320] ;  /* 0x0000c80050507a20 */ /* 0x000fe40000410000 */
[----:B------:R-:W-:Y:S01]  /*8fe0*/  FMUL.FTZ R81, R81, c[0x0][0x320] ;  /* 0x0000c80051517a20 */ /* 0x000fe20000410000 */
[----:B------:R-:W-:Y:S01]  /*8ff0*/  STL [R1+0x4], R2 ;  /* 0x0000040201007387 */ /* 0x000fe20000100800 */
        /* <DEDUP_REMOVED lines=19> */
[----:B------:R-:W2:Y:S01]  /*9130*/  MUFU.TANH R36, R36 ;  /* 0x0000002400247308 */ /* 0x000ea20000002400 */
[----:B------:R-:W-:Y:S02]  /*9140*/  FMUL.FTZ R105, R105, c[0x0][0x320] ;  /* 0x0000c80069697a20 */ /* 0x000fe40000410000 */
[----:B------:R-:W-:Y:S02]  /*9150*/  FMUL.FTZ R106, R106, c[0x0][0x320] ;  /* 0x0000c8006a6a7a20 */ /* 0x000fe40000410000 */
[----:B------:R-:W-:Y:S02]  /*9160*/  FMUL.FTZ R107, R107, c[0x0][0x320] ;  /* 0x0000c8006b6b7a20 */ /* 0x000fe40000410000 */
[----:B------:R-:W-:Y:S02]  /*9170*/  FMUL.FTZ R108, R108, c[0x0][0x320] ;  /* 0x0000c8006c6c7a20 */ /* 0x000fe40000410000 */
[----:B------:R-:W-:Y:S01]  /*9180*/  FMUL.FTZ R109, R109, c[0x0][0x320] ;  /* 0x0000c8006d6d7a20 */ /* 0x000fe20000410000 */
[----:B------:R-:W3:Y:S01]  /*9190*/  MUFU.TANH R37, R37 ;  /* 0x0000002500257308 */ /* 0x000ee20000002400 */
[----:B------:R-:W-:Y:S01]  /*91a0*/  FMUL.FTZ R114, R114, c[0x0][0x320] ;  /* 0x0000c80072727a20 */ /* 0x000fe20000410000 */
[----:B-1----:R1:W-:Y:S08]  /*91b0*/  STL [R1], R0 ;  /* 0x0000000001007387 */ /* 0x0023f00000100800 */
[----:B------:R-:W4:Y:S10]  /*91c0*/  MUFU.TANH R38, R38 ;  /* 0x0000002600267308 */ /* 0x000f340000002400 */
[----:B------:R-:W2:Y:S01]  /*91d0*/  MUFU.TANH R39, R39 ;  /* 0x0000002700277308 */ /* 0x000ea20000002400 */
[----:B-1----:R-:W-:Y:S09]  /*91e0*/  FMUL.FTZ R0, R111, c[0x0][0x320] ;  /* 0x0000c8006f007a20 */ /* 0x002ff20000410000 */
[----:B------:R-:W1:Y:S10]  /*91f0*/  MUFU.TANH R40, R40 ;  /* 0x0000002800287308 */ /* 0x000e740000002400 */
[----:B------:R-:W1:Y:S10]  /*9200*/  MUFU.TANH R41, R41 ;  /* 0x0000002900297308 */ /* 0x000e740000002400 */
[----:B------:R-:W1:Y:S10]  /*9210*/  MUFU.TANH R42, R42 ;  /* 0x0000002a002a7308 */ /* 0x000e740000002400 */
[----:B------:R-:W1:Y:S10]  /*9220*/  MUFU.TANH R43, R43 ;  /* 0x0000002b002b7308 */ /* 0x000e740000002400 */
[----:B------:R-:W1:Y:S10]  /*9230*/  MUFU.TANH R44, R44 ;  /* 0x0000002c002c7308 */ /* 0x000e740000002400 */
[----:B------:R-:W1:Y:S10]  /*9240*/  MUFU.TANH R45, R45 ;  /* 0x0000002d002d7308 */ /* 0x000e740000002400 */
[----:B------:R1:W1:Y:S10]  /*9250*/  MUFU.TANH R201, R46 ;  /* 0x0000002e00c97308 */ /* 0x0002740000002400 */
[----:B------:R-:W1:Y:S10]  /*9260*/  MUFU.TANH R47, R47 ;  /* 0x0000002f002f7308 */ /* 0x000e740000002400 */
[----:B------:R-:W1:Y:S10]  /*9270*/  MUFU.TANH R48, R48 ;  /* 0x0000003000307308 */ /* 0x000e740000002400 */
[----:B------:R-:W1:Y:S10]  /*9280*/  MUFU.TANH R49, R49 ;  /* 0x0000003100317308 */ /* 0x000e740000002400 */
[----:B------:R-:W1:Y:S10]  /*9290*/  MUFU.TANH R50, R50 ;  /* 0x0000003200327308 */ /* 0x000e740000002400 */
[----:B------:R-:W1:Y:S10]  /*92a0*/  MUFU.TANH R51, R51 ;  /* 0x0000003300337308 */ /* 0x000e740000002400 */
[----:B------:R1:W1:Y:S10]  /*92b0*/  MUFU.TANH R46, R52 ;  /* 0x00000034002e7308 */ /* 0x0002740000002400 */
        /* <DEDUP_REMOVED lines=53> */
[----:B------:R-:W1:Y:S10]  /*9610*/  MUFU.TANH R112, R112 ;  /* 0x0000007000707308 */ /* 0x000e740000002400 */
[----:B------:R-:W1:Y:S10]  /*9620*/  MUFU.TANH R113, R113 ;  /* 0x0000007100717308 */ /* 0x000e740000002400 */
[----:B------:R1:W1:Y:S10]  /*9630*/  MUFU.TANH R104, R114 ;  /* 0x0000007200687308 */ /* 0x0002740000002400 */
[----:B------:R-:W1:Y:S02]  /*9640*/  MUFU.TANH R115, R115 ;  /* 0x0000007300737308 */ /* 0x000e640000002400 */
[----:B-1234-:R-:W-:-:S05]  /*9650*/  @P2 BRA `(.L_x_5) ;  /* 0xffffe0e000002947 */ /* 0x01efca000383ffff */
.L_x_4:
[----:B------:R-:W3:Y:S01]  /*9660*/  LDL.LU R98, [R1+0x8] ;  /* 0x0000080001627983 */ /* 0x000ee20000300800 */
[----:B------:R-:W-:Y:S02]  /*9670*/  FMNMX.FTZ R73, R185, R3, !PT ;  /* 0x00000003b9497209 */ /* 0x000fe40007810000 */
[----:B------:R-:W-:Y:S01]  /*9680*/  FMNMX.FTZ R0, R186, R116, !PT ;  /* 0x00000074ba007209 */ /* 0x000fe20007810000 */
[----:B------:R-:W4:Y:S01]  /*9690*/  LDL.LU R111, [R1+0x4] ;  /* 0x00000400016f7983 */ /* 0x000f220000300800 */
[----:B------:R-:W-:Y:S02]  /*96a0*/  FMNMX.FTZ R73, R197, R73, !PT ;  /* 0x00000049c5497209 */ /* 0x000fe40007810000 */
[----:B------:R-:W-:Y:S01]  /*96b0*/  FMNMX.FTZ R0, R198, R0, !PT ;  /* 0x00000000c6007209 */ /* 0x000fe20007810000 */
[----:B--2---:R-:W2:Y:S01]  /*96c0*/  LDL.LU R103, [R1] ;  /* 0x0000000001677983 */ /* 0x004ea20000300800 */
[----:B------:R-:W-:Y:S02]  /*96d0*/  FMNMX.FTZ R73, R184, R73, !PT ;  /* 0x00000049b8497209 */ /* 0x000fe40007810000 */
[----:B------:R-:W-:Y:S01]  /*96e0*/  FMNMX.FTZ R0, R18, R0, !PT ;  /* 0x0000000012007209 */ /* 0x000fe20007810000 */
[----:B------:R-:W2:Y:S01]  /*96f0*/  LDL.LU R105, [R1+0xc] ;  /* 0x00000c0001697983 */ /* 0x000ea20000300800 */
[----:B------:R-:W-:Y:S02]  /*9700*/  FMNMX.FTZ R73, R17, R73, !PT ;  /* 0x0000004911497209 */ /* 0x000fe40007810000 */
[----:B------:R-:W-:Y:S01]  /*9710*/  FMNMX.FTZ R0, R19, R0, !PT ;  /* 0x0000000013007209 */ /* 0x000fe20007810000 */
[----:B------:R-:W-:Y:S01]  /*9720*/  STL [R1+0x74], R242 ;  /* 0x000074f201007387 */ /* 0x000fe20000100800 */
        /* <DEDUP_REMOVED lines=47> */
[----:B------:R-:W0:Y:S01]  /*9a20*/  LDGDEPBAR ;  /* 0x00000000000079af */ /* 0x000e220000000000 */
[----:B------:R-:W-:Y:S02]  /*9a30*/  FMNMX.FTZ R73, R223, R73, !PT ;  /* 0x00000049df497209 */ /* 0x000fe40007810000 */
[----:B------:R-:W-:Y:S02]  /*9a40*/  FMNMX.FTZ R0, R210, R0, !PT ;  /* 0x00000000d2007209 */ /* 0x000fe40007810000 */
[----:B------:R-:W-:Y:S02]  /*9a50*/  FMNMX.FTZ R2, R41, R2, !PT ;  /* 0x0000000229027209 */ /* 0x000fe40007810000 */
[----:B------:R-:W-:Y:S02]  /*9a60*/  FMNMX.FTZ R73, R213, R73, !PT ;  /* 0x00000049d5497209 */ /* 0x000fe40007810000 */
[----:B------:R-:W-:Y:S02]  /*9a70*/  FMNMX.FTZ R2, R44, R2, !PT ;  /* 0x000000022c027209 */ /* 0x000fe40007810000 */
[----:B------:R-:W-:Y:S02]  /*9a80*/  FMNMX.FTZ R0, R212, R0, !PT ;  /* 0x00000000d4007209 */ /* 0x000fe40007810000 */
[----:B------:R-:W-:Y:S02]  /*9a90*/  MOV R85, R63 ;  /* 0x0000003f00557202 */ /* 0x000fe40000000f00 */
        /* <DEDUP_REMOVED lines=30> */
[----:B------:R-:W-:Y:S02]  /*9c80*/  MOV R92, R52 ;  /* 0x00000034005c7202 */ /* 0x000fe40000000f00 */
[----:B------:R-:W-:Y:S02]  /*9c90*/  MOV R109, R71 ;  /* 0x00000047006d7202 */ /* 0x000fe40000000f00 */
[----:B------:R-:W-:Y:S02]  /*9ca0*/  FMNMX.FTZ R2, R62, R2, !PT ;  /* 0x000000023e027209 */ /* 0x000fe40007810000 */
[----:B------:R-:W-:Y:S02]  /*9cb0*/  FMNMX.FTZ R4, R31, R4, !PT ;  /* 0x000000041f047209 */ /* 0x000fe40007810000 */
[----:B------:R-:W-:Y:S02]  /*9cc0*/  FMNMX.FTZ R73, R113, R73, !PT ;  /* 0x0000004971497209 */ /* 0x000fe40007810000 */
[----:B------:R-:W-:Y:S02]  /*9cd0*/  MOV R90, R54 ;  /* 0x00000036005a7202 */ /* 0x000fe40000000f00 */
[----:B------:R-:W-:Y:S01]  /*9ce0*/  FMNMX.FTZ R2, R92, R2, !PT ;  /* 0x000000025c027209 */ /* 0x000fe20007810000 */
[----:B------:R-:W1:Y:S01]  /*9cf0*/  SHFL.BFLY PT, R5, R73, 0x2, 0x1f ;  /* 0x0c401f0049057f89 */ /* 0x000e6200000e0000 */
[----:B------:R-:W-:Y:S02]  /*9d00*/  FMNMX.FTZ R4, R42, R4, !PT ;  /* 0x000000042a047209 */ /* 0x000fe40007810000 */
[----:B------:R-:W-:Y:S02]  /*9d10*/  MOV R91, R53 ;  /* 0x00000035005b7202 */ /* 0x000fe40000000f00 */
[----:B------:R-:W-:Y:S02]  /*9d20*/  FMNMX.FTZ R2, R90, R2, !PT ;  /* 0x000000025a027209 */ /* 0x000fe40007810000 */
[----:B------:R-:W-:Y:S01]  /*9d30*/  FMNMX.FTZ R4, R43, R4, !PT ;  /* 0x000000042b047209 */ /* 0x000fe20007810000 */
[----:B------:R-:W-:Y:S01]  /*9d40*/  LDSM.16.MT88.4 R52, [R225+0x100] ;  /* 0x00010000e134783b */ /* 0x000fe20000004200 */
[----:B------:R-:W-:Y:S02]  /*9d50*/  FMNMX.FTZ R2, R91, R2, !PT ;  /* 0x000000025b027209 */ /* 0x000fe40007810000 */
[----:B------:R-:W-:Y:S02]  /*9d60*/  FMNMX.FTZ R4, R201, R4, !PT ;  /* 0x00000004c9047209 */ /* 0x000fe40007810000 */
[----:B------:R-:W-:Y:S02]  /*9d70*/  MOV R106, R72 ;  /* 0x00000048006a7202 */ /* 0x000fe40000000f00 */
        /* <DEDUP_REMOVED lines=14> */
[----:B------:R-:W-:Y:S02]  /*9e60*/  MOV R114, R66 ;  /* 0x0000004200727202 */ /* 0x000fe40000000f00 */
[----:B------:R-:W-:Y:S01]  /*9e70*/  ISETP.LT.AND P2, PT, RZ, UR9, PT ;  /* 0x00000009ff007c0c */ /* 0x000fe2000bf41270 */
[----:B------:R-:W-:Y:S01]  /*9e80*/  UIADD3 UR9, UR9, -0x1, URZ ;  /* 0xffffffff09097890 */ /* 0x000fe2000fffe03f */
[----:B--2---:R-:W-:Y:S02]  /*9e90*/  FMNMX.FTZ R2, R105, R2, !PT ;  /* 0x0000000269027209 */ /* 0x004fe40007810000 */
[----:B---3--:R-:W-:Y:S02]  /*9ea0*/  FMNMX.FTZ R0, R98, R0, !PT ;  /* 0x0000000062007209 */ /* 0x008fe40007810000 */
[----:B------:R-:W-:Y:S02]  /*9eb0*/  FMNMX.FTZ R2, R106, R2, !PT ;  /* 0x000000026a027209 */ /* 0x000fe40007810000 */
[----:B----4-:R-:W-:Y:S02]  /*9ec0*/  FMNMX.FTZ R0, R111, R0, !PT ;  /* 0x000000006f007209 */ /* 0x010fe40007810000 */
[----:B------:R-:W-:Y:S02]  /*9ed0*/  FMNMX.FTZ R2, R191, R2, !PT ;  /* 0x00000002bf027209 */ /* 0x000fe40007810000 */
[----:B------:R-:W-:Y:S02]  /*9ee0*/  FMNMX.FTZ R0, R103, R0, !PT ;  /* 0x0000000067007209 */ /* 0x000fe40007810000 */
[----:B------:R-:W-:Y:S02]  /*9ef0*/  FMNMX.FTZ R2, R190, R2, !PT ;  /* 0x00000002be027209 */ /* 0x000fe40007810000 */
[----:B------:R-:W-:Y:S02]  /*9f00*/  FMNMX.FTZ R0, R109, R0, !PT ;  /* 0x000000006d007209 */ /* 0x000fe40007810000 */
[----:B-1----:R-:W-:Y:S02]  /*9f10*/  FMNMX.FTZ R73, R73, R5, !PT ;  /* 0x0000000549497209 */ /* 0x002fe40007810000 */
[----:B------:R-:W-:Y:S02]  /*9f20*/  FMNMX.FTZ R0, R252, R0, !PT ;  /* 0x00000000fc007209 */ /* 0x000fe40007810000 */
[----:B------:R-:W-:Y:S01]  /*9f30*/  FMNMX.FTZ R2, R189, R2, !PT ;  /* 0x00000002bd027209 */ /* 0x000fe20007810000 */
[----:B------:R-:W1:Y:S01]  /*9f40*/  SHFL.BFLY PT, R5, R73, 0x1, 0x1f ;  /* 0x0c201f0049057f89 */ /* 0x000e6200000e0000 */
[----:B------:R-:W-:Y:S02]  /*9f50*/  FMNMX.FTZ R0, R104, R0, !PT ;  /* 0x0000000068007209 */ /* 0x000fe40007810000 */
[----:B------:R-:W-:Y:S02]  /*9f60*/  FMNMX.FTZ R2, R188, R2, !PT ;  /* 0x00000002bc027209 */ /* 0x000fe40007810000 */
[----:B------:R-:W-:Y:S03]  /*9f70*/  FMNMX.FTZ R0, R115, R0, !PT ;  /* 0x0000000073007209 */ /* 0x000fe60007810000 */
[----:B------:R-:W2:Y:S08]  /*9f80*/  SHFL.BFLY PT, R71, R2, 0x2, 0x1f ;  /* 0x0c401f0002477f89 */ /* 0x000eb000000e0000 */
[----:B------:R-:W3:Y:S01]  /*9f90*/  SHFL.BFLY PT, R72, R0, 0x2, 0x1f ;  /* 0x0c401f0000487f89 */ /* 0x000ee200000e0000 */
[----:B-1----:R-:W-:Y:S05]  /*9fa0*/  FMNMX.FTZ R73, R73, R5, !PT ;  /* 0x0000000549497209 */ /* 0x002fea0007810000 */
[----:B------:R-:W-:Y:S01]  /*9fb0*/  FMUL.FTZ R96, R73, c[0x0][0x2d0] ;  /* 0x0000b40049607a20 */ /* 0x000fe20000410000 */
[----:B--2---:R-:W-:Y:S03]  /*9fc0*/  FMNMX.FTZ R71, R2, R71, !PT ;  /* 0x0000004702477209 */ /* 0x004fe60007810000 */
[--C-:B------:R-:W-:Y:S02]  /*9fd0*/  FFMA.FTZ R9, R20, c[0x0][0x2d0], -R96.reuse ;  /* 0x0000b40014097a23 */ /* 0x100fe40000010860 */
[--C-:B------:R-:W-:Y:S02]  /*9fe0*/  FFMA.FTZ R112, R112, c[0x0][0x2d0], -R96.reuse ;  /* 0x0000b40070707a23 */ /* 0x100fe40000010860 */
[----:B------:R1:W-:Y:S01]  /*9ff0*/  MUFU.EX2 R240, R9 ;  /* 0x0000000900f07308 */ /* 0x0003e20000000800 */
[----:B------:R-:W2:Y:S01]  /*a000*/  SHFL.BFLY PT, R6, R71, 0x1, 0x1f ;  /* 0x0c201f0047067f89 */ /* 0x000ea200000e0000 */
[----:B---3--:R-:W-:Y:S02]  /*a010*/  FMNMX.FTZ R72, R0, R72, !PT ;  /* 0x0000004800487209 */ /* 0x008fe40007810000 */
[----:B------:R-:W-:Y:S04]  /*a020*/  FMNMX.FTZ R0, R88, R4, !PT ;  /* 0x0000000458007209 */ /* 0x000fe80007810000 */
[----:B------:R-:W-:Y:S02]  /*a030*/  FMNMX.FTZ R0, R87, R0, !PT ;  /* 0x0000000057007209 */ /* 0x000fe40007810000 */
[----:B------:R-:W-:Y:S01]  /*a040*/  MUFU.EX2 R112, R112 ;  /* 0x0000007000707308 */ /* 0x000fe20000000800 */
[----:B------:R-:W3:Y:S01]  /*a050*/  SHFL.BFLY PT, R4, R72, 0x1, 0x1f ;  /* 0x0c201f0048047f89 */ /* 0x000ee200000e0000 */
[----:B------:R-:W-:Y:S04]  /*a060*/  FMNMX.FTZ R0, R99, R0, !PT ;  /* 0x0000000063007209 */ /* 0x000fe80007810000 */
[----:B------:R-:W-:Y:S04]  /*a070*/  FMNMX.FTZ R0, R100, R0, !PT ;  /* 0x0000000064007209 */ /* 0x000fe80007810000 */
[----:B------:R-:W-:Y:S01]  /*a080*/  FMNMX.FTZ R0, R108, R0, !PT ;  /* 0x000000006c007209 */ /* 0x000fe20007810000 */
[--C-:B-1----:R-:W-:Y:S03]  /*a090*/  FFMA.FTZ R9, R48, c[0x0][0x2d0], -R96.reuse ;  /* 0x0000b40030097a23 */ /* 0x102fe60000010860 */
[----:B------:R-:W-:Y:S01]  /*a0a0*/  FMNMX.FTZ R2, R110, R0, !PT ;  /* 0x000000006e027209 */ /* 0x000fe20007810000 */
[----:B------:R-:W-:Y:S01]  /*a0b0*/  FADD.FTZ R0, -R73, R3 ;  /* 0x0000000349007221 */ /* 0x000fe20000010100 */
[----:B--2---:R-:W-:Y:S01]  /*a0c0*/  FMNMX.FTZ R71, R71, R6, !PT ;  /* 0x0000000647477209 */ /* 0x004fe20007810000 */
[----:B------:R-:W-:Y:S01]  /*a0d0*/  MUFU.EX2 R82, R9 ;  /* 0x0000000900527308 */ /* 0x000fe20000000800 */
[----:B------:R-:W-:Y:S01]  /*a0e0*/  FMNMX.FTZ R3, R114, R2, !PT ;  /* 0x0000000272037209 */ /* 0x000fe20007810000 */
[----:B------:R-:W-:Y:S02]  /*a0f0*/  FMUL.FTZ R2, R0, c[0x0][0x2d0] ;  /* 0x0000b40000027a20 */ /* 0x000fe40000410000 */
[--C-:B------:R-:W-:Y:S01]  /*a100*/  FFMA.FTZ R6, R33, c[0x0][0x2d0], -R96.reuse ;  /* 0x0000b40021067a23 */ /* 0x100fe20000010860 */
[----:B------:R-:W-:Y:S01]  /*a110*/  FMNMX.FTZ R0, R60, R3, !PT ;  /* 0x000000033c007209 */ /* 0x000fe20007810000 */
[--C-:B------:R-:W-:Y:S01]  /*a120*/  FFMA.FTZ R48, R46, c[0x0][0x2d0], -R96.reuse ;  /* 0x0000b4002e307a23 */ /* 0x100fe20000010860 */
[----:B---3--:R-:W-:Y:S01]  /*a130*/  FMNMX.FTZ R72, R72, R4, !PT ;  /* 0x0000000448487209 */ /* 0x008fe20007810000 */
[----:B------:R-:W-:Y:S01]  /*a140*/  FFMA.FTZ R4, R185, c[0x0][0x2d0], -R96 ;  /* 0x0000b400b9047a23 */ /* 0x000fe20000010860 */
[----:B------:R-:W-:Y:S01]  /*a150*/  FMNMX.FTZ R0, R75, R0, !PT ;  /* 0x000000004b007209 */ /* 0x000fe20007810000 */
[----:B------:R1:W2:Y:S01]  /*a160*/  MUFU.EX2 R70, R2 ;  /* 0x0000000200467308 */ /* 0x0002a20000000800 */
[----:B------:R-:W-:Y:S02]  /*a170*/  FMUL.FTZ R107, R71, c[0x0][0x2d0] ;  /* 0x0000b400476b7a20 */ /* 0x000fe40000410000 */
[----:B------:R-:W-:Y:S01]  /*a180*/  FMNMX.FTZ R0, R74, R0, !PT ;  /* 0x000000004a007209 */ /* 0x000fe20007810000 */
[----:B------:R-:W-:Y:S02]  /*a190*/  FMUL.FTZ R102, R72, c[0x0][0x2d0] ;  /* 0x0000b40048667a20 */ /* 0x000fe40000410000 */
[--C-:B------:R-:W-:Y:S02]  /*a1a0*/  FFMA.FTZ R16, R40, c[0x0][0x2d0], -R107.reuse ;  /* 0x0000b40028107a23 */ /* 0x100fe4000001086b */
[----:B------:R-:W3:Y:S01]  /*a1b0*/  SHFL.BFLY PT, R3, R0, 0x2, 0x1f ;  /* 0x0c401f0000037f89 */ /* 0x000ee200000e0000 */
[--C-:B------:R-:W-:Y:S01]  /*a1c0*/  FFMA.FTZ R5, R22, c[0x0][0x2d0], -R102.reuse ;  /* 0x0000b40016057a23 */ /* 0x100fe20000010866 */
[----:B------:R-:W4:Y:S01]  /*a1d0*/  MUFU.EX2 R8, R4 ;  /* 0x0000000400087308 */ /* 0x000f220000000800 */
[--C-:B------:R-:W-:Y:S02]  /*a1e0*/  FFMA.FTZ R103, R103, c[0x0][0x2d0], -R102.reuse ;  /* 0x0000b40067677a23 */ /* 0x100fe40000010866 */
[--C-:B------:R-:W-:Y:S02]  /*a1f0*/  FFMA.FTZ R109, R109, c[0x0][0x2d0], -R102.reuse ;  /* 0x0000b4006d6d7a23 */ /* 0x100fe40000010866 */
[----:B------:R-:W-:Y:S02]  /*a200*/  FFMA.FTZ R115, R115, c[0x0][0x2d0], -R102 ;  /* 0x0000b40073737a23 */ /* 0x000fe40000010866 */
[--C-:B------:R-:W-:Y:S02]  /*a210*/  FFMA.FTZ R105, R105, c[0x0][0x2d0], -R107.reuse ;  /* 0x0000b40069697a23 */ /* 0x100fe4000001086b */
[--C-:B------:R-:W-:Y:S01]  /*a220*/  FFMA.FTZ R106, R106, c[0x0][0x2d0], -R107.reuse ;  /* 0x0000b4006a6a7a23 */ /* 0x100fe2000001086b */
[----:B------:R4:W-:Y:S01]  /*a230*/  MUFU.EX2 R228, R6 ;  /* 0x0000000600e47308 */ /* 0x0009e20000000800 */
[----:B-1----:R-:W-:Y:S01]  /*a240*/  FADD.FTZ R2, -R72, R116 ;  /* 0x0000007448027221 */ /* 0x002fe20000010100 */
[----:B------:R-:W-:Y:S01]  /*a250*/  MOV R116, R60 ;  /* 0x0000003c00747202 */ /* 0x000fe20000000f00 */
[----:B--2---:R-:W-:Y:S02]  /*a260*/  FMUL.FTZ R33, R70, R149 ;  /* 0x0000009546217220 */ /* 0x004fe40000410000 */
[----:B------:R-:W-:Y:S05]  /*a270*/  FMUL.FTZ R2, R2, c[0x0][0x2d0] ;  /* 0x0000b40002027a20 */ /* 0x000fea0000410000 */
[----:B------:R1:W-:Y:S01]  /*a280*/  MUFU.EX2 R239, R5 ;  /* 0x0000000500ef7308 */ /* 0x0003e20000000800 */
[----:B------:R-:W-:Y:S01]  /*a290*/  FFMA.FTZ R60, R211, c[0x0][0x2d0], -R102 ;  /* 0x0000b400d33c7a23 */ /* 0x000fe20000010866 */
[----:B---3--:R-:W-:Y:S01]  /*a2a0*/  FMNMX.FTZ R0, R0, R3, !PT ;  /* 0x0000000300007209 */ /* 0x008fe20007810000 */
[--C-:B------:R-:W-:Y:S02]  /*a2b0*/  FFMA.FTZ R3, R17, c[0x0][0x2d0], -R96.reuse ;  /* 0x0000b40011037a23 */ /* 0x100fe40000010860 */
[----:B------:R-:W-:Y:S05]  /*a2c0*/  FMUL.FTZ R17, R70, R133 ;  /* 0x0000008546117220 */ /* 0x000fea0000410000 */
[----:B------:R2:W3:Y:S01]  /*a2d0*/  MUFU.EX2 R69, R2 ;  /* 0x0000000200457308 */ /* 0x0004e20000000800 */
[----:B----4-:R-:W-:Y:S09]  /*a2e0*/  FFMA.FTZ R6, R36, c[0x0][0x2d0], -R96 ;  /* 0x0000b40024067a23 */ /* 0x010ff20000010860 */
[----:B------:R4:W-:Y:S01]  /*a2f0*/  MUFU.EX2 R11, R3 ;  /* 0x00000003000b7308 */ /* 0x0009e20000000800 */
[----:B-1----:R-:W-:Y:S09]  /*a300*/  FFMA.FTZ R5, R28, c[0x0][0x2d0], -R107 ;  /* 0x0000b4001c057a23 */ /* 0x002ff2000001086b */
[----:B------:R3:W-:Y:S01]  /*a310*/  MUFU.EX2 R83, R6 ;  /* 0x0000000600537308 */ /* 0x0007e20000000800 */
[----:B--2---:R-:W-:Y:S04]  /*a320*/  FADD.FTZ R2, -R71, R117 ;  /* 0x0000007547027221 */ /* 0x004fe80000010100 */
[----:B------:R-:W-:Y:S05]  /*a330*/  FMUL.FTZ R2, R2, c[0x0][0x2d0] ;  /* 0x0000b40002027a20 */ /* 0x000fea0000410000 */
[----:B------:R1:W-:Y:S01]  /*a340*/  MUFU.EX2 R230, R5 ;  /* 0x0000000500e67308 */ /* 0x0003e20000000800 */
[----:B----4-:R-:W-:Y:S01]  /*a350*/  FFMA.FTZ R3, R186, c[0x0][0x2d0], -R102 ;  /* 0x0000b400ba037a23 */ /* 0x010fe20000010866 */
[----:B------:R-:W-:Y:S01]  /*a360*/  MOV R186, R8 ;  /* 0x0000000800ba7202 */ /* 0x000fe20000000f00 */
[--C-:B------:R-:W-:Y:S07]  /*a370*/  FFMA.FTZ R8, R21, c[0x0][0x2d0], -R96.reuse ;  /* 0x0000b40015087a23 */ /* 0x100fee0000010860 */
[----:B------:R2:W4:Y:S01]  /*a380*/  MUFU.EX2 R68, R2 ;  /* 0x0000000200447308 */ /* 0x0005220000000800 */
[----:B---3--:R-:W-:Y:S09]  /*a390*/  FMUL.FTZ R6, R69, R126 ;  /* 0x0000007e45067220 */ /* 0x008ff20000410000 */
[----:B------:R3:W-:Y:S01]  /*a3a0*/  MUFU.EX2 R206, R3 ;  /* 0x0000000300ce7308 */ /* 0x0007e20000000800 */
[----:B-1----:R-:W-:Y:S09]  /*a3b0*/  FMUL.FTZ R5, R70, R125 ;  /* 0x0000007d46057220 */ /* 0x002ff20000410000 */
[----:B------:R1:W-:Y:S01]  /*a3c0*/  MUFU.EX2 R236, R8 ;  /* 0x0000000800ec7308 */ /* 0x0003e20000000800 */
[----:B--2---:R-:W-:Y:S01]  /*a3d0*/  FFMA.FTZ R2, R197, c[0x0][0x2d0], -R96 ;  /* 0x0000b400c5027a23 */ /* 0x004fe20000010860 */
[----:B------:R-:W-:Y:S01]  /*a3e0*/  MOV R197, R91 ;  /* 0x0000005b00c57202 */ /* 0x000fe20000000f00 */
[----:B----4-:R-:W-:Y:S07]  /*a3f0*/  FMUL.FTZ R9, R68, R121 ;  /* 0x0000007944097220 */ /* 0x010fee0000410000 */
[----:B------:R2:W-:Y:S01]  /*a400*/  MUFU.EX2 R7, R2 ;  /* 0x0000000200077308 */ /* 0x0005e20000000800 */
[----:B---3--:R-:W-:Y:S01]  /*a410*/  FFMA.FTZ R3, R198, c[0x0][0x2d0], -R102 ;  /* 0x0000b400c6037a23 */ /* 0x008fe20000010866 */
[----:B------:R-:W-:Y:S08]  /*a420*/  MOV R198, R81 ;  /* 0x0000005100c67202 */ /* 0x000ff00000000f00 */
[----:B------:R3:W4:Y:S01]  /*a430*/  MUFU.EX2 R28, R16 ;  /* 0x00000010001c7308 */ /* 0x0007220000000800 */
[----:B-1----:R-:W-:Y:S09]  /*a440*/  FMUL.FTZ R8, R68, R120 ;  /* 0x0000007844087220 */ /* 0x002ff20000410000 */
[----:B------:R1:W-:Y:S01]  /*a450*/  MUFU.EX2 R121, R48 ;  /* 0x0000003000797308 */ /* 0x0003e20000000800 */
[----:B--2---:R-:W-:Y:S09]  /*a460*/  FFMA.FTZ R2, R184, c[0x0][0x2d0], -R96 ;  /* 0x0000b400b8027a23 */ /* 0x004ff20000010860 */
[----:B------:R2:W2:Y:S01]  /*a470*/  MUFU.EX2 R184, R3 ;  /* 0x0000000300b87308 */ /* 0x0004a20000000800 */
[C---:B---3--:R-:W-:Y:S01]  /*a480*/  FMUL.FTZ R16, R70.reuse, R132 ;  /* 0x0000008446107220 */ /* 0x048fe20000410000 */
[----:B----4-:R-:W-:Y:S08]  /*a490*/  MOV R133, R28 ;  /* 0x0000001c00857202 */ /* 0x010ff00000000f00 */
[----:B------:R3:W-:Y:S01]  /*a4a0*/  MUFU.EX2 R117, R2 ;  /* 0x0000000200757308 */ /* 0x0007e20000000800 */
[----:B-1----:R-:W-:Y:S09]  /*a4b0*/  FMUL.FTZ R48, R70, R164 ;  /* 0x000000a446307220 */ /* 0x002ff20000410000 */
[----:B------:R-:W-:Y:S01]  /*a4c0*/  MUFU.EX2 R105, R105 ;  /* 0x0000006900697308 */ /* 0x000fe20000000800 */
[--C-:B--2---:R-:W-:Y:S01]  /*a4d0*/  FFMA.FTZ R3, R18, c[0x0][0x2d0], -R102.reuse ;  /* 0x0000b40012037a23 */ /* 0x104fe20000010866 */
[----:B------:R-:W-:Y:S01]  /*a4e0*/  F2FP.BF16.PACK_AB R77, R184, R206 ;  /* 0x000000ceb84d723e */ /* 0x000fe200000010ff */
[----:B------:R-:W-:Y:S07]  /*a4f0*/  FMUL.FTZ R18, R69, R134 ;  /* 0x0000008645127220 */ /* 0x000fee0000410000 */
[----:B------:R1:W-:Y:S01]  /*a500*/  MUFU.EX2 R185, R3 ;  /* 0x0000000300b97308 */ /* 0x0003e20000000800 */
[----:B---3--:R-:W2:Y:S09]  /*a510*/  SHFL.BFLY PT, R2, R0, 0x1, 0x1f ;  /* 0x0c201f0000027f89 */ /* 0x008eb200000e0000 */
[----:B------:R-:W-:Y:S10]  /*a520*/  MUFU.EX2 R106, R106 ;  /* 0x0000006a006a7308 */ /* 0x000ff40000000800 */
[----:B------:R-:W-:Y:S01]  /*a530*/  MUFU.EX2 R109, R109 ;  /* 0x0000006d006d7308 */ /* 0x000fe20000000800 */
[--C-:B-1----:R-:W-:Y:S01]  /*a540*/  FFMA.FTZ R3, R196, c[0x0][0x2d0], -R107.reuse ;  /* 0x0000b400c4037a23 */ /* 0x102fe2000001086b */
[----:B------:R-:W-:Y:S02]  /*a550*/  MOV R196, R59 ;  /* 0x0000003b00c47202 */ /* 0x000fe40000000f00 */
[----:B--2---:R-:W-:Y:S01]  /*a560*/  FMNMX.FTZ R2, R0, R2, !PT ;  /* 0x0000000200027209 */ /* 0x004fe20007810000 */
[----:B------:R-:W-:Y:S05]  /*a570*/  FFMA.FTZ R0, R19, c[0x0][0x2d0], -R102 ;  /* 0x0000b40013007a23 */ /* 0x000fea0000010866 */
[----:B------:R1:W-:Y:S01]  /*a580*/  MUFU.EX2 R205, R3 ;  /* 0x0000000300cd7308 */ /* 0x0003e20000000800 */
[----:B------:R-:W-:Y:S01]  /*a590*/  FMUL.FTZ R19, R69, R135 ;  /* 0x0000008745137220 */ /* 0x000fe20000410000 */
[----:B------:R-:W-:Y:S08]  /*a5a0*/  MOV R135, R82 ;  /* 0x0000005200877202 */ /* 0x000ff00000000f00 */
[----:B------:R2:W3:Y:S10]  /*a5b0*/  MUFU.EX2 R12, R0 ;  /* 0x00000000000c7308 */ /* 0x0004f40000000800 */
[----:B------:R-:W-:Y:S01]  /*a5c0*/  MUFU.EX2 R115, R115 ;  /* 0x0000007300737308 */ /* 0x000fe20000000800 */
[--C-:B-1----:R-:W-:Y:S01]  /*a5d0*/  FFMA.FTZ R3, R199, c[0x0][0x2d0], -R107.reuse ;  /* 0x0000b400c7037a23 */ /* 0x102fe2000001086b */
[----:B------:R-:W-:Y:S01]  /*a5e0*/  MOV R199, R61 ;  /* 0x0000003d00c77202 */ /* 0x000fe20000000f00 */
[----:B------:R-:W-:Y:S07]  /*a5f0*/  FMUL.FTZ R61, R68, R177 ;  /* 0x000000b1443d7220 */ /* 0x000fee0000410000 */
[----:B------:R1:W4:Y:S01]  /*a600*/  MUFU.EX2 R207, R3 ;  /* 0x0000000300cf7308 */ /* 0x0003220000000800 */
[----:B--2---:R-:W-:Y:S01]  /*a610*/  FADD.FTZ R0, -R2, R118 ;  /* 0x0000007602007221 */ /* 0x004fe20000010100 */
[----:B------:R-:W-:Y:S01]  /*a620*/  MOV R118, R7 ;  /* 0x0000000700767202 */ /* 0x000fe20000000f00 */
[----:B------:R-:W-:Y:S01]  /*a630*/  FFMA.FTZ R7, R32, c[0x0][0x2d0], -R96 ;  /* 0x0000b40020077a23 */ /* 0x000fe20000010860 */
[----:B---3--:R-:W-:Y:S01]  /*a640*/  MOV R126, R12 ;  /* 0x0000000c007e7202 */ /* 0x008fe20000000f00 */
[----:B------:R-:W-:Y:S01]  /*a650*/  FMUL.FTZ R0, R0, c[0x0][0x2d0] ;  /* 0x0000b40000007a20 */ /* 0x000fe20000410000 */
[----:B------:R-:W-:Y:S04]  /*a660*/  F2FP.BF16.PACK_AB R76, R118, R186 ;  /* 0x000000ba764c723e */ /* 0x000fe800000010ff */
[----:B------:R2:W-:Y:S01]  /*a670*/  MUFU.EX2 R232, R7 ;  /* 0x0000000700e87308 */ /* 0x0005e20000000800 */
[----:B------:R-:W-:Y:S01]  /*a680*/  F2FP.BF16.PACK_AB R79, R126, R185 ;  /* 0x000000b97e4f723e */ /* 0x000fe200000010ff */
[--C-:B------:R-:W-:Y:S02]  /*a690*/  FFMA.FTZ R12, R51, c[0x0][0x2d0], -R102.reuse ;  /* 0x0000b400330c7a23 */ /* 0x100fe40000010866 */
[--C-:B------:R-:W-:Y:S02]  /*a6a0*/  FFMA.FTZ R32, R44, c[0x0][0x2d0], -R107.reuse ;  /* 0x0000b4002c207a23 */ /* 0x100fe4000001086b */
[----:B------:R-:W-:Y:S04]  /*a6b0*/  FMUL.FTZ R51, R69, R167 ;  /* 0x000000a745337220 */ /* 0x000fe80000410000 */
[----:B------:R-:W3:Y:S01]  /*a6c0*/  MUFU.EX2 R0, R0 ;  /* 0x0000000000007308 */ /* 0x000ee20000000800 */
[--C-:B-1----:R-:W-:Y:S01]  /*a6d0*/  FFMA.FTZ R3, R194, c[0x0][0x2d0], -R107.reuse ;  /* 0x0000b400c2037a23 */ /* 0x102fe2000001086b */
[----:B----4-:R-:W-:Y:S02]  /*a6e0*/  F2FP.BF16.PACK_AB R64, R207, R205 ;  /* 0x000000cdcf40723e */ /* 0x010fe400000010ff */
[----:B------:R-:W-:Y:S06]  /*a6f0*/  MOV R194, R62 ;  /* 0x0000003e00c27202 */ /* 0x000fec0000000f00 */
[----:B------:R1:W4:Y:S01]  /*a700*/  MUFU.EX2 R10, R3 ;  /* 0x00000003000a7308 */ /* 0x0003220000000800 */
[----:B--2---:R-:W-:Y:S01]  /*a710*/  FMUL.FTZ R7, R69, R127 ;  /* 0x0000007f45077220 */ /* 0x004fe20000410000 */
[----:B------:R-:W-:Y:S04]  /*a720*/  MOV R127, R11 ;  /* 0x0000000b007f7202 */ /* 0x000fe80000000f00 */
[----:B------:R-:W-:Y:S01]  /*a730*/  F2FP.BF16.PACK_AB R78, R127, R117 ;  /* 0x000000757f4e723e */ /* 0x000fe200000010ff */
[C---:B---3--:R-:W-:Y:S02]  /*a740*/  FMUL.FTZ R11, R0.reuse, R123 ;  /* 0x0000007b000b7220 */ /* 0x048fe40000410000 */
[C---:B------:R-:W-:Y:S01]  /*a750*/  FMUL.FTZ R15, R0.reuse, R131 ;  /* 0x00000083000f7220 */ /* 0x040fe20000410000 */
[----:B------:R-:W-:Y:S01]  /*a760*/  MOV R131, R83 ;  /* 0x0000005300837202 */ /* 0x000fe20000000f00 */
[C---:B------:R-:W-:Y:S02]  /*a770*/  FMUL.FTZ R46, R0.reuse, R162 ;  /* 0x000000a2002e7220 */ /* 0x040fe40000410000 */
[C---:B------:R-:W-:Y:S02]  /*a780*/  FMUL.FTZ R59, R0.reuse, R175 ;  /* 0x000000af003b7220 */ /* 0x040fe40000410000 */
[----:B------:R-:W-:Y:S02]  /*a790*/  FMUL.FTZ R62, R0, R178 ;  /* 0x000000b2003e7220 */ /* 0x000fe40000410000 */
[----:B-1----:R-:W-:Y:S01]  /*a7a0*/  FFMA.FTZ R3, R192, c[0x0][0x2d0], -R107 ;  /* 0x0000b400c0037a23 */ /* 0x002fe2000001086b */
[----:B----4-:R-:W-:Y:S01]  /*a7b0*/  MOV R120, R10 ;  /* 0x0000000a00787202 */ /* 0x010fe20000000f00 */
[----:B------:R-:W-:Y:S01]  /*a7c0*/  FMUL.FTZ R10, R0, R122 ;  /* 0x0000007a000a7220 */ /* 0x000fe20000410000 */
[----:B------:R-:W-:Y:S01]  /*a7d0*/  MOV R192, R92 ;  /* 0x0000005c00c07202 */ /* 0x000fe20000000f00 */
[----:B------:R1:W2:Y:S01]  /*a7e0*/  MUFU.EX2 R13, R3 ;  /* 0x00000003000d7308 */ /* 0x0002a20000000800 */
[--C-:B------:R-:W-:Y:S09]  /*a7f0*/  FFMA.FTZ R92, R212, c[0x0][0x2d0], -R102.reuse ;  /* 0x0000b400d45c7a23 */ /* 0x100ff20000010866 */
[----:B------:R3:W-:Y:S01]  /*a800*/  MUFU.EX2 R122, R60 ;  /* 0x0000003c007a7308 */ /* 0x0007e20000000800 */
[----:B-1----:R-:W-:Y:S01]  /*a810*/  FMUL.FTZ R3, R2, c[0x0][0x2d0] ;  /* 0x0000b40002037a20 */ /* 0x002fe20000410000 */
[----:B--2---:R-:W-:Y:S01]  /*a820*/  MOV R125, R13 ;  /* 0x0000000d007d7202 */ /* 0x004fe20000000f00 */
[----:B------:R-:W-:Y:S01]  /*a830*/  FMUL.FTZ R13, R68, R129 ;  /* 0x00000081440d7220 */ /* 0x000fe20000410000 */
[----:B------:R-:W-:Y:S01]  /*a840*/  MOV R129, R85 ;  /* 0x0000005500817202 */ /* 0x000fe20000000f00 */
[--C-:B------:R-:W-:Y:S01]  /*a850*/  FFMA.FTZ R4, R187, c[0x0][0x2d0], -R3.reuse ;  /* 0x0000b400bb047a23 */ /* 0x100fe20000010803 */
[----:B------:R-:W-:Y:S01]  /*a860*/  F2FP.BF16.PACK_AB R66, R125, R120 ;  /* 0x000000787d42723e */ /* 0x000fe200000010ff */
[--C-:B------:R-:W-:Y:S01]  /*a870*/  FFMA.FTZ R28, R43, c[0x0][0x2d0], -R3.reuse ;  /* 0x0000b4002b1c7a23 */ /* 0x100fe20000010803 */
[----:B------:R-:W-:Y:S02]  /*a880*/  MOV R187, R90 ;  /* 0x0000005a00bb7202 */ /* 0x000fe40000000f00 */
[----:B------:R1:W-:Y:S01]  /*a890*/  MUFU.EX2 R204, R4 ;  /* 0x0000000400cc7308 */ /* 0x0003e20000000800 */
[--C-:B------:R-:W-:Y:S02]  /*a8a0*/  FFMA.FTZ R40, R201, c[0x0][0x2d0], -R3.reuse ;  /* 0x0000b400c9287a23 */ /* 0x100fe40000010803 */
[--C-:B------:R-:W-:Y:S02]  /*a8b0*/  FFMA.FTZ R44, R47, c[0x0][0x2d0], -R3.reuse ;  /* 0x0000b4002f2c7a23 */ /* 0x100fe40000010803 */
[C---:B------:R-:W-:Y:S02]  /*a8c0*/  FMUL.FTZ R43, R0.reuse, R159 ;  /* 0x0000009f002b7220 */ /* 0x040fe40000410000 */
[----:B------:R-:W-:Y:S02]  /*a8d0*/  FMUL.FTZ R47, R0, R163 ;  /* 0x000000a3002f7220 */ /* 0x000fe40000410000 */
[----:B---3--:R-:W-:Y:S01]  /*a8e0*/  FMUL.FTZ R60, R68, R176 ;  /* 0x000000b0443c7220 */ /* 0x008fe20000410000 */
[----:B------:R2:W-:Y:S01]  /*a8f0*/  MUFU.EX2 R134, R28 ;  /* 0x0000001c00867308 */ /* 0x0005e20000000800 */
[--C-:B------:R-:W-:Y:S02]  /*a900*/  FFMA.FTZ R75, R75, c[0x0][0x2d0], -R3.reuse ;  /* 0x0000b4004b4b7a23 */ /* 0x100fe40000010803 */
[--C-:B-1----:R-:W-:Y:S01]  /*a910*/  FFMA.FTZ R4, R200, c[0x0][0x2d0], -R3.reuse ;  /* 0x0000b400c8047a23 */ /* 0x102fe20000010803 */
[----:B------:R-:W-:Y:S06]  /*a920*/  MOV R200, R89 ;  /* 0x0000005900c87202 */ /* 0x000fec0000000f00 */
[----:B------:R1:W3:Y:S01]  /*a930*/  MUFU.EX2 R242, R4 ;  /* 0x0000000400f27308 */ /* 0x0002e20000000800 */
[----:B--2---:R-:W-:Y:S09]  /*a940*/  FMUL.FTZ R28, R68, R144 ;  /* 0x00000090441c7220 */ /* 0x004ff20000410000 */
[----:B------:R2:W-:Y:S01]  /*a950*/  MUFU.EX2 R144, R40 ;  /* 0x0000002800907308 */ /* 0x0005e20000000800 */
[--C-:B-1----:R-:W-:Y:S01]  /*a960*/  FFMA.FTZ R4, R195, c[0x0][0x2d0], -R3.reuse ;  /* 0x0000b400c3047a23 */ /* 0x102fe20000010803 */
[----:B---3--:R-:W-:Y:S02]  /*a970*/  F2FP.BF16.PACK_AB R65, R242, R204 ;  /* 0x000000ccf241723e */ /* 0x008fe400000010ff */
[----:B------:R-:W-:Y:S06]  /*a980*/  MOV R195, R88 ;  /* 0x0000005800c37202 */ /* 0x000fec0000000f00 */
[----:B------:R1:W-:Y:S01]  /*a990*/  MUFU.EX2 R241, R4 ;  /* 0x0000000400f17308 */ /* 0x0003e20000000800 */
[----:B------:R-:W-:Y:S01]  /*a9a0*/  LDSM.16.MT88.4 R88, [R227+0x900] ;  /* 0x00090000e358783b */ /* 0x000fe20000004200 */
[----:B--2---:R-:W-:Y:S02]  /*a9b0*/  FMUL.FTZ R40, R68, R156 ;  /* 0x0000009c44287220 */ /* 0x004fe40000410000 */
[----:B-1----:R-:W-:Y:S01]  /*a9c0*/  FFMA.FTZ R4, R193, c[0x0][0x2d0], -R3 ;  /* 0x0000b400c1047a23 */ /* 0x002fe20000010803 */
[----:B------:R-:W-:Y:S05]  /*a9d0*/  MOV R193, R87 ;  /* 0x0000005700c17202 */ /* 0x000fea0000000f00 */
[----:B------:R1:W-:Y:S02]  /*a9e0*/  MUFU.EX2 R14, R4 ;  /* 0x00000004000e7308 */ /* 0x0003e40000000800 */
[--C-:B-1----:R-:W-:Y:S02]  /*a9f0*/  FFMA.FTZ R4, R23, c[0x0][0x2d0], -R102.reuse ;  /* 0x0000b40017047a23 */ /* 0x102fe40000010866 */
[----:B------:R-:W1:Y:S06]  /*aa00*/  LDSM.16.MT88.4 R20, [R224+0x100] ;  /* 0x00010000e014783b */ /* 0x000e6c0000004200 */
[----:B------:R2:W-:Y:S02]  /*aa10*/  MUFU.EX2 R235, R4 ;  /* 0x0000000400eb7308 */ /* 0x0005e40000000800 */
[--C-:B--2---:R-:W-:Y:S02]  /*aa20*/  FFMA.FTZ R4, R34, c[0x0][0x2d0], -R102.reuse ;  /* 0x0000b40022047a23 */ /* 0x104fe40000010866 */
[----:B------:R-:W-:Y:S06]  /*aa30*/  FMUL.FTZ R34, R69, R150 ;  /* 0x0000009645227220 */ /* 0x000fec0000410000 */
[----:B------:R2:W-:Y:S02]  /*aa40*/  MUFU.EX2 R231, R4 ;  /* 0x0000000400e77308 */ /* 0x0005e40000000800 */
[----:B--2---:R-:W-:Y:S02]  /*aa50*/  FFMA.FTZ R4, R35, c[0x0][0x2d0], -R102 ;  /* 0x0000b40023047a23 */ /* 0x004fe40000010866 */
[----:B------:R-:W-:Y:S06]  /*aa60*/  FMUL.FTZ R35, R69, R151 ;  /* 0x0000009745237220 */ /* 0x000fec0000410000 */
[----:B------:R2:W-:Y:S02]  /*aa70*/  MUFU.EX2 R119, R4 ;  /* 0x0000000400777308 */ /* 0x0005e40000000800 */
[----:B--2---:R-:W-:Y:S02]  /*aa80*/  FFMA.FTZ R4, R24, c[0x0][0x2d0], -R107 ;  /* 0x0000b40018047a23 */ /* 0x004fe4000001086b */
[----:B------:R-:W-:Y:S06]  /*aa90*/  FFMA.FTZ R24, R42, c[0x0][0x2d0], -R3 ;  /* 0x0000b4002a187a23 */ /* 0x000fec0000010803 */
[----:B------:R2:W-:Y:S01]  /*aaa0*/  MUFU.EX2 R238, R4 ;  /* 0x0000000400ee7308 */ /* 0x0005e20000000800 */
[----:B------:R-:W-:Y:S02]  /*aab0*/  FMUL.FTZ R42, R0, R158 ;  /* 0x0000009e002a7220 */ /* 0x000fe40000410000 */
[----:B--2---:R-:W-:Y:S02]  /*aac0*/  FFMA.FTZ R4, R25, c[0x0][0x2d0], -R107 ;  /* 0x0000b40019047a23 */ /* 0x004fe4000001086b */
[----:B------:R-:W-:Y:S05]  /*aad0*/  FMUL.FTZ R25, R68, R141 ;  /* 0x0000008d44197220 */ /* 0x000fea0000410000 */
[----:B------:R2:W-:Y:S02]  /*aae0*/  MUFU.EX2 R234, R4 ;  /* 0x0000000400ea7308 */ /* 0x0005e40000000800 */
[--C-:B--2---:R-:W-:Y:S08]  /*aaf0*/  FFMA.FTZ R4, R26, c[0x0][0x2d0], -R3.reuse ;  /* 0x0000b4001a047a23 */ /* 0x104ff00000010803 */
[----:B------:R2:W-:Y:S02]  /*ab00*/  MUFU.EX2 R237, R4 ;  /* 0x0000000400ed7308 */ /* 0x0005e40000000800 */
[----:B--2---:R-:W-:Y:S02]  /*ab10*/  FFMA.FTZ R4, R27, c[0x0][0x2d0], -R3 ;  /* 0x0000b4001b047a23 */ /* 0x004fe40000010803 */
[----:B------:R-:W-:Y:S06]  /*ab20*/  FMUL.FTZ R27, R0, R143 ;  /* 0x0000008f001b7220 */ /* 0x000fec0000410000 */
[----:B------:R2:W-:Y:S02]  /*ab30*/  MUFU.EX2 R233, R4 ;  /* 0x0000000400e97308 */ /* 0x0005e40000000800 */
[----:B--2---:R-:W-:Y:S02]  /*ab40*/  FFMA.FTZ R4, R29, c[0x0][0x2d0], -R107 ;  /* 0x0000b4001d047a23 */ /* 0x004fe4000001086b */
[----:B------:R-:W-:Y:S06]  /*ab50*/  FMUL.FTZ R29, R68, R145 ;  /* 0x00000091441d7220 */ /* 0x000fec0000410000 */
[----:B------:R2:W3:Y:S02]  /*ab60*/  MUFU.EX2 R93, R4 ;  /* 0x00000004005d7308 */ /* 0x0004e40000000800 */
[--C-:B--2---:R-:W-:Y:S01]  /*ab70*/  FFMA.FTZ R4, R30, c[0x0][0x2d0], -R3.reuse ;  /* 0x0000b4001e047a23 */ /* 0x104fe20000010803 */
[----:B---3--:R-:W-:Y:S01]  /*ab80*/  MOV R141, R93 ;  /* 0x0000005d008d7202 */ /* 0x008fe20000000f00 */
[----:B------:R-:W-:Y:S06]  /*ab90*/  FMUL.FTZ R30, R0, R146 ;  /* 0x00000092001e7220 */ /* 0x000fec0000410000 */
[----:B------:R2:W-:Y:S02]  /*aba0*/  MUFU.EX2 R229, R4 ;  /* 0x0000000400e57308 */ /* 0x0005e40000000800 */
[----:B--2---:R-:W-:Y:S08]  /*abb0*/  FFMA.FTZ R4, R31, c[0x0][0x2d0], -R3 ;  /* 0x0000b4001f047a23 */ /* 0x004ff00000010803 */
[----:B------:R2:W3:Y:S10]  /*abc0*/  MUFU.EX2 R31, R12 ;  /* 0x0000000c001f7308 */ /* 0x0004f40000000800 */
[----:B------:R4:W-:Y:S01]  /*abd0*/  MUFU.EX2 R94, R4 ;  /* 0x00000004005e7308 */ /* 0x0009e20000000800 */
[----:B--2---:R-:W-:Y:S01]  /*abe0*/  FMUL.FTZ R12, R68, R128 ;  /* 0x00000080440c7220 */ /* 0x004fe20000410000 */
[----:B---3--:R-:W-:Y:S01]  /*abf0*/  MOV R146, R31 ;  /* 0x0000001f00927202 */ /* 0x008fe20000000f00 */
[----:B------:R-:W-:Y:S01]  /*ac00*/  FMUL.FTZ R31, R0, R147 ;  /* 0x00000093001f7220 */ /* 0x000fe20000410000 */
[----:B------:R-:W-:Y:S01]  /*ac10*/  MOV R128, R86 ;  /* 0x0000005600807202 */ /* 0x000fe20000000f00 */
[----:B----4-:R-:W-:Y:S05]  /*ac20*/  FFMA.FTZ R4, R37, c[0x0][0x2d0], -R96 ;  /* 0x0000b40025047a23 */ /* 0x010fea0000010860 */
[----:B------:R2:W3:Y:S02]  /*ac30*/  MUFU.EX2 R63, R4 ;  /* 0x00000004003f7308 */ /* 0x0004e40000000800 */
[--C-:B--2---:R-:W-:Y:S01]  /*ac40*/  FFMA.FTZ R4, R38, c[0x0][0x2d0], -R102.reuse ;  /* 0x0000b40026047a23 */ /* 0x104fe20000010866 */
[----:B---3--:R-:W-:Y:S01]  /*ac50*/  MOV R143, R63 ;  /* 0x0000003f008f7202 */ /* 0x008fe20000000f00 */
[----:B------:R-:W-:Y:S06]  /*ac60*/  FMUL.FTZ R63, R0, R179 ;  /* 0x000000b3003f7220 */ /* 0x000fec0000410000 */
[----:B------:R2:W3:Y:S02]  /*ac70*/  MUFU.EX2 R57, R4 ;  /* 0x0000000400397308 */ /* 0x0004e40000000800 */
[----:B--2---:R-:W-:Y:S01]  /*ac80*/  FFMA.FTZ R4, R39, c[0x0][0x2d0], -R102 ;  /* 0x0000b40027047a23 */ /* 0x004fe20000010866 */
[----:B---3--:R-:W-:Y:S01]  /*ac90*/  MOV R132, R57 ;  /* 0x0000003900847202 */ /* 0x008fe20000000f00 */
[----:B------:R-:W2:Y:S01]  /*aca0*/  LDSM.16.MT88.4 R36, [R227+0x100] ;  /* 0x00010000e324783b */ /* 0x000ea20000004200 */
[----:B------:R-:W-:Y:S05]  /*acb0*/  FMUL.FTZ R57, R68, R173 ;  /* 0x000000ad44397220 */ /* 0x000fea0000410000 */
[----:B------:R3:W-:Y:S02]  /*acc0*/  MUFU.EX2 R80, R4 ;  /* 0x0000000400507308 */ /* 0x0007e40000000800 */
[----:B---3--:R-:W-:Y:S02]  /*acd0*/  FFMA.FTZ R4, R49, c[0x0][0x2d0], -R96 ;  /* 0x0000b40031047a23 */ /* 0x008fe40000010860 */
[----:B------:R-:W-:Y:S06]  /*ace0*/  FMUL.FTZ R49, R70, R165 ;  /* 0x000000a546317220 */ /* 0x000fec0000410000 */
[----:B------:R3:W4:Y:S02]  /*acf0*/  MUFU.EX2 R56, R4 ;  /* 0x0000000400387308 */ /* 0x0007240000000800 */
[--C-:B---3--:R-:W-:Y:S01]  /*ad00*/  FFMA.FTZ R4, R50, c[0x0][0x2d0], -R102.reuse ;  /* 0x0000b40032047a23 */ /* 0x108fe20000010866 */
[----:B----4-:R-:W-:Y:S01]  /*ad10*/  MOV R145, R56 ;  /* 0x0000003800917202 */ /* 0x010fe20000000f00 */
[----:B------:R-:W-:Y:S06]  /*ad20*/  FFMA.FTZ R56, R209, c[0x0][0x2d0], -R102 ;  /* 0x0000b400d1387a23 */ /* 0x000fec0000010866 */
[----:B------:R3:W-:Y:S01]  /*ad30*/  MUFU.EX2 R58, R4 ;  /* 0x00000004003a7308 */ /* 0x0007e20000000800 */
[----:B------:R-:W-:Y:S02]  /*ad40*/  FMUL.FTZ R50, R69, R166 ;  /* 0x000000a645327220 */ /* 0x000fe40000410000 */
[----:B------:R-:W-:Y:S01]  /*ad50*/  LDSM.16.MT88.4 R164, [R225+0x3100] ;  /* 0x00310000e1a4783b */ /* 0x000fe20000004200 */
[----:B---3--:R-:W-:Y:S01]  /*ad60*/  FMUL.FTZ R4, R70, R124 ;  /* 0x0000007c46047220 */ /* 0x008fe20000410000 */
[----:B------:R-:W-:Y:S01]  /*ad70*/  MOV R124, R14 ;  /* 0x0000000e007c7202 */ /* 0x000fe20000000f00 */
[----:B------:R-:W-:Y:S01]  /*ad80*/  FMUL.FTZ R14, R0, R130 ;  /* 0x00000082000e7220 */ /* 0x000fe20000410000 */
[----:B------:R-:W-:Y:S04]  /*ad90*/  MOV R130, R84 ;  /* 0x0000005400827202 */ /* 0x000fe80000000f00 */
[----:B------:R-:W-:Y:S01]  /*ada0*/  LDSM.16.MT88.4 R84, [R224+0x900] ;  /* 0x00090000e054783b */ /* 0x000fe20000004200 */
[----:B------:R-:W-:Y:S01]  /*adb0*/  F2FP.BF16.PACK_AB R67, R124, R241 ;  /* 0x000000f17c43723e */ /* 0x000fe200000010ff */
[-C--:B-1----:R-:W-:Y:S08]  /*adc0*/  HMMA.16816.F32.BF16 R4, R76, R20.reuse, R4 ;  /* 0x000000144c04723c */ /* 0x082ff00000041804 */
[C---:B------:R-:W-:Y:S07]  /*add0*/  HMMA.16816.F32.BF16 R8, R64.reuse, R20, R8 ;  /* 0x000000144008723c */ /* 0x040fee0000041808 */
[--C-:B------:R-:W-:Y:S01]  /*ade0*/  FFMA.FTZ R20, R41, c[0x0][0x2d0], -R107.reuse ;  /* 0x0000b40029147a23 */ /* 0x100fe2000001086b */
[-C--:B------:R-:W-:Y:S03]  /*adf0*/  HMMA.16816.F32.BF16 R12, R64, R22.reuse, R12 ;  /* 0x00000016400c723c */ /* 0x080fe6000004180c */
[----:B------:R1:W3:Y:S01]  /*ae00*/  MUFU.EX2 R26, R20 ;  /* 0x00000014001a7308 */ /* 0x0002e20000000800 */
[----:B------:R-:W-:Y:S02]  /*ae10*/  FMUL.FTZ R21, R70, R137 ;  /* 0x0000008946157220 */ /* 0x000fe40000410000 */
[----:B------:R-:W-:Y:S02]  /*ae20*/  FMUL.FTZ R41, R68, R157 ;  /* 0x0000009d44297220 */ /* 0x000fe40000410000 */
[C---:B------:R-:W-:Y:S05]  /*ae30*/  HMMA.16816.F32.BF16 R16, R76.reuse, R22, R16 ;  /* 0x000000164c10723c */ /* 0x040fea0000041810 */
[----:B------:R4:W-:Y:S02]  /*ae40*/  MUFU.EX2 R137, R24 ;  /* 0x0000001800897308 */ /* 0x0009e40000000800 */
[C---:B------:R-:W-:Y:S02]  /*ae50*/  FMUL.FTZ R22, R69.reuse, R138 ;  /* 0x0000008a45167220 */ /* 0x040fe40000410000 */
[----:B------:R-:W-:Y:S06]  /*ae60*/  FMUL.FTZ R23, R69, R139 ;  /* 0x0000008b45177220 */ /* 0x000fec0000410000 */
[----:B------:R4:W-:Y:S01]  /*ae70*/  MUFU.EX2 R138, R32 ;  /* 0x00000020008a7308 */ /* 0x0009e20000000800 */
[----:B-1----:R-:W-:Y:S01]  /*ae80*/  FMUL.FTZ R20, R70, R136 ;  /* 0x0000008846147220 */ /* 0x002fe20000410000 */
[----:B---3--:R-:W-:Y:S01]  /*ae90*/  MOV R139, R26 ;  /* 0x0000001a008b7202 */ /* 0x008fe20000000f00 */
[----:B------:R-:W-:Y:S01]  /*aea0*/  FMUL.FTZ R26, R0, R142 ;  /* 0x0000008e001a7220 */ /* 0x000fe20000410000 */
[----:B------:R-:W-:Y:S02]  /*aeb0*/  MOV R142, R80 ;  /* 0x00000050008e7202 */ /* 0x000fe40000000f00 */
[----:B------:R-:W1:Y:S01]  /*aec0*/  LDSM.16.MT88.4 R80, [R226+0x100] ;  /* 0x00010000e250783b */ /* 0x000e620000004200 */
[----:B------:R-:W-:Y:S01]  /*aed0*/  MOV R136, R58 ;  /* 0x0000003a00887202 */ /* 0x000fe20000000f00 */
[-C--:B--2---:R-:W-:Y:S03]  /*aee0*/  HMMA.16816.F32.BF16 R20, R76, R36.reuse, R20 ;  /* 0x000000244c14723c */ /* 0x084fe60000041814 */
[----:B----4-:R-:W-:Y:S01]  /*aef0*/  FMUL.FTZ R24, R68, R140 ;  /* 0x0000008c44187220 */ /* 0x010fe20000410000 */
[----:B------:R-:W-:Y:S01]  /*af00*/  MOV R140, R94 ;  /* 0x0000005e008c7202 */ /* 0x000fe20000000f00 */
[----:B------:R-:W-:Y:S05]  /*af10*/  FMUL.FTZ R58, R0, R174 ;  /* 0x000000ae003a7220 */ /* 0x000fea0000410000 */
[C---:B------:R-:W-:Y:S04]  /*af20*/  HMMA.16816.F32.BF16 R24, R64.reuse, R36, R24 ;  /* 0x000000244018723c */ /* 0x040fe80000041818 */
[C---:B------:R-:W-:Y:S02]  /*af30*/  FMUL.FTZ R32, R70.reuse, R148 ;  /* 0x0000009446207220 */ /* 0x040fe40000410000 */
[----:B------:R2:W-:Y:S01]  /*af40*/  MUFU.EX2 R148, R44 ;  /* 0x0000002c00947308 */ /* 0x0005e20000000800 */
[--C-:B------:R-:W-:Y:S01]  /*af50*/  FFMA.FTZ R36, R45, c[0x0][0x2d0], -R107.reuse ;  /* 0x0000b4002d247a23 */ /* 0x100fe2000001086b */
[-C--:B------:R-:W-:Y:S04]  /*af60*/  HMMA.16816.F32.BF16 R28, R64, R38.reuse, R28 ;  /* 0x00000026401c723c */ /* 0x080fe8000004181c */
[----:B------:R-:W-:Y:S02]  /*af70*/  FMUL.FTZ R37, R70, R153 ;  /* 0x0000009946257220 */ /* 0x000fe40000410000 */
[C---:B------:R-:W-:Y:S02]  /*af80*/  FMUL.FTZ R45, R68.reuse, R161 ;  /* 0x000000a1442d7220 */ /* 0x040fe40000410000 */
[C---:B------:R-:W-:Y:S01]  /*af90*/  HMMA.16816.F32.BF16 R32, R76.reuse, R38, R32 ;  /* 0x000000264c20723c */ /* 0x040fe20000041820 */
[----:B------:R3:W-:Y:S06]  /*afa0*/  MUFU.EX2 R147, R36 ;  /* 0x0000002400937308 */ /* 0x0007ec0000000800 */
[C---:B------:R-:W-:Y:S02]  /*afb0*/  FMUL.FTZ R38, R69.reuse, R154 ;  /* 0x0000009a45267220 */ /* 0x040fe40000410000 */
[----:B------:R-:W-:Y:S02]  /*afc0*/  FMUL.FTZ R39, R69, R155 ;  /* 0x0000009b45277220 */ /* 0x000fe40000410000 */
[----:B------:R4:W-:Y:S01]  /*afd0*/  MUFU.EX2 R154, R56 ;  /* 0x00000038009a7308 */ /* 0x0009e20000000800 */
[----:B--2---:R-:W-:Y:S02]  /*afe0*/  FMUL.FTZ R44, R68, R160 ;  /* 0x000000a0442c7220 */ /* 0x004fe40000410000 */
[----:B---3--:R-:W-:Y:S07]  /*aff0*/  FMUL.FTZ R36, R70, R152 ;  /* 0x0000009846247220 */ /* 0x008fee0000410000 */
[-C--:B------:R-:W-:Y:S03]  /*b000*/  HMMA.16816.F32.BF16 R36, R76, R52.reuse, R36 ;  /* 0x000000344c24723c */ /* 0x080fe60000041824 */
[----:B----4-:R-:W-:Y:S05]  /*b010*/  FMUL.FTZ R56, R68, R172 ;  /* 0x000000ac44387220 */ /* 0x010fea0000410000 */
[C---:B------:R-:W-:Y:S07]  /*b020*/  HMMA.16816.F32.BF16 R40, R64.reuse, R52, R40 ;  /* 0x000000344028723c */ /* 0x040fee0000041828 */
[--C-:B------:R-:W-:Y:S01]  /*b030*/  FFMA.FTZ R52, R203, c[0x0][0x2d0], -R96.reuse ;  /* 0x0000b400cb347a23 */ /* 0x100fe20000010860 */
[-C--:B------:R-:W-:Y:S03]  /*b040*/  HMMA.16816.F32.BF16 R44, R64, R54.reuse, R44 ;  /* 0x00000036402c723c */ /* 0x080fe6000004182c */
[----:B------:R2:W-:Y:S01]  /*b050*/  MUFU.EX2 R155, R52 ;  /* 0x00000034009b7308 */ /* 0x0005e20000000800 */
[C---:B------:R-:W-:Y:S04]  /*b060*/  FMUL.FTZ R53, R70.reuse, R169 ;  /* 0x000000a946357220 */ /* 0x040fe80000410000 */
[C---:B------:R-:W-:Y:S07]  /*b070*/  HMMA.16816.F32.BF16 R48, R76.reuse, R54, R48 ;  /* 0x000000364c30723c */ /* 0x040fee0000041830 */
[C---:B------:R-:W-:Y:S02]  /*b080*/  FMUL.FTZ R55, R69.reuse, R171 ;  /* 0x000000ab45377220 */ /* 0x040fe40000410000 */
[----:B------:R-:W-:Y:S03]  /*b090*/  FMUL.FTZ R54, R69, R170 ;  /* 0x000000aa45367220 */ /* 0x000fe60000410000 */
[----:B--2---:R-:W-:Y:S07]  /*b0a0*/  FMUL.FTZ R52, R70, R168 ;  /* 0x000000a846347220 */ /* 0x004fee0000410000 */
[-C--:B-1----:R-:W-:Y:S08]  /*b0b0*/  HMMA.16816.F32.BF16 R52, R76, R80.reuse, R52 ;  /* 0x000000504c34723c */ /* 0x082ff00000041834 */
[C---:B------:R-:W-:Y:S07]  /*b0c0*/  HMMA.16816.F32.BF16 R56, R64.reuse, R80, R56 ;  /* 0x000000504038723c */ /* 0x040fee0000041838 */
[--C-:B------:R-:W-:Y:S01]  /*b0d0*/  FFMA.FTZ R80, R202, c[0x0][0x2d0], -R96.reuse ;  /* 0x0000b400ca507a23 */ /* 0x100fe20000010860 */
[-C--:B------:R-:W-:Y:S03]  /*b0e0*/  HMMA.16816.F32.BF16 R60, R64, R82.reuse, R60 ;  /* 0x00000052403c723c */ /* 0x080fe6000004183c */
[----:B------:R1:W-:Y:S01]  /*b0f0*/  MUFU.EX2 R211, R80 ;  /* 0x0000005000d37308 */ /* 0x0003e20000000800 */
[----:B------:R-:W-:Y:S03]  /*b100*/  F2FP.BF16.PACK_AB R81, R233, R237 ;  /* 0x000000ede951723e */ /* 0x000fe600000010ff */
[C---:B------:R-:W-:Y:S02]  /*b110*/  FMUL.FTZ R64, R70.reuse, R180 ;  /* 0x000000b446407220 */ /* 0x040fe40000410000 */
[----:B------:R-:W-:Y:S03]  /*b120*/  FMUL.FTZ R65, R70, R181 ;  /* 0x000000b546417220 */ /* 0x000fe60000410000 */
[C---:B------:R-:W-:Y:S02]  /*b130*/  FMUL.FTZ R66, R69.reuse, R182 ;  /* 0x000000b645427220 */ /* 0x040fe40000410000 */
[----:B------:R-:W-:Y:S07]  /*b140*/  FMUL.FTZ R67, R69, R183 ;  /* 0x000000b745437220 */ /* 0x000fee0000410000 */
[----:B------:R-:W-:Y:S04]  /*b150*/  HMMA.16816.F32.BF16 R64, R76, R82, R64 ;  /* 0x000000524c40723c */ /* 0x000fe80000041840 */
[----:B-1----:R-:W-:Y:S03]  /*b160*/  FFMA.FTZ R80, R208, c[0x0][0x2d0], -R96 ;  /* 0x0000b400d0507a23 */ /* 0x002fe60000010860 */
[----:B------:R-:W-:Y:S02]  /*b170*/  F2FP.BF16.PACK_AB R76, R236, R240 ;  /* 0x000000f0ec4c723e */ /* 0x000fe400000010ff */
[----:B------:R-:W-:Y:S01]  /*b180*/  F2FP.BF16.PACK_AB R77, R235, R239 ;  /* 0x000000efeb4d723e */ /* 0x000fe200000010ff */
[----:B------:R1:W2:Y:S02]  /*b190*/  MUFU.EX2 R123, R80 ;  /* 0x00000050007b7308 */ /* 0x0002a40000000800 */
[----:B------:R-:W-:Y:S02]  /*b1a0*/  F2FP.BF16.PACK_AB R78, R228, R232 ;  /* 0x000000e8e44e723e */ /* 0x000fe400000010ff */
[----:B------:R-:W-:Y:S02]  /*b1b0*/  F2FP.BF16.PACK_AB R79, R119, R231 ;  /* 0x000000e7774f723e */ /* 0x000fe400000010ff */
[----:B------:R-:W-:Y:S02]  /*b1c0*/  F2FP.BF16.PACK_AB R82, R141, R230 ;  /* 0x000000e68d52723e */ /* 0x000fe400000010ff */
[----:B------:R-:W-:Y:S03]  /*b1d0*/  F2FP.BF16.PACK_AB R83, R140, R229 ;  /* 0x000000e58c53723e */ /* 0x000fe600000010ff */
[-C--:B------:R-:W-:Y:S03]  /*b1e0*/  HMMA.16816.F32.BF16 R4, R76, R84.reuse, R4 ;  /* 0x000000544c04723c */ /* 0x080fe60000041804 */
[----:B-1----:R-:W-:Y:S01]  /*b1f0*/  FFMA.FTZ R80, R210, c[0x0][0x2d0], -R102 ;  /* 0x0000b400d2507a23 */ /* 0x002fe20000010866 */
[----:B--2---:R-:W-:Y:S01]  /*b200*/  MOV R212, R123 ;  /* 0x0000007b00d47202 */ /* 0x004fe20000000f00 */
[----:B------:R1:W-:Y:S01]  /*b210*/  MUFU.EX2 R210, R92 ;  /* 0x0000005c00d27308 */ /* 0x0003e20000000800 */
[----:B------:R-:W-:Y:S02]  /*b220*/  MOV R123, R186 ;  /* 0x000000ba007b7202 */ /* 0x000fe40000000f00 */
[----:B------:R-:W-:Y:S01]  /*b230*/  MOV R186, R100 ;  /* 0x0000006400ba7202 */ /* 0x000fe20000000f00 */
[--C-:B------:R-:W-:Y:S06]  /*b240*/  FFMA.FTZ R100, R250, c[0x0][0x2d0], -R96.reuse ;  /* 0x0000b400fa647a23 */ /* 0x100fec0000010860 */
[----:B------:R2:W-:Y:S01]  /*b250*/  MUFU.EX2 R209, R80 ;  /* 0x0000005000d17308 */ /* 0x0005e20000000800 */
[----:B-1----:R-:W1:Y:S01]  /*b260*/  LDSM.16.MT88.4 R92, [R225+0x900] ;  /* 0x00090000e15c783b */ /* 0x002e620000004200 */
[----:B--2---:R-:W-:Y:S07]  /*b270*/  F2FP.BF16.PACK_AB R80, R234, R238 ;  /* 0x000000eeea50723e */ /* 0x004fee00000010ff */
[C---:B------:R-:W-:Y:S07]  /*b280*/  HMMA.16816.F32.BF16 R8, R80.reuse, R84, R8 ;  /* 0x000000545008723c */ /* 0x040fee0000041808 */
[--C-:B------:R-:W-:Y:S01]  /*b290*/  FFMA.FTZ R84, R214, c[0x0][0x2d0], -R107.reuse ;  /* 0x0000b400d6547a23 */ /* 0x100fe2000001086b */
[-C--:B------:R-:W-:Y:S03]  /*b2a0*/  HMMA.16816.F32.BF16 R12, R80, R86.reuse, R12 ;  /* 0x00000056500c723c */ /* 0x080fe6000004180c */
[----:B------:R2:W-:Y:S01]  /*b2b0*/  MUFU.EX2 R153, R84 ;  /* 0x0000005400997308 */ /* 0x0005e20000000800 */
[----:B------:R-:W-:Y:S02]  /*b2c0*/  MOV R214, R122 ;  /* 0x0000007a00d67202 */ /* 0x000fe40000000f00 */
[----:B------:R-:W-:Y:S02]  /*b2d0*/  MOV R122, R116 ;  /* 0x00000074007a7202 */ /* 0x000fe40000000f00 */
[C---:B------:R-:W-:Y:S04]  /*b2e0*/  HMMA.16816.F32.BF16 R16, R76.reuse, R86, R16 ;  /* 0x000000564c10723c */ /* 0x040fe80000041810 */
[----:B------:R-:W-:Y:S04]  /*b2f0*/  MOV R116, R99 ;  /* 0x0000006300747202 */ /* 0x000fe80000000f00 */
[-C--:B------:R-:W-:Y:S08]  /*b300*/  HMMA.16816.F32.BF16 R20, R76, R88.reuse, R20 ;  /* 0x000000584c14723c */ /* 0x080ff00000041814 */
[C---:B------:R-:W-:Y:S04]  /*b310*/  HMMA.16816.F32.BF16 R24, R80.reuse, R88, R24 ;  /* 0x000000585018723c */ /* 0x040fe80000041818 */
[--C-:B--2---:R-:W-:Y:S01]  /*b320*/  FFMA.FTZ R84, R216, c[0x0][0x2d0], -R107.reuse ;  /* 0x0000b400d8547a23 */ /* 0x104fe2000001086b */
[----:B------:R-:W-:Y:S02]  /*b330*/  MOV R216, R121 ;  /* 0x0000007900d87202 */ /* 0x000fe40000000f00 */
[----:B------:R-:W-:Y:S01]  /*b340*/  FFMA.FTZ R88, R220, c[0x0][0x2d0], -R107 ;  /* 0x0000b400dc587a23 */ /* 0x000fe2000001086b */
[-C--:B------:R-:W-:Y:S01]  /*b350*/  HMMA.16816.F32.BF16 R28, R80, R90.reuse, R28 ;  /* 0x0000005a501c723c */ /* 0x080fe2000004181c */
[----:B------:R2:W-:Y:S03]  /*b360*/  MUFU.EX2 R159, R84 ;  /* 0x00000054009f7308 */ /* 0x0005e60000000800 */
[----:B------:R-:W-:Y:S01]  /*b370*/  MOV R121, R114 ;  /* 0x0000007200797202 */ /* 0x000fe20000000f00 */
[----:B------:R-:W-:Y:S01]  /*b380*/  FFMA.FTZ R114, R113, c[0x0][0x2d0], -R96 ;  /* 0x0000b40071727a23 */ /* 0x000fe20000010860 */
[----:B------:R-:W-:Y:S01]  /*b390*/  MOV R220, R146 ;  /* 0x0000009200dc7202 */ /* 0x000fe20000000f00 */
[----:B------:R-:W-:Y:S01]  /*b3a0*/  FFMA.FTZ R113, R104, c[0x0][0x2d0], -R102 ;  /* 0x0000b40068717a23 */ /* 0x000fe20000010866 */
[C---:B------:R-:W-:Y:S03]  /*b3b0*/  HMMA.16816.F32.BF16 R32, R76.reuse, R90, R32 ;  /* 0x0000005a4c20723c */ /* 0x040fe60000041820 */
[----:B------:R3:W-:Y:S01]  /*b3c0*/  MUFU.EX2 R157, R88 ;  /* 0x00000058009d7308 */ /* 0x0007e20000000800 */
[----:B------:R-:W-:Y:S04]  /*b3d0*/  MOV R146, R143 ;  /* 0x0000008f00927202 */ /* 0x000fe80000000f00 */
[-C--:B-1----:R-:W-:Y:S05]  /*b3e0*/  HMMA.16816.F32.BF16 R36, R76, R92.reuse, R36 ;  /* 0x0000005c4c24723c */ /* 0x082fea0000041824 */
[----:B------:R-:W1:Y:S03]  /*b3f0*/  MUFU.EX2 R114, R114 ;  /* 0x0000007200727308 */ /* 0x000e660000000800 */
[C---:B------:R-:W-:Y:S04]  /*b400*/  HMMA.16816.F32.BF16 R40, R80.reuse, R92, R40 ;  /* 0x0000005c5028723c */ /* 0x040fe80000041828 */
[----:B--2---:R-:W-:Y:S01]  /*b410*/  FFMA.FTZ R84, R218, c[0x0][0x2d0], -R3 ;  /* 0x0000b400da547a23 */ /* 0x004fe20000010803 */
[----:B------:R-:W-:Y:S02]  /*b420*/  MOV R218, R148 ;  /* 0x0000009400da7202 */ /* 0x000fe40000000f00 */
[----:B------:R-:W-:Y:S01]  /*b430*/  LDSM.16.MT88.4 R148, [R227+0x3100] ;  /* 0x00310000e394783b */ /* 0x000fe20000004200 */
[-C--:B------:R-:W-:Y:S01]  /*b440*/  HMMA.16816.F32.BF16 R44, R80, R94.reuse, R44 ;  /* 0x0000005e502c723c */ /* 0x080fe2000004182c */
[----:B------:R2:W-:Y:S03]  /*b450*/  MUFU.EX2 R152, R84 ;  /* 0x0000005400987308 */ /* 0x0005e60000000800 */
[----:B---3--:R-:W-:Y:S01]  /*b460*/  FFMA.FTZ R88, R222, c[0x0][0x2d0], -R107 ;  /* 0x0000b400de587a23 */ /* 0x008fe2000001086b */
[----:B------:R-:W-:Y:S01]  /*b470*/  MOV R222, R145 ;  /* 0x0000009100de7202 */ /* 0x000fe20000000f00 */
[----:B------:R-:W-:Y:S01]  /*b480*/  FFMA.FTZ R92, R223, c[0x0][0x2d0], -R96 ;  /* 0x0000b400df5c7a23 */ /* 0x000fe20000010860 */
[----:B------:R-:W-:Y:S01]  /*b490*/  MOV R145, R142 ;  /* 0x0000008e00917202 */ /* 0x000fe20000000f00 */
[C---:B------:R-:W-:Y:S03]  /*b4a0*/  HMMA.16816.F32.BF16 R48, R76.reuse, R94, R48 ;  /* 0x0000005e4c30723c */ /* 0x040fe60000041830 */
[----:B------:R3:W-:Y:S01]  /*b4b0*/  MUFU.EX2 R208, R88 ;  /* 0x0000005800d07308 */ /* 0x0007e20000000800 */
[----:B------:R-:W-:Y:S02]  /*b4c0*/  MOV R223, R135 ;  /* 0x0000008700df7202 */ /* 0x000fe40000000f00 */
[----:B------:R-:W-:Y:S02]  /*b4d0*/  MOV R135, R121 ;  /* 0x0000007900877202 */ /* 0x000fe40000000f00 */
[----:B------:R-:W-:Y:S04]  /*b4e0*/  MOV R121, R185 ;  /* 0x000000b900797202 */ /* 0x000fe80000000f00 */
[----:B-1----:R-:W-:Y:S01]  /*b4f0*/  F2FP.BF16.PACK_AB R182, R114, R112 ;  /* 0x0000007072b6723e */ /* 0x002fe200000010ff */
[----:B------:R1:W-:Y:S01]  /*b500*/  MUFU.EX2 R203, R92 ;  /* 0x0000005c00cb7308 */ /* 0x0003e20000000800 */
[--C-:B--2---:R-:W-:Y:S01]  /*b510*/  FFMA.FTZ R84, R219, c[0x0][0x2d0], -R3.reuse ;  /* 0x0000b400db547a23 */ /* 0x104fe20000010803 */
[----:B------:R-:W-:Y:S02]  /*b520*/  MOV R219, R147 ;  /* 0x0000009300db7202 */ /* 0x000fe40000000f00 */
[----:B------:R-:W-:Y:S06]  /*b530*/  MOV R147, R137 ;  /* 0x0000008900937202 */ /* 0x000fec0000000f00 */
[----:B------:R2:W-:Y:S01]  /*b540*/  MUFU.EX2 R158, R84 ;  /* 0x00000054009e7308 */ /* 0x0005e20000000800 */
[----:B---3--:R-:W-:Y:S01]  /*b550*/  FFMA.FTZ R88, R244, c[0x0][0x2d0], -R3 ;  /* 0x0000b400f4587a23 */ /* 0x008fe20000010803 */
[----:B------:R-:W-:Y:S02]  /*b560*/  MOV R244, R144 ;  /* 0x0000009000f47202 */ /* 0x000fe40000000f00 */
[----:B------:R-:W-:Y:S02]  /*b570*/  MOV R144, R139 ;  /* 0x0000008b00907202 */ /* 0x000fe40000000f00 */
[----:B------:R-:W-:Y:S04]  /*b580*/  MOV R139, R116 ;  /* 0x00000074008b7202 */ /* 0x000fe80000000f00 */
[----:B------:R3:W-:Y:S01]  /*b590*/  MUFU.EX2 R156, R88 ;  /* 0x00000058009c7308 */ /* 0x0007e20000000800 */
[--C-:B------:R-:W-:Y:S02]  /*b5a0*/  FFMA.FTZ R116, R191, c[0x0][0x2d0], -R107.reuse ;  /* 0x0000b400bf747a23 */ /* 0x100fe4000001086b */
[----:B-1----:R-:W-:Y:S01]  /*b5b0*/  FFMA.FTZ R92, R245, c[0x0][0x2d0], -R102 ;  /* 0x0000b400f55c7a23 */ /* 0x002fe20000010866 */
[----:B------:R-:W-:Y:S02]  /*b5c0*/  MOV R245, R134 ;  /* 0x0000008600f57202 */ /* 0x000fe40000000f00 */
[----:B------:R-:W-:Y:S02]  /*b5d0*/  MOV R134, R122 ;  /* 0x0000007a00867202 */ /* 0x000fe40000000f00 */
[----:B------:R-:W-:Y:S02]  /*b5e0*/  MOV R122, R117 ;  /* 0x00000075007a7202 */ /* 0x000fe40000000f00 */
[----:B------:R1:W-:Y:S01]  /*b5f0*/  MUFU.EX2 R161, R92 ;  /* 0x0000005c00a17308 */ /* 0x0003e20000000800 */
[----:B------:R-:W-:Y:S01]  /*b600*/  FFMA.FTZ R117, R190, c[0x0][0x2d0], -R107 ;  /* 0x0000b400be757a23 */ /* 0x000fe2000001086b */
[----:B--2---:R-:W2:Y:S08]  /*b610*/  LDSM.16.MT88.4 R84, [R226+0x900] ;  /* 0x00090000e254783b */ /* 0x004eb00000004200 */
[----:B------:R-:W4:Y:S01]  /*b620*/  MUFU.EX2 R113, R113 ;  /* 0x0000007100717308 */ /* 0x000f220000000800 */
[--C-:B---3--:R-:W-:Y:S01]  /*b630*/  FFMA.FTZ R88, R247, c[0x0][0x2d0], -R3.reuse ;  /* 0x0000b400f7587a23 */ /* 0x108fe20000010803 */
[----:B------:R-:W-:Y:S02]  /*b640*/  MOV R247, R138 ;  /* 0x0000008a00f77202 */ /* 0x000fe40000000f00 */
[----:B------:R-:W-:Y:S06]  /*b650*/  MOV R138, R186 ;  /* 0x000000ba008a7202 */ /* 0x000fec0000000f00 */
[----:B------:R3:W-:Y:S01]  /*b660*/  MUFU.EX2 R163, R88 ;  /* 0x0000005800a37308 */ /* 0x0007e20000000800 */
[----:B-1----:R-:W-:Y:S09]  /*b670*/  LDSM.16.MT88.4 R92, [R227+0x1100] ;  /* 0x00110000e35c783b */ /* 0x002ff20000004200 */
[----:B------:R1:W-:Y:S01]  /*b680*/  MUFU.EX2 R186, R100 ;  /* 0x0000006400ba7308 */ /* 0x0003e20000000800 */
[----:B----4-:R-:W-:Y:S09]  /*b690*/  F2FP.BF16.PACK_AB R183, R115, R113 ;  /* 0x0000007173b7723e */ /* 0x010ff200000010ff */
[----:B------:R-:W-:Y:S01]  /*b6a0*/  MUFU.EX2 R116, R116 ;  /* 0x0000007400747308 */ /* 0x000fe20000000800 */
[-C--:B--2---:R-:W-:Y:S03]  /*b6b0*/  HMMA.16816.F32.BF16 R52, R76, R84.reuse, R52 ;  /* 0x000000544c34723c */ /* 0x084fe60000041834 */
[----:B---3--:R-:W-:Y:S01]  /*b6c0*/  FFMA.FTZ R88, R217, c[0x0][0x2d0], -R96 ;  /* 0x0000b400d9587a23 */ /* 0x008fe20000010860 */
[----:B------:R-:W-:Y:S05]  /*b6d0*/  MOV R217, R136 ;  /* 0x0000008800d97202 */ /* 0x000fea0000000f00 */
[----:B------:R-:W2:Y:S01]  /*b6e0*/  MUFU.EX2 R117, R117 ;  /* 0x0000007500757308 */ /* 0x000ea20000000800 */
[C---:B------:R-:W-:Y:S04]  /*b6f0*/  HMMA.16816.F32.BF16 R56, R80.reuse, R84, R56 ;  /* 0x000000545038723c */ /* 0x040fe80000041838 */
[----:B-1----:R-:W-:Y:S03]  /*b700*/  FFMA.FTZ R100, R135, c[0x0][0x2d0], -R3 ;  /* 0x0000b40087647a23 */ /* 0x002fe60000010803 */
[----:B------:R-:W-:Y:S01]  /*b710*/  FFMA.FTZ R84, R249, c[0x0][0x2d0], -R102 ;  /* 0x0000b400f9547a23 */ /* 0x000fe20000010866 */
[-C--:B------:R-:W-:Y:S01]  /*b720*/  HMMA.16816.F32.BF16 R60, R80, R86.reuse, R60 ;  /* 0x00000056503c723c */ /* 0x080fe2000004183c */
[----:B------:R1:W-:Y:S03]  /*b730*/  MUFU.EX2 R162, R88 ;  /* 0x0000005800a27308 */ /* 0x0003e60000000800 */
[----:B------:R-:W-:Y:S02]  /*b740*/  MOV R249, R133 ;  /* 0x0000008500f97202 */ /* 0x000fe40000000f00 */
[----:B------:R-:W-:Y:S01]  /*b750*/  MOV R133, R130 ;  /* 0x0000008200857202 */ /* 0x000fe20000000f00 */
[--C-:B------:R-:W-:Y:S01]  /*b760*/  FFMA.FTZ R80, R213, c[0x0][0x2d0], -R96.reuse ;  /* 0x0000b400d5507a23 */ /* 0x100fe20000010860 */
[----:B------:R-:W-:Y:S03]  /*b770*/  HMMA.16816.F32.BF16 R64, R76, R86, R64 ;  /* 0x000000564c40723c */ /* 0x000fe60000041840 */
[----:B------:R3:W-:Y:S01]  /*b780*/  MUFU.EX2 R201, R80 ;  /* 0x0000005000c97308 */ /* 0x0007e20000000800 */
[----:B------:R-:W-:Y:S02]  /*b790*/  MOV R130, R193 ;  /* 0x000000c100827202 */ /* 0x000fe40000000f00 */
[----:B------:R-:W-:Y:S02]  /*b7a0*/  MOV R193, R200 ;  /* 0x000000c800c17202 */ /* 0x000fe40000000f00 */
[----:B------:R-:W-:Y:S04]  /*b7b0*/  MOV R213, R132 ;  /* 0x0000008400d57202 */ /* 0x000fe80000000f00 */
[----:B------:R-:W-:Y:S01]  /*b7c0*/  F2FP.BF16.PACK_AB R77, R145, R213 ;  /* 0x000000d5914d723e */ /* 0x000fe200000010ff */
[----:B------:R4:W-:Y:S01]  /*b7d0*/  MUFU.EX2 R202, R84 ;  /* 0x0000005400ca7308 */ /* 0x0009e20000000800 */
[----:B------:R-:W-:Y:S02]  /*b7e0*/  F2FP.BF16.PACK_AB R78, R222, R223 ;  /* 0x000000dfde4e723e */ /* 0x000fe400000010ff */
[----:B------:R-:W-:Y:S01]  /*b7f0*/  F2FP.BF16.PACK_AB R79, R220, R217 ;  /* 0x000000d9dc4f723e */ /* 0x000fe200000010ff */
[----:B-1----:R-:W1:Y:S01]  /*b800*/  LDSM.16.MT88.4 R88, [R224+0x1100] ;  /* 0x00110000e058783b */ /* 0x002e620000004200 */
[----:B------:R-:W-:Y:S02]  /*b810*/  MOV R132, R192 ;  /* 0x000000c000847202 */ /* 0x000fe40000000f00 */
[----:B------:R-:W-:Y:S02]  /*b820*/  MOV R192, R199 ;  /* 0x000000c700c07202 */ /* 0x000fe40000000f00 */
[----:B------:R-:W-:Y:S01]  /*b830*/  F2FP.BF16.PACK_AB R81, R245, R147 ;  /* 0x00000093f551723e */ /* 0x000fe200000010ff */
[----:B------:R-:W-:Y:S01]  /*b840*/  MUFU.EX2 R100, R100 ;  /* 0x0000006400647308 */ /* 0x000fe20000000800 */
[----:B------:R-:W-:Y:S02]  /*b850*/  F2FP.BF16.PACK_AB R82, R219, R247 ;  /* 0x000000f7db52723e */ /* 0x000fe400000010ff */
[----:B------:R-:W-:Y:S01]  /*b860*/  F2FP.BF16.PACK_AB R83, R218, R244 ;  /* 0x000000f4da53723e */ /* 0x000fe200000010ff */
[----:B---3--:R-:W-:Y:S01]  /*b870*/  FFMA.FTZ R80, R215, c[0x0][0x2d0], -R96 ;  /* 0x0000b400d7507a23 */ /* 0x008fe20000010860 */
[----:B------:R-:W-:Y:S02]  /*b880*/  MOV R215, R131 ;  /* 0x0000008300d77202 */ /* 0x000fe40000000f00 */
[----:B------:R-:W-:Y:S02]  /*b890*/  MOV R131, R195 ;  /* 0x000000c300837202 */ /* 0x000fe40000000f00 */
[----:B------:R-:W-:Y:S01]  /*b8a0*/  F2FP.BF16.PACK_AB R76, R146, R215 ;  /* 0x000000d7924c723e */ /* 0x000fe200000010ff */
[----:B------:R3:W-:Y:S01]  /*b8b0*/  MUFU.EX2 R200, R80 ;  /* 0x0000005000c87308 */ /* 0x0007e20000000800 */
[----:B--2---:R-:W-:Y:S02]  /*b8c0*/  F2FP.BF16.PACK_AB R176, R117, R116 ;  /* 0x0000007475b0723e */ /* 0x004fe400000010ff */
[----:B------:R-:W-:Y:S01]  /*b8d0*/  MOV R195, R198 ;  /* 0x000000c600c37202 */ /* 0x000fe20000000f00 */
[--C-:B----4-:R-:W-:Y:S06]  /*b8e0*/  FFMA.FTZ R84, R221, c[0x0][0x2d0], -R102.reuse ;  /* 0x0000b400dd547a23 */ /* 0x110fec0000010866 */
[----:B------:R2:W-:Y:S01]  /*b8f0*/  MUFU.EX2 R199, R84 ;  /* 0x0000005400c77308 */ /* 0x0005e20000000800 */
[-C--:B-1----:R-:W-:Y:S03]  /*b900*/  HMMA.16816.F32.BF16 R4, R76, R88.reuse, R4 ;  /* 0x000000584c04723c */ /* 0x082fe60000041804 */
[----:B---3--:R-:W-:Y:S07]  /*b910*/  F2FP.BF16.PACK_AB R80, R144, R249 ;  /* 0x000000f99050723e */ /* 0x008fee00000010ff */
[C---:B------:R-:W-:Y:S01]  /*b920*/  HMMA.16816.F32.BF16 R8, R80.reuse, R88, R8 ;  /* 0x000000585008723c */ /* 0x040fe20000041808 */
[----:B--2---:R-:W1:Y:S06]  /*b930*/  LDSM.16.MT88.4 R84, [R225+0x1100] ;  /* 0x00110000e154783b */ /* 0x004e6c0000004200 */
[----:B------:R-:W-:Y:S01]  /*b940*/  FFMA.FTZ R88, R246, c[0x0][0x2d0], -R102 ;  /* 0x0000b400f6587a23 */ /* 0x000fe20000010866 */
[-C--:B------:R-:W-:Y:S03]  /*b950*/  HMMA.16816.F32.BF16 R12, R80, R90.reuse, R12 ;  /* 0x0000005a500c723c */ /* 0x080fe6000004180c */
[----:B------:R2:W-:Y:S05]  /*b960*/  MUFU.EX2 R198, R88 ;  /* 0x0000005800c67308 */ /* 0x0005ea0000000800 */
[C---:B------:R-:W-:Y:S08]  /*b970*/  HMMA.16816.F32.BF16 R16, R76.reuse, R90, R16 ;  /* 0x0000005a4c10723c */ /* 0x040ff00000041810 */
[-C--:B------:R-:W-:Y:S08]  /*b980*/  HMMA.16816.F32.BF16 R20, R76, R92.reuse, R20 ;  /* 0x0000005c4c14723c */ /* 0x080ff00000041814 */
[C---:B------:R-:W-:Y:S04]  /*b990*/  HMMA.16816.F32.BF16 R24, R80.reuse, R92, R24 ;  /* 0x0000005c5018723c */ /* 0x040fe80000041818 */
[----:B--2---:R-:W-:Y:S01]  /*b9a0*/  FFMA.FTZ R88, R133, c[0x0][0x2d0], -R107 ;  /* 0x0000b40085587a23 */ /* 0x004fe2000001086b */
[----:B------:R-:W-:Y:S02]  /*b9b0*/  MOV R133, R123 ;  /* 0x0000007b00857202 */ /* 0x000fe40000000f00 */
[----:B------:R-:W-:Y:S01]  /*b9c0*/  FFMA.FTZ R92, R195, c[0x0][0x2d0], -R3 ;  /* 0x0000b400c35c7a23 */ /* 0x000fe20000010803 */
[-C--:B------:R-:W-:Y:S01]  /*b9d0*/  HMMA.16816.F32.BF16 R28, R80, R94.reuse, R28 ;  /* 0x0000005e501c723c */ /* 0x080fe2000004181c */
[----:B------:R2:W-:Y:S03]  /*b9e0*/  MUFU.EX2 R160, R88 ;  /* 0x0000005800a07308 */ /* 0x0005e60000000800 */
[----:B------:R-:W-:Y:S04]  /*b9f0*/  MOV R123, R184 ;  /* 0x000000b8007b7202 */ /* 0x000fe80000000f00 */
[C---:B------:R-:W-:Y:S03]  /*ba00*/  HMMA.16816.F32.BF16 R32, R76.reuse, R94, R32 ;  /* 0x0000005e4c20723c */ /* 0x040fe60000041820 */
[----:B------:R3:W-:Y:S05]  /*ba10*/  MUFU.EX2 R195, R92 ;  /* 0x0000005c00c37308 */ /* 0x0007ea0000000800 */
[-C--:B-1----:R-:W-:Y:S05]  /*ba20*/  HMMA.16816.F32.BF16 R36, R76, R84.reuse, R36 ;  /* 0x000000544c24723c */ /* 0x082fea0000041824 */
[----:B------:R-:W-:Y:S03]  /*ba30*/  MUFU.EX2 R184, R103 ;  /* 0x0000006700b87308 */ /* 0x000fe60000000800 */
[C---:B------:R-:W-:Y:S04]  /*ba40*/  HMMA.16816.F32.BF16 R40, R80.reuse, R84, R40 ;  /* 0x000000545028723c */ /* 0x040fe80000041828 */
[----:B--2---:R-:W-:Y:S01]  /*ba50*/  FFMA.FTZ R88, R193, c[0x0][0x2d0], -R107 ;  /* 0x0000b400c1587a23 */ /* 0x004fe2000001086b */
[----:B------:R-:W-:Y:S02]  /*ba60*/  MOV R193, R197 ;  /* 0x000000c500c17202 */ /* 0x000fe40000000f00 */
[----:B------:R-:W-:Y:S01]  /*ba70*/  FFMA.FTZ R84, R131, c[0x0][0x2d0], -R3 ;  /* 0x0000b40083547a23 */ /* 0x000fe20000010803 */
[-C--:B------:R-:W-:Y:S01]  /*ba80*/  HMMA.16816.F32.BF16 R44, R80, R86.reuse, R44 ;  /* 0x00000056502c723c */ /* 0x080fe2000004182c */
[----:B------:R1:W-:Y:S03]  /*ba90*/  MUFU.EX2 R197, R88 ;  /* 0x0000005800c57308 */ /* 0x0003e60000000800 */
[----:B---3--:R-:W-:Y:S04]  /*baa0*/  FFMA.FTZ R92, R194, c[0x0][0x2d0], -R107 ;  /* 0x0000b400c25c7a23 */ /* 0x008fe8000001086b */
[C---:B------:R-:W-:Y:S03]  /*bab0*/  HMMA.16816.F32.BF16 R48, R76.reuse, R86, R48 ;  /* 0x000000564c30723c */ /* 0x040fe60000041830 */
[----:B------:R2:W-:Y:S10]  /*bac0*/  MUFU.EX2 R170, R84 ;  /* 0x0000005400aa7308 */ /* 0x0005f40000000800 */
[----:B------:R3:W-:Y:S01]  /*bad0*/  MUFU.EX2 R194, R92 ;  /* 0x0000005c00c27308 */ /* 0x0007e20000000800 */
[--C-:B-1----:R-:W-:Y:S01]  /*bae0*/  FFMA.FTZ R88, R192, c[0x0][0x2d0], -R3.reuse ;  /* 0x0000b400c0587a23 */ /* 0x102fe20000010803 */
[----:B------:R-:W-:Y:S08]  /*baf0*/  MOV R192, R196 ;  /* 0x000000c400c07202 */ /* 0x000ff00000000f00 */
[----:B------:R1:W-:Y:S01]  /*bb00*/  MUFU.EX2 R196, R88 ;  /* 0x0000005800c47308 */ /* 0x0003e20000000800 */
[----:B--2---:R-:W-:Y:S01]  /*bb10*/  FFMA.FTZ R84, R130, c[0x0][0x2d0], -R3 ;  /* 0x0000b40082547a23 */ /* 0x004fe20000010803 */
[----:B------:R-:W-:Y:S02]  /*bb20*/  MOV R130, R187 ;  /* 0x000000bb00827202 */ /* 0x000fe40000000f00 */
[----:B------:R-:W-:Y:S01]  /*bb30*/  MOV R187, R110 ;  /* 0x0000006e00bb7202 */ /* 0x000fe20000000f00 */
[----:B------:R-:W-:Y:S05]  /*bb40*/  FFMA.FTZ R110, R101, c[0x0][0x2d0], -R96 ;  /* 0x0000b400656e7a23 */ /* 0x000fea0000010860 */
[----:B------:R2:W-:Y:S01]  /*bb50*/  MUFU.EX2 R169, R84 ;  /* 0x0000005400a97308 */ /* 0x0005e20000000800 */
[----:B------:R-:W-:Y:S01]  /*bb60*/  MOV R136, R187 ;  /* 0x000000bb00887202 */ /* 0x000fe20000000f00 */
[--C-:B------:R-:W-:Y:S02]  /*bb70*/  FFMA.FTZ R101, R111, c[0x0][0x2d0], -R102.reuse ;  /* 0x0000b4006f657a23 */ /* 0x100fe40000010866 */
[--C-:B---3--:R-:W-:Y:S02]  /*bb80*/  FFMA.FTZ R92, R132, c[0x0][0x2d0], -R107.reuse ;  /* 0x0000b400845c7a23 */ /* 0x108fe4000001086b */
[----:B------:R-:W3:Y:S01]  /*bb90*/  LDL.LU R132, [R1+0x20] ;  /* 0x0000200001847983 */ /* 0x000ee20000300800 */
[----:B------:R-:W-:Y:S03]  /*bba0*/  FFMA.FTZ R111, R252, c[0x0][0x2d0], -R102 ;  /* 0x0000b400fc6f7a23 */ /* 0x000fe60000010866 */
[----:B------:R4:W-:Y:S01]  /*bbb0*/  MUFU.EX2 R171, R92 ;  /* 0x0000005c00ab7308 */ /* 0x0009e20000000800 */
[----:B------:R-:W3:Y:S04]  /*bbc0*/  LDL.LU R131, [R1+0x1c] ;  /* 0x00001c0001837983 */ /* 0x000ee80000300800 */
[----:B-1----:R-:W1:Y:S05]  /*bbd0*/  LDSM.16.MT88.4 R88, [R226+0x1100] ;  /* 0x00110000e258783b */ /* 0x002e6a0000004200 */
[----:B------:R4:W-:Y:S01]  /*bbe0*/  MUFU.EX2 R185, R101 ;  /* 0x0000006500b97308 */ /* 0x0009e20000000800 */
[--C-:B--2---:R-:W-:Y:S01]  /*bbf0*/  FFMA.FTZ R84, R129, c[0x0][0x2d0], -R96.reuse ;  /* 0x0000b40081547a23 */ /* 0x104fe20000010860 */
[----:B------:R-:W-:Y:S08]  /*bc00*/  MOV R129, R193 ;  /* 0x000000c100817202 */ /* 0x000ff00000000f00 */
[----:B------:R2:W-:Y:S01]  /*bc10*/  MUFU.EX2 R168, R84 ;  /* 0x0000005400a87308 */ /* 0x0005e20000000800 */
[----:B------:R-:W-:Y:S01]  /*bc20*/  FFMA.FTZ R104, R129, c[0x0][0x2d0], -R107 ;  /* 0x0000b40081687a23 */ /* 0x000fe2000001086b */
[----:B----4-:R-:W-:Y:S08]  /*bc30*/  LDSM.16.MT88.4 R92, [R227+0x1900] ;  /* 0x00190000e35c783b */ /* 0x010ff00000004200 */
[----:B------:R-:W-:Y:S01]  /*bc40*/  MUFU.EX2 R173, R104 ;  /* 0x0000006800ad7308 */ /* 0x000fe20000000800 */
[----:B------:R-:W-:Y:S09]  /*bc50*/  FFMA.FTZ R101, R134, c[0x0][0x2d0], -R3 ;  /* 0x0000b40086657a23 */ /* 0x000ff20000010803 */
[----:B------:R-:W4:Y:S01]  /*bc60*/  MUFU.EX2 R101, R101 ;  /* 0x0000006500657308 */ /* 0x000f220000000800 */
[--C-:B--2---:R-:W-:Y:S01]  /*bc70*/  FFMA.FTZ R84, R128, c[0x0][0x2d0], -R96.reuse ;  /* 0x0000b40080547a23 */ /* 0x104fe20000010860 */
[-C--:B-1----:R-:W-:Y:S03]  /*bc80*/  HMMA.16816.F32.BF16 R52, R76, R88.reuse, R52 ;  /* 0x000000584c34723c */ /* 0x082fe60000041834 */
[----:B------:R-:W-:Y:S05]  /*bc90*/  MOV R128, R118 ;  /* 0x0000007600807202 */ /* 0x000fea0000000f00 */
[----:B------:R1:W-:Y:S01]  /*bca0*/  MUFU.EX2 R193, R84 ;  /* 0x0000005400c17308 */ /* 0x0003e20000000800 */
[----:B------:R-:W-:Y:S03]  /*bcb0*/  MOV R118, R108 ;  /* 0x0000006c00767202 */ /* 0x000fe60000000f00 */
[--C-:B------:R-:W-:Y:S01]  /*bcc0*/  FFMA.FTZ R108, R97, c[0x0][0x2d0], -R96.reuse ;  /* 0x0000b400616c7a23 */ /* 0x100fe20000010860 */
[C---:B------:R-:W-:Y:S04]  /*bcd0*/  HMMA.16816.F32.BF16 R56, R80.reuse, R88, R56 ;  /* 0x000000585038723c */ /* 0x040fe80000041838 */
[----:B------:R-:W-:Y:S01]  /*bce0*/  MOV R137, R118 ;  /* 0x0000007600897202 */ /* 0x000fe20000000f00 */
[--C-:B------:R-:W-:Y:S02]  /*bcf0*/  FFMA.FTZ R118, R189, c[0x0][0x2d0], -R107.reuse ;  /* 0x0000b400bd767a23 */ /* 0x100fe4000001086b */
[----:B------:R-:W-:Y:S01]  /*bd00*/  FFMA.FTZ R89, R251, c[0x0][0x2d0], -R96 ;  /* 0x0000b400fb597a23 */ /* 0x000fe20000010860 */
[-C--:B------:R-:W-:Y:S01]  /*bd10*/  HMMA.16816.F32.BF16 R60, R80, R90.reuse, R60 ;  /* 0x0000005a503c723c */ /* 0x080fe2000004183c */
[----:B------:R-:W-:Y:S03]  /*bd20*/  MUFU.EX2 R108, R108 ;  /* 0x0000006c006c7308 */ /* 0x000fe60000000800 */
[--C-:B------:R-:W-:Y:S01]  /*bd30*/  FFMA.FTZ R88, R192, c[0x0][0x2d0], -R102.reuse ;  /* 0x0000b400c0587a23 */ /* 0x100fe20000010866 */
[----:B----4-:R-:W-:Y:S02]  /*bd40*/  F2FP.BF16.PACK_AB R177, R101, R100 ;  /* 0x0000006465b1723e */ /* 0x010fe400000010ff */
[----:B------:R-:W-:Y:S01]  /*bd50*/  FFMA.FTZ R80, R98, c[0x0][0x2d0], -R102 ;  /* 0x0000b40062507a23 */ /* 0x000fe20000010866 */
[----:B------:R-:W-:Y:S01]  /*bd60*/  HMMA.16816.F32.BF16 R64, R76, R90, R64 ;  /* 0x0000005a4c40723c */ /* 0x000fe20000041840 */
[----:B------:R-:W-:Y:S02]  /*bd70*/  LDSM.16.MT88.4 R96, [R225+0x1900] ;  /* 0x00190000e160783b */ /* 0x000fe40000004200 */
[----:B------:R2:W-:Y:S01]  /*bd80*/  MUFU.EX2 R175, R80 ;  /* 0x0000005000af7308 */ /* 0x0005e20000000800 */
[----:B------:R-:W-:Y:S01]  /*bd90*/  F2FP.BF16.PACK_AB R81, R158, R152 ;  /* 0x000000989e51723e */ /* 0x000fe200000010ff */
[--C-:B------:R-:W-:Y:S01]  /*bda0*/  FFMA.FTZ R102, R130, c[0x0][0x2d0], -R107.reuse ;  /* 0x0000b40082667a23 */ /* 0x100fe2000001086b */
[----:B------:R-:W-:Y:S01]  /*bdb0*/  F2FP.BF16.PACK_AB R82, R208, R157 ;  /* 0x0000009dd052723e */ /* 0x000fe200000010ff */
[----:B------:R-:W-:Y:S01]  /*bdc0*/  FFMA.FTZ R107, R188, c[0x0][0x2d0], -R107 ;  /* 0x0000b400bc6b7a23 */ /* 0x000fe2000001086b */
[----:B------:R-:W-:Y:S01]  /*bdd0*/  F2FP.BF16.PACK_AB R76, R155, R216 ;  /* 0x000000d89b4c723e */ /* 0x000fe200000010ff */
[----:B-1----:R-:W1:Y:S03]  /*bde0*/  LDSM.16.MT88.4 R84, [R224+0x1900] ;  /* 0x00190000e054783b */ /* 0x002e660000004200 */
[----:B------:R-:W-:Y:S01]  /*bdf0*/  F2FP.BF16.PACK_AB R77, R214, R154 ;  /* 0x0000009ad64d723e */ /* 0x000fe200000010ff */
[----:B------:R-:W-:Y:S01]  /*be00*/  MUFU.EX2 R192, R88 ;  /* 0x0000005800c07308 */ /* 0x000fe20000000800 */
[----:B------:R-:W-:Y:S02]  /*be10*/  F2FP.BF16.PACK_AB R78, R212, R211 ;  /* 0x000000d3d44e723e */ /* 0x000fe400000010ff */
[----:B------:R-:W-:Y:S01]  /*be20*/  F2FP.BF16.PACK_AB R79, R210, R209 ;  /* 0x000000d1d24f723e */ /* 0x000fe200000010ff */
[----:B------:R-:W4:Y:S01]  /*be30*/  LDL.LU R130, [R1+0x18] ;  /* 0x0000180001827983 */ /* 0x000f220000300800 */
[----:B------:R-:W-:Y:S03]  /*be40*/  F2FP.BF16.PACK_AB R83, R163, R156 ;  /* 0x0000009ca353723e */ /* 0x000fe600000010ff */
[----:B------:R-:W4:Y:S02]  /*be50*/  LDL.LU R129, [R1+0x14] ;  /* 0x0000140001817983 */ /* 0x000f240000300800 */
[----:B------:R1:W-:Y:S01]  /*be60*/  MUFU.EX2 R187, R89 ;  /* 0x0000005900bb7308 */ /* 0x0003e20000000800 */
[----:B--2---:R-:W-:Y:S09]  /*be70*/  F2FP.BF16.PACK_AB R80, R159, R153 ;  /* 0x000000999f50723e */ /* 0x004ff200000010ff */
[----:B------:R-:W-:Y:S10]  /*be80*/  MUFU.EX2 R107, R107 ;  /* 0x0000006b006b7308 */ /* 0x000ff40000000800 */
[----:B------:R-:W2:Y:S01]  /*be90*/  MUFU.EX2 R118, R118 ;  /* 0x0000007600767308 */ /* 0x000ea20000000800 */
[----:B-1----:R-:W1:Y:S01]  /*bea0*/  LDSM.16.MT88.4 R88, [R226+0x1900] ;  /* 0x00190000e258783b */ /* 0x002e620000004200 */
[-C--:B------:R-:W-:Y:S08]  /*beb0*/  HMMA.16816.F32.BF16 R4, R76, R84.reuse, R4 ;  /* 0x000000544c04723c */ /* 0x080ff00000041804 */
[----:B------:R-:W-:Y:S01]  /*bec0*/  MUFU.EX2 R174, R102 ;  /* 0x0000006600ae7308 */ /* 0x000fe20000000800 */
[C---:B------:R-:W-:Y:S09]  /*bed0*/  HMMA.16816.F32.BF16 R8, R80.reuse, R84, R8 ;  /* 0x000000545008723c */ /* 0x040ff20000041808 */
[----:B------:R-:W1:Y:S03]  /*bee0*/  MUFU.EX2 R110, R110 ;  /* 0x0000006e006e7308 */ /* 0x000e660000000800 */
[--C-:B------:R-:W-:Y:S01]  /*bef0*/  FFMA.FTZ R84, R139, c[0x0][0x2d0], -R3.reuse ;  /* 0x0000b4008b547a23 */ /* 0x100fe20000010803 */
[-C--:B------:R-:W-:Y:S03]  /*bf00*/  HMMA.16816.F32.BF16 R12, R80, R86.reuse, R12 ;  /* 0x00000056500c723c */ /* 0x080fe6000004180c */
[----:B--2---:R-:W-:Y:S05]  /*bf10*/  F2FP.BF16.PACK_AB R178, R107, R118 ;  /* 0x000000766bb2723e */ /* 0x004fea00000010ff */
[C---:B------:R-:W-:Y:S01]  /*bf20*/  HMMA.16816.F32.BF16 R16, R76.reuse, R86, R16 ;  /* 0x000000564c10723c */ /* 0x040fe20000041810 */
[----:B------:R2:W-:Y:S07]  /*bf30*/  MUFU.EX2 R172, R84 ;  /* 0x0000005400ac7308 */ /* 0x0005ee0000000800 */
[-C--:B------:R-:W-:Y:S03]  /*bf40*/  HMMA.16816.F32.BF16 R20, R76, R92.reuse, R20 ;  /* 0x0000005c4c14723c */ /* 0x080fe60000041814 */
[----:B------:R-:W2:Y:S01]  /*bf50*/  MUFU.EX2 R111, R111 ;  /* 0x0000006f006f7308 */ /* 0x000ea20000000800 */
[----:B-1----:R-:W-:Y:S04]  /*bf60*/  F2FP.BF16.PACK_AB R180, R110, R108 ;  /* 0x0000006c6eb4723e */ /* 0x002fe800000010ff */
[C---:B------:R-:W-:Y:S07]  /*bf70*/  HMMA.16816.F32.BF16 R24, R80.reuse, R92, R24 ;  /* 0x0000005c5018723c */ /* 0x040fee0000041818 */
[--C-:B------:R-:W-:Y:S01]  /*bf80*/  FFMA.FTZ R92, R138, c[0x0][0x2d0], -R3.reuse ;  /* 0x0000b4008a5c7a23 */ /* 0x100fe20000010803 */
[-C--:B------:R-:W-:Y:S01]  /*bf90*/  HMMA.16816.F32.BF16 R28, R80, R94.reuse, R28 ;  /* 0x0000005e501c723c */ /* 0x080fe2000004181c */
[----:B--2---:R-:W1:Y:S02]  /*bfa0*/  LDSM.16.MT88.4 R84, [R224+0x2100] ;  /* 0x00210000e054783b */ /* 0x004e640000004200 */
[----:B------:R2:W1:Y:S05]  /*bfb0*/  MUFU.EX2 R104, R92 ;  /* 0x0000005c00687308 */ /* 0x00046a0000000800 */
[C---:B------:R-:W-:Y:S04]  /*bfc0*/  HMMA.16816.F32.BF16 R32, R76.reuse, R94, R32 ;  /* 0x0000005e4c20723c */ /* 0x040fe80000041820 */
[----:B------:R-:W-:Y:S04]  /*bfd0*/  F2FP.BF16.PACK_AB R181, R111, R109 ;  /* 0x0000006d6fb5723e */ /* 0x000fe800000010ff */
[-C--:B------:R-:W-:Y:S08]  /*bfe0*/  HMMA.16816.F32.BF16 R36, R76, R96.reuse, R36 ;  /* 0x000000604c24723c */ /* 0x080ff00000041824 */
[C---:B------:R-:W-:Y:S01]  /*bff0*/  HMMA.16816.F32.BF16 R40, R80.reuse, R96, R40 ;  /* 0x000000605028723c */ /* 0x040fe20000041828 */
[----:B--2---:R-:W2:Y:S07]  /*c000*/  LDSM.16.MT88.4 R92, [R227+0x2100] ;  /* 0x00210000e35c783b */ /* 0x004eae0000004200 */
[-C--:B------:R-:W-:Y:S08]  /*c010*/  HMMA.16816.F32.BF16 R44, R80, R98.reuse, R44 ;  /* 0x00000062502c723c */ /* 0x080ff0000004182c */
[C---:B------:R-:W-:Y:S01]  /*c020*/  HMMA.16816.F32.BF16 R48, R76.reuse, R98, R48 ;  /* 0x000000624c30723c */ /* 0x040fe20000041830 */
[----:B------:R-:W1:Y:S07]  /*c030*/  LDSM.16.MT88.4 R96, [R225+0x2100] ;  /* 0x00210000e160783b */ /* 0x000e6e0000004200 */
[-C--:B------:R-:W-:Y:S08]  /*c040*/  HMMA.16816.F32.BF16 R52, R76, R88.reuse, R52 ;  /* 0x000000584c34723c */ /* 0x080ff00000041834 */
[C---:B------:R-:W-:Y:S08]  /*c050*/  HMMA.16816.F32.BF16 R56, R80.reuse, R88, R56 ;  /* 0x000000585038723c */ /* 0x040ff00000041838 */
[-C--:B------:R-:W-:Y:S07]  /*c060*/  HMMA.16816.F32.BF16 R60, R80, R90.reuse, R60 ;  /* 0x0000005a503c723c */ /* 0x080fee000004183c */
[--C-:B------:R-:W-:Y:S01]  /*c070*/  FFMA.FTZ R80, R137, c[0x0][0x2d0], -R3.reuse ;  /* 0x0000b40089507a23 */ /* 0x100fe20000010803 */
[----:B------:R-:W-:Y:S01]  /*c080*/  HMMA.16816.F32.BF16 R64, R76, R90, R64 ;  /* 0x0000005a4c40723c */ /* 0x000fe20000041840 */
[----:B------:R-:W2:Y:S02]  /*c090*/  LDSM.16.MT88.4 R88, [R226+0x2100] ;  /* 0x00210000e258783b */ /* 0x000ea40000004200 */
[----:B------:R1:W-:Y:S01]  /*c0a0*/  MUFU.EX2 R103, R80 ;  /* 0x0000005000677308 */ /* 0x0003e20000000800 */
[--C-:B------:R-:W-:Y:S01]  /*c0b0*/  FFMA.FTZ R81, R136, c[0x0][0x2d0], -R3.reuse ;  /* 0x0000b40088517a23 */ /* 0x100fe20000010803 */
[----:B------:R-:W-:Y:S01]  /*c0c0*/  F2FP.BF16.PACK_AB R82, R171, R194 ;  /* 0x000000c2ab52723e */ /* 0x000fe200000010ff */
[----:B------:R-:W-:Y:S01]  /*c0d0*/  FFMA.FTZ R3, R74, c[0x0][0x2d0], -R3 ;  /* 0x0000b4004a037a23 */ /* 0x000fe20000010803 */
[----:B------:R-:W-:Y:S02]  /*c0e0*/  F2FP.BF16.PACK_AB R76, R203, R162 ;  /* 0x000000a2cb4c723e */ /* 0x000fe400000010ff */
[----:B------:R-:W-:Y:S03]  /*c0f0*/  F2FP.BF16.PACK_AB R77, R202, R161 ;  /* 0x000000a1ca4d723e */ /* 0x000fe600000010ff */
[----:B------:R-:W-:Y:S01]  /*c100*/  F2FP.BF16.PACK_AB R78, R200, R201 ;  /* 0x000000c9c84e723e */ /* 0x000fe200000010ff */
[----:B------:R2:W2:Y:S01]  /*c110*/  MUFU.EX2 R102, R81 ;  /* 0x0000005100667308 */ /* 0x0004a20000000800 */
[----:B------:R-:W-:Y:S02]  /*c120*/  F2FP.BF16.PACK_AB R79, R198, R199 ;  /* 0x000000c7c64f723e */ /* 0x000fe400000010ff */
[----:B------:R-:W-:Y:S05]  /*c130*/  F2FP.BF16.PACK_AB R83, R169, R170 ;  /* 0x000000aaa953723e */ /* 0x000fea00000010ff */
[-C--:B-1----:R-:W-:Y:S03]  /*c140*/  HMMA.16816.F32.BF16 R4, R76, R84.reuse, R4 ;  /* 0x000000544c04723c */ /* 0x082fe60000041804 */
[----:B------:R-:W-:Y:S02]  /*c150*/  F2FP.BF16.PACK_AB R80, R197, R160 ;  /* 0x000000a0c550723e */ /* 0x000fe400000010ff */
[----:B--2---:R-:W-:Y:S07]  /*c160*/  F2FP.BF16.PACK_AB R81, R195, R196 ;  /* 0x000000c4c351723e */ /* 0x004fee00000010ff */
[C---:B------:R-:W-:Y:S08]  /*c170*/  HMMA.16816.F32.BF16 R8, R80.reuse, R84, R8 ;  /* 0x000000545008723c */ /* 0x040ff00000041808 */
[-C--:B------:R-:W-:Y:S04]  /*c180*/  HMMA.16816.F32.BF16 R12, R80, R86.reuse, R12 ;  /* 0x00000056500c723c */ /* 0x080fe8000004180c */
[----:B---3--:R-:W-:Y:S04]  /*c190*/  FFMA.FTZ R70, R70, R132, R133 ;  /* 0x0000008446467223 */ /* 0x008fe80000010085 */
[C---:B------:R-:W-:Y:S01]  /*c1a0*/  HMMA.16816.F32.BF16 R16, R76.reuse, R86, R16 ;  /* 0x000000564c10723c */ /* 0x040fe20000041810 */
[----:B------:R-:W1:Y:S03]  /*c1b0*/  LDSM.16.MT88.4 R84, [R224+0x2900] ;  /* 0x00290000e054783b */ /* 0x000e660000004200 */
[----:B------:R-:W-:Y:S02]  /*c1c0*/  FADD.FTZ R74, R128, R70 ;  /* 0x00000046804a7221 */ /* 0x000fe40000010000 */
[----:B------:R-:W-:Y:S02]  /*c1d0*/  FFMA.FTZ R69, R69, R131, R206 ;  /* 0x0000008345457223 */ /* 0x000fe400000100ce */
[-C--:B------:R-:W-:Y:S01]  /*c1e0*/  HMMA.16816.F32.BF16 R20, R76, R92.reuse, R20 ;  /* 0x0000005c4c14723c */ /* 0x080fe20000041814 */
[----:B------:R-:W-:Y:S03]  /*c1f0*/  LDSM.16.MT88.4 R132, [R224+0x3100] ;  /* 0x00310000e084783b */ /* 0x000fe60000004200 */
[----:B------:R-:W-:Y:S04]  /*c200*/  FADD.FTZ R70, R123, R69 ;  /* 0x000000457b467221 */ /* 0x000fe80000010000 */
[C---:B------:R-:W-:Y:S04]  /*c210*/  HMMA.16816.F32.BF16 R24, R80.reuse, R92, R24 ;  /* 0x0000005c5018723c */ /* 0x040fe80000041818 */
[----:B------:R-:W-:Y:S04]  /*c220*/  FADD.FTZ R70, R121, R70 ;  /* 0x0000004679467221 */ /* 0x000fe80000010000 */
[-C--:B------:R-:W-:Y:S08]  /*c230*/  HMMA.16816.F32.BF16 R28, R80, R94.reuse, R28 ;  /* 0x0000005e501c723c */ /* 0x080ff0000004181c */
[C---:B------:R-:W-:Y:S01]  /*c240*/  HMMA.16816.F32.BF16 R32, R76.reuse, R94, R32 ;  /* 0x0000005e4c20723c */ /* 0x040fe20000041820 */
[----:B------:R-:W2:Y:S07]  /*c250*/  LDSM.16.MT88.4 R92, [R227+0x2900] ;  /* 0x00290000e35c783b */ /* 0x000eae0000004200 */
[-C--:B------:R-:W-:Y:S08]  /*c260*/  HMMA.16816.F32.BF16 R36, R76, R96.reuse, R36 ;  /* 0x000000604c24723c */ /* 0x080ff00000041824 */
[C---:B------:R-:W-:Y:S08]  /*c270*/  HMMA.16816.F32.BF16 R40, R80.reuse, R96, R40 ;  /* 0x000000605028723c */ /* 0x040ff00000041828 */
[-C--:B------:R-:W-:Y:S08]  /*c280*/  HMMA.16816.F32.BF16 R44, R80, R98.reuse, R44 ;  /* 0x00000062502c723c */ /* 0x080ff0000004182c */
[C---:B------:R-:W-:Y:S01]  /*c290*/  HMMA.16816.F32.BF16 R48, R76.reuse, R98, R48 ;  /* 0x000000624c30723c */ /* 0x040fe20000041830 */
[----:B------:R-:W3:Y:S07]  /*c2a0*/  LDSM.16.MT88.4 R96, [R225+0x2900] ;  /* 0x00290000e160783b */ /* 0x000eee0000004200 */
[-C--:B------:R-:W-:Y:S08]  /*c2b0*/  HMMA.16816.F32.BF16 R52, R76, R88.reuse, R52 ;  /* 0x000000584c34723c */ /* 0x080ff00000041834 */
[C---:B------:R-:W-:Y:S08]  /*c2c0*/  HMMA.16816.F32.BF16 R56, R80.reuse, R88, R56 ;  /* 0x000000585038723c */ /* 0x040ff00000041838 */
[-C--:B------:R-:W-:Y:S04]  /*c2d0*/  HMMA.16816.F32.BF16 R60, R80, R90.reuse, R60 ;  /* 0x0000005a503c723c */ /* 0x080fe8000004183c */
[----:B----4-:R-:W-:Y:S02]  /*c2e0*/  FFMA.FTZ R0, R0, R129, R204 ;  /* 0x0000008100007223 */ /* 0x010fe400000100cc */
[----:B------:R-:W-:Y:S01]  /*c2f0*/  FFMA.FTZ R68, R68, R130, R205 ;  /* 0x0000008244447223 */ /* 0x000fe200000100cd */
[----:B------:R-:W-:Y:S01]  /*c300*/  F2FP.BF16.PACK_AB R80, R173, R174 ;  /* 0x000000aead50723e */ /* 0x000fe200000010ff */
[----:B------:R-:W-:Y:S01]  /*c310*/  HMMA.16816.F32.BF16 R64, R76, R90, R64 ;  /* 0x0000005a4c40723c */ /* 0x000fe20000041840 */
[----:B------:R-:W4:Y:S03]  /*c320*/  LDSM.16.MT88.4 R88, [R226+0x2900] ;  /* 0x00290000e258783b */ /* 0x000f260000004200 */
[----:B------:R-:W-:Y:S01]  /*c330*/  F2FP.BF16.PACK_AB R81, R104, R172 ;  /* 0x000000ac6851723e */ /* 0x000fe200000010ff */
[----:B------:R-:W-:Y:S01]  /*c340*/  FADD.FTZ R0, R242, R0 ;  /* 0x00000000f2007221 */ /* 0x000fe20000010000 */
[----:B------:R-:W-:Y:S01]  /*c350*/  F2FP.BF16.PACK_AB R82, R106, R105 ;  /* 0x000000696a52723e */ /* 0x000fe200000010ff */
[----:B------:R-:W-:Y:S01]  /*c360*/  FADD.FTZ R69, R207, R68 ;  /* 0x00000044cf457221 */ /* 0x000fe20000010000 */
[----:B------:R-:W-:Y:S01]  /*c370*/  F2FP.BF16.PACK_AB R76, R193, R168 ;  /* 0x000000a8c14c723e */ /* 0x000fe200000010ff */
[----:B------:R-:W-:Y:S01]  /*c380*/  FADD.FTZ R68, R122, R74 ;  /* 0x0000004a7a447221 */ /* 0x000fe20000010000 */
[----:B------:R2:W5:Y:S02]  /*c390*/  LDL.LU R242, [R1+0x74] ;  /* 0x0000740001f27983 */ /* 0x0005640000300800 */
[----:B------:R-:W-:Y:S01]  /*c3a0*/  F2FP.BF16.PACK_AB R77, R175, R192 ;  /* 0x000000c0af4d723e */ /* 0x000fe200000010ff */
[----:B------:R-:W-:Y:S01]  /*c3b0*/  FADD.FTZ R0, R241, R0 ;  /* 0x00000000f1007221 */ /* 0x000fe20000010000 */
[----:B------:R-:W-:Y:S01]  /*c3c0*/  F2FP.BF16.PACK_AB R78, R186, R187 ;  /* 0x000000bbba4e723e */ /* 0x000fe200000010ff */
[----:B------:R-:W-:Y:S01]  /*c3d0*/  FADD.FTZ R69, R120, R69 ;  /* 0x0000004578457221 */ /* 0x000fe20000010000 */
[----:B------:R-:W-:Y:S01]  /*c3e0*/  F2FP.BF16.PACK_AB R79, R184, R185 ;  /* 0x000000b9b84f723e */ /* 0x000fe200000010ff */
[----:B------:R2:W5:Y:S01]  /*c3f0*/  LDL.LU R241, [R1+0x70] ;  /* 0x0000700001f17983 */ /* 0x0005620000300800 */
[----:B------:R-:W-:Y:S01]  /*c400*/  FADD.FTZ R74, R127, R68 ;  /* 0x000000447f4a7221 */ /* 0x000fe20000010000 */
[----:B------:R-:W-:Y:S01]  /*c410*/  F2FP.BF16.PACK_AB R83, R102, R103 ;  /* 0x000000676653723e */ /* 0x000fe200000010ff */
[----:B------:R-:W-:Y:S02]  /*c420*/  FADD.FTZ R68, R126, R70 ;  /* 0x000000467e447221 */ /* 0x000fe40000010000 */
[----:B------:R-:W-:Y:S01]  /*c430*/  FADD.FTZ R70, R125, R69 ;  /* 0x000000457d467221 */ /* 0x000fe20000010000 */
[-C--:B-1----:R-:W-:Y:S03]  /*c440*/  HMMA.16816.F32.BF16 R4, R76, R84.reuse, R4 ;  /* 0x000000544c04723c */ /* 0x082fe60000041804 */
[----:B------:R-:W-:Y:S02]  /*c450*/  FADD.FTZ R69, R240, R74 ;  /* 0x0000004af0457221 */ /* 0x000fe40000010000 */
[----:B------:R1:W5:Y:S01]  /*c460*/  LDL.LU R240, [R1+0x6c] ;  /* 0x00006c0001f07983 */ /* 0x0003620000300800 */
[----:B------:R-:W-:Y:S02]  /*c470*/  FADD.FTZ R68, R239, R68 ;  /* 0x00000044ef447221 */ /* 0x000fe40000010000 */
[C---:B------:R-:W-:Y:S01]  /*c480*/  HMMA.16816.F32.BF16 R8, R80.reuse, R84, R8 ;  /* 0x000000545008723c */ /* 0x040fe20000041808 */
[----:B------:R1:W5:Y:S01]  /*c490*/  LDL.LU R239, [R1+0x68] ;  /* 0x0000680001ef7983 */ /* 0x0003620000300800 */
[----:B------:R-:W-:Y:S02]  /*c4a0*/  MUFU.EX2 R84, R75 ;  /* 0x0000004b00547308 */ /* 0x000fe40000000800 */
[----:B------:R-:W-:Y:S02]  /*c4b0*/  FADD.FTZ R69, R236, R69 ;  /* 0x00000045ec457221 */ /* 0x000fe40000010000 */
[----:B------:R-:W-:Y:S02]  /*c4c0*/  FADD.FTZ R68, R235, R68 ;  /* 0x00000044eb447221 */ /* 0x000fe40000010000 */
[-C--:B------:R-:W-:Y:S04]  /*c4d0*/  HMMA.16816.F32.BF16 R12, R80, R86.reuse, R12 ;  /* 0x00000056500c723c */ /* 0x080fe8000004180c */
[----:B------:R1:W1:Y:S01]  /*c4e0*/  MUFU.EX2 R75, R3 ;  /* 0x00000003004b7308 */ /* 0x0002620000000800 */
[----:B------:R-:W-:Y:S03]  /*c4f0*/  FADD.FTZ R0, R124, R0 ;  /* 0x000000007c007221 */ /* 0x000fe60000010000 */
[C---:B------:R-:W-:Y:S04]  /*c500*/  HMMA.16816.F32.BF16 R16, R76.reuse, R86, R16 ;  /* 0x000000564c10723c */ /* 0x040fe80000041810 */
[----:B------:R-:W-:Y:S04]  /*c510*/  FADD.FTZ R0, R237, R0 ;  /* 0x00000000ed007221 */ /* 0x000fe80000010000 */
[-C--:B--2---:R-:W-:Y:S04]  /*c520*/  HMMA.16816.F32.BF16 R20, R76, R92.reuse, R20 ;  /* 0x0000005c4c14723c */ /* 0x084fe80000041814 */
[----:B------:R-:W-:Y:S04]  /*c530*/  FADD.FTZ R0, R233, R0 ;  /* 0x00000000e9007221 */ /* 0x000fe80000010000 */
[C---:B------:R-:W-:Y:S04]  /*c540*/  HMMA.16816.F32.BF16 R24, R80.reuse, R92, R24 ;  /* 0x0000005c5018723c */ /* 0x040fe80000041818 */
[----:B-1----:R-:W-:Y:S01]  /*c550*/  FADD.FTZ R3, R238, R70 ;  /* 0x00000046ee037221 */ /* 0x002fe20000010000 */
[----:B------:R-:W-:Y:S01]  /*c560*/  F2FP.BF16.PACK_AB R179, R75, R84 ;  /* 0x000000544bb3723e */ /* 0x000fe200000010ff */
[----:B------:R1:W5:Y:S01]  /*c570*/  LDL.LU R238, [R1+0x64] ;  /* 0x0000640001ee7983 */ /* 0x0003620000300800 */
[----:B------:R-:W-:Y:S01]  /*c580*/  FADD.FTZ R0, R229, R0 ;  /* 0x00000000e5007221 */ /* 0x000fe20000010000 */
[-C--:B------:R-:W-:Y:S02]  /*c590*/  HMMA.16816.F32.BF16 R28, R80, R94.reuse, R28 ;  /* 0x0000005e501c723c */ /* 0x080fe4000004181c */
[----:B------:R1:W5:Y:S02]  /*c5a0*/  LDL.LU R237, [R1+0x60] ;  /* 0x0000600001ed7983 */ /* 0x0003640000300800 */
[----:B------:R-:W-:Y:S02]  /*c5b0*/  FADD.FTZ R3, R234, R3 ;  /* 0x00000003ea037221 */ /* 0x000fe40000010000 */
[----:B------:R1:W5:Y:S02]  /*c5c0*/  LDL.LU R236, [R1+0x5c] ;  /* 0x00005c0001ec7983 */ /* 0x0003640000300800 */
[C---:B------:R-:W-:Y:S02]  /*c5d0*/  HMMA.16816.F32.BF16 R32, R76.reuse, R94, R32 ;  /* 0x0000005e4c20723c */ /* 0x040fe40000041820 */
[----:B------:R1:W5:Y:S02]  /*c5e0*/  LDL.LU R235, [R1+0x58] ;  /* 0x0000580001eb7983 */ /* 0x0003640000300800 */
[----:B------:R-:W-:Y:S02]  /*c5f0*/  FADD.FTZ R3, R230, R3 ;  /* 0x00000003e6037221 */ /* 0x000fe40000010000 */
[----:B------:R1:W5:Y:S02]  /*c600*/  LDL.LU R234, [R1+0x54] ;  /* 0x0000540001ea7983 */ /* 0x0003640000300800 */
[-C--:B---3--:R-:W-:Y:S02]  /*c610*/  HMMA.16816.F32.BF16 R36, R76, R96.reuse, R36 ;  /* 0x000000604c24723c */ /* 0x088fe40000041824 */
[----:B------:R1:W5:Y:S06]  /*c620*/  LDL.LU R233, [R1+0x50] ;  /* 0x0000500001e97983 */ /* 0x00036c0000300800 */
[C---:B------:R-:W-:Y:S08]  /*c630*/  HMMA.16816.F32.BF16 R40, R80.reuse, R96, R40 ;  /* 0x000000605028723c */ /* 0x040ff00000041828 */
[-C--:B------:R-:W-:Y:S08]  /*c640*/  HMMA.16816.F32.BF16 R44, R80, R98.reuse, R44 ;  /* 0x00000062502c723c */ /* 0x080ff0000004182c */
[C---:B------:R-:W-:Y:S08]  /*c650*/  HMMA.16816.F32.BF16 R48, R76.reuse, R98, R48 ;  /* 0x000000624c30723c */ /* 0x040ff00000041830 */
[-C--:B----4-:R-:W-:Y:S08]  /*c660*/  HMMA.16816.F32.BF16 R52, R76, R88.reuse, R52 ;  /* 0x000000584c34723c */ /* 0x090ff00000041834 */
[C---:B------:R-:W-:Y:S08]  /*c670*/  HMMA.16816.F32.BF16 R56, R80.reuse, R88, R56 ;  /* 0x000000585038723c */ /* 0x040ff00000041838 */
[-C--:B------:R-:W-:Y:S08]  /*c680*/  HMMA.16816.F32.BF16 R60, R80, R90.reuse, R60 ;  /* 0x0000005a503c723c */ /* 0x080ff0000004183c */
[----:B------:R-:W-:Y:S08]  /*c690*/  HMMA.16816.F32.BF16 R64, R76, R90, R64 ;  /* 0x0000005a4c40723c */ /* 0x000ff00000041840 */
[-C--:B------:R-:W-:Y:S07]  /*c6a0*/  HMMA.16816.F32.BF16 R124, R180, R132.reuse, R4 ;  /* 0x00000084b47c723c */ /* 0x080fee0000041804 */
[----:B------:R-:W-:Y:S01]  /*c6b0*/  FADD.FTZ R5, R232, R69 ;  /* 0x00000045e8057221 */ /* 0x000fe20000010000 */
[C---:B------:R-:W-:Y:S01]  /*c6c0*/  HMMA.16816.F32.BF16 R120, R176.reuse, R132, R8 ;  /* 0x00000084b078723c */ /* 0x040fe20000041808 */
[----:B------:R1:W5:Y:S03]  /*c6d0*/  LDL.LU R232, [R1+0x4c] ;  /* 0x00004c0001e87983 */ /* 0x0003660000300800 */
[----:B------:R-:W-:Y:S02]  /*c6e0*/  FADD.FTZ R4, R231, R68 ;  /* 0x00000044e7047221 */ /* 0x000fe40000010000 */
[----:B------:R-:W-:Y:S01]  /*c6f0*/  FADD.FTZ R6, R141, R3 ;  /* 0x000000038d067221 */ /* 0x000fe20000010000 */
[----:B------:R1:W5:Y:S01]  /*c700*/  LDL.LU R231, [R1+0x48] ;  /* 0x0000480001e77983 */ /* 0x0003620000300800 */
[----:B------:R-:W-:Y:S01]  /*c710*/  FADD.FTZ R8, R228, R5 ;  /* 0x00000005e4087221 */ /* 0x000fe20000010000 */
[-C--:B------:R-:W-:Y:S02]  /*c720*/  HMMA.16816.F32.BF16 R128, R176, R134.reuse, R12 ;  /* 0x00000086b080723c */ /* 0x080fe4000004180c */
[----:B------:R1:W5:Y:S01]  /*c730*/  LDL.LU R230, [R1+0x44] ;  /* 0x0000440001e67983 */ /* 0x0003620000300800 */
[----:B------:R-:W-:Y:S02]  /*c740*/  FADD.FTZ R7, R119, R4 ;  /* 0x0000000477077221 */ /* 0x000fe40000010000 */
[----:B------:R-:W-:Y:S01]  /*c750*/  FADD.FTZ R5, R140, R0 ;  /* 0x000000008c057221 */ /* 0x000fe20000010000 */
[----:B------:R1:W5:Y:S01]  /*c760*/  LDL.LU R229, [R1+0x40] ;  /* 0x0000400001e57983 */ /* 0x0003620000300800 */
[----:B------:R-:W-:Y:S01]  /*c770*/  FADD.FTZ R4, R215, R8 ;  /* 0x00000008d7047221 */ /* 0x000fe20000010000 */
[C---:B------:R-:W-:Y:S02]  /*c780*/  HMMA.16816.F32.BF16 R132, R180.reuse, R134, R16 ;  /* 0x00000086b484723c */ /* 0x040fe40000041810 */
[----:B------:R1:W5:Y:S02]  /*c790*/  LDL.LU R228, [R1+0x3c] ;  /* 0x00003c0001e47983 */ /* 0x0003640000300800 */
[----:B------:R-:W-:Y:S02]  /*c7a0*/  FADD.FTZ R3, R213, R7 ;  /* 0x00000007d5037221 */ /* 0x000fe40000010000 */
[----:B------:R-:W-:Y:S01]  /*c7b0*/  FADD.FTZ R0, R249, R6 ;  /* 0x00000006f9007221 */ /* 0x000fe20000010000 */
[----:B------:R1:W5:Y:S01]  /*c7c0*/  LDL.LU R119, [R1+0x38] ;  /* 0x0000380001777983 */ /* 0x0003620000300800 */
[----:B------:R-:W-:Y:S01]  /*c7d0*/  FADD.FTZ R8, R147, R5 ;  /* 0x0000000593087221 */ /* 0x000fe20000010000 */
[-C--:B------:R-:W-:Y:S03]  /*c7e0*/  HMMA.16816.F32.BF16 R136, R180, R148.reuse, R20 ;  /* 0x00000094b488723c */ /* 0x080fe60000041814 */
[----:B------:R-:W-:Y:S02]  /*c7f0*/  FADD.FTZ R7, R146, R4 ;  /* 0x0000000492077221 */ /* 0x000fe40000010000 */
[----:B------:R-:W-:Y:S02]  /*c800*/  FADD.FTZ R6, R145, R3 ;  /* 0x0000000391067221 */ /* 0x000fe40000010000 */
[----:B------:R-:W-:Y:S01]  /*c810*/  FADD.FTZ R5, R144, R0 ;  /* 0x0000000090057221 */ /* 0x000fe20000010000 */
[C---:B------:R-:W-:Y:S04]  /*c820*/  HMMA.16816.F32.BF16 R140, R176.reuse, R148, R24 ;  /* 0x00000094b08c723c */ /* 0x040fe80000041818 */
[----:B------:R-:W-:Y:S02]  /*c830*/  FADD.FTZ R4, R245, R8 ;  /* 0x00000008f5047221 */ /* 0x000fe40000010000 */
[----:B------:R-:W-:Y:S02]  /*c840*/  FADD.FTZ R3, R223, R7 ;  /* 0x00000007df037221 */ /* 0x000fe40000010000 */
[----:B------:R-:W-:Y:S01]  /*c850*/  FADD.FTZ R0, R217, R6 ;  /* 0x00000006d9007221 */ /* 0x000fe20000010000 */
[-C--:B------:R-:W-:Y:S03]  /*c860*/  HMMA.16816.F32.BF16 R144, R176, R150.reuse, R28 ;  /* 0x00000096b090723c */ /* 0x080fe6000004181c */
[----:B------:R-:W-:Y:S02]  /*c870*/  FADD.FTZ R8, R247, R5 ;  /* 0x00000005f7087221 */ /* 0x000fe40000010000 */
[----:B------:R-:W-:Y:S02]  /*c880*/  FADD.FTZ R11, R244, R4 ;  /* 0x00000004f40b7221 */ /* 0x000fe40000010000 */
[----:B------:R-:W-:Y:S01]  /*c890*/  FADD.FTZ R10, R222, R3 ;  /* 0x00000003de0a7221 */ /* 0x000fe20000010000 */
[----:B------:R-:W2:Y:S01]  /*c8a0*/  LDSM.16.MT88.4 R4, [R226+0x3100] ;  /* 0x00310000e204783b */ /* 0x000ea20000004200 */
[----:B------:R-:W-:Y:S01]  /*c8b0*/  FADD.FTZ R9, R220, R0 ;  /* 0x00000000dc097221 */ /* 0x000fe20000010000 */
[C---:B------:R-:W-:Y:S04]  /*c8c0*/  HMMA.16816.F32.BF16 R148, R180.reuse, R150, R32 ;  /* 0x00000096b494723c */ /* 0x040fe80000041820 */
[----:B------:R-:W-:Y:S02]  /*c8d0*/  FADD.FTZ R8, R219, R8 ;  /* 0x00000008db087221 */ /* 0x000fe40000010000 */
[----:B------:R-:W-:Y:S02]  /*c8e0*/  FADD.FTZ R3, R218, R11 ;  /* 0x0000000bda037221 */ /* 0x000fe40000010000 */
[----:B------:R-:W-:Y:S04]  /*c8f0*/  FADD.FTZ R0, R216, R10 ;  /* 0x0000000ad8007221 */ /* 0x000fe80000010000 */
[----:B------:R-:W-:Y:S02]  /*c900*/  FADD.FTZ R12, R154, R9 ;  /* 0x000000099a0c7221 */ /* 0x000fe40000010000 */
[----:B------:R-:W-:Y:S02]  /*c910*/  FADD.FTZ R11, R153, R8 ;  /* 0x00000008990b7221 */ /* 0x000fe40000010000 */
[----:B------:R-:W-:Y:S02]  /*c920*/  FADD.FTZ R10, R152, R3 ;  /* 0x00000003980a7221 */ /* 0x000fe40000010000 */
[----:B------:R-:W-:Y:S02]  /*c930*/  FADD.FTZ R9, R155, R0 ;  /* 0x000000009b097221 */ /* 0x000fe40000010000 */
[----:B------:R-:W-:Y:S01]  /*c940*/  FADD.FTZ R8, R214, R12 ;  /* 0x0000000cd6087221 */ /* 0x000fe20000010000 */
[-C--:B------:R-:W-:Y:S03]  /*c950*/  HMMA.16816.F32.BF16 R152, R180, R164.reuse, R36 ;  /* 0x000000a4b498723c */ /* 0x080fe60000041824 */
[----:B------:R-:W-:Y:S02]  /*c960*/  FADD.FTZ R3, R159, R11 ;  /* 0x0000000b9f037221 */ /* 0x000fe40000010000 */
[----:B------:R-:W-:Y:S02]  /*c970*/  FADD.FTZ R0, R158, R10 ;  /* 0x0000000a9e007221 */ /* 0x000fe40000010000 */
[----:B------:R-:W-:Y:S02]  /*c980*/  FADD.FTZ R12, R211, R9 ;  /* 0x00000009d30c7221 */ /* 0x000fe40000010000 */
[----:B------:R-:W-:Y:S03]  /*c990*/  FADD.FTZ R11, R209, R8 ;  /* 0x00000008d10b7221 */ /* 0x000fe60000010000 */
[----:B------:R-:W-:Y:S02]  /*c9a0*/  FADD.FTZ R10, R157, R3 ;  /* 0x000000039d0a7221 */ /* 0x000fe40000010000 */
[----:B------:R-:W-:Y:S02]  /*c9b0*/  FADD.FTZ R9, R156, R0 ;  /* 0x000000009c097221 */ /* 0x000fe40000010000 */
        /* <DEDUP_REMOVED lines=21> */
[----:B------:R-:W-:Y:S02]  /*cb10*/  FADD.FTZ R11, R171, R8 ;  /* 0x00000008ab0b7221 */ /* 0x000fe40000010000 */
[----:B------:R-:W-:Y:S02]  /*cb20*/  FADD.FTZ R10, R169, R3 ;  /* 0x00000003a90a7221 */ /* 0x000fe40000010000 */
[----:B------:R-:W-:Y:S02]  /*cb30*/  FADD.FTZ R9, R168, R0 ;  /* 0x00000000a8097221 */ /* 0x000fe40000010000 */
[----:B------:R-:W-:Y:S01]  /*cb40*/  FADD.FTZ R8, R192, R12 ;  /* 0x0000000cc0087221 */ /* 0x000fe20000010000 */
[-C--:B--2---:R-:W-:Y:S03]  /*cb50*/  HMMA.16816.F32.BF16 R168, R180, R4.reuse, R52 ;  /* 0x00000004b4a8723c */ /* 0x084fe60000041834 */
[----:B------:R-:W-:Y:S02]  /*cb60*/  FADD.FTZ R3, R174, R11 ;  /* 0x0000000bae037221 */ /* 0x000fe40000010000 */
[----:B------:R-:W-:Y:S02]  /*cb70*/  FADD.FTZ R0, R172, R10 ;  /* 0x0000000aac007221 */ /* 0x000fe40000010000 */
[----:B------:R-:W-:Y:S02]  /*cb80*/  FADD.FTZ R11, R193, R9 ;  /* 0x00000009c10b7221 */ /* 0x000fe40000010000 */
[----:B------:R-:W-:Y:S03]  /*cb90*/  FADD.FTZ R10, R175, R8 ;  /* 0x00000008af0a7221 */ /* 0x000fe60000010000 */
        /* <DEDUP_REMOVED lines=10> */
[----:B------:R-:W-:Y:S04]  /*cc40*/  HMMA.16816.F32.BF16 R180, R180, R6, R64 ;  /* 0x00000006b4b4723c */ /* 0x000fe80000041840 */
[----:B------:R-:W-:Y:S02]  /*cc50*/  FADD.FTZ R3, R108, R9 ;  /* 0x000000096c037221 */ /* 0x000fe40000010000 */
[----:B------:R-:W-:Y:S02]  /*cc60*/  FADD.FTZ R8, R106, R0 ;  /* 0x000000006a087221 */ /* 0x000fe40000010000 */
[----:B------:R-:W-:Y:S04]  /*cc70*/  FADD.FTZ R4, R102, R10 ;  /* 0x0000000a66047221 */ /* 0x000fe80000010000 */
[----:B------:R-:W-:Y:S02]  /*cc80*/  FADD.FTZ R0, R109, R5 ;  /* 0x000000056d007221 */ /* 0x000fe40000010000 */
[----:B------:R-:W-:Y:S02]  /*cc90*/  FADD.FTZ R3, R110, R3 ;  /* 0x000000036e037221 */ /* 0x000fe40000010000 */
[----:B------:R-:W-:Y:S01]  /*cca0*/  FADD.FTZ R8, R116, R8 ;  /* 0x0000000874087221 */ /* 0x000fe20000010000 */
[----:B------:R-:W-:Y:S01]  /*ccb0*/  MOV R116, R72 ;  /* 0x0000004800747202 */ /* 0x000fe20000000f00 */
[----:B------:R-:W-:Y:S02]  /*ccc0*/  FADD.FTZ R4, R100, R4 ;  /* 0x0000000464047221 */ /* 0x000fe40000010000 */
[----:B------:R-:W-:Y:S02]  /*ccd0*/  FADD.FTZ R5, R111, R0 ;  /* 0x000000006f057221 */ /* 0x000fe40000010000 */
[----:B------:R-:W-:Y:S02]  /*cce0*/  FADD.FTZ R6, R112, R3 ;  /* 0x0000000370067221 */ /* 0x000fe40000010000 */
[----:B------:R-:W-:Y:S01]  /*ccf0*/  FADD.FTZ R0, R117, R8 ;  /* 0x0000000875007221 */ /* 0x000fe20000010000 */
[----:B------:R-:W-:Y:S01]  /*cd00*/  MOV R117, R71 ;  /* 0x0000004700757202 */ /* 0x000fe20000000f00 */
[----:B------:R-:W-:Y:S02]  /*cd10*/  FADD.FTZ R6, R114, R6 ;  /* 0x0000000672067221 */ /* 0x000fe40000010000 */
[----:B------:R-:W-:Y:S02]  /*cd20*/  FADD.FTZ R4, R101, R4 ;  /* 0x0000000465047221 */ /* 0x000fe40000010000 */
[----:B------:R-:W-:Y:S01]  /*cd30*/  FADD.FTZ R5, R113, R5 ;  /* 0x0000000571057221 */ /* 0x000fe20000010000 */
[----:B------:R-:W-:Y:S01]  /*cd40*/  STL [R1+0x20], R6 ;  /* 0x0000200601007387 */ /* 0x000fe20000100800 */
[----:B------:R-:W-:Y:S01]  /*cd50*/  FADD.FTZ R3, R118, R0 ;  /* 0x0000000076037221 */ /* 0x000fe20000010000 */
[----:B------:R-:W-:Y:S01]  /*cd60*/  MOV R118, R2 ;  /* 0x0000000200767202 */ /* 0x000fe20000000f00 */
[----:B------:R-:W-:Y:S02]  /*cd70*/  FADD.FTZ R0, R84, R4 ;  /* 0x0000000454007221 */ /* 0x000fe40000010000 */
[----:B------:R-:W-:Y:S02]  /*cd80*/  FADD.FTZ R4, R115, R5 ;  /* 0x0000000573047221 */ /* 0x000fe40000010000 */
[----:B------:R-:W-:Y:S02]  /*cd90*/  FADD.FTZ R3, R107, R3 ;  /* 0x000000036b037221 */ /* 0x000fe40000010000 */
[----:B------:R-:W-:Y:S01]  /*cda0*/  FADD.FTZ R0, R75, R0 ;  /* 0x000000004b007221 */ /* 0x000fe20000010000 */
[----:B------:R-:W-:Y:S04]  /*cdb0*/  STL [R1+0x1c], R4 ;  /* 0x00001c0401007387 */ /* 0x000fe80000100800 */
[----:B------:R2:W-:Y:S04]  /*cdc0*/  STL [R1+0x18], R3 ;  /* 0x0000180301007387 */ /* 0x0005e80000100800 */
[----:B------:R1:W-:Y:S01]  /*cdd0*/  STL [R1+0x14], R0 ;  /* 0x0000140001007387 */ /* 0x0003e20000100800 */
[----:B--2---:R-:W-:Y:S01]  /*cde0*/  MOV R3, R73 ;  /* 0x0000004900037202 */ /* 0x004fe20000000f00 */
[----:B-1---5:R-:W-:-:S05]  /*cdf0*/  @P2 BRA `(.L_x_3) ;  /* 0xffffad5000002947 */ /* 0x022fca000383ffff */
.L_x_2:
[----:B---3--:R-:W2:Y:S04]  /*ce00*/  LDL.LU R5, [R1+0x20] ;  /* 0x0000200001057983 */ /* 0x008ea80000300800 */
[----:B------:R-:W1:Y:S01]  /*ce10*/  S2R R8, SR_TID.X ;  /* 0x0000000000087919 */ /* 0x000e620000002100 */
[----:B------:R-:W-:Y:S01]  /*ce20*/  IMAD.MOV.U32 R57, RZ, RZ, c[0x0][0x4e8] ;  /* 0x00013a00ff397624 */ /* 0x000fe200078e00ff */
[----:B------:R-:W3:Y:S01]  /*ce30*/  S2UR UR7, SR_CTAID.Y ;  /* 0x00000000000779c3 */ /* 0x000ee20000002600 */
[----:B------:R-:W-:Y:S01]  /*ce40*/  ULDC.64 UR4, c[0x0][0x490] ;  /* 0x0001240000047ab9 */ /* 0x000fe20000000a00 */
[----:B------:R-:W4:Y:S04]  /*ce50*/  LDL.LU R6, [R1+0x1c] ;  /* 0x00001c0001067983 */ /* 0x000f280000300800 */
[----:B------:R-:W4:Y:S04]  /*ce60*/  LDL.LU R4, [R1+0x18] ;  /* 0x0000180001047983 */ /* 0x000f280000300800 */
[----:B------:R-:W4:Y:S04]  /*ce70*/  LDL.LU R0, [R1+0x14] ;  /* 0x0000140001007983 */ /* 0x000f280000300800 */
[----:B------:R-:W4:Y:S01]  /*ce80*/  LDL.LU R9, [R1+0x30] ;  /* 0x0000300001097983 */ /* 0x000f220000300800 */
[----:B------:R-:W-:-:S03]  /*ce90*/  ISETP.NE.AND P0, PT, R57, 0x1, PT ;  /* 0x000000013900780c */ /* 0x000fc60003f05270 */
[----:B------:R-:W4:Y:S01]  /*cea0*/  LDL.LU R58, [R1+0x34] ;  /* 0x00003400013a7983 */ /* 0x000f220000300800 */
[----:B-1----:R-:W-:-:S03]  /*ceb0*/  SHF.R.S32.HI R54, RZ, 0x1f, R8 ;  /* 0x0000001fff367819 */ /* 0x002fc60000011408 */
[----:B------:R-:W4:Y:S01]  /*cec0*/  LDL.LU R59, [R1+0x28] ;  /* 0x00002800013b7983 */ /* 0x000f220000300800 */
[----:B------:R-:W-:Y:S01]  /*ced0*/  LEA.HI R22, R54, R8, RZ, 0x5 ;  /* 0x0000000836167211 */ /* 0x000fe200078f28ff */
[----:B---3--:R-:W-:-:S04]  /*cee0*/  USHF.R.S32.HI UR6, URZ, 0x1f, UR7 ;  /* 0x0000001f3f067899 */ /* 0x008fc80008011407 */
[----:B------:R-:W-:Y:S02]  /*cef0*/  UIMAD UR8, UR6, UR4, URZ ;  /* 0x00000004060872a4 */ /* 0x000fe4000f8e023f */
[----:B------:R-:W-:Y:S02]  /*cf00*/  UIMAD.WIDE.U32 UR10, UR7, UR4, URZ ;  /* 0x00000004070a72a5 */ /* 0x000fe4000f8e003f */
[----:B------:R-:W-:-:S03]  /*cf10*/  UIMAD UR8, UR7, UR5, UR8 ;  /* 0x00000005070872a4 */ /* 0x000fc6000f8e0208 */
[----:B------:R-:W-:Y:S02]  /*cf20*/  ULDC.64 UR4, c[0x0][0x3e8] ;  /* 0x0000fa0000047ab9 */ /* 0x000fe40000000a00 */
[----:B------:R-:W-:Y:S01]  /*cf30*/  UIMAD.WIDE.U32 UR14, UR7, UR4, URZ ;  /* 0x00000004070e72a5 */ /* 0x000fe2000f8e003f */
[----:B------:R-:W-:Y:S01]  /*cf40*/  IMAD.MOV.U32 R53, RZ, RZ, -0x800000 ;  /* 0xff800000ff357424 */ /* 0x000fe200078e00ff */
[----:B------:R-:W-:Y:S01]  /*cf50*/  UIMAD UR6, UR6, UR4, URZ ;  /* 0x00000004060672a4 */ /* 0x000fe2000f8e023f */
[----:B------:R-:W-:-:S03]  /*cf60*/  MOV R51, 0xff800000 ;  /* 0xff80000000337802 */ /* 0x000fc60000000f00 */
[----:B------:R-:W-:Y:S01]  /*cf70*/  UIMAD UR5, UR7, UR5, UR6 ;  /* 0x00000005070572a4 */ /* 0x000fe2000f8e0206 */
[----:B------:R-:W-:-:S03]  /*cf80*/  IMAD.MOV.U32 R50, RZ, RZ, -0x800000 ;  /* 0xff800000ff327424 */ /* 0x000fc600078e00ff */
[----:B------:R-:W-:Y:S01]  /*cf90*/  UIADD3 UR5, UR15, UR5, URZ ;  /* 0x000000050f057290 */ /* 0x000fe2000fffe03f */
[----:B------:R-:W1:Y:S01]  /*cfa0*/  S2R R56, SR_CTAID.X ;  /* 0x0000000000387919 */ /* 0x000e620000002500 */
[----:B------:R-:W-:-:S03]  /*cfb0*/  IMAD.MOV.U32 R52, RZ, RZ, -0x800000 ;  /* 0xff800000ff347424 */ /* 0x000fc600078e00ff */
[----:B------:R-:W-:Y:S06]  /*cfc0*/  BAR.SYNC.DEFER_BLOCKING 0x1, 0x80 ;  /* 0x0042000000007b1d */ /* 0x000fec0000010000 */
[----:B--2---:R-:W2:Y:S04]  /*cfd0*/  SHFL.BFLY PT, R16, R5, 0x2, 0x1f ;  /* 0x0c401f0005107f89 */ /* 0x004ea800000e0000 */
[----:B----4-:R-:W3:Y:S04]  /*cfe0*/  SHFL.BFLY PT, R13, R6, 0x2, 0x1f ;  /* 0x0c401f00060d7f89 */ /* 0x010ee800000e0000 */
[----:B------:R-:W4:Y:S04]  /*cff0*/  SHFL.BFLY PT, R10, R4, 0x2, 0x1f ;  /* 0x0c401f00040a7f89 */ /* 0x000f2800000e0000 */
[----:B------:R-:W1:Y:S01]  /*d000*/  SHFL.BFLY PT, R15, R0, 0x2, 0x1f ;  /* 0x0c401f00000f7f89 */ /* 0x000e6200000e0000 */
[----:B------:R-:W-:Y:S01]  /*d010*/  MOV R25, R9 ;  /* 0x0000000900197202 */ /* 0x000fe20000000f00 */
[----:B--2---:R-:W-:-:S05]  /*d020*/  FADD.FTZ R16, R16, R5 ;  /* 0x0000000510107221 */ /* 0x004fca0000010000 */
[----:B------:R-:W2:Y:S01]  /*d030*/  SHFL.BFLY PT, R5, R16, 0x1, 0x1f ;  /* 0x0c201f0010057f89 */ /* 0x000ea200000e0000 */
[----:B---3--:R-:W-:Y:S02]  /*d040*/  FADD.FTZ R13, R13, R6 ;  /* 0x000000060d0d7221 */ /* 0x008fe40000010000 */
[----:B----4-:R-:W-:Y:S02]  /*d050*/  FADD.FTZ R10, R10, R4 ;  /* 0x000000040a0a7221 */ /* 0x010fe40000010000 */
[----:B-1----:R-:W-:-:S03]  /*d060*/  FADD.FTZ R15, R15, R0 ;  /* 0x000000000f0f7221 */ /* 0x002fc60000010000 */
[----:B------:R-:W1:Y:S04]  /*d070*/  SHFL.BFLY PT, R3, R10, 0x1, 0x1f ;  /* 0x0c201f000a037f89 */ /* 0x000e6800000e0000 */
[----:B------:R-:W3:Y:S04]  /*d080*/  SHFL.BFLY PT, R4, R15, 0x1, 0x1f ;  /* 0x0c201f000f047f89 */ /* 0x000ee800000e0000 */
[----:B------:R-:W4:Y:S01]  /*d090*/  SHFL.BFLY PT, R0, R13, 0x1, 0x1f ;  /* 0x0c201f000d007f89 */ /* 0x000f2200000e0000 */
[----:B--2---:R-:W-:Y:S01]  /*d0a0*/  FADD.FTZ R16, R16, R5 ;  /* 0x0000000510107221 */ /* 0x004fe20000010000 */
[----:B------:R-:W-:-:S02]  /*d0b0*/  LEA.HI R5, R54, R8, RZ, 0x2 ;  /* 0x0000000836057211 */ /* 0x000fc400078f10ff */
[----:B------:R-:W-:Y:S02]  /*d0c0*/  LEA.HI R54, R54, R8, RZ, 0x3 ;  /* 0x0000000836367211 */ /* 0x000fe400078f18ff */
[----:B------:R-:W-:Y:S02]  /*d0d0*/  FSETP.NE.FTZ.AND P4, PT, R16, RZ, PT ;  /* 0x000000ff1000720b */ /* 0x000fe40003f95000 */
[----:B------:R-:W-:Y:S02]  /*d0e0*/  LOP3.LUT R7, R54, 0xfffffff8, RZ, 0xc0, !PT ;  /* 0xfffffff836077812 */ /* 0x000fe400078ec0ff */
[----:B------:R-:W-:Y:S01]  /*d0f0*/  LOP3.LUT R17, R5, 0xfffffffc, RZ, 0xc0, !PT ;  /* 0xfffffffc05117812 */ /* 0x000fe200078ec0ff */
[----:B-1----:R-:W-:-:S03]  /*d100*/  FADD.FTZ R10, R10, R3 ;  /* 0x000000030a0a7221 */ /* 0x002fc60000010000 */
[----:B------:R-:W-:Y:S01]  /*d110*/  IADD3 R17, -R17, R8, RZ ;  /* 0x0000000811117210 */ /* 0x000fe20007ffe1ff */
[----:B------:R-:W-:-:S04]  /*d120*/  @P0 IMAD.HI.U32 R3, R9, c[0x0][0x4ec], RZ ;  /* 0x00013b0009030a27 */ /* 0x000fc800078e00ff */
[----:B---3--:R-:W-:Y:S01]  /*d130*/  FADD.FTZ R15, R15, R4 ;  /* 0x000000040f0f7221 */ /* 0x008fe20000010000 */
[----:B------:R-:W-:Y:S01]  /*d140*/  LOP3.LUT R4, R22, 0xffffffe0, RZ, 0xc0, !PT ;  /* 0xffffffe016047812 */ /* 0x000fe200078ec0ff */
[----:B----4-:R-:W-:Y:S01]  /*d150*/  FADD.FTZ R13, R13, R0 ;  /* 0x000000000d0d7221 */ /* 0x010fe20000010000 */
[----:B------:R-:W-:Y:S01]  /*d160*/  @P0 SHF.R.U32.HI R25, RZ, c[0x0][0x4f0], R3 ;  /* 0x00013c00ff190a19 */ /* 0x000fe20000011603 */
[----:B------:R-:W-:Y:S01]  /*d170*/  IMAD.MOV.U32 R0, RZ, RZ, RZ ;  /* 0x000000ffff007224 */ /* 0x000fe200078e00ff */
[----:B------:R-:W-:Y:S01]  /*d180*/  FSETP.NE.FTZ.AND P2, PT, R10, RZ, PT ;  /* 0x000000ff0a00720b */ /* 0x000fe20003f55000 */
[C---:B------:R-:W-:Y:S01]  /*d190*/  IMAD.IADD R3, R8.reuse, 0x1, -R4 ;  /* 0x0000000108037824 */ /* 0x040fe200078e0a04 */
[----:B------:R-:W-:Y:S01]  /*d1a0*/  FSETP.NE.FTZ.AND P3, PT, R13, RZ, PT ;  /* 0x000000ff0d00720b */ /* 0x000fe20003f75000 */
[----:B------:R-:W-:Y:S02]  /*d1b0*/  IMAD.MOV.U32 R4, RZ, RZ, RZ ;  /* 0x000000ffff047224 */ /* 0x000fe400078e00ff */
[----:B------:R-:W1:Y:S01]  /*d1c0*/  @P4 MUFU.RCP R0, R16 ;  /* 0x0000001000004308 */ /* 0x000e620000001000 */
[----:B------:R-:W-:Y:S01]  /*d1d0*/  LOP3.LUT P6, RZ, R3, 0x3, RZ, 0xc0, !PT ;  /* 0x0000000303ff7812 */ /* 0x000fe200078cc0ff */
[----:B------:R-:W-:Y:S01]  /*d1e0*/  IMAD.IADD R55, R8, 0x1, -R7 ;  /* 0x0000000108377824 */ /* 0x000fe200078e0a07 */
[----:B------:R-:W-:Y:S01]  /*d1f0*/  MOV R3, RZ ;  /* 0x000000ff00037202 */ /* 0x000fe20000000f00 */
[----:B------:R-:W-:Y:S01]  /*d200*/  IMAD.MOV R6, RZ, RZ, -R25 ;  /* 0x000000ffff067224 */ /* 0x000fe200078e0a19 */
[----:B------:R-:W-:-:S05]  /*d210*/  FSETP.NE.FTZ.AND P1, PT, R15, RZ, PT ;  /* 0x000000ff0f00720b */ /* 0x000fca0003f35000 */
[----:B------:R-:W-:Y:S01]  /*d220*/  @P3 MUFU.RCP R4, R13 ;  /* 0x0000000d00043308 */ /* 0x000fe20000001000 */
[----:B------:R-:W-:Y:S01]  /*d230*/  SHF.R.S32.HI R8, RZ, 0x2, R5 ;  /* 0x00000002ff087819 */ /* 0x000fe20000011405 */
[----:B------:R-:W-:-:S06]  /*d240*/  IMAD R49, R6, c[0x0][0x4e8], R9 ;  /* 0x00013a0006317a24 */ /* 0x000fcc00078e0209 */
[----:B------:R-:W2:Y:S01]  /*d250*/  @P2 MUFU.RCP R3, R10 ;  /* 0x0000000a00032308 */ /* 0x000ea20000001000 */
[C---:B-1----:R-:W-:Y:S02]  /*d260*/  FMUL.FTZ R125, R0.reuse, R125 ;  /* 0x0000007d007d7220 */ /* 0x042fe40000410000 */
[C---:B------:R-:W-:Y:S02]  /*d270*/  FMUL.FTZ R18, R0.reuse, R124 ;  /* 0x0000007c00127220 */ /* 0x040fe40000410000 */
[C---:B------:R-:W-:Y:S02]  /*d280*/  FMUL.FTZ R133, R0.reuse, R133 ;  /* 0x0000008500857220 */ /* 0x040fe40000410000 */
[C---:B------:R-:W-:Y:S02]  /*d290*/  FMUL.FTZ R21, R0.reuse, R132 ;  /* 0x0000008400157220 */ /* 0x040fe40000410000 */
[C---:B------:R-:W-:Y:S02]  /*d2a0*/  FMUL.FTZ R137, R0.reuse, R137 ;  /* 0x0000008900897220 */ /* 0x040fe40000410000 */
[----:B------:R-:W-:-:S02]  /*d2b0*/  FMUL.FTZ R29, R0, R136 ;  /* 0x00000088001d7220 */ /* 0x000fc40000410000 */
[C---:B------:R-:W-:Y:S02]  /*d2c0*/  FMUL.FTZ R149, R0.reuse, R149 ;  /* 0x0000009500957220 */ /* 0x040fe40000410000 */
        /* <DEDUP_REMOVED lines=8> */
[----:B------:R-:W-:Y:S02]  /*d350*/  FMUL.FTZ R40, R0, R180 ;  /* 0x000000b400287220 */ /* 0x000fe40000410000 */
[----:B------:R-:W-:Y:S02]  /*d360*/  IMAD.MOV.U32 R0, RZ, RZ, RZ ;  /* 0x000000ffff007224 */ /* 0x000fe400078e00ff */
[----:B--2---:R-:W-:-:S02]  /*d370*/  FMUL.FTZ R121, R3, R121 ;  /* 0x0000007903797220 */ /* 0x004fc40000410000 */
        /* <DEDUP_REMOVED lines=14> */
[----:B------:R-:W-:Y:S01]  /*d460*/  FMUL.FTZ R38, R3, R176 ;  /* 0x000000b003267220 */ /* 0x000fe20000410000 */
[----:B------:R-:W-:Y:S01]  /*d470*/  SHF.R.S32.HI R3, RZ, 0x1f, R5 ;  /* 0x0000001fff037819 */ /* 0x000fe20000011405 */
[----:B------:R-:W1:Y:S03]  /*d480*/  @P1 MUFU.RCP R0, R15 ;  /* 0x0000000f00001308 */ /* 0x000e660000001000 */
[----:B------:R-:W-:Y:S01]  /*d490*/  LEA.HI R3, R3, R8, RZ, 0x3 ;  /* 0x0000000803037211 */ /* 0x000fe200078f18ff */
[----:B------:R-:W-:-:S04]  /*d4a0*/  IMAD.U32 R6, RZ, RZ, UR10 ;  /* 0x0000000aff067e24 */ /* 0x000fc8000f8e00ff */
[----:B------:R-:W2:Y:S01]  /*d4b0*/  @P1 MUFU.LG2 R15, R15 ;  /* 0x0000000f000f1308 */ /* 0x000ea20000000c00 */
[----:B------:R-:W-:Y:S01]  /*d4c0*/  LOP3.LUT R3, R3, 0xfffffff8, RZ, 0xc0, !PT ;  /* 0xfffffff803037812 */ /* 0x000fe200078ec0ff */
        /* <DEDUP_REMOVED lines=15> */
[----:B------:R-:W-:Y:S02]  /*d5c0*/  FMUL.FTZ R39, R4, R182 ;  /* 0x000000b604277220 */ /* 0x000fe40000410000 */
[----:B------:R-:W-:-:S02]  /*d5d0*/  IMAD.U32 R4, RZ, RZ, UR14 ;  /* 0x0000000eff047e24 */ /* 0x000fc4000f8e00ff */
[----:B------:R-:W-:Y:S01]  /*d5e0*/  IMAD.IADD R12, R8, 0x1, -R3 ;  /* 0x00000001080c7824 */ /* 0x000fe200078e0a03 */
[----:B------:R-:W-:Y:S01]  /*d5f0*/  MOV R8, R6 ;  /* 0x0000000600087202 */ /* 0x000fe20000000f00 */
[----:B------:R-:W-:Y:S01]  /*d600*/  IMAD.MOV.U32 R6, RZ, RZ, R4 ;  /* 0x000000ffff067224 */ /* 0x000fe200078e0004 */
[----:B------:R-:W-:Y:S01]  /*d610*/  @P4 MOV R4, 0x3f317218 ;  /* 0x3f31721800044802 */ /* 0x000fe20000000f00 */
[----:B------:R-:W3:Y:S01]  /*d620*/  @P3 MUFU.LG2 R13, R13 ;  /* 0x0000000d000d3308 */ /* 0x000ee20000000c00 */
[C---:B-1----:R-:W-:Y:S01]  /*d630*/  FMUL.FTZ R123, R0.reuse, R123 ;  /* 0x0000007b007b7220 */ /* 0x042fe20000410000 */
[----:B------:R-:W-:Y:S01]  /*d640*/  @P1 MOV R11, 0x3f317218 ;  /* 0x3f317218000b1802 */ /* 0x000fe20000000f00 */
        /* <DEDUP_REMOVED lines=15> */
[----:B------:R-:W-:Y:S01]  /*d740*/  @P3 IMAD.MOV.U32 R3, RZ, RZ, 0x3f317218 ;  /* 0x3f317218ff033424 */ /* 0x000fe200078e00ff */
[----:B------:R-:W1:Y:S01]  /*d750*/  @P2 MUFU.LG2 R10, R10 ;  /* 0x0000000a000a2308 */ /* 0x000e620000000c00 */
[----:B------:R-:W-:Y:S02]  /*d760*/  @P2 IMAD.MOV.U32 R0, RZ, RZ, 0x3f317218 ;  /* 0x3f317218ff002424 */ /* 0x000fe400078e00ff */
[----:B------:R-:W-:Y:S02]  /*d770*/  IMAD.U32 R5, RZ, RZ, UR15 ;  /* 0x0000000fff057e24 */ /* 0x000fe4000f8e00ff */
[----:B------:R-:W-:Y:S02]  /*d780*/  @P4 FMUL.FTZ R14, R4, c[0x0][0x2d0] ;  /* 0x0000b400040e4a20 */ /* 0x000fe40000410000 */
[----:B------:R-:W-:Y:S02]  /*d790*/  @P3 FMUL.FTZ R5, R3, c[0x0][0x2d0] ;  /* 0x0000b40003053a20 */ /* 0x000fe40000410000 */
[----:B--2---:R-:W-:-:S02]  /*d7a0*/  @P1 FMUL.FTZ R4, R15, 0.69314718246459960938 ;  /* 0x3f3172180f041820 */ /* 0x004fc40000410000 */
[----:B------:R-:W-:Y:S01]  /*d7b0*/  @P2 FMUL.FTZ R3, R0, c[0x0][0x2d0] ;  /* 0x0000b40000032a20 */ /* 0x000fe20000410000 */
[----:B------:R-:W2:Y:S01]  /*d7c0*/  S2R R15, SR_CTAID.Z ;  /* 0x00000000000f7919 */ /* 0x000ea20000002700 */
[----:B------:R-:W-:-:S04]  /*d7d0*/  @P1 FMUL.FTZ R0, R11, c[0x0][0x2d0] ;  /* 0x0000b4000b001a20 */ /* 0x000fc80000410000 */
[----:B------:R-:W-:Y:S01]  /*d7e0*/  @P1 FFMA.FTZ R53, R0, R2, R4 ;  /* 0x0000000200351223 */ /* 0x000fe20000010004 */
[----:B------:R-:W-:Y:S01]  /*d7f0*/  SHF.R.S32.HI R0, RZ, 0x5, R22 ;  /* 0x00000005ff007819 */ /* 0x000fe20000011416 */
[----:B---3--:R-:W-:-:S03]  /*d800*/  @P3 FMUL.FTZ R13, R13, 0.69314718246459960938 ;  /* 0x3f3172180d0d3820 */ /* 0x008fc60000410000 */
[----:B------:R-:W-:Y:S01]  /*d810*/  SHF.R.S32.HI R2, RZ, 0x1f, R0 ;  /* 0x0000001fff027819 */ /* 0x000fe20000011400 */
[----:B-1----:R-:W-:Y:S02]  /*d820*/  @P2 FMUL.FTZ R10, R10, 0.69314718246459960938 ;  /* 0x3f3172180a0a2820 */ /* 0x002fe40000410000 */
[----:B------:R-:W-:Y:S01]  /*d830*/  @P3 FFMA.FTZ R51, R5, R72, R13 ;  /* 0x0000004805333223 */ /* 0x000fe2000001000d */
[----:B------:R-:W-:Y:S02]  /*d840*/  LEA.HI R2, R2, R0, RZ, 0x2 ;  /* 0x0000000002027211 */ /* 0x000fe400078f10ff */
[----:B------:R-:W-:Y:S01]  /*d850*/  LEA.HI R5, R17, R17, RZ, 0x1 ;  /* 0x0000001111057211 */ /* 0x000fe200078f08ff */
[----:B------:R-:W-:Y:S01]  /*d860*/  @P2 FFMA.FTZ R50, R3, R71, R10 ;  /* 0x0000004703322223 */ /* 0x000fe2000001000a */
[----:B------:R-:W-:Y:S02]  /*d870*/  LOP3.LUT R3, R2, 0xffffffc, RZ, 0xc0, !PT ;  /* 0x0ffffffc02037812 */ /* 0x000fe400078ec0ff */
[----:B------:R-:W-:Y:S01]  /*d880*/  MOV R7, UR11 ;  /* 0x0000000b00077c02 */ /* 0x000fe20008000f00 */
[----:B------:R-:W-:Y:S01]  /*d890*/  IMAD.U32 R7, RZ, RZ, UR5 ;  /* 0x00000005ff077e24 */ /* 0x000fe2000f8e00ff */
[----:B------:R-:W-:Y:S01]  /*d8a0*/  LOP3.LUT R2, R5, 0x1ffffffe, RZ, 0xc0, !PT ;  /* 0x1ffffffe05027812 */ /* 0x000fe200078ec0ff */
[----:B------:R-:W-:-:S03]  /*d8b0*/  IMAD.IADD R13, R0, 0x1, -R3 ;  /* 0x00000001000d7824 */ /* 0x000fc600078e0a03 */
[----:B------:R-:W-:Y:S01]  /*d8c0*/  IADD3 R11, R17, -R2, RZ ;  /* 0x80000002110b7210 */ /* 0x000fe20007ffe0ff */
[----:B--2---:R-:W-:Y:S01]  /*d8d0*/  IMAD.WIDE.U32 R2, R15, c[0x0][0x3f0], R6 ;  /* 0x0000fc000f027a25 */ /* 0x004fe200078e0006 */
[----:B------:R-:W-:Y:S02]  /*d8e0*/  SHF.R.S32.HI R7, RZ, 0x2, R58 ;  /* 0x00000002ff077819 */ /* 0x000fe4000001143a */
[----:B------:R-:W2:Y:S01]  /*d8f0*/  LDL R58, [R1+0x2c] ;  /* 0x00002c00013a7983 */ /* 0x000ea20000100800 */
[----:B------:R-:W1:Y:S01]  /*d900*/  @P4 MUFU.LG2 R16, R16 ;  /* 0x0000001000104308 */ /* 0x000e620000000c00 */
[----:B------:R-:W-:Y:S02]  /*d910*/  SHF.R.S32.HI R4, RZ, 0x1f, R15 ;  /* 0x0000001fff047819 */ /* 0x000fe4000001140f */
[----:B------:R-:W-:-:S03]  /*d920*/  LOP3.LUT R6, R12, 0x1, RZ, 0xc0, !PT ;  /* 0x000000010c067812 */ /* 0x000fc600078ec0ff */
[C---:B------:R-:W-:Y:S02]  /*d930*/  IMAD R48, R4.reuse, c[0x0][0x498], RZ ;  /* 0x0001260004307a24 */ /* 0x040fe400078e02ff */
[----:B------:R-:W-:Y:S02]  /*d940*/  IMAD R10, R4, c[0x0][0x3f0], RZ ;  /* 0x0000fc00040a7a24 */ /* 0x000fe400078e02ff */
[----:B-1----:R-:W-:-:S04]  /*d950*/  @P4 FMUL.FTZ R16, R16, 0.69314718246459960938 ;  /* 0x3f31721810104820 */ /* 0x002fc80000410000 */
[----:B------:R-:W-:Y:S02]  /*d960*/  @P4 FFMA.FTZ R52, R14, R73, R16 ;  /* 0x000000490e344223 */ /* 0x000fe40000010010 */
[----:B------:R-:W-:Y:S02]  /*d970*/  IMAD R14, R0, 0x200, R17 ;  /* 0x00000200000e7824 */ /* 0x000fe400078e0211 */
[----:B------:R-:W-:Y:S02]  /*d980*/  IMAD.SHL.U32 R0, R5, 0x20, RZ ;  /* 0x0000002005007824 */ /* 0x000fe400078e00ff */
[----:B------:R-:W-:-:S03]  /*d990*/  IMAD.SHL.U32 R4, R12, 0x40, RZ ;  /* 0x000000400c047824 */ /* 0x000fc600078e00ff */
[----:B------:R-:W-:Y:S02]  /*d9a0*/  LOP3.LUT R5, R0, 0xffffffc0, RZ, 0xc0, !PT ;  /* 0xffffffc000057812 */ /* 0x000fe400078ec0ff */
[----:B------:R-:W-:Y:S02]  /*d9b0*/  R2P PR, R12, 0x6 ;  /* 0x000000060c007804 */ /* 0x000fe40000000000 */
[----:B------:R-:W-:Y:S01]  /*d9c0*/  LOP3.LUT R4, R4, 0x1c0, RZ, 0xc0, !PT ;  /* 0x000001c004047812 */ /* 0x000fe200078ec0ff */
[----:B------:R-:W-:Y:S01]  /*d9d0*/  IMAD R0, R13, 0x10, R7 ;  /* 0x000000100d007824 */ /* 0x000fe200078e0207 */
[----:B------:R-:W-:Y:S01]  /*d9e0*/  ISETP.NE.U32.AND P3, PT, R6, 0x1, PT ;  /* 0x000000010600780c */ /* 0x000fe20003f65070 */
[----:B------:R-:W-:Y:S01]  /*d9f0*/  IMAD R6, R11, 0x8, R5 ;  /* 0x000000080b067824 */ /* 0x000fe200078e0205 */
[----:B------:R-:W-:Y:S01]  /*da00*/  UIADD3 UR8, UR11, UR8, URZ ;  /* 0x000000080b087290 */ /* 0x000fe2000fffe03f */
[----:B------:R-:W-:Y:S02]  /*da10*/  LEA.HI R4, R4, R4, RZ, 0x1d ;  /* 0x0000000404047211 */ /* 0x000fe400078fe8ff */
[----:B------:R-:W-:Y:S01]  /*da20*/  IMAD.IADD R6, R0, 0x1, R6 ;  /* 0x0000000100067824 */ /* 0x000fe200078e0206 */
[----:B------:R-:W-:Y:S01]  /*da30*/  SHF.R.S32.HI R5, RZ, 0x3, R54 ;  /* 0x00000003ff057819 */ /* 0x000fe20000011436 */
[----:B------:R-:W-:Y:S01]  /*da40*/  IMAD R0, R56, 0x80, R0 ;  /* 0x0000008038007824 */ /* 0x000fe200078e0200 */
[----:B------:R-:W-:-:S02]  /*da50*/  LEA R7, R14, R4, 0x1 ;  /* 0x000000040e077211 */ /* 0x000fc400078e08ff */
[----:B------:R-:W-:Y:S01]  /*da60*/  SHF.R.S32.HI R4, RZ, 0x1f, R25 ;  /* 0x0000001fff047819 */ /* 0x000fe20000011419 */
[----:B------:R-:W-:Y:S01]  /*da70*/  IMAD R10, R15, c[0x0][0x3f4], R10 ;  /* 0x0000fd000f0a7a24 */ /* 0x000fe200078e020a */
[----:B------:R-:W-:Y:S01]  /*da80*/  MOV R9, UR8 ;  /* 0x0000000800097c02 */ /* 0x000fe20008000f00 */
[----:B------:R-:W-:Y:S01]  /*da90*/  IMAD R54, R57, c[0x0][0x388], RZ ;  /* 0x0000e20039367a24 */ /* 0x000fe200078e02ff */
[----:B------:R-:W-:Y:S02]  /*daa0*/  LEA R22, R56, R5, 0x7 ;  /* 0x0000000538167211 */ /* 0x000fe400078e38ff */
[----:B------:R-:W-:Y:S01]  /*dab0*/  IADD3 R5, R0, 0x8, RZ ;  /* 0x0000000800057810 */ /* 0x000fe20007ffe0ff */
[----:B------:R-:W-:Y:S01]  /*dac0*/  IMAD R4, R4, c[0x0][0x3e0], RZ ;  /* 0x0000f80004047a24 */ /* 0x000fe200078e02ff */
[----:B------:R-:W-:Y:S01]  /*dad0*/  IADD3 R3, R3, R10, RZ ;  /* 0x0000000a03037210 */ /* 0x000fe20007ffe0ff */
[----:B------:R-:W-:Y:S01]  /*dae0*/  IMAD R48, R15, c[0x0][0x49c], R48 ;  /* 0x000127000f307a24 */ /* 0x000fe200078e0230 */
[----:B------:R-:W-:Y:S01]  /*daf0*/  ISETP.GE.OR P4, PT, R5, R54, P6 ;  /* 0x000000360500720c */ /* 0x000fe20003786670 */
[----:B------:R-:W-:Y:S01]  /*db00*/  IMAD.WIDE.U32 R16, R15, c[0x0][0x498], R8 ;  /* 0x000126000f107a25 */ /* 0x000fe200078e0008 */
[----:B------:R-:W-:-:S02]  /*db10*/  MOV R15, 0xfffffff0 ;  /* 0xfffffff0000f7802 */ /* 0x000fc40000000f00 */
[----:B------:R-:W-:Y:S01]  /*db20*/  IADD3 R5, R0, 0x40, RZ ;  /* 0x0000004000057810 */ /* 0x000fe20007ffe0ff */
[----:B------:R-:W-:Y:S01]  /*db30*/  IMAD R10, R56, 0x80, R6 ;  /* 0x00000080380a7824 */ /* 0x000fe200078e0206 */
[CC--:B------:R-:W-:Y:S01]  /*db40*/  ISETP.GE.OR P5, PT, R0.reuse, R54.reuse, P6 ;  /* 0x000000360000720c */ /* 0x0c0fe200037a6670 */
[----:B------:R-:W-:Y:S01]  /*db50*/  IMAD R6, R25, c[0x0][0x3e4], R4 ;  /* 0x0000f90019067a24 */ /* 0x000fe200078e0204 */
[----:B------:R-:W-:Y:S01]  /*db60*/  IADD3 R4, R0, 0x48, RZ ;  /* 0x0000004800047810 */ /* 0x000fe20007ffe0ff */
[----:B------:R-:W-:Y:S01]  /*db70*/  IMAD.SHL.U32 R0, R7, 0x2, RZ ;  /* 0x0000000207007824 */ /* 0x000fe200078e00ff */
[----:B------:R-:W-:Y:S02]  /*db80*/  SEL R15, R15, 0x10, !P3 ;  /* 0x000000100f0f7807 */ /* 0x000fe40005800000 */
[----:B------:R-:W-:Y:S01]  /*db90*/  ISETP.GE.OR P3, PT, R5, R54, P6 ;  /* 0x000000360500720c */ /* 0x000fe20003766670 */
[----:B------:R-:W-:Y:S01]  /*dba0*/  @P0 IMAD.HI.U32 R5, R10, c[0x0][0x4ec], RZ ;  /* 0x00013b000a050a27 */ /* 0x000fe200078e00ff */
[----:B------:R-:W-:-:S02]  /*dbb0*/  SHF.R.S32.HI R7, RZ, 0x1f, R49 ;  /* 0x0000001fff077819 */ /* 0x000fc40000011431 */
[----:B------:R-:W-:Y:S02]  /*dbc0*/  ISETP.GE.OR P6, PT, R4, R54, P6 ;  /* 0x000000360400720c */ /* 0x000fe400037c6670 */
[----:B------:R-:W-:Y:S01]  /*dbd0*/  MOV R4, R10 ;  /* 0x0000000a00047202 */ /* 0x000fe20000000f00 */
[----:B------:R-:W-:Y:S01]  /*dbe0*/  IMAD R7, R7, c[0x0][0x3d8], RZ ;  /* 0x0000f60007077a24 */ /* 0x000fe200078e02ff */
[C---:B------:R-:W-:Y:S02]  /*dbf0*/  IADD3 R8, R0.reuse, 0x80, RZ ;  /* 0x0000008000087810 */ /* 0x040fe40007ffe0ff */
[----:B------:R-:W-:Y:S01]  /*dc00*/  @P0 SHF.R.U32.HI R4, RZ, c[0x0][0x4f0], R5 ;  /* 0x00013c00ff040a19 */ /* 0x000fe20000011605 */
[----:B------:R-:W-:Y:S01]  /*dc10*/  IMAD R11, R49, c[0x0][0x3dc], R7 ;  /* 0x0000f700310b7a24 */ /* 0x000fe200078e0207 */
[----:B------:R-:W-:Y:S02]  /*dc20*/  IADD3 R5, R0, 0xc0, RZ ;  /* 0x000000c000057810 */ /* 0x000fe40007ffe0ff */
[----:B------:R-:W-:-:S02]  /*dc30*/  @P2 IADD3 R5, R8, -0x40, RZ ;  /* 0xffffffc008052810 */ /* 0x000fc40007ffe0ff */
[----:B------:R-:W-:Y:S02]  /*dc40*/  SHF.R.S32.HI R7, RZ, 0x1f, R4 ;  /* 0x0000001fff077819 */ /* 0x000fe40000011404 */
[C---:B------:R-:W-:Y:S01]  /*dc50*/  IADD3 R8, P0, R4.reuse, R16, RZ ;  /* 0x0000001004087210 */ /* 0x040fe20007f1e0ff */
[----:B------:R-:W-:Y:S01]  /*dc60*/  IMAD.WIDE.U32 R2, R25, c[0x0][0x3e0], R2 ;  /* 0x0000f80019027a25 */ /* 0x000fe200078e0002 */
[----:B------:R-:W-:-:S03]  /*dc70*/  IADD3 R4, -R4, RZ, RZ ;  /* 0x000000ff04047210 */ /* 0x000fc60007ffe1ff */
[----:B------:R-:W-:Y:S02]  /*dc80*/  IMAD.IADD R3, R3, 0x1, R6 ;  /* 0x0000000103037824 */ /* 0x000fe400078e0206 */
[----:B------:R-:W-:Y:S01]  /*dc90*/  IMAD R4, R4, c[0x0][0x4e8], R10 ;  /* 0x00013a0004047a24 */ /* 0x000fe200078e020a */
[----:B------:R-:W-:Y:S01]  /*dca0*/  F2FP.BF16.PACK_AB R18, R125, R18 ;  /* 0x000000127d12723e */ /* 0x000fe200000010ff */
[----:B------:R-:W-:Y:S01]  /*dcb0*/  IMAD.MOV.U32 R16, RZ, RZ, 0x20 ;  /* 0x00000020ff107424 */ /* 0x000fe200078e00ff */
[----:B------:R-:W-:Y:S01]  /*dcc0*/  F2FP.BF16.PACK_AB R19, R127, R19 ;  /* 0x000000137f13723e */ /* 0x000fe200000010ff */
[----:B------:R-:W-:Y:S01]  /*dcd0*/  IMAD.WIDE.U32 R2, R49, c[0x0][0x3d8], R2 ;  /* 0x0000f60031027a25 */ /* 0x000fe200078e0002 */
[----:B------:R-:W-:Y:S02]  /*dce0*/  F2FP.BF16.PACK_AB R21, R133, R21 ;  /* 0x000000158515723e */ /* 0x000fe400000010ff */
[----:B------:R-:W-:Y:S02]  /*dcf0*/  IADD3 R6, R0, R15, RZ ;  /* 0x0000000f00067210 */ /* 0x000fe40007ffe0ff */
[----:B------:R-:W-:-:S02]  /*dd00*/  F2FP.BF16.PACK_AB R20, R135, R20 ;  /* 0x000000148714723e */ /* 0x000fc400000010ff */
[----:B------:R-:W-:Y:S02]  /*dd10*/  IADD3.X R9, R7, R17, R48, P0, !PT ;  /* 0x0000001107097210 */ /* 0x000fe400007fe430 */
[----:B------:R-:W-:Y:S02]  /*dd20*/  F2FP.BF16.PACK_AB R23, R121, R23 ;  /* 0x000000177917723e */ /* 0x000fe400000010ff */
[----:B------:R-:W-:Y:S02]  /*dd30*/  F2FP.BF16.PACK_AB R24, R123, R24 ;  /* 0x000000187b18723e */ /* 0x000fe400000010ff */
[----:B------:R-:W-:Y:S01]  /*dd40*/  SHF.R.S32.HI R7, RZ, 0x1f, R4 ;  /* 0x0000001fff077819 */ /* 0x000fe20000011404 */
[----:B------:R-:W-:Y:S01]  /*dd50*/  STS [R0+0x80], R18 ;  /* 0x0000801200007388 */ /* 0x000fe20000000800 */
[----:B------:R-:W-:Y:S02]  /*dd60*/  F2FP.BF16.PACK_AB R26, R129, R26 ;  /* 0x0000001a811a723e */ /* 0x000fe400000010ff */
[----:B------:R-:W-:Y:S01]  /*dd70*/  F2FP.BF16.PACK_AB R27, R131, R27 ;  /* 0x0000001b831b723e */ /* 0x000fe200000010ff */
[----:B------:R-:W-:Y:S01]  /*dd80*/  STS [R0+0x480], R19 ;  /* 0x0004801300007388 */ /* 0x000fe20000000800 */
[----:B------:R-:W-:Y:S01]  /*dd90*/  SEL R16, R16, 0xffffffe0, !P1 ;  /* 0xffffffe010107807 */ /* 0x000fe20004800000 */
[----:B------:R-:W-:Y:S01]  /*dda0*/  IMAD R7, R7, c[0x0][0x488], RZ ;  /* 0x0001220007077a24 */ /* 0x000fe200078e02ff */
[----:B------:R-:W-:Y:S01]  /*ddb0*/  IADD3 R3, R3, R11, RZ ;  /* 0x0000000b03037210 */ /* 0x000fe20007ffe0ff */
[----:B------:R1:W-:Y:S01]  /*ddc0*/  STS [R6+0x80], R21 ;  /* 0x0000801506007388 */ /* 0x0003e20000000800 */
[----:B------:R-:W-:-:S03]  /*ddd0*/  F2FP.BF16.PACK_AB R29, R137, R29 ;  /* 0x0000001d891d723e */ /* 0x000fc600000010ff */
[----:B------:R3:W-:Y:S01]  /*dde0*/  STS [R6+0x480], R20 ;  /* 0x0004801406007388 */ /* 0x0007e20000000800 */
[----:B------:R-:W-:-:S03]  /*ddf0*/  F2FP.BF16.PACK_AB R28, R139, R28 ;  /* 0x0000001c8b1c723e */ /* 0x000fc600000010ff */
[----:B------:R-:W-:Y:S01]  /*de00*/  STS [R0+0x2080], R23 ;  /* 0x0020801700007388 */ /* 0x000fe20000000800 */
[----:B------:R-:W-:-:S03]  /*de10*/  F2FP.BF16.PACK_AB R30, R149, R30 ;  /* 0x0000001e951e723e */ /* 0x000fc600000010ff */
[----:B------:R4:W-:Y:S01]  /*de20*/  STS [R0+0x2480], R24 ;  /* 0x0024801800007388 */ /* 0x0009e20000000800 */
[----:B------:R-:W-:-:S03]  /*de30*/  F2FP.BF16.PACK_AB R31, R151, R31 ;  /* 0x0000001f971f723e */ /* 0x000fc600000010ff */
[----:B------:R-:W-:Y:S01]  /*de40*/  STS [R6+0x2080], R26 ;  /* 0x0020801a06007388 */ /* 0x000fe20000000800 */
[----:B------:R-:W-:-:S03]  /*de50*/  F2FP.BF16.PACK_AB R33, R141, R33 ;  /* 0x000000218d21723e */ /* 0x000fc600000010ff */
[----:B------:R4:W-:Y:S01]  /*de60*/  STS [R6+0x2480], R27 ;  /* 0x0024801b06007388 */ /* 0x0009e20000000800 */
[----:B------:R-:W-:Y:S02]  /*de70*/  F2FP.BF16.PACK_AB R32, R143, R32 ;  /* 0x000000208f20723e */ /* 0x000fe400000010ff */
[----:B-1----:R-:W-:Y:S01]  /*de80*/  LEA R21, P0, R2, c[0x0][0x380], 0x1 ;  /* 0x0000e00002157a11 */ /* 0x002fe200078008ff */
[----:B------:R-:W-:-:S03]  /*de90*/  IMAD R7, R4, c[0x0][0x48c], R7 ;  /* 0x0001230004077a24 */ /* 0x000fc600078e0207 */
[----:B---3--:R-:W-:Y:S01]  /*dea0*/  LEA.HI.X R20, R2, c[0x0][0x384], R3, 0x1, P0 ;  /* 0x0000e10002147a11 */ /* 0x008fe200000f0c03 */
[----:B------:R-:W-:-:S04]  /*deb0*/  IMAD.WIDE.U32 R2, R4, c[0x0][0x488], R8 ;  /* 0x0001220004027a25 */ /* 0x000fc800078e0008 */
[----:B----4-:R-:W-:Y:S01]  /*dec0*/  IMAD.IADD R0, R0, 0x1, R16 ;  /* 0x0000000100007824 */ /* 0x010fe200078e0210 */
[----:B------:R-:W-:Y:S01]  /*ded0*/  LEA R4, P0, R2, c[0x0][0x450], 0x2 ;  /* 0x0001140002047a11 */ /* 0x000fe200078010ff */
[----:B------:R-:W-:-:S03]  /*dee0*/  IMAD.IADD R6, R16, 0x1, R6 ;  /* 0x0000000110067824 */ /* 0x000fc600078e0206 */
[----:B------:R-:W-:Y:S04]  /*def0*/  STS [R0+0x80], R29 ;  /* 0x0000801d00007388 */ /* 0x000fe80000000800 */
[----:B------:R-:W-:Y:S04]  /*df00*/  STS [R0+0x480], R28 ;  /* 0x0004801c00007388 */ /* 0x000fe80000000800 */
[----:B------:R-:W-:Y:S04]  /*df10*/  STS [R6+0x80], R30 ;  /* 0x0000801e06007388 */ /* 0x000fe80000000800 */
[----:B------:R-:W-:Y:S04]  /*df20*/  STS [R6+0x480], R31 ;  /* 0x0004801f06007388 */ /* 0x000fe80000000800 */
[----:B------:R-:W-:Y:S04]  /*df30*/  STS [R0+0x2080], R33 ;  /* 0x0020802100007388 */ /* 0x000fe80000000800 */
[----:B------:R1:W-:Y:S01]  /*df40*/  STS [R0+0x2480], R32 ;  /* 0x0024802000007388 */ /* 0x0003e20000000800 */
[----:B------:R-:W-:-:S02]  /*df50*/  F2FP.BF16.PACK_AB R35, R145, R35 ;  /* 0x000000239123723e */ /* 0x000fc400000010ff */
[----:B------:R-:W-:Y:S02]  /*df60*/  F2FP.BF16.PACK_AB R34, R147, R34 ;  /* 0x000000229322723e */ /* 0x000fe400000010ff */
[----:B------:R-:W-:Y:S02]  /*df70*/  F2FP.BF16.PACK_AB R37, R153, R37 ;  /* 0x000000259925723e */ /* 0x000fe400000010ff */
[----:B------:R-:W-:Y:S02]  /*df80*/  F2FP.BF16.PACK_AB R36, R155, R36 ;  /* 0x000000249b24723e */ /* 0x000fe400000010ff */
[----:B------:R-:W-:Y:S02]  /*df90*/  F2FP.BF16.PACK_AB R42, R165, R42 ;  /* 0x0000002aa52a723e */ /* 0x000fe400000010ff */
[----:B------:R-:W-:Y:S02]  /*dfa0*/  F2FP.BF16.PACK_AB R41, R167, R41 ;  /* 0x00000029a729723e */ /* 0x000fe400000010ff */
[----:B------:R-:W-:-:S02]  /*dfb0*/  F2FP.BF16.PACK_AB R47, R157, R47 ;  /* 0x0000002f9d2f723e */ /* 0x000fc400000010ff */
[----:B------:R-:W-:Y:S02]  /*dfc0*/  F2FP.BF16.PACK_AB R158, R159, R158 ;  /* 0x0000009e9f9e723e */ /* 0x000fe400000010ff */
[----:B-1----:R-:W-:Y:S02]  /*dfd0*/  IADD3 R0, R3, R7, RZ ;  /* 0x0000000703007210 */ /* 0x002fe40007ffe0ff */
[----:B------:R-:W-:Y:S02]  /*dfe0*/  IADD3 R3, R16, 0x400, R5 ;  /* 0x0000040010037810 */ /* 0x000fe40007ffe005 */
[----:B------:R-:W-:Y:S02]  /*dff0*/  LEA.HI.X R2, R2, c[0x0][0x454], R0, 0x2, P0 ;  /* 0x0001150002027a11 */ /* 0x000fe400000f1400 */
[----:B------:R-:W-:Y:S01]  /*e000*/  IADD3 R0, R15, R5, RZ ;  /* 0x000000050f007210 */ /* 0x000fe20007ffe0ff */
[----:B------:R-:W-:Y:S01]  /*e010*/  STS [R6+0x2080], R35 ;  /* 0x0020802306007388 */ /* 0x000fe20000000800 */
[----:B------:R-:W-:Y:S01]  /*e020*/  F2FP.BF16.PACK_AB R46, R161, R46 ;  /* 0x0000002ea12e723e */ /* 0x000fe200000010ff */
[----:B------:R-:W-:Y:S01]  /*e030*/  IMAD.IADD R14, R15, 0x1, R3 ;  /* 0x000000010f0e7824 */ /* 0x000fe200078e0203 */
[----:B------:R-:W-:Y:S01]  /*e040*/  F2FP.BF16.PACK_AB R162, R163, R162 ;  /* 0x000000a2a3a2723e */ /* 0x000fe200000010ff */
[----:B------:R-:W-:Y:S01]  /*e050*/  SHFL.IDX PT, R13, R2, RZ, 0x1c1f ;  /* 0x001c1fff020d7589 */ /* 0x000fe200000e0000 */
[----:B------:R-:W-:-:S02]  /*e060*/  F2FP.BF16.PACK_AB R45, R169, R45 ;  /* 0x0000002da92d723e */ /* 0x000fc400000010ff */
[----:B------:R-:W-:Y:S01]  /*e070*/  F2FP.BF16.PACK_AB R44, R171, R44 ;  /* 0x0000002cab2c723e */ /* 0x000fe200000010ff */
[----:B------:R-:W-:Y:S01]  /*e080*/  SHFL.IDX PT, R11, R2, 0x1, 0x1c1f ;  /* 0x003c1f00020b7f89 */ /* 0x000fe200000e0000 */
[----:B------:R-:W-:-:S03]  /*e090*/  F2FP.BF16.PACK_AB R40, R181, R40 ;  /* 0x00000028b528723e */ /* 0x000fc600000010ff */
[----:B------:R-:W-:Y:S01]  /*e0a0*/  SHFL.IDX PT, R9, R2, 0x2, 0x1c1f ;  /* 0x005c1f0002097f89 */ /* 0x000fe200000e0000 */
[----:B------:R-:W-:-:S03]  /*e0b0*/  IADD3 R3, R16, R0, RZ ;  /* 0x0000000010037210 */ /* 0x000fc60007ffe0ff */
[----:B------:R1:W-:Y:S01]  /*e0c0*/  SHFL.IDX PT, R7, R2, 0x3, 0x1c1f ;  /* 0x007c1f0002077f89 */ /* 0x0003e200000e0000 */
[----:B------:R-:W-:-:S03]  /*e0d0*/  F2FP.BF16.PACK_AB R39, R183, R39 ;  /* 0x00000027b727723e */ /* 0x000fc600000010ff */
[----:B------:R-:W-:Y:S01]  /*e0e0*/  STS [R6+0x2480], R34 ;  /* 0x0024802206007388 */ /* 0x000fe20000000800 */
[----:B------:R-:W-:-:S03]  /*e0f0*/  F2FP.BF16.PACK_AB R43, R173, R43 ;  /* 0x0000002bad2b723e */ /* 0x000fc600000010ff */
[----:B------:R-:W-:Y:S01]  /*e100*/  STS [R5], R37 ;  /* 0x0000002505007388 */ /* 0x000fe20000000800 */
[----:B------:R-:W-:-:S03]  /*e110*/  F2FP.BF16.PACK_AB R174, R175, R174 ;  /* 0x000000aeafae723e */ /* 0x000fc600000010ff */
[----:B------:R-:W-:Y:S01]  /*e120*/  STS [R5+0x400], R36 ;  /* 0x0004002405007388 */ /* 0x000fe20000000800 */
[----:B------:R-:W-:-:S03]  /*e130*/  F2FP.BF16.PACK_AB R38, R177, R38 ;  /* 0x00000026b126723e */ /* 0x000fc600000010ff */
[----:B------:R-:W-:Y:S01]  /*e140*/  STS [R0], R42 ;  /* 0x0000002a00007388 */ /* 0x000fe20000000800 */
[----:B------:R-:W-:-:S03]  /*e150*/  F2FP.BF16.PACK_AB R178, R179, R178 ;  /* 0x000000b2b3b2723e */ /* 0x000fc600000010ff */
[----:B------:R-:W-:Y:S01]  /*e160*/  STS [R0+0x400], R41 ;  /* 0x0004002900007388 */ /* 0x000fe20000000800 */
[----:B-1----:R-:W-:-:S03]  /*e170*/  IMAD.IADD R2, R16, 0x1, R5 ;  /* 0x0000000110027824 */ /* 0x002fc600078e0205 */
[----:B------:R-:W-:Y:S04]  /*e180*/  STS [R5+0x2000], R47 ;  /* 0x0020002f05007388 */ /* 0x000fe80000000800 */
[----:B------:R-:W-:Y:S04]  /*e190*/  STS [R5+0x2400], R158 ;  /* 0x0024009e05007388 */ /* 0x000fe80000000800 */
[----:B------:R-:W-:Y:S04]  /*e1a0*/  STS [R0+0x2000], R46 ;  /* 0x0020002e00007388 */ /* 0x000fe80000000800 */
[----:B------:R-:W-:Y:S04]  /*e1b0*/  STS [R0+0x2400], R162 ;  /* 0x002400a200007388 */ /* 0x000fe80000000800 */
[----:B------:R-:W-:Y:S04]  /*e1c0*/  STS [R2], R45 ;  /* 0x0000002d02007388 */ /* 0x000fe80000000800 */
[----:B------:R-:W-:Y:S04]  /*e1d0*/  STS [R2+0x400], R44 ;  /* 0x0004002c02007388 */ /* 0x000fe80000000800 */
[----:B------:R-:W-:Y:S04]  /*e1e0*/  STS [R3], R40 ;  /* 0x0000002803007388 */ /* 0x000fe80000000800 */
[----:B------:R-:W-:Y:S04]  /*e1f0*/  STS [R14], R39 ;  /* 0x000000270e007388 */ /* 0x000fe80000000800 */
[----:B------:R-:W-:Y:S04]  /*e200*/  STS [R2+0x2000], R43 ;  /* 0x0020002b02007388 */ /* 0x000fe80000000800 */
[----:B------:R1:W-:Y:S04]  /*e210*/  STS [R2+0x2400], R174 ;  /* 0x002400ae02007388 */ /* 0x0003e80000000800 */
[----:B------:R-:W-:Y:S04]  /*e220*/  STS [R3+0x2000], R38 ;  /* 0x0020002603007388 */ /* 0x000fe80000000800 */
[----:B------:R-:W-:Y:S04]  /*e230*/  STS [R14+0x2000], R178 ;  /* 0x002000b20e007388 */ /* 0x000fe80000000800 */
[----:B------:R-:W3:Y:S04]  /*e240*/  SHFL.IDX PT, R12, R4, RZ, 0x1c1f ;  /* 0x001c1fff040c7589 */ /* 0x000ee800000e0000 */
[----:B------:R-:W-:Y:S06]  /*e250*/  BAR.SYNC.DEFER_BLOCKING 0x1, 0x80 ;  /* 0x0042000000007b1d */ /* 0x000fec0000010000 */
[----:B------:R-:W4:Y:S04]  /*e260*/  SHFL.IDX PT, R10, R4, 0x1, 0x1c1f ;  /* 0x003c1f00040a7f89 */ /* 0x000f2800000e0000 */
[----:B------:R-:W2:Y:S04]  /*e270*/  SHFL.IDX PT, R8, R4, 0x2, 0x1c1f ;  /* 0x005c1f0004087f89 */ /* 0x000ea800000e0000 */
[----:B------:R-:W2:Y:S01]  /*e280*/  SHFL.IDX PT, R6, R4, 0x3, 0x1c1f ;  /* 0x007c1f0004067f89 */ /* 0x000ea200000e0000 */
[----:B-1----:R-:W-:Y:S01]  /*e290*/  SHF.L.U32 R2, R59, 0x1, RZ ;  /* 0x000000013b027819 */ /* 0x002fe200000006ff */
[----:B------:R-:W-:-:S02]  /*e2a0*/  IMAD.SHL.U32 R0, R55, 0x8, RZ ;  /* 0x0000000837007824 */ /* 0x000fc400078e00ff */
[----:B------:R-:W1:Y:S04]  /*e2b0*/  SHFL.IDX PT, R3, R21, RZ, 0x181f ;  /* 0x00181fff15037589 */ /* 0x000e6800000e0000 */
[----:B---3--:R-:W-:Y:S04]  /*e2c0*/  @!P5 ST.E [R12.64], R52 ;  /* 0x000000340c00d985 */ /* 0x008fe8000c10190c */
[----:B------:R-:W3:Y:S04]  /*e2d0*/  SHFL.IDX PT, R5, R20, RZ, 0x181f ;  /* 0x00181fff14057589 */ /* 0x000ee800000e0000 */
[----:B----4-:R-:W-:Y:S04]  /*e2e0*/  @!P4 ST.E [R10.64], R51 ;  /* 0x000000330a00c985 */ /* 0x010fe8000c10190c */
[----:B--2---:R-:W-:Y:S04]  /*e2f0*/  @!P3 ST.E [R8.64], R50 ;  /* 0x000000320800b985 */ /* 0x004fe8000c10190c */
[----:B------:R2:W-:Y:S01]  /*e300*/  @!P6 ST.E [R6.64], R53 ;  /* 0x000000350600e985 */ /* 0x0005e2000c10190c */
[----:B------:R-:W-:-:S03]  /*e310*/  ISETP.GE.AND P6, PT, R0, c[0x0][0x3c8], PT ;  /* 0x0000f20000007a0c */ /* 0x000fc60003fc6270 */
[----:B------:R-:W4:Y:S04]  /*e320*/  SHFL.IDX PT, R4, R21, 0x1, 0x181f ;  /* 0x00381f0015047f89 */ /* 0x000f2800000e0000 */
[----:B------:R-:W-:Y:S01]  /*e330*/  LDS.128 R16, [R2+0x80] ;  /* 0x0000800002107984 */ /* 0x000fe20000000c00 */
[----:B------:R-:W-:-:S03]  /*e340*/  ISETP.GE.OR P3, PT, R22, R54, P6 ;  /* 0x000000361600720c */ /* 0x000fc60003766670 */
[----:B------:R-:W-:Y:S04]  /*e350*/  LDS.128 R12, [R2+0x880] ;  /* 0x00088000020c7984 */ /* 0x000fe80000000c00 */
[----:B------:R-:W3:Y:S04]  /*e360*/  SHFL.IDX PT, R9, R20, 0x1, 0x181f ;  /* 0x00381f0014097f89 */ /* 0x000ee800000e0000 */
[----:B------:R-:W3:Y:S04]  /*e370*/  SHFL.IDX PT, R8, R21, 0x2, 0x181f ;  /* 0x00581f0015087f89 */ /* 0x000ee800000e0000 */
[----:B------:R-:W4:Y:S01]  /*e380*/  SHFL.IDX PT, R10, R20, 0x2, 0x181f ;  /* 0x00581f00140a7f89 */ /* 0x000f2200000e0000 */
[----:B--2---:R-:W-:-:S03]  /*e390*/  IADD3 R6, R22, 0x10, RZ ;  /* 0x0000001016067810 */ /* 0x004fc60007ffe0ff */
[----:B------:R-:W2:Y:S01]  /*e3a0*/  LDS.128 R24, [R2+0x1080] ;  /* 0x0010800002187984 */ /* 0x000ea20000000c00 */
[----:B------:R-:W-:Y:S02]  /*e3b0*/  IADD3 R7, R22, 0x20, RZ ;  /* 0x0000002016077810 */ /* 0x000fe40007ffe0ff */
[-C--:B------:R-:W-:Y:S01]  /*e3c0*/  ISETP.GE.OR P1, PT, R6, R54.reuse, P6 ;  /* 0x000000360600720c */ /* 0x080fe20003726670 */
[----:B------:R-:W-:Y:S01]  /*e3d0*/  LDS.128 R28, [R2+0x1880] ;  /* 0x00188000021c7984 */ /* 0x000fe20000000c00 */
[----:B------:R-:W-:Y:S02]  /*e3e0*/  IADD3 R6, R22, 0x30, RZ ;  /* 0x0000003016067810 */ /* 0x000fe40007ffe0ff */
[-C--:B------:R-:W-:Y:S01]  /*e3f0*/  ISETP.GE.OR P2, PT, R7, R54.reuse, P6 ;  /* 0x000000360700720c */ /* 0x080fe20003746670 */
[----:B------:R-:W-:Y:S01]  /*e400*/  LDS.128 R32, [R2+0x2080] ;  /* 0x0020800002207984 */ /* 0x000fe20000000c00 */
[----:B------:R-:W-:Y:S02]  /*e410*/  ISETP.GE.OR P0, PT, R6, R54, P6 ;  /* 0x000000360600720c */ /* 0x000fe40003706670 */
[----:B-1----:R-:W-:Y:S01]  /*e420*/  @!P3 LEA R6, P4, R0, R3, 0x1 ;  /* 0x000000030006b211 */ /* 0x002fe200078808ff */
[----:B------:R-:W-:Y:S01]  /*e430*/  LDS.128 R36, [R2+0x2880] ;  /* 0x0028800002247984 */ /* 0x000fe20000000c00 */
[----:B------:R-:W-:-:S03]  /*e440*/  IADD3 R11, R22, 0x40, RZ ;  /* 0x00000040160b7810 */ /* 0x000fc60007ffe0ff */
[----:B------:R-:W1:Y:S01]  /*e450*/  SHFL.IDX PT, R3, R21, 0x3, 0x181f ;  /* 0x00781f0015037f89 */ /* 0x000e6200000e0000 */
[C-C-:B---3--:R-:W-:Y:S02]  /*e460*/  @!P3 LEA.HI.X R7, R0.reuse, R5, R58.reuse, 0x1, P4 ;  /* 0x000000050007b211 */ /* 0x148fe400020f0c3a */
[C---:B----4-:R-:W-:Y:S01]  /*e470*/  @!P1 LEA R4, P4, R0.reuse, R4, 0x1 ;  /* 0x0000000400049211 */ /* 0x050fe200078808ff */
[----:B------:R-:W-:Y:S04]  /*e480*/  LDS.128 R40, [R2+0x3080] ;  /* 0x0030800002287984 */ /* 0x000fe80000000c00 */
[----:B------:R-:W3:Y:S01]  /*e490*/  SHFL.IDX PT, R48, R20, 0x3, 0x181f ;  /* 0x00781f0014307f89 */ /* 0x000ee200000e0000 */
[----:B------:R-:W-:Y:S02]  /*e4a0*/  ISETP.GE.OR P5, PT, R11, R54, P6 ;  /* 0x000000360b00720c */ /* 0x000fe400037a6670 */
[C---:B------:R-:W-:Y:S01]  /*e4b0*/  @!P1 LEA.HI.X R5, R0.reuse, R9, R58, 0x1, P4 ;  /* 0x0000000900059211 */ /* 0x040fe200020f0c3a */
[----:B------:R-:W4:Y:S01]  /*e4c0*/  SHFL.IDX PT, R23, R21, 0x4, 0x181f ;  /* 0x00981f0015177f89 */ /* 0x000f2200000e0000 */
[----:B------:R-:W-:-:S03]  /*e4d0*/  @!P2 LEA R8, P4, R0, R8, 0x1 ;  /* 0x000000080008a211 */ /* 0x000fc600078808ff */
[----:B------:R-:W1:Y:S01]  /*e4e0*/  SHFL.IDX PT, R11, R21, 0x5, 0x181f ;  /* 0x00b81f00150b7f89 */ /* 0x000e6200000e0000 */
[----:B------:R-:W-:-:S03]  /*e4f0*/  IADD3 R44, R22, 0x50, RZ ;  /* 0x00000050162c7810 */ /* 0x000fc60007ffe0ff */
[----:B------:R-:W-:Y:S01]  /*e500*/  SHFL.IDX PT, R49, R21, 0x6, 0x181f ;  /* 0x00d81f0015317f89 */ /* 0x000fe200000e0000 */
[----:B------:R-:W-:-:S03]  /*e510*/  @!P2 LEA.HI.X R9, R0, R10, R58, 0x1, P4 ;  /* 0x0000000a0009a211 */ /* 0x000fc600020f0c3a */
[----:B------:R-:W1:Y:S04]  /*e520*/  SHFL.IDX PT, R51, R20, 0x4, 0x181f ;  /* 0x00981f0014337f89 */ /* 0x000e6800000e0000 */
[----:B------:R-:W1:Y:S01]  /*e530*/  SHFL.IDX PT, R50, R20, 0x5, 0x181f ;  /* 0x00b81f0014327f89 */ /* 0x000e6200000e0000 */
[----:B------:R-:W-:-:S03]  /*e540*/  IADD3 R52, R22, 0x60, RZ ;  /* 0x0000006016347810 */ /* 0x000fc60007ffe0ff */
[----:B------:R-:W1:Y:S01]  /*e550*/  SHFL.IDX PT, R10, R20, 0x6, 0x181f ;  /* 0x00d81f00140a7f89 */ /* 0x000e6200000e0000 */
[----:B------:R-:W-:-:S03]  /*e560*/  ISETP.GE.OR P4, PT, R44, R54, P6 ;  /* 0x000000362c00720c */ /* 0x000fc60003786670 */
[----:B------:R1:W4:Y:S04]  /*e570*/  LDS.128 R44, [R2+0x3880] ;  /* 0x00388000022c7984 */ /* 0x0003280000000c00 */
[----:B------:R4:W-:Y:S01]  /*e580*/  @!P3 ST.E.128 [R6.64], R16 ;  /* 0x000000100600b985 */ /* 0x0009e2000c101d0c */
[----:B------:R-:W-:-:S03]  /*e590*/  ISETP.GE.OR P3, PT, R52, R54, P6 ;  /* 0x000000363400720c */ /* 0x000fc60003766670 */
[----:B------:R4:W-:Y:S04]  /*e5a0*/  @!P1 ST.E.128 [R4.64], R12 ;  /* 0x0000000c04009985 */ /* 0x0009e8000c101d0c */
[----:B--2---:R-:W-:Y:S01]  /*e5b0*/  @!P2 ST.E.128 [R8.64], R24 ;  /* 0x000000180800a985 */ /* 0x004fe2000c101d0c */
[----:B-1----:R-:W-:-:S04]  /*e5c0*/  @!P0 LEA R2, P1, R0, R3, 0x1 ;  /* 0x0000000300028211 */ /* 0x002fc800078208ff */
[----:B---3--:R-:W-:-:S05]  /*e5d0*/  @!P0 LEA.HI.X R3, R0, R48, R58, 0x1, P1 ;  /* 0x0000003000038211 */ /* 0x008fca00008f0c3a */
[----:B------:R1:W-:Y:S01]  /*e5e0*/  @!P0 ST.E.128 [R2.64], R28 ;  /* 0x0000001c02008985 */ /* 0x0003e2000c101d0c */
[C---:B----4-:R-:W-:Y:S02]  /*e5f0*/  @!P5 LEA R6, P2, R0.reuse, R23, 0x1 ;  /* 0x000000170006d211 */ /* 0x050fe400078408ff */
[C---:B------:R-:W-:Y:S02]  /*e600*/  @!P4 LEA R4, P1, R0.reuse, R11, 0x1 ;  /* 0x0000000b0004c211 */ /* 0x040fe400078208ff */
[C-C-:B------:R-:W-:Y:S02]  /*e610*/  @!P5 LEA.HI.X R7, R0.reuse, R51, R58.reuse, 0x1, P2 ;  /* 0x000000330007d211 */ /* 0x140fe400010f0c3a */
[----:B------:R-:W-:-:S03]  /*e620*/  @!P4 LEA.HI.X R5, R0, R50, R58, 0x1, P1 ;  /* 0x000000320005c211 */ /* 0x000fc600008f0c3a */
[----:B------:R-:W-:Y:S04]  /*e630*/  @!P5 ST.E.128 [R6.64], R32 ;  /* 0x000000200600d985 */ /* 0x000fe8000c101d0c */
[----:B------:R-:W-:Y:S01]  /*e640*/  @!P4 ST.E.128 [R4.64], R36 ;  /* 0x000000240400c985 */ /* 0x000fe2000c101d0c */
[----:B-1----:R-:W-:-:S04]  /*e650*/  @!P3 LEA R2, P0, R0, R49, 0x1 ;  /* 0x000000310002b211 */ /* 0x002fc800078008ff */
[----:B------:R-:W-:-:S05]  /*e660*/  @!P3 LEA.HI.X R3, R0, R10, R58, 0x1, P0 ;  /* 0x0000000a0003b211 */ /* 0x000fca00000f0c3a */
[----:B------:R1:W-:Y:S04]  /*e670*/  @!P3 ST.E.128 [R2.64], R40 ;  /* 0x000000280200b985 */ /* 0x0003e8000c101d0c */
[----:B------:R2:W3:Y:S04]  /*e680*/  SHFL.IDX PT, R6, R21, 0x7, 0x181f ;  /* 0x00f81f0015067f89 */ /* 0x0004e800000e0000 */
[----:B------:R2:W4:Y:S01]  /*e690*/  SHFL.IDX PT, R4, R20, 0x7, 0x181f ;  /* 0x00f81f0014047f89 */ /* 0x00052200000e0000 */
[----:B-1----:R-:W-:-:S04]  /*e6a0*/  IADD3 R2, R22, 0x70, RZ ;  /* 0x0000007016027810 */ /* 0x002fc80007ffe0ff */
[----:B------:R-:W-:-:S13]  /*e6b0*/  ISETP.GE.OR P6, PT, R2, R54, P6 ;  /* 0x000000360200720c */ /* 0x000fda00037c6670 */
[----:B------:R-:W-:Y:S05]  /*e6c0*/  @P6 EXIT ;  /* 0x000000000000694d */ /* 0x000fea0003800000 */
[----:B--234-:R-:W-:-:S04]  /*e6d0*/  LEA R2, P0, R0, R6, 0x1 ;  /* 0x0000000600027211 */ /* 0x01cfc800078008ff */
[----:B------:R-:W-:-:S05]  /*e6e0*/  LEA.HI.X R3, R0, R4, R58, 0x1, P0 ;  /* 0x0000000400037211 */ /* 0x000fca00000f0c3a */
[----:B------:R-:W-:Y:S01]  /*e6f0*/  ST.E.128 [R2.64], R44 ;  /* 0x0000002c02007985 */ /* 0x000fe2000c101d0c */
[----:B------:R-:W-:Y:S05]  /*e700*/  EXIT ;  /* 0x000000000000794d */ /* 0x000fea0003800000 */
.L_x_6:
[----:B------:R-:W-:-:S00]  /*e710*/  BRA `(.L_x_6) ;  /* 0xfffffff000007947 */ /* 0x000fc0000383ffff */
[----:B------:R-:W-:-:S00]  /*e720*/  NOP ;  /* 0x0000000000007918 */ /* 0x000fc00000000000 */
        /* <DEDUP_REMOVED lines=13> */
.L_x_1596:


//--------------------- .text._ZN7cutlass13device_kernelIN5flash19enable_sm80_to_sm89INS1_16FlashAttnFwdSm80INS1_25CollectiveMainloopFwdSm80ILi4ELi1ELb0EN4cute5tupleIJNS5_1CILi128EEENS7_ILi112EEENS7_ILi64EEEEEELi64ENS_10bfloat16_tEfNS_4arch4Sm80ELb0ELb0ELb1ELb1ELb1ELb0ELb1ELb0EEENS1_21CollectiveEpilogueFwdINS6_IJS8_SA_S9_EEENS6_IJNS7_ILi1EEESI_SI_EEESC_SE_Li128ELb1ELb1ELb0ELb0EEENS1_19SingleTileSchedulerILb1ELb0ELb1ELi128EEEEEEEEEvNT_6ParamsE --------------------------
	.section	.text._ZN7cutlass13device_kernelIN5flash19enable_sm80_to_sm89INS1_16FlashAttnFwdSm80INS1_25CollectiveMainloopFwdSm80ILi4ELi1ELb0EN4cute5tupleIJNS5_1CILi128EEENS7_ILi112EEENS7_ILi64EEEEEELi64ENS_10bfloat16_tEfNS_4arch4Sm80ELb0ELb0ELb1ELb1ELb1ELb0ELb1ELb0EEENS1_21CollectiveEpilogueFwdINS6_IJS8_SA_S9_EEENS6_IJNS7_ILi1EEESI_SI_EEESC_SE_Li128ELb1ELb1ELb0ELb0EEENS1_19SingleTileSchedulerILb1ELb0ELb1ELi128EEEEEEEEEvNT_6ParamsE,"ax",@progbits
	.sectioninfo	@"SHI_REGISTERS=255"
	.align	128
.text._ZN7cutlass13device_kernelIN5flash19enable_sm80_to_sm89INS1_16FlashAttnFwdSm80INS1_25CollectiveMainloopFwdSm80ILi4ELi1ELb0EN4cute5tupleIJNS5_1CILi128EEENS7_ILi112EEENS7_ILi64EEEEEELi64ENS_10bfloat16_tEfNS_4arch4Sm80ELb0ELb0ELb1ELb1ELb1ELb0ELb1ELb0EEENS1_21CollectiveEpilogueFwdINS6_IJS8_SA_S9_EEENS6_IJNS7_ILi1EEESI_SI_EEESC_SE_Li128ELb1ELb1ELb0ELb0EEENS1_19SingleTileSchedulerILb1ELb0ELb1ELi128EEEEEEEEEvNT_6ParamsE:
        .type           _ZN7cutlass13device_kernelIN5flash19enable_sm80_to_sm89INS1_16FlashAttnFwdSm80INS1_25CollectiveMainloopFwdSm80ILi4ELi1ELb0EN4cute5tupleIJNS5_1CILi128EEENS7_ILi112EEENS7_ILi64EEEEEELi64ENS_10bfloat16_tEfNS_4arch4Sm80ELb0ELb0ELb1ELb1ELb1ELb0ELb1ELb0EEENS1_21CollectiveEpilogueFwdINS6_IJS8_SA_S9_EEENS6_IJNS7_ILi1EEESI_SI_EEESC_SE_Li128ELb1ELb1ELb0ELb0EEENS1_19SingleTileSchedulerILb1ELb0ELb1ELi128EEEEEEEEEvNT_6ParamsE,@function
        .size           _ZN7cutlass13device_kernelIN5flash19enable_sm80_to_sm89INS1_16FlashAttnFwdSm80INS1_25CollectiveMainloopFwdSm80ILi4ELi1ELb0EN4cute5tupleIJNS5_1CILi128EEENS7_ILi112EEENS7_ILi64EEEEEELi64ENS_10bfloat16_tEfNS_4arch4Sm80ELb0ELb0ELb1ELb1ELb1ELb0ELb1ELb0EEENS1_21CollectiveEpilogueFwdINS6_IJS8_SA_S9_EEENS6_IJNS7_ILi1EEESI_SI_EEESC_SE_Li128ELb1ELb1ELb0ELb0EEENS1_19SingleTileSchedulerILb1ELb0ELb1ELi128EEEEEEEEEvNT_6ParamsE,(.L_x_1597 - _ZN7cutlass13device_kernelIN5flash19enable_sm80_to_sm89INS1_16FlashAttnFwdSm80INS1_25CollectiveMainloopFwdSm80ILi4ELi1ELb0EN4cute5tupleIJNS5_1CILi128EEENS7_ILi112EEENS7_ILi64EEEEEELi64ENS_10bfloat16_tEfNS_4arch4Sm80ELb0ELb0ELb1ELb1ELb1ELb0ELb1ELb0EEENS1_21CollectiveEpilogueFwdINS6_IJS8_SA_S9_EEENS6_IJNS7_ILi1EEESI_SI_EEESC_SE_Li128ELb1ELb1ELb0ELb0EEENS1_19SingleTileSchedulerILb1ELb0ELb1ELi128EEEEEEEEEvNT_6ParamsE)
        .other          _ZN7cutlass13device_kernelIN5flash19enable_sm80_to_sm89INS1_16FlashAttnFwdSm80INS1_25CollectiveMainloopFwdSm80ILi4ELi1ELb0EN4cute5tupleIJNS5_1CILi128EEENS7_ILi112EEENS7_ILi64EEEEEELi64ENS_10bfloat16_tEfNS_4arch4Sm80ELb0ELb0ELb1ELb1ELb1ELb0ELb1ELb0EEENS1_21CollectiveEpilogueFwdINS6_IJS8_SA_S9_EEENS6_IJNS7_ILi1EEESI_SI_EEESC_SE_Li128ELb1ELb1ELb0ELb0EEENS1_19SingleTileSchedulerILb1ELb0ELb1ELi128EEEEEEEEEvNT_6ParamsE,@"STO_CUDA_ENTRY STV_DEFAULT"
_ZN7cutlass13device_kernelIN5flash19enable_sm80_to_sm89INS1_16FlashAttnFwdSm80INS1_25CollectiveMainloopFwdSm80ILi4ELi1ELb0EN4cute5tupleIJNS5_1CILi128EEENS7_ILi112EEENS7_ILi64EEEEEELi64ENS_10bfloat16_tEfNS_4arch4Sm80ELb0ELb0ELb1ELb1ELb1ELb0ELb1ELb0EEENS1_21CollectiveEpilogueFwdINS6_IJS8_SA_S9_EEENS6_IJNS7_ILi1EEESI_SI_EEESC_SE_Li128ELb1ELb1ELb0ELb0EEENS1_19SingleTileSchedulerILb1ELb0ELb1ELi128EEEEEEEEEvNT_6ParamsE:
[----:B------:R-:W-:Y:S02]  /*0000*/  MOV R1, c[0x0][0x28] ;  /* 0x00000a0000017a02 */ /* 0x000fe40000000f00 */
[----:B------:R-:W1:Y:S01]  /*0010*/  S2R R196, SR_TID.X ;  /* 0x0000000000c47919 */ /* 0x000e620000002100 */
[----:B------:R-:W2:Y:S01]  /*0020*/  S2UR UR11, SR_CTAID.Z ;  /* 0x00000000000b79c3 */ /* 0x000ea20000002700 */
[----:B------:R-:W-:Y:S01]  /*0030*/  UMOV UR15, 0x4 ;  /* 0x00000004000f7882 */ /* 0x000fe20000000000 */
[----:B------:R-:W-:Y:S01]  /*0040*/  IADD3 R1, R1, -0x48, RZ ;  /* 0xffffffb801017810 */ /* 0x000fe20007ffe0ff */
[----:B------:R-:W-:Y:S02]  /*0050*/  ULDC.64 UR6, c[0x0][0x568] ;  /* 0x00015a0000067ab9 */ /* 0x000fe40000000a00 */
[----:B------:R-:W-:-:S03]  /*0060*/  ULDC.64 UR12, c[0x0][0x118] ;  /* 0x00004600000c7ab9 */ /* 0x000fc60000000a00 */
[----:B------:R-:W3:Y:S01]  /*0070*/  S2UR UR5, SR_CTAID.X ;  /* 0x00000000000579c3 */ /* 0x000ee20000002500 */
[----:B-1----:R-:W-:Y:S01]  /*0080*/  SHF.R.U32.HI R0, RZ, 0x5, R196 ;  /* 0x00000005ff007819 */ /* 0x002fe200000116c4 */
[----:B--2---:R-:W-:-:S05]  /*0090*/  UIMAD.WIDE UR6, UR11, UR15, UR6 ;  /* 0x0000000f0b0672a5 */ /* 0x004fca000f8e0206 */
[----:B------:R-:W1:Y:S02]  /*00a0*/  SHFL.IDX PT, R0, R0, RZ, 0x1f ;  /* 0x00001fff00007589 */ /* 0x000e6400000e0000 */
[----:B-1----:R-:W-:-:S13]  /*00b0*/  ISETP.NE.AND P0, PT, R0, RZ, PT ;  /* 0x000000ff0000720c */ /* 0x002fda0003f05270 */
[----:B---3--:R-:W-:Y:S05]  /*00c0*/  @!P0 BRA `(.L_x_7) ;  /* 0x000001c000008947 */ /* 0x008fea0003800000 */
[----:B------:R-:W-:-:S04]  /*00d0*/  ISETP.NE.U32.AND P0, PT, RZ, c[0x0][0x568], PT ;  /* 0x00015a00ff007a0c */ /* 0x000fc80003f05070 */
[----:B------:R-:W-:-:S13]  /*00e0*/  ISETP.NE.AND.EX P0, PT, RZ, c[0x0][0x56c], PT, P0 ;  /* 0x00015b00ff007a0c */ /* 0x000fda0003f05300 */
[----:B------:R-:W-:Y:S05]  /*00f0*/  @!P0 BRA `(.L_x_8) ;  /* 0x0000005000008947 */ /* 0x000fea0003800000 */
[----:B------:R-:W-:Y:S02]  /*0100*/  MOV R2, UR6 ;  /* 0x0000000600027c02 */ /* 0x000fe40008000f00 */
[----:B------:R-:W-:-:S05]  /*0110*/  MOV R3, UR7 ;  /* 0x0000000700037c02 */ /* 0x000fca0008000f00 */
[----:B------:R-:W2:Y:S02]  /*0120*/  LDG.E R0, [R2.64] ;  /* 0x0000000c02007981 */ /* 0x000ea4000c1e1900 */
[----:B--2---:R1:W2:Y:S02]  /*0130*/  R2UR UR6, R0 ;  /* 0x00000000000673c2 */ /* 0x0042a400000e0000 */
[----:B-12---:R-:W-:Y:S05]  /*0140*/  BRA `(.L_x_9) ;  /* 0x000000e000007947 */ /* 0x006fea0003800000 */
.L_x_8:
[----:B------:R-:W-:-:S04]  /*0150*/  ISETP.NE.U32.AND P0, PT, RZ, c[0x0][0x560], PT ;  /* 0x00015800ff007a0c */ /* 0x000fc80003f05070 */
[----:B------:R-:W-:-:S13]  /*0160*/  ISETP.NE.AND.EX P0, PT, RZ, c[0x0][0x564], PT, P0 ;  /* 0x00015900ff007a0c */ /* 0x000fda0003f05300 */
[----:B------:R-:W-:Y:S05]  /*0170*/  @!P0 BRA `(.L_x_10) ;  /* 0x000000a000008947 */ /* 0x000fea0003800000 */
[----:B------:R-:W-:Y:S02]  /*0180*/  ULDC.64 UR6, c[0x0][0x560] ;  /* 0x0001580000067ab9 */ /* 0x000fe40000000a00 */
[----:B------:R-:W-:-:S06]  /*0190*/  UIMAD.WIDE UR6, UR11, UR15, UR6 ;  /* 0x0000000f0b0672a5 */ /* 0x000fcc000f8e0206 */
[----:B------:R-:W-:Y:S02]  /*01a0*/  MOV R2, UR6 ;  /* 0x0000000600027c02 */ /* 0x000fe40008000f00 */
[----:B------:R-:W-:-:S05]  /*01b0*/  MOV R3, UR7 ;  /* 0x0000000700037c02 */ /* 0x000fca0008000f00 */
[----:B------:R1:W2:Y:S04]  /*01c0*/  LDG.E R0, [R2.64] ;  /* 0x0000000c02007981 */ /* 0x0002a8000c1e1900 */
[----:B-1----:R-:W3:Y:S01]  /*01d0*/  LDG.E R2, [R2.64+0x4] ;  /* 0x0000040c02027981 */ /* 0x002ee2000c1e1900 */
[----:B--2---:R-:W1:Y:S08]  /*01e0*/  R2UR UR4, R0 ;  /* 0x00000000000473c2 */ /* 0x004e7000000e0000 */
[----:B---3--:R-:W1:Y:S02]  /*01f0*/  R2UR UR6, R2 ;  /* 0x00000000020673c2 */ /* 0x008e6400000e0000 */
[----:B-1----:R-:W-:Y:S01]  /*0200*/  UIADD3 UR6, -UR4, UR6, URZ ;  /* 0x0000000604067290 */ /* 0x002fe2000fffe13f */
[----:B------:R-:W-:Y:S05]  /*0210*/  BRA `(.L_x_9) ;  /* 0x0000001000007947 */ /* 0x000fea0003800000 */
.L_x_10:
[----:B------:R-:W-:Y:S02]  /*0220*/  ULDC UR6, c[0x0][0x54c] ;  /* 0x0001530000067ab9 */ /* 0x000fe40000000800 */
.L_x_9:
[----:B------:R-:W-:Y:S02]  /*0230*/  ULDC UR4, c[0x0][0x548] ;  /* 0x0001520000047ab9 */ /* 0x000fe40000000800 */
[----:B------:R-:W-:-:S02]  /*0240*/  USHF.L.U32 UR5, UR5, 0x7, URZ ;  /* 0x0000000705057899 */ /* 0x000fc4000800063f */
[----:B------:R-:W-:-:S04]  /*0250*/  UIMAD UR4, UR6, UR4, URZ ;  /* 0x00000004060472a4 */ /* 0x000fc8000f8e023f */
[----:B------:R-:W-:-:S04]  /*0260*/  UISETP.GE.AND UP0, UPT, UR5, UR4, UPT ;  /* 0x000000040500728c */ /* 0x000fc8000bf06270 */
[----:B------:R-:W-:Y:S01]  /*0270*/  USEL UR11, UR11, 0xffffffff, !UP0 ;  /* 0xffffffff0b0b7887 */ /* 0x000fe2000c000000 */
[----:B------:R-:W-:Y:S05]  /*0280*/  BRA `(.L_x_11) ;  /* 0x000001b000007947 */ /* 0x000fea0003800000 */
.L_x_7:
        /* <DEDUP_REMOVED lines=8> */
.L_x_12:
        /* <DEDUP_REMOVED lines=13> */
.L_x_14:
[----:B------:R-:W-:Y:S02]  /*03e0*/  ULDC UR6, c[0x0][0x54c] ;  /* 0x0001530000067ab9 */ /* 0x000fe40000000800 */
.L_x_13:
[----:B------:R-:W-:Y:S02]  /*03f0*/  ULDC UR4, c[0x0][0x548] ;  /* 0x0001520000047ab9 */ /* 0x000fe40000000800 */
[----:B------:R-:W-:-:S02]  /*0400*/  USHF.L.U32 UR5, UR5, 0x7, URZ ;  /* 0x0000000705057899 */ /* 0x000fc4000800063f */
[----:B------:R-:W-:-:S04]  /*0410*/  UIMAD UR4, UR6, UR4, URZ ;  /* 0x00000004060472a4 */ /* 0x000fc8000f8e023f */
[----:B------:R-:W-:-:S04]  /*0420*/  UISETP.GE.AND UP0, UPT, UR5, UR4, UPT ;  /* 0x000000040500728c */ /* 0x000fc8000bf06270 */
[----:B------:R-:W-:-:S06]  /*0430*/  USEL UR11, UR11, 0xffffffff, !UP0 ;  /* 0xffffffff0b0b7887 */ /* 0x000fcc000c000000 */
.L_x_11:
[----:B------:R-:W-:-:S13]  /*0440*/  ISETP.LE.AND P0, PT, RZ, UR11, PT ;  /* 0x0000000bff007c0c */ /* 0x000fda000bf03270 */
[----:B------:R-:W-:Y:S05]  /*0450*/  @!P0 EXIT ;  /* 0x000000000000894d */ /* 0x000fea0003800000 */
[----:B------:R-:W-:Y:S02]  /*0460*/  ULDC.64 UR4, c[0x0][0x370] ;  /* 0x0000dc0000047ab9 */ /* 0x000fe40000000a00 */
[----:B------:R-:W-:Y:S02]  /*0470*/  UISETP.NE.U32.AND UP0, UPT, URZ, UR4, UPT ;  /* 0x000000043f00728c */ /* 0x000fe4000bf05070 */
[----:B------:R-:W-:Y:S02]  /*0480*/  ULDC.64 UR6, c[0x0][0x370] ;  /* 0x0000dc0000067ab9 */ /* 0x000fe40000000a00 */
[----:B------:R-:W-:-:S03]  /*0490*/  UISETP.NE.AND.EX UP0, UPT, URZ, UR5, UPT, UP0 ;  /* 0x000000053f00728c */ /* 0x000fc6000bf05300 */
[----:B------:R-:W-:Y:S02]  /*04a0*/  ULDC.64 UR4, c[0x0][0x348] ;  /* 0x0000d20000047ab9 */ /* 0x000fe40000000a00 */
[----:B------:R-:W-:Y:S01]  /*04b0*/  UISETP.NE.U32.AND UP1, UPT, URZ, UR4, UPT ;  /* 0x000000043f00728c */ /* 0x000fe2000bf25070 */
[----:B------:R-:W-:-:S03]  /*04c0*/  PLOP3.LUT P2, PT, PT, PT, UP0, 0x80, 0x0 ;  /* 0x000000000000781c */ /* 0x000fc60003f4f008 */
[----:B------:R-:W-:Y:S02]  /*04d0*/  UISETP.NE.AND.EX UP1, UPT, URZ, UR5, UPT, UP1 ;  /* 0x000000053f00728c */ /* 0x000fe4000bf25310 */
[----:B------:R-:W-:Y:S02]  /*04e0*/  @UP0 UIMAD.WIDE UR6, UR11, UR15, UR6 ;  /* 0x0000000f0b0602a5 */ /* 0x000fe4000f8e0206 */
[----:B------:R-:W-:Y:S02]  /*04f0*/  ULDC.64 UR4, c[0x0][0x348] ;  /* 0x0000d20000047ab9 */ /* 0x000fe40000000a00 */
[----:B------:R-:W-:Y:S01]  /*0500*/  UIMAD.WIDE UR4, UR11, UR15, UR4 ;  /* 0x0000000f0b0472a5 */ /* 0x000fe2000f8e0204 */
[----:B------:R-:W-:Y:S01]  /*0510*/  PLOP3.LUT P1, PT, PT, PT, UP1, 0x80, 0x0 ;  /* 0x000000000000781c */ /* 0x000fe20003f2f018 */
[----:B------:R-:W-:Y:S02]  /*0520*/  IMAD.U32 R2, RZ, RZ, UR6 ;  /* 0x00000006ff027e24 */ /* 0x000fe4000f8e00ff */
[----:B------:R-:W-:-:S02]  /*0530*/  IMAD.U32 R3, RZ, RZ, UR7 ;  /* 0x00000007ff037e24 */ /* 0x000fc4000f8e00ff */
[----:B------:R-:W-:Y:S01]  /*0540*/  MOV R6, UR4 ;  /* 0x0000000400067c02 */ /* 0x000fe20008000f00 */
[----:B------:R-:W-:Y:S01]  /*0550*/  IMAD.U32 R7, RZ, RZ, UR5 ;  /* 0x00000005ff077e24 */ /* 0x000fe2000f8e00ff */
[----:B------:R-:W-:Y:S01]  /*0560*/  ULDC.64 UR4, c[0x0][0x360] ;  /* 0x0000d80000047ab9 */ /* 0x000fe20000000a00 */
[----:B------:R-:W2:Y:S01]  /*0570*/  @P2 LDG.E R2, [R2.64] ;  /* 0x0000000c02022981 */ /* 0x000ea2000c1e1900 */
[----:B------:R-:W-:-:S04]  /*0580*/  UISETP.NE.U32.AND UP0, UPT, URZ, UR4, UPT ;  /* 0x000000043f00728c */ /* 0x000fc8000bf05070 */
[----:B------:R-:W-:Y:S01]  /*0590*/  UISETP.NE.AND.EX UP0, UPT, URZ, UR5, UPT, UP0 ;  /* 0x000000053f00728c */ /* 0x000fe2000bf05300 */
[----:B------:R-:W3:Y:S02]  /*05a0*/  @P1 LDG.E R0, [R6.64] ;  /* 0x0000000c06001981 */ /* 0x000ee4000c1e1900 */
[----:B------:R-:W-:-:S03]  /*05b0*/  ULDC.64 UR4, c[0x0][0x360] ;  /* 0x0000d80000047ab9 */ /* 0x000fc60000000a00 */
[----:B------:R-:W-:-:S05]  /*05c0*/  PLOP3.LUT P0, PT, PT, PT, UP0, 0x80, 0x0 ;  /* 0x000000000000781c */ /* 0x000fca0003f0f008 */
[----:B------:R-:W-:Y:S01]  /*05d0*/  @UP0 UIMAD.WIDE UR4, UR11, UR15, UR4 ;  /* 0x0000000f0b0402a5 */ /* 0x000fe2000f8e0204 */
[----:B------:R-:W-:-:S05]  /*05e0*/  MOV R8, c[0x0][0x168] ;  /* 0x00005a0000087a02 */ /* 0x000fca0000000f00 */
[----:B------:R-:W-:Y:S01]  /*05f0*/  IMAD.U32 R4, RZ, RZ, UR4 ;  /* 0x00000004ff047e24 */ /* 0x000fe2000f8e00ff */
[----:B------:R-:W-:-:S05]  /*0600*/  MOV R5, UR5 ;  /* 0x0000000500057c02 */ /* 0x000fca0008000f00 */
[----:B------:R1:W5:Y:S01]  /*0610*/  @P0 LDG.E R8, [R4.64] ;  /* 0x0000000c04080981 */ /* 0x000362000c1e1900 */
[----:B------:R-:W4:Y:S01]  /*0620*/  S2UR UR9, SR_CTAID.Y ;  /* 0x00000000000979c3 */ /* 0x000f220000002600 */
[----:B------:R-:W-:Y:S02]  /*0630*/  UMOV UR10, URZ ;  /* 0x0000003f000a7c82 */ /* 0x000fe40008000000 */
[----:B------:R-:W-:Y:S02]  /*0640*/  UMOV UR14, URZ ;  /* 0x0000003f000e7c82 */ /* 0x000fe40008000000 */
[----:B------:R-:W-:Y:S02]  /*0650*/  ULDC UR5, c[0x0][0x2ac] ;  /* 0x0000ab0000057ab9 */ /* 0x000fe40000000800 */
[----:B------:R-:W-:Y:S02]  /*0660*/  ULDC UR4, c[0x0][0x1d0] ;  /* 0x0000740000047ab9 */ /* 0x000fe40000000800 */
[----:B------:R-:W-:-:S02]  /*0670*/  UIMAD UR4, UR5, UR4, URZ ;  /* 0x00000004050472a4 */ /* 0x000fc4000f8e023f */
[----:B----4-:R-:W-:Y:S01]  /*0680*/  USHF.R.S32.HI UR8, URZ, 0x1f, UR9 ;  /* 0x0000001f3f087899 */ /* 0x010fe20008011409 */
[----:B--2---:R1:W2:Y:S08]  /*0690*/  @P2 R2UR UR10, R2 ;  /* 0x00000000020a23c2 */ /* 0x0042b000000e0000 */
[----:B---3--:R1:W3:Y:S02]  /*06a0*/  @P1 R2UR UR14, R0 ;  /* 0x00000000000e13c2 */ /* 0x0082e400000e0000 */
[----:B-1-3--:R-:W-:Y:S05]  /*06b0*/  @P0 BRA `(.L_x_15) ;  /* 0x0000004000000947 */ /* 0x00afea0003800000 */
[----:B------:R-:W-:Y:S05]  /*06c0*/  @!P1 BRA `(.L_x_15) ;  /* 0x0000003000009947 */ /* 0x000fea0003800000 */
[----:B------:R-:W3:Y:S04]  /*06d0*/  LDG.E R0, [R6.64] ;  /* 0x0000000c06007981 */ /* 0x000ee8000c1e1900 */
[----:B------:R-:W3:Y:S02]  /*06e0*/  LDG.E R2, [R6.64+0x4] ;  /* 0x0000040c06027981 */ /* 0x000ee4000c1e1900 */
[----:B---3-5:R-:W-:-:S02]  /*06f0*/  IADD3 R8, -R0, R2, RZ ;  /* 0x0000000200087210 */ /* 0x028fc40007ffe1ff */
.L_x_15:
[----:B------:R-:W-:-:S04]  /*0700*/  ISETP.NE.U32.AND P0, PT, RZ, c[0x0][0x368], PT ;  /* 0x0000da00ff007a0c */ /* 0x000fc80003f05070 */
[----:B------:R-:W-:-:S13]  /*0710*/  ISETP.NE.AND.EX P0, PT, RZ, c[0x0][0x36c], PT, P0 ;  /* 0x0000db00ff007a0c */ /* 0x000fda0003f05300 */
[----:B------:R-:W-:Y:S05]  /*0720*/  @!P0 BRA `(.L_x_16) ;  /* 0x0000007000008947 */ /* 0x000fea0003800000 */
[----:B------:R-:W-:Y:S02]  /*0730*/  ULDC.64 UR4, c[0x0][0x368] ;  /* 0x0000da0000047ab9 */ /* 0x000fe40000000a00 */
[----:B------:R-:W-:-:S06]  /*0740*/  UIMAD.WIDE UR4, UR11, UR15, UR4 ;  /* 0x0000000f0b0472a5 */ /* 0x000fcc000f8e0204 */
[----:B------:R-:W-:Y:S02]  /*0750*/  MOV R2, UR4 ;  /* 0x0000000400027c02 */ /* 0x000fe40008000f00 */
[----:B------:R-:W-:-:S05]  /*0760*/  MOV R3, UR5 ;  /* 0x0000000500037c02 */ /* 0x000fca0008000f00 */
[----:B------:R-:W3:Y:S02]  /*0770*/  LDG.E R0, [R2.64] ;  /* 0x0000000c02007981 */ /* 0x000ee4000c1e1900 */
[----:B---3--:R1:W3:Y:S02]  /*0780*/  R2UR UR4, R0 ;  /* 0x00000000000473c2 */ /* 0x0082e400000e0000 */
[----:B-1-3--:R-:W-:Y:S05]  /*0790*/  BRA `(.L_x_17) ;  /* 0x000000c000007947 */ /* 0x00afea0003800000 */
.L_x_16:
[----:B------:R-:W-:-:S04]  /*07a0*/  ISETP.NE.U32.AND P0, PT, RZ, c[0x0][0x350], PT ;  /* 0x0000d400ff007a0c */ /* 0x000fc80003f05070 */
[----:B------:R-:W-:-:S13]  /*07b0*/  ISETP.NE.AND.EX P0, PT, RZ, c[0x0][0x354], PT, P0 ;  /* 0x0000d500ff007a0c */ /* 0x000fda0003f05300 */
[----:B------:R-:W-:Y:S05]  /*07c0*/  @!P0 BRA `(.L_x_17) ;  /* 0x0000009000008947 */ /* 0x000fea0003800000 */
[----:B------:R-:W-:Y:S02]  /*07d0*/  ULDC.64 UR4, c[0x0][0x350] ;  /* 0x0000d40000047ab9 */ /* 0x000fe40000000a00 */
[----:B------:R-:W-:-:S06]  /*07e0*/  UIMAD.WIDE UR4, UR11, UR15, UR4 ;  /* 0x0000000f0b0472a5 */ /* 0x000fcc000f8e0204 */
[----:B------:R-:W-:Y:S02]  /*07f0*/  MOV R2, UR4 ;  /* 0x0000000400027c02 */ /* 0x000fe40008000f00 */
[----:B------:R-:W-:-:S05]  /*0800*/  MOV R3, UR5 ;  /* 0x0000000500037c02 */ /* 0x000fca0008000f00 */
[----:B------:R-:W3:Y:S04]  /*0810*/  LDG.E R4, [R2.64] ;  /* 0x0000000c02047981 */ /* 0x000ee8000c1e1900 */
[----:B------:R-:W4:Y:S01]  /*0820*/  LDG.E R0, [R2.64+0x4] ;  /* 0x0000040c02007981 */ /* 0x000f22000c1e1900 */
[----:B---3--:R-:W1:Y:S08]  /*0830*/  R2UR UR5, R4 ;  /* 0x00000000040573c2 */ /* 0x008e7000000e0000 */
[----:B----4-:R-:W1:Y:S02]  /*0840*/  R2UR UR4, R0 ;  /* 0x00000000000473c2 */ /* 0x010e6400000e0000 */
[----:B-1----:R-:W-:-:S06]  /*0850*/  UIADD3 UR4, -UR5, UR4, URZ ;  /* 0x0000000405047290 */ /* 0x002fcc000fffe13f */
.L_x_17:
[----:B--2---:R-:W-:Y:S01]  /*0860*/  UIADD3 UR7, -UR10, UR4, URZ ;  /* 0x000000040a077290 */ /* 0x004fe2000fffe13f */
[----:B------:R-:W-:Y:S01]  /*0870*/  PLOP3.LUT P4, PT, PT, PT, PT, 0x80, 0x0 ;  /* 0x000000000000781c */ /* 0x000fe20003f8f070 */
[----:B------:R-:W-:Y:S01]  /*0880*/  CS2R R178, SRZ ;  /* 0x0000000000b27805 */ /* 0x000fe2000001ff00 */
[----:B------:R-:W-:Y:S01]  /*0890*/  UMOV UR4, URZ ;  /* 0x0000003f00047c82 */ /* 0x000fe20008000000 */
[----:B------:R-:W-:Y:S01]  /*08a0*/  CS2R R176, SRZ ;  /* 0x0000000000b07805 */ /* 0x000fe2000001ff00 */
[----:B------:R-:W-:Y:S01]  /*08b0*/  UISETP.GE.AND UP0, UPT, UR7, 0x1, UPT ;  /* 0x000000010700788c */ /* 0x000fe2000bf06270 */
[----:B------:R-:W-:Y:S01]  /*08c0*/  CS2R R182, SRZ ;  /* 0x0000000000b67805 */ /* 0x000fe2000001ff00 */
[----:B------:R-:W-:Y:S01]  /*08d0*/  UIADD3 UR5, UR7, 0x6f, URZ ;  /* 0x0000006f07057890 */ /* 0x000fe2000fffe03f */
[----:B------:R-:W-:Y:S01]  /*08e0*/  CS2R R180, SRZ ;  /* 0x0000000000b47805 */ /* 0x000fe2000001ff00 */
[----:B------:R-:W-:Y:S01]  /*08f0*/  IMAD.MOV.U32 R15, RZ, RZ, RZ ;  /* 0x000000ffff0f7224 */ /* 0x000fe200078e00ff */
[----:B------:R-:W-:Y:S01]  /*0900*/  CS2R R172, SRZ ;  /* 0x0000000000ac7805 */ /* 0x000fe2000001ff00 */
[----:B------:R-:W-:Y:S01]  /*0910*/  PLOP3.LUT P0, PT, PT, PT, UP0, 0x80, 0x0 ;  /* 0x000000000000781c */ /* 0x000fe20003f0f008 */
[----:B------:R-:W-:Y:S01]  /*0920*/  UIMAD.WIDE UR4, UR5, -0x6db6db6d, UR4 ;  /* 0x92492493050478a5 */ /* 0x000fe2000f8e0204 */
[----:B------:R-:W-:Y:S01]  /*0930*/  IMAD.MOV.U32 R174, RZ, RZ, RZ ;  /* 0x000000ffffae7224 */ /* 0x000fe200078e00ff */
[----:B------:R-:W-:Y:S01]  /*0940*/  CS2R R16, SRZ ;  /* 0x0000000000107805 */ /* 0x000fe2000001ff00 */
[----:B------:R-:W-:Y:S01]  /*0950*/  MOV R170, RZ ;  /* 0x000000ff00aa7202 */ /* 0x000fe20000000f00 */
[----:B------:R-:W-:Y:S01]  /*0960*/  USHF.R.U32.HI UR6, URZ, 0x1f, UR5 ;  /* 0x0000001f3f067899 */ /* 0x000fe20008011605 */
[----:B------:R-:W-:Y:S01]  /*0970*/  IMAD.MOV.U32 R168, RZ, RZ, RZ ;  /* 0x000000ffffa87224 */ /* 0x000fe200078e00ff */
[----:B------:R-:W-:Y:S01]  /*0980*/  CS2R R20, SRZ ;  /* 0x0000000000147805 */ /* 0x000fe2000001ff00 */
[----:B------:R-:W-:Y:S01]  /*0990*/  MOV R162, RZ ;  /* 0x000000ff00a27202 */ /* 0x000fe20000000f00 */
[----:B------:R-:W-:Y:S01]  /*09a0*/  ULEA.HI.SX32 UR6, UR5, UR6, 0x1a ;  /* 0x0000000605067291 */ /* 0x000fe2000f8fd23f */
[----:B------:R-:W-:Y:S01]  /*09b0*/  CS2R R12, SRZ ;  /* 0x00000000000c7805 */ /* 0x000fe2000001ff00 */
[----:B------:R-:W-:Y:S01]  /*09c0*/  IMAD.MOV.U32 R160, RZ, RZ, RZ ;  /* 0x000000ffffa07224 */ /* 0x000fe200078e00ff */
[----:B------:R-:W-:Y:S01]  /*09d0*/  MOV R166, RZ ;  /* 0x000000ff00a67202 */ /* 0x000fe20000000f00 */
[----:B------:R-:W-:Y:S01]  /*09e0*/  CS2R R18, SRZ ;  /* 0x0000000000127805 */ /* 0x000fe2000001ff00 */
[----:B------:R-:W-:Y:S01]  /*09f0*/  IMAD.MOV.U32 R164, RZ, RZ, RZ ;  /* 0x000000ffffa47224 */ /* 0x000fe200078e00ff */
[----:B------:R-:W-:Y:S01]  /*0a00*/  CS2R R158, SRZ ;  /* 0x00000000009e7805 */ /* 0x000fe2000001ff00 */
[----:B------:R-:W-:Y:S01]  /*0a10*/  CS2R R22, SRZ ;  /* 0x0000000000167805 */ /* 0x000fe2000001ff00 */
[----:B------:R-:W-:Y:S01]  /*0a20*/  MOV R156, RZ ;  /* 0x000000ff009c7202 */ /* 0x000fe20000000f00 */
[----:B------:R-:W-:Y:S01]  /*0a30*/  IMAD.MOV.U32 R154, RZ, RZ, RZ ;  /* 0x000000ffff9a7224 */ /* 0x000fe200078e00ff */
[----:B------:R-:W-:Y:S01]  /*0a40*/  CS2R R24, SRZ ;  /* 0x0000000000187805 */ /* 0x000fe2000001ff00 */
[----:B------:R-:W-:Y:S01]  /*0a50*/  MOV R152, RZ ;  /* 0x000000ff00987202 */ /* 0x000fe20000000f00 */
[----:B------:R-:W-:Y:S01]  /*0a60*/  CS2R R146, SRZ ;  /* 0x0000000000927805 */ /* 0x000fe2000001ff00 */
[----:B------:R-:W-:Y:S01]  /*0a70*/  IMAD.MOV.U32 R144, RZ, RZ, RZ ;  /* 0x000000ffff907224 */ /* 0x000fe200078e00ff */
[----:B------:R-:W-:Y:S01]  /*0a80*/  MOV R150, RZ ;  /* 0x000000ff00967202 */ /* 0x000fe20000000f00 */
        /* <DEDUP_REMOVED lines=8> */
[----:B------:R-:W-:Y:S01]  /*0b10*/  CS2R R32, SRZ ;  /* 0x0000000000207805 */ /* 0x000fe2000001ff00 */
[----:B------:R-:W-:Y:S01]  /*0b20*/  IMAD.MOV.U32 R128, RZ, RZ, RZ ;  /* 0x000000ffff807224 */ /* 0x000fe200078e00ff */
[----:B------:R-:W-:Y:S01]  /*0b30*/  MOV R134, RZ ;  /* 0x000000ff00867202 */ /* 0x000fe20000000f00 */
[----:B------:R-:W-:Y:S01]  /*0b40*/  CS2R R26, SRZ ;  /* 0x00000000001a7805 */ /* 0x000fe2000001ff00 */
[----:B------:R-:W-:Y:S01]  /*0b50*/  IMAD.MOV.U32 R132, RZ, RZ, RZ ;  /* 0x000000ffff847224 */ /* 0x000fe200078e00ff */
[----:B------:R-:W-:Y:S01]  /*0b60*/  CS2R R122, SRZ ;  /* 0x00000000007a7805 */ /* 0x000fe2000001ff00 */
[----:B------:R-:W-:Y:S01]  /*0b70*/  MOV R120, RZ ;  /* 0x000000ff00787202 */ /* 0x000fe20000000f00 */
[----:B------:R-:W-:Y:S01]  /*0b80*/  IMAD.MOV.U32 R126, RZ, RZ, RZ ;  /* 0x000000ffff7e7224 */ /* 0x000fe200078e00ff */
[----:B------:R-:W-:Y:S01]  /*0b90*/  CS2R R124, SRZ ;  /* 0x00000000007c7805 */ /* 0x000fe2000001ff00 */
[----:B------:R-:W-:Y:S01]  /*0ba0*/  CS2R R38, SRZ ;  /* 0x0000000000267805 */ /* 0x000fe2000001ff00 */
[----:B------:R-:W-:Y:S01]  /*0bb0*/  CS2R R36, SRZ ;  /* 0x0000000000247805 */ /* 0x000fe2000001ff00 */
[----:B------:R-:W-:Y:S05]  /*0bc0*/  @!P0 BRA `(.L_x_18) ;  /* 0x0000cdb000008947 */ /* 0x000fea0003800000 */
[----:B------:R-:W-:Y:S02]  /*0bd0*/  ULDC.64 UR4, c[0x0][0x340] ;  /* 0x0000d00000047ab9 */ /* 0x000fe40000000a00 */
[----:B------:R-:W-:-:S04]  /*0be0*/  UISETP.NE.U32.AND UP0, UPT, URZ, UR4, UPT ;  /* 0x000000043f00728c */ /* 0x000fc8000bf05070 */
[----:B------:R-:W-:-:S03]  /*0bf0*/  UISETP.NE.AND.EX UP0, UPT, URZ, UR5, UPT, UP0 ;  /* 0x000000053f00728c */ /* 0x000fc6000bf05300 */
[----:B------:R-:W-:-:S03]  /*0c00*/  ULDC.64 UR4, c[0x0][0x340] ;  /* 0x0000d00000047ab9 */ /* 0x000fc60000000a00 */
[----:B------:R-:W-:-:S05]  /*0c10*/  PLOP3.LUT P0, PT, PT, PT, UP0, 0x80, 0x0 ;  /* 0x000000000000781c */ /* 0x000fca0003f0f008 */
[----:B------:R-:W-:-:S06]  /*0c20*/  @UP0 UIMAD.WIDE UR4, UR11, UR15, UR4 ;  /* 0x0000000f0b0402a5 */ /* 0x000fcc000f8e0204 */
[----:B------:R-:W-:Y:S02]  /*0c30*/  IMAD.U32 R2, RZ, RZ, UR4 ;  /* 0x00000004ff027e24 */ /* 0x000fe4000f8e00ff */
[----:B------:R-:W-:Y:S01]  /*0c40*/  IMAD.U32 R3, RZ, RZ, UR5 ;  /* 0x00000005ff037e24 */ /* 0x000fe2000f8e00ff */
[----:B------:R-:W1:Y:S01]  /*0c50*/  S2R R13, SR_CTAID.X ;  /* 0x00000000000d7919 */ /* 0x000e620000002500 */
[----:B------:R-:W-:Y:S01]  /*0c60*/  SHF.R.S32.HI R27, RZ, 0x1f, R196 ;  /* 0x0000001fff1b7819 */ /* 0x000fe200000114c4 */
[----:B------:R-:W-:Y:S02]  /*0c70*/  USHF.R.S32.HI UR15, URZ, 0x1f, UR14 ;  /* 0x0000001f3f0f7899 */ /* 0x000fe4000801140e */
[----:B------:R2:W3:Y:S01]  /*0c80*/  @P0 LDG.E R7, [R2.64] ;  /* 0x0000000c02070981 */ /* 0x0004e2000c1e1900 */
[----:B------:R-:W-:Y:S01]  /*0c90*/  ULDC.64 UR4, c[0x0][0x178] ;  /* 0x00005e0000047ab9 */ /* 0x000fe20000000a00 */
[CC--:B------:R-:W-:Y:S01]  /*0ca0*/  LEA.HI R15, R27.reuse, R196.reuse, RZ, 0x4 ;  /* 0x000000c41b0f7211 */ /* 0x0c0fe200078f20ff */
[----:B------:R-:W-:Y:S01]  /*0cb0*/  UIMAD UR15, UR15, UR4, URZ ;  /* 0x000000040f0f72a4 */ /* 0x000fe2000f8e023f */
[----:B-----5:R-:W-:Y:S01]  /*0cc0*/  IMAD R8, R8, c[0x0][0x2c4], RZ ;  /* 0x0000b10008087a24 */ /* 0x020fe200078e02ff */
[----:B------:R-:W-:Y:S01]  /*0cd0*/  UIMAD.WIDE.U32 UR16, UR14, UR4, URZ ;  /* 0x000000040e1072a5 */ /* 0x000fe2000f8e003f */
[----:B------:R-:W-:Y:S01]  /*0ce0*/  LEA.HI R10, R27, R196, RZ, 0x6 ;  /* 0x000000c41b0a7211 */ /* 0x000fe200078f30ff */
[----:B------:R-:W-:Y:S01]  /*0cf0*/  UIMAD UR15, UR14, UR5, UR15 ;  /* 0x000000050e0f72a4 */ /* 0x000fe2000f8e020f */
[----:B------:R-:W-:Y:S02]  /*0d00*/  BSSY B0, `(.L_x_19) ;  /* 0x000004d000007945 */ /* 0x000fe40003800000 */
[----:B------:R-:W-:-:S02]  /*0d10*/  ULDC.64 UR4, c[0x0][0x1b8] ;  /* 0x00006e0000047ab9 */ /* 0x000fc40000000a00 */
[----:B------:R-:W-:Y:S02]  /*0d20*/  UIADD3 UR17, UR17, UR15, URZ ;  /* 0x0000000f11117290 */ /* 0x000fe4000fffe03f */
[----:B------:R-:W-:Y:S02]  /*0d30*/  USHF.R.S32.HI UR15, URZ, 0x1f, UR11 ;  /* 0x0000001f3f0f7899 */ /* 0x000fe4000801140b */
[----:B------:R-:W-:Y:S02]  /*0d40*/  UIMAD UR14, UR8, UR4, URZ ;  /* 0x00000004080e72a4 */ /* 0x000fe4000f8e023f */
[----:B------:R-:W-:Y:S02]  /*0d50*/  USEL UR15, UR15, URZ, !UP1 ;  /* 0x0000003f0f0f7287 */ /* 0x000fe4000c800000 */
[----:B------:R-:W-:Y:S02]  /*0d60*/  UIMAD UR14, UR9, UR5, UR14 ;  /* 0x00000005090e72a4 */ /* 0x000fe4000f8e020e */
[----:B------:R-:W-:-:S02]  /*0d70*/  UIMAD.WIDE.U32 UR18, UR9, UR4, UR16 ;  /* 0x00000004091272a5 */ /* 0x000fc4000f8e0010 */
[----:B------:R-:W-:Y:S01]  /*0d80*/  USEL UR16, UR11, URZ, !UP1 ;  /* 0x0000003f0b107287 */ /* 0x000fe2000c800000 */
[----:B--2---:R-:W-:Y:S01]  /*0d90*/  LEA.HI R2, R27, R196, RZ, 0x3 ;  /* 0x000000c41b027211 */ /* 0x004fe200078f18ff */
[----:B------:R-:W-:Y:S01]  /*0da0*/  IMAD.MOV.U32 R3, RZ, RZ, c[0x0][0x2c4] ;  /* 0x0000b100ff037624 */ /* 0x000fe200078e00ff */
[----:B------:R-:W-:Y:S02]  /*0db0*/  ULDC.64 UR4, c[0x0][0x1c0] ;  /* 0x0000700000047ab9 */ /* 0x000fe40000000a00 */
[----:B------:R-:W-:Y:S01]  /*0dc0*/  LOP3.LUT R0, R2, 0xfffffff8, RZ, 0xc0, !PT ;  /* 0xfffffff802007812 */ /* 0x000fe200078ec0ff */
[----:B------:R-:W-:Y:S01]  /*0dd0*/  UIMAD UR15, UR15, UR4, URZ ;  /* 0x000000040f0f72a4 */ /* 0x000fe2000f8e023f */
[----:B------:R-:W-:Y:S01]  /*0de0*/  ISETP.NE.AND P1, PT, R3, 0x1, PT ;  /* 0x000000010300780c */ /* 0x000fe20003f25270 */
[----:B------:R-:W-:Y:S01]  /*0df0*/  UIADD3 UR19, UR19, UR14, URZ ;  /* 0x0000000e13137290 */ /* 0x000fe2000fffe03f */
[----:B------:R-:W-:Y:S01]  /*0e00*/  SHF.R.S32.HI R12, RZ, 0x3, R2 ;  /* 0x00000003ff0c7819 */ /* 0x000fe20000011402 */
[----:B------:R-:W-:Y:S01]  /*0e10*/  IMAD.IADD R17, R196, 0x1, -R0 ;  /* 0x00000001c4117824 */ /* 0x000fe200078e0a00 */
[----:B------:R-:W-:-:S02]  /*0e20*/  UIMAD UR5, UR16, UR5, UR15 ;  /* 0x00000005100572a4 */ /* 0x000fc4000f8e020f */
[----:B------:R-:W-:Y:S01]  /*0e30*/  UIMAD.WIDE.U32 UR16, UR16, UR4, UR18 ;  /* 0x00000004101072a5 */ /* 0x000fe2000f8e0012 */
[C---:B------:R-:W-:Y:S02]  /*0e40*/  IMAD R198, R17.reuse, 0x10, R12 ;  /* 0x0000001011c67824 */ /* 0x040fe400078e020c */
[----:B------:R-:W-:Y:S01]  /*0e50*/  IMAD.SHL.U32 R14, R17, 0x8, RZ ;  /* 0x00000008110e7824 */ /* 0x000fe200078e00ff */
[----:B------:R-:W-:Y:S01]  /*0e60*/  UIADD3 UR5, UR17, UR5, URZ ;  /* 0x0000000511057290 */ /* 0x000fe2000fffe03f */
[C---:B-1----:R-:W-:Y:S01]  /*0e70*/  IMAD R4, R13.reuse, 0x80, R198 ;  /* 0x000000800d047824 */ /* 0x042fe200078e02c6 */
[----:B------:R1:W-:Y:S01]  /*0e80*/  STL [R1+0x20], R198 ;  /* 0x000020c601007387 */ /* 0x0003e20000100800 */
[----:B------:R-:W-:Y:S01]  /*0e90*/  IMAD.U32 R3, RZ, RZ, UR17 ;  /* 0x00000011ff037e24 */ /* 0x000fe2000f8e00ff */
[----:B------:R-:W-:Y:S01]  /*0ea0*/  LEA R13, R13, R12, 0x7 ;  /* 0x0000000c0d0d7211 */ /* 0x000fe200078e38ff */
[----:B------:R-:W-:Y:S01]  /*0eb0*/  @P1 IMAD.HI.U32 R2, R4, c[0x0][0x2c8], RZ ;  /* 0x0000b20004021a27 */ /* 0x000fe200078e00ff */
[----:B------:R-:W-:-:S02]  /*0ec0*/  MOV R3, UR5 ;  /* 0x0000000500037c02 */ /* 0x000fc40008000f00 */
[----:B------:R-:W-:Y:S01]  /*0ed0*/  ISETP.GE.AND P3, PT, R13, R8, PT ;  /* 0x000000080d00720c */ /* 0x000fe20003f66270 */
[----:B------:R-:W-:Y:S01]  /*0ee0*/  IMAD.MOV.U32 R0, RZ, RZ, R4 ;  /* 0x000000ffff007224 */ /* 0x000fe200078e0004 */
[----:B------:R-:W-:Y:S01]  /*0ef0*/  @P1 SHF.R.U32.HI R0, RZ, c[0x0][0x2cc], R2 ;  /* 0x0000b300ff001a19 */ /* 0x000fe20000011602 */
[----:B------:R-:W-:Y:S01]  /*0f00*/  IMAD.U32 R2, RZ, RZ, UR16 ;  /* 0x00000010ff027e24 */ /* 0x000fe2000f8e00ff */
[----:B------:R-:W-:Y:S02]  /*0f10*/  SHF.R.S32.HI R241, RZ, 0x1f, R14 ;  /* 0x0000001ffff17819 */ /* 0x000fe4000001140e */
[--C-:B------:R-:W-:Y:S01]  /*0f20*/  SHF.R.S32.HI R6, RZ, 0x1f, R0.reuse ;  /* 0x0000001fff067819 */ /* 0x100fe20000011400 */
[----:B------:R-:W-:Y:S02]  /*0f30*/  IMAD.MOV R5, RZ, RZ, -R0 ;  /* 0x000000ffff057224 */ /* 0x000fe400078e0a00 */
[----:B------:R-:W-:-:S04]  /*0f40*/  IMAD.WIDE.U32 R2, R0, c[0x0][0x1b0], R2 ;  /* 0x00006c0000027a25 */ /* 0x000fc800078e0002 */
[----:B------:R-:W-:Y:S02]  /*0f50*/  IMAD R4, R5, c[0x0][0x2c4], R4 ;  /* 0x0000b10005047a24 */ /* 0x000fe400078e0204 */
[----:B------:R-:W-:-:S04]  /*0f60*/  IMAD R5, R6, c[0x0][0x1b0], RZ ;  /* 0x00006c0006057a24 */ /* 0x000fc800078e02ff */
[----:B------:R-:W-:Y:S01]  /*0f70*/  IMAD R6, R0, c[0x0][0x1b4], R5 ;  /* 0x00006d0000067a24 */ /* 0x000fe200078e0205 */
[----:B------:R-:W-:-:S03]  /*0f80*/  SHF.R.S32.HI R5, RZ, 0x1f, R4 ;  /* 0x0000001fff057819 */ /* 0x000fc60000011404 */
[----:B------:R-:W-:Y:S02]  /*0f90*/  IMAD.IADD R3, R3, 0x1, R6 ;  /* 0x0000000103037824 */ /* 0x000fe400078e0206 */
[----:B------:R-:W-:Y:S02]  /*0fa0*/  IMAD R0, R5, c[0x0][0x1a8], RZ ;  /* 0x00006a0005007a24 */ /* 0x000fe400078e02ff */
[----:B------:R-:W-:-:S04]  /*0fb0*/  IMAD.WIDE.U32 R2, R4, c[0x0][0x1a8], R2 ;  /* 0x00006a0004027a25 */ /* 0x000fc800078e0002 */
[----:B------:R-:W-:Y:S01]  /*0fc0*/  IMAD R5, R4, c[0x0][0x1ac], R0 ;  /* 0x00006b0004057a24 */ /* 0x000fe200078e0200 */
[----:B------:R-:W-:Y:S02]  /*0fd0*/  LOP3.LUT R0, R15, 0xfffffff0, RZ, 0xc0, !PT ;  /* 0xfffffff00f007812 */ /* 0x000fe400078ec0ff */
[----:B------:R-:W-:Y:S01]  /*0fe0*/  LEA R9, P1, R2, c[0x0][0x160], 0x1 ;  /* 0x0000580002097a11 */ /* 0x000fe200078208ff */
[----:B------:R-:W-:Y:S02]  /*0ff0*/  IMAD.IADD R4, R3, 0x1, R5 ;  /* 0x0000000103047824 */ /* 0x000fe400078e0205 */
[----:B------:R-:W-:Y:S02]  /*1000*/  IMAD.IADD R3, R196, 0x1, -R0 ;  /* 0x00000001c4037824 */ /* 0x000fe400078e0a00 */
[----:B------:R-:W-:Y:S01]  /*1010*/  IMAD.SHL.U32 R0, R12, 0x40, RZ ;  /* 0x000000400c007824 */ /* 0x000fe200078e00ff */
[----:B------:R-:W-:Y:S01]  /*1020*/  LEA.HI.X R5, R2, c[0x0][0x164], R4, 0x1, P1 ;  /* 0x0000590002057a11 */ /* 0x000fe200008f0c04 */
[----:B------:R1:W2:Y:S01]  /*1030*/  SHFL.IDX PT, R6, R9, RZ, 0x181f ;  /* 0x00181fff09067589 */ /* 0x0002a200000e0000 */
[----:B------:R-:W-:-:S02]  /*1040*/  SHF.R.S32.HI R2, RZ, 0x1f, R3 ;  /* 0x0000001fff027819 */ /* 0x000fc40000011403 */
[----:B------:R-:W-:Y:S02]  /*1050*/  LOP3.LUT R0, R0, 0x1c0, RZ, 0xc0, !PT ;  /* 0x000001c000007812 */ /* 0x000fe400078ec0ff */
[----:B------:R-:W-:Y:S02]  /*1060*/  LEA.HI R26, R2, R3, RZ, 0x3 ;  /* 0x00000003021a7211 */ /* 0x000fe400078f18ff */
[----:B------:R-:W-:Y:S02]  /*1070*/  LOP3.LUT R2, R0, 0x38, R14, 0xf8, !PT ;  /* 0x0000003800027812 */ /* 0x000fe400078ef80e */
[----:B------:R-:W-:Y:S02]  /*1080*/  LOP3.LUT R4, R26, 0xfffffff8, RZ, 0xc0, !PT ;  /* 0xfffffff81a047812 */ /* 0x000fe400078ec0ff */
[----:B------:R-:W-:-:S03]  /*1090*/  SHF.R.U32.HI R0, RZ, 0x3, R0 ;  /* 0x00000003ff007819 */ /* 0x000fc60000011600 */
[----:B------:R-:W-:Y:S01]  /*10a0*/  IMAD.IADD R25, R3, 0x1, -R4 ;  /* 0x0000000103197824 */ /* 0x000fe200078e0a04 */
[----:B------:R-:W-:Y:S01]  /*10b0*/  LOP3.LUT R2, R2, R0, RZ, 0x3c, !PT ;  /* 0x0000000002027212 */ /* 0x000fe200078e3cff */
[----:B------:R-:W-:Y:S02]  /*10c0*/  IMAD.SHL.U32 R0, R10, 0x8, RZ ;  /* 0x000000080a007824 */ /* 0x000fe400078e00ff */
[----:B------:R-:W-:Y:S02]  /*10d0*/  IMAD.MOV.U32 R3, RZ, RZ, 0x10 ;  /* 0x00000010ff037424 */ /* 0x000fe400078e00ff */
[----:B------:R-:W-:Y:S01]  /*10e0*/  IMAD.MOV.U32 R4, RZ, RZ, 0x20 ;  /* 0x00000020ff047424 */ /* 0x000fe200078e00ff */
[----:B------:R-:W-:Y:S01]  /*10f0*/  LOP3.LUT R10, R2, 0xfffffe00, R0, 0xf8, !PT ;  /* 0xfffffe00020a7812 */ /* 0x000fe200078ef800 */
[----:B---3--:R3:W4:Y:S01]  /*1100*/  @P0 R2UR UR18, R7 ;  /* 0x00000000071203c2 */ /* 0x00872200000e0000 */
[----:B------:R-:W-:Y:S01]  /*1110*/  ISETP.GE.AND P0, PT, R14, c[0x0][0x198], PT ;  /* 0x000066000e007a0c */ /* 0x000fe20003f06270 */
[----:B----4-:R-:W-:-:S03]  /*1120*/  @!UP0 UMOV UR18, UR11 ;  /* 0x0000000b00128c82 */ /* 0x010fc60008000000 */
[----:B------:R-:W-:-:S05]  /*1130*/  R2P PR, R25, 0x6 ;  /* 0x0000000619007804 */ /* 0x000fca0000000000 */
[----:B------:R-:W-:Y:S02]  /*1140*/  SEL R3, R3, 0xfffffff0, !P1 ;  /* 0xfffffff003037807 */ /* 0x000fe40004800000 */
[----:B------:R-:W-:Y:S01]  /*1150*/  SEL R4, R4, 0xffffffe0, !P2 ;  /* 0xffffffe004047807 */ /* 0x000fe20005000000 */
[----:B---3--:R1:W3:Y:S01]  /*1160*/  SHFL.IDX PT, R7, R5, RZ, 0x181f ;  /* 0x00181fff05077589 */ /* 0x0082e200000e0000 */
[----:B------:R-:W-:Y:S05]  /*1170*/  @P3 BRA `(.L_x_20) ;  /* 0x0000005000003947 */ /* 0x000fea0003800000 */
[----:B--2---:R-:W-:Y:S01]  /*1180*/  LEA R6, P1, R14, R6, 0x1 ;  /* 0x000000060e067211 */ /* 0x004fe200078208ff */
[----:B------:R-:W-:-:S03]  /*1190*/  IMAD.SHL.U32 R0, R10, 0x2, RZ ;  /* 0x000000020a007824 */ /* 0x000fc600078e00ff */
[----:B---3--:R-:W-:-:S05]  /*11a0*/  LEA.HI.X R7, R14, R7, R241, 0x1, P1 ;  /* 0x000000070e077211 */ /* 0x008fca00008f0cf1 */
[----:B------:R-:W-:Y:S01]  /*11b0*/  @!PT LDS RZ, [RZ] ;  /* 0x00000000fffff984 */ /* 0x000fe20000000800 */
[----:B------:R2:W-:Y:S04]  /*11c0*/  LDGSTS.E.BYPASS.LTC128B.128 [R0+0x7100], [R6.64], !P0 ;  /* 0x0710000006007fae */ /* 0x0005e8000c101d4c */
.L_x_20:
[----:B--2---:R-:W-:Y:S05]  /*11d0*/  BSYNC B0 ;  /* 0x0000000000007941 */ /* 0x004fea0003800000 */
.L_x_19:
[----:B------:R-:W-:Y:S01]  /*11e0*/  IADD3 R2, R13, 0x10, RZ ;  /* 0x000000100d027810 */ /* 0x000fe20007ffe0ff */
[----:B------:R2:W4:Y:S01]  /*11f0*/  SHFL.IDX PT, R0, R5, 0x1, 0x181f ;  /* 0x00381f0005007f89 */ /* 0x00052200000e0000 */
[----:B------:R-:W-:Y:S02]  /*1200*/  BSSY B0, `(.L_x_21) ;  /* 0x0000009000007945 */ /* 0x000fe40003800000 */
[----:B------:R-:W-:Y:S01]  /*1210*/  ISETP.GE.AND P1, PT, R2, R8, PT ;  /* 0x000000080200720c */ /* 0x000fe20003f26270 */
[----:B------:R2:W1:-:S12]  /*1220*/  SHFL.IDX PT, R6, R9, 0x1, 0x181f ;  /* 0x00381f0009067f89 */ /* 0x00045800000e0000 */
[----:B------:R-:W-:Y:S05]  /*1230*/  @P1 BRA `(.L_x_22) ;  /* 0x0000005000001947 */ /* 0x000fea0003800000 */
[----:B-1----:R-:W-:-:S04]  /*1240*/  LEA R6, P1, R14, R6, 0x1 ;  /* 0x000000060e067211 */ /* 0x002fc800078208ff */
[----:B---34-:R-:W-:Y:S01]  /*1250*/  LEA.HI.X R7, R14, R0, R241, 0x1, P1 ;  /* 0x000000000e077211 */ /* 0x018fe200008f0cf1 */
[----:B------:R-:W-:-:S05]  /*1260*/  IMAD.SHL.U32 R0, R10, 0x2, RZ ;  /* 0x000000020a007824 */ /* 0x000fca00078e00ff */
[----:B------:R-:W-:Y:S01]  /*1270*/  @!PT LDS RZ, [RZ] ;  /* 0x00000000fffff984 */ /* 0x000fe20000000800 */
[----:B------:R1:W-:Y:S03]  /*1280*/  LDGSTS.E.BYPASS.LTC128B.128 [R0+0x7900], [R6.64], !P0 ;  /* 0x0790000006007fae */ /* 0x0003e6000c101d4c */
.L_x_22:
[----:B------:R-:W-:Y:S05]  /*1290*/  BSYNC B0 ;  /* 0x0000000000007941 */ /* 0x000fea0003800000 */
.L_x_21:
[----:B------:R-:W-:Y:S01]  /*12a0*/  IADD3 R2, R13, 0x20, RZ ;  /* 0x000000200d027810 */ /* 0x000fe20007ffe0ff */
[----:B-1--4-:R1:W4:Y:S01]  /*12b0*/  SHFL.IDX PT, R0, R5, 0x2, 0x181f ;  /* 0x00581f0005007f89 */ /* 0x01232200000e0000 */
[----:B------:R-:W-:Y:S02]  /*12c0*/  BSSY B0, `(.L_x_23) ;  /* 0x0000009000007945 */ /* 0x000fe40003800000 */
[----:B------:R-:W-:Y:S01]  /*12d0*/  ISETP.GE.AND P1, PT, R2, R8, PT ;  /* 0x000000080200720c */ /* 0x000fe20003f26270 */
[----:B------:R1:W2:-:S12]  /*12e0*/  SHFL.IDX PT, R6, R9, 0x2, 0x181f ;  /* 0x00581f0009067f89 */ /* 0x00029800000e0000 */
[----:B------:R-:W-:Y:S05]  /*12f0*/  @P1 BRA `(.L_x_24) ;  /* 0x0000005000001947 */ /* 0x000fea0003800000 */
[----:B--2---:R-:W-:-:S04]  /*1300*/  LEA R6, P1, R14, R6, 0x1 ;  /* 0x000000060e067211 */ /* 0x004fc800078208ff */
[----:B---34-:R-:W-:Y:S01]  /*1310*/  LEA.HI.X R7, R14, R0, R241, 0x1, P1 ;  /* 0x000000000e077211 */ /* 0x018fe200008f0cf1 */
[----:B------:R-:W-:-:S05]  /*1320*/  IMAD.SHL.U32 R0, R10, 0x2, RZ ;  /* 0x000000020a007824 */ /* 0x000fca00078e00ff */
[----:B------:R-:W-:Y:S01]  /*1330*/  @!PT LDS RZ, [RZ] ;  /* 0x00000000fffff984 */ /* 0x000fe20000000800 */
[----:B------:R2:W-:Y:S03]  /*1340*/  LDGSTS.E.BYPASS.LTC128B.128 [R0+0x8100], [R6.64], !P0 ;  /* 0x0810000006007fae */ /* 0x0005e6000c101d4c */
.L_x_24:
[----:B------:R-:W-:Y:S05]  /*1350*/  BSYNC B0 ;  /* 0x0000000000007941 */ /* 0x000fea0003800000 */
.L_x_23:
[----:B------:R-:W-:Y:S01]  /*1360*/  IADD3 R2, R13, 0x30, RZ ;  /* 0x000000300d027810 */ /* 0x000fe20007ffe0ff */
[----:B--2-4-:R2:W4:Y:S01]  /*1370*/  SHFL.IDX PT, R0, R5, 0x3, 0x181f ;  /* 0x00781f0005007f89 */ /* 0x01452200000e0000 */
        /* <DEDUP_REMOVED lines=9> */
.L_x_26:
[----:B------:R-:W-:Y:S05]  /*1410*/  BSYNC B0 ;  /* 0x0000000000007941 */ /* 0x000fea0003800000 */
.L_x_25:
        /* <DEDUP_REMOVED lines=11> */
.L_x_28:
[----:B------:R-:W-:Y:S05]  /*14d0*/  BSYNC B0 ;  /* 0x0000000000007941 */ /* 0x000fea0003800000 */
.L_x_27:
        /* <DEDUP_REMOVED lines=11> */
.L_x_30:
[----:B------:R-:W-:Y:S05]  /*1590*/  BSYNC B0 ;  /* 0x0000000000007941 */ /* 0x000fea0003800000 */
.L_x_29:
        /* <DEDUP_REMOVED lines=11> */
.L_x_32:
[----:B------:R-:W-:Y:S05]  /*1650*/  BSYNC B0 ;  /* 0x0000000000007941 */ /* 0x000fea0003800000 */
.L_x_31:
[----:B-12---:R-:W1:Y:S01]  /*1660*/  SHFL.IDX PT, R9, R9, 0x7, 0x181f ;  /* 0x00f81f0009097f89 */ /* 0x006e6200000e0000 */
[----:B------:R-:W-:Y:S01]  /*1670*/  UMOV UR14, 0x70 ;  /* 0x00000070000e7882 */ /* 0x000fe20000000000 */
[----:B----4-:R-:W-:Y:S01]  /*1680*/  MOV R0, c[0x0][0x2b8] ;  /* 0x0000ae0000007a02 */ /* 0x010fe20000000f00 */
[----:B------:R-:W-:Y:S01]  /*1690*/  UIMAD UR14, UR6, UR14, -0x70 ;  /* 0xffffff90060e74a4 */ /* 0x000fe2000f8e020e */
[----:B------:R2:W4:Y:S01]  /*16a0*/  SHFL.IDX PT, R11, R5, 0x7, 0x181f ;  /* 0x00f81f00050b7f89 */ /* 0x00052200000e0000 */
[----:B------:R-:W-:Y:S01]  /*16b0*/  SHF.L.U32 R197, R10, 0x1, RZ ;  /* 0x000000010ac57819 */ /* 0x000fe200000006ff */
[----:B------:R-:W-:Y:S01]  /*16c0*/  USHF.R.S32.HI UR15, URZ, 0x1f, UR18 ;  /* 0x0000001f3f0f7899 */ /* 0x000fe20008011412 */
[----:B------:R-:W-:Y:S01]  /*16d0*/  ISETP.NE.AND P5, PT, R0, 0x1, PT ;  /* 0x000000010000780c */ /* 0x000fe20003fa5270 */
[----:B------:R-:W-:Y:S01]  /*16e0*/  ULDC.64 UR4, c[0x0][0x2b0] ;  /* 0x0000ac0000047ab9 */ /* 0x000fe20000000a00 */
[----:B------:R-:W-:Y:S01]  /*16f0*/  IADD3 R0, R198, UR14, RZ ;  /* 0x0000000ec6007c10 */ /* 0x000fe2000fffe0ff */
[----:B------:R-:W-:Y:S01]  /*1700*/  UIMAD UR15, UR15, UR4, URZ ;  /* 0x000000040f0f72a4 */ /* 0x000fe2000f8e023f */
[----:B------:R-:W-:Y:S01]  /*1710*/  MOV R243, RZ ;  /* 0x000000ff00f37202 */ /* 0x000fe20000000f00 */
[----:B------:R-:W-:Y:S01]  /*1720*/  UIMAD.WIDE.U32 UR16, UR18, UR4, URZ ;  /* 0x00000004121072a5 */ /* 0x000fe2000f8e003f */
[C---:B------:R-:W-:Y:S01]  /*1730*/  ISETP.GE.AND P4, PT, R0.reuse, UR7, PT ;  /* 0x0000000700007c0c */ /* 0x040fe2000bf86270 */
[----:B------:R-:W-:Y:S01]  /*1740*/  UIMAD UR15, UR18, UR5, UR15 ;  /* 0x00000005120f72a4 */ /* 0x000fe2000f8e020f */
[----:B------:R-:W-:Y:S01]  /*1750*/  IADD3 R2, R0, UR10, RZ ;  /* 0x0000000a00027c10 */ /* 0x000fe2000fffe0ff */
[----:B------:R-:W-:Y:S01]  /*1760*/  STL [R1], R197 ;  /* 0x000000c501007387 */ /* 0x000fe20000100800 */
[----:B------:R-:W-:Y:S01]  /*1770*/  ISETP.GT.OR P4, PT, R198, 0x6f, P4 ;  /* 0x0000006fc600780c */ /* 0x000fe20002784670 */
[----:B------:R-:W-:Y:S01]  /*1780*/  UIADD3 UR15, UR17, UR15, URZ ;  /* 0x0000000f110f7290 */ /* 0x000fe2000fffe03f */
[----:B------:R-:W-:Y:S01]  /*1790*/  MOV R0, R2 ;  /* 0x0000000200007202 */ /* 0x000fe20000000f00 */
[----:B------:R-:W-:Y:S01]  /*17a0*/  ULDC.64 UR4, c[0x0][0x1e8] ;  /* 0x00007a0000047ab9 */ /* 0x000fe20000000a00 */
[----:B--2---:R-:W-:-:S04]  /*17b0*/  IADD3 R5, R13, 0x70, RZ ;  /* 0x000000700d057810 */ /* 0x004fc80007ffe0ff */
[----:B------:R-:W-:Y:S01]  /*17c0*/  ISETP.GE.AND P3, PT, R5, R8, PT ;  /* 0x000000080500720c */ /* 0x000fe20003f66270 */
[----:B------:R-:W-:-:S05]  /*17d0*/  @P5 IMAD.HI.U32 R5, R2, c[0x0][0x2bc], RZ ;  /* 0x0000af0002055a27 */ /* 0x000fca00078e00ff */
[----:B------:R-:W-:-:S04]  /*17e0*/  @P5 SHF.R.U32.HI R0, RZ, c[0x0][0x2c0], R5 ;  /* 0x0000b000ff005a19 */ /* 0x000fc80000011605 */
[----:B------:R-:W-:-:S03]  /*17f0*/  @!P4 IADD3 R5, P1, R0, UR16, RZ ;  /* 0x000000100005cc10 */ /* 0x000fc6000ff3e0ff */
[----:B-1----:R-:W-:Y:S02]  /*1800*/  @!P3 LEA R8, P2, R14, R9, 0x1 ;  /* 0x000000090e08b211 */ /* 0x002fe400078408ff */
[----:B---3--:R-:W-:Y:S02]  /*1810*/  @!P4 LEA.HI.X.SX32 R7, R0, UR15, 0x1, P1 ;  /* 0x0000000f0007cc11 */ /* 0x008fe400088f0eff */
[----:B----4-:R-:W-:Y:S02]  /*1820*/  @!P3 LEA.HI.X R9, R14, R11, R241, 0x1, P2 ;  /* 0x0000000b0e09b211 */ /* 0x010fe400010f0cf1 */
[----:B------:R-:W-:-:S03]  /*1830*/  @!P4 LEA R6, P1, R5, c[0x0][0x2a0], 0x2 ;  /* 0x0000a8000506ca11 */ /* 0x000fc600078210ff */
[----:B------:R-:W-:Y:S01]  /*1840*/  @!PT LDS RZ, [RZ] ;  /* 0x00000000fffff984 */ /* 0x000fe20000000800 */
[----:B------:R1:W-:Y:S01]  /*1850*/  @!P3 LDGSTS.E.BYPASS.LTC128B.128 [R197+0xa900], [R8.64], !P0 ;  /* 0x0a90000008c5bfae */ /* 0x0003e2000c101d4c */
[----:B------:R-:W-:-:S03]  /*1860*/  @!P4 LEA.HI.X R7, R5, c[0x0][0x2a4], R7, 0x2, P1 ;  /* 0x0000a9000507ca11 */ /* 0x000fc600008f1407 */
[----:B------:R-:W0:Y:S04]  /*1870*/  LDGDEPBAR ;  /* 0x00000000000079af */ /* 0x000e280000000000 */
[----:B------:R-:W-:Y:S06]  /*1880*/  BAR.SYNC.DEFER_BLOCKING 0x0 ;  /* 0x0000000000007b1d */ /* 0x000fec0000010000 */
[----:B------:R2:W3:Y:S01]  /*1890*/  @!P4 LDG.E R243, [R6.64] ;  /* 0x0000000c06f3c981 */ /* 0x0004e2000c1e1900 */
[----:B------:R-:W-:Y:S01]  /*18a0*/  IADD3 R0, -R0, RZ, RZ ;  /* 0x000000ff00007210 */ /* 0x000fe20007ffe1ff */
[----:B------:R-:W-:Y:S01]  /*18b0*/  UIMAD UR18, UR8, UR4, URZ ;  /* 0x00000004081272a4 */ /* 0x000fe2000f8e023f */
[----:B-1----:R-:W-:Y:S01]  /*18c0*/  SHF.L.U32 R9, R12, 0x3, RZ ;  /* 0x000000030c097819 */ /* 0x002fe200000006ff */
[----:B------:R-:W-:Y:S01]  /*18d0*/  UIMAD.WIDE.U32 UR20, UR9, UR4, URZ ;  /* 0x00000004091472a5 */ /* 0x000fe2000f8e003f */
[----:B------:R-:W-:Y:S01]  /*18e0*/  SHF.L.U32 R5, R17, 0x6, RZ ;  /* 0x0000000611057819 */ /* 0x000fe200000006ff */
[----:B------:R-:W-:Y:S01]  /*18f0*/  IMAD R16, R0, c[0x0][0x2b8], R2 ;  /* 0x0000ae0000107a24 */ /* 0x000fe200078e0202 */
[----:B------:R-:W-:Y:S01]  /*1900*/  UIMAD UR5, UR9, UR5, UR18 ;  /* 0x00000005090572a4 */ /* 0x000fe2000f8e0212 */
[----:B------:R-:W-:Y:S01]  /*1910*/  SHF.R.S32.HI R22, RZ, 0x4, R15 ;  /* 0x00000004ff167819 */ /* 0x000fe2000001140f */
[----:B------:R-:W-:Y:S01]  /*1920*/  UIADD3 UR18, UR6, -0x1, URZ ;  /* 0xffffffff06127890 */ /* 0x000fe2000fffe03f */
[----:B------:R-:W-:Y:S01]  /*1930*/  LOP3.LUT R5, R5, 0x1c0, RZ, 0xc0, !PT ;  /* 0x000001c005057812 */ /* 0x000fe200078ec0ff */
[----:B------:R-:W-:Y:S01]  /*1940*/  UIADD3 UR19, UR21, UR5, URZ ;  /* 0x0000000515137290 */ /* 0x000fe2000fffe03f */
[----:B------:R-:W-:Y:S01]  /*1950*/  SHF.R.S32.HI R8, RZ, 0x1f, R16 ;  /* 0x0000001fff087819 */ /* 0x000fe20000011410 */
[----:B------:R-:W-:Y:S01]  /*1960*/  UIMAD UR18, UR18, -0x70, UR7 ;  /* 0xffffff90121278a4 */ /* 0x000fe2000f8e0207 */
[----:B------:R-:W-:Y:S01]  /*1970*/  LOP3.LUT R9, R5, 0x8, R9, 0xf8, !PT ;  /* 0x0000000805097812 */ /* 0x000fe200078ef809 */
[----:B------:R-:W-:Y:S01]  /*1980*/  STL [R1+0x4], R16 ;  /* 0x0000041001007387 */ /* 0x000fe20000100800 */
[----:B------:R-:W-:Y:S01]  /*1990*/  SHF.R.U32.HI R5, RZ, 0x3, R5 ;  /* 0x00000003ff057819 */ /* 0x000fe20000011605 */
[----:B------:R-:W-:Y:S01]  /*19a0*/  IMAD R0, R8, c[0x0][0x1e0], RZ ;  /* 0x0000780008007a24 */ /* 0x000fe200078e02ff */
[----:B------:R-:W-:Y:S01]  /*19b0*/  ISETP.GE.AND P6, PT, R14, c[0x0][0x1d4], PT ;  /* 0x000075000e007a0c */ /* 0x000fe20003fc6270 */
[----:B------:R-:W-:Y:S01]  /*19c0*/  IMAD R8, R8, c[0x0][0x208], RZ ;  /* 0x0000820008087a24 */ /* 0x000fe200078e02ff */
[----:B------:R-:W-:Y:S01]  /*19d0*/  IADD3 R18, -R12, UR18, RZ ;  /* 0x000000120c127c10 */ /* 0x000fe2000fffe1ff */
[C---:B------:R-:W-:Y:S01]  /*19e0*/  IMAD R0, R16.reuse, c[0x0][0x1e4], R0 ;  /* 0x0000790010007a24 */ /* 0x040fe200078e0200 */
[----:B------:R-:W-:Y:S01]  /*19f0*/  LOP3.LUT R24, R9, R5, RZ, 0x3c, !PT ;  /* 0x0000000509187212 */ /* 0x000fe200078e3cff */
[----:B------:R-:W-:Y:S01]  /*1a00*/  IMAD R8, R16, c[0x0][0x20c], R8 ;  /* 0x0000830010087a24 */ /* 0x000fe200078e0208 */
[----:B------:R-:W-:Y:S01]  /*1a10*/  ISETP.GE.AND P4, PT, R18, 0x1, PT ;  /* 0x000000011200780c */ /* 0x000fe20003f86270 */
[----:B--2---:R-:W-:Y:S01]  /*1a20*/  IMAD.WIDE.U32 R6, R16, c[0x0][0x1e0], RZ ;  /* 0x0000780010067a25 */ /* 0x004fe200078e00ff */
[C---:B------:R-:W-:Y:S01]  /*1a30*/  ISETP.GE.AND P3, PT, R18.reuse, 0x11, PT ;  /* 0x000000111200780c */ /* 0x040fe20003f66270 */
[----:B------:R-:W-:Y:S01]  /*1a40*/  ULDC.64 UR4, c[0x0][0x210] ;  /* 0x0000840000047ab9 */ /* 0x000fe20000000a00 */
[----:B------:R-:W-:Y:S01]  /*1a50*/  ISETP.GE.AND P2, PT, R18, 0x21, PT ;  /* 0x000000211200780c */ /* 0x000fe20003f46270 */
[----:B------:R-:W-:Y:S01]  /*1a60*/  IMAD R5, R16, c[0x0][0x1e0], RZ ;  /* 0x0000780010057a24 */ /* 0x000fe200078e02ff */
[----:B------:R-:W-:Y:S01]  /*1a70*/  IADD3 R7, R7, R0, RZ ;  /* 0x0000000007077210 */ /* 0x000fe20007ffe0ff */
[----:B------:R-:W-:Y:S01]  /*1a80*/  UIMAD.WIDE.U32 UR22, UR9, UR4, URZ ;  /* 0x00000004091672a5 */ /* 0x000fe2000f8e003f */
[----:B------:R-:W-:Y:S01]  /*1a90*/  MOV R9, UR9 ;  /* 0x0000000900097c02 */ /* 0x000fe20008000f00 */
[----:B------:R-:W-:Y:S01]  /*1aa0*/  UIMAD UR4, UR8, UR4, URZ ;  /* 0x00000004080472a4 */ /* 0x000fe2000f8e023f */
[----:B------:R-:W-:Y:S01]  /*1ab0*/  LEA.HI R195, R27, R196, RZ, 0x5 ;  /* 0x000000c41bc37211 */ /* 0x000fe200078f28ff */
[----:B------:R-:W-:Y:S01]  /*1ac0*/  UISETP.GE.AND UP0, UPT, UR7, 0x71, UPT ;  /* 0x000000710700788c */ /* 0x000fe2000bf06270 */
[----:B------:R-:W-:Y:S01]  /*1ad0*/  SHF.L.U32 R242, R14, 0x1, RZ ;  /* 0x000000010ef27819 */ /* 0x000fe200000006ff */
[----:B------:R-:W-:-:S04]  /*1ae0*/  UIMAD UR4, UR9, UR5, UR4 ;  /* 0x00000005090472a4 */ /* 0x000fc8000f8e0204 */
[----:B------:R-:W-:Y:S01]  /*1af0*/  UIADD3 UR4, UR23, UR4, URZ ;  /* 0x0000000417047290 */ /* 0x000fe2000fffe03f */
[----:B---3--:R-:W-:Y:S01]  /*1b00*/  SHF.R.S32.HI R23, RZ, 0x1f, R243 ;  /* 0x0000001fff177819 */ /* 0x008fe200000114f3 */
[----:B------:R-:W-:-:S04]  /*1b10*/  IMAD.WIDE.U32 R6, R243, c[0x0][0x1f0], R6 ;  /* 0x00007c00f3067a25 */ /* 0x000fc800078e0006 */
[----:B------:R-:W-:Y:S01]  /*1b20*/  IMAD R2, R23, c[0x0][0x1f0], RZ ;  /* 0x00007c0017027a24 */ /* 0x000fe200078e02ff */
[----:B------:R-:W-:Y:S01]  /*1b30*/  IADD3 R0, P0, R6, UR20, RZ ;  /* 0x0000001406007c10 */ /* 0x000fe2000ff1e0ff */
[C---:B------:R-:W-:Y:S02]  /*1b40*/  IMAD R5, R243.reuse, c[0x0][0x1f0], R5 ;  /* 0x00007c00f3057a24 */ /* 0x040fe400078e0205 */
[----:B------:R-:W-:Y:S02]  /*1b50*/  IMAD R2, R243, c[0x0][0x1f4], R2 ;  /* 0x00007d00f3027a24 */ /* 0x000fe400078e0202 */
[----:B------:R-:W-:-:S03]  /*1b60*/  IMAD R5, R9, c[0x0][0x1e8], R5 ;  /* 0x00007a0009057a24 */ /* 0x000fc600078e0205 */
[----:B------:R-:W-:Y:S02]  /*1b70*/  IADD3.X R6, R7, UR19, R2, P0, !PT ;  /* 0x0000001307067c10 */ /* 0x000fe400087fe402 */
[C---:B------:R-:W-:Y:S02]  /*1b80*/  LEA R2, P0, R0.reuse, c[0x0][0x1c8], 0x1 ;  /* 0x0000720000027a11 */ /* 0x040fe400078008ff */
[----:B------:R-:W-:Y:S02]  /*1b90*/  LEA R5, R5, c[0x0][0x1c8], 0x1 ;  /* 0x0000720005057a11 */ /* 0x000fe400078e08ff */
[----:B------:R-:W-:Y:S01]  /*1ba0*/  LEA.HI.X R0, R0, c[0x0][0x1cc], R6, 0x1, P0 ;  /* 0x0000730000007a11 */ /* 0x000fe200000f0c06 */
[----:B------:R-:W1:Y:S01]  /*1bb0*/  SHFL.IDX PT, R12, R2, RZ, 0x181f ;  /* 0x00181fff020c7589 */ /* 0x000e6200000e0000 */
[----:B------:R-:W-:-:S03]  /*1bc0*/  LEA.HI R6, R15, R22, RZ, 0x1 ;  /* 0x000000160f067211 */ /* 0x000fc600078f08ff */
[----:B------:R-:W2:Y:S01]  /*1bd0*/  SHFL.IDX PT, R11, R2, 0x1, 0x181f ;  /* 0x00381f00020b7f89 */ /* 0x000ea200000e0000 */
[----:B------:R-:W-:Y:S01]  /*1be0*/  LOP3.LUT R10, R6, 0xfffffffe, RZ, 0xc0, !PT ;  /* 0xfffffffe060a7812 */ /* 0x000fe200078ec0ff */
[----:B------:R-:W-:Y:S02]  /*1bf0*/  IMAD.WIDE.U32 R6, R16, c[0x0][0x208], RZ ;  /* 0x0000820010067a25 */ /* 0x000fe400078e00ff */
[----:B------:R-:W3:Y:S01]  /*1c00*/  SHFL.IDX PT, R13, R0, RZ, 0x181f ;  /* 0x00181fff000d7589 */ /* 0x000ee200000e0000 */
[----:B------:R-:W-:Y:S02]  /*1c10*/  IADD3 R22, R22, -R10, RZ ;  /* 0x8000000a16167210 */ /* 0x000fe40007ffe0ff */
[----:B------:R-:W-:Y:S01]  /*1c20*/  IADD3 R7, R7, R8, RZ ;  /* 0x0000000807077210 */ /* 0x000fe20007ffe0ff */
[----:B------:R-:W4:Y:S04]  /*1c30*/  SHFL.IDX PT, R21, R0, 0x1, 0x181f ;  /* 0x00381f0000157f89 */ /* 0x000f2800000e0000 */
[----:B------:R-:W5:Y:S01]  /*1c40*/  SHFL.IDX PT, R19, R2, 0x2, 0x181f ;  /* 0x00581f0002137f89 */ /* 0x000f6200000e0000 */
[----:B------:R-:W-:-:S03]  /*1c50*/  IMAD.WIDE.U32 R6, R243, c[0x0][0x218], R6 ;  /* 0x00008600f3067a25 */ /* 0x000fc600078e0006 */
[----:B------:R-:W5:Y:S04]  /*1c60*/  SHFL.IDX PT, R20, R0, 0x2, 0x181f ;  /* 0x00581f0000147f89 */ /* 0x000f6800000e0000 */
[----:B------:R-:W5:Y:S01]  /*1c70*/  SHFL.IDX PT, R15, R2, 0x3, 0x181f ;  /* 0x00781f00020f7f89 */ /* 0x000f6200000e0000 */
[----:B-1----:R-:W-:-:S03]  /*1c80*/  @P4 LEA R12, P1, R14, R12, 0x1 ;  /* 0x0000000c0e0c4211 */ /* 0x002fc600078208ff */
[----:B------:R-:W1:Y:S01]  /*1c90*/  SHFL.IDX PT, R16, R0, 0x3, 0x181f ;  /* 0x00781f0000107f89 */ /* 0x000e6200000e0000 */
[C---:B--2---:R-:W-:Y:S02]  /*1ca0*/  @P3 LEA R10, P0, R14.reuse, R11, 0x1 ;  /* 0x0000000b0e0a3211 */ /* 0x044fe400078008ff */
[C-C-:B---3--:R-:W-:Y:S02]  /*1cb0*/  @P4 LEA.HI.X R13, R14.reuse, R13, R241.reuse, 0x1, P1 ;  /* 0x0000000d0e0d4211 */ /* 0x148fe400008f0cf1 */
[----:B----4-:R-:W-:-:S03]  /*1cc0*/  @P3 LEA.HI.X R11, R14, R21, R241, 0x1, P0 ;  /* 0x000000150e0b3211 */ /* 0x010fc600000f0cf1 */
[----:B------:R2:W-:Y:S01]  /*1cd0*/  @P4 LDGSTS.E.BYPASS.LTC128B.128 [R197+0x3900], [R12.64], !P6 ;  /* 0x039000000cc54fae */ /* 0x0005e2000f101d4c */
[----:B------:R-:W-:Y:S02]  /*1ce0*/  ISETP.GE.AND P0, PT, R18, 0x31, PT ;  /* 0x000000311200780c */ /* 0x000fe40003f06270 */
[----:B-----5:R-:W-:Y:S01]  /*1cf0*/  @P2 LEA R8, P1, R14, R19, 0x1 ;  /* 0x000000130e082211 */ /* 0x020fe200078208ff */
[----:B------:R3:W-:Y:S01]  /*1d00*/  @P3 LDGSTS.E.BYPASS.LTC128B.128 [R197+0x4100], [R10.64], !P6 ;  /* 0x041000000ac53fae */ /* 0x0007e2000f101d4c */
[----:B------:R-:W-:Y:S02]  /*1d10*/  ISETP.GE.AND P4, PT, R18, 0x41, PT ;  /* 0x000000411200780c */ /* 0x000fe40003f86270 */
[----:B------:R-:W-:Y:S01]  /*1d20*/  @P2 LEA.HI.X R9, R14, R20, R241, 0x1, P1 ;  /* 0x000000140e092211 */ /* 0x000fe200008f0cf1 */
[----:B------:R-:W-:Y:S01]  /*1d30*/  SHFL.IDX PT, R19, R0, 0x5, 0x181f ;  /* 0x00b81f0000137f89 */ /* 0x000fe200000e0000 */
[----:B------:R-:W-:-:S03]  /*1d40*/  ISETP.GE.AND P3, PT, R18, 0x51, PT ;  /* 0x000000511200780c */ /* 0x000fc60003f66270 */
[----:B------:R4:W-:Y:S01]  /*1d50*/  @P2 LDGSTS.E.BYPASS.LTC128B.128 [R197+0x4900], [R8.64], !P6 ;  /* 0x0490000008c52fae */ /* 0x0009e2000f101d4c */
[----:B------:R-:W-:-:S03]  /*1d60*/  ISETP.GE.AND P2, PT, R18, 0x61, PT ;  /* 0x000000611200780c */ /* 0x000fc60003f46270 */
[----:B--2---:R-:W-:Y:S04]  /*1d70*/  SHFL.IDX PT, R12, R2, 0x5, 0x181f ;  /* 0x00b81f00020c7f89 */ /* 0x004fe800000e0000 */
[----:B---3--:R2:W3:Y:S04]  /*1d80*/  SHFL.IDX PT, R10, R2, 0x4, 0x181f ;  /* 0x00981f00020a7f89 */ /* 0x0084e800000e0000 */
[----:B------:R-:W5:Y:S01]  /*1d90*/  SHFL.IDX PT, R11, R0, 0x4, 0x181f ;  /* 0x00981f00000b7f89 */ /* 0x000f6200000e0000 */
[----:B----4-:R-:W-:-:S03]  /*1da0*/  @P0 LEA R8, P1, R14, R15, 0x1 ;  /* 0x0000000f0e080211 */ /* 0x010fc600078208ff */
[----:B------:R-:W4:Y:S01]  /*1db0*/  SHFL.IDX PT, R15, R5, 0x6, 0x181f ;  /* 0x00d81f00050f7f89 */ /* 0x000f2200000e0000 */
[----:B-1----:R-:W-:-:S03]  /*1dc0*/  @P0 LEA.HI.X R9, R14, R16, R241, 0x1, P1 ;  /* 0x000000100e090211 */ /* 0x002fc600008f0cf1 */
[----:B------:R1:W4:Y:S04]  /*1dd0*/  SHFL.IDX PT, R16, R0, 0x6, 0x181f ;  /* 0x00d81f0000107f89 */ /* 0x00032800000e0000 */
[----:B------:R4:W-:Y:S01]  /*1de0*/  @P0 LDGSTS.E.BYPASS.LTC128B.128 [R197+0x5100], [R8.64], !P6 ;  /* 0x0510000008c50fae */ /* 0x0009e2000f101d4c */
[----:B--2---:R-:W-:Y:S02]  /*1df0*/  SHF.L.U32 R2, R25, 0x6, RZ ;  /* 0x0000000619027819 */ /* 0x004fe400000006ff */
[----:B---3--:R-:W-:-:S04]  /*1e00*/  @P4 LEA R10, P1, R14, R10, 0x1 ;  /* 0x0000000a0e0a4211 */ /* 0x008fc800078208ff */
[----:B-----5:R-:W-:-:S05]  /*1e10*/  @P4 LEA.HI.X R11, R14, R11, R241, 0x1, P1 ;  /* 0x0000000b0e0b4211 */ /* 0x020fca00008f0cf1 */
[----:B------:R2:W-:Y:S01]  /*1e20*/  @P4 LDGSTS.E.BYPASS.LTC128B.128 [R197+0x5900], [R10.64], !P6 ;  /* 0x059000000ac54fae */ /* 0x0005e2000f101d4c */
[----:B-1----:R-:W-:Y:S01]  /*1e30*/  LOP3.LUT R0, R2, 0x1c0, RZ, 0xc0, !PT ;  /* 0x000001c002007812 */ /* 0x002fe200078ec0ff */
[----:B------:R-:W-:-:S04]  /*1e40*/  IMAD R2, R23, c[0x0][0x218], RZ ;  /* 0x0000860017027a24 */ /* 0x000fc800078e02ff */
[----:B------:R-:W-:Y:S01]  /*1e50*/  IMAD R5, R243, c[0x0][0x21c], R2 ;  /* 0x00008700f3057a24 */ /* 0x000fe200078e0202 */
[----:B------:R-:W-:Y:S02]  /*1e60*/  IADD3 R2, P0, R6, UR22, RZ ;  /* 0x0000001606027c10 */ /* 0x000fe4000ff1e0ff */
[----:B------:R-:W-:Y:S02]  /*1e70*/  SHF.L.U32 R6, R22, 0x3, RZ ;  /* 0x0000000316067819 */ /* 0x000fe400000006ff */
[----:B----4-:R-:W-:Y:S02]  /*1e80*/  @P3 LEA R8, P1, R14, R12, 0x1 ;  /* 0x0000000c0e083211 */ /* 0x010fe400078208ff */
[----:B------:R-:W-:Y:S02]  /*1e90*/  IADD3.X R13, R7, UR4, R5, P0, !PT ;  /* 0x00000004070d7c10 */ /* 0x000fe400087fe405 */
[----:B------:R-:W-:Y:S02]  /*1ea0*/  LOP3.LUT R12, R0, 0x8, R6, 0xf8, !PT ;  /* 0x00000008000c7812 */ /* 0x000fe400078ef806 */
[----:B------:R-:W-:-:S02]  /*1eb0*/  SHF.R.U32.HI R7, RZ, 0x3, R0 ;  /* 0x00000003ff077819 */ /* 0x000fc40000011600 */
[C-C-:B------:R-:W-:Y:S02]  /*1ec0*/  @P3 LEA.HI.X R9, R14.reuse, R19, R241.reuse, 0x1, P1 ;  /* 0x000000130e093211 */ /* 0x140fe400008f0cf1 */
[----:B------:R-:W-:Y:S02]  /*1ed0*/  @P2 LEA R6, P1, R14, R15, 0x1 ;  /* 0x0000000f0e062211 */ /* 0x000fe400078208ff */
[----:B------:R-:W-:Y:S01]  /*1ee0*/  LOP3.LUT R117, R12, R7, RZ, 0x3c, !PT ;  /* 0x000000070c757212 */ /* 0x000fe200078e3cff */
[----:B------:R1:W-:Y:S01]  /*1ef0*/  @P3 LDGSTS.E.BYPASS.LTC128B.128 [R197+0x6100], [R8.64], !P6 ;  /* 0x0610000008c53fae */ /* 0x0003e2000f101d4c */
[----:B------:R-:W-:Y:S02]  /*1f00*/  @P2 LEA.HI.X R7, R14, R16, R241, 0x1, P1 ;  /* 0x000000100e072211 */ /* 0x000fe400008f0cf1 */
[----:B------:R-:W-:Y:S02]  /*1f10*/  LEA R5, P0, R2, c[0x0][0x1f8], 0x1 ;  /* 0x00007e0002057a11 */ /* 0x000fe400078008ff */
[----:B------:R-:W-:Y:S01]  /*1f20*/  LEA R0, R22, R24, 0x9 ;  /* 0x0000001816007211 */ /* 0x000fe200078e48ff */
[----:B------:R3:W-:Y:S01]  /*1f30*/  @P2 LDGSTS.E.BYPASS.LTC128B.128 [R197+0x6900], [R6.64], !P6 ;  /* 0x0690000006c52fae */ /* 0x0007e2000f101d4c */
[----:B------:R-:W-:-:S02]  /*1f40*/  LEA.HI.X R2, R2, c[0x0][0x1fc], R13, 0x1, P0 ;  /* 0x00007f0002027a11 */ /* 0x000fc400000f0c0d */
[----:B------:R-:W-:Y:S01]  /*1f50*/  LOP3.LUT P0, RZ, R17, 0x2, RZ, 0xc0, !PT ;  /* 0x0000000211ff7812 */ /* 0x000fe2000780c0ff */
[----:B------:R-:W0:Y:S01]  /*1f60*/  LDGDEPBAR ;  /* 0x00000000000079af */ /* 0x000e220000000000 */
[----:B------:R-:W-:Y:S02]  /*1f70*/  SHF.L.U32 R119, R0, 0x1, RZ ;  /* 0x0000000100777819 */ /* 0x000fe400000006ff */
[C---:B------:R-:W-:Y:S01]  /*1f80*/  SHF.L.U64.HI R241, R14.reuse, 0x1, R241 ;  /* 0x000000010ef17819 */ /* 0x040fe200000102f1 */
[----:B--2---:R-:W2:Y:S01]  /*1f90*/  SHFL.IDX PT, R10, R5, RZ, 0x181f ;  /* 0x00181fff050a7589 */ /* 0x004ea200000e0000 */
[C---:B------:R-:W-:Y:S02]  /*1fa0*/  IADD3 R0, R119.reuse, 0x3900, RZ ;  /* 0x0000390077007810 */ /* 0x040fe40007ffe0ff */
[----:B------:R-:W-:Y:S01]  /*1fb0*/  IADD3 R234, R119, 0x3920, RZ ;  /* 0x0000392077ea7810 */ /* 0x000fe20007ffe0ff */
[----:B------:R-:W-:Y:S01]  /*1fc0*/  SHFL.IDX PT, R11, R2, RZ, 0x181f ;  /* 0x00181fff020b7589 */ /* 0x000fe200000e0000 */
[----:B------:R-:W-:-:S03]  /*1fd0*/  ISETP.GE.AND P3, PT, R14, c[0x0][0x1d4], PT ;  /* 0x000075000e007a0c */ /* 0x000fc60003f66270 */
[----:B------:R-:W-:Y:S01]  /*1fe0*/  @P0 IADD3 R234, R0, -0x20, RZ ;  /* 0xffffffe000ea0810 */ /* 0x000fe20007ffe0ff */
[----:B------:R-:W-:Y:S01]  /*1ff0*/  SHFL.IDX PT, R13, R2, 0x1, 0x181f ;  /* 0x00381f00020d7f89 */ /* 0x000fe200000e0000 */
[C---:B------:R-:W-:Y:S02]  /*2000*/  ISETP.LT.OR P0, PT, R18.reuse, 0x1, P3 ;  /* 0x000000011200780c */ /* 0x040fe40001f01670 */
[----:B------:R-:W-:Y:S01]  /*2010*/  ISETP.LT.OR P2, PT, R18, 0x11, P3 ;  /* 0x000000111200780c */ /* 0x000fe20001f41670 */
[----:B-1----:R-:W1:Y:S01]  /*2020*/  SHFL.IDX PT, R9, R5, 0x1, 0x181f ;  /* 0x00381f0005097f89 */ /* 0x002e6200000e0000 */
[C---:B------:R-:W-:Y:S02]  /*2030*/  IADD3 R240, R234.reuse, 0x800, RZ ;  /* 0x00000800eaf07810 */ /* 0x040fe40007ffe0ff */
[C---:B------:R-:W-:Y:S01]  /*2040*/  IADD3 R239, R234.reuse, 0x1000, RZ ;  /* 0x00001000eaef7810 */ /* 0x040fe20007ffe0ff */
[----:B------:R-:W4:Y:S01]  /*2050*/  SHFL.IDX PT, R8, R5, 0x2, 0x181f ;  /* 0x00581f0005087f89 */ /* 0x000f2200000e0000 */
[----:B------:R-:W-:Y:S01]  /*2060*/  IADD3 R238, R234, 0x1800, RZ ;  /* 0x00001800eaee7810 */ /* 0x000fe20007ffe0ff */
[----:B------:R-:W-:-:S04]  /*2070*/  DEPBAR.LE SB0, 0x1 ;  /* 0x000080400000791a */ /* 0x000fc80000000000 */
[----:B------:R-:W-:-:S04]  /*2080*/  DEPBAR.LE SB0, 0x0 ;  /* 0x000080000000791a */ /* 0x000fc80000000000 */
[----:B------:R-:W-:Y:S01]  /*2090*/  BAR.SYNC.DEFER_BLOCKING 0x0 ;  /* 0x0000000000007b1d */ /* 0x000fe20000010000 */
[----:B---3--:R-:W-:Y:S02]  /*20a0*/  SHF.L.U32 R7, R26, 0x6, RZ ;  /* 0x000000061a077819 */ /* 0x008fe400000006ff */
[----:B------:R-:W-:Y:S02]  /*20b0*/  SHF.L.U32 R6, R195, 0x5, RZ ;  /* 0x00000005c3067819 */ /* 0x000fe400000006ff */
[----:B------:R-:W-:Y:S01]  /*20c0*/  LOP3.LUT R116, R7, 0xfffffe00, RZ, 0xc0, !PT ;  /* 0xfffffe0007747812 */ /* 0x000fe200078ec0ff */
[----:B------:R-:W3:Y:S01]  /*20d0*/  SHFL.IDX PT, R16, R5, 0x3, 0x181f ;  /* 0x00781f0005107f89 */ /* 0x000ee200000e0000 */
[----:B------:R-:W-:Y:S02]  /*20e0*/  LOP3.LUT R0, R6, 0x7ffffc00, RZ, 0xc0, !PT ;  /* 0x7ffffc0006007812 */ /* 0x000fe400078ec0ff */
[----:B--2---:R-:W-:Y:S01]  /*20f0*/  IADD3 R14, P1, R10, R242, RZ ;  /* 0x000000f20a0e7210 */ /* 0x004fe20007f3e0ff */
[----:B------:R-:W2:Y:S01]  /*2100*/  SHFL.IDX PT, R20, R2, 0x2, 0x181f ;  /* 0x00581f0002147f89 */ /* 0x000ea200000e0000 */
[----:B------:R-:W-:-:S02]  /*2110*/  IADD3 R0, R117, R116, R0 ;  /* 0x0000007475007210 */ /* 0x000fc40007ffe000 */
[-C--:B-1----:R-:W-:Y:S01]  /*2120*/  IADD3 R12, P4, R9, R242.reuse, RZ ;  /* 0x000000f2090c7210 */ /* 0x082fe20007f9e0ff */
[----:B------:R-:W1:Y:S01]  /*2130*/  SHFL.IDX PT, R19, R5, 0x4, 0x181f ;  /* 0x00981f0005137f89 */ /* 0x000e6200000e0000 */
[----:B------:R-:W-:Y:S02]  /*2140*/  SHF.L.U32 R230, R0, 0x1, RZ ;  /* 0x0000000100e67819 */ /* 0x000fe400000006ff */
[-C--:B------:R-:W-:Y:S01]  /*2150*/  IADD3.X R15, R11, R241.reuse, RZ, P1, !PT ;  /* 0x000000f10b0f7210 */ /* 0x080fe20000ffe4ff */
[----:B------:R-:W5:Y:S01]  /*2160*/  SHFL.IDX PT, R22, R2, 0x3, 0x181f ;  /* 0x00781f0002167f89 */ /* 0x000f6200000e0000 */
[----:B----4-:R-:W-:Y:S02]  /*2170*/  IADD3 R8, P1, R8, R242, RZ ;  /* 0x000000f208087210 */ /* 0x010fe40007f3e0ff */
[----:B------:R-:W-:Y:S01]  /*2180*/  IADD3.X R13, R13, R241, RZ, P4, !PT ;  /* 0x000000f10d0d7210 */ /* 0x000fe200027fe4ff */
[----:B------:R-:W4:Y:S01]  /*2190*/  SHFL.IDX PT, R21, R2, 0x4, 0x181f ;  /* 0x00981f0002157f89 */ /* 0x000f2200000e0000 */
[----:B------:R-:W-:-:S02]  /*21a0*/  LEA R233, R3, R230, 0x1 ;  /* 0x000000e603e97211 */ /* 0x000fc400078e08ff */
[----:B------:R-:W-:Y:S01]  /*21b0*/  LEA R231, R4, R230, 0x1 ;  /* 0x000000e604e77211 */ /* 0x000fe200078e08ff */
[----:B------:R-:W-:Y:S01]  /*21c0*/  LDSM.16.M88.4 R36, [R230+0x7100] ;  /* 0x00710000e624783b */ /* 0x000fe20000000200 */
[----:B------:R-:W-:Y:S02]  /*21d0*/  IADD3 R237, R234, 0x2000, RZ ;  /* 0x00002000eaed7810 */ /* 0x000fe40007ffe0ff */
[----:B------:R-:W-:Y:S01]  /*21e0*/  LEA R232, R3, R231, 0x1 ;  /* 0x000000e703e87211 */ /* 0x000fe200078e08ff */
[----:B------:R-:W4:Y:S01]  /*21f0*/  LDSM.16.M88.4 R48, [R119+0x3900] ;  /* 0x003900007730783b */ /* 0x000f220000000200 */
[----:B---3--:R-:W-:Y:S02]  /*2200*/  IADD3 R6, P4, R16, R242, RZ ;  /* 0x000000f210067210 */ /* 0x008fe40007f9e0ff */
[----:B------:R-:W-:Y:S01]  /*2210*/  IADD3 R236, R234, 0x2800, RZ ;  /* 0x00002800eaec7810 */ /* 0x000fe20007ffe0ff */
[----:B------:R-:W-:Y:S01]  /*2220*/  SHFL.IDX PT, R0, R5, 0x5, 0x181f ;  /* 0x00b81f0005007f89 */ /* 0x000fe200000e0000 */
[----:B--2---:R-:W-:-:S02]  /*2230*/  IADD3.X R9, R20, R241, RZ, P1, !PT ;  /* 0x000000f114097210 */ /* 0x004fc40000ffe4ff */
[----:B------:R-:W-:Y:S01]  /*2240*/  IADD3 R235, R234, 0x3000, RZ ;  /* 0x00003000eaeb7810 */ /* 0x000fe20007ffe0ff */
[----:B------:R-:W-:Y:S01]  /*2250*/  SHFL.IDX PT, R5, R5, 0x6, 0x181f ;  /* 0x00d81f0005057f89 */ /* 0x000fe200000e0000 */
[----:B-1----:R-:W-:-:S03]  /*2260*/  IADD3 R10, P1, R19, R242, RZ ;  /* 0x000000f2130a7210 */ /* 0x002fc60007f3e0ff */
[----:B------:R-:W1:Y:S01]  /*2270*/  LDSM.16.M88.4 R32, [R230+0x9100] ;  /* 0x00910000e620783b */ /* 0x000e620000000200 */
[-C--:B-----5:R-:W-:Y:S02]  /*2280*/  IADD3.X R7, R22, R241.reuse, RZ, P4, !PT ;  /* 0x000000f116077210 */ /* 0x0a0fe400027fe4ff */
[C---:B------:R-:W-:Y:S01]  /*2290*/  ISETP.LT.OR P4, PT, R18.reuse, 0x21, P3 ;  /* 0x000000211200780c */ /* 0x040fe20001f81670 */
[----:B------:R-:W-:Y:S01]  /*22a0*/  SHFL.IDX PT, R16, R2, 0x5, 0x181f ;  /* 0x00b81f0002107f89 */ /* 0x000fe200000e0000 */
[----:B----4-:R-:W-:Y:S02]  /*22b0*/  IADD3.X R11, R21, R241, RZ, P1, !PT ;  /* 0x000000f1150b7210 */ /* 0x010fe40000ffe4ff */
[C---:B------:R-:W-:Y:S01]  /*22c0*/  ISETP.LT.OR P1, PT, R18.reuse, 0x31, P3 ;  /* 0x000000311200780c */ /* 0x040fe20001f21670 */
[----:B------:R-:W-:Y:S04]  /*22d0*/  SHFL.IDX PT, R2, R2, 0x6, 0x181f ;  /* 0x00d81f0002027f89 */ /* 0x000fe800000e0000 */
[----:B------:R-:W-:Y:S04]  /*22e0*/  LDSM.16.M88.4 R80, [R119+0x4100] ;  /* 0x004100007750783b */ /* 0x000fe80000000200 */
[----:B------:R-:W-:Y:S04]  /*22f0*/  LDSM.16.M88.4 R88, [R119+0x4900] ;  /* 0x004900007758783b */ /* 0x000fe80000000200 */
[----:B------:R-:W-:Y:S04]  /*2300*/  LDSM.16.M88.4 R96, [R119+0x5100] ;  /* 0x005100007760783b */ /* 0x000fe80000000200 */
[----:B------:R-:W-:Y:S04]  /*2310*/  LDSM.16.M88.4 R104, [R119+0x5900] ;  /* 0x005900007768783b */ /* 0x000fe80000000200 */
[----:B------:R-:W-:Y:S01]  /*2320*/  LDSM.16.M88.4 R112, [R119+0x6100] ;  /* 0x006100007770783b */ /* 0x000fe20000000200 */
[----:B------:R-:W-:Y:S03]  /*2330*/  HMMA.16816.F32.BF16 R68, R36, R50, RZ ;  /* 0x000000322444723c */ /* 0x000fe600000418ff */
[----:B------:R-:W-:Y:S04]  /*2340*/  LDSM.16.M88.4 R124, [R119+0x6900] ;  /* 0x00690000777c783b */ /* 0x000fe80000000200 */
[----:B------:R-:W-:Y:S04]  /*2350*/  LDSM.16.M88.4 R28, [R233+0x7100] ;  /* 0x00710000e91c783b */ /* 0x000fe80000000200 */
[----:B------:R-:W-:Y:S01]  /*2360*/  LDSM.16.M88.4 R24, [R233+0x9100] ;  /* 0x00910000e918783b */ /* 0x000fe20000000200 */
[----:B-1----:R-:W-:Y:S03]  /*2370*/  HMMA.16816.F32.BF16 R56, R32, R48, RZ ;  /* 0x000000302038723c */ /* 0x002fe600000418ff */
[----:B------:R-:W1:Y:S04]  /*2380*/  LDSM.16.M88.4 R52, [R234] ;  /* 0x00000000ea34783b */ /* 0x000e680000000200 */
[----:B------:R-:W-:Y:S04]  /*2390*/  LDSM.16.M88.4 R84, [R234+0x800] ;  /* 0x00080000ea54783b */ /* 0x000fe80000000200 */
[----:B------:R-:W-:Y:S04]  /*23a0*/  LDSM.16.M88.4 R92, [R234+0x1000] ;  /* 0x00100000ea5c783b */ /* 0x000fe80000000200 */
[----:B------:R-:W-:Y:S04]  /*23b0*/  LDSM.16.M88.4 R100, [R234+0x1800] ;  /* 0x00180000ea64783b */ /* 0x000fe80000000200 */
[----:B------:R-:W-:Y:S04]  /*23c0*/  LDSM.16.M88.4 R108, [R234+0x2000] ;  /* 0x00200000ea6c783b */ /* 0x000fe80000000200 */
[----:B------:R-:W-:Y:S04]  /*23d0*/  LDSM.16.M88.4 R120, [R234+0x2800] ;  /* 0x00280000ea78783b */ /* 0x000fe80000000200 */
[----:B------:R-:W-:Y:S04]  /*23e0*/  LDSM.16.M88.4 R128, [R234+0x3000] ;  /* 0x00300000ea80783b */ /* 0x000fe80000000200 */
[----:B------:R-:W-:Y:S01]  /*23f0*/  @!PT LDS RZ, [RZ] ;  /* 0x00000000fffff984 */ /* 0x000fe20000000800 */
[----:B------:R-:W-:Y:S01]  /*2400*/  @!PT LDS RZ, [RZ] ;  /* 0x00000000fffff984 */ /* 0x000fe20000000800 */
[----:B------:R-:W-:Y:S01]  /*2410*/  @!PT LDS RZ, [RZ] ;  /* 0x00000000fffff984 */ /* 0x000fe20000000800 */
[----:B------:R2:W-:Y:S01]  /*2420*/  LDGSTS.E.BYPASS.LTC128B.128 [R197+0x100], [R14.64], !P0 ;  /* 0x001000000ec57fae */ /* 0x0005e2000c101d4c */
[----:B------:R-:W-:-:S03]  /*2430*/  ISETP.LT.OR P0, PT, R18, 0x41, P3 ;  /* 0x000000411200780c */ /* 0x000fc60001f01670 */
[----:B------:R2:W-:Y:S01]  /*2440*/  LDGSTS.E.BYPASS.LTC128B.128 [R197+0x900], [R12.64], !P2 ;  /* 0x009000000cc57fae */ /* 0x0005e2000d101d4c */
[----:B------:R-:W-:-:S03]  /*2450*/  LOP3.LUT P2, RZ, R17, 0x4, RZ, 0xc0, !PT ;  /* 0x0000000411ff7812 */ /* 0x000fc6000784c0ff */
[----:B------:R3:W-:Y:S01]  /*2460*/  LDGSTS.E.BYPASS.LTC128B.128 [R197+0x1100], [R8.64], !P4 ;  /* 0x0110000008c57fae */ /* 0x0007e2000e101d4c */
[C---:B------:R-:W-:Y:S02]  /*2470*/  ISETP.LT.OR P4, PT, R18.reuse, 0x51, P3 ;  /* 0x000000511200780c */ /* 0x040fe40001f81670 */
[----:B------:R-:W-:Y:S01]  /*2480*/  ISETP.LT.OR P3, PT, R18, 0x61, P3 ;  /* 0x000000611200780c */ /* 0x000fe20001f61670 */
[----:B------:R4:W-:Y:S01]  /*2490*/  LDGSTS.E.BYPASS.LTC128B.128 [R197+0x1900], [R6.64], !P1 ;  /* 0x0190000006c57fae */ /* 0x0009e2000c901d4c */
[----:B-1----:R-:W-:Y:S03]  /*24a0*/  HMMA.16816.F32.BF16 R56, R24, R52, R56 ;  /* 0x000000341838723c */ /* 0x002fe60000041838 */
[----:B------:R1:W-:Y:S05]  /*24b0*/  LDGSTS.E.BYPASS.LTC128B.128 [R197+0x2100], [R10.64], !P0 ;  /* 0x021000000ac57fae */ /* 0x0003ea000c101d4c */
[----:B--2---:R-:W-:Y:S01]  /*24c0*/  HMMA.16816.F32.BF16 R12, R36, R48, RZ ;  /* 0x00000030240c723c */ /* 0x004fe200000418ff */
[----:B---3--:R-:W-:-:S02]  /*24d0*/  IADD3 R8, P1, R0, R242, RZ ;  /* 0x000000f200087210 */ /* 0x008fc40007f3e0ff */
[----:B----4-:R-:W-:Y:S02]  /*24e0*/  MOV R7, 0x40 ;  /* 0x0000004000077802 */ /* 0x010fe40000000f00 */
[----:B------:R-:W-:Y:S02]  /*24f0*/  IADD3 R6, P0, R5, R242, RZ ;  /* 0x000000f205067210 */ /* 0x000fe40007f1e0ff */
[----:B------:R-:W-:Y:S02]  /*2500*/  SEL R0, R7, 0xffffffc0, !P2 ;  /* 0xffffffc007007807 */ /* 0x000fe40005000000 */
[-C--:B------:R-:W-:Y:S02]  /*2510*/  IADD3.X R9, R16, R241.reuse, RZ, P1, !PT ;  /* 0x000000f110097210 */ /* 0x080fe40000ffe4ff */
[----:B------:R-:W-:Y:S02]  /*2520*/  IADD3.X R7, R2, R241, RZ, P0, !PT ;  /* 0x000000f102077210 */ /* 0x000fe400007fe4ff */
[----:B------:R-:W-:Y:S01]  /*2530*/  IADD3 R229, R119, R0, RZ ;  /* 0x0000000077e57210 */ /* 0x000fe20007ffe0ff */
[----:B------:R1:W-:Y:S01]  /*2540*/  LDGSTS.E.BYPASS.LTC128B.128 [R197+0x2900], [R8.64], !P4 ;  /* 0x0290000008c57fae */ /* 0x0003e2000e101d4c */
[----:B------:R-:W-:-:S02]  /*2550*/  IADD3 R228, R0, R234, RZ ;  /* 0x000000ea00e47210 */ /* 0x000fc40007ffe0ff */
[----:B------:R-:W-:Y:S01]  /*2560*/  IADD3 R2, R197, 0x100, RZ ;  /* 0x00000100c5027810 */ /* 0x000fe20007ffe0ff */
[----:B------:R2:W-:Y:S06]  /*2570*/  LDGSTS.E.BYPASS.LTC128B.128 [R197+0x3100], [R6.64], !P3 ;  /* 0x0310000006c57fae */ /* 0x0005ec000d901d4c */
[----:B------:R-:W-:Y:S01]  /*2580*/  HMMA.16816.F32.BF16 R60, R28, R52, R12 ;  /* 0x000000341c3c723c */ /* 0x000fe2000004180c */
[----:B------:R-:W-:Y:S01]  /*2590*/  PLOP3.LUT P0, PT, PT, PT, UP0, 0x80, 0x0 ;  /* 0x000000000000781c */ /* 0x000fe20003f0f008 */
[----:B------:R-:W-:Y:S01]  /*25a0*/  LDSM.16.M88.4 R40, [R229+0x3900] ;  /* 0x00390000e528783b */ /* 0x000fe20000000200 */
[----:B------:R-:W-:-:S03]  /*25b0*/  ISETP.GT.AND P4, PT, R198, 0x6f, PT ;  /* 0x0000006fc600780c */ /* 0x000fc60003f84270 */
[----:B------:R-:W3:Y:S04]  /*25c0*/  LDSM.16.M88.4 R20, [R231+0x7100] ;  /* 0x00710000e714783b */ /* 0x000ee80000000200 */
[----:B------:R-:W4:Y:S04]  /*25d0*/  LDSM.16.M88.4 R16, [R231+0x9100] ;  /* 0x00910000e710783b */ /* 0x000f280000000200 */
[----:B------:R-:W-:Y:S04]  /*25e0*/  LDSM.16.M88.4 R44, [R228] ;  /* 0x00000000e42c783b */ /* 0x000fe80000000200 */
[----:B------:R-:W5:Y:S04]  /*25f0*/  LDSM.16.M88.4 R12, [R232+0x7100] ;  /* 0x00710000e80c783b */ /* 0x000f680000000200 */
[----:B-1----:R-:W1:Y:S04]  /*2600*/  LDSM.16.M88.4 R8, [R232+0x9100] ;  /* 0x00910000e808783b */ /* 0x002e680000000200 */
[----:B------:R-:W0:Y:S04]  /*2610*/  LDGDEPBAR ;  /* 0x00000000000079af */ /* 0x000e280000000000 */
[----:B------:R-:W-:Y:S01]  /*2620*/  STL [R1+0x8], R2 ;  /* 0x0000080201007387 */ /* 0x000fe20000100800 */
[----:B---3--:R-:W-:Y:S08]  /*2630*/  HMMA.16816.F32.BF16 R64, R20, R40, R60 ;  /* 0x000000281440723c */ /* 0x008ff0000004183c */
[----:B------:R-:W-:Y:S08]  /*2640*/  HMMA.16816.F32.BF16 R60, R32, R50, RZ ;  /* 0x00000032203c723c */ /* 0x000ff000000418ff */
[----:B----4-:R-:W-:Y:S08]  /*2650*/  HMMA.16816.F32.BF16 R48, R16, R40, R56 ;  /* 0x000000281030723c */ /* 0x010ff00000041838 */
[----:B------:R-:W-:Y:S08]  /*2660*/  HMMA.16816.F32.BF16 R56, R28, R54, R68 ;  /* 0x000000361c38723c */ /* 0x000ff00000041844 */
[----:B-----5:R-:W-:Y:S08]  /*2670*/  HMMA.16816.F32.BF16 R68, R12, R44, R64 ;  /* 0x0000002c0c44723c */ /* 0x020ff00000041840 */
[----:B------:R-:W-:Y:S08]  /*2680*/  HMMA.16816.F32.BF16 R64, R24, R54, R60 ;  /* 0x000000361840723c */ /* 0x000ff0000004183c */
[----:B------:R-:W-:Y:S08]  /*2690*/  HMMA.16816.F32.BF16 R60, R36, R80, RZ ;  /* 0x00000050243c723c */ /* 0x000ff000000418ff */
[----:B-1----:R-:W-:Y:S01]  /*26a0*/  HMMA.16816.F32.BF16 R76, R8, R44, R48 ;  /* 0x0000002c084c723c */ /* 0x002fe20000041830 */
[----:B------:R-:W1:Y:S01]  /*26b0*/  LDSM.16.M88.4 R48, [R229+0x4100] ;  /* 0x00410000e530783b */ /* 0x000e620000000200 */
[----:B------:R-:W-:-:S04]  /*26c0*/  FMUL.FTZ R0, R68, c[0x0][0x320] ;  /* 0x0000c80044007a20 */ /* 0x000fc80000410000 */
[----:B------:R3:W4:Y:S02]  /*26d0*/  MUFU.TANH R194, R0 ;  /* 0x0000000000c27308 */ /* 0x0007240000002400 */
[----:B------:R-:W-:Y:S08]  /*26e0*/  HMMA.16816.F32.BF16 R52, R20, R42, R56 ;  /* 0x0000002a1434723c */ /* 0x000ff00000041838 */
[----:B------:R-:W-:Y:S01]  /*26f0*/  HMMA.16816.F32.BF16 R56, R32, R80, RZ ;  /* 0x000000502038723c */ /* 0x000fe200000418ff */
[----:B---3--:R-:W-:-:S07]  /*2700*/  FMUL.FTZ R0, R69, c[0x0][0x320] ;  /* 0x0000c80045007a20 */ /* 0x008fce0000410000 */
[----:B------:R-:W-:Y:S01]  /*2710*/  HMMA.16816.F32.BF16 R60, R28, R84, R60 ;  /* 0x000000541c3c723c */ /* 0x000fe2000004183c */
[----:B------:R3:W1:Y:S07]  /*2720*/  MUFU.TANH R193, R0 ;  /* 0x0000000000c17308 */ /* 0x00066e0000002400 */
[----:B------:R-:W-:Y:S01]  /*2730*/  HMMA.16816.F32.BF16 R64, R16, R42, R64 ;  /* 0x0000002a1040723c */ /* 0x000fe20000041840 */
[----:B------:R-:W5:Y:S01]  /*2740*/  LDSM.16.M88.4 R40, [R228+0x800] ;  /* 0x00080000e428783b */ /* 0x000f620000000200 */
[----:B---3--:R-:W-:-:S04]  /*2750*/  FMUL.FTZ R0, R70, c[0x0][0x320] ;  /* 0x0000c80046007a20 */ /* 0x008fc80000410000 */
[----:B------:R3:W2:Y:S10]  /*2760*/  MUFU.TANH R192, R0 ;  /* 0x0000000000c07308 */ /* 0x0006b40000002400 */
[----:B-1----:R-:W-:Y:S08]  /*2770*/  HMMA.16816.F32.BF16 R60, R20, R48, R60 ;  /* 0x00000030143c723c */ /* 0x002ff0000004183c */
[----:B------:R-:W-:Y:S01]  /*2780*/  HMMA.16816.F32.BF16 R72, R8, R46, R64 ;  /* 0x0000002e0848723c */ /* 0x000fe20000041840 */
[----:B---3--:R-:W-:-:S07]  /*2790*/  FMUL.FTZ R0, R71, c[0x0][0x320] ;  /* 0x0000c80047007a20 */ /* 0x008fce0000410000 */
[----:B------:R-:W-:Y:S01]  /*27a0*/  HMMA.16816.F32.BF16 R68, R12, R46, R52 ;  /* 0x0000002e0c44723c */ /* 0x000fe20000041834 */
[----:B------:R1:W3:Y:S07]  /*27b0*/  MUFU.TANH R191, R0 ;  /* 0x0000000000bf7308 */ /* 0x0002ee0000002400 */
[----:B------:R-:W-:Y:S08]  /*27c0*/  HMMA.16816.F32.BF16 R52, R24, R84, R56 ;  /* 0x000000541834723c */ /* 0x000ff00000041838 */
[----:B------:R-:W-:Y:S01]  /*27d0*/  HMMA.16816.F32.BF16 R56, R36, R82, RZ ;  /* 0x000000522438723c */ /* 0x000fe200000418ff */
[----:B-1----:R-:W-:-:S04]  /*27e0*/  FMUL.FTZ R0, R76, c[0x0][0x320] ;  /* 0x0000c8004c007a20 */ /* 0x002fc80000410000 */
[----:B------:R1:W1:Y:S03]  /*27f0*/  MUFU.TANH R190, R0 ;  /* 0x0000000000be7308 */ /* 0x0002660000002400 */
[----:B------:R-:W-:Y:S08]  /*2800*/  HMMA.16816.F32.BF16 R64, R32, R82, RZ ;  /* 0x000000522040723c */ /* 0x000ff000000418ff */
[----:B------:R-:W-:Y:S01]  /*2810*/  HMMA.16816.F32.BF16 R44, R16, R48, R52 ;  /* 0x00000030102c723c */ /* 0x000fe20000041834 */
[----:B-1----:R-:W-:-:S07]  /*2820*/  FMUL.FTZ R0, R77, c[0x0][0x320] ;  /* 0x0000c8004d007a20 */ /* 0x002fce0000410000 */
[-C--:B------:R-:W-:Y:S01]  /*2830*/  HMMA.16816.F32.BF16 R52, R28, R86.reuse, R56 ;  /* 0x000000561c34723c */ /* 0x080fe20000041838 */
[----:B------:R1:W1:Y:S07]  /*2840*/  MUFU.TANH R189, R0 ;  /* 0x0000000000bd7308 */ /* 0x00026e0000002400 */
[----:B------:R-:W-:Y:S08]  /*2850*/  HMMA.16816.F32.BF16 R64, R24, R86, R64 ;  /* 0x000000561840723c */ /* 0x000ff00000041840 */
[----:B------:R-:W-:Y:S01]  /*2860*/  HMMA.16816.F32.BF16 R56, R32, R88, RZ ;  /* 0x000000582038723c */ /* 0x000fe200000418ff */
[----:B-1----:R-:W-:-:S04]  /*2870*/  FMUL.FTZ R0, R78, c[0x0][0x320] ;  /* 0x0000c8004e007a20 */ /* 0x002fc80000410000 */
[----:B------:R1:W1:Y:S03]  /*2880*/  MUFU.TANH R185, R0 ;  /* 0x0000000000b97308 */ /* 0x0002660000002400 */
[-C--:B------:R-:W-:Y:S08]  /*2890*/  HMMA.16816.F32.BF16 R52, R20, R50.reuse, R52 ;  /* 0x000000321434723c */ /* 0x080ff00000041834 */
        /* <DEDUP_REMOVED lines=239> */
[----:B------:R-:W-:Y:S07]  /*3790*/  HMMA.16816.F32.BF16 R36, R24, R130, R52 ;  /* 0x000000821824723c */ /* 0x000fee0000041834 */
        /* <DEDUP_REMOVED lines=10> */
[----:B------:R-:W-:Y:S01]  /*3840*/  HMMA.16816.F32.BF16 R56, R32, R124, RZ ;  /* 0x0000007c2038723c */ /* 0x000fe200000418ff */
[----:B-----5:R-:W-:-:S06]  /*3850*/  FMUL.FTZ R0, R72, c[0x0][0x320] ;  /* 0x0000c80048007a20 */ /* 0x020fcc0000410000 */
[----:B------:R5:W1:Y:S11]  /*3860*/  MUFU.TANH R86, R0 ;  /* 0x0000000000567308 */ /* 0x000a760000002400 */
[----:B------:R-:W-:Y:S06]  /*3870*/  @!UPT UIADD3 URZ, URZ, URZ, URZ ;  /* 0x0000003f3f3ff290 */ /* 0x000fec000fffe03f */
        /* <DEDUP_REMOVED lines=29> */
[----:B------:R-:W2:Y:S01]  /*3a50*/  MUFU.TANH R62, R68 ;  /* 0x00000044003e7308 */ /* 0x000ea20000002400 */
[----:B-----5:R-:W-:-:S07]  /*3a60*/  FMUL.FTZ R0, R67, c[0x0][0x320] ;  /* 0x0000c80043007a20 */ /* 0x020fce0000410000 */
[----:B------:R-:W2:Y:S01]  /*3a70*/  MUFU.TANH R61, R69 ;  /* 0x00000045003d7308 */ /* 0x000ea20000002400 */
[-C--:B-1----:R-:W-:Y:S07]  /*3a80*/  HMMA.16816.F32.BF16 R40, R12, R48.reuse, R40 ;  /* 0x000000300c28723c */ /* 0x082fee0000041828 */
[----:B------:R-:W1:Y:S01]  /*3a90*/  MUFU.TANH R60, R70 ;  /* 0x00000046003c7308 */ /* 0x000e620000002400 */
[----:B------:R-:W-:Y:S07]  /*3aa0*/  HMMA.16816.F32.BF16 R24, R8, R48, R32 ;  /* 0x000000300818723c */ /* 0x000fee0000041820 */
[----:B------:R-:W1:Y:S01]  /*3ab0*/  MUFU.TANH R71, R71 ;  /* 0x0000004700477308 */ /* 0x000e620000002400 */
[-C--:B------:R-:W-:Y:S07]  /*3ac0*/  HMMA.16816.F32.BF16 R12, R12, R50.reuse, R20 ;  /* 0x000000320c0c723c */ /* 0x080fee0000041814 */
[----:B------:R5:W1:Y:S01]  /*3ad0*/  MUFU.TANH R30, R0 ;  /* 0x00000000001e7308 */ /* 0x000a620000002400 */
[----:B------:R-:W-:Y:S01]  /*3ae0*/  HMMA.16816.F32.BF16 R8, R8, R50, R16 ;  /* 0x000000320808723c */ /* 0x000fe20000041810 */
[----:B------:R-:W-:-:S02]  /*3af0*/  FMUL.FTZ R40, R40, c[0x0][0x320] ;  /* 0x0000c80028287a20 */ /* 0x000fc40000410000 */
[----:B------:R-:W-:Y:S02]  /*3b00*/  FMUL.FTZ R41, R41, c[0x0][0x320] ;  /* 0x0000c80029297a20 */ /* 0x000fe40000410000 */
[----:B------:R-:W-:Y:S02]  /*3b10*/  FMUL.FTZ R42, R42, c[0x0][0x320] ;  /* 0x0000c8002a2a7a20 */ /* 0x000fe40000410000 */
[----:B------:R-:W-:Y:S01]  /*3b20*/  FMUL.FTZ R43, R43, c[0x0][0x320] ;  /* 0x0000c8002b2b7a20 */ /* 0x000fe20000410000 */
[----:B------:R-:W1:Y:S01]  /*3b30*/  MUFU.TANH R40, R40 ;  /* 0x0000002800287308 */ /* 0x000e620000002400 */
[----:B------:R-:W-:Y:S02]  /*3b40*/  FMUL.FTZ R24, R24, c[0x0][0x320] ;  /* 0x0000c80018187a20 */ /* 0x000fe40000410000 */
[----:B------:R-:W-:Y:S02]  /*3b50*/  FMUL.FTZ R25, R25, c[0x0][0x320] ;  /* 0x0000c80019197a20 */ /* 0x000fe40000410000 */
[----:B------:R-:W-:Y:S01]  /*3b60*/  FMUL.FTZ R26, R26, c[0x0][0x320] ;  /* 0x0000c8001a1a7a20 */ /* 0x000fe20000410000 */
[----:B-----5:R-:W-:Y:S01]  /*3b70*/  LOP3.LUT R0, R117, R116, RZ, 0xfc, !PT ;  /* 0x0000007475007212 */ /* 0x020fe200078efcff */
[----:B------:R-:W-:Y:S01]  /*3b80*/  FMUL.FTZ R27, R27, c[0x0][0x320] ;  /* 0x0000c8001b1b7a20 */ /* 0x000fe20000410000 */
[----:B------:R1:W1:Y:S01]  /*3b90*/  MUFU.TANH R47, R43 ;  /* 0x0000002b002f7308 */ /* 0x0002620000002400 */
[----:B------:R-:W-:-:S02]  /*3ba0*/  FMUL.FTZ R12, R12, c[0x0][0x320] ;  /* 0x0000c8000c0c7a20 */ /* 0x000fc40000410000 */
[----:B------:R-:W-:Y:S02]  /*3bb0*/  FMUL.FTZ R13, R13, c[0x0][0x320] ;  /* 0x0000c8000d0d7a20 */ /* 0x000fe40000410000 */
[----:B------:R-:W-:Y:S02]  /*3bc0*/  FMUL.FTZ R14, R14, c[0x0][0x320] ;  /* 0x0000c8000e0e7a20 */ /* 0x000fe40000410000 */
[----:B------:R-:W-:Y:S01]  /*3bd0*/  FMUL.FTZ R15, R15, c[0x0][0x320] ;  /* 0x0000c8000f0f7a20 */ /* 0x000fe20000410000 */
[----:B------:R-:W1:Y:S01]  /*3be0*/  MUFU.TANH R41, R41 ;  /* 0x0000002900297308 */ /* 0x000e620000002400 */
[----:B------:R-:W-:Y:S02]  /*3bf0*/  FMUL.FTZ R8, R8, c[0x0][0x320] ;  /* 0x0000c80008087a20 */ /* 0x000fe40000410000 */
[----:B------:R-:W-:Y:S02]  /*3c00*/  FMUL.FTZ R9, R9, c[0x0][0x320] ;  /* 0x0000c80009097a20 */ /* 0x000fe40000410000 */
[----:B------:R-:W-:-:S02]  /*3c10*/  FMUL.FTZ R10, R10, c[0x0][0x320] ;  /* 0x0000c8000a0a7a20 */ /* 0x000fc40000410000 */
[----:B------:R-:W-:Y:S01]  /*3c20*/  FMUL.FTZ R11, R11, c[0x0][0x320] ;  /* 0x0000c8000b0b7a20 */ /* 0x000fe20000410000 */
        /* <DEDUP_REMOVED lines=37> */
[----:B------:R-:W-:Y:S01]  /*3e80*/  IMAD R5, R5, c[0x0][0x1f0], RZ ;  /* 0x00007c0005057a24 */ /* 0x000fe200078e02ff */
[----:B------:R-:W-:-:S03]  /*3e90*/  IADD3 R2, P2, R6, UR20, RZ ;  /* 0x0000001406027c10 */ /* 0x000fc6000ff5e0ff */
[----:B------:R-:W-:Y:S01]  /*3ea0*/  IMAD R6, R243, c[0x0][0x1f4], R5 ;  /* 0x00007d00f3067a24 */ /* 0x000fe200078e0205 */
[----:B------:R-:W-:-:S04]  /*3eb0*/  LEA R5, P1, R2, c[0x0][0x1c8], 0x1 ;  /* 0x0000720002057a11 */ /* 0x000fc800078208ff */
[----:B------:R-:W-:Y:S01]  /*3ec0*/  IADD3.X R6, R7, UR19, R6, P2, !PT ;  /* 0x0000001307067c10 */ /* 0x000fe200097fe406 */
[----:B------:R-:W1:Y:S03]  /*3ed0*/  SHFL.IDX PT, R8, R5, RZ, 0x181f ;  /* 0x00181fff05087589 */ /* 0x000e6600000e0000 */
[----:B------:R-:W-:Y:S01]  /*3ee0*/  LEA.HI.X R2, R2, c[0x0][0x1cc], R6, 0x1, P1 ;  /* 0x0000730002027a11 */ /* 0x000fe200008f0c06 */
[----:B------:R-:W-:Y:S04]  /*3ef0*/  SHFL.IDX PT, R14, R5, 0x2, 0x181f ;  /* 0x00581f00050e7f89 */ /* 0x000fe800000e0000 */
[----:B------:R-:W2:Y:S04]  /*3f00*/  SHFL.IDX PT, R6, R5, 0x1, 0x181f ;  /* 0x00381f0005067f89 */ /* 0x000ea800000e0000 */
[----:B------:R-:W3:Y:S04]  /*3f10*/  SHFL.IDX PT, R9, R2, RZ, 0x181f ;  /* 0x00181fff02097589 */ /* 0x000ee800000e0000 */
[----:B------:R-:W4:Y:S04]  /*3f20*/  SHFL.IDX PT, R7, R2, 0x1, 0x181f ;  /* 0x00381f0002077f89 */ /* 0x000f2800000e0000 */
[----:B------:R-:W5:Y:S04]  /*3f30*/  SHFL.IDX PT, R12, R5, 0x3, 0x181f ;  /* 0x00781f00050c7f89 */ /* 0x000f6800000e0000 */
[----:B------:R-:W5:Y:S01]  /*3f40*/  SHFL.IDX PT, R11, R2, 0x2, 0x181f ;  /* 0x00581f00020b7f89 */ /* 0x000f6200000e0000 */
[----:B-1----:R-:W-:-:S03]  /*3f50*/  IADD3 R8, P2, R8, R242, RZ ;  /* 0x000000f208087210 */ /* 0x002fc60007f5e0ff */
[----:B------:R-:W1:Y:S04]  /*3f60*/  SHFL.IDX PT, R10, R5, 0x4, 0x181f ;  /* 0x00981f00050a7f89 */ /* 0x000e6800000e0000 */
[----:B------:R-:W-:Y:S01]  /*3f70*/  SHFL.IDX PT, R13, R5, 0x5, 0x181f ;  /* 0x00b81f00050d7f89 */ /* 0x000fe200000e0000 */
[----:B--2---:R-:W-:-:S03]  /*3f80*/  IADD3 R6, P1, R6, R242, RZ ;  /* 0x000000f206067210 */ /* 0x004fc60007f3e0ff */
[----:B------:R-:W-:Y:S01]  /*3f90*/  SHFL.IDX PT, R18, R2, 0x3, 0x181f ;  /* 0x00781f0002127f89 */ /* 0x000fe200000e0000 */
[--C-:B---3--:R-:W-:Y:S01]  /*3fa0*/  IMAD.X R9, R9, 0x1, R241.reuse, P2 ;  /* 0x0000000109097824 */ /* 0x108fe200010e06f1 */
[----:B------:R-:W-:Y:S02]  /*3fb0*/  IADD3 R14, P2, R14, R242, RZ ;  /* 0x000000f20e0e7210 */ /* 0x000fe40007f5e0ff */
[----:B------:R-:W-:Y:S01]  /*3fc0*/  SHFL.IDX PT, R5, R5, 0x6, 0x181f ;  /* 0x00d81f0005057f89 */ /* 0x000fe200000e0000 */
[----:B----4-:R-:W-:-:S03]  /*3fd0*/  IMAD.X R7, R7, 0x1, R241, P1 ;  /* 0x0000000107077824 */ /* 0x010fc600008e06f1 */
[----:B------:R-:W2:Y:S01]  /*3fe0*/  SHFL.IDX PT, R17, R2, 0x4, 0x181f ;  /* 0x00981f0002117f89 */ /* 0x000ea200000e0000 */
[----:B-----5:R-:W-:-:S03]  /*3ff0*/  IADD3 R12, P1, R12, R242, RZ ;  /* 0x000000f20c0c7210 */ /* 0x020fc60007f3e0ff */
[----:B------:R-:W3:Y:S01]  /*4000*/  SHFL.IDX PT, R16, R2, 0x5, 0x181f ;  /* 0x00b81f0002107f89 */ /* 0x000ee200000e0000 */
[----:B------:R-:W-:-:S03]  /*4010*/  IMAD.X R15, R11, 0x1, R241, P2 ;  /* 0x000000010b0f7824 */ /* 0x000fc600010e06f1 */
[----:B------:R-:W4:Y:S01]  /*4020*/  SHFL.IDX PT, R2, R2, 0x6, 0x181f ;  /* 0x00d81f0002027f89 */ /* 0x000f2200000e0000 */
[----:B-1----:R-:W-:-:S03]  /*4030*/  IADD3 R10, P3, R10, R242, RZ ;  /* 0x000000f20a0a7210 */ /* 0x002fc60007f7e0ff */
[----:B------:R1:W-:Y:S04]  /*4040*/  LDGSTS.E.BYPASS.LTC128B.128 [R197+0x3900], [R8.64], !P6 ;  /* 0x0390000008c57fae */ /* 0x0003e8000f101d4c */
[----:B------:R5:W-:Y:S04]  /*4050*/  LDGSTS.E.BYPASS.LTC128B.128 [R197+0x4100], [R6.64], !P6 ;  /* 0x0410000006c57fae */ /* 0x000be8000f101d4c */
[----:B------:R4:W-:Y:S01]  /*4060*/  LDGSTS.E.BYPASS.LTC128B.128 [R197+0x4900], [R14.64], !P6 ;  /* 0x049000000ec57fae */ /* 0x0009e2000f101d4c */
[--C-:B--2---:R-:W-:Y:S01]  /*4070*/  IMAD.X R11, R17, 0x1, R241.reuse, P3 ;  /* 0x00000001110b7824 */ /* 0x104fe200018e06f1 */
[-C--:B-1----:R-:W-:Y:S01]  /*4080*/  IADD3 R8, P2, R13, R242.reuse, RZ ;  /* 0x000000f20d087210 */ /* 0x082fe20007f5e0ff */
[----:B------:R-:W-:Y:S01]  /*4090*/  IMAD.X R13, R18, 0x1, R241, P1 ;  /* 0x00000001120d7824 */ /* 0x000fe200008e06f1 */
[----:B-----5:R-:W-:-:S03]  /*40a0*/  IADD3 R6, P1, R5, R242, RZ ;  /* 0x000000f205067210 */ /* 0x020fc60007f3e0ff */
[--C-:B---3--:R-:W-:Y:S01]  /*40b0*/  IMAD.X R9, R16, 0x1, R241.reuse, P2 ;  /* 0x0000000110097824 */ /* 0x108fe200010e06f1 */
[----:B------:R1:W-:Y:S01]  /*40c0*/  LDGSTS.E.BYPASS.LTC128B.128 [R197+0x5100], [R12.64], !P6 ;  /* 0x051000000cc57fae */ /* 0x0003e2000f101d4c */
[----:B----4-:R-:W-:-:S03]  /*40d0*/  IMAD.X R7, R2, 0x1, R241, P1 ;  /* 0x0000000102077824 */ /* 0x010fc600008e06f1 */
[----:B------:R1:W-:Y:S04]  /*40e0*/  LDGSTS.E.BYPASS.LTC128B.128 [R197+0x5900], [R10.64], !P6 ;  /* 0x059000000ac57fae */ /* 0x0003e8000f101d4c */
[----:B------:R1:W-:Y:S04]  /*40f0*/  LDGSTS.E.BYPASS.LTC128B.128 [R197+0x6100], [R8.64], !P6 ;  /* 0x0610000008c57fae */ /* 0x0003e8000f101d4c */
[----:B------:R1:W-:Y:S02]  /*4100*/  LDGSTS.E.BYPASS.LTC128B.128 [R197+0x6900], [R6.64], !P6 ;  /* 0x0690000006c57fae */ /* 0x0003e4000f101d4c */
.L_x_33:
[----:B--234-:R-:W-:Y:S01]  /*4110*/  LOP3.LUT R2, R195, 0xffffffe0, RZ, 0xc0, !PT ;  /* 0xffffffe0c3027812 */ /* 0x01cfe200078ec0ff */
[----:B-1----:R-:W-:Y:S01]  /*4120*/  IMAD.MOV.U32 R7, RZ, RZ, -0x2 ;  /* 0xfffffffeff077424 */ /* 0x002fe200078e00ff */
[----:B------:R-:W0:Y:S01]  /*4130*/  LDGDEPBAR ;  /* 0x00000000000079af */ /* 0x000e220000000000 */
[----:B------:R-:W-:-:S02]  /*4140*/  IMAD.SHL.U32 R224, R0, 0x2, RZ ;  /* 0x0000000200e07824 */ /* 0x000fc400078e00ff */
[----:B------:R-:W-:Y:S02]  /*4150*/  IMAD.IADD R2, R196, 0x1, -R2 ;  /* 0x00000001c4027824 */ /* 0x000fe400078e0a02 */
[--C-:B------:R-:W-:Y:S02]  /*4160*/  IMAD R225, R4, 0x2, R224.reuse ;  /* 0x0000000204e17824 */ /* 0x100fe400078e02e0 */
[C---:B------:R-:W-:Y:S01]  /*4170*/  IMAD R227, R3.reuse, 0x2, R224 ;  /* 0x0000000203e37824 */ /* 0x040fe200078e02e0 */
[----:B------:R-:W-:Y:S01]  /*4180*/  SHF.R.S32.HI R5, RZ, 0x1f, R2 ;  /* 0x0000001fff057819 */ /* 0x000fe20000011402 */
[----:B------:R-:W-:-:S03]  /*4190*/  IMAD R226, R3, 0x2, R225 ;  /* 0x0000000203e27824 */ /* 0x000fc600078e02e1 */
[----:B------:R-:W-:-:S04]  /*41a0*/  LEA.HI R5, R5, R2, RZ, 0x2 ;  /* 0x0000000205057211 */ /* 0x000fc800078f10ff */
[----:B------:R-:W-:-:S05]  /*41b0*/  LOP3.LUT R5, R5, 0x7ffffffc, RZ, 0xc0, !PT ;  /* 0x7ffffffc05057812 */ /* 0x000fca00078ec0ff */
[----:B------:R-:W-:-:S04]  /*41c0*/  IMAD.IADD R2, R2, 0x1, -R5 ;  /* 0x0000000102027824 */ /* 0x000fc800078e0a05 */
[----:B------:R-:W-:-:S05]  /*41d0*/  IMAD R2, R2, R7, UR18 ;  /* 0x0000001202027e24 */ /* 0x000fca000f8e0207 */
[C---:B------:R-:W-:Y:S02]  /*41e0*/  ISETP.GT.AND P3, PT, R2.reuse, 0x8, PT ;  /* 0x000000080200780c */ /* 0x040fe40003f64270 */
[C---:B------:R-:W-:Y:S02]  /*41f0*/  ISETP.GT.AND P2, PT, R2.reuse, RZ, PT ;  /* 0x000000ff0200720c */ /* 0x040fe40003f44270 */
        /* <DEDUP_REMOVED lines=25> */
[----:B------:R-:W-:Y:S02]  /*4390*/  ISETP.GT.AND P2, PT, R2, 0x18, PT ;  /* 0x000000180200780c */ /* 0x000fe40003f44270 */
[----:B------:R-:W-:Y:S02]  /*43a0*/  FSEL R68, R169, -INF , P1 ;  /* 0xff800000a9447808 */ /* 0x000fe40000800000 */
[----:B------:R-:W-:-:S02]  /*43b0*/  FSEL R36, R174, -INF , P1 ;  /* 0xff800000ae247808 */ /* 0x000fc40000800000 */
[----:B------:R-:W-:Y:S02]  /*43c0*/  FSEL R99, R176, -INF , P1 ;  /* 0xff800000b0637808 */ /* 0x000fe40000800000 */
[----:B------:R-:W-:Y:S02]  /*43d0*/  FSEL R75, R180, -INF , P1 ;  /* 0xff800000b44b7808 */ /* 0x000fe40000800000 */
        /* <DEDUP_REMOVED lines=30> */
[----:B------:R-:W-:Y:S02]  /*45c0*/  FMNMX.FTZ R5, R11, R12, !PT ;  /* 0x0000000c0b057209 */ /* 0x000fe40007810000 */
[----:B------:R-:W-:Y:S02]  /*45d0*/  FSEL R193, R73, -INF , P3 ;  /* 0xff80000049c17808 */ /* 0x000fe40001800000 */
[----:B------:R-:W-:Y:S02]  /*45e0*/  FMNMX.FTZ R73, R10, R25, !PT ;  /* 0x000000190a497209 */ /* 0x000fe40007810000 */
[----:B------:R-:W-:-:S02]  /*45f0*/  FMNMX.FTZ R5, R13, R5, !PT ;  /* 0x000000050d057209 */ /* 0x000fc40007810000 */
[----:B------:R-:W-:Y:S02]  /*4600*/  FMNMX.FTZ R73, R26, R73, !PT ;  /* 0x000000491a497209 */ /* 0x000fe40007810000 */
[----:B------:R-:W-:Y:S02]  /*4610*/  FMNMX.FTZ R5, R14, R5, !PT ;  /* 0x000000050e057209 */ /* 0x000fe40007810000 */
[----:B------:R-:W-:Y:S02]  /*4620*/  FMNMX.FTZ R73, R27, R73, !PT ;  /* 0x000000491b497209 */ /* 0x000fe40007810000 */
[----:B------:R-:W-:Y:S02]  /*4630*/  FMNMX.FTZ R5, R36, R5, !PT ;  /* 0x0000000524057209 */ /* 0x000fe40007810000 */
[----:B------:R-:W-:Y:S02]  /*4640*/  FMNMX.FTZ R73, R75, R73, !PT ;  /* 0x000000494b497209 */ /* 0x000fe40007810000 */
[----:B------:R-:W-:-:S02]  /*4650*/  FSEL R38, R166, -INF , P2 ;  /* 0xff800000a6267808 */ /* 0x000fc40001000000 */
[----:B------:R-:W-:Y:S02]  /*4660*/  FSEL R117, R168, -INF , P2 ;  /* 0xff800000a8757808 */ /* 0x000fe40001000000 */
[----:B------:R-:W-:Y:S02]  /*4670*/  ISETP.GT.AND P2, PT, R2, 0x21, PT ;  /* 0x000000210200780c */ /* 0x000fe40003f44270 */
[----:B------:R-:W-:Y:S02]  /*4680*/  FMNMX.FTZ R73, R96, R73, !PT ;  /* 0x0000004960497209 */ /* 0x000fe40007810000 */
[----:B------:R-:W-:Y:S02]  /*4690*/  FMNMX.FTZ R5, R37, R5, !PT ;  /* 0x0000000525057209 */ /* 0x000fe40007810000 */
[----:B------:R-:W-:Y:S02]  /*46a0*/  FSEL R130, R137, -INF , P2 ;  /* 0xff80000089827808 */ /* 0x000fe40001000000 */
[----:B------:R-:W-:-:S02]  /*46b0*/  FMNMX.FTZ R73, R97, R73, !PT ;  /* 0x0000004961497209 */ /* 0x000fc40007810000 */
[----:B------:R-:W-:Y:S02]  /*46c0*/  FMNMX.FTZ R5, R38, R5, !PT ;  /* 0x0000000526057209 */ /* 0x000fe40007810000 */
[----:B------:R-:W-:Y:S02]  /*46d0*/  FSEL R134, R134, -INF , P2 ;  /* 0xff80000086867808 */ /* 0x000fe40001000000 */
[----:B------:R-:W-:Y:S02]  /*46e0*/  FSEL R142, R142, -INF , P2 ;  /* 0xff8000008e8e7808 */ /* 0x000fe40001000000 */
[----:B------:R-:W-:Y:S02]  /*46f0*/  FSEL R137, R161, -INF , P2 ;  /* 0xff800000a1897808 */ /* 0x000fe40001000000 */
        /* <DEDUP_REMOVED lines=36> */
[----:B------:R-:W-:Y:S02]  /*4940*/  FMNMX.FTZ R73, R138, R73, !PT ;  /* 0x000000498a497209 */ /* 0x000fe40007810000 */
[----:B------:R-:W-:-:S02]  /*4950*/  FMNMX.FTZ R5, R131, R5, !PT ;  /* 0x0000000583057209 */ /* 0x000fc40007810000 */
[C---:B------:R-:W-:Y:S02]  /*4960*/  ISETP.GT.AND P1, PT, R2.reuse, 0x49, PT ;  /* 0x000000490200780c */ /* 0x040fe40003f24270 */
[----:B------:R-:W-:Y:S02]  /*4970*/  ISETP.GT.AND P2, PT, R2, 0x51, PT ;  /* 0x000000510200780c */ /* 0x000fe40003f44270 */
[----:B------:R-:W-:Y:S02]  /*4980*/  FMNMX.FTZ R6, R68, R6, !PT ;  /* 0x0000000644067209 */ /* 0x000fe40007810000 */
[----:B------:R-:W-:Y:S02]  /*4990*/  FMNMX.FTZ R73, R139, R73, !PT ;  /* 0x000000498b497209 */ /* 0x000fe40007810000 */
[----:B------:R-:W-:Y:S02]  /*49a0*/  FMNMX.FTZ R5, R132, R5, !PT ;  /* 0x0000000584057209 */ /* 0x000fe40007810000 */
        /* <DEDUP_REMOVED lines=12> */
[----:B------:R-:W-:-:S02]  /*4a70*/  ISETP.GT.AND P1, PT, R2, 0x58, PT ;  /* 0x000000580200780c */ /* 0x000fc40003f24270 */
        /* <DEDUP_REMOVED lines=17> */
[----:B------:R-:W-:-:S02]  /*4b90*/  ISETP.GT.AND P1, PT, R2, 0x61, PT ;  /* 0x000000610200780c */ /* 0x000fc40003f24270 */
[C---:B------:R-:W-:Y:S02]  /*4ba0*/  ISETP.GT.AND P3, PT, R2.reuse, 0x68, PT ;  /* 0x000000680200780c */ /* 0x040fe40003f64270 */
[----:B------:R-:W-:Y:S02]  /*4bb0*/  ISETP.GT.AND P2, PT, R2, 0x69, PT ;  /* 0x000000690200780c */ /* 0x000fe40003f44270 */
        /* <DEDUP_REMOVED lines=52> */
[----:B------:R-:W-:Y:S01]  /*4f00*/  FSEL R184, R28, -INF , P2 ;  /* 0xff8000001cb87808 */ /* 0x000fe20001000000 */
[----:B------:R-:W-:Y:S01]  /*4f10*/  LDSM.16.MT88.4 R20, [R224+0x100] ;  /* 0x00010000e014783b */ /* 0x000fe20000004200 */
[----:B------:R-:W-:Y:S02]  /*4f20*/  FMNMX.FTZ R73, R192, R73, !PT ;  /* 0x00000049c0497209 */ /* 0x000fe40007810000 */
[----:B------:R-:W-:Y:S02]  /*4f30*/  FMNMX.FTZ R2, R209, R2, !PT ;  /* 0x00000002d1027209 */ /* 0x000fe40007810000 */
[----:B------:R-:W-:Y:S02]  /*4f40*/  FMNMX.FTZ R5, R180, R5, !PT ;  /* 0x00000005b4057209 */ /* 0x000fe40007810000 */
[----:B------:R-:W-:Y:S02]  /*4f50*/  FMNMX.FTZ R6, R142, R6, !PT ;  /* 0x000000068e067209 */ /* 0x000fe40007810000 */
[----:B------:R-:W-:-:S02]  /*4f60*/  FMNMX.FTZ R73, R184, R73, !PT ;  /* 0x00000049b8497209 */ /* 0x000fc40007810000 */
[----:B------:R-:W-:Y:S02]  /*4f70*/  FMNMX.FTZ R2, R251, R2, !PT ;  /* 0x00000002fb027209 */ /* 0x000fe40007810000 */
[----:B------:R-:W-:Y:S01]  /*4f80*/  FMNMX.FTZ R5, R183, R5, !PT ;  /* 0x00000005b7057209 */ /* 0x000fe20007810000 */
[----:B------:R-:W1:Y:S01]  /*4f90*/  SHFL.BFLY PT, R7, R73, 0x2, 0x1f ;  /* 0x0c401f0049077f89 */ /* 0x000e6200000e0000 */
[----:B------:R-:W-:Y:S02]  /*4fa0*/  FMNMX.FTZ R6, R143, R6, !PT ;  /* 0x000000068f067209 */ /* 0x000fe40007810000 */
[----:B------:R-:W-:Y:S01]  /*4fb0*/  FMNMX.FTZ R5, R182, R5, !PT ;  /* 0x00000005b6057209 */ /* 0x000fe20007810000 */
[----:B------:R-:W2:Y:S01]  /*4fc0*/  SHFL.BFLY PT, R8, R2, 0x2, 0x1f ;  /* 0x0c401f0002087f89 */ /* 0x000ea200000e0000 */
[----:B------:R-:W-:Y:S02]  /*4fd0*/  FMNMX.FTZ R6, R144, R6, !PT ;  /* 0x0000000690067209 */ /* 0x000fe40007810000 */
[----:B------:R-:W-:-:S02]  /*4fe0*/  FMNMX.FTZ R5, R181, R5, !PT ;  /* 0x00000005b5057209 */ /* 0x000fc40007810000 */
[----:B------:R-:W-:Y:S02]  /*4ff0*/  FMNMX.FTZ R6, R159, R6, !PT ;  /* 0x000000069f067209 */ /* 0x000fe40007810000 */
[----:B------:R-:W-:Y:S02]  /*5000*/  FSEL R211, R44, -INF , P1 ;  /* 0xff8000002cd37808 */ /* 0x000fe40000800000 */
[----:B------:R-:W-:Y:S02]  /*5010*/  FMNMX.FTZ R5, R188, R5, !PT ;  /* 0x00000005bc057209 */ /* 0x000fe40007810000 */
[----:B------:R-:W-:Y:S02]  /*5020*/  FMNMX.FTZ R6, R160, R6, !PT ;  /* 0x00000006a0067209 */ /* 0x000fe40007810000 */
[----:B------:R-:W-:Y:S02]  /*5030*/  FSEL R212, R43, -INF , P3 ;  /* 0xff8000002bd47808 */ /* 0x000fe40001800000 */
[----:B------:R-:W-:Y:S01]  /*5040*/  FMNMX.FTZ R5, R211, R5, !PT ;  /* 0x00000005d3057209 */ /* 0x000fe20007810000 */
[----:B------:R-:W-:Y:S01]  /*5050*/  LDSM.16.MT88.4 R40, [R226+0x100] ;  /* 0x00010000e228783b */ /* 0x000fe20000004200 */
[----:B------:R-:W-:-:S02]  /*5060*/  FMNMX.FTZ R6, R162, R6, !PT ;  /* 0x00000006a2067209 */ /* 0x000fc40007810000 */
[----:B------:R-:W-:Y:S02]  /*5070*/  FSEL R223, R31, -INF , P2 ;  /* 0xff8000001fdf7808 */ /* 0x000fe40001000000 */
[----:B------:R-:W-:Y:S01]  /*5080*/  FMNMX.FTZ R5, R212, R5, !PT ;  /* 0x00000005d4057209 */ /* 0x000fe20007810000 */
[----:B------:R-:W-:Y:S01]  /*5090*/  LDSM.16.MT88.4 R28, [R225+0x100] ;  /* 0x00010000e11c783b */ /* 0x000fe20000004200 */
[----:B------:R-:W-:Y:S02]  /*50a0*/  FMNMX.FTZ R6, R163, R6, !PT ;  /* 0x00000006a3067209 */ /* 0x000fe40007810000 */
[----:B------:R-:W-:Y:S02]  /*50b0*/  FMNMX.FTZ R5, R223, R5, !PT ;  /* 0x00000005df057209 */ /* 0x000fe40007810000 */
[----:B------:R-:W-:Y:S02]  /*50c0*/  FMNMX.FTZ R6, R173, R6, !PT ;  /* 0x00000006ad067209 */ /* 0x000fe40007810000 */
[----:B-1----:R-:W-:-:S02]  /*50d0*/  FMNMX.FTZ R73, R73, R7, !PT ;  /* 0x0000000749497209 */ /* 0x002fc40007810000 */
[----:B--2---:R-:W-:Y:S01]  /*50e0*/  FMNMX.FTZ R2, R2, R8, !PT ;  /* 0x0000000802027209 */ /* 0x004fe20007810000 */
[----:B------:R-:W1:Y:S01]  /*50f0*/  SHFL.BFLY PT, R7, R5, 0x2, 0x1f ;  /* 0x0c401f0005077f89 */ /* 0x000e6200000e0000 */
[----:B------:R-:W-:Y:S02]  /*5100*/  FMNMX.FTZ R6, R172, R6, !PT ;  /* 0x00000006ac067209 */ /* 0x000fe40007810000 */
[----:B------:R-:W-:Y:S01]  /*5110*/  FSEL R219, R47, -INF , P1 ;  /* 0xff8000002fdb7808 */ /* 0x000fe20000800000 */
[----:B------:R-:W2:Y:S01]  /*5120*/  SHFL.BFLY PT, R8, R73, 0x1, 0x1f ;  /* 0x0c201f0049087f89 */ /* 0x000ea200000e0000 */
[----:B------:R-:W-:Y:S02]  /*5130*/  FMNMX.FTZ R6, R174, R6, !PT ;  /* 0x00000006ae067209 */ /* 0x000fe40007810000 */
[----:B------:R-:W-:Y:S01]  /*5140*/  FSEL R215, R45, -INF , P3 ;  /* 0xff8000002dd77808 */ /* 0x000fe20001800000 */
[----:B------:R-:W3:Y:S01]  /*5150*/  SHFL.BFLY PT, R71, R2, 0x1, 0x1f ;  /* 0x0c201f0002477f89 */ /* 0x000ee200000e0000 */
[----:B------:R-:W-:-:S02]  /*5160*/  FMNMX.FTZ R6, R175, R6, !PT ;  /* 0x00000006af067209 */ /* 0x000fc40007810000 */
[----:B------:R-:W-:Y:S02]  /*5170*/  FSEL R213, R46, -INF , P2 ;  /* 0xff8000002ed57808 */ /* 0x000fe40001000000 */
[----:B------:R-:W-:-:S04]  /*5180*/  FMNMX.FTZ R6, R193, R6, !PT ;  /* 0x00000006c1067209 */ /* 0x000fc80007810000 */
[----:B------:R-:W-:-:S04]  /*5190*/  FMNMX.FTZ R6, R187, R6, !PT ;  /* 0x00000006bb067209 */ /* 0x000fc80007810000 */
[----:B------:R-:W-:Y:S02]  /*51a0*/  FMNMX.FTZ R6, R203, R6, !PT ;  /* 0x00000006cb067209 */ /* 0x000fe40007810000 */
[----:B-1----:R-:W-:Y:S02]  /*51b0*/  FMNMX.FTZ R5, R5, R7, !PT ;  /* 0x0000000705057209 */ /* 0x002fe40007810000 */
[----:B------:R-:W-:Y:S02]  /*51c0*/  FMNMX.FTZ R6, R196, R6, !PT ;  /* 0x00000006c4067209 */ /* 0x000fe40007810000 */
[----:B--2---:R-:W-:Y:S01]  /*51d0*/  FMNMX.FTZ R73, R73, R8, !PT ;  /* 0x0000000849497209 */ /* 0x004fe20007810000 */
[----:B------:R-:W-:Y:S01]  /*51e0*/  SHFL.BFLY PT, R9, R5, 0x1, 0x1f ;  /* 0x0c201f0005097f89 */ /* 0x000fe200000e0000 */
[----:B---3--:R-:W-:-:S03]  /*51f0*/  FMNMX.FTZ R71, R2, R71, !PT ;  /* 0x0000004702477209 */ /* 0x008fc60007810000 */
[----:B------:R-:W-:Y:S01]  /*5200*/  FMUL.FTZ R7, R73, c[0x0][0x2d0] ;  /* 0x0000b40049077a20 */ /* 0x000fe20000410000 */
[----:B------:R-:W-:Y:S02]  /*5210*/  FMNMX.FTZ R2, R195, R6, !PT ;  /* 0x00000006c3027209 */ /* 0x000fe40007810000 */
[----:B------:R-:W-:Y:S01]  /*5220*/  FSETP.NEU.FTZ.AND P1, PT, R73, -INF , PT ;  /* 0xff8000004900780b */ /* 0x000fe20003f3d000 */
[----:B------:R-:W-:Y:S01]  /*5230*/  FMUL.FTZ R6, R71, c[0x0][0x2d0] ;  /* 0x0000b40047067a20 */ /* 0x000fe20000410000 */
[----:B------:R-:W-:Y:S02]  /*5240*/  FMNMX.FTZ R2, R219, R2, !PT ;  /* 0x00000002db027209 */ /* 0x000fe40007810000 */
[----:B------:R-:W-:Y:S02]  /*5250*/  FSEL R7, R7, RZ, P1 ;  /* 0x000000ff07077208 */ /* 0x000fe40000800000 */
[----:B------:R-:W-:Y:S02]  /*5260*/  FMNMX.FTZ R8, R215, R2, !PT ;  /* 0x00000002d7087209 */ /* 0x000fe40007810000 */
[----:B------:R-:W-:Y:S01]  /*5270*/  FSETP.NEU.FTZ.AND P1, PT, R71, -INF , PT ;  /* 0xff8000004700780b */ /* 0x000fe20003f3d000 */
[----:B------:R-:W-:Y:S01]  /*5280*/  FFMA.FTZ R2, R10, c[0x0][0x2d0], -R7 ;  /* 0x0000b4000a027a23 */ /* 0x000fe20000010807 */
[----:B------:R-:W-:-:S02]  /*5290*/  FMNMX.FTZ R8, R213, R8, !PT ;  /* 0x00000008d5087209 */ /* 0x000fc40007810000 */
[----:B------:R-:W-:Y:S01]  /*52a0*/  FSEL R6, R6, RZ, P1 ;  /* 0x000000ff06067208 */ /* 0x000fe20000800000 */
[----:B------:R1:W-:Y:S02]  /*52b0*/  MUFU.EX2 R199, R2 ;  /* 0x0000000200c77308 */ /* 0x0003e40000000800 */
[----:B------:R-:W2:Y:S02]  /*52c0*/  SHFL.BFLY PT, R10, R8, 0x2, 0x1f ;  /* 0x0c401f00080a7f89 */ /* 0x000ea400000e0000 */
[----:B-1----:R-:W-:-:S04]  /*52d0*/  FFMA.FTZ R2, R11, c[0x0][0x2d0], -R6 ;  /* 0x0000b4000b027a23 */ /* 0x002fc80000010806 */
[----:B------:R1:W3:Y:S01]  /*52e0*/  MUFU.EX2 R18, R2 ;  /* 0x0000000200127308 */ /* 0x0002e20000000800 */
[----:B--2---:R-:W-:Y:S02]  /*52f0*/  FMNMX.FTZ R8, R8, R10, !PT ;  /* 0x0000000a08087209 */ /* 0x004fe40007810000 */
[----:B-1----:R-:W-:Y:S01]  /*5300*/  FMNMX.FTZ R2, R9, R5, !PT ;  /* 0x0000000509027209 */ /* 0x002fe20007810000 */
[--C-:B------:R-:W-:Y:S02]  /*5310*/  FFMA.FTZ R5, R12, c[0x0][0x2d0], -R6.reuse ;  /* 0x0000b4000c057a23 */ /* 0x100fe40000010806 */
[----:B------:R-:W-:Y:S01]  /*5320*/  FFMA.FTZ R9, R13, c[0x0][0x2d0], -R6 ;  /* 0x0000b4000d097a23 */ /* 0x000fe20000010806 */
[----:B------:R-:W-:Y:S01]  /*5330*/  FSETP.NEU.FTZ.AND P1, PT, R2, -INF , PT ;  /* 0xff8000000200780b */ /* 0x000fe20003f3d000 */
[----:B------:R1:W-:Y:S01]  /*5340*/  MUFU.EX2 R204, R5 ;  /* 0x0000000500cc7308 */ /* 0x0003e20000000800 */
[----:B---3--:R-:W-:-:S07]  /*5350*/  IMAD.MOV.U32 R4, RZ, RZ, R18 ;  /* 0x000000ffff047224 */ /* 0x008fce00078e0012 */
[----:B------:R2:W-:Y:S01]  /*5360*/  MUFU.EX2 R105, R9 ;  /* 0x0000000900697308 */ /* 0x0005e20000000800 */
[----:B-1----:R-:W-:-:S05]  /*5370*/  FMUL.FTZ R5, R2, c[0x0][0x2d0] ;  /* 0x0000b40002057a20 */ /* 0x002fca0000410000 */
[----:B------:R-:W-:Y:S01]  /*5380*/  FSEL R5, R5, RZ, P1 ;  /* 0x000000ff05057208 */ /* 0x000fe20000800000 */
[----:B--2---:R-:W-:-:S04]  /*5390*/  FFMA.FTZ R9, R14, c[0x0][0x2d0], -R6 ;  /* 0x0000b4000e097a23 */ /* 0x004fc80000010806 */
[--C-:B------:R-:W-:Y:S01]  /*53a0*/  FFMA.FTZ R0, R16, c[0x0][0x2d0], -R5.reuse ;  /* 0x0000b40010007a23 */ /* 0x100fe20000010805 */
[----:B------:R1:W2:Y:S08]  /*53b0*/  MUFU.EX2 R185, R9 ;  /* 0x0000000900b97308 */ /* 0x0002b00000000800 */
[----:B------:R3:W-:Y:S01]  /*53c0*/  MUFU.EX2 R250, R0 ;  /* 0x0000000000fa7308 */ /* 0x0007e20000000800 */
[----:B-1----:R-:W-:Y:S01]  /*53d0*/  FFMA.FTZ R9, R15, c[0x0][0x2d0], -R5 ;  /* 0x0000b4000f097a23 */ /* 0x002fe20000010805 */
[----:B--2---:R-:W-:-:S06]  /*53e0*/  F2FP.BF16.PACK_AB R10, R185, R105 ;  /* 0x00000069b90a723e */ /* 0x004fcc00000010ff */
[----:B------:R1:W2:Y:S01]  /*53f0*/  MUFU.EX2 R190, R9 ;  /* 0x0000000900be7308 */ /* 0x0002a20000000800 */
[--C-:B---3--:R-:W-:Y:S02]  /*5400*/  FFMA.FTZ R0, R17, c[0x0][0x2d0], -R5.reuse ;  /* 0x0000b40011007a23 */ /* 0x108fe40000010805 */
[----:B------:R-:W-:Y:S05]  /*5410*/  LDSM.16.MT88.4 R16, [R227+0x100] ;  /* 0x00010000e310783b */ /* 0x000fea0000004200 */
[----:B------:R3:W-:Y:S01]  /*5420*/  MUFU.EX2 R198, R0 ;  /* 0x0000000000c67308 */ /* 0x0007e20000000800 */
[----:B-1----:R-:W1:Y:S01]  /*5430*/  SHFL.BFLY PT, R9, R8, 0x1, 0x1f ;  /* 0x0c201f0008097f89 */ /* 0x002e6200000e0000 */
[----:B---3--:R-:W-:-:S06]  /*5440*/  FFMA.FTZ R0, R24, c[0x0][0x2d0], -R5 ;  /* 0x0000b40018007a23 */ /* 0x008fcc0000010805 */
[----:B------:R3:W4:Y:S01]  /*5450*/  MUFU.EX2 R202, R0 ;  /* 0x0000000000ca7308 */ /* 0x0007220000000800 */
[----:B-1----:R-:W-:Y:S02]  /*5460*/  FMNMX.FTZ R72, R8, R9, !PT ;  /* 0x0000000908487209 */ /* 0x002fe40007810000 */
[----:B------:R-:W-:Y:S01]  /*5470*/  F2FP.BF16.PACK_AB R8, R204, R4 ;  /* 0x00000004cc08723e */ /* 0x000fe200000010ff */
[----:B---3--:R-:W-:Y:S01]  /*5480*/  FFMA.FTZ R0, R25, c[0x0][0x2d0], -R7 ;  /* 0x0000b40019007a23 */ /* 0x008fe20000010807 */
[C---:B------:R-:W-:Y:S01]  /*5490*/  FSETP.NEU.FTZ.AND P1, PT, R72.reuse, -INF , PT ;  /* 0xff8000004800780b */ /* 0x040fe20003f3d000 */
[----:B------:R-:W-:Y:S01]  /*54a0*/  FMUL.FTZ R3, R72, c[0x0][0x2d0] ;  /* 0x0000b40048037a20 */ /* 0x000fe20000410000 */
[----:B--2---:R-:W-:Y:S01]  /*54b0*/  F2FP.BF16.PACK_AB R9, R250, R190 ;  /* 0x000000befa09723e */ /* 0x004fe200000010ff */
[----:B------:R1:W2:Y:S01]  /*54c0*/  MUFU.EX2 R245, R0 ;  /* 0x0000000000f57308 */ /* 0x0002a20000000800 */
[----:B----4-:R-:W-:-:S07]  /*54d0*/  F2FP.BF16.PACK_AB R11, R202, R198 ;  /* 0x000000c6ca0b723e */ /* 0x010fce00000010ff */
[----:B------:R-:W-:Y:S01]  /*54e0*/  HMMA.16816.F32.BF16 R56, R8, R28, RZ ;  /* 0x0000001c0838723c */ /* 0x000fe200000418ff */
[----:B-1----:R-:W-:Y:S01]  /*54f0*/  FFMA.FTZ R0, R26, c[0x0][0x2d0], -R7 ;  /* 0x0000b4001a007a23 */ /* 0x002fe20000010807 */
[----:B--2---:R-:W-:-:S06]  /*5500*/  F2FP.BF16.PACK_AB R12, R245, R199 ;  /* 0x000000c7f50c723e */ /* 0x004fcc00000010ff */
[C---:B------:R-:W-:Y:S01]  /*5510*/  HMMA.16816.F32.BF16 R80, R8.reuse, R20, RZ ;  /* 0x000000140850723c */ /* 0x040fe200000418ff */
[----:B------:R1:W-:Y:S07]  /*5520*/  MUFU.EX2 R249, R0 ;  /* 0x0000000000f97308 */ /* 0x0003ee0000000800 */
[C---:B------:R-:W-:Y:S08]  /*5530*/  HMMA.16816.F32.BF16 R76, R8.reuse, R22, RZ ;  /* 0x00000016084c723c */ /* 0x040ff000000418ff */
[----:B------:R-:W-:Y:S01]  /*5540*/  HMMA.16816.F32.BF16 R64, R8, R16, RZ ;  /* 0x000000100840723c */ /* 0x000fe200000418ff */
[----:B-1----:R-:W-:Y:S01]  /*5550*/  FSEL R0, R3, RZ, P1 ;  /* 0x000000ff03007208 */ /* 0x002fe20000800000 */
[----:B------:R-:W-:-:S02]  /*5560*/  FFMA.FTZ R3, R27, c[0x0][0x2d0], -R7 ;  /* 0x0000b4001b037a23 */ /* 0x000fc40000010807 */
[----:B------:R-:W-:Y:S02]  /*5570*/  LDSM.16.MT88.4 R24, [R224+0x900] ;  /* 0x00090000e018783b */ /* 0x000fe40000004200 */
[----:B------:R1:W2:Y:S02]  /*5580*/  MUFU.EX2 R201, R3 ;  /* 0x0000000300c97308 */ /* 0x0002a40000000800 */
[C---:B------:R-:W-:Y:S08]  /*5590*/  HMMA.16816.F32.BF16 R60, R8.reuse, R18, RZ ;  /* 0x00000012083c723c */ /* 0x040ff000000418ff */
[----:B------:R-:W-:Y:S01]  /*55a0*/  HMMA.16816.F32.BF16 R48, R8, R40, RZ ;  /* 0x000000280830723c */ /* 0x000fe200000418ff */
[----:B-1----:R-:W-:Y:S01]  /*55b0*/  FFMA.FTZ R3, R32, c[0x0][0x2d0], -R0 ;  /* 0x0000b40020037a23 */ /* 0x002fe20000010800 */
[----:B--2---:R-:W-:-:S06]  /*55c0*/  F2FP.BF16.PACK_AB R14, R201, R249 ;  /* 0x000000f9c90e723e */ /* 0x004fcc00000010ff */
[C---:B------:R-:W-:Y:S01]  /*55d0*/  HMMA.16816.F32.BF16 R52, R8.reuse, R30, RZ ;  /* 0x0000001e0834723c */ /* 0x040fe200000418ff */
[----:B------:R1:W-:Y:S07]  /*55e0*/  MUFU.EX2 R222, R3 ;  /* 0x0000000300de7308 */ /* 0x0003ee0000000800 */
[----:B------:R-:W-:Y:S01]  /*55f0*/  HMMA.16816.F32.BF16 R44, R8, R42, RZ ;  /* 0x0000002a082c723c */ /* 0x000fe200000418ff */
[----:B-1----:R-:W-:-:S04]  /*5600*/  FFMA.FTZ R3, R33, c[0x0][0x2d0], -R0 ;  /* 0x0000b40021037a23 */ /* 0x002fc80000010800 */
        /* <DEDUP_REMOVED lines=12> */
[----:B------:R-:W-:Y:S01]  /*56d0*/  LDSM.16.MT88.4 R20, [R225+0x900] ;  /* 0x00090000e114783b */ /* 0x000fe20000004200 */
[----:B-1----:R-:W-:-:S04]  /*56e0*/  FFMA.FTZ R3, R37, c[0x0][0x2d0], -R6 ;  /* 0x0000b40025037a23 */ /* 0x002fc80000010806 */
[----:B------:R1:W-:Y:S02]  /*56f0*/  MUFU.EX2 R186, R3 ;  /* 0x0000000300ba7308 */ /* 0x0003e40000000800 */
[C---:B------:R-:W-:Y:S08]  /*5700*/  HMMA.16816.F32.BF16 R88, R12.reuse, R16, RZ ;  /* 0x000000100c58723c */ /* 0x040ff000000418ff */
[----:B------:R-:W-:Y:S01]  /*5710*/  HMMA.16816.F32.BF16 R112, R12, R18, RZ ;  /* 0x000000120c70723c */ /* 0x000fe200000418ff */
[----:B-1----:R-:W-:-:S07]  /*5720*/  FFMA.FTZ R3, R38, c[0x0][0x2d0], -R6 ;  /* 0x0000b40026037a23 */ /* 0x002fce0000010806 */
[C---:B------:R-:W-:Y:S01]  /*5730*/  HMMA.16816.F32.BF16 R16, R12.reuse, R40, RZ ;  /* 0x000000280c10723c */ /* 0x040fe200000418ff */
[----:B------:R1:W2:Y:S07]  /*5740*/  MUFU.EX2 R84, R3 ;  /* 0x0000000300547308 */ /* 0x0002ae0000000800 */
[C---:B------:R-:W-:Y:S08]  /*5750*/  HMMA.16816.F32.BF16 R124, R12.reuse, R30, RZ ;  /* 0x0000001e0c7c723c */ /* 0x040ff000000418ff */
[----:B------:R-:W-:Y:S01]  /*5760*/  HMMA.16816.F32.BF16 R108, R12, R42, RZ ;  /* 0x0000002a0c6c723c */ /* 0x000fe200000418ff */
[----:B-1----:R-:W-:-:S02]  /*5770*/  FFMA.FTZ R3, R39, c[0x0][0x2d0], -R6 ;  /* 0x0000b40027037a23 */ /* 0x002fc40000010806 */
[----:B------:R-:W1:Y:S02]  /*5780*/  LDSM.16.MT88.4 R36, [R227+0x900] ;  /* 0x00090000e324783b */ /* 0x000e640000004200 */
[----:B------:R3:W4:Y:S02]  /*5790*/  MUFU.EX2 R200, R3 ;  /* 0x0000000300c87308 */ /* 0x0007240000000800 */
[----:B---3--:R-:W-:Y:S02]  /*57a0*/  FFMA.FTZ R3, R68, c[0x0][0x2d0], -R5 ;  /* 0x0000b40044037a23 */ /* 0x008fe40000010805 */
[----:B------:R-:W-:-:S04]  /*57b0*/  IMAD.MOV.U32 R68, RZ, RZ, R105 ;  /* 0x000000ffff447224 */ /* 0x000fc800078e0069 */
[----:B------:R3:W-:Y:S02]  /*57c0*/  MUFU.EX2 R106, R3 ;  /* 0x00000003006a7308 */ /* 0x0007e40000000800 */
[--C-:B---3--:R-:W-:Y:S01]  /*57d0*/  FFMA.FTZ R3, R69, c[0x0][0x2d0], -R5.reuse ;  /* 0x0000b40045037a23 */ /* 0x108fe20000010805 */
[----:B--2---:R-:W-:Y:S02]  /*57e0*/  MOV R69, R84 ;  /* 0x0000005400457202 */ /* 0x004fe40000000f00 */
[----:B------:R-:W-:Y:S03]  /*57f0*/  HMMA.16816.F32.BF16 R84, R12, R28, RZ ;  /* 0x0000001c0c54723c */ /* 0x000fe600000418ff */
[----:B------:R2:W-:Y:S01]  /*5800*/  MUFU.EX2 R252, R3 ;  /* 0x0000000300fc7308 */ /* 0x0005e20000000800 */
[----:B----4-:R-:W-:Y:S01]  /*5810*/  F2FP.BF16.PACK_AB R10, R200, R69 ;  /* 0x00000045c80a723e */ /* 0x010fe200000010ff */
[----:B------:R-:W-:Y:S01]  /*5820*/  LDSM.16.MT88.4 R12, [R227+0x1100] ;  /* 0x00110000e30c783b */ /* 0x000fe20000004200 */
[----:B--2---:R-:W-:-:S02]  /*5830*/  FFMA.FTZ R3, R70, c[0x0][0x2d0], -R5 ;  /* 0x0000b40046037a23 */ /* 0x004fc40000010805 */
[----:B------:R-:W-:-:S03]  /*5840*/  IMAD.MOV.U32 R70, RZ, RZ, R104 ;  /* 0x000000ffff467224 */ /* 0x000fc600078e0068 */
[----:B------:R2:W-:Y:S02]  /*5850*/  MUFU.EX2 R194, R3 ;  /* 0x0000000300c27308 */ /* 0x0005e40000000800 */
[----:B--2---:R-:W-:Y:S02]  /*5860*/  FFMA.FTZ R3, R74, c[0x0][0x2d0], -R5 ;  /* 0x0000b4004a037a23 */ /* 0x004fe40000010805 */
[----:B------:R-:W-:-:S04]  /*5870*/  IMAD.MOV.U32 R74, RZ, RZ, R107 ;  /* 0x000000ffff4a7224 */ /* 0x000fc800078e006b */
[----:B------:R2:W3:Y:S01]  /*5880*/  MUFU.EX2 R28, R3 ;  /* 0x00000003001c7308 */ /* 0x0004e20000000800 */
[----:B------:R-:W-:Y:S01]  /*5890*/  F2FP.BF16.PACK_AB R8, R186, R74 ;  /* 0x0000004aba08723e */ /* 0x000fe200000010ff */
[----:B--2---:R-:W-:Y:S01]  /*58a0*/  FFMA.FTZ R3, R75, c[0x0][0x2d0], -R7 ;  /* 0x0000b4004b037a23 */ /* 0x004fe20000010807 */
[----:B---3--:R-:W-:Y:S01]  /*58b0*/  F2FP.BF16.PACK_AB R11, R28, R194 ;  /* 0x000000c21c0b723e */ /* 0x008fe200000010ff */
[----:B------:R-:W-:-:S04]  /*58c0*/  IMAD.MOV.U32 R75, RZ, RZ, R106 ;  /* 0x000000ffff4b7224 */ /* 0x000fc800078e006a */
[----:B------:R2:W-:Y:S01]  /*58d0*/  MUFU.EX2 R218, R3 ;  /* 0x0000000300da7308 */ /* 0x0005e20000000800 */
[----:B------:R-:W-:-:S07]  /*58e0*/  F2FP.BF16.PACK_AB R9, R252, R75 ;  /* 0x0000004bfc09723e */ /* 0x000fce00000010ff */
[----:B-1----:R-:W-:Y:S01]  /*58f0*/  HMMA.16816.F32.BF16 R104, R8, R36, R64 ;  /* 0x000000240868723c */ /* 0x002fe20000041840 */
[----:B--2---:R-:W-:-:S07]  /*5900*/  FFMA.FTZ R3, R96, c[0x0][0x2d0], -R7 ;  /* 0x0000b40060037a23 */ /* 0x004fce0000010807 */
[C---:B------:R-:W-:Y:S01]  /*5910*/  HMMA.16816.F32.BF16 R120, R8.reuse, R24, R80 ;  /* 0x000000180878723c */ /* 0x040fe20000041850 */
[----:B------:R1:W2:Y:S07]  /*5920*/  MUFU.EX2 R217, R3 ;  /* 0x0000000300d97308 */ /* 0x0002ae0000000800 */
[C---:B------:R-:W-:Y:S08]  /*5930*/  HMMA.16816.F32.BF16 R64, R8.reuse, R38, R60 ;  /* 0x000000260840723c */ /* 0x040ff0000004183c */
[----:B------:R-:W-:Y:S01]  /*5940*/  HMMA.16816.F32.BF16 R80, R8, R32, R48 ;  /* 0x000000200850723c */ /* 0x000fe20000041830 */
[----:B-1----:R-:W-:-:S04]  /*5950*/  FFMA.FTZ R3, R97, c[0x0][0x2d0], -R7 ;  /* 0x0000b40061037a23 */ /* 0x002fc80000010807 */
[----:B------:R1:W-:Y:S03]  /*5960*/  MUFU.EX2 R214, R3 ;  /* 0x0000000300d67308 */ /* 0x0003e60000000800 */
[C---:B------:R-:W-:Y:S08]  /*5970*/  HMMA.16816.F32.BF16 R76, R8.reuse, R26, R76 ;  /* 0x0000001a084c723c */ /* 0x040ff0000004184c */
[----:B------:R-:W-:Y:S01]  /*5980*/  HMMA.16816.F32.BF16 R60, R8, R22, R52 ;  /* 0x00000016083c723c */ /* 0x000fe20000041834 */
[----:B-1----:R-:W-:-:S07]  /*5990*/  FFMA.FTZ R3, R98, c[0x0][0x2d0], -R7 ;  /* 0x0000b40062037a23 */ /* 0x002fce0000010807 */
[----:B------:R-:W-:Y:S01]  /*59a0*/  HMMA.16816.F32.BF16 R44, R8, R34, R44 ;  /* 0x00000022082c723c */ /* 0x000fe2000004182c */
[----:B------:R1:W3:Y:S02]  /*59b0*/  MUFU.EX2 R216, R3 ;  /* 0x0000000300d87308 */ /* 0x0002e40000000800 */
[----:B-1----:R-:W-:-:S05]  /*59c0*/  FFMA.FTZ R3, R99, c[0x0][0x2d0], -R0 ;  /* 0x0000b40063037a23 */ /* 0x002fca0000010800 */
[----:B------:R-:W-:Y:S01]  /*59d0*/  HMMA.16816.F32.BF16 R96, R8, R20, R56 ;  /* 0x000000140860723c */ /* 0x000fe20000041838 */
[----:B------:R1:W-:Y:S06]  /*59e0*/  MUFU.EX2 R206, R3 ;  /* 0x0000000300ce7308 */ /* 0x0003ec0000000800 */
[----:B--2---:R-:W-:Y:S02]  /*59f0*/  F2FP.BF16.PACK_AB R8, R217, R218 ;  /* 0x000000dad908723e */ /* 0x004fe400000010ff */
[----:B---3--:R-:W-:Y:S01]  /*5a00*/  F2FP.BF16.PACK_AB R10, R216, R214 ;  /* 0x000000d6d80a723e */ /* 0x008fe200000010ff */
[----:B-1----:R-:W-:-:S02]  /*5a10*/  FFMA.FTZ R3, R116, c[0x0][0x2d0], -R0 ;  /* 0x0000b40074037a23 */ /* 0x002fc40000010800 */
[----:B------:R-:W-:Y:S02]  /*5a20*/  IMAD.MOV.U32 R116, RZ, RZ, R202 ;  /* 0x000000ffff747224 */ /* 0x000fe400078e00ca */
[----:B------:R1:W2:Y:S02]  /*5a30*/  MUFU.EX2 R208, R3 ;  /* 0x0000000300d07308 */ /* 0x0002a40000000800 */
[----:B-1----:R-:W-:Y:S01]  /*5a40*/  FFMA.FTZ R3, R117, c[0x0][0x2d0], -R0 ;  /* 0x0000b40075037a23 */ /* 0x002fe20000010800 */
[----:B--2---:R-:W-:Y:S01]  /*5a50*/  F2FP.BF16.PACK_AB R9, R208, R206 ;  /* 0x000000ced009723e */ /* 0x004fe200000010ff */
[----:B------:R-:W-:-:S04]  /*5a60*/  IMAD.MOV.U32 R117, RZ, RZ, R203 ;  /* 0x000000ffff757224 */ /* 0x000fc800078e00cb */
        /* <DEDUP_REMOVED lines=8> */
[C---:B------:R-:W-:Y:S07]  /*5af0*/  HMMA.16816.F32.BF16 R52, R8.reuse, R36, R88 ;  /* 0x000000240834723c */ /* 0x040fee0000041858 */
[----:B------:R-:W-:Y:S01]  /*5b00*/  IMAD.MOV.U32 R91, RZ, RZ, R28 ;  /* 0x000000ffff5b7224 */ /* 0x000fe200078e001c */
[----:B------:R-:W-:Y:S01]  /*5b10*/  HMMA.16816.F32.BF16 R36, R8, R38, R112 ;  /* 0x000000260824723c */ /* 0x000fe20000041870 */
[----:B------:R-:W2:Y:S01]  /*5b20*/  LDSM.16.MT88.4 R28, [R226+0x1100] ;  /* 0x00110000e21c783b */ /* 0x000ea20000004200 */
[----:B-1----:R-:W-:-:S02]  /*5b30*/  FFMA.FTZ R3, R129, c[0x0][0x2d0], -R6 ;  /* 0x0000b40081037a23 */ /* 0x002fc40000010806 */
[----:B------:R-:W-:-:S03]  /*5b40*/  IMAD.MOV.U32 R129, RZ, RZ, R4 ;  /* 0x000000ffff817224 */ /* 0x000fc600078e0004 */
[----:B------:R-:W-:Y:S01]  /*5b50*/  MOV R114, R195 ;  /* 0x000000c300727202 */ /* 0x000fe20000000f00 */
[----:B------:R1:W-:Y:S01]  /*5b60*/  MUFU.EX2 R204, R3 ;  /* 0x0000000300cc7308 */ /* 0x0003e20000000800 */
[----:B------:R-:W-:Y:S01]  /*5b70*/  IMAD.MOV.U32 R4, RZ, RZ, R205 ;  /* 0x000000ffff047224 */ /* 0x000fe200078e00cd */
[C---:B------:R-:W-:Y:S01]  /*5b80*/  HMMA.16816.F32.BF16 R48, R8.reuse, R24, R92 ;  /* 0x000000180830723c */ /* 0x040fe2000004185c */
[----:B------:R-:W-:Y:S02]  /*5b90*/  IMAD.MOV.U32 R113, RZ, RZ, R197 ;  /* 0x000000ffff717224 */ /* 0x000fe400078e00c5 */
[----:B------:R-:W-:Y:S02]  /*5ba0*/  IMAD.MOV.U32 R115, RZ, RZ, R192 ;  /* 0x000000ffff737224 */ /* 0x000fe400078e00c0 */
[----:B------:R-:W-:Y:S02]  /*5bb0*/  FFMA.FTZ R4, R4, c[0x0][0x2d0], -R7 ;  /* 0x0000b40004047a23 */ /* 0x000fe40000010807 */
[----:B------:R-:W-:Y:S01]  /*5bc0*/  IMAD.MOV.U32 R112, RZ, RZ, R115 ;  /* 0x000000ffff707224 */ /* 0x000fe200078e0073 */
[----:B------:R-:W-:Y:S01]  /*5bd0*/  HMMA.16816.F32.BF16 R92, R8, R32, R16 ;  /* 0x00000020085c723c */ /* 0x000fe20000041810 */
[----:B------:R-:W3:Y:S01]  /*5be0*/  LDSM.16.MT88.4 R16, [R224+0x1100] ;  /* 0x00110000e010783b */ /* 0x000ee20000004200 */
[----:B-1----:R-:W-:-:S02]  /*5bf0*/  FFMA.FTZ R3, R130, c[0x0][0x2d0], -R6 ;  /* 0x0000b40082037a23 */ /* 0x002fc40000010806 */
[----:B------:R-:W-:-:S04]  /*5c00*/  IMAD.MOV.U32 R130, RZ, RZ, R201 ;  /* 0x000000ffff827224 */ /* 0x000fc800078e00c9 */
[----:B------:R-:W-:Y:S01]  /*5c10*/  HMMA.16816.F32.BF16 R84, R8, R20, R84 ;  /* 0x000000140854723c */ /* 0x000fe20000041854 */
[----:B------:R1:W4:Y:S01]  /*5c20*/  MUFU.EX2 R205, R3 ;  /* 0x0000000300cd7308 */ /* 0x0003220000000800 */
[----:B------:R-:W-:Y:S02]  /*5c30*/  IMAD.MOV.U32 R32, RZ, RZ, R194 ;  /* 0x000000ffff207224 */ /* 0x000fe400078e00c2 */
[----:B------:R-:W-:-:S03]  /*5c40*/  IMAD.MOV.U32 R33, RZ, RZ, R189 ;  /* 0x000000ffff217224 */ /* 0x000fc600078e00bd */
[----:B------:R-:W-:Y:S01]  /*5c50*/  IMAD.MOV.U32 R21, RZ, RZ, R68 ;  /* 0x000000ffff157224 */ /* 0x000fe200078e0044 */
[----:B------:R-:W-:Y:S01]  /*5c60*/  HMMA.16816.F32.BF16 R40, R8, R26, R100 ;  /* 0x0000001a0828723c */ /* 0x000fe20000041864 */
[----:B------:R-:W-:Y:S01]  /*5c70*/  IMAD.MOV.U32 R68, RZ, RZ, R193 ;  /* 0x000000ffff447224 */ /* 0x000fe200078e00c1 */
[----:B------:R-:W5:Y:S01]  /*5c80*/  LDSM.16.MT88.4 R24, [R225+0x1100] ;  /* 0x00110000e118783b */ /* 0x000f620000004200 */
[----:B------:R-:W-:-:S05]  /*5c90*/  MOV R20, R188 ;  /* 0x000000bc00147202 */ /* 0x000fca0000000f00 */
[C---:B------:R-:W-:Y:S01]  /*5ca0*/  HMMA.16816.F32.BF16 R56, R8.reuse, R22, R124 ;  /* 0x000000160838723c */ /* 0x040fe2000004187c */
[----:B-1----:R-:W-:Y:S02]  /*5cb0*/  FFMA.FTZ R3, R131, c[0x0][0x2d0], -R6 ;  /* 0x0000b40083037a23 */ /* 0x002fe40000010806 */
[----:B------:R-:W-:Y:S02]  /*5cc0*/  IMAD.MOV.U32 R131, RZ, RZ, R200 ;  /* 0x000000ffff837224 */ /* 0x000fe400078e00c8 */
[----:B------:R1:W-:Y:S02]  /*5cd0*/  MUFU.EX2 R203, R3 ;  /* 0x0000000300cb7308 */ /* 0x0003e40000000800 */
[----:B------:R-:W-:Y:S01]  /*5ce0*/  IMAD.MOV.U32 R126, RZ, RZ, R130 ;  /* 0x000000ffff7e7224 */ /* 0x000fe200078e0082 */
[----:B------:R-:W-:Y:S01]  /*5cf0*/  MOV R127, R91 ;  /* 0x0000005b007f7202 */ /* 0x000fe20000000f00 */
[----:B------:R-:W-:Y:S01]  /*5d00*/  IMAD.MOV.U32 R130, RZ, RZ, R128 ;  /* 0x000000ffff827224 */ /* 0x000fe200078e0080 */
[----:B------:R-:W-:Y:S01]  /*5d10*/  HMMA.16816.F32.BF16 R88, R8, R34, R108 ;  /* 0x000000220858723c */ /* 0x000fe2000004186c */
[----:B------:R-:W-:-:S02]  /*5d20*/  IMAD.MOV.U32 R128, RZ, RZ, R190 ;  /* 0x000000ffff807224 */ /* 0x000fc400078e00be */
[----:B------:R-:W-:Y:S02]  /*5d30*/  IMAD.MOV.U32 R125, RZ, RZ, R114 ;  /* 0x000000ffff7d7224 */ /* 0x000fe400078e0072 */
[----:B------:R-:W-:Y:S02]  /*5d40*/  IMAD.MOV.U32 R114, RZ, RZ, R33 ;  /* 0x000000ffff727224 */ /* 0x000fe400078e0021 */
[----:B----4-:R-:W-:Y:S01]  /*5d50*/  F2FP.BF16.PACK_AB R8, R205, R204 ;  /* 0x000000cccd08723e */ /* 0x010fe200000010ff */
[----:B------:R-:W-:Y:S02]  /*5d60*/  IMAD.MOV.U32 R33, RZ, RZ, R21 ;  /* 0x000000ffff217224 */ /* 0x000fe400078e0015 */
[----:B------:R-:W-:Y:S02]  /*5d70*/  IMAD.MOV.U32 R124, RZ, RZ, R114 ;  /* 0x000000ffff7c7224 */ /* 0x000fe400078e0072 */
[----:B-1----:R-:W-:Y:S02]  /*5d80*/  FFMA.FTZ R3, R132, c[0x0][0x2d0], -R6 ;  /* 0x0000b40084037a23 */ /* 0x002fe40000010806 */
[----:B------:R-:W-:-:S02]  /*5d90*/  IMAD.MOV.U32 R132, RZ, RZ, R69 ;  /* 0x000000ffff847224 */ /* 0x000fc400078e0045 */
[----:B------:R1:W4:Y:S01]  /*5da0*/  MUFU.EX2 R202, R3 ;  /* 0x0000000300ca7308 */ /* 0x0003220000000800 */
[----:B------:R-:W-:Y:S02]  /*5db0*/  IMAD.MOV.U32 R69, RZ, RZ, R187 ;  /* 0x000000ffff457224 */ /* 0x000fe400078e00bb */
[----:B------:R-:W-:Y:S02]  /*5dc0*/  IMAD.MOV.U32 R114, RZ, RZ, R33 ;  /* 0x000000ffff727224 */ /* 0x000fe400078e0021 */
[----:B-1----:R-:W-:Y:S01]  /*5dd0*/  FFMA.FTZ R3, R133, c[0x0][0x2d0], -R5 ;  /* 0x0000b40085037a23 */ /* 0x002fe20000010805 */
[----:B----4-:R-:W-:Y:S01]  /*5de0*/  F2FP.BF16.PACK_AB R10, R202, R203 ;  /* 0x000000cbca0a723e */ /* 0x010fe200000010ff */
[----:B------:R-:W-:Y:S02]  /*5df0*/  IMAD.MOV.U32 R133, RZ, RZ, R191 ;  /* 0x000000ffff857224 */ /* 0x000fe400078e00bf */
[----:B------:R1:W-:Y:S02]  /*5e00*/  MUFU.EX2 R201, R3 ;  /* 0x0000000300c97308 */ /* 0x0003e40000000800 */
[----:B------:R-:W-:-:S02]  /*5e10*/  IMAD.MOV.U32 R115, RZ, RZ, R133 ;  /* 0x000000ffff737224 */ /* 0x000fc400078e0085 */
[----:B------:R-:W-:Y:S02]  /*5e20*/  IMAD.MOV.U32 R133, RZ, RZ, R132 ;  /* 0x000000ffff857224 */ /* 0x000fe400078e0084 */
[----:B-1----:R-:W-:Y:S02]  /*5e30*/  FFMA.FTZ R3, R134, c[0x0][0x2d0], -R5 ;  /* 0x0000b40086037a23 */ /* 0x002fe40000010805 */
[----:B------:R-:W-:Y:S02]  /*5e40*/  IMAD.MOV.U32 R134, RZ, RZ, R199 ;  /* 0x000000ffff867224 */ /* 0x000fe400078e00c7 */
[----:B------:R1:W4:Y:S02]  /*5e50*/  MUFU.EX2 R200, R3 ;  /* 0x0000000300c87308 */ /* 0x0003240000000800 */
[----:B-1----:R-:W-:Y:S01]  /*5e60*/  FFMA.FTZ R3, R135, c[0x0][0x2d0], -R5 ;  /* 0x0000b40087037a23 */ /* 0x002fe20000010805 */
[----:B----4-:R-:W-:Y:S01]  /*5e70*/  F2FP.BF16.PACK_AB R9, R200, R201 ;  /* 0x000000c9c809723e */ /* 0x010fe200000010ff */
[----:B------:R-:W-:-:S04]  /*5e80*/  IMAD.MOV.U32 R135, RZ, RZ, R198 ;  /* 0x000000ffff877224 */ /* 0x000fc800078e00c6 */
[----:B------:R1:W-:Y:S02]  /*5e90*/  MUFU.EX2 R199, R3 ;  /* 0x0000000300c77308 */ /* 0x0003e40000000800 */
[----:B-1----:R-:W-:Y:S02]  /*5ea0*/  FFMA.FTZ R3, R136, c[0x0][0x2d0], -R5 ;  /* 0x0000b40088037a23 */ /* 0x002fe40000010805 */
[----:B------:R-:W-:-:S04]  /*5eb0*/  IMAD.MOV.U32 R136, RZ, RZ, R131 ;  /* 0x000000ffff887224 */ /* 0x000fc800078e0083 */
[----:B------:R-:W1:Y:S01]  /*5ec0*/  MUFU.EX2 R198, R3 ;  /* 0x0000000300c67308 */ /* 0x000e620000000800 */
[----:B------:R-:W-:Y:S02]  /*5ed0*/  IMAD.MOV.U32 R131, RZ, RZ, R70 ;  /* 0x000000ffff837224 */ /* 0x000fe400078e0046 */
[----:B------:R-:W-:Y:S02]  /*5ee0*/  IMAD.MOV.U32 R70, RZ, RZ, R196 ;  /* 0x000000ffff467224 */ /* 0x000fe400078e00c4 */
[----:B------:R-:W-:Y:S02]  /*5ef0*/  IMAD.MOV.U32 R132, RZ, RZ, R131 ;  /* 0x000000ffff847224 */ /* 0x000fe400078e0083 */
[----:B------:R-:W-:Y:S02]  /*5f00*/  IMAD.MOV.U32 R131, RZ, RZ, R130 ;  /* 0x000000ffff837224 */ /* 0x000fe400078e0082 */
[----:B------:R-:W-:Y:S02]  /*5f10*/  IMAD.MOV.U32 R130, RZ, RZ, R129 ;  /* 0x000000ffff827224 */ /* 0x000fe400078e0081 */
[----:B------:R-:W-:-:S02]  /*5f20*/  IMAD.MOV.U32 R129, RZ, RZ, R118 ;  /* 0x000000ffff817224 */ /* 0x000fc400078e0076 */
[----:B------:R-:W-:Y:S01]  /*5f30*/  IMAD.MOV.U32 R118, RZ, RZ, R117 ;  /* 0x000000ffff767224 */ /* 0x000fe200078e0075 */
[----:B------:R-:W-:Y:S01]  /*5f40*/  MOV R117, R186 ;  /* 0x000000ba00757202 */ /* 0x000fe20000000f00 */
[----:B------:R-:W-:Y:S01]  /*5f50*/  IMAD.MOV.U32 R33, RZ, RZ, R132 ;  /* 0x000000ffff217224 */ /* 0x000fe200078e0084 */
[----:B-1----:R-:W-:Y:S01]  /*5f60*/  F2FP.BF16.PACK_AB R11, R198, R199 ;  /* 0x000000c7c60b723e */ /* 0x002fe200000010ff */
[----:B------:R-:W-:Y:S02]  /*5f70*/  FFMA.FTZ R3, R137, c[0x0][0x2d0], -R7 ;  /* 0x0000b40089037a23 */ /* 0x000fe40000010807 */
[----:B------:R-:W-:Y:S01]  /*5f80*/  IMAD.MOV.U32 R132, RZ, RZ, R130 ;  /* 0x000000ffff847224 */ /* 0x000fe200078e0082 */
[----:B------:R-:W-:Y:S01]  /*5f90*/  MOV R130, R118 ;  /* 0x0000007600827202 */ /* 0x000fe20000000f00 */
[----:B------:R1:W4:Y:S01]  /*5fa0*/  MUFU.EX2 R197, R3 ;  /* 0x0000000300c57308 */ /* 0x0003220000000800 */
[----:B------:R-:W-:Y:S01]  /*5fb0*/  IMAD.MOV.U32 R137, RZ, RZ, R112 ;  /* 0x000000ffff897224 */ /* 0x000fe200078e0070 */
[----:B--2---:R-:W-:Y:S01]  /*5fc0*/  HMMA.16816.F32.BF16 R100, R8, R28, R80 ;  /* 0x0000001c0864723c */ /* 0x004fe20000041850 */
[----:B------:R-:W-:-:S05]  /*5fd0*/  MOV R112, R115 ;  /* 0x0000007300707202 */ /* 0x000fca0000000f00 */
[----:B------:R-:W-:Y:S02]  /*5fe0*/  IMAD.MOV.U32 R110, RZ, RZ, R112 ;  /* 0x000000ffff6e7224 */ /* 0x000fe400078e0070 */
[----:B---3--:R-:W-:Y:S01]  /*5ff0*/  HMMA.16816.F32.BF16 R80, R8, R18, R76 ;  /* 0x000000120850723c */ /* 0x008fe2000004184c */
[----:B-1----:R-:W-:-:S07]  /*6000*/  FFMA.FTZ R3, R138, c[0x0][0x2d0], -R7 ;  /* 0x0000b4008a037a23 */ /* 0x002fce0000010807 */
[C---:B------:R-:W-:Y:S01]  /*6010*/  HMMA.16816.F32.BF16 R76, R8.reuse, R14, R64 ;  /* 0x0000000e084c723c */ /* 0x040fe20000041840 */
[----:B------:R-:W-:Y:S01]  /*6020*/  IMAD.MOV.U32 R138, RZ, RZ, R128 ;  /* 0x000000ffff8a7224 */ /* 0x000fe200078e0080 */
[----:B------:R1:W-:Y:S06]  /*6030*/  MUFU.EX2 R196, R3 ;  /* 0x0000000300c47308 */ /* 0x0003ec0000000800 */
[C---:B-----5:R-:W-:Y:S08]  /*6040*/  HMMA.16816.F32.BF16 R64, R8.reuse, R26, R60 ;  /* 0x0000001a0840723c */ /* 0x060ff0000004183c */
[----:B------:R-:W-:Y:S01]  /*6050*/  HMMA.16816.F32.BF16 R120, R8, R16, R120 ;  /* 0x000000100878723c */ /* 0x000fe20000041878 */
[----:B-1----:R-:W-:-:S04]  /*6060*/  FFMA.FTZ R3, R139, c[0x0][0x2d0], -R7 ;  /* 0x0000b4008b037a23 */ /* 0x002fc80000010807 */
[----:B------:R1:W2:Y:S03]  /*6070*/  MUFU.EX2 R195, R3 ;  /* 0x0000000300c37308 */ /* 0x0002a60000000800 */
[C---:B------:R-:W-:Y:S08]  /*6080*/  HMMA.16816.F32.BF16 R104, R8.reuse, R12, R104 ;  /* 0x0000000c0868723c */ /* 0x040ff00000041868 */
[----:B------:R-:W-:Y:S01]  /*6090*/  HMMA.16816.F32.BF16 R96, R8, R24, R96 ;  /* 0x000000180860723c */ /* 0x000fe20000041860 */
[----:B-1----:R-:W-:-:S07]  /*60a0*/  FFMA.FTZ R3, R140, c[0x0][0x2d0], -R7 ;  /* 0x0000b4008c037a23 */ /* 0x002fce0000010807 */
[----:B------:R-:W-:Y:S01]  /*60b0*/  HMMA.16816.F32.BF16 R60, R8, R30, R44 ;  /* 0x0000001e083c723c */ /* 0x000fe2000004182c */
[----:B------:R1:W-:Y:S06]  /*60c0*/  MUFU.EX2 R194, R3 ;  /* 0x0000000300c27308 */ /* 0x0003ec0000000800 */
[----:B----4-:R-:W-:Y:S02]  /*60d0*/  F2FP.BF16.PACK_AB R8, R197, R209 ;  /* 0x000000d1c508723e */ /* 0x010fe400000010ff */
[----:B--2---:R-:W-:Y:S01]  /*60e0*/  F2FP.BF16.PACK_AB R10, R195, R196 ;  /* 0x000000c4c30a723e */ /* 0x004fe200000010ff */
[----:B-1----:R-:W-:-:S04]  /*60f0*/  FFMA.FTZ R3, R141, c[0x0][0x2d0], -R0 ;  /* 0x0000b4008d037a23 */ /* 0x002fc80000010800 */
[----:B------:R1:W-:Y:S02]  /*6100*/  MUFU.EX2 R193, R3 ;  /* 0x0000000300c17308 */ /* 0x0003e40000000800 */
[----:B-1----:R-:W-:-:S06]  /*6110*/  FFMA.FTZ R3, R142, c[0x0][0x2d0], -R0 ;  /* 0x0000b4008e037a23 */ /* 0x002fcc0000010800 */
[----:B------:R1:W2:Y:S02]  /*6120*/  MUFU.EX2 R192, R3 ;  /* 0x0000000300c07308 */ /* 0x0002a40000000800 */
[----:B-1----:R-:W-:Y:S01]  /*6130*/  FFMA.FTZ R3, R143, c[0x0][0x2d0], -R0 ;  /* 0x0000b4008f037a23 */ /* 0x002fe20000010800 */
[----:B--2---:R-:W-:-:S05]  /*6140*/  F2FP.BF16.PACK_AB R9, R192, R193 ;  /* 0x000000c1c009723e */ /* 0x004fca00000010ff */
[----:B------:R1:W-:Y:S02]  /*6150*/  MUFU.EX2 R191, R3 ;  /* 0x0000000300bf7308 */ /* 0x0003e40000000800 */
[----:B-1----:R-:W-:-:S06]  /*6160*/  FFMA.FTZ R3, R144, c[0x0][0x2d0], -R0 ;  /* 0x0000b40090037a23 */ /* 0x002fcc0000010800 */
[----:B------:R1:W2:Y:S02]  /*6170*/  MUFU.EX2 R189, R3 ;  /* 0x0000000300bd7308 */ /* 0x0002a40000000800 */
[----:B-1----:R-:W-:Y:S01]  /*6180*/  FFMA.FTZ R3, R145, c[0x0][0x2d0], -R7 ;  /* 0x0000b40091037a23 */ /* 0x002fe20000010807 */
[----:B--2---:R-:W-:-:S05]  /*6190*/  F2FP.BF16.PACK_AB R11, R189, R191 ;  /* 0x000000bfbd0b723e */ /* 0x004fca00000010ff */
[----:B------:R1:W-:Y:S02]  /*61a0*/  MUFU.EX2 R190, R3 ;  /* 0x0000000300be7308 */ /* 0x0003e40000000800 */
[C---:B------:R-:W-:Y:S08]  /*61b0*/  HMMA.16816.F32.BF16 R36, R8.reuse, R14, R36 ;  /* 0x0000000e0824723c */ /* 0x040ff00000041824 */
[----:B------:R-:W-:Y:S01]  /*61c0*/  HMMA.16816.F32.BF16 R44, R8, R18, R40 ;  /* 0x00000012082c723c */ /* 0x000fe20000041828 */
[----:B-1----:R-:W-:-:S04]  /*61d0*/  FFMA.FTZ R3, R146, c[0x0][0x2d0], -R7 ;  /* 0x0000b40092037a23 */ /* 0x002fc80000010807 */
[----:B------:R1:W-:Y:S03]  /*61e0*/  MUFU.EX2 R188, R3 ;  /* 0x0000000300bc7308 */ /* 0x0003e60000000800 */
[C---:B------:R-:W-:Y:S01]  /*61f0*/  HMMA.16816.F32.BF16 R48, R8.reuse, R16, R48 ;  /* 0x000000100830723c */ /* 0x040fe20000041830 */
[----:B------:R-:W-:Y:S07]  /*6200*/  LDSM.16.MT88.4 R16, [R224+0x1900] ;  /* 0x00190000e010783b */ /* 0x000fee0000004200 */
[----:B------:R-:W-:Y:S01]  /*6210*/  HMMA.16816.F32.BF16 R40, R8, R24, R84 ;  /* 0x000000180828723c */ /* 0x000fe20000041854 */
[----:B-1----:R-:W-:-:S07]  /*6220*/  FFMA.FTZ R3, R147, c[0x0][0x2d0], -R6 ;  /* 0x0000b40093037a23 */ /* 0x002fce0000010806 */
[C---:B------:R-:W-:Y:S01]  /*6230*/  HMMA.16816.F32.BF16 R56, R8.reuse, R26, R56 ;  /* 0x0000001a0838723c */ /* 0x040fe20000041838 */
[----:B------:R-:W-:Y:S01]  /*6240*/  IMAD.MOV.U32 R87, RZ, RZ, R33 ;  /* 0x000000ffff577224 */ /* 0x000fe200078e0021 */
[----:B------:R-:W-:Y:S01]  /*6250*/  LDSM.16.MT88.4 R24, [R225+0x1900] ;  /* 0x00190000e118783b */ /* 0x000fe20000004200 */
[----:B------:R1:W-:Y:S05]  /*6260*/  MUFU.EX2 R187, R3 ;  /* 0x0000000300bb7308 */ /* 0x0003ea0000000800 */
[C---:B------:R-:W-:Y:S08]  /*6270*/  HMMA.16816.F32.BF16 R92, R8.reuse, R28, R92 ;  /* 0x0000001c085c723c */ /* 0x040ff0000004185c */
[----:B------:R-:W-:Y:S01]  /*6280*/  HMMA.16816.F32.BF16 R88, R8, R30, R88 ;  /* 0x0000001e0858723c */ /* 0x000fe20000041858 */
[----:B------:R-:W-:Y:S01]  /*6290*/  LDSM.16.MT88.4 R28, [R226+0x2100] ;  /* 0x00210000e21c783b */ /* 0x000fe20000004200 */
[----:B-1----:R-:W-:-:S02]  /*62a0*/  FFMA.FTZ R3, R148, c[0x0][0x2d0], -R6 ;  /* 0x0000b40094037a23 */ /* 0x002fc40000010806 */
[----:B------:R-:W-:Y:S02]  /*62b0*/  IMAD.MOV.U32 R148, RZ, RZ, R113 ;  /* 0x000000ffff947224 */ /* 0x000fe400078e0071 */
[----:B------:R-:W1:Y:S01]  /*62c0*/  MUFU.EX2 R186, R3 ;  /* 0x0000000300ba7308 */ /* 0x000e620000000800 */
[----:B------:R-:W-:Y:S01]  /*62d0*/  IMAD.MOV.U32 R113, RZ, RZ, R32 ;  /* 0x000000ffff717224 */ /* 0x000fe200078e0020 */
[----:B------:R-:W-:Y:S02]  /*62e0*/  MOV R32, R20 ;  /* 0x0000001400207202 */ /* 0x000fe40000000f00 */
[----:B------:R-:W-:Y:S01]  /*62f0*/  HMMA.16816.F32.BF16 R20, R8, R12, R52 ;  /* 0x0000000c0814723c */ /* 0x000fe20000041834 */
[----:B------:R-:W2:Y:S06]  /*6300*/  LDSM.16.MT88.4 R12, [R227+0x1900] ;  /* 0x00190000e30c783b */ /* 0x000eac0000004200 */
[----:B------:R-:W-:-:S02]  /*6310*/  IMAD.MOV.U32 R55, RZ, RZ, R124 ;  /* 0x000000ffff377224 */ /* 0x000fc400078e007c */
[----:B------:R-:W-:Y:S02]  /*6320*/  IMAD.MOV.U32 R52, RZ, RZ, R132 ;  /* 0x000000ffff347224 */ /* 0x000fe400078e0084 */
[----:B------:R-:W-:Y:S01]  /*6330*/  IMAD.MOV.U32 R132, RZ, RZ, R130 ;  /* 0x000000ffff847224 */ /* 0x000fe200078e0082 */
[----:B-1----:R-:W-:Y:S01]  /*6340*/  F2FP.BF16.PACK_AB R8, R186, R187 ;  /* 0x000000bbba08723e */ /* 0x002fe200000010ff */
[--C-:B------:R-:W-:Y:S02]  /*6350*/  FFMA.FTZ R3, R149, c[0x0][0x2d0], -R6.reuse ;  /* 0x0000b40095037a23 */ /* 0x100fe40000010806 */
[----:B------:R-:W-:Y:S02]  /*6360*/  IMAD.MOV.U32 R149, RZ, RZ, R185 ;  /* 0x000000ffff957224 */ /* 0x000fe400078e00b9 */
[----:B------:R1:W-:Y:S02]  /*6370*/  MUFU.EX2 R185, R3 ;  /* 0x0000000300b97308 */ /* 0x0003e40000000800 */
[----:B-1----:R-:W-:-:S02]  /*6380*/  FFMA.FTZ R3, R150, c[0x0][0x2d0], -R6 ;  /* 0x0000b40096037a23 */ /* 0x002fc40000010806 */
[----:B------:R-:W-:Y:S02]  /*6390*/  IMAD.MOV.U32 R150, RZ, RZ, R116 ;  /* 0x000000ffff967224 */ /* 0x000fe400078e0074 */
[----:B------:R-:W-:Y:S02]  /*63a0*/  IMAD.MOV.U32 R116, RZ, RZ, R184 ;  /* 0x000000ffff747224 */ /* 0x000fe400078e00b8 */
[----:B------:R1:W3:Y:S02]  /*63b0*/  MUFU.EX2 R184, R3 ;  /* 0x0000000300b87308 */ /* 0x0002e40000000800 */
[----:B-1----:R-:W-:Y:S01]  /*63c0*/  FFMA.FTZ R3, R151, c[0x0][0x2d0], -R5 ;  /* 0x0000b40097037a23 */ /* 0x002fe20000010805 */
[----:B---3--:R-:W-:Y:S01]  /*63d0*/  F2FP.BF16.PACK_AB R10, R184, R185 ;  /* 0x000000b9b80a723e */ /* 0x008fe200000010ff */
[----:B------:R-:W-:Y:S02]  /*63e0*/  IMAD.MOV.U32 R151, RZ, RZ, R125 ;  /* 0x000000ffff977224 */ /* 0x000fe400078e007d */
[----:B------:R-:W-:-:S02]  /*63f0*/  IMAD.MOV.U32 R125, RZ, RZ, R113 ;  /* 0x000000ffff7d7224 */ /* 0x000fc400078e0071 */
[----:B------:R1:W-:Y:S01]  /*6400*/  MUFU.EX2 R118, R3 ;  /* 0x0000000300767308 */ /* 0x0003e20000000800 */
[----:B------:R-:W-:Y:S02]  /*6410*/  IMAD.MOV.U32 R113, RZ, RZ, R32 ;  /* 0x000000ffff717224 */ /* 0x000fe400078e0020 */
[----:B------:R-:W-:Y:S02]  /*6420*/  IMAD.MOV.U32 R32, RZ, RZ, R133 ;  /* 0x000000ffff207224 */ /* 0x000fe400078e0085 */
[----:B------:R-:W-:Y:S02]  /*6430*/  IMAD.MOV.U32 R133, RZ, RZ, R131 ;  /* 0x000000ffff857224 */ /* 0x000fe400078e0083 */
[----:B------:R-:W-:Y:S01]  /*6440*/  IMAD.MOV.U32 R131, RZ, RZ, R129 ;  /* 0x000000ffff837224 */ /* 0x000fe200078e0081 */
[----:B------:R-:W-:Y:S01]  /*6450*/  MOV R124, R32 ;  /* 0x00000020007c7202 */ /* 0x000fe20000000f00 */
[----:B------:R-:W-:Y:S01]  /*6460*/  IMAD.MOV.U32 R129, RZ, RZ, R117 ;  /* 0x000000ffff817224 */ /* 0x000fe200078e0075 */
[----:B------:R-:W3:Y:S01]  /*6470*/  LDSM.16.MT88.4 R32, [R226+0x1900] ;  /* 0x00190000e220783b */ /* 0x000ee20000004200 */
[----:B------:R-:W-:-:S02]  /*6480*/  IMAD.MOV.U32 R54, RZ, RZ, R113 ;  /* 0x000000ffff367224 */ /* 0x000fc400078e0071 */
[----:B------:R-:W-:Y:S02]  /*6490*/  IMAD.MOV.U32 R53, RZ, RZ, R131 ;  /* 0x000000ffff357224 */ /* 0x000fe400078e0083 */
[----:B------:R-:W-:Y:S02]  /*64a0*/  IMAD.MOV.U32 R139, RZ, RZ, R129 ;  /* 0x000000ffff8b7224 */ /* 0x000fe400078e0081 */
[----:B-1----:R-:W-:Y:S01]  /*64b0*/  FFMA.FTZ R3, R152, c[0x0][0x2d0], -R5 ;  /* 0x0000b40098037a23 */ /* 0x002fe20000010805 */
[----:B------:R-:W-:-:S03]  /*64c0*/  MOV R152, R52 ;  /* 0x0000003400987202 */ /* 0x000fc60000000f00 */
[----:B------:R1:W4:Y:S02]  /*64d0*/  MUFU.EX2 R117, R3 ;  /* 0x0000000300757308 */ /* 0x0003240000000800 */
[----:B-1----:R-:W-:Y:S01]  /*64e0*/  FFMA.FTZ R3, R153, c[0x0][0x2d0], -R5 ;  /* 0x0000b40099037a23 */ /* 0x002fe20000010805 */
[----:B----4-:R-:W-:Y:S01]  /*64f0*/  F2FP.BF16.PACK_AB R9, R117, R118 ;  /* 0x000000767509723e */ /* 0x010fe200000010ff */
[----:B------:R-:W-:-:S04]  /*6500*/  IMAD.MOV.U32 R153, RZ, RZ, R53 ;  /* 0x000000ffff997224 */ /* 0x000fc800078e0035 */
[----:B------:R1:W-:Y:S02]  /*6510*/  MUFU.EX2 R115, R3 ;  /* 0x0000000300737308 */ /* 0x0003e40000000800 */
[----:B-1----:R-:W-:Y:S02]  /*6520*/  FFMA.FTZ R3, R154, c[0x0][0x2d0], -R5 ;  /* 0x0000b4009a037a23 */ /* 0x002fe40000010805 */
[----:B------:R-:W-:-:S04]  /*6530*/  IMAD.MOV.U32 R154, RZ, RZ, R116 ;  /* 0x000000ffff9a7224 */ /* 0x000fc800078e0074 */
[----:B------:R1:W4:Y:S02]  /*6540*/  MUFU.EX2 R116, R3 ;  /* 0x0000000300747308 */ /* 0x0003240000000800 */
[----:B-1----:R-:W-:Y:S01]  /*6550*/  FFMA.FTZ R3, R155, c[0x0][0x2d0], -R7 ;  /* 0x0000b4009b037a23 */ /* 0x002fe20000010807 */
[----:B----4-:R-:W-:Y:S01]  /*6560*/  F2FP.BF16.PACK_AB R11, R116, R115 ;  /* 0x00000073740b723e */ /* 0x010fe200000010ff */
[----:B------:R-:W-:Y:S02]  /*6570*/  IMAD.MOV.U32 R155, RZ, RZ, R137 ;  /* 0x000000ffff9b7224 */ /* 0x000fe400078e0089 */
[----:B------:R-:W-:Y:S02]  /*6580*/  IMAD.MOV.U32 R137, RZ, RZ, R114 ;  /* 0x000000ffff897224 */ /* 0x000fe400078e0072 */
[----:B------:R1:W-:Y:S02]  /*6590*/  MUFU.EX2 R114, R3 ;  /* 0x0000000300727308 */ /* 0x0003e40000000800 */
[C---:B--2---:R-:W-:Y:S08]  /*65a0*/  HMMA.16816.F32.BF16 R140, R8.reuse, R12, R104 ;  /* 0x0000000c088c723c */ /* 0x044ff00000041868 */
[----:B------:R-:W-:Y:S01]  /*65b0*/  HMMA.16816.F32.BF16 R128, R8, R18, R80 ;  /* 0x000000120880723c */ /* 0x000fe20000041850 */
[----:B-1----:R-:W-:-:S07]  /*65c0*/  FFMA.FTZ R3, R156, c[0x0][0x2d0], -R7 ;  /* 0x0000b4009c037a23 */ /* 0x002fce0000010807 */
[C---:B---3--:R-:W-:Y:S01]  /*65d0*/  HMMA.16816.F32.BF16 R80, R8.reuse, R32, R100 ;  /* 0x000000200850723c */ /* 0x048fe20000041864 */
[----:B------:R1:W-:Y:S07]  /*65e0*/  MUFU.EX2 R113, R3 ;  /* 0x0000000300717308 */ /* 0x0003ee0000000800 */
[C---:B------:R-:W-:Y:S08]  /*65f0*/  HMMA.16816.F32.BF16 R144, R8.reuse, R14, R76 ;  /* 0x0000000e0890723c */ /* 0x040ff0000004184c */
[----:B------:R-:W-:Y:S01]  /*6600*/  HMMA.16816.F32.BF16 R120, R8, R16, R120 ;  /* 0x000000100878723c */ /* 0x000fe20000041878 */
[----:B-1----:R-:W-:-:S04]  /*6610*/  FFMA.FTZ R3, R157, c[0x0][0x2d0], -R7 ;  /* 0x0000b4009d037a23 */ /* 0x002fc80000010807 */
[----:B------:R1:W-:Y:S03]  /*6620*/  MUFU.EX2 R112, R3 ;  /* 0x0000000300707308 */ /* 0x0003e60000000800 */
[----:B------:R-:W-:Y:S01]  /*6630*/  HMMA.16816.F32.BF16 R76, R8, R34, R60 ;  /* 0x00000022084c723c */ /* 0x000fe2000004183c */
[----:B-1----:R-:W-:-:S04]  /*6640*/  FFMA.FTZ R3, R158, c[0x0][0x2d0], -R7 ;  /* 0x0000b4009e037a23 */ /* 0x002fc80000010807 */
[----:B------:R1:W-:Y:S02]  /*6650*/  MUFU.EX2 R111, R3 ;  /* 0x00000003006f7308 */ /* 0x0003e40000000800 */
[--C-:B-1----:R-:W-:Y:S02]  /*6660*/  FFMA.FTZ R3, R159, c[0x0][0x2d0], -R0.reuse ;  /* 0x0000b4009f037a23 */ /* 0x102fe40000010800 */
[----:B------:R-:W-:Y:S04]  /*6670*/  HMMA.16816.F32.BF16 R156, R8, R24, R96 ;  /* 0x00000018089c723c */ /* 0x000fe80000041860 */
[----:B------:R1:W-:Y:S02]  /*6680*/  MUFU.EX2 R109, R3 ;  /* 0x00000003006d7308 */ /* 0x0003e40000000800 */
[----:B-1----:R-:W-:-:S02]  /*6690*/  FFMA.FTZ R3, R160, c[0x0][0x2d0], -R0 ;  /* 0x0000b400a0037a23 */ /* 0x002fc40000010800 */
[----:B------:R-:W-:-:S04]  /*66a0*/  IMAD.MOV.U32 R160, RZ, RZ, R70 ;  /* 0x000000ffffa07224 */ /* 0x000fc800078e0046 */
[----:B------:R1:W2:Y:S02]  /*66b0*/  MUFU.EX2 R108, R3 ;  /* 0x00000003006c7308 */ /* 0x0002a40000000800 */
[----:B-1----:R-:W-:Y:S02]  /*66c0*/  FFMA.FTZ R3, R162, c[0x0][0x2d0], -R0 ;  /* 0x0000b400a2037a23 */ /* 0x002fe40000010800 */
[----:B------:R-:W-:-:S04]  /*66d0*/  IMAD.MOV.U32 R162, RZ, RZ, R87 ;  /* 0x000000ffffa27224 */ /* 0x000fc800078e0057 */
[----:B------:R1:W-:Y:S01]  /*66e0*/  MUFU.EX2 R107, R3 ;  /* 0x00000003006b7308 */ /* 0x0003e20000000800 */
[----:B------:R-:W-:Y:S07]  /*66f0*/  HMMA.16816.F32.BF16 R84, R8, R26, R64 ;  /* 0x0000001a0854723c */ /* 0x000fee0000041840 */
[----:B------:R-:W-:Y:S02]  /*6700*/  F2FP.BF16.PACK_AB R8, R190, R194 ;  /* 0x000000c2be08723e */ /* 0x000fe400000010ff */
[----:B--2---:R-:W-:-:S02]  /*6710*/  F2FP.BF16.PACK_AB R9, R108, R109 ;  /* 0x0000006d6c09723e */ /* 0x004fc400000010ff */
[----:B------:R-:W-:Y:S01]  /*6720*/  F2FP.BF16.PACK_AB R10, R114, R188 ;  /* 0x000000bc720a723e */ /* 0x000fe200000010ff */
[----:B-1----:R-:W-:Y:S02]  /*6730*/  FFMA.FTZ R3, R163, c[0x0][0x2d0], -R0 ;  /* 0x0000b400a3037a23 */ /* 0x002fe40000010800 */
[----:B------:R-:W-:Y:S02]  /*6740*/  IMAD.MOV.U32 R163, RZ, RZ, R54 ;  /* 0x000000ffffa37224 */ /* 0x000fe400078e0036 */
[----:B------:R1:W2:Y:S02]  /*6750*/  MUFU.EX2 R106, R3 ;  /* 0x00000003006a7308 */ /* 0x0002a40000000800 */
[----:B-1----:R-:W-:Y:S01]  /*6760*/  FFMA.FTZ R3, R161, c[0x0][0x2d0], -R7 ;  /* 0x0000b400a1037a23 */ /* 0x002fe20000010807 */
[----:B--2---:R-:W-:Y:S01]  /*6770*/  F2FP.BF16.PACK_AB R11, R106, R107 ;  /* 0x0000006b6a0b723e */ /* 0x004fe200000010ff */
[----:B------:R-:W-:-:S04]  /*6780*/  IMAD.MOV.U32 R161, RZ, RZ, R110 ;  /* 0x000000ffffa17224 */ /* 0x000fc800078e006e */
[----:B------:R1:W-:Y:S02]  /*6790*/  MUFU.EX2 R110, R3 ;  /* 0x00000003006e7308 */ /* 0x0003e40000000800 */
[C---:B------:R-:W-:Y:S08]  /*67a0*/  HMMA.16816.F32.BF16 R60, R8.reuse, R18, R44 ;  /* 0x00000012083c723c */ /* 0x040ff0000004182c */
[----:B------:R-:W-:Y:S01]  /*67b0*/  HMMA.16816.F32.BF16 R44, R8, R32, R92 ;  /* 0x00000020082c723c */ /* 0x000fe2000004185c */
[----:B-1----:R-:W-:-:S02]  /*67c0*/  FFMA.FTZ R3, R164, c[0x0][0x2d0], -R6 ;  /* 0x0000b400a4037a23 */ /* 0x002fc40000010806 */
[----:B------:R-:W-:Y:S02]  /*67d0*/  IMAD.MOV.U32 R164, RZ, RZ, R55 ;  /* 0x000000ffffa47224 */ /* 0x000fe400078e0037 */
[----:B------:R1:W-:Y:S03]  /*67e0*/  MUFU.EX2 R104, R3 ;  /* 0x0000000300687308 */ /* 0x0003e60000000800 */
[C---:B------:R-:W-:Y:S01]  /*67f0*/  HMMA.16816.F32.BF16 R64, R8.reuse, R16, R48 ;  /* 0x000000100840723c */ /* 0x040fe20000041830 */
[----:B------:R-:W-:Y:S07]  /*6800*/  LDSM.16.MT88.4 R16, [R227+0x2100] ;  /* 0x00210000e310783b */ /* 0x000fee0000004200 */
[----:B------:R-:W-:Y:S01]  /*6810*/  HMMA.16816.F32.BF16 R52, R8, R12, R20 ;  /* 0x0000000c0834723c */ /* 0x000fe20000041814 */
[----:B------:R-:W2:Y:S01]  /*6820*/  LDSM.16.MT88.4 R20, [R224+0x2100] ;  /* 0x00210000e014783b */ /* 0x000ea20000004200 */
[----:B-1----:R-:W-:-:S06]  /*6830*/  FFMA.FTZ R3, R165, c[0x0][0x2d0], -R6 ;  /* 0x0000b400a5037a23 */ /* 0x002fcc0000010806 */
[----:B------:R-:W-:Y:S01]  /*6840*/  HMMA.16816.F32.BF16 R48, R8, R14, R36 ;  /* 0x0000000e0830723c */ /* 0x000fe20000041824 */
[----:B------:R-:W1:Y:S01]  /*6850*/  LDSM.16.MT88.4 R12, [R225+0x2100] ;  /* 0x00210000e10c783b */ /* 0x000e620000004200 */
[----:B------:R-:W-:Y:S01]  /*6860*/  IMAD.MOV.U32 R165, RZ, RZ, R133 ;  /* 0x000000ffffa57224 */ /* 0x000fe200078e0085 */
[----:B------:R3:W4:Y:S01]  /*6870*/  MUFU.EX2 R105, R3 ;  /* 0x0000000300697308 */ /* 0x0007220000000800 */
[----:B------:R-:W-:-:S04]  /*6880*/  IMAD.MOV.U32 R133, RZ, RZ, R75 ;  /* 0x000000ffff857224 */ /* 0x000fc800078e004b */
[C---:B------:R-:W-:Y:S08]  /*6890*/  HMMA.16816.F32.BF16 R32, R8.reuse, R34, R88 ;  /* 0x000000220820723c */ /* 0x040ff00000041858 */
[C---:B------:R-:W-:Y:S01]  /*68a0*/  HMMA.16816.F32.BF16 R36, R8.reuse, R24, R40 ;  /* 0x000000180824723c */ /* 0x040fe20000041828 */
[----:B---3--:R-:W-:Y:S02]  /*68b0*/  FFMA.FTZ R3, R166, c[0x0][0x2d0], -R6 ;  /* 0x0000b400a6037a23 */ /* 0x008fe40000010806 */
[----:B------:R-:W-:Y:S01]  /*68c0*/  IMAD.MOV.U32 R166, RZ, RZ, R132 ;  /* 0x000000ffffa67224 */ /* 0x000fe200078e0084 */
[----:B------:R-:W-:Y:S01]  /*68d0*/  MOV R132, R74 ;  /* 0x0000004a00847202 */ /* 0x000fe20000000f00 */
[----:B------:R3:W-:Y:S03]  /*68e0*/  MUFU.EX2 R103, R3 ;  /* 0x0000000300677308 */ /* 0x0007e60000000800 */
[----:B------:R-:W-:Y:S01]  /*68f0*/  HMMA.16816.F32.BF16 R40, R8, R26, R56 ;  /* 0x0000001a0828723c */ /* 0x000fe20000041838 */
[----:B------:R-:W5:Y:S06]  /*6900*/  LDSM.16.MT88.4 R24, [R224+0x2900] ;  /* 0x00290000e018783b */ /* 0x000f6c0000004200 */
[----:B----4-:R-:W-:Y:S01]  /*6910*/  F2FP.BF16.PACK_AB R8, R105, R104 ;  /* 0x000000686908723e */ /* 0x010fe200000010ff */
[----:B---3--:R-:W-:-:S02]  /*6920*/  FFMA.FTZ R3, R167, c[0x0][0x2d0], -R6 ;  /* 0x0000b400a7037a23 */ /* 0x008fc40000010806 */
[----:B------:R-:W-:Y:S02]  /*6930*/  IMAD.MOV.U32 R167, RZ, RZ, R69 ;  /* 0x000000ffffa77224 */ /* 0x000fe400078e0045 */
[----:B------:R3:W4:Y:S02]  /*6940*/  MUFU.EX2 R102, R3 ;  /* 0x0000000300667308 */ /* 0x0007240000000800 */
[----:B---3--:R-:W-:Y:S01]  /*6950*/  FFMA.FTZ R3, R168, c[0x0][0x2d0], -R5 ;  /* 0x0000b400a8037a23 */ /* 0x008fe20000010805 */
[----:B----4-:R-:W-:Y:S01]  /*6960*/  F2FP.BF16.PACK_AB R10, R102, R103 ;  /* 0x00000067660a723e */ /* 0x010fe200000010ff */
[----:B------:R-:W-:-:S04]  /*6970*/  IMAD.MOV.U32 R168, RZ, RZ, R68 ;  /* 0x000000ffffa87224 */ /* 0x000fc800078e0044 */
[----:B------:R3:W-:Y:S02]  /*6980*/  MUFU.EX2 R101, R3 ;  /* 0x0000000300657308 */ /* 0x0007e40000000800 */
[----:B---3--:R-:W-:Y:S01]  /*6990*/  FFMA.FTZ R3, R169, c[0x0][0x2d0], -R5 ;  /* 0x0000b400a9037a23 */ /* 0x008fe20000010805 */
[----:B------:R-:W-:Y:S01]  /*69a0*/  MOV R169, R126 ;  /* 0x0000007e00a97202 */ /* 0x000fe20000000f00 */
[----:B------:R-:W-:-:S04]  /*69b0*/  IMAD.MOV.U32 R126, RZ, RZ, R135 ;  /* 0x000000ffff7e7224 */ /* 0x000fc800078e0087 */
[----:B------:R3:W4:Y:S02]  /*69c0*/  MUFU.EX2 R100, R3 ;  /* 0x0000000300647308 */ /* 0x0007240000000800 */
[----:B---3--:R-:W-:Y:S01]  /*69d0*/  FFMA.FTZ R3, R170, c[0x0][0x2d0], -R5 ;  /* 0x0000b400aa037a23 */ /* 0x008fe20000010805 */
[----:B----4-:R-:W-:Y:S01]  /*69e0*/  F2FP.BF16.PACK_AB R9, R100, R101 ;  /* 0x000000656409723e */ /* 0x010fe200000010ff */
[----:B------:R-:W-:-:S04]  /*69f0*/  IMAD.MOV.U32 R170, RZ, RZ, R148 ;  /* 0x000000ffffaa7224 */ /* 0x000fc800078e0094 */
[----:B------:R3:W-:Y:S02]  /*6a00*/  MUFU.EX2 R99, R3 ;  /* 0x0000000300637308 */ /* 0x0007e40000000800 */
[----:B---3--:R-:W-:Y:S02]  /*6a10*/  FFMA.FTZ R3, R171, c[0x0][0x2d0], -R5 ;  /* 0x0000b400ab037a23 */ /* 0x008fe40000010805 */
[----:B------:R-:W-:-:S04]  /*6a20*/  IMAD.MOV.U32 R171, RZ, RZ, R150 ;  /* 0x000000ffffab7224 */ /* 0x000fc800078e0096 */
[----:B------:R3:W4:Y:S02]  /*6a30*/  MUFU.EX2 R98, R3 ;  /* 0x0000000300627308 */ /* 0x0007240000000800 */
[----:B---3--:R-:W-:Y:S01]  /*6a40*/  FFMA.FTZ R3, R173, c[0x0][0x2d0], -R0 ;  /* 0x0000b400ad037a23 */ /* 0x008fe20000010800 */
[----:B----4-:R-:W-:Y:S01]  /*6a50*/  F2FP.BF16.PACK_AB R11, R98, R99 ;  /* 0x00000063620b723e */ /* 0x010fe200000010ff */
[----:B------:R-:W-:-:S04]  /*6a60*/  IMAD.MOV.U32 R173, RZ, RZ, R149 ;  /* 0x000000ffffad7224 */ /* 0x000fc800078e0095 */
[----:B------:R3:W-:Y:S02]  /*6a70*/  MUFU.EX2 R97, R3 ;  /* 0x0000000300617308 */ /* 0x0007e40000000800 */
[C---:B--2---:R-:W-:Y:S08]  /*6a80*/  HMMA.16816.F32.BF16 R120, R8.reuse, R20, R120 ;  /* 0x000000140878723c */ /* 0x044ff00000041878 */
[----:B------:R-:W-:Y:S01]  /*6a90*/  HMMA.16816.F32.BF16 R128, R8, R22, R128 ;  /* 0x000000160880723c */ /* 0x000fe20000041880 */
[----:B---3--:R-:W-:-:S02]  /*6aa0*/  FFMA.FTZ R3, R172, c[0x0][0x2d0], -R0 ;  /* 0x0000b400ac037a23 */ /* 0x008fc40000010800 */
[----:B------:R-:W-:Y:S02]  /*6ab0*/  IMAD.MOV.U32 R172, RZ, RZ, R151 ;  /* 0x000000ffffac7224 */ /* 0x000fe400078e0097 */
[----:B------:R2:W3:Y:S03]  /*6ac0*/  MUFU.EX2 R96, R3 ;  /* 0x0000000300607308 */ /* 0x0004e60000000800 */
[C---:B------:R-:W-:Y:S01]  /*6ad0*/  HMMA.16816.F32.BF16 R140, R8.reuse, R16, R140 ;  /* 0x00000010088c723c */ /* 0x040fe2000004188c */
[----:B------:R-:W-:Y:S07]  /*6ae0*/  LDSM.16.MT88.4 R148, [R227+0x3100] ;  /* 0x00310000e394783b */ /* 0x000fee0000004200 */
[----:B------:R-:W-:Y:S01]  /*6af0*/  HMMA.16816.F32.BF16 R144, R8, R18, R144 ;  /* 0x000000120890723c */ /* 0x000fe20000041890 */
[----:B--2---:R-:W-:-:S07]  /*6b00*/  FFMA.FTZ R3, R174, c[0x0][0x2d0], -R0 ;  /* 0x0000b400ae037a23 */ /* 0x004fce0000010800 */
[----:B-1----:R-:W-:Y:S01]  /*6b10*/  HMMA.16816.F32.BF16 R156, R8, R12, R156 ;  /* 0x0000000c089c723c */ /* 0x002fe2000004189c */
[----:B------:R-:W-:Y:S01]  /*6b20*/  IMAD.MOV.U32 R174, RZ, RZ, R154 ;  /* 0x000000ffffae7224 */ /* 0x000fe200078e009a */
[----:B------:R1:W-:Y:S01]  /*6b30*/  MUFU.EX2 R95, R3 ;  /* 0x00000003005f7308 */ /* 0x0003e20000000800 */
[----:B------:R-:W-:-:S05]  /*6b40*/  IMAD.MOV.U32 R154, RZ, RZ, R132 ;  /* 0x000000ffff9a7224 */ /* 0x000fca00078e0084 */
[C---:B------:R-:W-:Y:S08]  /*6b50*/  HMMA.16816.F32.BF16 R84, R8.reuse, R14, R84 ;  /* 0x0000000e0854723c */ /* 0x040ff00000041854 */
[----:B------:R-:W-:Y:S01]  /*6b60*/  HMMA.16816.F32.BF16 R80, R8, R28, R80 ;  /* 0x0000001c0850723c */ /* 0x000fe20000041850 */
[----:B-1----:R-:W-:Y:S02]  /*6b70*/  FFMA.FTZ R3, R175, c[0x0][0x2d0], -R0 ;  /* 0x0000b400af037a23 */ /* 0x002fe40000010800 */
[----:B------:R-:W-:-:S02]  /*6b80*/  IMAD.MOV.U32 R175, RZ, RZ, R155 ;  /* 0x000000ffffaf7224 */ /* 0x000fc400078e009b */
[----:B------:R1:W2:Y:S03]  /*6b90*/  MUFU.EX2 R94, R3 ;  /* 0x00000003005e7308 */ /* 0x0002a60000000800 */
[----:B------:R-:W-:Y:S01]  /*6ba0*/  HMMA.16816.F32.BF16 R76, R8, R30, R76 ;  /* 0x0000001e084c723c */ /* 0x000fe2000004184c */
[----:B------:R-:W-:-:S06]  /*6bb0*/  IMAD.MOV.U32 R155, RZ, RZ, R133 ;  /* 0x000000ffff9b7224 */ /* 0x000fcc00078e0085 */
[----:B------:R-:W-:Y:S02]  /*6bc0*/  F2FP.BF16.PACK_AB R8, R112, R113 ;  /* 0x000000717008723e */ /* 0x000fe400000010ff */
[----:B---3--:R-:W-:Y:S02]  /*6bd0*/  F2FP.BF16.PACK_AB R9, R96, R97 ;  /* 0x000000616009723e */ /* 0x008fe400000010ff */
[----:B------:R-:W-:Y:S01]  /*6be0*/  F2FP.BF16.PACK_AB R10, R110, R111 ;  /* 0x0000006f6e0a723e */ /* 0x000fe200000010ff */
[----:B-1----:R-:W-:Y:S01]  /*6bf0*/  FFMA.FTZ R3, R178, c[0x0][0x2d0], -R6 ;  /* 0x0000b400b2037a23 */ /* 0x002fe20000010806 */
[----:B--2---:R-:W-:-:S03]  /*6c00*/  F2FP.BF16.PACK_AB R11, R94, R95 ;  /* 0x0000005f5e0b723e */ /* 0x004fc600000010ff */
[----:B------:R1:W-:Y:S04]  /*6c10*/  MUFU.EX2 R93, R3 ;  /* 0x00000003005d7308 */ /* 0x0003e80000000800 */
[C---:B------:R-:W-:Y:S08]  /*6c20*/  HMMA.16816.F32.BF16 R64, R8.reuse, R20, R64 ;  /* 0x000000140840723c */ /* 0x040ff00000041840 */
[----:B------:R-:W-:Y:S01]  /*6c30*/  HMMA.16816.F32.BF16 R60, R8, R22, R60 ;  /* 0x00000016083c723c */ /* 0x000fe2000004183c */
[----:B------:R-:W2:Y:S01]  /*6c40*/  LDSM.16.MT88.4 R20, [R227+0x2900] ;  /* 0x00290000e314783b */ /* 0x000ea20000004200 */
[----:B-1----:R-:W-:-:S04]  /*6c50*/  FFMA.FTZ R3, R179, c[0x0][0x2d0], -R6 ;  /* 0x0000b400b3037a23 */ /* 0x002fc80000010806 */
[----:B------:R1:W3:Y:S02]  /*6c60*/  MUFU.EX2 R92, R3 ;  /* 0x00000003005c7308 */ /* 0x0002e40000000800 */
[C---:B------:R-:W-:Y:S08]  /*6c70*/  HMMA.16816.F32.BF16 R52, R8.reuse, R16, R52 ;  /* 0x000000100834723c */ /* 0x040ff00000041834 */
[----:B------:R-:W-:Y:S01]  /*6c80*/  HMMA.16816.F32.BF16 R48, R8, R18, R48 ;  /* 0x000000120830723c */ /* 0x000fe20000041830 */
[----:B------:R-:W4:Y:S01]  /*6c90*/  LDSM.16.MT88.4 R16, [R225+0x2900] ;  /* 0x00290000e110783b */ /* 0x000f220000004200 */
[----:B-1----:R-:W-:-:S06]  /*6ca0*/  FFMA.FTZ R3, R177, c[0x0][0x2d0], -R6 ;  /* 0x0000b400b1037a23 */ /* 0x002fcc0000010806 */
[C---:B------:R-:W-:Y:S01]  /*6cb0*/  HMMA.16816.F32.BF16 R36, R8.reuse, R12, R36 ;  /* 0x0000000c0824723c */ /* 0x040fe20000041824 */
[----:B------:R1:W-:Y:S07]  /*6cc0*/  MUFU.EX2 R91, R3 ;  /* 0x00000003005b7308 */ /* 0x0003ee0000000800 */
[C---:B------:R-:W-:Y:S01]  /*6cd0*/  HMMA.16816.F32.BF16 R40, R8.reuse, R14, R40 ;  /* 0x0000000e0828723c */ /* 0x040fe20000041828 */
[----:B------:R-:W2:Y:S07]  /*6ce0*/  LDSM.16.MT88.4 R12, [R226+0x2900] ;  /* 0x00290000e20c783b */ /* 0x000eae0000004200 */
[----:B------:R-:W-:Y:S01]  /*6cf0*/  HMMA.16816.F32.BF16 R32, R8, R30, R32 ;  /* 0x0000001e0820723c */ /* 0x000fe20000041820 */
[----:B-1----:R-:W-:-:S04]  /*6d00*/  FFMA.FTZ R3, R176, c[0x0][0x2d0], -R6 ;  /* 0x0000b400b0037a23 */ /* 0x002fc80000010806 */
[----:B------:R1:W1:Y:S03]  /*6d10*/  MUFU.EX2 R90, R3 ;  /* 0x00000003005a7308 */ /* 0x0002660000000800 */
[----:B------:R-:W-:Y:S07]  /*6d20*/  HMMA.16816.F32.BF16 R44, R8, R28, R44 ;  /* 0x0000001c082c723c */ /* 0x000fee000004182c */
[----:B---3--:R-:W-:Y:S01]  /*6d30*/  F2FP.BF16.PACK_AB R8, R92, R93 ;  /* 0x0000005d5c08723e */ /* 0x008fe200000010ff */
[----:B-1----:R-:W-:Y:S01]  /*6d40*/  FFMA.FTZ R3, R180, c[0x0][0x2d0], -R5 ;  /* 0x0000b400b4037a23 */ /* 0x002fe20000010805 */
[----:B------:R-:W-:-:S03]  /*6d50*/  F2FP.BF16.PACK_AB R10, R90, R91 ;  /* 0x0000005b5a0a723e */ /* 0x000fc600000010ff */
        /* <DEDUP_REMOVED lines=12> */
[C---:B-----5:R-:W-:Y:S08]  /*6e20*/  HMMA.16816.F32.BF16 R120, R8.reuse, R24, R120 ;  /* 0x000000180878723c */ /* 0x060ff00000041878 */
[----:B------:R-:W-:Y:S01]  /*6e30*/  HMMA.16816.F32.BF16 R128, R8, R26, R128 ;  /* 0x0000001a0880723c */ /* 0x000fe20000041880 */
[----:B-1----:R-:W-:-:S02]  /*6e40*/  FFMA.FTZ R3, R244, c[0x0][0x2d0], -R7 ;  /* 0x0000b400f4037a23 */ /* 0x002fc40000010807 */
[----:B------:R-:W-:Y:S02]  /*6e50*/  IMAD.MOV.U32 R244, RZ, RZ, R136 ;  /* 0x000000fffff47224 */ /* 0x000fe400078e0088 */
[----:B------:R1:W3:Y:S03]  /*6e60*/  MUFU.EX2 R69, R3 ;  /* 0x0000000300457308 */ /* 0x0002e60000000800 */
[C---:B--2---:R-:W-:Y:S08]  /*6e70*/  HMMA.16816.F32.BF16 R140, R8.reuse, R20, R140 ;  /* 0x00000014088c723c */ /* 0x044ff0000004188c */
[----:B------:R-:W-:Y:S01]  /*6e80*/  HMMA.16816.F32.BF16 R144, R8, R22, R144 ;  /* 0x000000160890723c */ /* 0x000fe20000041890 */
[----:B-1----:R-:W-:-:S07]  /*6e90*/  FFMA.FTZ R3, R248, c[0x0][0x2d0], -R7 ;  /* 0x0000b400f8037a23 */ /* 0x002fce0000010807 */
[C---:B----4-:R-:W-:Y:S01]  /*6ea0*/  HMMA.16816.F32.BF16 R156, R8.reuse, R16, R156 ;  /* 0x00000010089c723c */ /* 0x050fe2000004189c */
[----:B------:R-:W-:Y:S01]  /*6eb0*/  IMAD.MOV.U32 R248, RZ, RZ, R125 ;  /* 0x000000fffff87224 */ /* 0x000fe200078e007d */
[----:B------:R1:W-:Y:S06]  /*6ec0*/  MUFU.EX2 R68, R3 ;  /* 0x0000000300447308 */ /* 0x0003ec0000000800 */
[C---:B------:R-:W-:Y:S08]  /*6ed0*/  HMMA.16816.F32.BF16 R80, R8.reuse, R12, R80 ;  /* 0x0000000c0850723c */ /* 0x040ff00000041850 */
[----:B------:R-:W-:Y:S01]  /*6ee0*/  HMMA.16816.F32.BF16 R76, R8, R14, R76 ;  /* 0x0000000e084c723c */ /* 0x000fe2000004184c */
[----:B-1----:R-:W-:-:S02]  /*6ef0*/  FFMA.FTZ R3, R246, c[0x0][0x2d0], -R7 ;  /* 0x0000b400f6037a23 */ /* 0x002fc40000010807 */
[----:B------:R-:W-:Y:S02]  /*6f00*/  IMAD.MOV.U32 R246, RZ, RZ, R124 ;  /* 0x000000fffff67224 */ /* 0x000fe400078e007c */
[----:B------:R1:W-:Y:S02]  /*6f10*/  MUFU.EX2 R59, R3 ;  /* 0x00000003003b7308 */ /* 0x0003e40000000800 */
[----:B-1----:R-:W-:Y:S02]  /*6f20*/  FFMA.FTZ R3, R168, c[0x0][0x2d0], -R0 ;  /* 0x0000b400a8037a23 */ /* 0x002fe40000010800 */
[----:B------:R-:W-:Y:S01]  /*6f30*/  IMAD.MOV.U32 R168, RZ, RZ, R164 ;  /* 0x000000ffffa87224 */ /* 0x000fe200078e00a4 */
[----:B------:R-:W-:-:S03]  /*6f40*/  MOV R164, R162 ;  /* 0x000000a200a47202 */ /* 0x000fc60000000f00 */
[----:B------:R1:W-:Y:S02]  /*6f50*/  MUFU.EX2 R58, R3 ;  /* 0x00000003003a7308 */ /* 0x0003e40000000800 */
[----:B------:R-:W-:Y:S02]  /*6f60*/  IMAD.MOV.U32 R178, RZ, RZ, R164 ;  /* 0x000000ffffb27224 */ /* 0x000fe400078e00a4 */
[--C-:B-1----:R-:W-:Y:S02]  /*6f70*/  FFMA.FTZ R3, R167, c[0x0][0x2d0], -R0.reuse ;  /* 0x0000b400a7037a23 */ /* 0x102fe40000010800 */
[----:B------:R-:W-:Y:S02]  /*6f80*/  IMAD.MOV.U32 R167, RZ, RZ, R161 ;  /* 0x000000ffffa77224 */ /* 0x000fe400078e00a1 */
[----:B------:R1:W2:Y:S02]  /*6f90*/  MUFU.EX2 R57, R3 ;  /* 0x0000000300397308 */ /* 0x0002a40000000800 */
[----:B-1----:R-:W-:-:S02]  /*6fa0*/  FFMA.FTZ R3, R166, c[0x0][0x2d0], -R0 ;  /* 0x0000b400a6037a23 */ /* 0x002fc40000010800 */
[----:B------:R-:W-:-:S04]  /*6fb0*/  IMAD.MOV.U32 R166, RZ, RZ, R165 ;  /* 0x000000ffffa67224 */ /* 0x000fc800078e00a5 */
[----:B------:R1:W-:Y:S01]  /*6fc0*/  MUFU.EX2 R56, R3 ;  /* 0x0000000300387308 */ /* 0x0003e20000000800 */
[----:B------:R-:W-:Y:S02]  /*6fd0*/  IMAD.MOV.U32 R165, RZ, RZ, R163 ;  /* 0x000000ffffa57224 */ /* 0x000fe400078e00a3 */
[----:B-1----:R-:W-:Y:S02]  /*6fe0*/  FFMA.FTZ R3, R160, c[0x0][0x2d0], -R0 ;  /* 0x0000b400a0037a23 */ /* 0x002fe40000010800 */
[----:B------:R-:W-:Y:S03]  /*6ff0*/  HMMA.16816.F32.BF16 R160, R8, R18, R84 ;  /* 0x0000001208a0723c */ /* 0x000fe60000041854 */
[----:B------:R1:W4:Y:S04]  /*7000*/  MUFU.EX2 R31, R3 ;  /* 0x00000003001f7308 */ /* 0x0003280000000800 */
[----:B---3--:R-:W-:Y:S01]  /*7010*/  F2FP.BF16.PACK_AB R8, R69, R70 ;  /* 0x000000464508723e */ /* 0x008fe200000010ff */
[----:B------:R-:W-:Y:S01]  /*7020*/  IMAD.MOV.U32 R85, RZ, RZ, R169 ;  /* 0x000000ffff557224 */ /* 0x000fe200078e00a9 */
[----:B--2---:R-:W-:Y:S01]  /*7030*/  F2FP.BF16.PACK_AB R9, R57, R58 ;  /* 0x0000003a3909723e */ /* 0x004fe200000010ff */
[----:B------:R-:W-:Y:S01]  /*7040*/  IMAD.MOV.U32 R86, RZ, RZ, R170 ;  /* 0x000000ffff567224 */ /* 0x000fe200078e00aa */
[----:B------:R-:W-:Y:S01]  /*7050*/  F2FP.BF16.PACK_AB R10, R59, R68 ;  /* 0x000000443b0a723e */ /* 0x000fe200000010ff */
[----:B------:R-:W-:Y:S01]  /*7060*/  IMAD.MOV.U32 R87, RZ, RZ, R173 ;  /* 0x000000ffff577224 */ /* 0x000fe200078e00ad */
[----:B------:R-:W-:Y:S01]  /*7070*/  MOV R169, R155 ;  /* 0x0000009b00a97202 */ /* 0x000fe20000000f00 */
[----:B------:R-:W-:-:S02]  /*7080*/  IMAD.MOV.U32 R170, RZ, RZ, R154 ;  /* 0x000000ffffaa7224 */ /* 0x000fc400078e009a */
[----:B-1----:R-:W-:Y:S01]  /*7090*/  FFMA.FTZ R3, R168, c[0x0][0x2d0], -R6 ;  /* 0x0000b400a8037a23 */ /* 0x002fe20000010806 */
[----:B----4-:R-:W-:Y:S01]  /*70a0*/  F2FP.BF16.PACK_AB R11, R31, R56 ;  /* 0x000000381f0b723e */ /* 0x010fe200000010ff */
[----:B------:R-:W-:Y:S02]  /*70b0*/  IMAD.MOV.U32 R168, RZ, RZ, R134 ;  /* 0x000000ffffa87224 */ /* 0x000fe400078e0086 */
[----:B------:R1:W-:Y:S01]  /*70c0*/  MUFU.EX2 R29, R3 ;  /* 0x00000003001d7308 */ /* 0x0003e20000000800 */
[----:B------:R-:W2:Y:S03]  /*70d0*/  LDSM.16.MT88.4 R132, [R224+0x3100] ;  /* 0x00310000e084783b */ /* 0x000ea60000004200 */
[C---:B------:R-:W-:Y:S08]  /*70e0*/  HMMA.16816.F32.BF16 R64, R8.reuse, R24, R64 ;  /* 0x000000180840723c */ /* 0x040ff00000041840 */
[----:B------:R-:W-:Y:S01]  /*70f0*/  HMMA.16816.F32.BF16 R48, R8, R22, R48 ;  /* 0x000000160830723c */ /* 0x000fe20000041830 */
[----:B-1----:R-:W-:-:S04]  /*7100*/  FFMA.FTZ R3, R167, c[0x0][0x2d0], -R6 ;  /* 0x0000b400a7037a23 */ /* 0x002fc80000010806 */
[----:B------:R1:W3:Y:S03]  /*7110*/  MUFU.EX2 R30, R3 ;  /* 0x00000003001e7308 */ /* 0x0002e60000000800 */
[C---:B------:R-:W-:Y:S05]  /*7120*/  HMMA.16816.F32.BF16 R52, R8.reuse, R20, R52 ;  /* 0x000000140834723c */ /* 0x040fea0000041834 */
[----:B------:R4:W-:Y:S03]  /*7130*/  MUFU.EX2 R20, R4 ;  /* 0x0000000400147308 */ /* 0x0009e60000000800 */
[----:B------:R-:W-:Y:S01]  /*7140*/  HMMA.16816.F32.BF16 R44, R8, R12, R44 ;  /* 0x0000000c082c723c */ /* 0x000fe2000004182c */
[----:B-1----:R-:W-:-:S07]  /*7150*/  FFMA.FTZ R3, R166, c[0x0][0x2d0], -R6 ;  /* 0x0000b400a6037a23 */ /* 0x002fce0000010806 */
[----:B------:R-:W-:Y:S01]  /*7160*/  HMMA.16816.F32.BF16 R60, R8, R26, R60 ;  /* 0x0000001a083c723c */ /* 0x000fe2000004183c */
[----:B------:R-:W-:Y:S01]  /*7170*/  FFMA.FTZ R12, R215, c[0x0][0x2d0], -R0 ;  /* 0x0000b400d70c7a23 */ /* 0x000fe20000010800 */
[----:B---3--:R-:W-:Y:S01]  /*7180*/  F2FP.BF16.PACK_AB R176, R30, R29 ;  /* 0x0000001d1eb0723e */ /* 0x008fe200000010ff */
[----:B------:R1:W-:Y:S01]  /*7190*/  MUFU.EX2 R28, R3 ;  /* 0x00000003001c7308 */ /* 0x0003e20000000800 */
[----:B----4-:R-:W-:-:S04]  /*71a0*/  FFMA.FTZ R4, R175, c[0x0][0x2d0], -R7 ;  /* 0x0000b400af047a23 */ /* 0x010fc80000010807 */
[C---:B------:R-:W-:Y:S08]  /*71b0*/  HMMA.16816.F32.BF16 R36, R8.reuse, R16, R36 ;  /* 0x000000100824723c */ /* 0x040ff00000041824 */
[----:B------:R-:W-:Y:S01]  /*71c0*/  HMMA.16816.F32.BF16 R40, R8, R18, R40 ;  /* 0x000000120828723c */ /* 0x000fe20000041828 */
[----:B------:R-:W-:Y:S01]  /*71d0*/  LDSM.16.MT88.4 R16, [R226+0x3100] ;  /* 0x00310000e210783b */ /* 0x000fe20000004200 */
[----:B-1----:R-:W-:-:S02]  /*71e0*/  FFMA.FTZ R3, R251, c[0x0][0x2d0], -R6 ;  /* 0x0000b400fb037a23 */ /* 0x002fc40000010806 */
[----:B------:R-:W-:Y:S02]  /*71f0*/  FFMA.FTZ R6, R219, c[0x0][0x2d0], -R0 ;  /* 0x0000b400db067a23 */ /* 0x000fe40000010800 */
[----:B------:R1:W-:Y:S02]  /*7200*/  MUFU.EX2 R25, R3 ;  /* 0x0000000300197308 */ /* 0x0003e40000000800 */
[----:B------:R-:W-:Y:S06]  /*7210*/  HMMA.16816.F32.BF16 R32, R8, R14, R32 ;  /* 0x0000000e0820723c */ /* 0x000fec0000041820 */
[----:B------:R3:W-:Y:S01]  /*7220*/  MUFU.EX2 R14, R4 ;  /* 0x00000004000e7308 */ /* 0x0007e20000000800 */
[----:B-1----:R-:W-:-:S07]  /*7230*/  FFMA.FTZ R3, R165, c[0x0][0x2d0], -R5 ;  /* 0x0000b400a5037a23 */ /* 0x002fce0000010805 */
[----:B------:R-:W-:Y:S01]  /*7240*/  MUFU.EX2 R11, R12 ;  /* 0x0000000c000b7308 */ /* 0x000fe20000000800 */
[----:B------:R-:W1:Y:S01]  /*7250*/  LDSM.16.MT88.4 R164, [R225+0x3100] ;  /* 0x00310000e1a4783b */ /* 0x000e620000004200 */
[----:B---3--:R-:W-:-:S06]  /*7260*/  FADD.FTZ R4, R222, R220 ;  /* 0x000000dcde047221 */ /* 0x008fcc0000010000 */
[----:B------:R3:W-:Y:S08]  /*7270*/  MUFU.EX2 R24, R3 ;  /* 0x0000000300187308 */ /* 0x0007f00000000800 */
[----:B------:R-:W-:Y:S01]  /*7280*/  MUFU.EX2 R10, R6 ;  /* 0x00000006000a7308 */ /* 0x000fe20000000800 */
[----:B---3--:R-:W-:-:S07]  /*7290*/  FFMA.FTZ R3, R211, c[0x0][0x2d0], -R5 ;  /* 0x0000b400d3037a23 */ /* 0x008fce0000010805 */
[----:B------:R3:W4:Y:S02]  /*72a0*/  MUFU.EX2 R23, R3 ;  /* 0x0000000300177308 */ /* 0x0007240000000800 */
[----:B---3--:R-:W-:Y:S01]  /*72b0*/  FFMA.FTZ R3, R212, c[0x0][0x2d0], -R5 ;  /* 0x0000b400d4037a23 */ /* 0x008fe20000010805 */
[----:B----4-:R-:W-:-:S05]  /*72c0*/  F2FP.BF16.PACK_AB R177, R23, R24 ;  /* 0x0000001817b1723e */ /* 0x010fca00000010ff */
[----:B------:R3:W-:Y:S02]  /*72d0*/  MUFU.EX2 R22, R3 ;  /* 0x0000000300167308 */ /* 0x0007e40000000800 */
[----:B---3--:R-:W-:Y:S02]  /*72e0*/  FFMA.FTZ R3, R223, c[0x0][0x2d0], -R5 ;  /* 0x0000b400df037a23 */ /* 0x008fe40000010805 */
[----:B------:R-:W-:-:S04]  /*72f0*/  FFMA.FTZ R5, R172, c[0x0][0x2d0], -R0 ;  /* 0x0000b400ac057a23 */ /* 0x000fc80000010800 */
[----:B------:R3:W4:Y:S01]  /*7300*/  MUFU.EX2 R21, R3 ;  /* 0x0000000300157308 */ /* 0x0007220000000800 */
[----:B------:R-:W-:-:S07]  /*7310*/  FFMA.FTZ R0, R213, c[0x0][0x2d0], -R0 ;  /* 0x0000b400d5007a23 */ /* 0x000fce0000010800 */
[----:B------:R5:W1:Y:S01]  /*7320*/  MUFU.EX2 R9, R5 ;  /* 0x0000000500097308 */ /* 0x000a620000000800 */
[----:B---3--:R-:W-:-:S07]  /*7330*/  FFMA.FTZ R3, R178, c[0x0][0x2d0], -R7 ;  /* 0x0000b400b2037a23 */ /* 0x008fce0000010807 */
[----:B------:R3:W3:Y:S01]  /*7340*/  MUFU.EX2 R12, R0 ;  /* 0x00000000000c7308 */ /* 0x0006e20000000800 */
[----:B------:R-:W-:Y:S01]  /*7350*/  FFMA.FTZ R7, R174, c[0x0][0x2d0], -R7 ;  /* 0x0000b400ae077a23 */ /* 0x000fe20000010807 */
[----:B------:R-:W-:Y:S02]  /*7360*/  F2FP.BF16.PACK_AB R178, R25, R28 ;  /* 0x0000001c19b2723e */ /* 0x000fe400000010ff */
[----:B----4-:R-:W-:Y:S01]  /*7370*/  F2FP.BF16.PACK_AB R179, R21, R22 ;  /* 0x0000001615b3723e */ /* 0x010fe200000010ff */
[----:B-----5:R-:W-:-:S03]  /*7380*/  FADD.FTZ R5, R168, R245 ;  /* 0x000000f5a8057221 */ /* 0x020fc60000010000 */
[----:B------:R4:W5:Y:S01]  /*7390*/  MUFU.EX2 R15, R3 ;  /* 0x00000003000f7308 */ /* 0x0009620000000800 */
[----:B------:R-:W-:Y:S01]  /*73a0*/  IMAD.MOV.U32 R168, RZ, RZ, R139 ;  /* 0x000000ffffa87224 */ /* 0x000fe200078e008b */
[----:B-1----:R-:W-:Y:S01]  /*73b0*/  F2FP.BF16.PACK_AB R181, R10, R9 ;  /* 0x000000090ab5723e */ /* 0x002fe200000010ff */
[----:B------:R-:W-:Y:S01]  /*73c0*/  FADD.FTZ R6, R249, R5 ;  /* 0x00000005f9067221 */ /* 0x000fe20000010000 */
[----:B--2---:R-:W-:Y:S01]  /*73d0*/  HMMA.16816.F32.BF16 R120, R176, R132, R120 ;  /* 0x00000084b078723c */ /* 0x004fe20000041878 */
[----:B------:R-:W-:Y:S02]  /*73e0*/  FADD.FTZ R5, R221, R4 ;  /* 0x00000004dd057221 */ /* 0x000fe40000010000 */
[----:B---3--:R-:W-:Y:S01]  /*73f0*/  FADD.FTZ R0, R138, R250 ;  /* 0x000000fa8a007221 */ /* 0x008fe20000010000 */
[----:B------:R-:W1:Y:S01]  /*7400*/  MUFU.EX2 R13, R7 ;  /* 0x00000007000d7308 */ /* 0x000e620000000800 */
[----:B------:R-:W-:-:S03]  /*7410*/  F2FP.BF16.PACK_AB R183, R12, R11 ;  /* 0x0000000b0cb7723e */ /* 0x000fc600000010ff */
[----:B------:R-:W-:Y:S01]  /*7420*/  HMMA.16816.F32.BF16 R128, R176, R134, R128 ;  /* 0x00000086b080723c */ /* 0x000fe20000041880 */
[----:B----4-:R-:W-:Y:S01]  /*7430*/  FADD.FTZ R3, R152, R153 ;  /* 0x0000009998037221 */ /* 0x010fe20000010000 */
[----:B-----5:R-:W-:-:S03]  /*7440*/  F2FP.BF16.PACK_AB R180, R15, R20 ;  /* 0x000000140fb4723e */ /* 0x020fc600000010ff */
[----:B------:R-:W-:-:S03]  /*7450*/  FADD.FTZ R4, R137, R3 ;  /* 0x0000000389047221 */ /* 0x000fc60000010000 */
[C---:B------:R-:W-:Y:S01]  /*7460*/  HMMA.16816.F32.BF16 R140, R176.reuse, R148, R140 ;  /* 0x00000094b08c723c */ /* 0x040fe2000004188c */
[----:B------:R-:W-:Y:S02]  /*7470*/  FADD.FTZ R3, R85, R6 ;  /* 0x0000000655037221 */ /* 0x000fe40000010000 */
[----:B------:R-:W-:Y:S01]  /*7480*/  FADD.FTZ R4, R87, R4 ;  /* 0x0000000457047221 */ /* 0x000fe20000010000 */
[----:B-1----:R-:W-:Y:S01]  /*7490*/  F2FP.BF16.PACK_AB R182, R13, R14 ;  /* 0x0000000e0db6723e */ /* 0x002fe200000010ff */
[----:B------:R-:W-:Y:S02]  /*74a0*/  FADD.FTZ R7, R126, R0 ;  /* 0x000000007e077221 */ /* 0x000fe40000010000 */
[----:B------:R-:W-:Y:S01]  /*74b0*/  FADD.FTZ R0, R86, R5 ;  /* 0x0000000556007221 */ /* 0x000fe20000010000 */
[----:B------:R-:W-:Y:S01]  /*74c0*/  HMMA.16816.F32.BF16 R144, R176, R150, R144 ;  /* 0x00000096b090723c */ /* 0x000fe20000041890 */
[----:B------:R-:W-:Y:S02]  /*74d0*/  FADD.FTZ R7, R171, R7 ;  /* 0x00000007ab077221 */ /* 0x000fe40000010000 */
[----:B------:R-:W-:-:S02]  /*74e0*/  FADD.FTZ R6, R218, R3 ;  /* 0x00000003da067221 */ /* 0x000fc40000010000 */
[----:B------:R-:W-:Y:S02]  /*74f0*/  FADD.FTZ R5, R206, R0 ;  /* 0x00000000ce057221 */ /* 0x000fe40000010000 */
[----:B------:R-:W-:Y:S01]  /*7500*/  FADD.FTZ R4, R170, R4 ;  /* 0x00000004aa047221 */ /* 0x000fe20000010000 */
[C---:B------:R-:W-:Y:S01]  /*7510*/  HMMA.16816.F32.BF16 R156, R176.reuse, R164, R156 ;  /* 0x000000a4b09c723c */ /* 0x040fe2000004189c */
[----:B------:R-:W-:Y:S02]  /*7520*/  FADD.FTZ R3, R169, R7 ;  /* 0x00000007a9037221 */ /* 0x000fe40000010000 */
[----:B------:R-:W-:Y:S02]  /*7530*/  FADD.FTZ R0, R217, R6 ;  /* 0x00000006d9007221 */ /* 0x000fe40000010000 */
[----:B------:R-:W-:Y:S02]  /*7540*/  FADD.FTZ R8, R208, R5 ;  /* 0x00000005d0087221 */ /* 0x000fe40000010000 */
[----:B------:R-:W-:Y:S01]  /*7550*/  FADD.FTZ R7, R168, R4 ;  /* 0x00000004a8077221 */ /* 0x000fe20000010000 */
[----:B------:R-:W-:Y:S01]  /*7560*/  HMMA.16816.F32.BF16 R160, R176, R166, R160 ;  /* 0x000000a6b0a0723c */ /* 0x000fe200000418a0 */
[----:B------:R-:W-:-:S02]  /*7570*/  FADD.FTZ R6, R252, R3 ;  /* 0x00000003fc067221 */ /* 0x000fc40000010000 */
[----:B------:R-:W-:Y:S02]  /*7580*/  FADD.FTZ R5, R214, R0 ;  /* 0x00000000d6057221 */ /* 0x000fe40000010000 */
[----:B------:R-:W-:Y:S02]  /*7590*/  FADD.FTZ R4, R210, R8 ;  /* 0x00000008d2047221 */ /* 0x000fe40000010000 */
[----:B------:R-:W-:Y:S01]  /*75a0*/  FADD.FTZ R3, R246, R7 ;  /* 0x00000007f6037221 */ /* 0x000fe20000010000 */
[----:B------:R-:W-:Y:S01]  /*75b0*/  HMMA.16816.F32.BF16 R124, R180, R132, R64 ;  /* 0x00000084b47c723c */ /* 0x000fe20000041840 */
[----:B------:R-:W-:Y:S02]  /*75c0*/  FADD.FTZ R0, R248, R6 ;  /* 0x00000006f8007221 */ /* 0x000fe40000010000 */
[----:B------:R-:W-:Y:S02]  /*75d0*/  FADD.FTZ R6, R216, R5 ;  /* 0x00000005d8067221 */ /* 0x000fe40000010000 */
[----:B------:R-:W-:-:S02]  /*75e0*/  FADD.FTZ R4, R207, R4 ;  /* 0x00000004cf047221 */ /* 0x000fc40000010000 */
        /* <DEDUP_REMOVED lines=31> */
[----:B------:R-:W-:Y:S01]  /*77e0*/  HMMA.16816.F32.BF16 R168, R180, R16, R44 ;  /* 0x00000010b4a8723c */ /* 0x000fe2000004182c */
        /* <DEDUP_REMOVED lines=57> */
[----:B------:R-:W-:Y:S01]  /*7b80*/  FADD.FTZ R0, R21, R0 ;  /* 0x0000000015007221 */ /* 0x000fe20000010000 */
[----:B------:R1:W-:Y:S01]  /*7b90*/  STL [R1+0x10], R5 ;  /* 0x0000100501007387 */ /* 0x0003e20000100800 */
[----:B------:R-:W-:-:S03]  /*7ba0*/  FADD.FTZ R3, R25, R3 ;  /* 0x0000000319037221 */ /* 0x000fc60000010000 */
[----:B------:R1:W-:Y:S04]  /*7bb0*/  STL [R1+0x14], R4 ;  /* 0x0000140401007387 */ /* 0x0003e80000100800 */
[----:B------:R1:W-:Y:S04]  /*7bc0*/  STL [R1+0x18], R0 ;  /* 0x0000180001007387 */ /* 0x0003e80000100800 */
[----:B------:R1:W-:Y:S01]  /*7bd0*/  STL [R1+0x1c], R3 ;  /* 0x00001c0301007387 */ /* 0x0003e20000100800 */
[----:B------:R-:W-:Y:S05]  /*7be0*/  @!P0 BRA `(.L_x_34) ;  /* 0x0000560000008947 */ /* 0x000fea0003800000 */
[----:B------:R-:W-:Y:S01]  /*7bf0*/  IMAD.MOV.U32 R116, RZ, RZ, R72 ;  /* 0x000000ffff747224 */ /* 0x000fe200078e0048 */
[----:B------:R-:W-:Y:S01]  /*7c00*/  MOV R118, R2 ;  /* 0x0000000200767202 */ /* 0x000fe20000000f00 */
[----:B-1----:R-:W-:Y:S01]  /*7c10*/  IMAD.MOV.U32 R3, RZ, RZ, R73 ;  /* 0x000000ffff037224 */ /* 0x002fe200078e0049 */
[----:B------:R-:W-:Y:S01]  /*7c20*/  MOV R117, R71 ;  /* 0x0000004700757202 */ /* 0x000fe20000000f00 */
[----:B------:R-:W-:Y:S01]  /*7c30*/  UIADD3 UR6, UR6, -0x2, URZ ;  /* 0xfffffffe06067890 */ /* 0x000fe2000fffe03f */
[----:B------:R-:W-:Y:S05]  /*7c40*/  BRA `(.L_x_35) ;  /* 0x0000042000007947 */ /* 0x000fea0003800000 */
.L_x_37:
[----:B------:R-:W2:Y:S01]  /*7c50*/  LDL R4, [R1+0x20] ;  /* 0x0000200001047983 */ /* 0x000ea20000100800 */
[----:B------:R-:W-:Y:S01]  /*7c60*/  UIMAD UR5, UR6, 0x70, UR10 ;  /* 0x00000070060578a4 */ /* 0x000fe2000f8e020a */
[----:B------:R-:W-:Y:S02]  /*7c70*/  IMAD.MOV.U32 R243, RZ, RZ, RZ ;  /* 0x000000fffff37224 */ /* 0x000fe400078e00ff */
[----:B------:R-:W3:Y:S03]  /*7c80*/  LDL R65, [R1] ;  /* 0x0000000001417983 */ /* 0x000ee60000100800 */
        /* <DEDUP_REMOVED lines=19> */
[C---:B------:R-:W-:Y:S04]  /*7dc0*/  IMAD.WIDE.U32 R4, R243.reuse, c[0x0][0x1f0], R4 ;  /* 0x00007c00f3047a25 */ /* 0x040fe800078e0004 */
        /* <DEDUP_REMOVED lines=9> */
[----:B------:R-:W4:Y:S04]  /*7e60*/  SHFL.IDX PT, R4, R2, 0x1, 0x181f ;  /* 0x00381f0002047f89 */ /* 0x000f2800000e0000 */
[----:B------:R-:W5:Y:S04]  /*7e70*/  SHFL.IDX PT, R5, R0, 0x1, 0x181f ;  /* 0x00381f0000057f89 */ /* 0x000f6800000e0000 */
[----:B------:R-:W5:Y:S04]  /*7e80*/  SHFL.IDX PT, R10, R2, 0x3, 0x181f ;  /* 0x00781f00020a7f89 */ /* 0x000f6800000e0000 */
[----:B------:R-:W5:Y:S01]  /*7e90*/  SHFL.IDX PT, R9, R0, 0x2, 0x181f ;  /* 0x00581f0000097f89 */ /* 0x000f6200000e0000 */
[-C--:B-1----:R-:W-:Y:S03]  /*7ea0*/  IADD3 R6, P1, R6, R242.reuse, RZ ;  /* 0x000000f206067210 */ /* 0x082fe60007f3e0ff */
[----:B------:R-:W1:Y:S04]  /*7eb0*/  SHFL.IDX PT, R8, R2, 0x4, 0x181f ;  /* 0x00981f0002087f89 */ /* 0x000e6800000e0000 */
[----:B------:R-:W1:Y:S01]  /*7ec0*/  SHFL.IDX PT, R11, R2, 0x5, 0x181f ;  /* 0x00b81f00020b7f89 */ /* 0x000e6200000e0000 */
[--C-:B--2---:R-:W-:Y:S03]  /*7ed0*/  IMAD.X R7, R7, 0x1, R241.reuse, P1 ;  /* 0x0000000107077824 */ /* 0x104fe600008e06f1 */
[----:B------:R-:W2:Y:S01]  /*7ee0*/  SHFL.IDX PT, R16, R0, 0x3, 0x181f ;  /* 0x00781f0000107f89 */ /* 0x000ea200000e0000 */
[-C--:B----4-:R-:W-:Y:S03]  /*7ef0*/  IADD3 R4, P0, R4, R242.reuse, RZ ;  /* 0x000000f204047210 */ /* 0x090fe60007f1e0ff */
[----:B---3--:R3:W-:Y:S01]  /*7f00*/  LDGSTS.E.BYPASS.LTC128B.128 [R65+0x3900], [R6.64], !P6 ;  /* 0x0390000006417fae */ /* 0x0087e2000f101d4c */
[-C--:B-----5:R-:W-:Y:S02]  /*7f10*/  IADD3.X R5, R5, R241.reuse, RZ, P0, !PT ;  /* 0x000000f105057210 */ /* 0x0a0fe400007fe4ff */
[-C--:B------:R-:W-:Y:S01]  /*7f20*/  IADD3 R12, P0, R12, R242.reuse, RZ ;  /* 0x000000f20c0c7210 */ /* 0x080fe20007f1e0ff */
[----:B------:R-:W4:Y:S01]  /*7f30*/  SHFL.IDX PT, R15, R0, 0x4, 0x181f ;  /* 0x00981f00000f7f89 */ /* 0x000f2200000e0000 */
[-C--:B------:R-:W-:Y:S03]  /*7f40*/  IADD3 R10, P3, R10, R242.reuse, RZ ;  /* 0x000000f20a0a7210 */ /* 0x080fe60007f7e0ff */
        /* <DEDUP_REMOVED lines=18> */
.L_x_35:
[----:B------:R-:W2:Y:S01]  /*8070*/  LDL R2, [R1+0x4] ;  /* 0x0000040001027983 */ /* 0x000ea20000100800 */
[----:B------:R-:W-:Y:S04]  /*8080*/  DEPBAR.LE SB0, 0x0 ;  /* 0x000080000000791a */ /* 0x000fe80000000000 */
[----:B------:R-:W3:Y:S01]  /*8090*/  LDL R244, [R1+0x8] ;  /* 0x0000080001f47983 */ /* 0x000ee20000100800 */
[----:B------:R-:W-:Y:S03]  /*80a0*/  UISETP.GE.AND UP0, UPT, UR6, 0x1, UPT ;  /* 0x000000010600788c */ /* 0x000fe6000bf06270 */
[----:B------:R-:W-:Y:S08]  /*80b0*/  BAR.SYNC.DEFER_BLOCKING 0x0 ;  /* 0x0000000000007b1d */ /* 0x000ff00000010000 */
[----:B------:R-:W-:Y:S08]  /*80c0*/  LDSM.16.M88.4 R112, [R230+0x7100] ;  /* 0x00710000e670783b */ /* 0x000ff00000000200 */
[----:B------:R-:W1:Y:S08]  /*80d0*/  LDSM.16.M88.4 R16, [R119+0x3900] ;  /* 0x003900007710783b */ /* 0x000e700000000200 */
[----:B------:R-:W4:Y:S08]  /*80e0*/  LDSM.16.M88.4 R108, [R230+0x9100] ;  /* 0x00910000e66c783b */ /* 0x000f300000000200 */
[----:B------:R-:W5:Y:S08]  /*80f0*/  LDSM.16.M88.4 R32, [R119+0x4100] ;  /* 0x004100007720783b */ /* 0x000f700000000200 */
[----:B------:R-:W1:Y:S08]  /*8100*/  LDSM.16.M88.4 R48, [R119+0x4900] ;  /* 0x004900007730783b */ /* 0x000e700000000200 */
        /* <DEDUP_REMOVED lines=13> */
[-C--:B-1----:R-:W-:Y:S08]  /*81e0*/  HMMA.16816.F32.BF16 R4, R112, R16.reuse, RZ ;  /* 0x000000107004723c */ /* 0x082ff000000418ff */
[C---:B----4-:R-:W-:Y:S08]  /*81f0*/  HMMA.16816.F32.BF16 R8, R108.reuse, R16, RZ ;  /* 0x000000106c08723c */ /* 0x050ff000000418ff */
[-C--:B------:R-:W-:Y:S08]  /*8200*/  HMMA.16816.F32.BF16 R12, R108, R18.reuse, RZ ;  /* 0x000000126c0c723c */ /* 0x080ff000000418ff */
[C---:B------:R-:W-:Y:S08]  /*8210*/  HMMA.16816.F32.BF16 R16, R112.reuse, R18, RZ ;  /* 0x000000127010723c */ /* 0x040ff000000418ff */
[-C--:B-----5:R-:W-:Y:S08]  /*8220*/  HMMA.16816.F32.BF16 R20, R112, R32.reuse, RZ ;  /* 0x000000207014723c */ /* 0x0a0ff000000418ff */
[C---:B------:R-:W-:Y:S08]  /*8230*/  HMMA.16816.F32.BF16 R24, R108.reuse, R32, RZ ;  /* 0x000000206c18723c */ /* 0x040ff000000418ff */
[-C--:B------:R-:W-:Y:S08]  /*8240*/  HMMA.16816.F32.BF16 R28, R108, R34.reuse, RZ ;  /* 0x000000226c1c723c */ /* 0x080ff000000418ff */
[C---:B------:R-:W-:Y:S08]  /*8250*/  HMMA.16816.F32.BF16 R32, R112.reuse, R34, RZ ;  /* 0x000000227020723c */ /* 0x040ff000000418ff */
[-C--:B------:R-:W-:Y:S08]  /*8260*/  HMMA.16816.F32.BF16 R36, R112, R48.reuse, RZ ;  /* 0x000000307024723c */ /* 0x080ff000000418ff */
[C---:B------:R-:W-:Y:S08]  /*8270*/  HMMA.16816.F32.BF16 R40, R108.reuse, R48, RZ ;  /* 0x000000306c28723c */ /* 0x040ff000000418ff */
[-C--:B------:R-:W-:Y:S08]  /*8280*/  HMMA.16816.F32.BF16 R44, R108, R50.reuse, RZ ;  /* 0x000000326c2c723c */ /* 0x080ff000000418ff */
[C---:B------:R-:W-:Y:S08]  /*8290*/  HMMA.16816.F32.BF16 R48, R112.reuse, R50, RZ ;  /* 0x000000327030723c */ /* 0x040ff000000418ff */
[-C--:B------:R-:W-:Y:S08]  /*82a0*/  HMMA.16816.F32.BF16 R52, R112, R64.reuse, RZ ;  /* 0x000000407034723c */ /* 0x080ff000000418ff */
[C---:B------:R-:W-:Y:S08]  /*82b0*/  HMMA.16816.F32.BF16 R56, R108.reuse, R64, RZ ;  /* 0x000000406c38723c */ /* 0x040ff000000418ff */
[-C--:B------:R-:W-:Y:S01]  /*82c0*/  HMMA.16816.F32.BF16 R60, R108, R66.reuse, RZ ;  /* 0x000000426c3c723c */ /* 0x080fe200000418ff */
[----:B--2---:R-:W-:Y:S03]  /*82d0*/  IMAD.WIDE.U32 R68, R2, c[0x0][0x208], RZ ;  /* 0x0000820002447a25 */ /* 0x004fe600078e00ff */
[----:B------:R-:W-:Y:S02]  /*82e0*/  SHF.R.S32.HI R0, RZ, 0x1f, R2 ;  /* 0x0000001fff007819 */ /* 0x000fe40000011402 */
[----:B------:R-:W-:Y:S03]  /*82f0*/  MOV R64, R68 ;  /* 0x0000004400407202 */ /* 0x000fe60000000f00 */
[----:B------:R-:W-:Y:S04]  /*8300*/  IMAD R0, R0, c[0x0][0x208], RZ ;  /* 0x0000820000007a24 */ /* 0x000fe800078e02ff */
[----:B------:R-:W-:Y:S05]  /*8310*/  IMAD R0, R2, c[0x0][0x20c], R0 ;  /* 0x0000830002007a24 */ /* 0x000fea00078e0200 */
[----:B------:R-:W-:Y:S02]  /*8320*/  IADD3 R65, R69, R0, RZ ;  /* 0x0000000045417210 */ /* 0x000fe40007ffe0ff */
[----:B------:R-:W-:Y:S03]  /*8330*/  SHF.R.S32.HI R0, RZ, 0x1f, R243 ;  /* 0x0000001fff007819 */ /* 0x000fe600000114f3 */
[C---:B------:R-:W-:Y:S02]  /*8340*/  IMAD.WIDE.U32 R72, R243.reuse, c[0x0][0x218], R64 ;  /* 0x00008600f3487a25 */ /* 0x040fe400078e0040 */
[C---:B------:R-:W-:Y:S02]  /*8350*/  HMMA.16816.F32.BF16 R64, R112.reuse, R66, RZ ;  /* 0x000000427040723c */ /* 0x040fe400000418ff */
[----:B------:R-:W-:Y:S04]  /*8360*/  IMAD R0, R0, c[0x0][0x218], RZ ;  /* 0x0000860000007a24 */ /* 0x000fe800078e02ff */
[----:B------:R-:W-:Y:S01]  /*8370*/  IMAD R2, R243, c[0x0][0x21c], R0 ;  /* 0x00008700f3027a24 */ /* 0x000fe200078e0200 */
[----:B------:R-:W-:Y:S01]  /*8380*/  IADD3 R0, P0, R72, UR22, RZ ;  /* 0x0000001648007c10 */ /* 0x000fe2000ff1e0ff */
[-C--:B------:R-:W-:Y:S04]  /*8390*/  HMMA.16816.F32.BF16 R68, R112, R80.reuse, RZ ;  /* 0x000000507044723c */ /* 0x080fe800000418ff */
[----:B------:R-:W-:Y:S02]  /*83a0*/  IADD3.X R72, R73, UR4, R2, P0, !PT ;  /* 0x0000000449487c10 */ /* 0x000fe400087fe402 */
[C---:B------:R-:W-:Y:S05]  /*83b0*/  LEA R2, P0, R0.reuse, c[0x0][0x1f8], 0x1 ;  /* 0x00007e0000027a11 */ /* 0x040fea00078008ff */
[----:B------:R-:W1:Y:S01]  /*83c0*/  SHFL.IDX PT, R94, R2, RZ, 0x181f ;  /* 0x00181fff025e7589 */ /* 0x000e6200000e0000 */
[----:B------:R-:W-:Y:S02]  /*83d0*/  LEA.HI.X R0, R0, c[0x0][0x1fc], R72, 0x1, P0 ;  /* 0x00007f0000007a11 */ /* 0x000fe400000f0c48 */
[C---:B------:R-:W-:Y:S05]  /*83e0*/  HMMA.16816.F32.BF16 R72, R108.reuse, R80, RZ ;  /* 0x000000506c48723c */ /* 0x040fea00000418ff */
[----:B------:R-:W2:Y:S03]  /*83f0*/  SHFL.IDX PT, R88, R0, RZ, 0x181f ;  /* 0x00181fff00587589 */ /* 0x000ea600000e0000 */
[-C--:B------:R-:W-:Y:S05]  /*8400*/  HMMA.16816.F32.BF16 R76, R108, R82.reuse, RZ ;  /* 0x000000526c4c723c */ /* 0x080fea00000418ff */
[----:B------:R-:W4:Y:S03]  /*8410*/  SHFL.IDX PT, R92, R2, 0x1, 0x181f ;  /* 0x00381f00025c7f89 */ /* 0x000f2600000e0000 */
[C---:B------:R-:W-:Y:S04]  /*8420*/  HMMA.16816.F32.BF16 R80, R112.reuse, R82, RZ ;  /* 0x000000527050723c */ /* 0x040fe800000418ff */
[-C--:B-1----:R-:W-:Y:S01]  /*8430*/  IADD3 R94, P0, R94, R242.reuse, RZ ;  /* 0x000000f25e5e7210 */ /* 0x082fe20007f1e0ff */
[----:B------:R-:W1:Y:S03]  /*8440*/  SHFL.IDX PT, R93, R0, 0x1, 0x181f ;  /* 0x00381f00005d7f89 */ /* 0x000e6600000e0000 */
[-C--:B------:R-:W-:Y:S01]  /*8450*/  HMMA.16816.F32.BF16 R84, R112, R96.reuse, RZ ;  /* 0x000000607054723c */ /* 0x080fe200000418ff */
[-C--:B--2---:R-:W-:Y:S04]  /*8460*/  IADD3.X R95, R88, R241.reuse, RZ, P0, !PT ;  /* 0x000000f1585f7210 */ /* 0x084fe800007fe4ff */
[----:B------:R-:W2:Y:S03]  /*8470*/  SHFL.IDX PT, R100, R2, 0x2, 0x181f ;  /* 0x00581f0002647f89 */ /* 0x000ea600000e0000 */
[C---:B------:R-:W-:Y:S04]  /*8480*/  HMMA.16816.F32.BF16 R88, R108.reuse, R96, RZ ;  /* 0x000000606c58723c */ /* 0x040fe800000418ff */
[-C--:B----4-:R-:W-:Y:S01]  /*8490*/  IADD3 R92, P1, R92, R242.reuse, RZ ;  /* 0x000000f25c5c7210 */ /* 0x090fe20007f3e0ff */
[----:B---3--:R3:W-:Y:S03]  /*84a0*/  LDGSTS.E.BYPASS.LTC128B.128 [R244], [R94.64], !P6 ;  /* 0x000000005ef47fae */ /* 0x0087e6000f101d4c */
[-C--:B-1----:R-:W-:Y:S05]  /*84b0*/  IADD3.X R93, R93, R241.reuse, RZ, P1, !PT ;  /* 0x000000f15d5d7210 */ /* 0x082fea0000ffe4ff */
[----:B------:R-:W1:Y:S01]  /*84c0*/  SHFL.IDX PT, R101, R0, 0x2, 0x181f ;  /* 0x00581f0000657f89 */ /* 0x000e6200000e0000 */
[-C--:B--2---:R-:W-:Y:S07]  /*84d0*/  IADD3 R100, P0, R100, R242.reuse, RZ ;  /* 0x000000f264647210 */ /* 0x084fee0007f1e0ff */
[----:B------:R3:W-:Y:S08]  /*84e0*/  LDGSTS.E.BYPASS.LTC128B.128 [R244+0x800], [R92.64], !P6 ;  /* 0x008000005cf47fae */ /* 0x0007f0000f101d4c */
[----:B------:R-:W2:Y:S01]  /*84f0*/  SHFL.IDX PT, R104, R2, 0x3, 0x181f ;  /* 0x00781f0002687f89 */ /* 0x000ea200000e0000 */
[-C--:B-1----:R-:W-:Y:S07]  /*8500*/  IADD3.X R101, R101, R241.reuse, RZ, P0, !PT ;  /* 0x000000f165657210 */ /* 0x082fee00007fe4ff */
[----:B------:R-:W1:Y:S08]  /*8510*/  SHFL.IDX PT, R105, R0, 0x3, 0x181f ;  /* 0x00781f0000697f89 */ /* 0x000e7000000e0000 */
[----:B------:R4:W-:Y:S01]  /*8520*/  LDGSTS.E.BYPASS.LTC128B.128 [R244+0x1000], [R100.64], !P6 ;  /* 0x0100000064f47fae */ /* 0x0009e2000f101d4c */
[-C--:B---3--:R-:W-:Y:S01]  /*8530*/  HMMA.16816.F32.BF16 R92, R108, R98.reuse, RZ ;  /* 0x000000626c5c723c */ /* 0x088fe200000418ff */
[-C--:B--2---:R-:W-:Y:S06]  /*8540*/  IADD3 R104, P1, R104, R242.reuse, RZ ;  /* 0x000000f268687210 */ /* 0x084fec0007f3e0ff */
[----:B------:R-:W2:Y:S01]  /*8550*/  SHFL.IDX PT, R102, R2, 0x4, 0x181f ;  /* 0x00981f0002667f89 */ /* 0x000ea200000e0000 */
[C---:B------:R-:W-:Y:S04]  /*8560*/  HMMA.16816.F32.BF16 R96, R112.reuse, R98, RZ ;  /* 0x000000627060723c */ /* 0x040fe800000418ff */
[-C--:B-1----:R-:W-:Y:S03]  /*8570*/  IADD3.X R105, R105, R241.reuse, RZ, P1, !PT ;  /* 0x000000f169697210 */ /* 0x082fe60000ffe4ff */
[----:B------:R-:W1:Y:S08]  /*8580*/  SHFL.IDX PT, R103, R0, 0x4, 0x181f ;  /* 0x00981f0000677f89 */ /* 0x000e7000000e0000 */
[----:B------:R3:W-:Y:S01]  /*8590*/  LDGSTS.E.BYPASS.LTC128B.128 [R244+0x1800], [R104.64], !P6 ;  /* 0x0180000068f47fae */ /* 0x0007e2000f101d4c */
[-C--:B--2---:R-:W-:Y:S07]  /*85a0*/  IADD3 R102, P0, R102, R242.reuse, RZ ;  /* 0x000000f266667210 */ /* 0x084fee0007f1e0ff */
[----:B------:R-:W3:Y:S01]  /*85b0*/  SHFL.IDX PT, R106, R2, 0x5, 0x181f ;  /* 0x00b81f00026a7f89 */ /* 0x000ee200000e0000 */
[-C--:B-1----:R-:W-:Y:S07]  /*85c0*/  IADD3.X R103, R103, R241.reuse, RZ, P0, !PT ;  /* 0x000000f167677210 */ /* 0x082fee00007fe4ff */
[----:B------:R-:W1:Y:S08]  /*85d0*/  SHFL.IDX PT, R107, R0, 0x5, 0x181f ;  /* 0x00b81f00006b7f89 */ /* 0x000e7000000e0000 */
[----:B------:R4:W-:Y:S01]  /*85e0*/  LDGSTS.E.BYPASS.LTC128B.128 [R244+0x2000], [R102.64], !P6 ;  /* 0x0200000066f47fae */ /* 0x0009e2000f101d4c */
[-C--:B---3--:R-:W-:Y:S07]  /*85f0*/  IADD3 R104, P0, R106, R242.reuse, RZ ;  /* 0x000000f26a687210 */ /* 0x088fee0007f1e0ff */
[----:B------:R-:W2:Y:S01]  /*8600*/  SHFL.IDX PT, R2, R2, 0x6, 0x181f ;  /* 0x00d81f0002027f89 */ /* 0x000ea200000e0000 */
[-C--:B-1----:R-:W-:Y:S07]  /*8610*/  IADD3.X R105, R107, R241.reuse, RZ, P0, !PT ;  /* 0x000000f16b697210 */ /* 0x082fee00007fe4ff */
[----:B------:R-:W1:Y:S08]  /*8620*/  SHFL.IDX PT, R0, R0, 0x6, 0x181f ;  /* 0x00d81f0000007f89 */ /* 0x000e7000000e0000 */
[----:B------:R3:W-:Y:S01]  /*8630*/  LDGSTS.E.BYPASS.LTC128B.128 [R244+0x2800], [R104.64], !P6 ;  /* 0x0280000068f47fae */ /* 0x0007e2000f101d4c */
[-C--:B----4-:R-:W-:Y:S08]  /*8640*/  HMMA.16816.F32.BF16 R100, R112, R184.reuse, RZ ;  /* 0x000000b87064723c */ /* 0x090ff000000418ff */
[C---:B---3--:R-:W-:Y:S07]  /*8650*/  HMMA.16816.F32.BF16 R104, R108.reuse, R184, RZ ;  /* 0x000000b86c68723c */ /* 0x048fee00000418ff */
[----:B--2---:R-:W-:Y:S01]  /*8660*/  IADD3 R184, P0, R2, R242, RZ ;  /* 0x000000f202b87210 */ /* 0x004fe20007f1e0ff */
[-C--:B------:R-:W-:Y:S04]  /*8670*/  HMMA.16816.F32.BF16 R108, R108, R186.reuse, RZ ;  /* 0x000000ba6c6c723c */ /* 0x080fe800000418ff */
[----:B-1----:R-:W-:Y:S02]  /*8680*/  IADD3.X R185, R0, R241, RZ, P0, !PT ;  /* 0x000000f100b97210 */ /* 0x002fe400007fe4ff */
[----:B------:R-:W-:Y:S02]  /*8690*/  PLOP3.LUT P0, PT, PT, PT, UP0, 0x80, 0x0 ;  /* 0x000000000000781c */ /* 0x000fe40003f0f008 */
[----:B------:R-:W-:Y:S01]  /*86a0*/  HMMA.16816.F32.BF16 R112, R112, R186, RZ ;  /* 0x000000ba7070723c */ /* 0x000fe200000418ff */
[----:B------:R1:W-:Y:S07]  /*86b0*/  LDGSTS.E.BYPASS.LTC128B.128 [R244+0x3000], [R184.64], !P6 ;  /* 0x03000000b8f47fae */ /* 0x0003ee000f101d4c */
[-C--:B------:R-:W-:Y:S01]  /*86c0*/  HMMA.16816.F32.BF16 R4, R188, R192.reuse, R4 ;  /* 0x000000c0bc04723c */ /* 0x080fe20000041804 */
[----:B------:R-:W0:Y:S07]  /*86d0*/  LDGDEPBAR ;  /* 0x00000000000079af */ /* 0x000e2e0000000000 */
[C---:B------:R-:W-:Y:S08]  /*86e0*/  HMMA.16816.F32.BF16 R8, R196.reuse, R192, R8 ;  /* 0x000000c0c408723c */ /* 0x040ff00000041808 */
[-C--:B------:R-:W-:Y:S01]  /*86f0*/  HMMA.16816.F32.BF16 R12, R196, R194.reuse, R12 ;  /* 0x000000c2c40c723c */ /* 0x080fe2000004180c */
[----:B-1----:R-:W-:Y:S07]  /*8700*/  LDSM.16.M88.4 R184, [R231+0x7100] ;  /* 0x00710000e7b8783b */ /* 0x002fee0000000200 */
        /* <DEDUP_REMOVED lines=16> */
[----:B------:R-:W4:Y:S07]  /*8810*/  LDSM.16.M88.4 R208, [R229+0x4900] ;  /* 0x00490000e5d0783b */ /* 0x000f2e0000000200 */
[-C--:B------:R-:W-:Y:S08]  /*8820*/  HMMA.16816.F32.BF16 R68, R188, R212.reuse, R68 ;  /* 0x000000d4bc44723c */ /* 0x080ff00000041844 */
[C---:B------:R-:W-:Y:S08]  /*8830*/  HMMA.16816.F32.BF16 R72, R196.reuse, R212, R72 ;  /* 0x000000d4c448723c */ /* 0x040ff00000041848 */
[-C--:B------:R-:W-:Y:S08]  /*8840*/  HMMA.16816.F32.BF16 R76, R196, R214.reuse, R76 ;  /* 0x000000d6c44c723c */ /* 0x080ff0000004184c */
[C---:B------:R-:W-:Y:S01]  /*8850*/  HMMA.16816.F32.BF16 R80, R188.reuse, R214, R80 ;  /* 0x000000d6bc50723c */ /* 0x040fe20000041850 */
[----:B------:R-:W5:Y:S07]  /*8860*/  LDSM.16.M88.4 R212, [R229+0x5100] ;  /* 0x00510000e5d4783b */ /* 0x000f6e0000000200 */
[-C--:B------:R-:W-:Y:S08]  /*8870*/  HMMA.16816.F32.BF16 R84, R188, R216.reuse, R84 ;  /* 0x000000d8bc54723c */ /* 0x080ff00000041854 */
[C---:B------:R-:W-:Y:S08]  /*8880*/  HMMA.16816.F32.BF16 R88, R196.reuse, R216, R88 ;  /* 0x000000d8c458723c */ /* 0x040ff00000041858 */
[-C--:B------:R-:W-:Y:S08]  /*8890*/  HMMA.16816.F32.BF16 R92, R196, R218.reuse, R92 ;  /* 0x000000dac45c723c */ /* 0x080ff0000004185c */
[C---:B------:R-:W-:Y:S01]  /*88a0*/  HMMA.16816.F32.BF16 R96, R188.reuse, R218, R96 ;  /* 0x000000dabc60723c */ /* 0x040fe20000041860 */
[----:B------:R-:W-:Y:S07]  /*88b0*/  LDSM.16.M88.4 R216, [R229+0x6900] ;  /* 0x00690000e5d8783b */ /* 0x000fee0000000200 */
[-C--:B------:R-:W-:Y:S08]  /*88c0*/  HMMA.16816.F32.BF16 R100, R188, R220.reuse, R100 ;  /* 0x000000dcbc64723c */ /* 0x080ff00000041864 */
[C---:B------:R-:W-:Y:S08]  /*88d0*/  HMMA.16816.F32.BF16 R104, R196.reuse, R220, R104 ;  /* 0x000000dcc468723c */ /* 0x040ff00000041868 */
[-C--:B------:R-:W-:Y:S01]  /*88e0*/  HMMA.16816.F32.BF16 R108, R196, R222.reuse, R108 ;  /* 0x000000dec46c723c */ /* 0x080fe2000004186c */
[----:B------:R-:W-:Y:S07]  /*88f0*/  LDSM.16.M88.4 R196, [R229+0x6100] ;  /* 0x00610000e5c4783b */ /* 0x000fee0000000200 */
[----:B------:R-:W-:Y:S01]  /*8900*/  HMMA.16816.F32.BF16 R112, R188, R222, R112 ;  /* 0x000000debc70723c */ /* 0x000fe20000041870 */
[----:B------:R-:W4:Y:S07]  /*8910*/  LDSM.16.M88.4 R188, [R229+0x5900] ;  /* 0x00590000e5bc783b */ /* 0x000f2e0000000200 */
[-C--:B-1----:R-:W-:Y:S01]  /*8920*/  HMMA.16816.F32.BF16 R4, R184, R192.reuse, R4 ;  /* 0x000000c0b804723c */ /* 0x082fe20000041804 */
[----:B------:R-:W-:Y:S07]  /*8930*/  LDSM.16.M88.4 R220, [R228] ;  /* 0x00000000e4dc783b */ /* 0x000fee0000000200 */
        /* <DEDUP_REMOVED lines=12> */
[C---:B------:R-:W-:Y:S08]  /*8a00*/  HMMA.16816.F32.BF16 R48, R184.reuse, R210, R48 ;  /* 0x000000d2b830723c */ /* 0x040ff00000041830 */
[-C--:B-----5:R-:W-:Y:S08]  /*8a10*/  HMMA.16816.F32.BF16 R52, R184, R212.reuse, R52 ;  /* 0x000000d4b834723c */ /* 0x0a0ff00000041834 */
        /* <DEDUP_REMOVED lines=15> */
[-C--:B-1----:R-:W-:Y:S08]  /*8b10*/  HMMA.16816.F32.BF16 R4, R192, R220.reuse, R4 ;  /* 0x000000dcc004723c */ /* 0x082ff00000041804 */
[C---:B--2---:R-:W-:Y:S08]  /*8b20*/  HMMA.16816.F32.BF16 R8, R204.reuse, R220, R8 ;  /* 0x000000dccc08723c */ /* 0x044ff00000041808 */
        /* <DEDUP_REMOVED lines=109> */
[C---:B------:R-:W-:Y:S03]  /*9200*/  HMMA.16816.F32.BF16 R96, R192.reuse, R6, R96 ;  /* 0x00000006c060723c */ /* 0x040fe60000041860 */
[----:B------:R-:W-:Y:S01]  /*9210*/  MUFU.TANH R28, R28 ;  /* 0x0000001c001c7308 */ /* 0x000fe20000002400 */
[----:B------:R-:W-:Y:S02]  /*9220*/  FMUL.FTZ R57, R57, c[0x0][0x320] ;  /* 0x0000c80039397a20 */ /* 0x000fe40000410000 */
[----:B------:R-:W-:Y:S02]  /*9230*/  FMUL.FTZ R58, R58, c[0x0][0x320] ;  /* 0x0000c8003a3a7a20 */ /* 0x000fe40000410000 */
[-C--:B--2---:R-:W-:Y:S04]  /*9240*/  HMMA.16816.F32.BF16 R100, R192, R8.reuse, R100 ;  /* 0x00000008c064723c */ /* 0x084fe80000041864 */
[----:B------:R-:W-:Y:S01]  /*9250*/  FMUL.FTZ R59, R59, c[0x0][0x320] ;  /* 0x0000c8003b3b7a20 */ /* 0x000fe20000410000 */
[----:B------:R-:W-:Y:S01]  /*9260*/  MUFU.TANH R29, R29 ;  /* 0x0000001d001d7308 */ /* 0x000fe20000002400 */
[----:B------:R-:W-:Y:S02]  /*9270*/  FMUL.FTZ R60, R60, c[0x0][0x320] ;  /* 0x0000c8003c3c7a20 */ /* 0x000fe40000410000 */
[----:B------:R-:W-:Y:S01]  /*9280*/  FMUL.FTZ R93, R93, c[0x0][0x320] ;  /* 0x0000c8005d5d7a20 */ /* 0x000fe20000410000 */
[C---:B------:R-:W-:Y:S04]  /*9290*/  HMMA.16816.F32.BF16 R104, R204.reuse, R8, R104 ;  /* 0x00000008cc68723c */ /* 0x040fe80000041868 */
[----:B------:R-:W-:Y:S02]  /*92a0*/  FMUL.FTZ R61, R61, c[0x0][0x320] ;  /* 0x0000c8003d3d7a20 */ /* 0x000fe40000410000 */
[----:B------:R-:W1:Y:S01]  /*92b0*/  MUFU.TANH R0, R93 ;  /* 0x0000005d00007308 */ /* 0x000e620000002400 */
[----:B------:R-:W-:Y:S01]  /*92c0*/  FMUL.FTZ R62, R62, c[0x0][0x320] ;  /* 0x0000c8003e3e7a20 */ /* 0x000fe20000410000 */
[-C--:B------:R-:W-:Y:S04]  /*92d0*/  HMMA.16816.F32.BF16 R108, R204, R10.reuse, R108 ;  /* 0x0000000acc6c723c */ /* 0x080fe8000004186c */
[----:B------:R-:W-:Y:S02]  /*92e0*/  FMUL.FTZ R63, R63, c[0x0][0x320] ;  /* 0x0000c8003f3f7a20 */ /* 0x000fe40000410000 */
[----:B------:R-:W-:Y:S02]  /*92f0*/  FMUL.FTZ R64, R64, c[0x0][0x320] ;  /* 0x0000c80040407a20 */ /* 0x000fe40000410000 */
[----:B------:R-:W2:Y:S01]  /*9300*/  MUFU.TANH R30, R30 ;  /* 0x0000001e001e7308 */ /* 0x000ea20000002400 */
[----:B------:R-:W-:Y:S04]  /*9310*/  HMMA.16816.F32.BF16 R112, R192, R10, R112 ;  /* 0x0000000ac070723c */ /* 0x000fe80000041870 */
[----:B------:R-:W-:Y:S02]  /*9320*/  FMUL.FTZ R74, R74, c[0x0][0x320] ;  /* 0x0000c8004a4a7a20 */ /* 0x000fe40000410000 */
[----:B------:R-:W-:Y:S02]  /*9330*/  FMUL.FTZ R80, R80, c[0x0][0x320] ;  /* 0x0000c80050507a20 */ /* 0x000fe40000410000 */
[----:B------:R-:W-:Y:S01]  /*9340*/  FMUL.FTZ R81, R81, c[0x0][0x320] ;  /* 0x0000c80051517a20 */ /* 0x000fe20000410000 */
[----:B------:R-:W3:Y:S03]  /*9350*/  MUFU.TANH R31, R31 ;  /* 0x0000001f001f7308 */ /* 0x000ee60000002400 */
[----:B------:R-:W-:Y:S01]  /*9360*/  FMUL.FTZ R82, R82, c[0x0][0x320] ;  /* 0x0000c80052527a20 */ /* 0x000fe20000410000 */
[----:B-1----:R1:W-:Y:S01]  /*9370*/  STL [R1+0xc], R0 ;  /* 0x00000c0001007387 */ /* 0x0023e20000100800 */
[----:B------:R-:W-:Y:S02]  /*9380*/  FMUL.FTZ R83, R83, c[0x0][0x320] ;  /* 0x0000c80053537a20 */ /* 0x000fe40000410000 */
[----:B------:R-:W-:Y:S02]  /*9390*/  FMUL.FTZ R97, R97, c[0x0][0x320] ;  /* 0x0000c80061617a20 */ /* 0x000fe40000410000 */
[----:B------:R-:W-:Y:S01]  /*93a0*/  FMUL.FTZ R98, R98, c[0x0][0x320] ;  /* 0x0000c80062627a20 */ /* 0x000fe20000410000 */
[----:B------:R-:W4:Y:S01]  /*93b0*/  MUFU.TANH R32, R32 ;  /* 0x0000002000207308 */ /* 0x000f220000002400 */
[----:B------:R-:W-:Y:S02]  /*93c0*/  FMUL.FTZ R99, R99, c[0x0][0x320] ;  /* 0x0000c80063637a20 */ /* 0x000fe40000410000 */
[----:B------:R-:W-:Y:S02]  /*93d0*/  FMUL.FTZ R100, R100, c[0x0][0x320] ;  /* 0x0000c80064647a20 */ /* 0x000fe40000410000 */
[----:B------:R-:W-:Y:S02]  /*93e0*/  FMUL.FTZ R101, R101, c[0x0][0x320] ;  /* 0x0000c80065657a20 */ /* 0x000fe40000410000 */
[----:B------:R-:W-:Y:S02]  /*93f0*/  FMUL.FTZ R102, R102, c[0x0][0x320] ;  /* 0x0000c80066667a20 */ /* 0x000fe40000410000 */
[----:B------:R-:W-:Y:S01]  /*9400*/  FMUL.FTZ R103, R103, c[0x0][0x320] ;  /* 0x0000c80067677a20 */ /* 0x000fe20000410000 */
[----:B------:R-:W1:Y:S01]  /*9410*/  MUFU.TANH R33, R33 ;  /* 0x0000002100217308 */ /* 0x000e620000002400 */
        /* <DEDUP_REMOVED lines=35> */
[----:B------:R2:W2:Y:S01]  /*9650*/  MUFU.TANH R17, R39 ;  /* 0x0000002700117308 */ /* 0x0004a20000002400 */
[----:B------:R-:W-:Y:S02]  /*9660*/  FMUL.FTZ R96, R96, c[0x0][0x320] ;  /* 0x0000c80060607a20 */ /* 0x000fe40000410000 */
[----:B------:R-:W-:Y:S02]  /*9670*/  FMUL.FTZ R104, R104, c[0x0][0x320] ;  /* 0x0000c80068687a20 */ /* 0x000fe40000410000 */
[----:B------:R-:W-:Y:S02]  /*9680*/  FMUL.FTZ R105, R105, c[0x0][0x320] ;  /* 0x0000c80069697a20 */ /* 0x000fe40000410000 */
[----:B------:R-:W-:Y:S02]  /*9690*/  FMUL.FTZ R106, R106, c[0x0][0x320] ;  /* 0x0000c8006a6a7a20 */ /* 0x000fe40000410000 */
[----:B------:R-:W-:Y:S01]  /*96a0*/  FMUL.FTZ R107, R107, c[0x0][0x320] ;  /* 0x0000c8006b6b7a20 */ /* 0x000fe20000410000 */
[----:B------:R-:W2:Y:S01]  /*96b0*/  MUFU.TANH R40, R40 ;  /* 0x0000002800287308 */ /* 0x000ea20000002400 */
[----:B------:R-:W-:Y:S02]  /*96c0*/  FMUL.FTZ R108, R108, c[0x0][0x320] ;  /* 0x0000c8006c6c7a20 */ /* 0x000fe40000410000 */
[----:B-1----:R-:W-:Y:S07]  /*96d0*/  FMUL.FTZ R0, R111, c[0x0][0x320] ;  /* 0x0000c8006f007a20 */ /* 0x002fee0000410000 */
[----:B------:R-:W1:Y:S10]  /*96e0*/  MUFU.TANH R41, R41 ;  /* 0x0000002900297308 */ /* 0x000e740000002400 */
[----:B------:R-:W1:Y:S10]  /*96f0*/  MUFU.TANH R42, R42 ;  /* 0x0000002a002a7308 */ /* 0x000e740000002400 */
[----:B------:R1:W1:Y:S10]  /*9700*/  MUFU.TANH R203, R43 ;  /* 0x0000002b00cb7308 */ /* 0x0002740000002400 */
[----:B------:R1:W1:Y:S10]  /*9710*/  MUFU.TANH R202, R44 ;  /* 0x0000002c00ca7308 */ /* 0x0002740000002400 */
[----:B------:R1:W1:Y:S10]  /*9720*/  MUFU.TANH R208, R45 ;  /* 0x0000002d00d07308 */ /* 0x0002740000002400 */
[----:B------:R1:W1:Y:S10]  /*9730*/  MUFU.TANH R216, R47 ;  /* 0x0000002f00d87308 */ /* 0x0002740000002400 */
        /* <DEDUP_REMOVED lines=59> */
[----:B------:R-:W1:Y:S10]  /*9af0*/  MUFU.TANH R109, R109 ;  /* 0x0000006d006d7308 */ /* 0x000e740000002400 */
[----:B------:R-:W1:Y:S10]  /*9b00*/  MUFU.TANH R75, R75 ;  /* 0x0000004b004b7308 */ /* 0x000e740000002400 */
[----:B------:R1:W1:Y:S10]  /*9b10*/  MUFU.TANH R74, R0 ;  /* 0x00000000004a7308 */ /* 0x0002740000002400 */
[----:B------:R-:W1:Y:S10]  /*9b20*/  MUFU.TANH R112, R112 ;  /* 0x0000007000707308 */ /* 0x000e740000002400 */
[----:B------:R-:W1:Y:S10]  /*9b30*/  MUFU.TANH R113, R113 ;  /* 0x0000007100717308 */ /* 0x000e740000002400 */
[----:B------:R-:W1:Y:S10]  /*9b40*/  MUFU.TANH R114, R114 ;  /* 0x0000007200727308 */ /* 0x000e740000002400 */
[----:B------:R-:W1:Y:S02]  /*9b50*/  MUFU.TANH R115, R115 ;  /* 0x0000007300737308 */ /* 0x000e640000002400 */
[----:B-1234-:R-:W-:-:S05]  /*9b60*/  @P0 BRA `(.L_x_37) ;  /* 0xffffe0e000000947 */ /* 0x01efca000383ffff */
.L_x_36:
[----:B------:R-:W3:Y:S01]  /*9b70*/  LDL.LU R108, [R1+0xc] ;  /* 0x00000c00016c7983 */ /* 0x000ee20000300800 */
        /* <DEDUP_REMOVED lines=33> */
[----:B--2---:R-:W-:Y:S02]  /*9d90*/  FMNMX.FTZ R4, R187, R116, !PT ;  /* 0x00000074bb047209 */ /* 0x004fe40007810000 */
        /* <DEDUP_REMOVED lines=52> */
[----:B------:R-:W-:Y:S01]  /*a0e0*/  FMNMX.FTZ R2, R59, R2, !PT ;  /* 0x000000023b027209 */ /* 0x000fe20007810000 */
[----:B------:R-:W1:Y:S01]  /*a0f0*/  SHFL.BFLY PT, R7, R0, 0x2, 0x1f ;  /* 0x0c401f0000077f89 */ /* 0x000e6200000e0000 */
        /* <DEDUP_REMOVED lines=25> */
[----:B------:R-:W-:Y:S01]  /*a290*/  FMNMX.FTZ R4, R102, R4, !PT ;  /* 0x0000000466047209 */ /* 0x000fe20007810000 */
[----:B------:R-:W-:Y:S01]  /*a2a0*/  LDSM.16.MT88.4 R52, [R225+0x100] ;  /* 0x00010000e134783b */ /* 0x000fe20000004200 */
[----:B------:R-:W-:Y:S02]  /*a2b0*/  MOV R111, R64 ;  /* 0x00000040006f7202 */ /* 0x000fe40000000f00 */
[----:B------:R-:W-:Y:S02]  /*a2c0*/  FMNMX.FTZ R4, R103, R4, !PT ;  /* 0x0000000467047209 */ /* 0x000fe40007810000 */
[----:B------:R-:W-:Y:S01]  /*a2d0*/  ISETP.LT.AND P0, PT, RZ, UR6, PT ;  /* 0x00000006ff007c0c */ /* 0x000fe2000bf01270 */
[----:B------:R-:W-:Y:S01]  /*a2e0*/  UIADD3 UR6, UR6, -0x1, URZ ;  /* 0xffffffff06067890 */ /* 0x000fe2000fffe03f */
[----:B------:R-:W-:Y:S04]  /*a2f0*/  FMNMX.FTZ R4, R114, R4, !PT ;  /* 0x0000000472047209 */ /* 0x000fe80007810000 */
[----:B------:R-:W-:Y:S05]  /*a300*/  FMNMX.FTZ R4, R115, R4, !PT ;  /* 0x0000000473047209 */ /* 0x000fea0007810000 */
[----:B------:R-:W2:Y:S01]  /*a310*/  SHFL.BFLY PT, R6, R4, 0x2, 0x1f ;  /* 0x0c401f0004067f89 */ /* 0x000ea200000e0000 */
[----:B---3--:R-:W-:Y:S02]  /*a320*/  FMNMX.FTZ R2, R108, R2, !PT ;  /* 0x000000026c027209 */ /* 0x008fe40007810000 */
[----:B-1----:R-:W-:Y:S02]  /*a330*/  FMNMX.FTZ R0, R0, R7, !PT ;  /* 0x0000000700007209 */ /* 0x002fe40007810000 */
[----:B------:R-:W-:Y:S02]  /*a340*/  FMNMX.FTZ R2, R206, R2, !PT ;  /* 0x00000002ce027209 */ /* 0x000fe40007810000 */
[----:B--2---:R-:W-:Y:S01]  /*a350*/  FMNMX.FTZ R4, R4, R6, !PT ;  /* 0x0000000604047209 */ /* 0x004fe20007810000 */
[----:B------:R-:W1:Y:S01]  /*a360*/  SHFL.BFLY PT, R73, R0, 0x1, 0x1f ;  /* 0x0c201f0000497f89 */ /* 0x000e6200000e0000 */
[----:B------:R-:W-:Y:S04]  /*a370*/  FMNMX.FTZ R2, R205, R2, !PT ;  /* 0x00000002cd027209 */ /* 0x000fe80007810000 */
[----:B------:R-:W-:Y:S03]  /*a380*/  FMNMX.FTZ R2, R204, R2, !PT ;  /* 0x00000002cc027209 */ /* 0x000fe60007810000 */
[----:B------:R-:W2:Y:S01]  /*a390*/  SHFL.BFLY PT, R72, R4, 0x1, 0x1f ;  /* 0x0c201f0004487f89 */ /* 0x000ea200000e0000 */
[----:B------:R-:W-:Y:S07]  /*a3a0*/  FMNMX.FTZ R2, R109, R2, !PT ;  /* 0x000000026d027209 */ /* 0x000fee0007810000 */
[----:B------:R-:W3:Y:S01]  /*a3b0*/  SHFL.BFLY PT, R71, R2, 0x2, 0x1f ;  /* 0x0c401f0002477f89 */ /* 0x000ee200000e0000 */
[----:B-1----:R-:W-:Y:S05]  /*a3c0*/  FMNMX.FTZ R73, R0, R73, !PT ;  /* 0x0000004900497209 */ /* 0x002fea0007810000 */
[C---:B------:R-:W-:Y:S02]  /*a3d0*/  FADD.FTZ R0, -R73.reuse, R3 ;  /* 0x0000000349007221 */ /* 0x040fe40000010100 */
[----:B------:R-:W-:Y:S01]  /*a3e0*/  FMUL.FTZ R105, R73, c[0x0][0x2d0] ;  /* 0x0000b40049697a20 */ /* 0x000fe20000410000 */
[----:B--2---:R-:W-:Y:S03]  /*a3f0*/  FMNMX.FTZ R72, R4, R72, !PT ;  /* 0x0000004804487209 */ /* 0x004fe60007810000 */
[--C-:B------:R-:W-:Y:S02]  /*a400*/  FFMA.FTZ R4, R186, c[0x0][0x2d0], -R105.reuse ;  /* 0x0000b400ba047a23 */ /* 0x100fe40000010869 */
[----:B------:R-:W-:Y:S02]  /*a410*/  FMUL.FTZ R107, R72, c[0x0][0x2d0] ;  /* 0x0000b400486b7a20 */ /* 0x000fe40000410000 */
[----:B------:R-:W-:Y:S01]  /*a420*/  MUFU.EX2 R106, R4 ;  /* 0x00000004006a7308 */ /* 0x000fe20000000800 */
[----:B---3--:R-:W-:Y:S01]  /*a430*/  FMNMX.FTZ R71, R2, R71, !PT ;  /* 0x0000004702477209 */ /* 0x008fe20007810000 */
[--C-:B------:R-:W-:Y:S01]  /*a440*/  FFMA.FTZ R7, R32, c[0x0][0x2d0], -R105.reuse ;  /* 0x0000b40020077a23 */ /* 0x100fe20000010869 */
[----:B------:R-:W-:Y:S01]  /*a450*/  FMNMX.FTZ R2, R81, R5, !PT ;  /* 0x0000000551027209 */ /* 0x000fe20007810000 */
[--C-:B------:R-:W-:Y:S02]  /*a460*/  FFMA.FTZ R9, R20, c[0x0][0x2d0], -R105.reuse ;  /* 0x0000b40014097a23 */ /* 0x100fe40000010869 */
[----:B------:R-:W1:Y:S01]  /*a470*/  SHFL.BFLY PT, R5, R71, 0x1, 0x1f ;  /* 0x0c201f0047057f89 */ /* 0x000e6200000e0000 */
[----:B------:R-:W-:Y:S01]  /*a480*/  FMNMX.FTZ R2, R193, R2, !PT ;  /* 0x00000002c1027209 */ /* 0x000fe20007810000 */
[--C-:B------:R-:W-:Y:S02]  /*a490*/  FFMA.FTZ R8, R21, c[0x0][0x2d0], -R105.reuse ;  /* 0x0000b40015087a23 */ /* 0x100fe40000010869 */
[----:B------:R2:W-:Y:S01]  /*a4a0*/  MUFU.EX2 R228, R9 ;  /* 0x0000000900e47308 */ /* 0x0005e20000000800 */
[----:B------:R-:W-:Y:S01]  /*a4b0*/  FMNMX.FTZ R2, R61, R2, !PT ;  /* 0x000000023d027209 */ /* 0x000fe20007810000 */
[--C-:B------:R-:W-:Y:S02]  /*a4c0*/  FFMA.FTZ R16, R48, c[0x0][0x2d0], -R105.reuse ;  /* 0x0000b40030107a23 */ /* 0x100fe40000010869 */
[--C-:B------:R-:W-:Y:S01]  /*a4d0*/  FFMA.FTZ R6, R33, c[0x0][0x2d0], -R105.reuse ;  /* 0x0000b40021067a23 */ /* 0x100fe20000010869 */
[----:B------:R-:W-:Y:S01]  /*a4e0*/  FMNMX.FTZ R3, R111, R2, !PT ;  /* 0x000000026f037209 */ /* 0x000fe20007810000 */
[----:B------:R-:W-:Y:S02]  /*a4f0*/  FMUL.FTZ R2, R0, c[0x0][0x2d0] ;  /* 0x0000b40000027a20 */ /* 0x000fe40000410000 */
[--C-:B------:R-:W-:Y:S01]  /*a500*/  FFMA.FTZ R100, R100, c[0x0][0x2d0], -R105.reuse ;  /* 0x0000b40064647a23 */ /* 0x100fe20000010869 */
[----:B------:R-:W-:Y:S01]  /*a510*/  FMNMX.FTZ R0, R207, R3, !PT ;  /* 0x00000003cf007209 */ /* 0x000fe20007810000 */
[----:B------:R3:W4:Y:S01]  /*a520*/  MUFU.EX2 R70, R2 ;  /* 0x0000000200467308 */ /* 0x0007220000000800 */
[----:B------:R-:W-:Y:S02]  /*a530*/  FFMA.FTZ R101, R101, c[0x0][0x2d0], -R105 ;  /* 0x0000b40065657a23 */ /* 0x000fe40000010869 */
[----:B------:R-:W-:Y:S01]  /*a540*/  FMNMX.FTZ R0, R75, R0, !PT ;  /* 0x000000004b007209 */ /* 0x000fe20007810000 */
[--C-:B------:R-:W-:Y:S02]  /*a550*/  FFMA.FTZ R102, R102, c[0x0][0x2d0], -R107.reuse ;  /* 0x0000b40066667a23 */ /* 0x100fe4000001086b */
[--C-:B------:R-:W-:Y:S01]  /*a560*/  FFMA.FTZ R103, R103, c[0x0][0x2d0], -R107.reuse ;  /* 0x0000b40067677a23 */ /* 0x100fe2000001086b */
[----:B------:R-:W-:Y:S03]  /*a570*/  FMNMX.FTZ R0, R74, R0, !PT ;  /* 0x000000004a007209 */ /* 0x000fe60007810000 */
[----:B------:R-:W-:Y:S01]  /*a580*/  MUFU.EX2 R88, R8 ;  /* 0x0000000800587308 */ /* 0x000fe20000000800 */
[----:B-1----:R-:W-:Y:S01]  /*a590*/  FMNMX.FTZ R71, R71, R5, !PT ;  /* 0x0000000547477209 */ /* 0x002fe20007810000 */
[----:B------:R-:W1:Y:S01]  /*a5a0*/  SHFL.BFLY PT, R3, R0, 0x2, 0x1f ;  /* 0x0c401f0000037f89 */ /* 0x000e6200000e0000 */
[----:B------:R-:W-:Y:S02]  /*a5b0*/  FFMA.FTZ R5, R22, c[0x0][0x2d0], -R107 ;  /* 0x0000b40016057a23 */ /* 0x000fe4000001086b */
[--C-:B--2---:R-:W-:Y:S02]  /*a5c0*/  FFMA.FTZ R9, R36, c[0x0][0x2d0], -R105.reuse ;  /* 0x0000b40024097a23 */ /* 0x104fe40000010869 */
[C---:B------:R-:W-:Y:S03]  /*a5d0*/  FMUL.FTZ R96, R71.reuse, c[0x0][0x2d0] ;  /* 0x0000b40047607a20 */ /* 0x040fe60000410000 */
[----:B------:R4:W-:Y:S01]  /*a5e0*/  MUFU.EX2 R119, R5 ;  /* 0x0000000500777308 */ /* 0x0009e20000000800 */
[--C-:B------:R-:W-:Y:S02]  /*a5f0*/  FFMA.FTZ R32, R40, c[0x0][0x2d0], -R96.reuse ;  /* 0x0000b40028207a23 */ /* 0x100fe40000010860 */
[----:B------:R-:W-:Y:S02]  /*a600*/  FFMA.FTZ R48, R202, c[0x0][0x2d0], -R96 ;  /* 0x0000b400ca307a23 */ /* 0x000fe40000010860 */
[----:B---3--:R-:W-:Y:S04]  /*a610*/  FADD.FTZ R2, -R72, R116 ;  /* 0x0000007448027221 */ /* 0x008fe80000010100 */
[----:B------:R-:W-:Y:S01]  /*a620*/  FMUL.FTZ R2, R2, c[0x0][0x2d0] ;  /* 0x0000b40002027a20 */ /* 0x000fe20000410000 */
[----:B------:R-:W2:Y:S01]  /*a630*/  MUFU.EX2 R56, R9 ;  /* 0x0000000900387308 */ /* 0x000ea20000000800 */
[----:B-1----:R-:W-:Y:S01]  /*a640*/  FMNMX.FTZ R0, R0, R3, !PT ;  /* 0x0000000300007209 */ /* 0x002fe20007810000 */
[----:B------:R-:W-:Y:S08]  /*a650*/  FFMA.FTZ R3, R184, c[0x0][0x2d0], -R105 ;  /* 0x0000b400b8037a23 */ /* 0x000ff00000010869 */
[----:B------:R1:W-:Y:S01]  /*a660*/  MUFU.EX2 R68, R2 ;  /* 0x0000000200447308 */ /* 0x0003e20000000800 */
[----:B----4-:R-:W-:Y:S09]  /*a670*/  FMUL.FTZ R5, R70, R125 ;  /* 0x0000007d46057220 */ /* 0x010ff20000410000 */
[----:B------:R3:W-:Y:S10]  /*a680*/  MUFU.EX2 R184, R3 ;  /* 0x0000000300b87308 */ /* 0x0007f40000000800 */
[----:B------:R4:W-:Y:S01]  /*a690*/  MUFU.EX2 R93, R16 ;  /* 0x00000010005d7308 */ /* 0x0009e20000000800 */
[----:B-1----:R-:W-:Y:S04]  /*a6a0*/  FADD.FTZ R2, -R71, R117 ;  /* 0x0000007547027221 */ /* 0x002fe80000010100 */
[----:B------:R-:W-:Y:S05]  /*a6b0*/  FMUL.FTZ R2, R2, c[0x0][0x2d0] ;  /* 0x0000b40002027a20 */ /* 0x000fea0000410000 */
[----:B------:R-:W-:Y:S01]  /*a6c0*/  MUFU.EX2 R100, R100 ;  /* 0x0000006400647308 */ /* 0x000fe20000000800 */
[--C-:B---3--:R-:W-:Y:S09]  /*a6d0*/  FFMA.FTZ R3, R187, c[0x0][0x2d0], -R107.reuse ;  /* 0x0000b400bb037a23 */ /* 0x108ff2000001086b */
[----:B------:R1:W-:Y:S01]  /*a6e0*/  MUFU.EX2 R104, R3 ;  /* 0x0000000300687308 */ /* 0x0003e20000000800 */
[----:B----4-:R-:W-:Y:S01]  /*a6f0*/  FMUL.FTZ R16, R70, R132 ;  /* 0x0000008446107220 */ /* 0x010fe20000410000 */
[----:B--2---:R-:W-:Y:S08]  /*a700*/  MOV R132, R56 ;  /* 0x0000003800847202 */ /* 0x004ff00000000f00 */
[----:B------:R2:W3:Y:S10]  /*a710*/  MUFU.EX2 R69, R2 ;  /* 0x0000000200457308 */ /* 0x0004f40000000800 */
[----:B------:R4:W-:Y:S01]  /*a720*/  MUFU.EX2 R187, R6 ;  /* 0x0000000600bb7308 */ /* 0x0009e20000000800 */
[----:B-1----:R-:W-:Y:S09]  /*a730*/  FFMA.FTZ R3, R199, c[0x0][0x2d0], -R107 ;  /* 0x0000b400c7037a23 */ /* 0x002ff2000001086b */
[----:B------:R1:W1:Y:S01]  /*a740*/  MUFU.EX2 R235, R3 ;  /* 0x0000000300eb7308 */ /* 0x0002620000000800 */
[----:B--2---:R-:W-:Y:S02]  /*a750*/  FFMA.FTZ R2, R198, c[0x0][0x2d0], -R105 ;  /* 0x0000b400c6027a23 */ /* 0x004fe40000010869 */
[C---:B---3--:R-:W-:Y:S02]  /*a760*/  FMUL.FTZ R13, R69.reuse, R129 ;  /* 0x00000081450d7220 */ /* 0x048fe40000410000 */
[C---:B------:R-:W-:Y:S05]  /*a770*/  FMUL.FTZ R8, R69.reuse, R120 ;  /* 0x0000007845087220 */ /* 0x040fea0000410000 */
[----:B------:R2:W3:Y:S01]  /*a780*/  MUFU.EX2 R116, R2 ;  /* 0x0000000200747308 */ /* 0x0004e20000000800 */
[----:B------:R-:W-:Y:S01]  /*a790*/  FMUL.FTZ R9, R69, R121 ;  /* 0x0000007945097220 */ /* 0x000fe20000410000 */
[----:B------:R-:W-:Y:S01]  /*a7a0*/  MOV R121, R63 ;  /* 0x0000003f00797202 */ /* 0x000fe20000000f00 */
[----:B----4-:R-:W-:Y:S07]  /*a7b0*/  FMUL.FTZ R6, R68, R126 ;  /* 0x0000007e44067220 */ /* 0x010fee0000410000 */
[----:B------:R-:W-:Y:S01]  /*a7c0*/  MUFU.EX2 R101, R101 ;  /* 0x0000006500657308 */ /* 0x000fe20000000800 */
[----:B-1----:R-:W-:Y:S01]  /*a7d0*/  FFMA.FTZ R3, R18, c[0x0][0x2d0], -R107 ;  /* 0x0000b40012037a23 */ /* 0x002fe2000001086b */
[----:B------:R-:W-:Y:S01]  /*a7e0*/  F2FP.BF16.PACK_AB R77, R235, R104 ;  /* 0x00000068eb4d723e */ /* 0x000fe200000010ff */
[----:B------:R-:W-:Y:S07]  /*a7f0*/  FMUL.FTZ R18, R68, R134 ;  /* 0x0000008644127220 */ /* 0x000fee0000410000 */
[----:B------:R1:W-:Y:S01]  /*a800*/  MUFU.EX2 R231, R3 ;  /* 0x0000000300e77308 */ /* 0x0003e20000000800 */
[----:B--2---:R-:W-:Y:S01]  /*a810*/  FFMA.FTZ R2, R185, c[0x0][0x2d0], -R105 ;  /* 0x0000b400b9027a23 */ /* 0x004fe20000010869 */
[----:B---3--:R-:W-:Y:S08]  /*a820*/  F2FP.BF16.PACK_AB R76, R116, R106 ;  /* 0x0000006a744c723e */ /* 0x008ff000000010ff */
[----:B------:R2:W3:Y:S10]  /*a830*/  MUFU.EX2 R232, R2 ;  /* 0x0000000200e87308 */ /* 0x0004f40000000800 */
[----:B------:R-:W-:Y:S01]  /*a840*/  MUFU.EX2 R185, R7 ;  /* 0x0000000700b97308 */ /* 0x000fe20000000800 */
[--C-:B-1----:R-:W-:Y:S09]  /*a850*/  FFMA.FTZ R3, R197, c[0x0][0x2d0], -R96.reuse ;  /* 0x0000b400c5037a23 */ /* 0x102ff20000010860 */
[----:B------:R1:W-:Y:S01]  /*a860*/  MUFU.EX2 R110, R3 ;  /* 0x00000003006e7308 */ /* 0x0003e20000000800 */
[----:B--2---:R-:W2:Y:S01]  /*a870*/  SHFL.BFLY PT, R2, R0, 0x1, 0x1f ;  /* 0x0c201f0000027f89 */ /* 0x004ea200000e0000 */
[----:B---3--:R-:W-:Y:S08]  /*a880*/  F2FP.BF16.PACK_AB R78, R184, R232 ;  /* 0x000000e8b84e723e */ /* 0x008ff000000010ff */
[----:B------:R-:W-:Y:S10]  /*a890*/  MUFU.EX2 R102, R102 ;  /* 0x0000006600667308 */ /* 0x000ff40000000800 */
[----:B------:R-:W-:Y:S01]  /*a8a0*/  MUFU.EX2 R103, R103 ;  /* 0x0000006700677308 */ /* 0x000fe20000000800 */
[--C-:B-1----:R-:W-:Y:S01]  /*a8b0*/  FFMA.FTZ R3, R200, c[0x0][0x2d0], -R96.reuse ;  /* 0x0000b400c8037a23 */ /* 0x102fe20000010860 */
[----:B------:R-:W-:Y:S02]  /*a8c0*/  MOV R200, R44 ;  /* 0x0000002c00c87202 */ /* 0x000fe40000000f00 */
[----:B--2---:R-:W-:Y:S01]  /*a8d0*/  FMNMX.FTZ R2, R2, R0, !PT ;  /* 0x0000000002027209 */ /* 0x004fe20007810000 */
[----:B------:R-:W-:Y:S05]  /*a8e0*/  FFMA.FTZ R0, R19, c[0x0][0x2d0], -R107 ;  /* 0x0000b40013007a23 */ /* 0x000fea000001086b */
[----:B------:R1:W2:Y:S01]  /*a8f0*/  MUFU.EX2 R234, R3 ;  /* 0x0000000300ea7308 */ /* 0x0002a20000000800 */
[----:B------:R-:W-:Y:S09]  /*a900*/  FMUL.FTZ R19, R68, R135 ;  /* 0x0000008744137220 */ /* 0x000ff20000410000 */
[----:B------:R3:W4:Y:S01]  /*a910*/  MUFU.EX2 R10, R0 ;  /* 0x00000000000a7308 */ /* 0x0007220000000800 */
[----:B-1----:R-:W-:Y:S01]  /*a920*/  FFMA.FTZ R3, R191, c[0x0][0x2d0], -R96 ;  /* 0x0000b400bf037a23 */ /* 0x002fe20000010860 */
[----:B--2---:R-:W-:Y:S02]  /*a930*/  F2FP.BF16.PACK_AB R64, R234, R110 ;  /* 0x0000006eea40723e */ /* 0x004fe400000010ff */
[----:B------:R-:W-:Y:S06]  /*a940*/  MOV R191, R46 ;  /* 0x0000002e00bf7202 */ /* 0x000fec0000000f00 */
[----:B------:R1:W-:Y:S01]  /*a950*/  MUFU.EX2 R230, R3 ;  /* 0x0000000300e67308 */ /* 0x0003e20000000800 */
[----:B---3--:R-:W-:Y:S01]  /*a960*/  FADD.FTZ R0, -R2, R118 ;  /* 0x0000007602007221 */ /* 0x008fe20000010100 */
[----:B----4-:R-:W-:Y:S03]  /*a970*/  MOV R120, R10 ;  /* 0x0000000a00787202 */ /* 0x010fe60000000f00 */
[----:B------:R-:W-:Y:S01]  /*a980*/  FMUL.FTZ R0, R0, c[0x0][0x2d0] ;  /* 0x0000b40000007a20 */ /* 0x000fe20000410000 */
[----:B------:R-:W-:Y:S05]  /*a990*/  F2FP.BF16.PACK_AB R79, R120, R231 ;  /* 0x000000e7784f723e */ /* 0x000fea00000010ff */
[----:B------:R-:W2:Y:S01]  /*a9a0*/  MUFU.EX2 R0, R0 ;  /* 0x0000000000007308 */ /* 0x000ea20000000800 */
[--C-:B-1----:R-:W-:Y:S01]  /*a9b0*/  FFMA.FTZ R3, R189, c[0x0][0x2d0], -R96.reuse ;  /* 0x0000b400bd037a23 */ /* 0x102fe20000010860 */
[----:B------:R-:W-:Y:S08]  /*a9c0*/  MOV R189, R82 ;  /* 0x0000005200bd7202 */ /* 0x000ff00000000f00 */
[----:B------:R1:W3:Y:S01]  /*a9d0*/  MUFU.EX2 R11, R3 ;  /* 0x00000003000b7308 */ /* 0x0002e20000000800 */
[C---:B--2---:R-:W-:Y:S01]  /*a9e0*/  FMUL.FTZ R10, R0.reuse, R122 ;  /* 0x0000007a000a7220 */ /* 0x044fe20000410000 */
[----:B------:R-:W-:Y:S01]  /*a9f0*/  MOV R122, R88 ;  /* 0x00000058007a7202 */ /* 0x000fe20000000f00 */
[C---:B------:R-:W-:Y:S01]  /*aa00*/  FMUL.FTZ R14, R0.reuse, R130 ;  /* 0x00000082000e7220 */ /* 0x040fe20000410000 */
[----:B------:R-:W-:Y:S01]  /*aa10*/  MOV R130, R83 ;  /* 0x0000005300827202 */ /* 0x000fe20000000f00 */
[C---:B------:R-:W-:Y:S01]  /*aa20*/  FMUL.FTZ R15, R0.reuse, R131 ;  /* 0x00000083000f7220 */ /* 0x040fe20000410000 */
[----:B------:R-:W-:Y:S01]  /*aa30*/  MOV R131, R84 ;  /* 0x0000005400837202 */ /* 0x000fe20000000f00 */
[C---:B------:R-:W-:Y:S02]  /*aa40*/  FMUL.FTZ R46, R0.reuse, R162 ;  /* 0x000000a2002e7220 */ /* 0x040fe40000410000 */
[----:B------:R-:W-:Y:S02]  /*aa50*/  FMUL.FTZ R63, R0, R179 ;  /* 0x000000b3003f7220 */ /* 0x000fe40000410000 */
[----:B-1----:R-:W-:Y:S04]  /*aa60*/  FMUL.FTZ R3, R2, c[0x0][0x2d0] ;  /* 0x0000b40002037a20 */ /* 0x002fe80000410000 */
[--C-:B------:R-:W-:Y:S01]  /*aa70*/  FFMA.FTZ R4, R188, c[0x0][0x2d0], -R3.reuse ;  /* 0x0000b400bc047a23 */ /* 0x100fe20000010803 */
[----:B------:R-:W-:Y:S01]  /*aa80*/  MOV R188, R80 ;  /* 0x0000005000bc7202 */ /* 0x000fe20000000f00 */
[--C-:B------:R-:W-:Y:S02]  /*aa90*/  FFMA.FTZ R7, R31, c[0x0][0x2d0], -R3.reuse ;  /* 0x0000b4001f077a23 */ /* 0x100fe40000010803 */
[----:B------:R1:W-:Y:S01]  /*aaa0*/  MUFU.EX2 R117, R4 ;  /* 0x0000000400757308 */ /* 0x0003e20000000800 */
[----:B------:R-:W-:Y:S02]  /*aab0*/  FMUL.FTZ R31, R0, R147 ;  /* 0x00000093001f7220 */ /* 0x000fe40000410000 */
[--C-:B------:R-:W-:Y:S02]  /*aac0*/  FFMA.FTZ R40, R42, c[0x0][0x2d0], -R3.reuse ;  /* 0x0000b4002a287a23 */ /* 0x100fe40000010803 */
[--C-:B------:R-:W-:Y:S02]  /*aad0*/  FFMA.FTZ R44, R203, c[0x0][0x2d0], -R3.reuse ;  /* 0x0000b400cb2c7a23 */ /* 0x100fe40000010803 */
[----:B------:R-:W-:Y:S02]  /*aae0*/  FMUL.FTZ R42, R0, R158 ;  /* 0x0000009e002a7220 */ /* 0x000fe40000410000 */
[--C-:B------:R-:W-:Y:S01]  /*aaf0*/  FFMA.FTZ R56, R209, c[0x0][0x2d0], -R3.reuse ;  /* 0x0000b400d1387a23 */ /* 0x100fe20000010803 */
[----:B------:R2:W-:Y:S01]  /*ab00*/  MUFU.EX2 R197, R7 ;  /* 0x0000000700c57308 */ /* 0x0005e20000000800 */
[--C-:B------:R-:W-:Y:S09]  /*ab10*/  FFMA.FTZ R75, R75, c[0x0][0x2d0], -R3.reuse ;  /* 0x0000b4004b4b7a23 */ /* 0x100ff20000010803 */
[----:B------:R4:W-:Y:S01]  /*ab20*/  MUFU.EX2 R147, R56 ;  /* 0x0000003800937308 */ /* 0x0009e20000000800 */
[--C-:B-1----:R-:W-:Y:S09]  /*ab30*/  FFMA.FTZ R4, R201, c[0x0][0x2d0], -R3.reuse ;  /* 0x0000b400c9047a23 */ /* 0x102ff20000010803 */
[----:B------:R1:W1:Y:S01]  /*ab40*/  MUFU.EX2 R233, R4 ;  /* 0x0000000400e97308 */ /* 0x0002620000000800 */
[----:B--2---:R-:W-:Y:S01]  /*ab50*/  FMUL.FTZ R7, R68, R127 ;  /* 0x0000007f44077220 */ /* 0x004fe20000410000 */
[----:B---3--:R-:W-:Y:S01]  /*ab60*/  MOV R127, R11 ;  /* 0x0000000b007f7202 */ /* 0x008fe20000000f00 */
[----:B------:R-:W-:Y:S03]  /*ab70*/  FMUL.FTZ R11, R0, R123 ;  /* 0x0000007b000b7220 */ /* 0x000fe60000410000 */
[----:B------:R-:W-:Y:S01]  /*ab80*/  F2FP.BF16.PACK_AB R66, R127, R230 ;  /* 0x000000e67f42723e */ /* 0x000fe200000010ff */
[----:B----4-:R-:W-:Y:S02]  /*ab90*/  FMUL.FTZ R56, R69, R172 ;  /* 0x000000ac45387220 */ /* 0x010fe40000410000 */
[--C-:B-1----:R-:W-:Y:S01]  /*aba0*/  FFMA.FTZ R4, R196, c[0x0][0x2d0], -R3.reuse ;  /* 0x0000b400c4047a23 */ /* 0x102fe20000010803 */
[----:B------:R-:W-:Y:S02]  /*abb0*/  F2FP.BF16.PACK_AB R65, R233, R117 ;  /* 0x00000075e941723e */ /* 0x000fe400000010ff */
[----:B------:R-:W-:Y:S01]  /*abc0*/  MOV R196, R62 ;  /* 0x0000003e00c47202 */ /* 0x000fe20000000f00 */
[----:B------:R1:W-:Y:S01]  /*abd0*/  MUFU.EX2 R229, R4 ;  /* 0x0000000400e57308 */ /* 0x0003e20000000800 */
[----:B------:R-:W-:Y:S02]  /*abe0*/  FMUL.FTZ R62, R0, R178 ;  /* 0x000000b2003e7220 */ /* 0x000fe40000410000 */
[----:B-1----:R-:W-:Y:S01]  /*abf0*/  FFMA.FTZ R4, R190, c[0x0][0x2d0], -R3 ;  /* 0x0000b400be047a23 */ /* 0x002fe20000010803 */
[----:B------:R-:W-:Y:S01]  /*ac00*/  MOV R190, R45 ;  /* 0x0000002d00be7202 */ /* 0x000fe20000000f00 */
[----:B------:R-:W-:Y:S05]  /*ac10*/  FMUL.FTZ R45, R69, R161 ;  /* 0x000000a1452d7220 */ /* 0x000fea0000410000 */
[----:B------:R1:W2:Y:S02]  /*ac20*/  MUFU.EX2 R12, R4 ;  /* 0x00000004000c7308 */ /* 0x0002a40000000800 */
[--C-:B-1----:R-:W-:Y:S01]  /*ac30*/  FFMA.FTZ R4, R23, c[0x0][0x2d0], -R107.reuse ;  /* 0x0000b40017047a23 */ /* 0x102fe2000001086b */
[----:B--2---:R-:W-:Y:S01]  /*ac40*/  MOV R126, R12 ;  /* 0x0000000c007e7202 */ /* 0x004fe20000000f00 */
[----:B------:R-:W1:Y:S01]  /*ac50*/  LDSM.16.MT88.4 R20, [R224+0x100] ;  /* 0x00010000e014783b */ /* 0x000e620000004200 */
[--C-:B------:R-:W-:Y:S05]  /*ac60*/  FFMA.FTZ R12, R17, c[0x0][0x2d0], -R107.reuse ;  /* 0x0000b400110c7a23 */ /* 0x100fea000001086b */
[----:B------:R2:W-:Y:S01]  /*ac70*/  MUFU.EX2 R91, R4 ;  /* 0x00000004005b7308 */ /* 0x0005e20000000800 */
[----:B------:R-:W-:Y:S01]  /*ac80*/  F2FP.BF16.PACK_AB R67, R126, R229 ;  /* 0x000000e57e43723e */ /* 0x000fe200000010ff */
[----:B------:R-:W-:Y:S01]  /*ac90*/  FMUL.FTZ R17, R70, R133 ;  /* 0x0000008546117220 */ /* 0x000fe20000410000 */
[----:B------:R-:W-:Y:S01]  /*aca0*/  MOV R133, R47 ;  /* 0x0000002f00857202 */ /* 0x000fe20000000f00 */
[----:B------:R-:W-:Y:S06]  /*acb0*/  FMUL.FTZ R47, R0, R163 ;  /* 0x000000a3002f7220 */ /* 0x000fec0000410000 */
[----:B------:R3:W-:Y:S01]  /*acc0*/  MUFU.EX2 R95, R12 ;  /* 0x0000000c005f7308 */ /* 0x0007e20000000800 */
[--C-:B--2---:R-:W-:Y:S02]  /*acd0*/  FFMA.FTZ R4, R34, c[0x0][0x2d0], -R107.reuse ;  /* 0x0000b40022047a23 */ /* 0x104fe4000001086b */
[C---:B------:R-:W-:Y:S01]  /*ace0*/  FMUL.FTZ R34, R68.reuse, R150 ;  /* 0x0000009644227220 */ /* 0x040fe20000410000 */
[----:B------:R-:W-:Y:S06]  /*acf0*/  MOV R150, R93 ;  /* 0x0000005d00967202 */ /* 0x000fec0000000f00 */
[----:B------:R2:W4:Y:S01]  /*ad00*/  MUFU.EX2 R87, R4 ;  /* 0x0000000400577308 */ /* 0x0005220000000800 */
[----:B---3--:R-:W-:Y:S02]  /*ad10*/  FMUL.FTZ R12, R69, R128 ;  /* 0x00000080450c7220 */ /* 0x008fe40000410000 */
[--C-:B--2---:R-:W-:Y:S01]  /*ad20*/  FFMA.FTZ R4, R35, c[0x0][0x2d0], -R107.reuse ;  /* 0x0000b40023047a23 */ /* 0x104fe2000001086b */
[----:B----4-:R-:W-:Y:S01]  /*ad30*/  MOV R123, R87 ;  /* 0x00000057007b7202 */ /* 0x010fe20000000f00 */
[----:B------:R-:W-:Y:S05]  /*ad40*/  FMUL.FTZ R35, R68, R151 ;  /* 0x0000009744237220 */ /* 0x000fea0000410000 */
[----:B------:R2:W-:Y:S10]  /*ad50*/  MUFU.EX2 R199, R4 ;  /* 0x0000000400c77308 */ /* 0x0005f40000000800 */
[----:B------:R3:W-:Y:S01]  /*ad60*/  MUFU.EX2 R151, R48 ;  /* 0x0000003000977308 */ /* 0x0007e20000000800 */
[--C-:B--2---:R-:W-:Y:S02]  /*ad70*/  FFMA.FTZ R4, R24, c[0x0][0x2d0], -R96.reuse ;  /* 0x0000b40018047a23 */ /* 0x104fe40000010860 */
[----:B------:R-:W-:Y:S07]  /*ad80*/  FFMA.FTZ R24, R50, c[0x0][0x2d0], -R107 ;  /* 0x0000b40032187a23 */ /* 0x000fee000001086b */
[----:B------:R2:W4:Y:S01]  /*ad90*/  MUFU.EX2 R89, R4 ;  /* 0x0000000400597308 */ /* 0x0005220000000800 */
[----:B------:R-:W-:Y:S02]  /*ada0*/  FMUL.FTZ R50, R68, R166 ;  /* 0x000000a644327220 */ /* 0x000fe40000410000 */
[----:B---3--:R-:W-:Y:S07]  /*adb0*/  FMUL.FTZ R48, R70, R164 ;  /* 0x000000a446307220 */ /* 0x008fee0000410000 */
[----:B------:R3:W-:Y:S01]  /*adc0*/  MUFU.EX2 R135, R24 ;  /* 0x0000001800877308 */ /* 0x0007e20000000800 */
[--C-:B--2---:R-:W-:Y:S01]  /*add0*/  FFMA.FTZ R4, R25, c[0x0][0x2d0], -R96.reuse ;  /* 0x0000b40019047a23 */ /* 0x104fe20000010860 */
[----:B----4-:R-:W-:Y:S01]  /*ade0*/  MOV R125, R89 ;  /* 0x00000059007d7202 */ /* 0x010fe20000000f00 */
[C---:B------:R-:W-:Y:S07]  /*adf0*/  FMUL.FTZ R25, R69.reuse, R141 ;  /* 0x0000008d45197220 */ /* 0x040fee0000410000 */
[----:B------:R2:W-:Y:S01]  /*ae00*/  MUFU.EX2 R186, R4 ;  /* 0x0000000400ba7308 */ /* 0x0005e20000000800 */
[C---:B---3--:R-:W-:Y:S01]  /*ae10*/  FMUL.FTZ R24, R69.reuse, R140 ;  /* 0x0000008c45187220 */ /* 0x048fe20000410000 */
[----:B------:R-:W-:Y:S02]  /*ae20*/  MOV R140, R197 ;  /* 0x000000c5008c7202 */ /* 0x000fe40000000f00 */
[----:B------:R-:W-:Y:S01]  /*ae30*/  MOV R197, R61 ;  /* 0x0000003d00c57202 */ /* 0x000fe20000000f00 */
[----:B------:R-:W-:Y:S02]  /*ae40*/  FMUL.FTZ R61, R69, R177 ;  /* 0x000000b1453d7220 */ /* 0x000fe40000410000 */
[--C-:B--2---:R-:W-:Y:S02]  /*ae50*/  FFMA.FTZ R4, R26, c[0x0][0x2d0], -R3.reuse ;  /* 0x0000b4001a047a23 */ /* 0x104fe40000010803 */
[C---:B------:R-:W-:Y:S01]  /*ae60*/  FMUL.FTZ R26, R0.reuse, R142 ;  /* 0x0000008e001a7220 */ /* 0x040fe20000410000 */
[----:B------:R-:W-:Y:S01]  /*ae70*/  MOV R142, R199 ;  /* 0x000000c7008e7202 */ /* 0x000fe20000000f00 */
[----:B------:R2:W-:Y:S01]  /*ae80*/  MUFU.EX2 R90, R4 ;  /* 0x00000004005a7308 */ /* 0x0005e20000000800 */
[----:B------:R-:W-:Y:S01]  /*ae90*/  MOV R199, R43 ;  /* 0x0000002b00c77202 */ /* 0x000fe20000000f00 */
[C---:B------:R-:W-:Y:S02]  /*aea0*/  FMUL.FTZ R43, R0.reuse, R159 ;  /* 0x0000009f002b7220 */ /* 0x040fe40000410000 */
[--C-:B--2---:R-:W-:Y:S02]  /*aeb0*/  FFMA.FTZ R4, R27, c[0x0][0x2d0], -R3.reuse ;  /* 0x0000b4001b047a23 */ /* 0x104fe40000010803 */
[----:B------:R-:W-:Y:S01]  /*aec0*/  FMUL.FTZ R27, R0, R143 ;  /* 0x0000008f001b7220 */ /* 0x000fe20000410000 */
[----:B------:R-:W-:Y:S03]  /*aed0*/  MOV R143, R187 ;  /* 0x000000bb008f7202 */ /* 0x000fe60000000f00 */
[----:B------:R2:W-:Y:S01]  /*aee0*/  MUFU.EX2 R198, R4 ;  /* 0x0000000400c67308 */ /* 0x0005e20000000800 */
[----:B------:R-:W-:Y:S01]  /*aef0*/  MOV R187, R60 ;  /* 0x0000003c00bb7202 */ /* 0x000fe20000000f00 */
[----:B------:R-:W-:Y:S08]  /*af00*/  FFMA.FTZ R60, R216, c[0x0][0x2d0], -R3 ;  /* 0x0000b400d83c7a23 */ /* 0x000ff00000010803 */
        /* <DEDUP_REMOVED lines=10> */
[----:B------:R2:W4:Y:S01]  /*afb0*/  MUFU.EX2 R118, R4 ;  /* 0x0000000400767308 */ /* 0x0005220000000800 */
[C---:B---3--:R-:W-:Y:S09]  /*afc0*/  FMUL.FTZ R28, R69.reuse, R144 ;  /* 0x00000090451c7220 */ /* 0x048ff20000410000 */
[----:B------:R3:W-:Y:S01]  /*afd0*/  MUFU.EX2 R144, R40 ;  /* 0x0000002800907308 */ /* 0x0007e20000000800 */
[----:B--2---:R-:W-:Y:S01]  /*afe0*/  FFMA.FTZ R4, R30, c[0x0][0x2d0], -R3 ;  /* 0x0000b4001e047a23 */ /* 0x004fe20000010803 */
[----:B----4-:R-:W-:Y:S01]  /*aff0*/  MOV R141, R118 ;  /* 0x00000076008d7202 */ /* 0x010fe20000000f00 */
[----:B------:R-:W-:Y:S01]  /*b000*/  FMUL.FTZ R30, R0, R146 ;  /* 0x00000092001e7220 */ /* 0x000fe20000410000 */
[----:B------:R-:W-:Y:S06]  /*b010*/  MOV R118, R81 ;  /* 0x0000005100767202 */ /* 0x000fec0000000f00 */
[----:B------:R2:W4:Y:S01]  /*b020*/  MUFU.EX2 R85, R4 ;  /* 0x0000000400557308 */ /* 0x0005220000000800 */
[----:B------:R-:W-:Y:S01]  /*b030*/  LDSM.16.MT88.4 R80, [R226+0x100] ;  /* 0x00010000e250783b */ /* 0x000fe20000004200 */
[----:B---3--:R-:W-:Y:S08]  /*b040*/  FMUL.FTZ R40, R69, R156 ;  /* 0x0000009c45287220 */ /* 0x008ff00000410000 */
[----:B------:R3:W-:Y:S01]  /*b050*/  MUFU.EX2 R146, R32 ;  /* 0x0000002000927308 */ /* 0x0007e20000000800 */
[----:B--2---:R-:W-:Y:S01]  /*b060*/  FFMA.FTZ R4, R37, c[0x0][0x2d0], -R105 ;  /* 0x0000b40025047a23 */ /* 0x004fe20000010869 */
[----:B----4-:R-:W-:Y:S02]  /*b070*/  MOV R129, R85 ;  /* 0x0000005500817202 */ /* 0x010fe40000000f00 */
[----:B------:R-:W-:Y:S06]  /*b080*/  LDSM.16.MT88.4 R84, [R224+0x900] ;  /* 0x00090000e054783b */ /* 0x000fec0000004200 */
[----:B------:R2:W-:Y:S01]  /*b090*/  MUFU.EX2 R201, R4 ;  /* 0x0000000400c97308 */ /* 0x0005e20000000800 */
[C---:B---3--:R-:W-:Y:S01]  /*b0a0*/  FMUL.FTZ R32, R70.reuse, R148 ;  /* 0x0000009446207220 */ /* 0x048fe20000410000 */
[----:B------:R-:W-:Y:S01]  /*b0b0*/  MOV R148, R33 ;  /* 0x0000002100947202 */ /* 0x000fe20000000f00 */
[----:B------:R-:W-:Y:S07]  /*b0c0*/  FMUL.FTZ R33, R70, R149 ;  /* 0x0000009546217220 */ /* 0x000fee0000410000 */
[----:B------:R3:W-:Y:S01]  /*b0d0*/  MUFU.EX2 R149, R44 ;  /* 0x0000002c00957308 */ /* 0x0007e20000000800 */
[----:B--2---:R-:W-:Y:S02]  /*b0e0*/  FFMA.FTZ R4, R38, c[0x0][0x2d0], -R107 ;  /* 0x0000b40026047a23 */ /* 0x004fe4000001086b */
[----:B------:R-:W2:Y:S07]  /*b0f0*/  LDSM.16.MT88.4 R36, [R227+0x100] ;  /* 0x00010000e324783b */ /* 0x000eae0000004200 */
[----:B------:R4:W-:Y:S01]  /*b100*/  MUFU.EX2 R94, R4 ;  /* 0x00000004005e7308 */ /* 0x0009e20000000800 */
[----:B---3--:R-:W-:Y:S02]  /*b110*/  FMUL.FTZ R44, R69, R160 ;  /* 0x000000a0452c7220 */ /* 0x008fe40000410000 */
[C---:B----4-:R-:W-:Y:S01]  /*b120*/  FMUL.FTZ R4, R70.reuse, R124 ;  /* 0x0000007c46047220 */ /* 0x050fe20000410000 */
[----:B------:R-:W-:Y:S06]  /*b130*/  MOV R124, R90 ;  /* 0x0000005a007c7202 */ /* 0x000fec0000000f00 */
[-C--:B-1----:R-:W-:Y:S08]  /*b140*/  HMMA.16816.F32.BF16 R4, R76, R20.reuse, R4 ;  /* 0x000000144c04723c */ /* 0x082ff00000041804 */
[C---:B------:R-:W-:Y:S07]  /*b150*/  HMMA.16816.F32.BF16 R8, R64.reuse, R20, R8 ;  /* 0x000000144008723c */ /* 0x040fee0000041808 */
[--C-:B------:R-:W-:Y:S01]  /*b160*/  FFMA.FTZ R20, R49, c[0x0][0x2d0], -R105.reuse ;  /* 0x0000b40031147a23 */ /* 0x100fe20000010869 */
[-C--:B------:R-:W-:Y:S03]  /*b170*/  HMMA.16816.F32.BF16 R12, R64, R22.reuse, R12 ;  /* 0x00000016400c723c */ /* 0x080fe6000004180c */
[----:B------:R1:W-:Y:S01]  /*b180*/  MUFU.EX2 R134, R20 ;  /* 0x0000001400867308 */ /* 0x0003e20000000800 */
[C---:B------:R-:W-:Y:S02]  /*b190*/  FMUL.FTZ R49, R70.reuse, R165 ;  /* 0x000000a546317220 */ /* 0x040fe40000410000 */
[----:B------:R-:W-:Y:S01]  /*b1a0*/  FMUL.FTZ R21, R70, R137 ;  /* 0x0000008946157220 */ /* 0x000fe20000410000 */
[----:B------:R-:W-:Y:S01]  /*b1b0*/  MOV R137, R198 ;  /* 0x000000c600897202 */ /* 0x000fe20000000f00 */
[C---:B------:R-:W-:Y:S04]  /*b1c0*/  HMMA.16816.F32.BF16 R16, R76.reuse, R22, R16 ;  /* 0x000000164c10723c */ /* 0x040fe80000041810 */
[----:B------:R-:W-:Y:S01]  /*b1d0*/  MOV R198, R58 ;  /* 0x0000003a00c67202 */ /* 0x000fe20000000f00 */
[----:B------:R-:W-:Y:S02]  /*b1e0*/  FMUL.FTZ R58, R0, R174 ;  /* 0x000000ae003a7220 */ /* 0x000fe40000410000 */
[C---:B------:R-:W-:Y:S01]  /*b1f0*/  FMUL.FTZ R22, R68.reuse, R138 ;  /* 0x0000008a44167220 */ /* 0x040fe20000410000 */
[----:B------:R-:W-:Y:S01]  /*b200*/  MOV R138, R186 ;  /* 0x000000ba008a7202 */ /* 0x000fe20000000f00 */
[----:B------:R-:W-:Y:S03]  /*b210*/  FMUL.FTZ R23, R68, R139 ;  /* 0x0000008b44177220 */ /* 0x000fe60000410000 */
[----:B------:R-:W-:Y:S01]  /*b220*/  MOV R186, R57 ;  /* 0x0000003900ba7202 */ /* 0x000fe20000000f00 */
[----:B------:R-:W-:Y:S01]  /*b230*/  FMUL.FTZ R57, R69, R173 ;  /* 0x000000ad45397220 */ /* 0x000fe20000410000 */
[----:B------:R-:W-:Y:S01]  /*b240*/  MOV R139, R91 ;  /* 0x0000005b008b7202 */ /* 0x000fe20000000f00 */
[----:B-1----:R-:W-:Y:S01]  /*b250*/  FMUL.FTZ R20, R70, R136 ;  /* 0x0000008846147220 */ /* 0x002fe20000410000 */
[----:B------:R-:W-:Y:S02]  /*b260*/  MOV R136, R185 ;  /* 0x000000b900887202 */ /* 0x000fe40000000f00 */
[----:B------:R-:W-:Y:S01]  /*b270*/  MOV R185, R59 ;  /* 0x0000003b00b97202 */ /* 0x000fe20000000f00 */
[----:B------:R-:W-:Y:S03]  /*b280*/  FMUL.FTZ R59, R0, R175 ;  /* 0x000000af003b7220 */ /* 0x000fe60000410000 */
[-C--:B--2---:R-:W-:Y:S08]  /*b290*/  HMMA.16816.F32.BF16 R20, R76, R36.reuse, R20 ;  /* 0x000000244c14723c */ /* 0x084ff00000041814 */
[C---:B------:R-:W-:Y:S07]  /*b2a0*/  HMMA.16816.F32.BF16 R24, R64.reuse, R36, R24 ;  /* 0x000000244018723c */ /* 0x040fee0000041818 */
[--C-:B------:R-:W-:Y:S01]  /*b2b0*/  FFMA.FTZ R36, R41, c[0x0][0x2d0], -R96.reuse ;  /* 0x0000b40029247a23 */ /* 0x100fe20000010860 */
[-C--:B------:R-:W-:Y:S03]  /*b2c0*/  HMMA.16816.F32.BF16 R28, R64, R38.reuse, R28 ;  /* 0x00000026401c723c */ /* 0x080fe6000004181c */
[----:B------:R1:W-:Y:S01]  /*b2d0*/  MUFU.EX2 R145, R36 ;  /* 0x0000002400917308 */ /* 0x0003e20000000800 */
[----:B------:R-:W-:Y:S02]  /*b2e0*/  FMUL.FTZ R37, R70, R153 ;  /* 0x0000009946257220 */ /* 0x000fe40000410000 */
[----:B------:R-:W-:Y:S02]  /*b2f0*/  FMUL.FTZ R41, R69, R157 ;  /* 0x0000009d45297220 */ /* 0x000fe40000410000 */
[C---:B------:R-:W-:Y:S07]  /*b300*/  HMMA.16816.F32.BF16 R32, R76.reuse, R38, R32 ;  /* 0x000000264c20723c */ /* 0x040fee0000041820 */
[C---:B------:R-:W-:Y:S02]  /*b310*/  FMUL.FTZ R38, R68.reuse, R154 ;  /* 0x0000009a44267220 */ /* 0x040fe40000410000 */
[----:B------:R-:W-:Y:S03]  /*b320*/  FMUL.FTZ R39, R68, R155 ;  /* 0x0000009b44277220 */ /* 0x000fe60000410000 */
[----:B-1----:R-:W-:Y:S07]  /*b330*/  FMUL.FTZ R36, R70, R152 ;  /* 0x0000009846247220 */ /* 0x002fee0000410000 */
[-C--:B------:R-:W-:Y:S08]  /*b340*/  HMMA.16816.F32.BF16 R36, R76, R52.reuse, R36 ;  /* 0x000000344c24723c */ /* 0x080ff00000041824 */
[C---:B------:R-:W-:Y:S07]  /*b350*/  HMMA.16816.F32.BF16 R40, R64.reuse, R52, R40 ;  /* 0x000000344028723c */ /* 0x040fee0000041828 */
[--C-:B------:R-:W-:Y:S01]  /*b360*/  FFMA.FTZ R52, R208, c[0x0][0x2d0], -R96.reuse ;  /* 0x0000b400d0347a23 */ /* 0x100fe20000010860 */
[-C--:B------:R-:W-:Y:S03]  /*b370*/  HMMA.16816.F32.BF16 R44, R64, R54.reuse, R44 ;  /* 0x00000036402c723c */ /* 0x080fe6000004182c */
[----:B------:R1:W2:Y:S01]  /*b380*/  MUFU.EX2 R88, R52 ;  /* 0x0000003400587308 */ /* 0x0002a20000000800 */
[----:B------:R-:W-:Y:S04]  /*b390*/  FMUL.FTZ R53, R70, R169 ;  /* 0x000000a946357220 */ /* 0x000fe80000410000 */
        /* <DEDUP_REMOVED lines=8> */
[----:B------:R1:W-:Y:S01]  /*b420*/  MUFU.EX2 R210, R80 ;  /* 0x0000005000d27308 */ /* 0x0003e20000000800 */
[----:B------:R-:W-:Y:S03]  /*b430*/  F2FP.BF16.PACK_AB R81, R137, R124 ;  /* 0x0000007c8951723e */ /* 0x000fe600000010ff */
[C---:B------:R-:W-:Y:S01]  /*b440*/  FMUL.FTZ R64, R70.reuse, R180 ;  /* 0x000000b446407220 */ /* 0x040fe20000410000 */
[----:B------:R-:W-:Y:S01]  /*b450*/  F2FP.BF16.PACK_AB R180, R101, R100 ;  /* 0x0000006465b4723e */ /* 0x000fe200000010ff */
[----:B------:R-:W-:Y:S03]  /*b460*/  FMUL.FTZ R65, R70, R181 ;  /* 0x000000b546417220 */ /* 0x000fe60000410000 */
[C---:B------:R-:W-:Y:S01]  /*b470*/  FMUL.FTZ R66, R68.reuse, R182 ;  /* 0x000000b644427220 */ /* 0x040fe20000410000 */
[----:B------:R-:W-:Y:S01]  /*b480*/  F2FP.BF16.PACK_AB R181, R103, R102 ;  /* 0x0000006667b5723e */ /* 0x000fe200000010ff */
[----:B------:R-:W-:Y:S07]  /*b490*/  FMUL.FTZ R67, R68, R183 ;  /* 0x000000b744437220 */ /* 0x000fee0000410000 */
[----:B------:R-:W-:Y:S04]  /*b4a0*/  HMMA.16816.F32.BF16 R64, R76, R82, R64 ;  /* 0x000000524c40723c */ /* 0x000fe80000041840 */
[----:B-1----:R-:W-:Y:S03]  /*b4b0*/  FFMA.FTZ R80, R213, c[0x0][0x2d0], -R105 ;  /* 0x0000b400d5507a23 */ /* 0x002fe60000010869 */
[----:B------:R-:W-:Y:S02]  /*b4c0*/  F2FP.BF16.PACK_AB R76, R122, R228 ;  /* 0x000000e47a4c723e */ /* 0x000fe400000010ff */
[----:B------:R-:W-:Y:S01]  /*b4d0*/  F2FP.BF16.PACK_AB R77, R139, R119 ;  /* 0x000000778b4d723e */ /* 0x000fe200000010ff */
[----:B------:R1:W-:Y:S02]  /*b4e0*/  MUFU.EX2 R155, R80 ;  /* 0x00000050009b7308 */ /* 0x0003e40000000800 */
[----:B------:R-:W-:Y:S02]  /*b4f0*/  F2FP.BF16.PACK_AB R78, R143, R136 ;  /* 0x000000888f4e723e */ /* 0x000fe400000010ff */
[----:B------:R-:W-:Y:S02]  /*b500*/  F2FP.BF16.PACK_AB R79, R142, R123 ;  /* 0x0000007b8e4f723e */ /* 0x000fe400000010ff */
[----:B--2---:R-:W-:Y:S02]  /*b510*/  MOV R213, R88 ;  /* 0x0000005800d57202 */ /* 0x004fe40000000f00 */
[----:B------:R-:W2:Y:S01]  /*b520*/  LDSM.16.MT88.4 R88, [R227+0x900] ;  /* 0x00090000e358783b */ /* 0x000ea20000004200 */
[----:B------:R-:W-:Y:S02]  /*b530*/  F2FP.BF16.PACK_AB R82, R141, R128 ;  /* 0x000000808d52723e */ /* 0x000fe400000010ff */
[-C--:B------:R-:W-:Y:S03]  /*b540*/  HMMA.16816.F32.BF16 R4, R76, R84.reuse, R4 ;  /* 0x000000544c04723c */ /* 0x080fe60000041804 */
[----:B------:R-:W-:Y:S01]  /*b550*/  F2FP.BF16.PACK_AB R83, R140, R129 ;  /* 0x000000818c53723e */ /* 0x000fe200000010ff */
[--C-:B-1----:R-:W-:Y:S01]  /*b560*/  FFMA.FTZ R80, R217, c[0x0][0x2d0], -R107.reuse ;  /* 0x0000b400d9507a23 */ /* 0x102fe2000001086b */
[----:B------:R-:W-:Y:S02]  /*b570*/  MOV R217, R148 ;  /* 0x0000009400d97202 */ /* 0x000fe40000000f00 */
[----:B------:R-:W-:Y:S01]  /*b580*/  MOV R148, R134 ;  /* 0x0000008600947202 */ /* 0x000fe20000000f00 */
[----:B------:R1:W-:Y:S01]  /*b590*/  MUFU.EX2 R154, R80 ;  /* 0x00000050009a7308 */ /* 0x0003e20000000800 */
[----:B------:R-:W-:Y:S03]  /*b5a0*/  MOV R134, R132 ;  /* 0x0000008400867202 */ /* 0x000fe60000000f00 */
[----:B------:R-:W-:Y:S01]  /*b5b0*/  MOV R132, R92 ;  /* 0x0000005c00847202 */ /* 0x000fe20000000f00 */
[----:B------:R-:W-:Y:S01]  /*b5c0*/  FFMA.FTZ R92, R218, c[0x0][0x2d0], -R107 ;  /* 0x0000b400da5c7a23 */ /* 0x000fe2000001086b */
[----:B------:R-:W-:Y:S02]  /*b5d0*/  MOV R218, R148 ;  /* 0x0000009400da7202 */ /* 0x000fe40000000f00 */
[----:B------:R-:W-:Y:S02]  /*b5e0*/  MOV R148, R135 ;  /* 0x0000008700947202 */ /* 0x000fe40000000f00 */
[----:B------:R-:W-:Y:S01]  /*b5f0*/  MOV R135, R94 ;  /* 0x0000005e00877202 */ /* 0x000fe20000000f00 */
[----:B------:R3:W-:Y:S01]  /*b600*/  MUFU.EX2 R209, R92 ;  /* 0x0000005c00d17308 */ /* 0x0007e20000000800 */
[----:B-1----:R-:W-:Y:S07]  /*b610*/  F2FP.BF16.PACK_AB R80, R138, R125 ;  /* 0x0000007d8a50723e */ /* 0x002fee00000010ff */
[C---:B------:R-:W-:Y:S07]  /*b620*/  HMMA.16816.F32.BF16 R8, R80.reuse, R84, R8 ;  /* 0x000000545008723c */ /* 0x040fee0000041808 */
[--C-:B------:R-:W-:Y:S01]  /*b630*/  FFMA.FTZ R84, R211, c[0x0][0x2d0], -R105.reuse ;  /* 0x0000b400d3547a23 */ /* 0x100fe20000010869 */
[-C--:B------:R-:W-:Y:S03]  /*b640*/  HMMA.16816.F32.BF16 R12, R80, R86.reuse, R12 ;  /* 0x00000056500c723c */ /* 0x080fe6000004180c */
[----:B------:R1:W-:Y:S01]  /*b650*/  MUFU.EX2 R203, R84 ;  /* 0x0000005400cb7308 */ /* 0x0003e20000000800 */
[----:B------:R-:W-:Y:S02]  /*b660*/  MOV R211, R147 ;  /* 0x0000009300d37202 */ /* 0x000fe40000000f00 */
[----:B------:R-:W-:Y:S02]  /*b670*/  MOV R147, R95 ;  /* 0x0000005f00937202 */ /* 0x000fe40000000f00 */
[C---:B------:R-:W-:Y:S01]  /*b680*/  HMMA.16816.F32.BF16 R16, R76.reuse, R86, R16 ;  /* 0x000000564c10723c */ /* 0x040fe20000041810 */
[----:B---3--:R-:W3:Y:S07]  /*b690*/  LDSM.16.MT88.4 R92, [R225+0x900] ;  /* 0x00090000e15c783b */ /* 0x008eee0000004200 */
[-C--:B--2---:R-:W-:Y:S08]  /*b6a0*/  HMMA.16816.F32.BF16 R20, R76, R88.reuse, R20 ;  /* 0x000000584c14723c */ /* 0x084ff00000041814 */
[C---:B------:R-:W-:Y:S04]  /*b6b0*/  HMMA.16816.F32.BF16 R24, R80.reuse, R88, R24 ;  /* 0x000000585018723c */ /* 0x040fe80000041818 */
[----:B-1----:R-:W-:Y:S01]  /*b6c0*/  FFMA.FTZ R84, R212, c[0x0][0x2d0], -R105 ;  /* 0x0000b400d4547a23 */ /* 0x002fe20000010869 */
[----:B------:R-:W-:Y:S02]  /*b6d0*/  MOV R212, R151 ;  /* 0x0000009700d47202 */ /* 0x000fe40000000f00 */
[--C-:B------:R-:W-:Y:S01]  /*b6e0*/  FFMA.FTZ R88, R220, c[0x0][0x2d0], -R96.reuse ;  /* 0x0000b400dc587a23 */ /* 0x100fe20000010860 */
[-C--:B------:R-:W-:Y:S01]  /*b6f0*/  HMMA.16816.F32.BF16 R28, R80, R90.reuse, R28 ;  /* 0x0000005a501c723c */ /* 0x080fe2000004181c */
[----:B------:R1:W-:Y:S03]  /*b700*/  MUFU.EX2 R208, R84 ;  /* 0x0000005400d07308 */ /* 0x0003e60000000800 */
[----:B------:R-:W-:Y:S02]  /*b710*/  MOV R220, R149 ;  /* 0x0000009500dc7202 */ /* 0x000fe40000000f00 */
[----:B------:R-:W-:Y:S02]  /*b720*/  MOV R149, R131 ;  /* 0x0000008300957202 */ /* 0x000fe40000000f00 */
[C---:B------:R-:W-:Y:S03]  /*b730*/  HMMA.16816.F32.BF16 R32, R76.reuse, R90, R32 ;  /* 0x0000005a4c20723c */ /* 0x040fe60000041820 */
[----:B------:R2:W-:Y:S01]  /*b740*/  MUFU.EX2 R153, R88 ;  /* 0x0000005800997308 */ /* 0x0005e20000000800 */
[----:B------:R-:W-:Y:S02]  /*b750*/  MOV R131, R121 ;  /* 0x0000007900837202 */ /* 0x000fe40000000f00 */
[----:B------:R-:W-:Y:S02]  /*b760*/  MOV R121, R197 ;  /* 0x000000c500797202 */ /* 0x000fe40000000f00 */
[-C--:B---3--:R-:W-:Y:S08]  /*b770*/  HMMA.16816.F32.BF16 R36, R76, R92.reuse, R36 ;  /* 0x0000005c4c24723c */ /* 0x088ff00000041824 */
[C---:B------:R-:W-:Y:S04]  /*b780*/  HMMA.16816.F32.BF16 R40, R80.reuse, R92, R40 ;  /* 0x0000005c5028723c */ /* 0x040fe80000041828 */
[--C-:B-1----:R-:W-:Y:S01]  /*b790*/  FFMA.FTZ R84, R214, c[0x0][0x2d0], -R107.reuse ;  /* 0x0000b400d6547a23 */ /* 0x102fe2000001086b */
[----:B------:R-:W-:Y:S02]  /*b7a0*/  MOV R214, R148 ;  /* 0x0000009400d67202 */ /* 0x000fe40000000f00 */
[----:B------:R-:W-:Y:S01]  /*b7b0*/  MOV R148, R201 ;  /* 0x000000c900947202 */ /* 0x000fe20000000f00 */
[-C--:B------:R-:W-:Y:S01]  /*b7c0*/  HMMA.16816.F32.BF16 R44, R80, R94.reuse, R44 ;  /* 0x0000005e502c723c */ /* 0x080fe2000004182c */
[----:B------:R1:W-:Y:S03]  /*b7d0*/  MUFU.EX2 R201, R84 ;  /* 0x0000005400c97308 */ /* 0x0003e60000000800 */
[--C-:B--2---:R-:W-:Y:S01]  /*b7e0*/  FFMA.FTZ R88, R219, c[0x0][0x2d0], -R96.reuse ;  /* 0x0000b400db587a23 */ /* 0x104fe20000010860 */
[----:B------:R-:W-:Y:S01]  /*b7f0*/  MOV R219, R148 ;  /* 0x0000009400db7202 */ /* 0x000fe20000000f00 */
[--C-:B------:R-:W-:Y:S01]  /*b800*/  FFMA.FTZ R92, R249, c[0x0][0x2d0], -R96.reuse ;  /* 0x0000b400f95c7a23 */ /* 0x100fe20000010860 */
[----:B------:R-:W-:Y:S01]  /*b810*/  MOV R148, R187 ;  /* 0x000000bb00947202 */ /* 0x000fe20000000f00 */
[C---:B------:R-:W-:Y:S03]  /*b820*/  HMMA.16816.F32.BF16 R48, R76.reuse, R94, R48 ;  /* 0x0000005e4c30723c */ /* 0x040fe60000041830 */
[----:B------:R2:W-:Y:S01]  /*b830*/  MUFU.EX2 R159, R88 ;  /* 0x00000058009f7308 */ /* 0x0005e20000000800 */
[----:B------:R-:W-:Y:S02]  /*b840*/  MOV R187, R185 ;  /* 0x000000b900bb7202 */ /* 0x000fe40000000f00 */
[----:B------:R-:W-:Y:S02]  /*b850*/  MOV R185, R186 ;  /* 0x000000ba00b97202 */ /* 0x000fe40000000f00 */
[----:B------:R-:W-:Y:S04]  /*b860*/  MOV R186, R194 ;  /* 0x000000c200ba7202 */ /* 0x000fe80000000f00 */
[----:B------:R-:W-:Y:S01]  /*b870*/  MOV R249, R128 ;  /* 0x0000008000f97202 */ /* 0x000fe20000000f00 */
[----:B-1----:R-:W-:Y:S01]  /*b880*/  FFMA.FTZ R84, R215, c[0x0][0x2d0], -R107 ;  /* 0x0000b400d7547a23 */ /* 0x002fe2000001086b */
[----:B------:R-:W-:Y:S02]  /*b890*/  MOV R215, R150 ;  /* 0x0000009600d77202 */ /* 0x000fe40000000f00 */
[----:B------:R-:W-:Y:S01]  /*b8a0*/  MOV R150, R132 ;  /* 0x0000008400967202 */ /* 0x000fe20000000f00 */
[----:B------:R1:W-:Y:S01]  /*b8b0*/  MUFU.EX2 R202, R84 ;  /* 0x0000005400ca7308 */ /* 0x0003e20000000800 */
[----:B------:R-:W-:Y:S02]  /*b8c0*/  MOV R132, R130 ;  /* 0x0000008200847202 */ /* 0x000fe40000000f00 */
[----:B------:R-:W-:Y:S01]  /*b8d0*/  MOV R130, R196 ;  /* 0x000000c400827202 */ /* 0x000fe20000000f00 */
[--C-:B--2---:R-:W-:Y:S01]  /*b8e0*/  FFMA.FTZ R88, R222, c[0x0][0x2d0], -R3.reuse ;  /* 0x0000b400de587a23 */ /* 0x104fe20000010803 */
[----:B------:R-:W-:Y:S02]  /*b8f0*/  MOV R222, R135 ;  /* 0x0000008700de7202 */ /* 0x000fe40000000f00 */
[----:B------:R-:W-:Y:S03]  /*b900*/  MOV R135, R199 ;  /* 0x000000c700877202 */ /* 0x000fe60000000f00 */
[----:B------:R2:W-:Y:S01]  /*b910*/  MUFU.EX2 R152, R88 ;  /* 0x0000005800987308 */ /* 0x0005e20000000800 */
[----:B-1----:R-:W1:Y:S01]  /*b920*/  LDSM.16.MT88.4 R84, [R226+0x900] ;  /* 0x00090000e254783b */ /* 0x002e620000004200 */
[--C-:B--2---:R-:W-:Y:S01]  /*b930*/  FFMA.FTZ R88, R245, c[0x0][0x2d0], -R3.reuse ;  /* 0x0000b400f5587a23 */ /* 0x104fe20000010803 */
[----:B------:R-:W-:Y:S02]  /*b940*/  MOV R245, R134 ;  /* 0x0000008600f57202 */ /* 0x000fe40000000f00 */
[----:B------:R-:W-:Y:S05]  /*b950*/  MOV R134, R200 ;  /* 0x000000c800867202 */ /* 0x000fea0000000f00 */
[----:B------:R2:W3:Y:S10]  /*b960*/  MUFU.EX2 R158, R88 ;  /* 0x00000058009e7308 */ /* 0x0004f40000000800 */
[----:B------:R4:W-:Y:S01]  /*b970*/  MUFU.EX2 R200, R92 ;  /* 0x0000005c00c87308 */ /* 0x0009e20000000800 */
[--C-:B--2---:R-:W-:Y:S01]  /*b980*/  FFMA.FTZ R88, R221, c[0x0][0x2d0], -R96.reuse ;  /* 0x0000b400dd587a23 */ /* 0x104fe20000010860 */
[----:B------:R-:W-:Y:S01]  /*b990*/  MOV R221, R129 ;  /* 0x0000008100dd7202 */ /* 0x000fe20000000f00 */
[-C--:B-1----:R-:W-:Y:S07]  /*b9a0*/  HMMA.16816.F32.BF16 R52, R76, R84.reuse, R52 ;  /* 0x000000544c34723c */ /* 0x082fee0000041834 */
[----:B------:R1:W2:Y:S01]  /*b9b0*/  MUFU.EX2 R157, R88 ;  /* 0x00000058009d7308 */ /* 0x0002a20000000800 */
[C---:B------:R-:W-:Y:S04]  /*b9c0*/  HMMA.16816.F32.BF16 R56, R80.reuse, R84, R56 ;  /* 0x000000545038723c */ /* 0x040fe80000041838 */
[--C-:B----4-:R-:W-:Y:S01]  /*b9d0*/  FFMA.FTZ R92, R251, c[0x0][0x2d0], -R3.reuse ;  /* 0x0000b400fb5c7a23 */ /* 0x110fe20000010803 */
[----:B------:R-:W-:Y:S02]  /*b9e0*/  MOV R251, R123 ;  /* 0x0000007b00fb7202 */ /* 0x000fe40000000f00 */
[----:B------:R-:W-:Y:S01]  /*b9f0*/  FFMA.FTZ R84, R252, c[0x0][0x2d0], -R3 ;  /* 0x0000b400fc547a23 */ /* 0x000fe20000010803 */
[-C--:B------:R-:W-:Y:S01]  /*ba00*/  HMMA.16816.F32.BF16 R60, R80, R86.reuse, R60 ;  /* 0x00000056503c723c */ /* 0x080fe2000004183c */
[----:B------:R4:W-:Y:S03]  /*ba10*/  MUFU.EX2 R156, R92 ;  /* 0x0000005c009c7308 */ /* 0x0009e60000000800 */
[----:B------:R-:W-:Y:S03]  /*ba20*/  MOV R252, R122 ;  /* 0x0000007a00fc7202 */ /* 0x000fe60000000f00 */
[----:B------:R-:W-:Y:S01]  /*ba30*/  FFMA.FTZ R80, R223, c[0x0][0x2d0], -R105 ;  /* 0x0000b400df507a23 */ /* 0x000fe20000010869 */
[----:B------:R-:W-:Y:S01]  /*ba40*/  HMMA.16816.F32.BF16 R64, R76, R86, R64 ;  /* 0x000000564c40723c */ /* 0x000fe20000041840 */
[----:B-1----:R-:W1:Y:S02]  /*ba50*/  LDSM.16.MT88.4 R88, [R224+0x1100] ;  /* 0x00110000e058783b */ /* 0x002e640000004200 */
[----:B------:R2:W-:Y:S01]  /*ba60*/  MUFU.EX2 R162, R80 ;  /* 0x0000005000a27308 */ /* 0x0005e20000000800 */
[----:B------:R-:W-:Y:S02]  /*ba70*/  F2FP.BF16.PACK_AB R81, R220, R144 ;  /* 0x00000090dc51723e */ /* 0x000fe400000010ff */
[----:B------:R-:W-:Y:S02]  /*ba80*/  F2FP.BF16.PACK_AB R82, R213, R212 ;  /* 0x000000d4d552723e */ /* 0x000fe400000010ff */
[----:B------:R-:W-:Y:S04]  /*ba90*/  F2FP.BF16.PACK_AB R76, R219, R245 ;  /* 0x000000f5db4c723e */ /* 0x000fe800000010ff */
[----:B------:R-:W-:Y:S01]  /*baa0*/  F2FP.BF16.PACK_AB R77, R147, R222 ;  /* 0x000000de934d723e */ /* 0x000fe200000010ff */
[----:B------:R3:W1:Y:S01]  /*bab0*/  MUFU.EX2 R163, R84 ;  /* 0x0000005400a37308 */ /* 0x0006620000000800 */
[----:B------:R-:W-:Y:S02]  /*bac0*/  F2FP.BF16.PACK_AB R78, R218, R215 ;  /* 0x000000d7da4e723e */ /* 0x000fe400000010ff */
[----:B------:R-:W-:Y:S01]  /*bad0*/  F2FP.BF16.PACK_AB R79, R217, R214 ;  /* 0x000000d6d94f723e */ /* 0x000fe200000010ff */
[----:B----4-:R-:W-:Y:S01]  /*bae0*/  FFMA.FTZ R92, R135, c[0x0][0x2d0], -R107 ;  /* 0x0000b400875c7a23 */ /* 0x010fe2000001086b */
[----:B------:R-:W-:Y:S02]  /*baf0*/  F2FP.BF16.PACK_AB R83, R216, R211 ;  /* 0x000000d3d853723e */ /* 0x000fe400000010ff */
[----:B------:R-:W-:Y:S03]  /*bb00*/  MOV R135, R195 ;  /* 0x000000c300877202 */ /* 0x000fe60000000f00 */
[----:B------:R4:W-:Y:S01]  /*bb10*/  MUFU.EX2 R161, R92 ;  /* 0x0000005c00a17308 */ /* 0x0009e20000000800 */
[----:B--2---:R-:W-:Y:S09]  /*bb20*/  FFMA.FTZ R80, R248, c[0x0][0x2d0], -R105 ;  /* 0x0000b400f8507a23 */ /* 0x004ff20000010869 */
[----:B------:R2:W-:Y:S01]  /*bb30*/  MUFU.EX2 R199, R80 ;  /* 0x0000005000c77308 */ /* 0x0005e20000000800 */
[----:B---3--:R-:W3:Y:S01]  /*bb40*/  LDSM.16.MT88.4 R84, [R227+0x1100] ;  /* 0x00110000e354783b */ /* 0x008ee20000004200 */
[-C--:B-1----:R-:W-:Y:S07]  /*bb50*/  HMMA.16816.F32.BF16 R4, R76, R88.reuse, R4 ;  /* 0x000000584c04723c */ /* 0x082fee0000041804 */
[----:B----4-:R-:W1:Y:S01]  /*bb60*/  LDSM.16.MT88.4 R92, [R225+0x1100] ;  /* 0x00110000e15c783b */ /* 0x010e620000004200 */
[----:B--2---:R-:W-:Y:S07]  /*bb70*/  F2FP.BF16.PACK_AB R80, R145, R146 ;  /* 0x000000929150723e */ /* 0x004fee00000010ff */
[C---:B------:R-:W-:Y:S07]  /*bb80*/  HMMA.16816.F32.BF16 R8, R80.reuse, R88, R8 ;  /* 0x000000585008723c */ /* 0x040fee0000041808 */
[----:B------:R-:W-:Y:S01]  /*bb90*/  FFMA.FTZ R88, R134, c[0x0][0x2d0], -R107 ;  /* 0x0000b40086587a23 */ /* 0x000fe2000001086b */
[-C--:B------:R-:W-:Y:S04]  /*bba0*/  HMMA.16816.F32.BF16 R12, R80, R90.reuse, R12 ;  /* 0x0000005a500c723c */ /* 0x080fe8000004180c */
[----:B------:R-:W-:Y:S02]  /*bbb0*/  MOV R134, R198 ;  /* 0x000000c600867202 */ /* 0x000fe40000000f00 */
[----:B------:R2:W-:Y:S02]  /*bbc0*/  MUFU.EX2 R198, R88 ;  /* 0x0000005800c67308 */ /* 0x0005e40000000800 */
[C---:B------:R-:W-:Y:S08]  /*bbd0*/  HMMA.16816.F32.BF16 R16, R76.reuse, R90, R16 ;  /* 0x0000005a4c10723c */ /* 0x040ff00000041810 */
[-C--:B---3--:R-:W-:Y:S08]  /*bbe0*/  HMMA.16816.F32.BF16 R20, R76, R84.reuse, R20 ;  /* 0x000000544c14723c */ /* 0x088ff00000041814 */
[C---:B------:R-:W-:Y:S04]  /*bbf0*/  HMMA.16816.F32.BF16 R24, R80.reuse, R84, R24 ;  /* 0x000000545018723c */ /* 0x040fe80000041818 */
[----:B--2---:R-:W-:Y:S04]  /*bc00*/  FFMA.FTZ R88, R246, c[0x0][0x2d0], -R105 ;  /* 0x0000b400f6587a23 */ /* 0x004fe80000010869 */
[-C--:B------:R-:W-:Y:S01]  /*bc10*/  HMMA.16816.F32.BF16 R28, R80, R86.reuse, R28 ;  /* 0x00000056501c723c */ /* 0x080fe2000004181c */
[----:B------:R2:W-:Y:S03]  /*bc20*/  MUFU.EX2 R197, R88 ;  /* 0x0000005800c57308 */ /* 0x0005e60000000800 */
[----:B------:R-:W-:Y:S04]  /*bc30*/  FFMA.FTZ R84, R250, c[0x0][0x2d0], -R107 ;  /* 0x0000b400fa547a23 */ /* 0x000fe8000001086b */
[C---:B------:R-:W-:Y:S03]  /*bc40*/  HMMA.16816.F32.BF16 R32, R76.reuse, R86, R32 ;  /* 0x000000564c20723c */ /* 0x040fe60000041820 */
[----:B------:R3:W-:Y:S05]  /*bc50*/  MUFU.EX2 R194, R84 ;  /* 0x0000005400c27308 */ /* 0x0007ea0000000800 */
[-C--:B-1----:R-:W-:Y:S08]  /*bc60*/  HMMA.16816.F32.BF16 R36, R76, R92.reuse, R36 ;  /* 0x0000005c4c24723c */ /* 0x082ff00000041824 */
[C---:B------:R-:W-:Y:S04]  /*bc70*/  HMMA.16816.F32.BF16 R40, R80.reuse, R92, R40 ;  /* 0x0000005c5028723c */ /* 0x040fe80000041828 */
[----:B--2---:R-:W-:Y:S03]  /*bc80*/  FFMA.FTZ R88, R244, c[0x0][0x2d0], -R105 ;  /* 0x0000b400f4587a23 */ /* 0x004fe60000010869 */
[--C-:B------:R-:W-:Y:S01]  /*bc90*/  FFMA.FTZ R92, R190, c[0x0][0x2d0], -R96.reuse ;  /* 0x0000b400be5c7a23 */ /* 0x100fe20000010860 */
[-C--:B------:R-:W-:Y:S01]  /*bca0*/  HMMA.16816.F32.BF16 R44, R80, R94.reuse, R44 ;  /* 0x0000005e502c723c */ /* 0x080fe2000004182c */
[----:B------:R1:W-:Y:S03]  /*bcb0*/  MUFU.EX2 R196, R88 ;  /* 0x0000005800c47308 */ /* 0x0003e60000000800 */
[--C-:B---3--:R-:W-:Y:S01]  /*bcc0*/  FFMA.FTZ R84, R150, c[0x0][0x2d0], -R96.reuse ;  /* 0x0000b40096547a23 */ /* 0x108fe20000010860 */
[----:B------:R-:W-:Y:S01]  /*bcd0*/  MOV R150, R106 ;  /* 0x0000006a00967202 */ /* 0x000fe20000000f00 */
[--C-:B------:R-:W-:Y:S02]  /*bce0*/  FFMA.FTZ R106, R114, c[0x0][0x2d0], -R107.reuse ;  /* 0x0000b400726a7a23 */ /* 0x100fe4000001086b */
[C---:B------:R-:W-:Y:S03]  /*bcf0*/  HMMA.16816.F32.BF16 R48, R76.reuse, R94, R48 ;  /* 0x0000005e4c30723c */ /* 0x040fe60000041830 */
[----:B------:R2:W-:Y:S10]  /*bd00*/  MUFU.EX2 R160, R84 ;  /* 0x0000005400a07308 */ /* 0x0005f40000000800 */
[----:B------:R3:W-:Y:S01]  /*bd10*/  MUFU.EX2 R190, R92 ;  /* 0x0000005c00be7308 */ /* 0x0007e20000000800 */
[----:B-1----:R-:W-:Y:S09]  /*bd20*/  FFMA.FTZ R88, R247, c[0x0][0x2d0], -R107 ;  /* 0x0000b400f7587a23 */ /* 0x002ff2000001086b */
[----:B------:R1:W-:Y:S01]  /*bd30*/  MUFU.EX2 R195, R88 ;  /* 0x0000005800c37308 */ /* 0x0003e20000000800 */
[--C-:B--2---:R-:W-:Y:S01]  /*bd40*/  FFMA.FTZ R84, R135, c[0x0][0x2d0], -R96.reuse ;  /* 0x0000b40087547a23 */ /* 0x104fe20000010860 */
[----:B------:R-:W-:Y:S02]  /*bd50*/  MOV R135, R185 ;  /* 0x000000b900877202 */ /* 0x000fe40000000f00 */
[----:B------:R-:W-:Y:S06]  /*bd60*/  MOV R185, R193 ;  /* 0x000000c100b97202 */ /* 0x000fec0000000f00 */
[----:B------:R2:W-:Y:S01]  /*bd70*/  MUFU.EX2 R193, R84 ;  /* 0x0000005400c17308 */ /* 0x0005e20000000800 */
[--C-:B---3--:R-:W-:Y:S02]  /*bd80*/  FFMA.FTZ R92, R149, c[0x0][0x2d0], -R96.reuse ;  /* 0x0000b400955c7a23 */ /* 0x108fe40000010860 */
[----:B------:R-:W3:Y:S07]  /*bd90*/  LDL.LU R149, [R1+0x10] ;  /* 0x0000100001957983 */ /* 0x000eee0000300800 */
[----:B------:R4:W-:Y:S01]  /*bda0*/  MUFU.EX2 R171, R92 ;  /* 0x0000005c00ab7308 */ /* 0x0009e20000000800 */
[----:B-1----:R-:W1:Y:S09]  /*bdb0*/  LDSM.16.MT88.4 R88, [R226+0x1100] ;  /* 0x00110000e258783b */ /* 0x002e720000004200 */
[----:B------:R-:W-:Y:S01]  /*bdc0*/  MUFU.EX2 R106, R106 ;  /* 0x0000006a006a7308 */ /* 0x000fe20000000800 */
[----:B--2---:R-:W-:Y:S01]  /*bdd0*/  FFMA.FTZ R84, R134, c[0x0][0x2d0], -R3 ;  /* 0x0000b40086547a23 */ /* 0x004fe20000010803 */
[----:B------:R-:W-:Y:S08]  /*bde0*/  MOV R134, R192 ;  /* 0x000000c000867202 */ /* 0x000ff00000000f00 */
[----:B------:R2:W-:Y:S01]  /*bdf0*/  MUFU.EX2 R192, R84 ;  /* 0x0000005400c07308 */ /* 0x0005e20000000800 */
[----:B----4-:R-:W-:Y:S01]  /*be00*/  FFMA.FTZ R92, R132, c[0x0][0x2d0], -R105 ;  /* 0x0000b400845c7a23 */ /* 0x010fe20000010869 */
[----:B------:R-:W-:Y:S01]  /*be10*/  MOV R132, R187 ;  /* 0x000000bb00847202 */ /* 0x000fe20000000f00 */
[-C--:B-1----:R-:W-:Y:S03]  /*be20*/  HMMA.16816.F32.BF16 R52, R76, R88.reuse, R52 ;  /* 0x000000584c34723c */ /* 0x082fe60000041834 */
[--C-:B--2---:R-:W-:Y:S04]  /*be30*/  FFMA.FTZ R84, R191, c[0x0][0x2d0], -R3.reuse ;  /* 0x0000b400bf547a23 */ /* 0x104fe80000010803 */
[----:B------:R1:W-:Y:S01]  /*be40*/  MUFU.EX2 R191, R84 ;  /* 0x0000005400bf7308 */ /* 0x0003e20000000800 */
[C---:B------:R-:W-:Y:S07]  /*be50*/  HMMA.16816.F32.BF16 R56, R80.reuse, R88, R56 ;  /* 0x000000585038723c */ /* 0x040fee0000041838 */
[----:B------:R-:W-:Y:S01]  /*be60*/  FFMA.FTZ R88, R148, c[0x0][0x2d0], -R3 ;  /* 0x0000b40094587a23 */ /* 0x000fe20000010803 */
[-C--:B------:R-:W-:Y:S03]  /*be70*/  HMMA.16816.F32.BF16 R60, R80, R90.reuse, R60 ;  /* 0x0000005a503c723c */ /* 0x080fe6000004183c */
[----:B------:R2:W-:Y:S01]  /*be80*/  MUFU.EX2 R170, R88 ;  /* 0x0000005800aa7308 */ /* 0x0005e20000000800 */
[----:B------:R-:W-:Y:S01]  /*be90*/  MOV R148, R104 ;  /* 0x0000006800947202 */ /* 0x000fe20000000f00 */
[----:B------:R-:W-:Y:S02]  /*bea0*/  FFMA.FTZ R104, R112, c[0x0][0x2d0], -R105 ;  /* 0x0000b40070687a23 */ /* 0x000fe40000010869 */
[----:B------:R-:W-:Y:S01]  /*beb0*/  FFMA.FTZ R80, R135, c[0x0][0x2d0], -R3 ;  /* 0x0000b40087507a23 */ /* 0x000fe20000010803 */
[----:B------:R-:W-:Y:S04]  /*bec0*/  HMMA.16816.F32.BF16 R64, R76, R90, R64 ;  /* 0x0000005a4c40723c */ /* 0x000fe80000041840 */
[----:B------:R-:W-:Y:S01]  /*bed0*/  F2FP.BF16.PACK_AB R81, R158, R152 ;  /* 0x000000989e51723e */ /* 0x000fe200000010ff */
[----:B------:R4:W-:Y:S01]  /*bee0*/  MUFU.EX2 R169, R80 ;  /* 0x0000005000a97308 */ /* 0x0009e20000000800 */
[----:B------:R-:W-:Y:S01]  /*bef0*/  F2FP.BF16.PACK_AB R82, R200, R157 ;  /* 0x0000009dc852723e */ /* 0x000fe200000010ff */
[----:B-1----:R-:W1:Y:S01]  /*bf00*/  LDSM.16.MT88.4 R84, [R224+0x1900] ;  /* 0x00190000e054783b */ /* 0x002e620000004200 */
[----:B------:R-:W-:Y:S01]  /*bf10*/  F2FP.BF16.PACK_AB R76, R155, R210 ;  /* 0x000000d29b4c723e */ /* 0x000fe200000010ff */
[--C-:B------:R-:W-:Y:S03]  /*bf20*/  FFMA.FTZ R112, R204, c[0x0][0x2d0], -R96.reuse ;  /* 0x0000b400cc707a23 */ /* 0x100fe60000010860 */
[----:B------:R-:W-:Y:S02]  /*bf30*/  F2FP.BF16.PACK_AB R77, R209, R154 ;  /* 0x0000009ad14d723e */ /* 0x000fe400000010ff */
[----:B------:R-:W-:Y:S01]  /*bf40*/  F2FP.BF16.PACK_AB R78, R208, R203 ;  /* 0x000000cbd04e723e */ /* 0x000fe200000010ff */
[----:B------:R-:W-:Y:S01]  /*bf50*/  MUFU.EX2 R104, R104 ;  /* 0x0000006800687308 */ /* 0x000fe20000000800 */
[----:B------:R-:W-:Y:S02]  /*bf60*/  F2FP.BF16.PACK_AB R79, R202, R201 ;  /* 0x000000c9ca4f723e */ /* 0x000fe400000010ff */
[----:B------:R-:W-:Y:S01]  /*bf70*/  MOV R135, R133 ;  /* 0x0000008500877202 */ /* 0x000fe20000000f00 */
[----:B--2---:R-:W2:Y:S01]  /*bf80*/  LDSM.16.MT88.4 R88, [R227+0x1900] ;  /* 0x00190000e358783b */ /* 0x004ea20000004200 */
[----:B------:R-:W-:Y:S02]  /*bf90*/  MOV R133, R188 ;  /* 0x000000bc00857202 */ /* 0x000fe40000000f00 */
[----:B------:R-:W-:Y:S03]  /*bfa0*/  F2FP.BF16.PACK_AB R83, R163, R156 ;  /* 0x0000009ca353723e */ /* 0x000fe600000010ff */
[----:B------:R-:W-:Y:S01]  /*bfb0*/  MUFU.EX2 R112, R112 ;  /* 0x0000007000707308 */ /* 0x000fe20000000800 */
[----:B----4-:R-:W-:Y:S01]  /*bfc0*/  FFMA.FTZ R80, R134, c[0x0][0x2d0], -R105 ;  /* 0x0000b40086507a23 */ /* 0x010fe20000010869 */
[----:B------:R-:W-:Y:S08]  /*bfd0*/  MOV R134, R189 ;  /* 0x000000bd00867202 */ /* 0x000ff00000000f00 */
[----:B------:R4:W-:Y:S10]  /*bfe0*/  MUFU.EX2 R168, R80 ;  /* 0x0000005000a87308 */ /* 0x0009f40000000800 */
[----:B------:R2:W-:Y:S01]  /*bff0*/  MUFU.EX2 R189, R92 ;  /* 0x0000005c00bd7308 */ /* 0x0005e20000000800 */
[-C--:B-1----:R-:W-:Y:S03]  /*c000*/  HMMA.16816.F32.BF16 R4, R76, R84.reuse, R4 ;  /* 0x000000544c04723c */ /* 0x082fe60000041804 */
[----:B----4-:R-:W-:Y:S07]  /*c010*/  F2FP.BF16.PACK_AB R80, R159, R153 ;  /* 0x000000999f50723e */ /* 0x010fee00000010ff */
[C---:B------:R-:W-:Y:S01]  /*c020*/  HMMA.16816.F32.BF16 R8, R80.reuse, R84, R8 ;  /* 0x000000545008723c */ /* 0x040fe20000041808 */
[----:B--2---:R-:W1:Y:S06]  /*c030*/  LDSM.16.MT88.4 R92, [R225+0x1900] ;  /* 0x00190000e15c783b */ /* 0x004e6c0000004200 */
[--C-:B------:R-:W-:Y:S01]  /*c040*/  FFMA.FTZ R84, R131, c[0x0][0x2d0], -R107.reuse ;  /* 0x0000b40083547a23 */ /* 0x100fe2000001086b */
[-C--:B------:R-:W-:Y:S03]  /*c050*/  HMMA.16816.F32.BF16 R12, R80, R86.reuse, R12 ;  /* 0x00000056500c723c */ /* 0x080fe6000004180c */
[----:B------:R2:W-:Y:S01]  /*c060*/  MUFU.EX2 R188, R84 ;  /* 0x0000005400bc7308 */ /* 0x0005e20000000800 */
[----:B------:R-:W-:Y:S04]  /*c070*/  MOV R131, R185 ;  /* 0x000000b900837202 */ /* 0x000fe80000000f00 */
        /* <DEDUP_REMOVED lines=9> */
[----:B------:R-:W-:Y:S02]  /*c110*/  MOV R121, R184 ;  /* 0x000000b800797202 */ /* 0x000fe40000000f00 */
[----:B------:R-:W-:Y:S02]  /*c120*/  MOV R151, R130 ;  /* 0x0000008200977202 */ /* 0x000fe40000000f00 */
[C---:B------:R-:W-:Y:S03]  /*c130*/  HMMA.16816.F32.BF16 R32, R76.reuse, R90, R32 ;  /* 0x0000005a4c20723c */ /* 0x040fe60000041820 */
[----:B------:R4:W-:Y:S01]  /*c140*/  MUFU.EX2 R185, R88 ;  /* 0x0000005800b97308 */ /* 0x0009e20000000800 */
[----:B------:R-:W-:Y:S04]  /*c150*/  MOV R130, R116 ;  /* 0x0000007400827202 */ /* 0x000fe80000000f00 */
[-C--:B-1----:R-:W-:Y:S08]  /*c160*/  HMMA.16816.F32.BF16 R36, R76, R92.reuse, R36 ;  /* 0x0000005c4c24723c */ /* 0x082ff00000041824 */
[C---:B------:R-:W-:Y:S04]  /*c170*/  HMMA.16816.F32.BF16 R40, R80.reuse, R92, R40 ;  /* 0x0000005c5028723c */ /* 0x040fe80000041828 */
[----:B--2---:R-:W-:Y:S03]  /*c180*/  FFMA.FTZ R84, R186, c[0x0][0x2d0], -R105 ;  /* 0x0000b400ba547a23 */ /* 0x004fe60000010869 */
[--C-:B------:R-:W-:Y:S01]  /*c190*/  FFMA.FTZ R92, R132, c[0x0][0x2d0], -R96.reuse ;  /* 0x0000b400845c7a23 */ /* 0x100fe20000010860 */
[-C--:B------:R-:W-:Y:S01]  /*c1a0*/  HMMA.16816.F32.BF16 R44, R80, R94.reuse, R44 ;  /* 0x0000005e502c723c */ /* 0x080fe2000004182c */
[----:B------:R1:W-:Y:S03]  /*c1b0*/  MUFU.EX2 R187, R84 ;  /* 0x0000005400bb7308 */ /* 0x0003e60000000800 */
[--C-:B----4-:R-:W-:Y:S01]  /*c1c0*/  FFMA.FTZ R88, R99, c[0x0][0x2d0], -R107.reuse ;  /* 0x0000b40063587a23 */ /* 0x110fe2000001086b */
[----:B------:R-:W-:Y:S01]  /*c1d0*/  MOV R132, R117 ;  /* 0x0000007500847202 */ /* 0x000fe20000000f00 */
[----:B------:R-:W-:Y:S02]  /*c1e0*/  FFMA.FTZ R107, R115, c[0x0][0x2d0], -R107 ;  /* 0x0000b400736b7a23 */ /* 0x000fe4000001086b */
[C---:B------:R-:W-:Y:S03]  /*c1f0*/  HMMA.16816.F32.BF16 R48, R76.reuse, R94, R48 ;  /* 0x0000005e4c30723c */ /* 0x040fe60000041830 */
[----:B------:R2:W-:Y:S10]  /*c200*/  MUFU.EX2 R184, R88 ;  /* 0x0000005800b87308 */ /* 0x0005f40000000800 */
[----:B------:R4:W-:Y:S01]  /*c210*/  MUFU.EX2 R117, R92 ;  /* 0x0000005c00757308 */ /* 0x0009e20000000800 */
[--C-:B-1----:R-:W-:Y:S02]  /*c220*/  FFMA.FTZ R84, R97, c[0x0][0x2d0], -R105.reuse ;  /* 0x0000b40061547a23 */ /* 0x102fe40000010869 */
[----:B------:R-:W-:Y:S02]  /*c230*/  FFMA.FTZ R105, R113, c[0x0][0x2d0], -R105 ;  /* 0x0000b40071697a23 */ /* 0x000fe40000010869 */
[--C-:B------:R-:W-:Y:S05]  /*c240*/  FFMA.FTZ R113, R109, c[0x0][0x2d0], -R96.reuse ;  /* 0x0000b4006d717a23 */ /* 0x100fea0000010860 */
[----:B------:R1:W-:Y:S01]  /*c250*/  MUFU.EX2 R186, R84 ;  /* 0x0000005400ba7308 */ /* 0x0003e20000000800 */
[--C-:B------:R-:W-:Y:S02]  /*c260*/  FFMA.FTZ R109, R111, c[0x0][0x2d0], -R3.reuse ;  /* 0x0000b4006f6d7a23 */ /* 0x100fe40000010803 */
[--C-:B------:R-:W-:Y:S02]  /*c270*/  FFMA.FTZ R111, R207, c[0x0][0x2d0], -R3.reuse ;  /* 0x0000b400cf6f7a23 */ /* 0x100fe40000010803 */
[--C-:B--2---:R-:W-:Y:S02]  /*c280*/  FFMA.FTZ R88, R135, c[0x0][0x2d0], -R96.reuse ;  /* 0x0000b40087587a23 */ /* 0x104fe40000010860 */
[----:B------:R-:W2:Y:S03]  /*c290*/  LDL.LU R135, [R1+0x14] ;  /* 0x0000140001877983 */ /* 0x000ea60000300800 */
[----:B------:R1:W-:Y:S01]  /*c2a0*/  MUFU.EX2 R174, R88 ;  /* 0x0000005800ae7308 */ /* 0x0003e20000000800 */
[----:B----4-:R-:W-:Y:S09]  /*c2b0*/  LDSM.16.MT88.4 R92, [R227+0x2100] ;  /* 0x00210000e35c783b */ /* 0x010ff20000004200 */
[----:B------:R-:W4:Y:S01]  /*c2c0*/  MUFU.EX2 R105, R105 ;  /* 0x0000006900697308 */ /* 0x000f220000000800 */
[----:B-1----:R-:W1:Y:S09]  /*c2d0*/  LDSM.16.MT88.4 R84, [R226+0x1900] ;  /* 0x00190000e254783b */ /* 0x002e720000004200 */
[----:B------:R-:W3:Y:S01]  /*c2e0*/  MUFU.EX2 R107, R107 ;  /* 0x0000006b006b7308 */ /* 0x000ee20000000800 */
[--C-:B------:R-:W-:Y:S01]  /*c2f0*/  FFMA.FTZ R88, R134, c[0x0][0x2d0], -R96.reuse ;  /* 0x0000b40086587a23 */ /* 0x100fe20000010860 */
[----:B------:R-:W-:Y:S01]  /*c300*/  MOV R134, R110 ;  /* 0x0000006e00867202 */ /* 0x000fe20000000f00 */
[--C-:B------:R-:W-:Y:S07]  /*c310*/  FFMA.FTZ R110, R205, c[0x0][0x2d0], -R96.reuse ;  /* 0x0000b400cd6e7a23 */ /* 0x100fee0000010860 */
[----:B------:R1:W-:Y:S01]  /*c320*/  MUFU.EX2 R173, R88 ;  /* 0x0000005800ad7308 */ /* 0x0003e20000000800 */
[----:B----4-:R-:W-:Y:S09]  /*c330*/  F2FP.BF16.PACK_AB R182, R105, R104 ;  /* 0x0000006869b6723e */ /* 0x010ff200000010ff */
[----:B------:R-:W4:Y:S01]  /*c340*/  MUFU.EX2 R113, R113 ;  /* 0x0000007100717308 */ /* 0x000f220000000800 */
[----:B---3--:R-:W-:Y:S09]  /*c350*/  F2FP.BF16.PACK_AB R183, R107, R106 ;  /* 0x0000006a6bb7723e */ /* 0x008ff200000010ff */
[----:B------:R-:W-:Y:S01]  /*c360*/  MUFU.EX2 R111, R111 ;  /* 0x0000006f006f7308 */ /* 0x000fe20000000800 */
[-C--:B-1----:R-:W-:Y:S03]  /*c370*/  HMMA.16816.F32.BF16 R52, R76, R84.reuse, R52 ;  /* 0x000000544c34723c */ /* 0x082fe60000041834 */
[--C-:B------:R-:W-:Y:S02]  /*c380*/  FFMA.FTZ R88, R133, c[0x0][0x2d0], -R3.reuse ;  /* 0x0000b40085587a23 */ /* 0x100fe40000010803 */
[----:B------:R-:W3:Y:S04]  /*c390*/  LDL.LU R133, [R1+0x1c] ;  /* 0x00001c0001857983 */ /* 0x000ee80000300800 */
[----:B------:R-:W-:Y:S01]  /*c3a0*/  MUFU.EX2 R110, R110 ;  /* 0x0000006e006e7308 */ /* 0x000fe20000000800 */
[C---:B------:R-:W-:Y:S01]  /*c3b0*/  HMMA.16816.F32.BF16 R56, R80.reuse, R84, R56 ;  /* 0x000000545038723c */ /* 0x040fe20000041838 */
[----:B------:R-:W3:Y:S03]  /*c3c0*/  LDL.LU R131, [R1+0x18] ;  /* 0x0000180001837983 */ /* 0x000ee60000300800 */
[----:B----4-:R-:W-:Y:S03]  /*c3d0*/  F2FP.BF16.PACK_AB R178, R113, R112 ;  /* 0x0000007071b2723e */ /* 0x010fe600000010ff */
[--C-:B------:R-:W-:Y:S01]  /*c3e0*/  FFMA.FTZ R84, R108, c[0x0][0x2d0], -R96.reuse ;  /* 0x0000b4006c547a23 */ /* 0x100fe20000010860 */
[-C--:B------:R-:W-:Y:S01]  /*c3f0*/  HMMA.16816.F32.BF16 R60, R80, R86.reuse, R60 ;  /* 0x00000056503c723c */ /* 0x080fe2000004183c */
[----:B------:R1:W-:Y:S03]  /*c400*/  MUFU.EX2 R172, R88 ;  /* 0x0000005800ac7308 */ /* 0x0003e60000000800 */
[----:B------:R-:W-:Y:S02]  /*c410*/  FFMA.FTZ R108, R206, c[0x0][0x2d0], -R96 ;  /* 0x0000b400ce6c7a23 */ /* 0x000fe40000010860 */
[----:B------:R-:W-:Y:S01]  /*c420*/  LDSM.16.MT88.4 R96, [R225+0x2100] ;  /* 0x00210000e160783b */ /* 0x000fe20000004200 */
[--C-:B------:R-:W-:Y:S01]  /*c430*/  FFMA.FTZ R80, R164, c[0x0][0x2d0], -R3.reuse ;  /* 0x0000b400a4507a23 */ /* 0x100fe20000010803 */
[----:B------:R-:W-:Y:S03]  /*c440*/  HMMA.16816.F32.BF16 R64, R76, R86, R64 ;  /* 0x000000564c40723c */ /* 0x000fe60000041840 */
[----:B------:R4:W-:Y:S01]  /*c450*/  MUFU.EX2 R115, R80 ;  /* 0x0000005000737308 */ /* 0x0009e20000000800 */
[--C-:B------:R-:W-:Y:S01]  /*c460*/  FFMA.FTZ R81, R151, c[0x0][0x2d0], -R3.reuse ;  /* 0x0000b40097517a23 */ /* 0x100fe20000010803 */
[----:B------:R-:W-:Y:S01]  /*c470*/  F2FP.BF16.PACK_AB R82, R171, R190 ;  /* 0x000000beab52723e */ /* 0x000fe200000010ff */
[----:B------:R-:W-:Y:S01]  /*c480*/  LDSM.16.MT88.4 R164, [R225+0x3100] ;  /* 0x00310000e1a4783b */ /* 0x000fe20000004200 */
[----:B------:R-:W-:Y:S02]  /*c490*/  F2FP.BF16.PACK_AB R76, R199, R162 ;  /* 0x000000a2c74c723e */ /* 0x000fe400000010ff */
[----:B------:R-:W-:Y:S03]  /*c4a0*/  F2FP.BF16.PACK_AB R77, R198, R161 ;  /* 0x000000a1c64d723e */ /* 0x000fe600000010ff */
[----:B------:R-:W-:Y:S01]  /*c4b0*/  F2FP.BF16.PACK_AB R78, R196, R197 ;  /* 0x000000c5c44e723e */ /* 0x000fe200000010ff */
[----:B------:R4:W-:Y:S01]  /*c4c0*/  MUFU.EX2 R114, R81 ;  /* 0x0000005100727308 */ /* 0x0009e20000000800 */
[----:B------:R-:W-:Y:S02]  /*c4d0*/  F2FP.BF16.PACK_AB R79, R194, R195 ;  /* 0x000000c3c24f723e */ /* 0x000fe400000010ff */
[----:B------:R-:W-:Y:S01]  /*c4e0*/  F2FP.BF16.PACK_AB R83, R169, R170 ;  /* 0x000000aaa953723e */ /* 0x000fe200000010ff */
[--C-:B-1----:R-:W-:Y:S02]  /*c4f0*/  FFMA.FTZ R88, R118, c[0x0][0x2d0], -R3.reuse ;  /* 0x0000b40076587a23 */ /* 0x102fe40000010803 */
[----:B------:R-:W-:Y:S02]  /*c500*/  FFMA.FTZ R3, R74, c[0x0][0x2d0], -R3 ;  /* 0x0000b4004a037a23 */ /* 0x000fe40000010803 */
[----:B------:R-:W-:Y:S02]  /*c510*/  FFMA.FTZ R74, R70, R149, R150 ;  /* 0x00000095464a7223 */ /* 0x000fe40000010096 */
[----:B------:R1:W-:Y:S01]  /*c520*/  MUFU.EX2 R118, R88 ;  /* 0x0000005800767308 */ /* 0x0003e20000000800 */
[----:B----4-:R-:W-:Y:S09]  /*c530*/  F2FP.BF16.PACK_AB R80, R193, R160 ;  /* 0x000000a0c150723e */ /* 0x010ff200000010ff */
[----:B------:R4:W-:Y:S01]  /*c540*/  MUFU.EX2 R116, R84 ;  /* 0x0000005400747308 */ /* 0x0009e20000000800 */
[----:B------:R-:W-:Y:S09]  /*c550*/  F2FP.BF16.PACK_AB R81, R191, R192 ;  /* 0x000000c0bf51723e */ /* 0x000ff200000010ff */
[----:B------:R-:W4:Y:S01]  /*c560*/  MUFU.EX2 R108, R108 ;  /* 0x0000006c006c7308 */ /* 0x000f220000000800 */
[----:B-1----:R-:W1:Y:S09]  /*c570*/  LDSM.16.MT88.4 R88, [R224+0x2100] ;  /* 0x00210000e058783b */ /* 0x002e720000004200 */
[----:B------:R-:W1:Y:S01]  /*c580*/  MUFU.EX2 R109, R109 ;  /* 0x0000006d006d7308 */ /* 0x000e620000000800 */
[----:B----4-:R-:W4:Y:S01]  /*c590*/  LDSM.16.MT88.4 R84, [R226+0x2100] ;  /* 0x00210000e254783b */ /* 0x010f220000004200 */
[----:B------:R-:W-:Y:S02]  /*c5a0*/  F2FP.BF16.PACK_AB R176, R110, R108 ;  /* 0x0000006c6eb0723e */ /* 0x000fe400000010ff */
[----:B-1----:R-:W-:Y:S01]  /*c5b0*/  F2FP.BF16.PACK_AB R177, R111, R109 ;  /* 0x0000006d6fb1723e */ /* 0x002fe200000010ff */
[-C--:B------:R-:W-:Y:S08]  /*c5c0*/  HMMA.16816.F32.BF16 R4, R76, R88.reuse, R4 ;  /* 0x000000584c04723c */ /* 0x080ff00000041804 */
[C---:B------:R-:W-:Y:S08]  /*c5d0*/  HMMA.16816.F32.BF16 R8, R80.reuse, R88, R8 ;  /* 0x000000585008723c */ /* 0x040ff00000041808 */
[-C--:B------:R-:W-:Y:S08]  /*c5e0*/  HMMA.16816.F32.BF16 R12, R80, R90.reuse, R12 ;  /* 0x0000005a500c723c */ /* 0x080ff0000004180c */
[C---:B------:R-:W-:Y:S01]  /*c5f0*/  HMMA.16816.F32.BF16 R16, R76.reuse, R90, R16 ;  /* 0x0000005a4c10723c */ /* 0x040fe20000041810 */
[----:B------:R-:W1:Y:S07]  /*c600*/  LDSM.16.MT88.4 R88, [R224+0x2900] ;  /* 0x00290000e058783b */ /* 0x000e6e0000004200 */
        /* <DEDUP_REMOVED lines=10> */
[-C--:B----4-:R-:W-:Y:S08]  /*c6b0*/  HMMA.16816.F32.BF16 R52, R76, R84.reuse, R52 ;  /* 0x000000544c34723c */ /* 0x090ff00000041834 */
[C---:B------:R-:W-:Y:S08]  /*c6c0*/  HMMA.16816.F32.BF16 R56, R80.reuse, R84, R56 ;  /* 0x000000545038723c */ /* 0x040ff00000041838 */
[-C--:B------:R-:W-:Y:S07]  /*c6d0*/  HMMA.16816.F32.BF16 R60, R80, R86.reuse, R60 ;  /* 0x00000056503c723c */ /* 0x080fee000004183c */
[----:B------:R-:W-:Y:S01]  /*c6e0*/  F2FP.BF16.PACK_AB R80, R173, R174 ;  /* 0x000000aead50723e */ /* 0x000fe200000010ff */
[----:B------:R-:W-:Y:S01]  /*c6f0*/  HMMA.16816.F32.BF16 R64, R76, R86, R64 ;  /* 0x000000564c40723c */ /* 0x000fe20000041840 */
[----:B------:R-:W4:Y:S03]  /*c700*/  LDSM.16.MT88.4 R84, [R226+0x2900] ;  /* 0x00290000e254783b */ /* 0x000f260000004200 */
[----:B------:R-:W-:Y:S02]  /*c710*/  F2FP.BF16.PACK_AB R81, R118, R172 ;  /* 0x000000ac7651723e */ /* 0x000fe400000010ff */
[----:B------:R-:W-:Y:S02]  /*c720*/  F2FP.BF16.PACK_AB R82, R116, R117 ;  /* 0x000000757452723e */ /* 0x000fe400000010ff */
[----:B------:R-:W-:Y:S04]  /*c730*/  F2FP.BF16.PACK_AB R76, R189, R168 ;  /* 0x000000a8bd4c723e */ /* 0x000fe800000010ff */
[----:B------:R-:W-:Y:S01]  /*c740*/  F2FP.BF16.PACK_AB R77, R175, R188 ;  /* 0x000000bcaf4d723e */ /* 0x000fe200000010ff */
[----:B--2---:R-:W-:Y:S01]  /*c750*/  FFMA.FTZ R68, R68, R135, R148 ;  /* 0x0000008744447223 */ /* 0x004fe20000010094 */
[----:B------:R-:W-:Y:S01]  /*c760*/  F2FP.BF16.PACK_AB R78, R186, R187 ;  /* 0x000000bbba4e723e */ /* 0x000fe200000010ff */
[----:B------:R-:W-:Y:S01]  /*c770*/  LDSM.16.MT88.4 R148, [R227+0x3100] ;  /* 0x00310000e394783b */ /* 0x000fe20000004200 */
[----:B------:R-:W-:Y:S01]  /*c780*/  F2FP.BF16.PACK_AB R79, R184, R185 ;  /* 0x000000b9b84f723e */ /* 0x000fe200000010ff */
[----:B------:R-:W-:Y:S01]  /*c790*/  FADD.FTZ R68, R235, R68 ;  /* 0x00000044eb447221 */ /* 0x000fe20000010000 */
[----:B------:R-:W-:Y:S05]  /*c7a0*/  F2FP.BF16.PACK_AB R83, R114, R115 ;  /* 0x000000737253723e */ /* 0x000fea00000010ff */
[-C--:B-1----:R-:W-:Y:S01]  /*c7b0*/  HMMA.16816.F32.BF16 R4, R76, R88.reuse, R4 ;  /* 0x000000584c04723c */ /* 0x082fe20000041804 */
[----:B------:R1:W5:Y:S07]  /*c7c0*/  LDL.LU R235, [R1+0x44] ;  /* 0x0000440001eb7983 */ /* 0x00036e0000300800 */
[C---:B------:R-:W-:Y:S01]  /*c7d0*/  HMMA.16816.F32.BF16 R8, R80.reuse, R88, R8 ;  /* 0x000000585008723c */ /* 0x040fe20000041808 */
[----:B------:R-:W-:Y:S07]  /*c7e0*/  MUFU.EX2 R88, R75 ;  /* 0x0000004b00587308 */ /* 0x000fee0000000800 */
[-C--:B------:R-:W-:Y:S03]  /*c7f0*/  HMMA.16816.F32.BF16 R12, R80, R90.reuse, R12 ;  /* 0x0000005a500c723c */ /* 0x080fe6000004180c */
[----:B------:R-:W2:Y:S05]  /*c800*/  MUFU.EX2 R75, R3 ;  /* 0x00000003004b7308 */ /* 0x000eaa0000000800 */
[C---:B------:R-:W-:Y:S08]  /*c810*/  HMMA.16816.F32.BF16 R16, R76.reuse, R90, R16 ;  /* 0x0000005a4c10723c */ /* 0x040ff00000041810 */
[-C--:B------:R-:W-:Y:S08]  /*c820*/  HMMA.16816.F32.BF16 R20, R76, R92.reuse, R20 ;  /* 0x0000005c4c14723c */ /* 0x080ff00000041814 */
[C---:B------:R-:W-:Y:S04]  /*c830*/  HMMA.16816.F32.BF16 R24, R80.reuse, R92, R24 ;  /* 0x0000005c5018723c */ /* 0x040fe80000041818 */
[----:B--2---:R-:W-:Y:S04]  /*c840*/  F2FP.BF16.PACK_AB R179, R75, R88 ;  /* 0x000000584bb3723e */ /* 0x004fe800000010ff */
[-C--:B------:R-:W-:Y:S04]  /*c850*/  HMMA.16816.F32.BF16 R28, R80, R94.reuse, R28 ;  /* 0x0000005e501c723c */ /* 0x080fe8000004181c */
[----:B---3--:R-:W-:Y:S02]  /*c860*/  FFMA.FTZ R70, R69, R133, R134 ;  /* 0x0000008545467223 */ /* 0x008fe40000010086 */
[----:B------:R-:W-:Y:S02]  /*c870*/  FADD.FTZ R69, R130, R74 ;  /* 0x0000004a82457221 */ /* 0x000fe40000010000 */
[----:B------:R-:W-:Y:S01]  /*c880*/  FFMA.FTZ R0, R0, R131, R132 ;  /* 0x0000008300007223 */ /* 0x000fe20000010084 */
[C---:B------:R-:W-:Y:S01]  /*c890*/  HMMA.16816.F32.BF16 R32, R76.reuse, R94, R32 ;  /* 0x0000005e4c20723c */ /* 0x040fe20000041820 */
[----:B------:R-:W2:Y:S03]  /*c8a0*/  LDSM.16.MT88.4 R132, [R224+0x3100] ;  /* 0x00310000e084783b */ /* 0x000ea60000004200 */
[----:B------:R-:W-:Y:S02]  /*c8b0*/  FADD.FTZ R70, R234, R70 ;  /* 0x00000046ea467221 */ /* 0x000fe40000010000 */
[----:B------:R-:W-:Y:S02]  /*c8c0*/  FADD.FTZ R0, R233, R0 ;  /* 0x00000000e9007221 */ /* 0x000fe40000010000 */
[----:B------:R-:W-:Y:S01]  /*c8d0*/  FADD.FTZ R74, R232, R69 ;  /* 0x00000045e84a7221 */ /* 0x000fe20000010000 */
[----:B------:R1:W5:Y:S01]  /*c8e0*/  LDL.LU R234, [R1+0x40] ;  /* 0x0000400001ea7983 */ /* 0x0003620000300800 */
[-C--:B------:R-:W-:Y:S03]  /*c8f0*/  HMMA.16816.F32.BF16 R36, R76, R96.reuse, R36 ;  /* 0x000000604c24723c */ /* 0x080fe60000041824 */
[----:B------:R-:W-:Y:S01]  /*c900*/  FADD.FTZ R69, R231, R68 ;  /* 0x00000044e7457221 */ /* 0x000fe20000010000 */
        /* <DEDUP_REMOVED lines=20> */
[----:B------:R-:W-:Y:S02]  /*ca50*/  FADD.FTZ R68, R124, R3 ;  /* 0x000000037c447221 */ /* 0x000fe40000010000 */
[----:B------:R-:W-:Y:S01]  /*ca60*/  FADD.FTZ R3, R138, R69 ;  /* 0x000000458a037221 */ /* 0x000fe20000010000 */
[-C--:B----4-:R-:W-:Y:S03]  /*ca70*/  HMMA.16816.F32.BF16 R52, R76, R84.reuse, R52 ;  /* 0x000000544c34723c */ /* 0x090fe60000041834 */
[----:B------:R-:W-:Y:S05]  /*ca80*/  FADD.FTZ R3, R249, R3 ;  /* 0x00000003f9037221 */ /* 0x000fea0000010000 */
[C---:B------:R-:W-:Y:S08]  /*ca90*/  HMMA.16816.F32.BF16 R56, R80.reuse, R84, R56 ;  /* 0x000000545038723c */ /* 0x040ff00000041838 */
[-C--:B------:R-:W-:Y:S08]  /*caa0*/  HMMA.16816.F32.BF16 R60, R80, R86.reuse, R60 ;  /* 0x00000056503c723c */ /* 0x080ff0000004183c */
[----:B------:R-:W-:Y:S08]  /*cab0*/  HMMA.16816.F32.BF16 R64, R76, R86, R64 ;  /* 0x000000564c40723c */ /* 0x000ff00000041840 */
[-C--:B--2---:R-:W-:Y:S07]  /*cac0*/  HMMA.16816.F32.BF16 R124, R180, R132.reuse, R4 ;  /* 0x00000084b47c723c */ /* 0x084fee0000041804 */
        /* <DEDUP_REMOVED lines=20> */
[----:B------:R-:W-:Y:S02]  /*cc10*/  FADD.FTZ R5, R145, R0 ;  /* 0x0000000091057221 */ /* 0x000fe40000010000 */
        /* <DEDUP_REMOVED lines=8> */
[----:B------:R-:W2:Y:S03]  /*cca0*/  LDSM.16.MT88.4 R4, [R226+0x3100] ;  /* 0x00310000e204783b */ /* 0x000ea60000004200 */
[----:B------:R-:W-:Y:S02]  /*ccb0*/  FADD.FTZ R9, R217, R0 ;  /* 0x00000000d9097221 */ /* 0x000fe40000010000 */
        /* <DEDUP_REMOVED lines=48> */
[----:B------:R-:W-:Y:S01]  /*cfc0*/  FADD.FTZ R3, R185, R10 ;  /* 0x0000000ab9037221 */ /* 0x000fe20000010000 */
[----:B------:R-:W-:Y:S01]  /*cfd0*/  MOV R118, R2 ;  /* 0x0000000200767202 */ /* 0x000fe20000000f00 */
[----:B------:R-:W-:Y:S01]  /*cfe0*/  FADD.FTZ R0, R117, R9 ;  /* 0x0000000975007221 */ /* 0x000fe20000010000 */
[----:B------:R-:W-:Y:S01]  /*cff0*/  MOV R117, R71 ;  /* 0x0000004700757202 */ /* 0x000fe20000000f00 */
[----:B------:R-:W-:Y:S01]  /*d000*/  FADD.FTZ R4, R187, R11 ;  /* 0x0000000bbb047221 */ /* 0x000fe20000010000 */
[-C--:B------:R-:W-:Y:S03]  /*d010*/  HMMA.16816.F32.BF16 R176, R176, R6.reuse, R60 ;  /* 0x00000006b0b0723c */ /* 0x080fe6000004183c */
[----:B------:R-:W-:Y:S02]  /*d020*/  FADD.FTZ R9, R186, R4 ;  /* 0x00000004ba097221 */ /* 0x000fe40000010000 */
[----:B------:R-:W-:Y:S02]  /*d030*/  FADD.FTZ R10, R115, R8 ;  /* 0x00000008730a7221 */ /* 0x000fe40000010000 */
[----:B------:R-:W-:Y:S01]  /*d040*/  FADD.FTZ R5, R184, R3 ;  /* 0x00000003b8057221 */ /* 0x000fe20000010000 */
[----:B------:R-:W-:Y:S04]  /*d050*/  HMMA.16816.F32.BF16 R180, R180, R6, R64 ;  /* 0x00000006b4b4723c */ /* 0x000fe80000041840 */
[----:B------:R-:W-:Y:S02]  /*d060*/  FADD.FTZ R3, R100, R9 ;  /* 0x0000000964037221 */ /* 0x000fe40000010000 */
[----:B------:R-:W-:Y:S01]  /*d070*/  FADD.FTZ R8, R116, R0 ;  /* 0x0000000074087221 */ /* 0x000fe20000010000 */
[----:B------:R-:W-:Y:S01]  /*d080*/  MOV R116, R72 ;  /* 0x0000004800747202 */ /* 0x000fe20000000f00 */
        /* <DEDUP_REMOVED lines=11> */
[----:B------:R-:W-:Y:S01]  /*d140*/  STL [R1+0x10], R6 ;  /* 0x0000100601007387 */ /* 0x000fe20000100800 */
[----:B------:R-:W-:Y:S02]  /*d150*/  FADD.FTZ R3, R112, R0 ;  /* 0x0000000070037221 */ /* 0x000fe40000010000 */
        /* <DEDUP_REMOVED lines=9> */
.L_x_34:
[----:B-1----:R-:W2:Y:S04]  /*d1f0*/  LDL.LU R0, [R1+0x10] ;  /* 0x0000100001007983 */ /* 0x002ea80000300800 */
[----:B------:R-:W3:Y:S04]  /*d200*/  LDL.LU R4, [R1+0x14] ;  /* 0x0000140001047983 */ /* 0x000ee80000300800 */
[----:B------:R-:W4:Y:S04]  /*d210*/  LDL.LU R10, [R1+0x1c] ;  /* 0x00001c00010a7983 */ /* 0x000f280000300800 */
[----:B------:R-:W5:Y:S01]  /*d220*/  LDL.LU R9, [R1+0x18] ;  /* 0x0000180001097983 */ /* 0x000f620000300800 */
[----:B------:R-:W-:-:S02]  /*d230*/  MOV R36, 0xff800000 ;  /* 0xff80000000247802 */ /* 0x000fc40000000f00 */
[----:B------:R-:W-:Y:S02]  /*d240*/  MOV R37, 0xff800000 ;  /* 0xff80000000257802 */ /* 0x000fe40000000f00 */
[----:B------:R-:W-:Y:S02]  /*d250*/  MOV R38, 0xff800000 ;  /* 0xff80000000267802 */ /* 0x000fe40000000f00 */
[----:B------:R-:W-:Y:S02]  /*d260*/  MOV R39, 0xff800000 ;  /* 0xff80000000277802 */ /* 0x000fe40000000f00 */
[----:B------:R-:W-:Y:S01]  /*d270*/  PLOP3.LUT P4, PT, PT, PT, PT, 0x8, 0x0 ;  /* 0x000000000000781c */ /* 0x000fe20003f8e170 */
[----:B--2---:R-:W1:Y:S04]  /*d280*/  SHFL.BFLY PT, R5, R0, 0x2, 0x1f ;  /* 0x0c401f0000057f89 */ /* 0x004e6800000e0000 */
[----:B---3--:R-:W2:Y:S04]  /*d290*/  SHFL.BFLY PT, R6, R4, 0x2, 0x1f ;  /* 0x0c401f0004067f89 */ /* 0x008ea800000e0000 */
[----:B----4-:R-:W3:Y:S04]  /*d2a0*/  SHFL.BFLY PT, R7, R10, 0x2, 0x1f ;  /* 0x0c401f000a077f89 */ /* 0x010ee800000e0000 */
[----:B-----5:R-:W4:Y:S01]  /*d2b0*/  SHFL.BFLY PT, R8, R9, 0x2, 0x1f ;  /* 0x0c401f0009087f89 */ /* 0x020f2200000e0000 */
[----:B-1----:R-:W-:-:S02]  /*d2c0*/  FADD.FTZ R5, R5, R0 ;  /* 0x0000000005057221 */ /* 0x002fc40000010000 */
[----:B--2---:R-:W-:-:S03]  /*d2d0*/  FADD.FTZ R6, R6, R4 ;  /* 0x0000000406067221 */ /* 0x004fc60000010000 */
[----:B------:R-:W1:Y:S01]  /*d2e0*/  SHFL.BFLY PT, R0, R5, 0x1, 0x1f ;  /* 0x0c201f0005007f89 */ /* 0x000e6200000e0000 */
[----:B---3--:R-:W-:-:S03]  /*d2f0*/  FADD.FTZ R7, R7, R10 ;  /* 0x0000000a07077221 */ /* 0x008fc60000010000 */
[----:B------:R-:W2:Y:S01]  /*d300*/  SHFL.BFLY PT, R4, R6, 0x1, 0x1f ;  /* 0x0c201f0006047f89 */ /* 0x000ea200000e0000 */
[----:B----4-:R-:W-:-:S03]  /*d310*/  FADD.FTZ R8, R8, R9 ;  /* 0x0000000908087221 */ /* 0x010fc60000010000 */
[----:B------:R-:W3:Y:S04]  /*d320*/  SHFL.BFLY PT, R3, R7, 0x1, 0x1f ;  /* 0x0c201f0007037f89 */ /* 0x000ee800000e0000 */
[----:B------:R-:W4:Y:S01]  /*d330*/  SHFL.BFLY PT, R9, R8, 0x1, 0x1f ;  /* 0x0c201f0008097f89 */ /* 0x000f2200000e0000 */
[----:B-1----:R-:W-:Y:S01]  /*d340*/  FADD.FTZ R5, R5, R0 ;  /* 0x0000000005057221 */ /* 0x002fe20000010000 */
[----:B------:R-:W-:Y:S01]  /*d350*/  MOV R0, RZ ;  /* 0x000000ff00007202 */ /* 0x000fe20000000f00 */
[----:B--2---:R-:W-:-:S03]  /*d360*/  FADD.FTZ R6, R6, R4 ;  /* 0x0000000406067221 */ /* 0x004fc60000010000 */
[----:B------:R-:W-:Y:S02]  /*d370*/  FSETP.NE.FTZ.AND P3, PT, R5, RZ, PT ;  /* 0x000000ff0500720b */ /* 0x000fe40003f75000 */
[----:B------:R-:W-:Y:S01]  /*d380*/  MOV R4, RZ ;  /* 0x000000ff00047202 */ /* 0x000fe20000000f00 */
[----:B---3--:R-:W-:Y:S01]  /*d390*/  FADD.FTZ R7, R7, R3 ;  /* 0x0000000307077221 */ /* 0x008fe20000010000 */
[----:B------:R-:W-:Y:S02]  /*d3a0*/  FSETP.NE.FTZ.AND P2, PT, R6, RZ, PT ;  /* 0x000000ff0600720b */ /* 0x000fe40003f55000 */
[----:B------:R-:W-:Y:S01]  /*d3b0*/  MOV R3, RZ ;  /* 0x000000ff00037202 */ /* 0x000fe20000000f00 */
[----:B----4-:R-:W-:Y:S01]  /*d3c0*/  FADD.FTZ R8, R9, R8 ;  /* 0x0000000809087221 */ /* 0x010fe20000010000 */
[----:B------:R-:W-:-:S04]  /*d3d0*/  FSETP.NE.FTZ.AND P1, PT, R7, RZ, PT ;  /* 0x000000ff0700720b */ /* 0x000fc80003f35000 */
[----:B------:R-:W-:Y:S01]  /*d3e0*/  FSETP.NE.FTZ.AND P0, PT, R8, RZ, PT ;  /* 0x000000ff0800720b */ /* 0x000fe20003f15000 */
[----:B------:R-:W1:Y:S08]  /*d3f0*/  @P3 MUFU.RCP R0, R5 ;  /* 0x0000000500003308 */ /* 0x000e700000001000 */
[----:B------:R-:W2:Y:S01]  /*d400*/  @P1 MUFU.RCP R3, R7 ;  /* 0x0000000700031308 */ /* 0x000ea20000001000 */
[----:B-1----:R-:W-:-:S07]  /*d410*/  FMUL.FTZ R124, R0, R124 ;  /* 0x0000007c007c7220 */ /* 0x002fce0000410000 */
[----:B------:R-:W1:Y:S01]  /*d420*/  @P2 MUFU.RCP R4, R6 ;  /* 0x0000000600042308 */ /* 0x000e620000001000 */
[C---:B------:R-:W-:Y:S02]  /*d430*/  FMUL.FTZ R125, R0.reuse, R125 ;  /* 0x0000007d007d7220 */ /* 0x040fe40000410000 */
[C---:B------:R-:W-:Y:S02]  /*d440*/  FMUL.FTZ R132, R0.reuse, R132 ;  /* 0x0000008400847220 */ /* 0x040fe40000410000 */
[C---:B------:R-:W-:Y:S02]  /*d450*/  FMUL.FTZ R26, R0.reuse, R133 ;  /* 0x00000085001a7220 */ /* 0x040fe40000410000 */
[C---:B------:R-:W-:Y:S01]  /*d460*/  FMUL.FTZ R136, R0.reuse, R136 ;  /* 0x0000008800887220 */ /* 0x040fe20000410000 */
[----:B------:R-:W-:Y:S01]  /*d470*/  @P2 MUFU.LG2 R9, R6 ;  /* 0x0000000600092308 */ /* 0x000fe20000000c00 */
[C---:B------:R-:W-:Y:S02]  /*d480*/  FMUL.FTZ R30, R0.reuse, R137 ;  /* 0x00000089001e7220 */ /* 0x040fe40000410000 */
[----:B------:R-:W-:-:S02]  /*d490*/  FMUL.FTZ R148, R0, R148 ;  /* 0x0000009400947220 */ /* 0x000fc40000410000 */
[C---:B------:R-:W-:Y:S02]  /*d4a0*/  FMUL.FTZ R20, R0.reuse, R149 ;  /* 0x0000009500147220 */ /* 0x040fe40000410000 */
[C---:B------:R-:W-:Y:S01]  /*d4b0*/  FMUL.FTZ R152, R0.reuse, R152 ;  /* 0x0000009800987220 */ /* 0x040fe20000410000 */
[----:B------:R-:W-:Y:S01]  /*d4c0*/  @P3 MUFU.LG2 R11, R5 ;  /* 0x00000005000b3308 */ /* 0x000fe20000000c00 */
[C---:B------:R-:W-:Y:S02]  /*d4d0*/  FMUL.FTZ R24, R0.reuse, R153 ;  /* 0x0000009900187220 */ /* 0x040fe40000410000 */
[C---:B------:R-:W-:Y:S02]  /*d4e0*/  FMUL.FTZ R164, R0.reuse, R164 ;  /* 0x000000a400a47220 */ /* 0x040fe40000410000 */
[C---:B------:R-:W-:Y:S02]  /*d4f0*/  FMUL.FTZ R18, R0.reuse, R165 ;  /* 0x000000a500127220 */ /* 0x040fe40000410000 */
[C---:B------:R-:W-:Y:S01]  /*d500*/  FMUL.FTZ R168, R0.reuse, R168 ;  /* 0x000000a800a87220 */ /* 0x040fe20000410000 */
[----:B------:R-:W-:Y:S01]  /*d510*/  @P1 MUFU.LG2 R7, R7 ;  /* 0x0000000700071308 */ /* 0x000fe20000000c00 */
[----:B------:R-:W-:-:S02]  /*d520*/  FMUL.FTZ R17, R0, R169 ;  /* 0x000000a900117220 */ /* 0x000fc40000410000 */
[C---:B------:R-:W-:Y:S02]  /*d530*/  FMUL.FTZ R180, R0.reuse, R180 ;  /* 0x000000b400b47220 */ /* 0x040fe40000410000 */
[----:B------:R-:W-:Y:S01]  /*d540*/  FMUL.FTZ R181, R0, R181 ;  /* 0x000000b500b57220 */ /* 0x000fe20000410000 */
[----:B------:R-:W-:Y:S01]  /*d550*/  MOV R0, RZ ;  /* 0x000000ff00007202 */ /* 0x000fe20000000f00 */
[C---:B--2---:R-:W-:Y:S01]  /*d560*/  FMUL.FTZ R120, R3.reuse, R120 ;  /* 0x0000007803787220 */ /* 0x044fe20000410000 */
[----:B------:R-:W-:Y:S01]  /*d570*/  @P0 MUFU.LG2 R6, R8 ;  /* 0x0000000800060308 */ /* 0x000fe20000000c00 */
[C---:B------:R-:W-:Y:S02]  /*d580*/  FMUL.FTZ R33, R3.reuse, R121 ;  /* 0x0000007903217220 */ /* 0x040fe40000410000 */
[C---:B------:R-:W-:Y:S02]  /*d590*/  FMUL.FTZ R128, R3.reuse, R128 ;  /* 0x0000008003807220 */ /* 0x040fe40000410000 */
[----:B------:R-:W-:-:S02]  /*d5a0*/  FMUL.FTZ R32, R3, R129 ;  /* 0x0000008103207220 */ /* 0x000fc40000410000 */
[C---:B------:R-:W-:Y:S01]  /*d5b0*/  FMUL.FTZ R140, R3.reuse, R140 ;  /* 0x0000008c038c7220 */ /* 0x040fe20000410000 */
[----:B------:R2:W3:Y:S01]  /*d5c0*/  @P0 MUFU.RCP R0, R8 ;  /* 0x0000000800000308 */ /* 0x0004e20000001000 */
[C---:B------:R-:W-:Y:S02]  /*d5d0*/  FMUL.FTZ R28, R3.reuse, R141 ;  /* 0x0000008d031c7220 */ /* 0x040fe40000410000 */
[C---:B------:R-:W-:Y:S02]  /*d5e0*/  FMUL.FTZ R144, R3.reuse, R144 ;  /* 0x0000009003907220 */ /* 0x040fe40000410000 */
[C---:B------:R-:W-:Y:S02]  /*d5f0*/  FMUL.FTZ R25, R3.reuse, R145 ;  /* 0x0000009103197220 */ /* 0x040fe40000410000 */
[C---:B------:R-:W-:Y:S02]  /*d600*/  FMUL.FTZ R156, R3.reuse, R156 ;  /* 0x0000009c039c7220 */ /* 0x040fe40000410000 */
[----:B------:R-:W-:-:S02]  /*d610*/  FMUL.FTZ R22, R3, R157 ;  /* 0x0000009d03167220 */ /* 0x000fc40000410000 */
[C---:B------:R-:W-:Y:S02]  /*d620*/  FMUL.FTZ R160, R3.reuse, R160 ;  /* 0x000000a003a07220 */ /* 0x040fe40000410000 */
[C---:B------:R-:W-:Y:S02]  /*d630*/  FMUL.FTZ R12, R3.reuse, R161 ;  /* 0x000000a1030c7220 */ /* 0x040fe40000410000 */
[C---:B------:R-:W-:Y:S01]  /*d640*/  FMUL.FTZ R172, R3.reuse, R172 ;  /* 0x000000ac03ac7220 */ /* 0x040fe20000410000 */
[----:B--2---:R-:W-:Y:S01]  /*d650*/  @P0 MOV R8, 0x3f317218 ;  /* 0x3f31721800080802 */ /* 0x004fe20000000f00 */
[C---:B------:R-:W-:Y:S02]  /*d660*/  FMUL.FTZ R173, R3.reuse, R173 ;  /* 0x000000ad03ad7220 */ /* 0x040fe40000410000 */
[C---:B------:R-:W-:Y:S02]  /*d670*/  FMUL.FTZ R176, R3.reuse, R176 ;  /* 0x000000b003b07220 */ /* 0x040fe40000410000 */
[----:B------:R-:W-:Y:S01]  /*d680*/  FMUL.FTZ R177, R3, R177 ;  /* 0x000000b103b17220 */ /* 0x000fe20000410000 */
[----:B------:R-:W-:Y:S01]  /*d690*/  @P2 MOV R3, 0x3f317218 ;  /* 0x3f31721800032802 */ /* 0x000fe20000000f00 */
[----:B-1----:R-:W-:-:S02]  /*d6a0*/  FMUL.FTZ R126, R4, R126 ;  /* 0x0000007e047e7220 */ /* 0x002fc40000410000 */
        /* <DEDUP_REMOVED lines=15> */
[----:B------:R-:W-:Y:S01]  /*d7a0*/  @P3 MOV R4, 0x3f317218 ;  /* 0x3f31721800043802 */ /* 0x000fe20000000f00 */
[C---:B---3--:R-:W-:Y:S02]  /*d7b0*/  FMUL.FTZ R122, R0.reuse, R122 ;  /* 0x0000007a007a7220 */ /* 0x048fe40000410000 */
        /* <DEDUP_REMOVED lines=14> */
[----:B------:R-:W-:Y:S01]  /*d8a0*/  FMUL.FTZ R179, R0, R179 ;  /* 0x000000b300b37220 */ /* 0x000fe20000410000 */
[----:B------:R-:W-:Y:S01]  /*d8b0*/  @P1 MOV R0, 0x3f317218 ;  /* 0x3f31721800001802 */ /* 0x000fe20000000f00 */
[----:B------:R-:W-:Y:S02]  /*d8c0*/  @P2 FMUL.FTZ R5, R3, c[0x0][0x2d0] ;  /* 0x0000b40003052a20 */ /* 0x000fe40000410000 */
[----:B------:R-:W-:Y:S02]  /*d8d0*/  @P3 FMUL.FTZ R10, R4, c[0x0][0x2d0] ;  /* 0x0000b400040a3a20 */ /* 0x000fe40000410000 */
[----:B------:R-:W-:Y:S02]  /*d8e0*/  @P1 FMUL.FTZ R3, R0, c[0x0][0x2d0] ;  /* 0x0000b40000031a20 */ /* 0x000fe40000410000 */
[----:B------:R-:W-:Y:S02]  /*d8f0*/  @P3 FMUL.FTZ R11, R11, 0.69314718246459960938 ;  /* 0x3f3172180b0b3820 */ /* 0x000fe40000410000 */
[----:B------:R-:W-:-:S02]  /*d900*/  @P2 FMUL.FTZ R9, R9, 0.69314718246459960938 ;  /* 0x3f31721809092820 */ /* 0x000fc40000410000 */
[----:B------:R-:W-:Y:S02]  /*d910*/  @P1 FMUL.FTZ R7, R7, 0.69314718246459960938 ;  /* 0x3f31721807071820 */ /* 0x000fe40000410000 */
[----:B------:R-:W-:Y:S02]  /*d920*/  @P0 FMUL.FTZ R4, R6, 0.69314718246459960938 ;  /* 0x3f31721806040820 */ /* 0x000fe40000410000 */
[----:B------:R-:W-:Y:S02]  /*d930*/  @P0 FMUL.FTZ R0, R8, c[0x0][0x2d0] ;  /* 0x0000b40008000a20 */ /* 0x000fe40000410000 */
[----:B------:R-:W-:Y:S02]  /*d940*/  @P3 FFMA.FTZ R36, R10, R73, R11 ;  /* 0x000000490a243223 */ /* 0x000fe4000001000b */
[----:B------:R-:W-:Y:S02]  /*d950*/  @P2 FFMA.FTZ R37, R5, R72, R9 ;  /* 0x0000004805252223 */ /* 0x000fe40000010009 */
[----:B------:R-:W-:-:S02]  /*d960*/  @P1 FFMA.FTZ R38, R3, R71, R7 ;  /* 0x0000004703261223 */ /* 0x000fc40000010007 */
[----:B------:R-:W-:Y:S02]  /*d970*/  @P0 FFMA.FTZ R39, R0, R2, R4 ;  /* 0x0000000200270223 */ /* 0x000fe40000010004 */
.L_x_18:
[----:B------:R-:W-:Y:S01]  /*d980*/  USHF.R.S32.HI UR8, URZ, 0x1f, UR9 ;  /* 0x0000001f3f087899 */ /* 0x000fe20008011409 */
[----:B------:R-:W-:Y:S05]  /*d990*/  @P4 BRA `(.L_x_38) ;  /* 0x0000147000004947 */ /* 0x000fea0003800000 */
[----:B------:R-:W1:Y:S01]  /*d9a0*/  S2R R40, SR_TID.X ;  /* 0x0000000000287919 */ /* 0x000e620000002100 */
[----:B------:R-:W-:Y:S01]  /*d9b0*/  F2FP.BF16.PACK_AB R6, R125, R124 ;  /* 0x0000007c7d06723e */ /* 0x000fe200000010ff */
[----:B------:R-:W-:Y:S01]  /*d9c0*/  IMAD.MOV.U32 R5, RZ, RZ, -0x10 ;  /* 0xfffffff0ff057424 */ /* 0x000fe200078e00ff */
[----:B------:R-:W-:Y:S01]  /*d9d0*/  F2FP.BF16.PACK_AB R27, R27, R126 ;  /* 0x0000007e1b1b723e */ /* 0x000fe200000010ff */
[----:B------:R-:W-:Y:S01]  /*d9e0*/  BAR.SYNC.DEFER_BLOCKING 0x1, 0x80 ;  /* 0x0042000000007b1d */ /* 0x000fe20000010000 */
[----:B------:R-:W-:Y:S02]  /*d9f0*/  F2FP.BF16.PACK_AB R26, R26, R132 ;  /* 0x000000841a1a723e */ /* 0x000fe400000010ff */
[----:B------:R-:W-:Y:S02]  /*da00*/  F2FP.BF16.PACK_AB R31, R31, R134 ;  /* 0x000000861f1f723e */ /* 0x000fe400000010ff */
[----:B------:R-:W-:Y:S01]  /*da10*/  F2FP.BF16.PACK_AB R33, R33, R120 ;  /* 0x000000782121723e */ /* 0x000fe200000010ff */
[----:B------:R-:W-:Y:S01]  /*da20*/  ULDC.64 UR4, c[0x0][0x500] ;  /* 0x0001400000047ab9 */ /* 0x000fe20000000a00 */
[----:B------:R-:W-:Y:S01]  /*da30*/  F2FP.BF16.PACK_AB R122, R123, R122 ;  /* 0x0000007a7b7a723e */ /* 0x000fe200000010ff */
[----:B------:R-:W-:Y:S01]  /*da40*/  UISETP.NE.U32.AND UP1, UPT, URZ, UR4, UPT ;  /* 0x000000043f00728c */ /* 0x000fe2000bf25070 */
[----:B------:R-:W-:Y:S01]  /*da50*/  F2FP.BF16.PACK_AB R32, R32, R128 ;  /* 0x000000802020723e */ /* 0x000fe200000010ff */
[----:B------:R-:W-:Y:S01]  /*da60*/  UMOV UR6, 0x4 ;  /* 0x0000000400067882 */ /* 0x000fe20000000000 */
[----:B------:R-:W-:Y:S01]  /*da70*/  F2FP.BF16.PACK_AB R130, R131, R130 ;  /* 0x000000828382723e */ /* 0x000fe200000010ff */
[----:B------:R-:W-:Y:S01]  /*da80*/  UISETP.NE.AND.EX UP1, UPT, URZ, UR5, UPT, UP1 ;  /* 0x000000053f00728c */ /* 0x000fe2000bf25310 */
[----:B------:R-:W-:-:S02]  /*da90*/  F2FP.BF16.PACK_AB R30, R30, R136 ;  /* 0x000000881e1e723e */ /* 0x000fc400000010ff */
[----:B------:R-:W-:Y:S01]  /*daa0*/  F2FP.BF16.PACK_AB R29, R29, R138 ;  /* 0x0000008a1d1d723e */ /* 0x000fe200000010ff */
[----:B------:R-:W-:Y:S01]  /*dab0*/  ULDC.64 UR4, c[0x0][0x500] ;  /* 0x0001400000047ab9 */ /* 0x000fe20000000a00 */
[----:B------:R-:W-:Y:S01]  /*dac0*/  F2FP.BF16.PACK_AB R20, R20, R148 ;  /* 0x000000941414723e */ /* 0x000fe200000010ff */
[----:B------:R-:W-:Y:S01]  /*dad0*/  UIMAD.WIDE UR4, UR11, UR6, UR4 ;  /* 0x000000060b0472a5 */ /* 0x000fe2000f8e0204 */
[----:B------:R-:W-:Y:S02]  /*dae0*/  F2FP.BF16.PACK_AB R19, R19, R150 ;  /* 0x000000961313723e */ /* 0x000fe400000010ff */
[----:B-1----:R-:W-:Y:S02]  /*daf0*/  SHF.R.S32.HI R41, RZ, 0x1f, R40 ;  /* 0x0000001fff297819 */ /* 0x002fe40000011428 */
[----:B------:R-:W-:Y:S02]  /*db00*/  F2FP.BF16.PACK_AB R28, R28, R140 ;  /* 0x0000008c1c1c723e */ /* 0x000fe400000010ff */
[----:B------:R-:W-:-:S02]  /*db10*/  LEA.HI R2, R41, R40, RZ, 0x2 ;  /* 0x0000002829027211 */ /* 0x000fc400078f10ff */
[----:B------:R-:W-:Y:S02]  /*db20*/  LEA.HI R35, R41, R40, RZ, 0x5 ;  /* 0x0000002829237211 */ /* 0x000fe400078f28ff */
[--C-:B------:R-:W-:Y:S02]  /*db30*/  SHF.R.S32.HI R3, RZ, 0x2, R2.reuse ;  /* 0x00000002ff037819 */ /* 0x100fe40000011402 */
[----:B------:R-:W-:Y:S02]  /*db40*/  SHF.R.S32.HI R0, RZ, 0x1f, R2 ;  /* 0x0000001fff007819 */ /* 0x000fe40000011402 */
[----:B------:R-:W-:Y:S02]  /*db50*/  SHF.R.S32.HI R34, RZ, 0x5, R35 ;  /* 0x00000005ff227819 */ /* 0x000fe40000011423 */
[----:B------:R-:W-:Y:S02]  /*db60*/  LEA.HI R0, R0, R3, RZ, 0x3 ;  /* 0x0000000300007211 */ /* 0x000fe400078f18ff */
[----:B------:R-:W-:-:S02]  /*db70*/  F2FP.BF16.PACK_AB R142, R143, R142 ;  /* 0x0000008e8f8e723e */ /* 0x000fc400000010ff */
[----:B------:R-:W-:Y:S02]  /*db80*/  LOP3.LUT R0, R0, 0xfffffff8, RZ, 0xc0, !PT ;  /* 0xfffffff800007812 */ /* 0x000fe400078ec0ff */
[----:B------:R-:W-:Y:S02]  /*db90*/  F2FP.BF16.PACK_AB R25, R25, R144 ;  /* 0x000000901919723e */ /* 0x000fe400000010ff */
[----:B------:R-:W-:Y:S01]  /*dba0*/  F2FP.BF16.PACK_AB R147, R147, R146 ;  /* 0x000000929393723e */ /* 0x000fe200000010ff */
[----:B------:R-:W-:Y:S01]  /*dbb0*/  IMAD.IADD R3, R3, 0x1, -R0 ;  /* 0x0000000103037824 */ /* 0x000fe200078e0a00 */
[----:B------:R-:W-:Y:S02]  /*dbc0*/  LOP3.LUT R0, R2, 0xfffffffc, RZ, 0xc0, !PT ;  /* 0xfffffffc02007812 */ /* 0x000fe400078ec0ff */
[----:B------:R-:W-:Y:S01]  /*dbd0*/  F2FP.BF16.PACK_AB R24, R24, R152 ;  /* 0x000000981818723e */ /* 0x000fe200000010ff */
[C---:B------:R-:W-:Y:S01]  /*dbe0*/  IMAD.SHL.U32 R2, R3.reuse, 0x40, RZ ;  /* 0x0000004003027824 */ /* 0x040fe200078e00ff */
[----:B------:R-:W-:Y:S01]  /*dbf0*/  LOP3.LUT R4, R3, 0x1, RZ, 0xc0, !PT ;  /* 0x0000000103047812 */ /* 0x000fe200078ec0ff */
[----:B------:R-:W-:Y:S01]  /*dc00*/  IMAD.IADD R14, R40, 0x1, -R0 ;  /* 0x00000001280e7824 */ /* 0x000fe200078e0a00 */
[----:B------:R-:W-:-:S02]  /*dc10*/  F2FP.BF16.PACK_AB R23, R23, R154 ;  /* 0x0000009a1717723e */ /* 0x000fc400000010ff */
[----:B------:R-:W-:Y:S01]  /*dc20*/  LOP3.LUT R0, R2, 0x1c0, RZ, 0xc0, !PT ;  /* 0x000001c002007812 */ /* 0x000fe200078ec0ff */
[----:B------:R-:W-:Y:S01]  /*dc30*/  IMAD R2, R34, 0x200, R14 ;  /* 0x0000020022027824 */ /* 0x000fe200078e020e */
[----:B------:R-:W-:Y:S02]  /*dc40*/  ISETP.NE.U32.AND P0, PT, R4, 0x1, PT ;  /* 0x000000010400780c */ /* 0x000fe40003f05070 */
[----:B------:R-:W-:Y:S02]  /*dc50*/  LEA.HI R0, R0, R0, RZ, 0x1d ;  /* 0x0000000000007211 */ /* 0x000fe400078fe8ff */
[----:B------:R-:W-:Y:S02]  /*dc60*/  R2P PR, R3, 0x6 ;  /* 0x0000000603007804 */ /* 0x000fe40000000000 */
[----:B------:R-:W-:Y:S01]  /*dc70*/  SEL R5, R5, 0x10, !P0 ;  /* 0x0000001005057807 */ /* 0x000fe20004000000 */
[----:B------:R-:W-:Y:S01]  /*dc80*/  IMAD.U32 R0, R2, 0x2, R0 ;  /* 0x0000000202007824 */ /* 0x000fe200078e0000 */
[----:B------:R-:W-:-:S02]  /*dc90*/  F2FP.BF16.PACK_AB R18, R18, R164 ;  /* 0x000000a41212723e */ /* 0x000fc400000010ff */
[----:B------:R-:W-:Y:S01]  /*dca0*/  F2FP.BF16.PACK_AB R13, R13, R166 ;  /* 0x000000a60d0d723e */ /* 0x000fe200000010ff */
[----:B------:R-:W-:Y:S01]  /*dcb0*/  IMAD.SHL.U32 R0, R0, 0x2, RZ ;  /* 0x0000000200007824 */ /* 0x000fe200078e00ff */
[----:B------:R-:W-:Y:S02]  /*dcc0*/  F2FP.BF16.PACK_AB R22, R22, R156 ;  /* 0x0000009c1616723e */ /* 0x000fe400000010ff */
[----:B------:R-:W-:Y:S01]  /*dcd0*/  F2FP.BF16.PACK_AB R159, R159, R158 ;  /* 0x0000009e9f9f723e */ /* 0x000fe200000010ff */
[C---:B------:R-:W-:Y:S01]  /*dce0*/  IMAD.IADD R3, R0.reuse, 0x1, R5 ;  /* 0x0000000100037824 */ /* 0x040fe200078e0205 */
[----:B------:R1:W-:Y:S01]  /*dcf0*/  STS [R0+0x80], R6 ;  /* 0x0000800600007388 */ /* 0x0003e20000000800 */
[C---:B------:R-:W-:Y:S02]  /*dd00*/  IADD3 R4, R0.reuse, 0x80, RZ ;  /* 0x0000008000047810 */ /* 0x040fe40007ffe0ff */
[----:B------:R-:W-:Y:S01]  /*dd10*/  IADD3 R2, R0, 0xc0, RZ ;  /* 0x000000c000027810 */ /* 0x000fe20007ffe0ff */
[----:B------:R-:W-:Y:S01]  /*dd20*/  STS [R0+0x480], R27 ;  /* 0x0004801b00007388 */ /* 0x000fe20000000800 */
[----:B------:R-:W-:-:S02]  /*dd30*/  @P2 IADD3 R2, R4, -0x40, RZ ;  /* 0xffffffc004022810 */ /* 0x000fc40007ffe0ff */
[----:B------:R-:W-:Y:S01]  /*dd40*/  F2FP.BF16.PACK_AB R12, R12, R160 ;  /* 0x000000a00c0c723e */ /* 0x000fe200000010ff */
[----:B------:R-:W-:Y:S01]  /*dd50*/  STS [R3+0x80], R26 ;  /* 0x0000801a03007388 */ /* 0x000fe20000000800 */
[----:B------:R-:W-:Y:S02]  /*dd60*/  F2FP.BF16.PACK_AB R21, R21, R162 ;  /* 0x000000a21515723e */ /* 0x000fe400000010ff */
[----:B------:R-:W-:Y:S01]  /*dd70*/  F2FP.BF16.PACK_AB R17, R17, R168 ;  /* 0x000000a81111723e */ /* 0x000fe200000010ff */
[----:B------:R-:W-:Y:S01]  /*dd80*/  STS [R3+0x480], R31 ;  /* 0x0004801f03007388 */ /* 0x000fe20000000800 */
[----:B------:R-:W-:Y:S02]  /*dd90*/  F2FP.BF16.PACK_AB R16, R16, R170 ;  /* 0x000000aa1010723e */ /* 0x000fe400000010ff */
[----:B------:R-:W-:Y:S01]  /*dda0*/  F2FP.BF16.PACK_AB R9, R181, R180 ;  /* 0x000000b4b509723e */ /* 0x000fe200000010ff */
[----:B------:R-:W-:Y:S01]  /*ddb0*/  STS [R0+0x2080], R33 ;  /* 0x0020802100007388 */ /* 0x000fe20000000800 */
[----:B-----5:R-:W-:-:S02]  /*ddc0*/  F2FP.BF16.PACK_AB R8, R183, R182 ;  /* 0x000000b6b708723e */ /* 0x020fc400000010ff */
[----:B------:R-:W-:Y:S01]  /*ddd0*/  F2FP.BF16.PACK_AB R11, R173, R172 ;  /* 0x000000acad0b723e */ /* 0x000fe200000010ff */
[----:B------:R2:W-:Y:S01]  /*dde0*/  STS [R0+0x2480], R122 ;  /* 0x0024807a00007388 */ /* 0x0005e20000000800 */
[----:B------:R-:W-:Y:S02]  /*ddf0*/  F2FP.BF16.PACK_AB R15, R15, R174 ;  /* 0x000000ae0f0f723e */ /* 0x000fe400000010ff */
[----:B------:R-:W-:Y:S01]  /*de00*/  F2FP.BF16.PACK_AB R10, R177, R176 ;  /* 0x000000b0b10a723e */ /* 0x000fe200000010ff */
[----:B------:R-:W-:Y:S01]  /*de10*/  STS [R3+0x2080], R32 ;  /* 0x0020802003007388 */ /* 0x000fe20000000800 */
[----:B-1----:R-:W-:Y:S01]  /*de20*/  IMAD.MOV.U32 R6, RZ, RZ, 0x20 ;  /* 0x00000020ff067424 */ /* 0x002fe200078e00ff */
[----:B------:R-:W-:Y:S02]  /*de30*/  F2FP.BF16.PACK_AB R7, R179, R178 ;  /* 0x000000b2b307723e */ /* 0x000fe400000010ff */
[----:B------:R1:W-:Y:S02]  /*de40*/  STS [R3+0x2480], R130 ;  /* 0x0024808203007388 */ /* 0x0003e40000000800 */
[----:B------:R-:W-:-:S02]  /*de50*/  SEL R6, R6, 0xffffffe0, !P1 ;  /* 0xffffffe006067807 */ /* 0x000fc40004800000 */
[----:B------:R-:W-:-:S03]  /*de60*/  PLOP3.LUT P1, PT, PT, PT, UP1, 0x80, 0x0 ;  /* 0x000000000000781c */ /* 0x000fc60003f2f018 */
[----:B------:R-:W-:-:S05]  /*de70*/  IMAD.IADD R4, R0, 0x1, R6 ;  /* 0x0000000100047824 */ /* 0x000fca00078e0206 */
[----:B------:R-:W-:Y:S04]  /*de80*/  STS [R4+0x80], R30 ;  /* 0x0000801e04007388 */ /* 0x000fe80000000800 */
[----:B------:R-:W-:Y:S01]  /*de90*/  STS [R4+0x480], R29 ;  /* 0x0004801d04007388 */ /* 0x000fe20000000800 */
[----:B--2---:R-:W-:-:S05]  /*dea0*/  IMAD.IADD R0, R6, 0x1, R3 ;  /* 0x0000000106007824 */ /* 0x004fca00078e0203 */
[----:B------:R-:W-:Y:S01]  /*deb0*/  STS [R0+0x80], R20 ;  /* 0x0000801400007388 */ /* 0x000fe20000000800 */
[----:B-1----:R-:W-:-:S03]  /*dec0*/  IADD3 R3, R6, 0x400, R2 ;  /* 0x0000040006037810 */ /* 0x002fc60007ffe002 */
[----:B------:R-:W-:Y:S04]  /*ded0*/  STS [R0+0x480], R19 ;  /* 0x0004801300007388 */ /* 0x000fe80000000800 */
[----:B------:R-:W-:Y:S04]  /*dee0*/  STS [R4+0x2080], R28 ;  /* 0x0020801c04007388 */ /* 0x000fe80000000800 */
[----:B------:R1:W-:Y:S04]  /*def0*/  STS [R4+0x2480], R142 ;  /* 0x0024808e04007388 */ /* 0x0003e80000000800 */
[----:B------:R-:W-:Y:S04]  /*df00*/  STS [R0+0x2080], R25 ;  /* 0x0020801900007388 */ /* 0x000fe80000000800 */
[----:B------:R2:W-:Y:S04]  /*df10*/  STS [R0+0x2480], R147 ;  /* 0x0024809300007388 */ /* 0x0005e80000000800 */
[----:B------:R-:W-:Y:S04]  /*df20*/  STS [R2], R24 ;  /* 0x0000001802007388 */ /* 0x000fe80000000800 */
[----:B------:R-:W-:Y:S01]  /*df30*/  STS [R2+0x400], R23 ;  /* 0x0004001702007388 */ /* 0x000fe20000000800 */
[----:B-1----:R-:W-:-:S02]  /*df40*/  IMAD.IADD R4, R5, 0x1, R3 ;  /* 0x0000000105047824 */ /* 0x002fc400078e0203 */
[----:B--2---:R-:W-:-:S04]  /*df50*/  IMAD.IADD R0, R5, 0x1, R2 ;  /* 0x0000000105007824 */ /* 0x004fc800078e0202 */
[C---:B------:R-:W-:Y:S01]  /*df60*/  IMAD.IADD R3, R6.reuse, 0x1, R0 ;  /* 0x0000000106037824 */ /* 0x040fe200078e0200 */
[----:B------:R-:W-:Y:S04]  /*df70*/  STS [R0], R18 ;  /* 0x0000001200007388 */ /* 0x000fe80000000800 */
[----:B------:R-:W-:Y:S04]  /*df80*/  STS [R0+0x400], R13 ;  /* 0x0004000d00007388 */ /* 0x000fe80000000800 */
[----:B------:R-:W-:Y:S04]  /*df90*/  STS [R2+0x2000], R22 ;  /* 0x0020001602007388 */ /* 0x000fe80000000800 */
[----:B------:R1:W-:Y:S04]  /*dfa0*/  STS [R2+0x2400], R159 ;  /* 0x0024009f02007388 */ /* 0x0003e80000000800 */
[----:B------:R-:W-:Y:S04]  /*dfb0*/  STS [R0+0x2000], R12 ;  /* 0x0020000c00007388 */ /* 0x000fe80000000800 */
[----:B------:R-:W-:Y:S01]  /*dfc0*/  STS [R0+0x2400], R21 ;  /* 0x0024001500007388 */ /* 0x000fe20000000800 */
[----:B-1----:R-:W-:-:S05]  /*dfd0*/  IMAD.IADD R2, R6, 0x1, R2 ;  /* 0x0000000106027824 */ /* 0x002fca00078e0202 */
[----:B------:R-:W-:Y:S04]  /*dfe0*/  STS [R2], R17 ;  /* 0x0000001102007388 */ /* 0x000fe80000000800 */
[----:B------:R-:W-:Y:S04]  /*dff0*/  STS [R2+0x400], R16 ;  /* 0x0004001002007388 */ /* 0x000fe80000000800 */
[----:B------:R1:W-:Y:S04]  /*e000*/  STS [R3], R9 ;  /* 0x0000000903007388 */ /* 0x0003e80000000800 */
[----:B------:R2:W-:Y:S04]  /*e010*/  STS [R4], R8 ;  /* 0x0000000804007388 */ /* 0x0005e80000000800 */
[----:B------:R-:W-:Y:S04]  /*e020*/  STS [R2+0x2000], R11 ;  /* 0x0020000b02007388 */ /* 0x000fe80000000800 */
[----:B------:R3:W-:Y:S04]  /*e030*/  STS [R2+0x2400], R15 ;  /* 0x0024000f02007388 */ /* 0x0007e80000000800 */
[----:B------:R4:W-:Y:S04]  /*e040*/  STS [R3+0x2000], R10 ;  /* 0x0020000a03007388 */ /* 0x0009e80000000800 */
[----:B------:R3:W-:Y:S01]  /*e050*/  STS [R4+0x2000], R7 ;  /* 0x0020000704007388 */ /* 0x0007e20000000800 */
[----:B-1----:R-:W-:-:S02]  /*e060*/  IMAD.U32 R9, RZ, RZ, UR5 ;  /* 0x00000005ff097e24 */ /* 0x002fc4000f8e00ff */
[----:B--2---:R-:W-:Y:S01]  /*e070*/  IMAD.U32 R8, RZ, RZ, UR4 ;  /* 0x00000004ff087e24 */ /* 0x004fe2000f8e00ff */
[----:B------:R-:W-:Y:S06]  /*e080*/  BAR.SYNC.DEFER_BLOCKING 0x1, 0x80 ;  /* 0x0042000000007b1d */ /* 0x000fec0000010000 */
[----:B------:R-:W-:Y:S02]  /*e090*/  ULDC.64 UR4, c[0x0][0x508] ;  /* 0x0001420000047ab9 */ /* 0x000fe40000000a00 */
[----:B------:R-:W-:Y:S01]  /*e0a0*/  UISETP.NE.U32.AND UP0, UPT, URZ, UR4, UPT ;  /* 0x000000043f00728c */ /* 0x000fe2000bf05070 */
[----:B------:R-:W2:Y:S03]  /*e0b0*/  @P1 LDG.E R0, [R8.64] ;  /* 0x0000000c08001981 */ /* 0x000ea6000c1e1900 */
[----:B------:R-:W-:Y:S01]  /*e0c0*/  UISETP.NE.AND.EX UP0, UPT, URZ, UR5, UPT, UP0 ;  /* 0x000000053f00728c */ /* 0x000fe2000bf05300 */
[----:B------:R-:W-:-:S02]  /*e0d0*/  IMAD.MOV.U32 R12, RZ, RZ, c[0x0][0x388] ;  /* 0x0000e200ff0c7624 */ /* 0x000fc400078e00ff */
[----:B------:R-:W-:-:S03]  /*e0e0*/  ULDC.64 UR4, c[0x0][0x508] ;  /* 0x0001420000047ab9 */ /* 0x000fc60000000a00 */
[----:B------:R-:W-:-:S05]  /*e0f0*/  PLOP3.LUT P0, PT, PT, PT, UP0, 0x80, 0x0 ;  /* 0x000000000000781c */ /* 0x000fca0003f0f008 */
[----:B------:R-:W-:-:S06]  /*e100*/  @UP0 UIMAD.WIDE UR4, UR11, UR6, UR4 ;  /* 0x000000060b0402a5 */ /* 0x000fcc000f8e0204 */
[----:B---3--:R-:W-:Y:S02]  /*e110*/  IMAD.U32 R2, RZ, RZ, UR4 ;  /* 0x00000004ff027e24 */ /* 0x008fe4000f8e00ff */
[----:B----4-:R-:W-:-:S05]  /*e120*/  IMAD.U32 R3, RZ, RZ, UR5 ;  /* 0x00000005ff037e24 */ /* 0x010fca000f8e00ff */
[----:B------:R1:W5:Y:S01]  /*e130*/  @P0 LDG.E R12, [R2.64] ;  /* 0x0000000c020c0981 */ /* 0x000362000c1e1900 */
[----:B------:R-:W-:Y:S02]  /*e140*/  UMOV UR6, URZ ;  /* 0x0000003f00067c82 */ /* 0x000fe40008000000 */
[----:B------:R-:W-:Y:S01]  /*e150*/  UMOV UR7, URZ ;  /* 0x0000003f00077c82 */ /* 0x000fe20008000000 */
[----:B--2---:R-:W2:Y:S02]  /*e160*/  @P1 R2UR UR5, R0 ;  /* 0x00000000000513c2 */ /* 0x004ea400000e0000 */
[----:B--2---:R-:W-:Y:S02]  /*e170*/  @UP1 USHF.R.S32.HI UR4, URZ, 0x1f, UR5 ;  /* 0x0000001f3f041899 */ /* 0x004fe40008011405 */
[----:B------:R-:W-:-:S05]  /*e180*/  @UP1 UMOV UR6, UR5 ;  /* 0x0000000500061c82 */ /* 0x000fca0008000000 */
[----:B------:R-:W-:Y:S01]  /*e190*/  @UP1 UMOV UR7, UR4 ;  /* 0x0000000400071c82 */ /* 0x000fe20008000000 */
[----:B------:R-:W-:Y:S05]  /*e1a0*/  @P0 BRA `(.L_x_39) ;  /* 0x0000004000000947 */ /* 0x000fea0003800000 */
[----:B-1----:R-:W-:Y:S05]  /*e1b0*/  @!P1 BRA `(.L_x_39) ;  /* 0x0000003000009947 */ /* 0x002fea0003800000 */
[----:B------:R-:W2:Y:S04]  /*e1c0*/  LDG.E R0, [R8.64] ;  /* 0x0000000c08007981 */ /* 0x000ea8000c1e1900 */
[----:B------:R-:W2:Y:S02]  /*e1d0*/  LDG.E R2, [R8.64+0x4] ;  /* 0x0000040c08027981 */ /* 0x000ea4000c1e1900 */
[----:B--2--5:R-:W-:Y:S02]  /*e1e0*/  IADD3 R12, -R0, R2, RZ ;  /* 0x00000002000c7210 */ /* 0x024fe40007ffe1ff */
.L_x_39:
[----:B-1----:R-:W-:Y:S01]  /*e1f0*/  LEA.HI R0, R14, R14, RZ, 0x1 ;  /* 0x0000000e0e007211 */ /* 0x002fe200078f08ff */
[----:B------:R-:W-:Y:S01]  /*e200*/  IMAD.MOV.U32 R3, RZ, RZ, c[0x0][0x4e8] ;  /* 0x00013a00ff037624 */ /* 0x000fe200078e00ff */
[----:B------:R-:W-:Y:S01]  /*e210*/  LOP3.LUT R5, R35, 0xffffffe0, RZ, 0xc0, !PT ;  /* 0xffffffe023057812 */ /* 0x000fe200078ec0ff */
[----:B------:R-:W1:Y:S01]  /*e220*/  S2R R22, SR_CTAID.X ;  /* 0x0000000000167919 */ /* 0x000e620000002500 */
[C---:B------:R-:W-:Y:S01]  /*e230*/  LOP3.LUT R2, R0.reuse, 0x1ffffffe, RZ, 0xc0, !PT ;  /* 0x1ffffffe00027812 */ /* 0x040fe200078ec0ff */
[----:B------:R-:W-:Y:S01]  /*e240*/  IMAD.SHL.U32 R0, R0, 0x20, RZ ;  /* 0x0000002000007824 */ /* 0x000fe200078e00ff */
[----:B------:R-:W-:Y:S01]  /*e250*/  ISETP.NE.AND P0, PT, R3, 0x1, PT ;  /* 0x000000010300780c */ /* 0x000fe20003f05270 */
[----:B------:R-:W-:Y:S01]  /*e260*/  IMAD.IADD R5, R40, 0x1, -R5 ;  /* 0x0000000128057824 */ /* 0x000fe200078e0a05 */
[----:B------:R-:W-:Y:S01]  /*e270*/  LEA.HI R6, R41, R40, RZ, 0x3 ;  /* 0x0000002829067211 */ /* 0x000fe200078f18ff */
[----:B------:R-:W-:Y:S01]  /*e280*/  IMAD.IADD R2, R14, 0x1, -R2 ;  /* 0x000000010e027824 */ /* 0x000fe200078e0a02 */
[----:B------:R-:W-:Y:S01]  /*e290*/  LOP3.LUT R0, R0, 0xffffffc0, RZ, 0xc0, !PT ;  /* 0xffffffc000007812 */ /* 0x000fe200078ec0ff */
[----:B------:R-:W-:Y:S01]  /*e2a0*/  ULDC.64 UR14, c[0x0][0x490] ;  /* 0x00012400000e7ab9 */ /* 0x000fe20000000a00 */
[----:B------:R-:W-:Y:S01]  /*e2b0*/  SHF.R.S32.HI R3, RZ, 0x1f, R5 ;  /* 0x0000001fff037819 */ /* 0x000fe20000011405 */
[----:B------:R-:W-:Y:S01]  /*e2c0*/  UIMAD UR4, UR8, UR14, URZ ;  /* 0x0000000e080472a4 */ /* 0x000fe2000f8e023f */
[----:B------:R-:W-:Y:S01]  /*e2d0*/  SHF.R.S32.HI R19, RZ, 0x3, R6 ;  /* 0x00000003ff137819 */ /* 0x000fe20000011406 */
[----:B------:R-:W-:Y:S01]  /*e2e0*/  IMAD R4, R2, 0x8, R0 ;  /* 0x0000000802047824 */ /* 0x000fe200078e0200 */
[----:B------:R-:W-:Y:S01]  /*e2f0*/  SHF.R.S32.HI R0, RZ, 0x1f, R34 ;  /* 0x0000001fff007819 */ /* 0x000fe20000011422 */
[----:B------:R-:W-:Y:S01]  /*e300*/  UIMAD UR15, UR9, UR15, UR4 ;  /* 0x0000000f090f72a4 */ /* 0x000fe2000f8e0204 */
[----:B------:R-:W-:Y:S01]  /*e310*/  LOP3.LUT P1, RZ, R5, 0x3, RZ, 0xc0, !PT ;  /* 0x0000000305ff7812 */ /* 0x000fe2000782c0ff */
[----:B------:R-:W-:Y:S01]  /*e320*/  USHF.R.S32.HI UR10, URZ, 0x1f, UR11 ;  /* 0x0000001f3f0a7899 */ /* 0x000fe2000801140b */
[----:B------:R-:W-:Y:S01]  /*e330*/  LEA.HI R0, R0, R34, RZ, 0x2 ;  /* 0x0000002200007211 */ /* 0x000fe200078f10ff */
[----:B------:R-:W-:Y:S01]  /*e340*/  ULDC.64 UR4, c[0x0][0x3a0] ;  /* 0x0000e80000047ab9 */ /* 0x000fe20000000a00 */
[----:B------:R-:W-:Y:S01]  /*e350*/  LEA.HI R21, R41, R40, RZ, 0x6 ;  /* 0x0000002829157211 */ /* 0x000fe200078f30ff */
[----:B------:R-:W-:Y:S01]  /*e360*/  UIMAD UR17, UR7, UR4, URZ ;  /* 0x00000004071172a4 */ /* 0x000fe2000f8e023f */
[----:B------:R-:W-:Y:S01]  /*e370*/  LOP3.LUT R2, R0, 0xffffffc, RZ, 0xc0, !PT ;  /* 0x0ffffffc00027812 */ /* 0x000fe200078ec0ff */
[----:B------:R-:W-:Y:S01]  /*e380*/  UMOV UR18, UR6 ;  /* 0x0000000600127c82 */ /* 0x000fe20008000000 */
[----:B------:R-:W-:Y:S01]  /*e390*/  LEA.HI R0, R3, R5, RZ, 0x2 ;  /* 0x0000000503007211 */ /* 0x000fe200078f10ff */
[----:B------:R-:W-:-:S02]  /*e3a0*/  UMOV UR19, UR7 ;  /* 0x0000000700137c82 */ /* 0x000fc40008000000 */
[----:B------:R-:W-:Y:S01]  /*e3b0*/  IMAD.IADD R2, R34, 0x1, -R2 ;  /* 0x0000000122027824 */ /* 0x000fe200078e0a02 */
[----:B------:R-:W-:Y:S01]  /*e3c0*/  SHF.R.S32.HI R0, RZ, 0x2, R0 ;  /* 0x00000002ff007819 */ /* 0x000fe20000011400 */
[----:B------:R-:W-:Y:S02]  /*e3d0*/  USEL UR10, UR10, URZ, !UP1 ;  /* 0x0000003f0a0a7287 */ /* 0x000fe4000c800000 */
[----:B------:R-:W-:Y:S02]  /*e3e0*/  UIMAD.WIDE.U32 UR18, UR9, UR14, UR18 ;  /* 0x0000000e091272a5 */ /* 0x000fe4000f8e0012 */
[----:B------:R-:W-:Y:S01]  /*e3f0*/  IMAD R11, R2, 0x10, R0 ;  /* 0x00000010020b7824 */ /* 0x000fe200078e0200 */
[----:B------:R-:W-:Y:S01]  /*e400*/  LOP3.LUT R0, R6, 0xfffffff8, RZ, 0xc0, !PT ;  /* 0xfffffff806007812 */ /* 0x000fe200078ec0ff */
[----:B------:R-:W-:Y:S02]  /*e410*/  UIMAD.WIDE.U32 UR22, UR6, UR4, URZ ;  /* 0x00000004061672a5 */ /* 0x000fe4000f8e003f */
[----:B------:R-:W-:Y:S01]  /*e420*/  IMAD.IADD R3, R11, 0x1, R4 ;  /* 0x000000010b037824 */ /* 0x000fe200078e0204 */
[----:B------:R-:W-:Y:S01]  /*e430*/  UIMAD UR17, UR6, UR5, UR17 ;  /* 0x00000005061172a4 */ /* 0x000fe2000f8e0211 */
[----:B------:R-:W-:Y:S01]  /*e440*/  IMAD.IADD R0, R40, 0x1, -R0 ;  /* 0x0000000128007824 */ /* 0x000fe200078e0a00 */
[----:B------:R-:W-:Y:S01]  /*e450*/  USEL UR14, UR11, URZ, !UP1 ;  /* 0x0000003f0b0e7287 */ /* 0x000fe2000c800000 */
[----:B-1----:R-:W-:Y:S01]  /*e460*/  IMAD R3, R22, 0x80, R3 ;  /* 0x0000008016037824 */ /* 0x002fe200078e0203 */
[----:B------:R-:W-:Y:S01]  /*e470*/  ULDC.64 UR6, c[0x0][0x498] ;  /* 0x0001260000067ab9 */ /* 0x000fe20000000a00 */
[----:B------:R-:W-:Y:S01]  /*e480*/  IMAD R6, R0, 0x10, R19 ;  /* 0x0000001000067824 */ /* 0x000fe200078e0213 */
[----:B------:R-:W-:Y:S01]  /*e490*/  ULDC.64 UR4, c[0x0][0x3e8] ;  /* 0x0000fa0000047ab9 */ /* 0x000fe20000000a00 */
[----:B------:R-:W-:Y:S01]  /*e4a0*/  @P0 IMAD.HI.U32 R4, R3, c[0x0][0x4ec], RZ ;  /* 0x00013b0003040a27 */ /* 0x000fe200078e00ff */
[----:B------:R-:W-:-:S02]  /*e4b0*/  UIMAD UR20, UR10, UR6, URZ ;  /* 0x000000060a1472a4 */ /* 0x000fc4000f8e023f */
[----:B------:R-:W-:Y:S01]  /*e4c0*/  UIMAD UR16, UR8, UR4, URZ ;  /* 0x00000004081072a4 */ /* 0x000fe2000f8e023f */
[----:B------:R-:W-:Y:S01]  /*e4d0*/  IMAD R9, R22, 0x80, R6 ;  /* 0x0000008016097824 */ /* 0x000fe200078e0206 */
[----:B------:R-:W-:Y:S01]  /*e4e0*/  UIADD3 UR19, UR19, UR15, URZ ;  /* 0x0000000f13137290 */ /* 0x000fe2000fffe03f */
[----:B------:R-:W-:Y:S01]  /*e4f0*/  IMAD.MOV.U32 R2, RZ, RZ, R3 ;  /* 0x000000ffff027224 */ /* 0x000fe200078e0003 */
[----:B------:R-:W-:Y:S01]  /*e500*/  @P0 SHF.R.U32.HI R2, RZ, c[0x0][0x4f0], R4 ;  /* 0x00013c00ff020a19 */ /* 0x000fe20000011604 */
[----:B------:R-:W-:Y:S01]  /*e510*/  @P0 IMAD.HI.U32 R4, R9, c[0x0][0x4ec], RZ ;  /* 0x00013b0009040a27 */ /* 0x000fe200078e00ff */
[----:B------:R-:W-:Y:S02]  /*e520*/  UIADD3 UR23, UR23, UR17, URZ ;  /* 0x0000001117177290 */ /* 0x000fe4000fffe03f */
[----:B------:R-:W-:Y:S01]  /*e530*/  UIMAD UR7, UR14, UR7, UR20 ;  /* 0x000000070e0772a4 */ /* 0x000fe2000f8e0214 */
[----:B------:R-:W-:Y:S01]  /*e540*/  IMAD.MOV.U32 R7, RZ, RZ, R9 ;  /* 0x000000ffff077224 */ /* 0x000fe200078e0009 */
[----:B------:R-:W-:Y:S01]  /*e550*/  @P0 SHF.R.U32.HI R7, RZ, c[0x0][0x4f0], R4 ;  /* 0x00013c00ff070a19 */ /* 0x000fe20000011604 */
[----:B------:R-:W-:Y:S01]  /*e560*/  IMAD.SHL.U32 R4, R19, 0x40, RZ ;  /* 0x0000004013047824 */ /* 0x000fe200078e00ff */
[----:B------:R-:W-:Y:S01]  /*e570*/  UIMAD.WIDE.U32 UR18, UR14, UR6, UR18 ;  /* 0x000000060e1272a5 */ /* 0x000fe2000f8e0012 */
[----:B------:R-:W-:Y:S01]  /*e580*/  IMAD.MOV R6, RZ, RZ, -R2 ;  /* 0x000000ffff067224 */ /* 0x000fe200078e0a02 */
[----:B------:R-:W-:Y:S01]  /*e590*/  UIMAD UR16, UR9, UR5, UR16 ;  /* 0x00000005091072a4 */ /* 0x000fe2000f8e0210 */
[----:B------:R-:W-:Y:S01]  /*e5a0*/  IMAD.SHL.U32 R0, R0, 0x8, RZ ;  /* 0x0000000800007824 */ /* 0x000fe200078e00ff */
[----:B------:R-:W-:Y:S01]  /*e5b0*/  UIMAD.WIDE.U32 UR22, UR9, UR4, UR22 ;  /* 0x00000004091672a5 */ /* 0x000fe2000f8e0016 */
[----:B------:R-:W-:Y:S01]  /*e5c0*/  LOP3.LUT R4, R4, 0x1c0, RZ, 0xc0, !PT ;  /* 0x000001c004047812 */ /* 0x000fe200078ec0ff */
[----:B------:R-:W-:Y:S01]  /*e5d0*/  IMAD R6, R6, c[0x0][0x4e8], R3 ;  /* 0x00013a0006067a24 */ /* 0x000fe200078e0203 */
[----:B------:R-:W-:Y:S01]  /*e5e0*/  ULDC.64 UR4, c[0x0][0x3f0] ;  /* 0x0000fc0000047ab9 */ /* 0x000fe20000000a00 */
[----:B------:R-:W-:Y:S01]  /*e5f0*/  IMAD.U32 R3, RZ, RZ, UR7 ;  /* 0x00000007ff037e24 */ /* 0x000fe2000f8e00ff */
[----:B------:R-:W-:Y:S01]  /*e600*/  UIMAD UR10, UR10, UR4, URZ ;  /* 0x000000040a0a72a4 */ /* 0x000fe2000f8e023f */
[----:B------:R-:W-:Y:S01]  /*e610*/  LOP3.LUT R10, R4, 0x38, R0, 0xf8, !PT ;  /* 0x00000038040a7812 */ /* 0x000fe200078ef800 */
[----:B------:R-:W-:Y:S01]  /*e620*/  UIADD3 UR17, UR23, UR16, URZ ;  /* 0x0000001017117290 */ /* 0x000fe2000fffe03f */
[----:B------:R-:W-:Y:S01]  /*e630*/  SHF.R.U32.HI R5, RZ, 0x3, R4 ;  /* 0x00000003ff057819 */ /* 0x000fe20000011604 */
[----:B------:R-:W-:Y:S01]  /*e640*/  UIMAD UR5, UR14, UR5, UR10 ;  /* 0x000000050e0572a4 */ /* 0x000fe2000f8e020a */
[----:B------:R-:W-:Y:S01]  /*e650*/  SHF.R.S32.HI R8, RZ, 0x1f, R2 ;  /* 0x0000001fff087819 */ /* 0x000fe20000011402 */
[----:B------:R-:W-:Y:S01]  /*e660*/  UMOV UR16, UR22 ;  /* 0x0000001600107c82 */ /* 0x000fe20008000000 */
[----:B------:R-:W-:Y:S01]  /*e670*/  IADD3 R2, P0, R2, UR18, RZ ;  /* 0x0000001202027c10 */ /* 0x000fe2000ff1e0ff */
[----:B------:R-:W-:Y:S01]  /*e680*/  UIMAD.WIDE.U32 UR14, UR14, UR4, UR16 ;  /* 0x000000040e0e72a5 */ /* 0x000fe2000f8e0010 */
[----:B------:R-:W-:Y:S01]  /*e690*/  SHF.R.S32.HI R4, RZ, 0x1f, R6 ;  /* 0x0000001fff047819 */ /* 0x000fe20000011406 */
[----:B------:R-:W-:Y:S01]  /*e6a0*/  IMAD.MOV R18, RZ, RZ, -R7 ;  /* 0x000000ffff127224 */ /* 0x000fe200078e0a07 */
[----:B------:R-:W-:Y:S01]  /*e6b0*/  IADD3.X R3, R8, UR19, R3, P0, !PT ;  /* 0x0000001308037c10 */ /* 0x000fe200087fe403 */
[----:B------:R-:W-:Y:S01]  /*e6c0*/  UIADD3 UR5, UR15, UR5, URZ ;  /* 0x000000050f057290 */ /* 0x000fe2000fffe03f */
[----:B------:R-:W-:Y:S01]  /*e6d0*/  LOP3.LUT R20, R10, R5, RZ, 0x3c, !PT ;  /* 0x000000050a147212 */ /* 0x000fe200078e3cff */
[----:B------:R-:W-:Y:S01]  /*e6e0*/  IMAD R8, R4, c[0x0][0x488], RZ ;  /* 0x0001220004087a24 */ /* 0x000fe200078e02ff */
[----:B------:R-:W-:Y:S01]  /*e6f0*/  SHF.R.S32.HI R10, RZ, 0x1f, R7 ;  /* 0x0000001fff0a7819 */ /* 0x000fe20000011407 */
[----:B------:R-:W-:Y:S01]  /*e700*/  IMAD.WIDE.U32 R4, R6, c[0x0][0x488], R2 ;  /* 0x0001220006047a25 */ /* 0x000fe200078e0002 */
[----:B------:R-:W-:-:S02]  /*e710*/  ISETP.GE.AND P6, PT, R0, c[0x0][0x3c8], PT ;  /* 0x0000f20000007a0c */ /* 0x000fc40003fc6270 */
[----:B------:R-:W-:Y:S01]  /*e720*/  SHF.R.S32.HI R53, RZ, 0x1f, R0 ;  /* 0x0000001fff357819 */ /* 0x000fe20000011400 */
[----:B------:R-:W-:Y:S02]  /*e730*/  IMAD R8, R6, c[0x0][0x48c], R8 ;  /* 0x0001230006087a24 */ /* 0x000fe400078e0208 */
[----:B------:R-:W-:Y:S02]  /*e740*/  IMAD.U32 R3, RZ, RZ, UR15 ;  /* 0x0000000fff037e24 */ /* 0x000fe4000f8e00ff */
[----:B------:R-:W-:Y:S02]  /*e750*/  IMAD R6, R10, c[0x0][0x3e0], RZ ;  /* 0x0000f8000a067a24 */ /* 0x000fe400078e02ff */
[----:B------:R-:W-:Y:S02]  /*e760*/  IMAD.U32 R2, RZ, RZ, UR14 ;  /* 0x0000000eff027e24 */ /* 0x000fe4000f8e00ff */
[----:B------:R-:W-:Y:S02]  /*e770*/  IMAD.U32 R3, RZ, RZ, UR5 ;  /* 0x00000005ff037e24 */ /* 0x000fe4000f8e00ff */
[----:B------:R-:W-:Y:S01]  /*e780*/  IMAD R18, R18, c[0x0][0x4e8], R9 ;  /* 0x00013a0012127a24 */ /* 0x000fe200078e0209 */
[----:B------:R-:W-:Y:S01]  /*e790*/  LEA R9, P0, R4, c[0x0][0x450], 0x2 ;  /* 0x0001140004097a11 */ /* 0x000fe200078010ff */
[----:B------:R-:W-:-:S02]  /*e7a0*/  IMAD.IADD R8, R5, 0x1, R8 ;  /* 0x0000000105087824 */ /* 0x000fc400078e0208 */
[C---:B------:R-:W-:Y:S01]  /*e7b0*/  IMAD R5, R7.reuse, c[0x0][0x3e4], R6 ;  /* 0x0000f90007057a24 */ /* 0x040fe200078e0206 */
[----:B------:R-:W-:Y:S01]  /*e7c0*/  SHF.R.S32.HI R10, RZ, 0x1f, R18 ;  /* 0x0000001fff0a7819 */ /* 0x000fe20000011412 */
[----:B------:R-:W-:Y:S01]  /*e7d0*/  IMAD.WIDE.U32 R6, R7, c[0x0][0x3e0], R2 ;  /* 0x0000f80007067a25 */ /* 0x000fe200078e0002 */
[----:B------:R-:W-:Y:S01]  /*e7e0*/  LEA.HI.X R3, R4, c[0x0][0x454], R8, 0x2, P0 ;  /* 0x0001150004037a11 */ /* 0x000fe200000f1408 */
[----:B------:R-:W-:Y:S02]  /*e7f0*/  SHFL.IDX PT, R16, R9, RZ, 0x1c1f ;  /* 0x001c1fff09107589 */ /* 0x000fe400000e0000 */
[----:B-----5:R-:W-:Y:S02]  /*e800*/  IMAD R2, R12, c[0x0][0x4e8], RZ ;  /* 0x00013a000c027a24 */ /* 0x020fe400078e02ff */
[----:B------:R-:W1:Y:S01]  /*e810*/  SHFL.IDX PT, R17, R3, RZ, 0x1c1f ;  /* 0x001c1fff03117589 */ /* 0x000e6200000e0000 */
[----:B------:R-:W-:Y:S02]  /*e820*/  IMAD R8, R22, 0x80, R11 ;  /* 0x0000008016087824 */ /* 0x000fe400078e020b */
[----:B------:R-:W-:Y:S01]  /*e830*/  IMAD.IADD R5, R7, 0x1, R5 ;  /* 0x0000000107057824 */ /* 0x000fe200078e0205 */
[----:B------:R-:W-:Y:S01]  /*e840*/  SHFL.IDX PT, R14, R9, 0x1, 0x1c1f ;  /* 0x003c1f00090e7f89 */ /* 0x000fe200000e0000 */
[----:B------:R-:W-:Y:S01]  /*e850*/  IMAD.MOV.U32 R4, RZ, RZ, R6 ;  /* 0x000000ffff047224 */ /* 0x000fe200078e0006 */
[----:B------:R-:W-:Y:S01]  /*e860*/  IADD3 R7, R8, 0x8, RZ ;  /* 0x0000000808077810 */ /* 0x000fe20007ffe0ff */
[----:B------:R-:W-:Y:S01]  /*e870*/  IMAD R6, R10, c[0x0][0x3d8], RZ ;  /* 0x0000f6000a067a24 */ /* 0x000fe200078e02ff */
[----:B------:R-:W2:Y:S01]  /*e880*/  SHFL.IDX PT, R15, R3, 0x1, 0x1c1f ;  /* 0x003c1f00030f7f89 */ /* 0x000ea200000e0000 */
[-C--:B------:R-:W-:Y:S01]  /*e890*/  ISETP.GE.OR P4, PT, R8, R2.reuse, P1 ;  /* 0x000000020800720c */ /* 0x080fe20000f86670 */
[C---:B------:R-:W-:Y:S01]  /*e8a0*/  IMAD.WIDE.U32 R4, R18.reuse, c[0x0][0x3d8], R4 ;  /* 0x0000f60012047a25 */ /* 0x040fe200078e0004 */
[----:B------:R-:W-:Y:S01]  /*e8b0*/  ISETP.GE.OR P3, PT, R7, R2, P1 ;  /* 0x000000020700720c */ /* 0x000fe20000f66670 */
[----:B------:R-:W-:Y:S02]  /*e8c0*/  SHFL.IDX PT, R12, R9, 0x2, 0x1c1f ;  /* 0x005c1f00090c7f89 */ /* 0x000fe400000e0000 */
[----:B------:R-:W-:-:S02]  /*e8d0*/  IMAD R6, R18, c[0x0][0x3dc], R6 ;  /* 0x0000f70012067a24 */ /* 0x000fc400078e0206 */
[----:B------:R-:W3:Y:S01]  /*e8e0*/  SHFL.IDX PT, R13, R3, 0x2, 0x1c1f ;  /* 0x005c1f00030d7f89 */ /* 0x000ee200000e0000 */
[----:B------:R-:W-:Y:S02]  /*e8f0*/  IMAD.SHL.U32 R7, R21, 0x8, RZ ;  /* 0x0000000815077824 */ /* 0x000fe400078e00ff */
[----:B------:R-:W-:Y:S01]  /*e900*/  IMAD.IADD R6, R5, 0x1, R6 ;  /* 0x0000000105067824 */ /* 0x000fe200078e0206 */
[----:B------:R4:W-:Y:S01]  /*e910*/  SHFL.IDX PT, R11, R3, 0x3, 0x1c1f ;  /* 0x007c1f00030b7f89 */ /* 0x0009e200000e0000 */
[----:B------:R-:W-:Y:S02]  /*e920*/  LEA R5, P0, R4, c[0x0][0x380], 0x1 ;  /* 0x0000e00004057a11 */ /* 0x000fe400078008ff */
[----:B------:R-:W-:Y:S01]  /*e930*/  LOP3.LUT R7, R20, 0x7ffffe00, R7, 0xf8, !PT ;  /* 0x7ffffe0014077812 */ /* 0x000fe200078ef807 */
[----:B------:R-:W3:Y:S01]  /*e940*/  SHFL.IDX PT, R10, R9, 0x3, 0x1c1f ;  /* 0x007c1f00090a7f89 */ /* 0x000ee200000e0000 */
[----:B------:R-:W-:-:S03]  /*e950*/  LEA.HI.X R4, R4, c[0x0][0x384], R6, 0x1, P0 ;  /* 0x0000e10004047a11 */ /* 0x000fc600000f0c06 */
[----:B-1----:R-:W-:Y:S01]  /*e960*/  @!P4 ST.E [R16.64], R36 ;  /* 0x000000241000c985 */ /* 0x002fe2000c10190c */
[----:B------:R-:W-:-:S03]  /*e970*/  IMAD.SHL.U32 R6, R7, 0x2, RZ ;  /* 0x0000000207067824 */ /* 0x000fc600078e00ff */
[----:B--2---:R-:W-:Y:S04]  /*e980*/  @!P3 ST.E [R14.64], R37 ;  /* 0x000000250e00b985 */ /* 0x004fe8000c10190c */
[----:B------:R-:W-:Y:S04]  /*e990*/  SHFL.IDX PT, R9, R4, RZ, 0x181f ;  /* 0x00181fff04097589 */ /* 0x000fe800000e0000 */
[----:B------:R-:W-:Y:S01]  /*e9a0*/  SHFL.IDX PT, R14, R5, 0x2, 0x181f ;  /* 0x00581f00050e7f89 */ /* 0x000fe200000e0000 */
[----:B----4-:R-:W-:-:S03]  /*e9b0*/  IADD3 R3, R8, 0x40, RZ ;  /* 0x0000004008037810 */ /* 0x010fc60007ffe0ff */
[----:B------:R-:W-:Y:S01]  /*e9c0*/  SHFL.IDX PT, R15, R5, 0x3, 0x181f ;  /* 0x00781f00050f7f89 */ /* 0x000fe200000e0000 */
[----:B------:R-:W-:Y:S02]  /*e9d0*/  IADD3 R8, R8, 0x48, RZ ;  /* 0x0000004808087810 */ /* 0x000fe40007ffe0ff */
[-C--:B------:R-:W-:Y:S01]  /*e9e0*/  ISETP.GE.OR P2, PT, R3, R2.reuse, P1 ;  /* 0x000000020300720c */ /* 0x080fe20000f46670 */
[----:B------:R-:W-:Y:S01]  /*e9f0*/  IMAD R3, R22, 0x80, R19 ;  /* 0x0000008016037824 */ /* 0x000fe200078e0213 */
[-C--:B------:R-:W-:Y:S01]  /*ea00*/  ISETP.GE.OR P1, PT, R8, R2.reuse, P1 ;  /* 0x000000020800720c */ /* 0x080fe20000f26670 */
[----:B------:R-:W-:Y:S03]  /*ea10*/  SHFL.IDX PT, R44, R4, 0x3, 0x181f ;  /* 0x00781f00042c7f89 */ /* 0x000fe600000e0000 */
[C---:B------:R-:W-:Y:S01]  /*ea20*/  IADD3 R7, R3.reuse, 0x10, RZ ;  /* 0x0000001003077810 */ /* 0x040fe20007ffe0ff */
[----:B------:R-:W-:Y:S01]  /*ea30*/  SHFL.IDX PT, R8, R5, 0x1, 0x181f ;  /* 0x00381f0005087f89 */ /* 0x000fe200000e0000 */
[----:B------:R-:W-:-:S02]  /*ea40*/  ISETP.GE.OR P3, PT, R3, R2, P6 ;  /* 0x000000020300720c */ /* 0x000fc40003766670 */
[C---:B------:R-:W-:Y:S01]  /*ea50*/  IADD3 R32, R3.reuse, 0x40, RZ ;  /* 0x0000004003207810 */ /* 0x040fe20007ffe0ff */
[----:B------:R-:W-:Y:S01]  /*ea60*/  SHFL.IDX PT, R49, R5, 0x4, 0x181f ;  /* 0x00981f0005317f89 */ /* 0x000fe200000e0000 */
[C---:B------:R-:W-:Y:S02]  /*ea70*/  IADD3 R45, R3.reuse, 0x50, RZ ;  /* 0x00000050032d7810 */ /* 0x040fe40007ffe0ff */
[----:B------:R-:W-:Y:S01]  /*ea80*/  IADD3 R54, R3, 0x60, RZ ;  /* 0x0000006003367810 */ /* 0x000fe20007ffe0ff */
[----:B---3--:R-:W-:Y:S01]  /*ea90*/  @!P2 ST.E [R12.64], R38 ;  /* 0x000000260c00a985 */ /* 0x008fe2000c10190c */
[----:B------:R-:W-:-:S03]  /*eaa0*/  ISETP.GE.OR P2, PT, R7, R2, P6 ;  /* 0x000000020700720c */ /* 0x000fc60003746670 */
[----:B------:R-:W1:Y:S04]  /*eab0*/  SHFL.IDX PT, R12, R5, RZ, 0x181f ;  /* 0x00181fff050c7589 */ /* 0x000e6800000e0000 */
[----:B------:R2:W-:Y:S04]  /*eac0*/  @!P1 ST.E [R10.64], R39 ;  /* 0x000000270a009985 */ /* 0x0005e8000c10190c */
[----:B------:R-:W-:Y:S04]  /*ead0*/  LDS.128 R24, [R6+0x80] ;  /* 0x0000800006187984 */ /* 0x000fe80000000c00 */
[----:B------:R-:W3:Y:S04]  /*eae0*/  SHFL.IDX PT, R11, R4, 0x1, 0x181f ;  /* 0x00381f00040b7f89 */ /* 0x000ee800000e0000 */
[----:B------:R-:W4:Y:S04]  /*eaf0*/  SHFL.IDX PT, R7, R4, 0x2, 0x181f ;  /* 0x00581f0004077f89 */ /* 0x000f2800000e0000 */
[----:B------:R-:W4:Y:S04]  /*eb00*/  LDS.128 R20, [R6+0x880] ;  /* 0x0008800006147984 */ /* 0x000f280000000c00 */
[----:B------:R-:W4:Y:S01]  /*eb10*/  LDS.128 R16, [R6+0x1080] ;  /* 0x0010800006107984 */ /* 0x000f220000000c00 */
[----:B-1----:R-:W-:-:S03]  /*eb20*/  @!P3 LEA R12, P5, R0, R12, 0x1 ;  /* 0x0000000c000cb211 */ /* 0x002fc600078a08ff */
[----:B------:R-:W1:Y:S01]  /*eb30*/  LDS.128 R28, [R6+0x1880] ;  /* 0x00188000061c7984 */ /* 0x000e620000000c00 */
[----:B------:R-:W-:Y:S02]  /*eb40*/  @!P3 LEA.HI.X R13, R0, R9, R53, 0x1, P5 ;  /* 0x00000009000db211 */ /* 0x000fe400028f0c35 */
[C---:B--2---:R-:W-:Y:S01]  /*eb50*/  IADD3 R10, R3.reuse, 0x20, RZ ;  /* 0x00000020030a7810 */ /* 0x044fe20007ffe0ff */
[----:B------:R-:W-:Y:S01]  /*eb60*/  LDS.128 R36, [R6+0x2880] ;  /* 0x0028800006247984 */ /* 0x000fe20000000c00 */
[-C--:B------:R-:W-:Y:S02]  /*eb70*/  ISETP.GE.OR P5, PT, R32, R2.reuse, P6 ;  /* 0x000000022000720c */ /* 0x080fe400037a6670 */
[-C--:B------:R-:W-:Y:S01]  /*eb80*/  ISETP.GE.OR P1, PT, R10, R2.reuse, P6 ;  /* 0x000000020a00720c */ /* 0x080fe20003726670 */
[----:B------:R-:W-:Y:S01]  /*eb90*/  LDS.128 R32, [R6+0x2080] ;  /* 0x0020800006207984 */ /* 0x000fe20000000c00 */
[C---:B------:R-:W-:Y:S02]  /*eba0*/  IADD3 R10, R3.reuse, 0x30, RZ ;  /* 0x00000030030a7810 */ /* 0x040fe40007ffe0ff */
[----:B------:R-:W-:Y:S01]  /*ebb0*/  IADD3 R3, R3, 0x70, RZ ;  /* 0x0000007003037810 */ /* 0x000fe20007ffe0ff */
[----:B------:R-:W-:Y:S01]  /*ebc0*/  LDS.128 R40, [R6+0x3080] ;  /* 0x0030800006287984 */ /* 0x000fe20000000c00 */
[----:B------:R-:W-:-:S02]  /*ebd0*/  ISETP.GE.OR P0, PT, R10, R2, P6 ;  /* 0x000000020a00720c */ /* 0x000fc40003706670 */
[C---:B------:R-:W-:Y:S01]  /*ebe0*/  @!P2 LEA R10, P4, R0.reuse, R8, 0x1 ;  /* 0x00000008000aa211 */ /* 0x040fe200078808ff */
[----:B------:R-:W-:Y:S03]  /*ebf0*/  SHFL.IDX PT, R48, R5, 0x5, 0x181f ;  /* 0x00b81f0005307f89 */ /* 0x000fe600000e0000 */
[C---:B---3--:R-:W-:Y:S01]  /*ec00*/  @!P2 LEA.HI.X R11, R0.reuse, R11, R53, 0x1, P4 ;  /* 0x0000000b000ba211 */ /* 0x048fe200020f0c35 */
[----:B------:R-:W2:Y:S01]  /*ec10*/  SHFL.IDX PT, R50, R5, 0x6, 0x181f ;  /* 0x00d81f0005327f89 */ /* 0x000ea200000e0000 */
[----:B------:R-:W-:-:S03]  /*ec20*/  @!P1 LEA R8, P4, R0, R14, 0x1 ;  /* 0x0000000e00089211 */ /* 0x000fc600078808ff */
[----:B------:R-:W-:Y:S01]  /*ec30*/  SHFL.IDX PT, R52, R4, 0x4, 0x181f ;  /* 0x00981f0004347f89 */ /* 0x000fe200000e0000 */
[C-C-:B----4-:R-:W-:Y:S02]  /*ec40*/  @!P1 LEA.HI.X R9, R0.reuse, R7, R53.reuse, 0x1, P4 ;  /* 0x0000000700099211 */ /* 0x150fe400020f0c35 */
[C---:B------:R-:W-:Y:S01]  /*ec50*/  @!P0 LEA R14, P4, R0.reuse, R15, 0x1 ;  /* 0x0000000f000e8211 */ /* 0x040fe200078808ff */
[----:B------:R-:W-:Y:S03]  /*ec60*/  SHFL.IDX PT, R51, R4, 0x5, 0x181f ;  /* 0x00b81f0004337f89 */ /* 0x000fe600000e0000 */
[----:B------:R-:W-:Y:S01]  /*ec70*/  @!P0 LEA.HI.X R15, R0, R44, R53, 0x1, P4 ;  /* 0x0000002c000f8211 */ /* 0x000fe200020f0c35 */
[----:B------:R-:W3:Y:S01]  /*ec80*/  SHFL.IDX PT, R7, R4, 0x6, 0x181f ;  /* 0x00d81f0004077f89 */ /* 0x000ee200000e0000 */
[----:B------:R-:W-:-:S03]  /*ec90*/  ISETP.GE.OR P4, PT, R45, R2, P6 ;  /* 0x000000022d00720c */ /* 0x000fc60003786670 */
[----:B------:R2:W4:Y:S04]  /*eca0*/  LDS.128 R44, [R6+0x3880] ;  /* 0x00388000062c7984 */ /* 0x0005280000000c00 */
[----:B------:R-:W-:Y:S01]  /*ecb0*/  @!P3 ST.E.128 [R12.64], R24 ;  /* 0x000000180c00b985 */ /* 0x000fe2000c101d0c */
[-C--:B------:R-:W-:Y:S02]  /*ecc0*/  ISETP.GE.OR P3, PT, R54, R2.reuse, P6 ;  /* 0x000000023600720c */ /* 0x080fe40003766670 */
[----:B------:R-:W-:Y:S01]  /*ecd0*/  ISETP.GE.OR P6, PT, R3, R2, P6 ;  /* 0x000000020300720c */ /* 0x000fe200037c6670 */
[----:B------:R4:W-:Y:S04]  /*ece0*/  @!P2 ST.E.128 [R10.64], R20 ;  /* 0x000000140a00a985 */ /* 0x0009e8000c101d0c */
[----:B------:R4:W-:Y:S04]  /*ecf0*/  @!P1 ST.E.128 [R8.64], R16 ;  /* 0x0000001008009985 */ /* 0x0009e8000c101d0c */
[----:B-1----:R1:W-:Y:S04]  /*ed00*/  @!P0 ST.E.128 [R14.64], R28 ;  /* 0x0000001c0e008985 */ /* 0x0023e8000c101d0c */
[----:B------:R-:W1:Y:S01]  /*ed10*/  SHFL.IDX PT, R5, R5, 0x7, 0x181f ;  /* 0x00f81f0005057f89 */ /* 0x000e6200000e0000 */
[----:B--2---:R-:W-:-:S03]  /*ed20*/  @!P3 LEA R6, P0, R0, R50, 0x1 ;  /* 0x000000320006b211 */ /* 0x004fc600078008ff */
[----:B------:R-:W2:Y:S01]  /*ed30*/  SHFL.IDX PT, R4, R4, 0x7, 0x181f ;  /* 0x00f81f0004047f89 */ /* 0x000ea200000e0000 */
[C-C-:B---3--:R-:W-:Y:S02]  /*ed40*/  @!P3 LEA.HI.X R7, R0.reuse, R7, R53.reuse, 0x1, P0 ;  /* 0x000000070007b211 */ /* 0x148fe400000f0c35 */
[C---:B----4-:R-:W-:Y:S02]  /*ed50*/  @!P5 LEA R10, P2, R0.reuse, R49, 0x1 ;  /* 0x00000031000ad211 */ /* 0x050fe400078408ff */
[C---:B------:R-:W-:Y:S02]  /*ed60*/  @!P4 LEA R8, P1, R0.reuse, R48, 0x1 ;  /* 0x000000300008c211 */ /* 0x040fe400078208ff */
[C-C-:B------:R-:W-:Y:S02]  /*ed70*/  @!P5 LEA.HI.X R11, R0.reuse, R52, R53.reuse, 0x1, P2 ;  /* 0x00000034000bd211 */ /* 0x140fe400010f0c35 */
[----:B------:R-:W-:-:S03]  /*ed80*/  @!P4 LEA.HI.X R9, R0, R51, R53, 0x1, P1 ;  /* 0x000000330009c211 */ /* 0x000fc600008f0c35 */
[----:B------:R3:W-:Y:S04]  /*ed90*/  @!P5 ST.E.128 [R10.64], R32 ;  /* 0x000000200a00d985 */ /* 0x0007e8000c101d0c */
[----:B------:R3:W-:Y:S04]  /*eda0*/  @!P4 ST.E.128 [R8.64], R36 ;  /* 0x000000240800c985 */ /* 0x0007e8000c101d0c */
[----:B------:R3:W-:Y:S01]  /*edb0*/  @!P3 ST.E.128 [R6.64], R40 ;  /* 0x000000280600b985 */ /* 0x0007e2000c101d0c */
[----:B------:R-:W-:Y:S05]  /*edc0*/  @P6 EXIT ;  /* 0x000000000000694d */ /* 0x000fea0003800000 */
[----:B-12---:R-:W-:-:S04]  /*edd0*/  LEA R2, P0, R0, R5, 0x1 ;  /* 0x0000000500027211 */ /* 0x006fc800078008ff */
[----:B------:R-:W-:-:S05]  /*ede0*/  LEA.HI.X R3, R0, R4, R53, 0x1, P0 ;  /* 0x0000000400037211 */ /* 0x000fca00000f0c35 */
[----:B------:R-:W-:Y:S01]  /*edf0*/  ST.E.128 [R2.64], R44 ;  /* 0x0000002c02007985 */ /* 0x000fe2000c101d0c */
[----:B------:R-:W-:Y:S05]  /*ee00*/  EXIT ;  /* 0x000000000000794d */ /* 0x000fea0003800000 */
.L_x_38:
[----:B------:R-:W-:Y:S02]  /*ee10*/  ULDC.64 UR4, c[0x0][0x500] ;  /* 0x0001400000047ab9 */ /* 0x000fe40000000a00 */
[----:B------:R-:W-:Y:S02]  /*ee20*/  UISETP.NE.U32.AND UP1, UPT, URZ, UR4, UPT ;  /* 0x000000043f00728c */ /* 0x000fe4000bf25070 */
[----:B------:R-:W-:Y:S02]  /*ee30*/  UMOV UR6, 0x4 ;  /* 0x0000000400067882 */ /* 0x000fe40000000000 */
[----:B------:R-:W-:-:S03]  /*ee40*/  UISETP.NE.AND.EX UP1, UPT, URZ, UR5, UPT, UP1 ;  /* 0x000000053f00728c */ /* 0x000fc6000bf25310 */
[----:B------:R-:W-:Y:S02]  /*ee50*/  ULDC.64 UR4, c[0x0][0x500] ;  /* 0x0001400000047ab9 */ /* 0x000fe40000000a00 */
[----:B------:R-:W-:Y:S01]  /*ee60*/  UIMAD.WIDE UR4, UR11, UR6, UR4 ;  /* 0x000000060b0472a5 */ /* 0x000fe2000f8e0204 */
[----:B------:R-:W-:-:S05]  /*ee70*/  PLOP3.LUT P1, PT, PT, PT, UP1, 0x80, 0x0 ;  /* 0x000000000000781c */ /* 0x000fca0003f2f018 */
[----:B------:R-:W-:Y:S01]  /*ee80*/  IMAD.U32 R4, RZ, RZ, UR4 ;  /* 0x00000004ff047e24 */ /* 0x000fe2000f8e00ff */
[----:B------:R-:W-:Y:S01]  /*ee90*/  MOV R5, UR5 ;  /* 0x0000000500057c02 */ /* 0x000fe20008000f00 */
[----:B------:R-:W-:-:S06]  /*eea0*/  ULDC.64 UR4, c[0x0][0x508] ;  /* 0x0001420000047ab9 */ /* 0x000fcc0000000a00 */
[----:B------:R-:W2:Y:S01]  /*eeb0*/  @P1 LDG.E R0, [R4.64] ;  /* 0x0000000c04001981 */ /* 0x000ea2000c1e1900 */
[----:B------:R-:W-:Y:S01]  /*eec0*/  UISETP.NE.U32.AND UP0, UPT, URZ, UR4, UPT ;  /* 0x000000043f00728c */ /* 0x000fe2000bf05070 */
[----:B------:R-:W-:-:S03]  /*eed0*/  IMAD.MOV.U32 R9, RZ, RZ, c[0x0][0x388] ;  /* 0x0000e200ff097624 */ /* 0x000fc600078e00ff */
[----:B------:R-:W-:-:S03]  /*eee0*/  UISETP.NE.AND.EX UP0, UPT, URZ, UR5, UPT, UP0 ;  /* 0x000000053f00728c */ /* 0x000fc6000bf05300 */
[----:B------:R-:W-:-:S03]  /*eef0*/  ULDC.64 UR4, c[0x0][0x508] ;  /* 0x0001420000047ab9 */ /* 0x000fc60000000a00 */
[----:B------:R-:W-:-:S05]  /*ef00*/  PLOP3.LUT P0, PT, PT, PT, UP0, 0x80, 0x0 ;  /* 0x000000000000781c */ /* 0x000fca0003f0f008 */
[----:B------:R-:W-:-:S06]  /*ef10*/  @UP0 UIMAD.WIDE UR4, UR11, UR6, UR4 ;  /* 0x000000060b0402a5 */ /* 0x000fcc000f8e0204 */
[----:B------:R-:W-:Y:S01]  /*ef20*/  MOV R2, UR4 ;  /* 0x0000000400027c02 */ /* 0x000fe20008000f00 */
[----:B------:R-:W-:-:S05]  /*ef30*/  IMAD.U32 R3, RZ, RZ, UR5 ;  /* 0x00000005ff037e24 */ /* 0x000fca000f8e00ff */
        /* <DEDUP_REMOVED lines=12> */
.L_x_40:
[----:B-1----:R-:W1:Y:S01]  /*f000*/  S2R R7, SR_TID.X ;  /* 0x0000000000077919 */ /* 0x002e620000002100 */
[----:B------:R-:W-:Y:S01]  /*f010*/  USHF.R.S32.HI UR6, URZ, 0x1f, UR11 ;  /* 0x0000001f3f067899 */ /* 0x000fe2000801140b */
[----:B------:R-:W-:Y:S01]  /*f020*/  BSSY B0, `(.L_x_41) ;  /* 0x0000029000007945 */ /* 0x000fe20003800000 */
[----:B------:R-:W-:-:S02]  /*f030*/  USEL UR11, UR11, URZ, !UP1 ;  /* 0x0000003f0b0b7287 */ /* 0x000fc4000c800000 */
[----:B------:R-:W-:Y:S01]  /*f040*/  USEL UR6, UR6, URZ, !UP1 ;  /* 0x0000003f06067287 */ /* 0x000fe2000c800000 */
[----:B-1----:R-:W-:-:S13]  /*f050*/  ISETP.GE.AND P0, PT, R7, 0x80, PT ;  /* 0x000000800700780c */ /* 0x002fda0003f06270 */
[----:B------:R-:W-:Y:S05]  /*f060*/  @P0 BRA `(.L_x_42) ;  /* 0x0000024000000947 */ /* 0x000fea0003800000 */
[----:B------:R-:W1:Y:S01]  /*f070*/  S2R R3, SR_CTAID.X ;  /* 0x0000000000037919 */ /* 0x000e620000002500 */
[----:B-----5:R-:W-:Y:S01]  /*f080*/  IMAD R0, R9, c[0x0][0x4e8], RZ ;  /* 0x00013a0009007a24 */ /* 0x020fe200078e02ff */
[----:B-1----:R-:W-:-:S04]  /*f090*/  LEA R3, R3, R7, 0x7 ;  /* 0x0000000703037211 */ /* 0x002fc800078e38ff */
[----:B------:R-:W-:-:S13]  /*f0a0*/  ISETP.GE.AND P0, PT, R3, R0, PT ;  /* 0x000000000300720c */ /* 0x000fda0003f06270 */
[----:B------:R-:W-:Y:S05]  /*f0b0*/  @P0 BRA `(.L_x_42) ;  /* 0x000001f000000947 */ /* 0x000fea0003800000 */
[----:B------:R-:W-:Y:S01]  /*f0c0*/  IMAD.MOV.U32 R0, RZ, RZ, c[0x0][0x4e8] ;  /* 0x00013a00ff007624 */ /* 0x000fe200078e00ff */
[----:B------:R-:W-:Y:S02]  /*f0d0*/  ULDC.64 UR4, c[0x0][0x490] ;  /* 0x0001240000047ab9 */ /* 0x000fe40000000a00 */
[----:B------:R-:W-:Y:S02]  /*f0e0*/  UIMAD UR7, UR8, UR4, URZ ;  /* 0x00000004080772a4 */ /* 0x000fe4000f8e023f */
[----:B------:R-:W-:Y:S01]  /*f0f0*/  ISETP.NE.AND P0, PT, R0, 0x1, PT ;  /* 0x000000010000780c */ /* 0x000fe20003f05270 */
[----:B------:R-:W-:Y:S01]  /*f100*/  UMOV UR16, UR14 ;  /* 0x0000000e00107c82 */ /* 0x000fe20008000000 */
[----:B------:R-:W-:Y:S01]  /*f110*/  IMAD.MOV.U32 R0, RZ, RZ, R3 ;  /* 0x000000ffff007224 */ /* 0x000fe200078e0003 */
[----:B------:R-:W-:Y:S02]  /*f120*/  UMOV UR17, UR15 ;  /* 0x0000000f00117c82 */ /* 0x000fe40008000000 */
[----:B------:R-:W-:-:S02]  /*f130*/  UIMAD.WIDE.U32 UR16, UR9, UR4, UR16 ;  /* 0x00000004091072a5 */ /* 0x000fc4000f8e0010 */
[----:B------:R-:W-:-:S03]  /*f140*/  UIMAD UR7, UR9, UR5, UR7 ;  /* 0x00000005090772a4 */ /* 0x000fc6000f8e0207 */
[----:B------:R-:W-:Y:S02]  /*f150*/  ULDC.64 UR4, c[0x0][0x498] ;  /* 0x0001260000047ab9 */ /* 0x000fe40000000a00 */
[----:B------:R-:W-:Y:S01]  /*f160*/  UIADD3 UR17, UR7, UR17, URZ ;  /* 0x0000001107117290 */ /* 0x000fe2000fffe03f */
[----:B------:R-:W-:Y:S01]  /*f170*/  @P0 IMAD.HI.U32 R2, R3, c[0x0][0x4ec], RZ ;  /* 0x00013b0003020a27 */ /* 0x000fe200078e00ff */
[----:B------:R-:W-:Y:S02]  /*f180*/  UIMAD UR7, UR6, UR4, URZ ;  /* 0x00000004060772a4 */ /* 0x000fe4000f8e023f */
[----:B------:R-:W-:Y:S02]  /*f190*/  UIMAD.WIDE.U32 UR16, UR11, UR4, UR16 ;  /* 0x000000040b1072a5 */ /* 0x000fe4000f8e0010 */
[----:B------:R-:W-:Y:S01]  /*f1a0*/  @P0 SHF.R.U32.HI R0, RZ, c[0x0][0x4f0], R2 ;  /* 0x00013c00ff000a19 */ /* 0x000fe20000011602 */
[----:B------:R-:W-:-:S03]  /*f1b0*/  UIMAD UR5, UR11, UR5, UR7 ;  /* 0x000000050b0572a4 */ /* 0x000fc6000f8e0207 */
[----:B------:R-:W-:-:S03]  /*f1c0*/  IADD3 R2, -R0, RZ, RZ ;  /* 0x000000ff00027210 */ /* 0x000fc60007ffe1ff */
[----:B------:R-:W-:Y:S02]  /*f1d0*/  IMAD.U32 R5, RZ, RZ, UR5 ;  /* 0x00000005ff057e24 */ /* 0x000fe4000f8e00ff */
[----:B------:R-:W-:Y:S01]  /*f1e0*/  IMAD R4, R2, c[0x0][0x4e8], R3 ;  /* 0x00013a0002047a24 */ /* 0x000fe200078e0203 */
[----:B------:R-:W-:Y:S02]  /*f1f0*/  SHF.R.S32.HI R3, RZ, 0x1f, R0 ;  /* 0x0000001fff037819 */ /* 0x000fe40000011400 */
[----:B------:R-:W-:Y:S02]  /*f200*/  IADD3 R2, P0, R0, UR16, RZ ;  /* 0x0000001000027c10 */ /* 0x000fe4000ff1e0ff */
[----:B------:R-:W-:Y:S02]  /*f210*/  SHF.R.S32.HI R0, RZ, 0x1f, R4 ;  /* 0x0000001fff007819 */ /* 0x000fe40000011404 */
[----:B------:R-:W-:-:S03]  /*f220*/  IADD3.X R3, R3, UR17, R5, P0, !PT ;  /* 0x0000001103037c10 */ /* 0x000fc600087fe405 */
[----:B------:R-:W-:Y:S02]  /*f230*/  IMAD R0, R0, c[0x0][0x488], RZ ;  /* 0x0001220000007a24 */ /* 0x000fe400078e02ff */
[----:B------:R-:W-:-:S04]  /*f240*/  IMAD.WIDE.U32 R2, R4, c[0x0][0x488], R2 ;  /* 0x0001220004027a25 */ /* 0x000fc800078e0002 */
[----:B------:R-:W-:Y:S01]  /*f250*/  IMAD R0, R4, c[0x0][0x48c], R0 ;  /* 0x0001230004007a24 */ /* 0x000fe200078e0200 */
[----:B------:R-:W-:-:S04]  /*f260*/  LEA R4, P0, R2, c[0x0][0x450], 0x2 ;  /* 0x0001140002047a11 */ /* 0x000fc800078010ff */
[----:B------:R-:W-:-:S04]  /*f270*/  IADD3 R0, R3, R0, RZ ;  /* 0x0000000003007210 */ /* 0x000fc80007ffe0ff */
[----:B------:R-:W-:Y:S01]  /*f280*/  LEA.HI.X R5, R2, c[0x0][0x454], R0, 0x2, P0 ;  /* 0x0001150002057a11 */ /* 0x000fe200000f1400 */
[----:B------:R-:W-:-:S05]  /*f290*/  IMAD.MOV.U32 R0, RZ, RZ, -0x800000 ;  /* 0xff800000ff007424 */ /* 0x000fca00078e00ff */
[----:B------:R1:W-:Y:S02]  /*f2a0*/  STG.E [R4.64], R0 ;  /* 0x0000000004007986 */ /* 0x0003e4000c10190c */
.L_x_42:
[----:B------:R-:W-:Y:S05]  /*f2b0*/  BSYNC B0 ;  /* 0x0000000000007941 */ /* 0x000fea0003800000 */
.L_x_41:
[----:B------:R-:W2:Y:S01]  /*f2c0*/  S2R R10, SR_CTAID.X ;  /* 0x00000000000a7919 */ /* 0x000ea20000002500 */
[----:B-1----:R-:W-:Y:S01]  /*f2d0*/  SHF.R.S32.HI R0, RZ, 0x1f, R7 ;  /* 0x0000001fff007819 */ /* 0x002fe20000011407 */
[----:B------:R-:W-:Y:S01]  /*f2e0*/  IMAD.MOV.U32 R3, RZ, RZ, c[0x0][0x4e8] ;  /* 0x00013a00ff037624 */ /* 0x000fe200078e00ff */
[----:B------:R-:W-:Y:S01]  /*f2f0*/  ULDC.64 UR4, c[0x0][0x3a0] ;  /* 0x0000e80000047ab9 */ /* 0x000fe20000000a00 */
[----:B-----5:R-:W-:Y:S01]  /*f300*/  IMAD R18, R9, c[0x0][0x4e8], RZ ;  /* 0x00013a0009127a24 */ /* 0x020fe200078e02ff */
[----:B------:R-:W-:Y:S01]  /*f310*/  LEA.HI R0, R0, R7, RZ, 0x3 ;  /* 0x0000000700007211 */ /* 0x000fe200078f18ff */
[----:B------:R-:W-:Y:S01]  /*f320*/  UIMAD UR7, UR15, UR4, URZ ;  /* 0x000000040f0772a4 */ /* 0x000fe2000f8e023f */
[----:B------:R-:W-:Y:S01]  /*f330*/  ISETP.NE.AND P0, PT, R3, 0x1, PT ;  /* 0x000000010300780c */ /* 0x000fe20003f05270 */
[----:B------:R-:W-:Y:S01]  /*f340*/  UIMAD.WIDE.U32 UR16, UR14, UR4, URZ ;  /* 0x000000040e1072a5 */ /* 0x000fe2000f8e003f */
[----:B------:R-:W-:Y:S01]  /*f350*/  LOP3.LUT R2, R0, 0xfffffff8, RZ, 0xc0, !PT ;  /* 0xfffffff800027812 */ /* 0x000fe200078ec0ff */
[----:B------:R-:W-:Y:S01]  /*f360*/  UIMAD UR7, UR14, UR5, UR7 ;  /* 0x000000050e0772a4 */ /* 0x000fe2000f8e0207 */
[----:B------:R-:W-:-:S02]  /*f370*/  SHF.R.S32.HI R8, RZ, 0x3, R0 ;  /* 0x00000003ff087819 */ /* 0x000fc40000011400 */
[----:B------:R-:W-:Y:S01]  /*f380*/  ULDC.64 UR4, c[0x0][0x3e8] ;  /* 0x0000fa0000047ab9 */ /* 0x000fe20000000a00 */
[----:B------:R-:W-:Y:S01]  /*f390*/  IMAD.IADD R7, R7, 0x1, -R2 ;  /* 0x0000000107077824 */ /* 0x000fe200078e0a02 */
[----:B------:R-:W-:Y:S02]  /*f3a0*/  UIADD3 UR17, UR17, UR7, URZ ;  /* 0x0000000711117290 */ /* 0x000fe4000fffe03f */
[----:B------:R-:W-:Y:S01]  /*f3b0*/  UIMAD UR7, UR8, UR4, URZ ;  /* 0x00000004080772a4 */ /* 0x000fe2000f8e023f */
[----:B------:R-:W-:Y:S01]  /*f3c0*/  IMAD R0, R7, 0x10, R8 ;  /* 0x0000001007007824 */ /* 0x000fe200078e0208 */
[----:B------:R-:W-:Y:S02]  /*f3d0*/  UIMAD.WIDE.U32 UR16, UR9, UR4, UR16 ;  /* 0x00000004091072a5 */ /* 0x000fe4000f8e0010 */
[----:B------:R-:W-:Y:S01]  /*f3e0*/  UIMAD UR7, UR9, UR5, UR7 ;  /* 0x00000005090772a4 */ /* 0x000fe2000f8e0207 */
[----:B--2---:R-:W-:Y:S02]  /*f3f0*/  IMAD R0, R10, 0x80, R0 ;  /* 0x000000800a007824 */ /* 0x004fe400078e0200 */
[----:B------:R-:W-:-:S02]  /*f400*/  ULDC.64 UR4, c[0x0][0x3f0] ;  /* 0x0000fc0000047ab9 */ /* 0x000fc40000000a00 */
[----:B------:R-:W-:Y:S01]  /*f410*/  UIMAD UR10, UR6, UR4, URZ ;  /* 0x00000004060a72a4 */ /* 0x000fe2000f8e023f */
[----:B------:R-:W-:Y:S01]  /*f420*/  @P0 IMAD.HI.U32 R2, R0, c[0x0][0x4ec], RZ ;  /* 0x00013b0000020a27 */ /* 0x000fe200078e00ff */
[----:B------:R-:W-:Y:S02]  /*f430*/  UIADD3 UR17, UR7, UR17, URZ ;  /* 0x0000001107117290 */ /* 0x000fe4000fffe03f */
[----:B------:R-:W-:Y:S01]  /*f440*/  UIMAD UR5, UR11, UR5, UR10 ;  /* 0x000000050b0572a4 */ /* 0x000fe2000f8e020a */
[----:B------:R-:W-:Y:S01]  /*f450*/  IMAD.MOV.U32 R4, RZ, RZ, R0 ;  /* 0x000000ffff047224 */ /* 0x000fe200078e0000 */
[----:B------:R-:W-:Y:S01]  /*f460*/  @P0 SHF.R.U32.HI R4, RZ, c[0x0][0x4f0], R2 ;  /* 0x00013c00ff040a19 */ /* 0x000fe20000011602 */
[----:B------:R-:W-:-:S03]  /*f470*/  UIMAD.WIDE.U32 UR16, UR11, UR4, UR16 ;  /* 0x000000040b1072a5 */ /* 0x000fc6000f8e0010 */
[--C-:B------:R-:W-:Y:S01]  /*f480*/  SHF.R.S32.HI R3, RZ, 0x1f, R4.reuse ;  /* 0x0000001fff037819 */ /* 0x100fe20000011404 */
[----:B------:R-:W-:Y:S01]  /*f490*/  IMAD.MOV R2, RZ, RZ, -R4 ;  /* 0x000000ffff027224 */ /* 0x000fe200078e0a04 */
[----:B------:R-:W-:-:S03]  /*f4a0*/  UIADD3 UR5, UR17, UR5, URZ ;  /* 0x0000000511057290 */ /* 0x000fc6000fffe03f */
[----:B------:R-:W-:Y:S02]  /*f4b0*/  IMAD R5, R2, c[0x0][0x4e8], R0 ;  /* 0x00013a0002057a24 */ /* 0x000fe400078e0200 */
[----:B------:R-:W-:Y:S02]  /*f4c0*/  IMAD R0, R3, c[0x0][0x3e0], RZ ;  /* 0x0000f80003007a24 */ /* 0x000fe400078e02ff */
[----:B------:R-:W-:Y:S02]  /*f4d0*/  IMAD.U32 R3, RZ, RZ, UR17 ;  /* 0x00000011ff037e24 */ /* 0x000fe4000f8e00ff */
[----:B------:R-:W-:Y:S02]  /*f4e0*/  IMAD.U32 R2, RZ, RZ, UR16 ;  /* 0x00000010ff027e24 */ /* 0x000fe4000f8e00ff */
[----:B------:R-:W-:Y:S02]  /*f4f0*/  IMAD.U32 R3, RZ, RZ, UR5 ;  /* 0x00000005ff037e24 */ /* 0x000fe4000f8e00ff */
[C---:B------:R-:W-:Y:S01]  /*f500*/  IMAD R6, R4.reuse, c[0x0][0x3e4], R0 ;  /* 0x0000f90004067a24 */ /* 0x040fe200078e0200 */
[----:B------:R-:W-:Y:S01]  /*f510*/  SHF.R.S32.HI R0, RZ, 0x1f, R5 ;  /* 0x0000001fff007819 */ /* 0x000fe20000011405 */
[----:B------:R-:W-:-:S04]  /*f520*/  IMAD.WIDE.U32 R2, R4, c[0x0][0x3e0], R2 ;  /* 0x0000f80004027a25 */ /* 0x000fc800078e0002 */
[----:B------:R-:W-:Y:S02]  /*f530*/  IMAD R0, R0, c[0x0][0x3d8], RZ ;  /* 0x0000f60000007a24 */ /* 0x000fe400078e02ff */
[----:B------:R-:W-:Y:S02]  /*f540*/  IMAD.IADD R3, R3, 0x1, R6 ;  /* 0x0000000103037824 */ /* 0x000fe400078e0206 */
[C---:B------:R-:W-:Y:S02]  /*f550*/  IMAD R0, R5.reuse, c[0x0][0x3dc], R0 ;  /* 0x0000f70005007a24 */ /* 0x040fe400078e0200 */
[----:B------:R-:W-:-:S04]  /*f560*/  IMAD.WIDE.U32 R2, R5, c[0x0][0x3d8], R2 ;  /* 0x0000f60005027a25 */ /* 0x000fc800078e0002 */
[----:B------:R-:W-:Y:S01]  /*f570*/  IMAD.IADD R3, R3, 0x1, R0 ;  /* 0x0000000103037824 */ /* 0x000fe200078e0200 */
[----:B------:R-:W-:Y:S01]  /*f580*/  LEA R4, P0, R2, c[0x0][0x380], 0x1 ;  /* 0x0000e00002047a11 */ /* 0x000fe200078008ff */
[----:B------:R-:W-:-:S03]  /*f590*/  IMAD.SHL.U32 R0, R7, 0x8, RZ ;  /* 0x0000000807007824 */ /* 0x000fc600078e00ff */
[----:B------:R-:W-:Y:S01]  /*f5a0*/  LEA.HI.X R3, R2, c[0x0][0x384], R3, 0x1, P0 ;  /* 0x0000e10002037a11 */ /* 0x000fe200000f0c03 */
[----:B------:R-:W1:Y:S01]  /*f5b0*/  SHFL.IDX PT, R6, R4, RZ, 0x181f ;  /* 0x00181fff04067589 */ /* 0x000e6200000e0000 */
[----:B------:R-:W-:Y:S01]  /*f5c0*/  IMAD R2, R10, 0x80, R8 ;  /* 0x000000800a027824 */ /* 0x000fe200078e0208 */
[----:B------:R-:W-:Y:S02]  /*f5d0*/  ISETP.GE.AND P0, PT, R0, c[0x0][0x3c8], PT ;  /* 0x0000f20000007a0c */ /* 0x000fe40003f06270 */
[----:B------:R-:W2:Y:S01]  /*f5e0*/  SHFL.IDX PT, R7, R3, RZ, 0x181f ;  /* 0x00181fff03077589 */ /* 0x000ea200000e0000 */
[----:B------:R-:W-:Y:S02]  /*f5f0*/  SHF.R.S32.HI R19, RZ, 0x1f, R0 ;  /* 0x0000001fff137819 */ /* 0x000fe40000011400 */
[C---:B------:R-:W-:Y:S01]  /*f600*/  ISETP.GE.OR P2, PT, R2.reuse, R18, P0 ;  /* 0x000000120200720c */ /* 0x040fe20000746670 */
[----:B------:R-:W3:Y:S01]  /*f610*/  SHFL.IDX PT, R5, R4, 0x1, 0x181f ;  /* 0x00381f0004057f89 */ /* 0x000ee200000e0000 */
[----:B------:R-:W-:-:S02]  /*f620*/  IADD3 R8, R2, 0x10, RZ ;  /* 0x0000001002087810 */ /* 0x000fc40007ffe0ff */
[----:B------:R-:W-:Y:S01]  /*f630*/  IADD3 R14, R2, 0x20, RZ ;  /* 0x00000020020e7810 */ /* 0x000fe20007ffe0ff */
[----:B------:R-:W4:Y:S01]  /*f640*/  SHFL.IDX PT, R9, R3, 0x1, 0x181f ;  /* 0x00381f0003097f89 */ /* 0x000f2200000e0000 */
[-C--:B------:R-:W-:Y:S02]  /*f650*/  ISETP.GE.OR P4, PT, R8, R18.reuse, P0 ;  /* 0x000000120800720c */ /* 0x080fe40000786670 */
[C---:B------:R-:W-:Y:S01]  /*f660*/  IADD3 R10, R2.reuse, 0x40, RZ ;  /* 0x00000040020a7810 */ /* 0x040fe20007ffe0ff */
[----:B------:R-:W3:Y:S01]  /*f670*/  SHFL.IDX PT, R8, R4, 0x2, 0x181f ;  /* 0x00581f0004087f89 */ /* 0x000ee200000e0000 */
[----:B------:R-:W-:Y:S02]  /*f680*/  IADD3 R13, R2, 0x30, RZ ;  /* 0x00000030020d7810 */ /* 0x000fe40007ffe0ff */
[-C--:B------:R-:W-:Y:S01]  /*f690*/  ISETP.GE.OR P3, PT, R14, R18.reuse, P0 ;  /* 0x000000120e00720c */ /* 0x080fe20000766670 */
[----:B------:R-:W3:Y:S01]  /*f6a0*/  SHFL.IDX PT, R12, R3, 0x2, 0x181f ;  /* 0x00581f00030c7f89 */ /* 0x000ee200000e0000 */
[----:B------:R-:W-:-:S02]  /*f6b0*/  ISETP.GE.OR P6, PT, R10, R18, P0 ;  /* 0x000000120a00720c */ /* 0x000fc400007c6670 */
[C---:B-1----:R-:W-:Y:S01]  /*f6c0*/  @!P2 LEA R6, P1, R0.reuse, R6, 0x1 ;  /* 0x000000060006a211 */ /* 0x042fe200078208ff */
[----:B------:R-:W-:Y:S03]  /*f6d0*/  SHFL.IDX PT, R11, R4, 0x3, 0x181f ;  /* 0x00781f00040b7f89 */ /* 0x000fe600000e0000 */
[----:B--2---:R-:W-:Y:S01]  /*f6e0*/  @!P2 LEA.HI.X R7, R0, R7, R19, 0x1, P1 ;  /* 0x000000070007a211 */ /* 0x004fe200008f0c13 */
[----:B------:R-:W-:Y:S01]  /*f6f0*/  SHFL.IDX PT, R14, R3, 0x3, 0x181f ;  /* 0x00781f00030e7f89 */ /* 0x000fe200000e0000 */
[----:B------:R-:W-:-:S03]  /*f700*/  ISETP.GE.OR P1, PT, R13, R18, P0 ;  /* 0x000000120d00720c */ /* 0x000fc60000726670 */
[----:B------:R3:W-:Y:S04]  /*f710*/  @!P2 ST.E.128 [R6.64], RZ ;  /* 0x000000ff0600a985 */ /* 0x0007e8000c101d0c */
[----:B------:R-:W1:Y:S04]  /*f720*/  SHFL.IDX PT, R10, R4, 0x4, 0x181f ;  /* 0x00981f00040a7f89 */ /* 0x000e6800000e0000 */
[----:B------:R-:W-:Y:S04]  /*f730*/  SHFL.IDX PT, R13, R4, 0x5, 0x181f ;  /* 0x00b81f00040d7f89 */ /* 0x000fe800000e0000 */
[----:B------:R-:W2:Y:S04]  /*f740*/  SHFL.IDX PT, R17, R3, 0x4, 0x181f ;  /* 0x00981f0003117f89 */ /* 0x000ea800000e0000 */
[----:B------:R-:W1:Y:S04]  /*f750*/  SHFL.IDX PT, R16, R3, 0x5, 0x181f ;  /* 0x00b81f0003107f89 */ /* 0x000e6800000e0000 */
[----:B------:R-:W-:Y:S04]  /*f760*/  SHFL.IDX PT, R15, R3, 0x6, 0x181f ;  /* 0x00d81f00030f7f89 */ /* 0x000fe800000e0000 */
[----:B------:R-:W-:Y:S01]  /*f770*/  SHFL.IDX PT, R3, R3, 0x7, 0x181f ;  /* 0x00f81f0003037f89 */ /* 0x000fe200000e0000 */
[----:B---3--:R-:W-:-:S02]  /*f780*/  @!P4 LEA R6, P2, R0, R5, 0x1 ;  /* 0x000000050006c211 */ /* 0x008fc400078408ff */
[----:B------:R-:W-:Y:S01]  /*f790*/  IADD3 R7, R2, 0x50, RZ ;  /* 0x0000005002077810 */ /* 0x000fe20007ffe0ff */
[----:B------:R-:W3:Y:S03]  /*f7a0*/  SHFL.IDX PT, R5, R4, 0x6, 0x181f ;  /* 0x00d81f0004057f89 */ /* 0x000ee600000e0000 */
[----:B------:R-:W-:Y:S01]  /*f7b0*/  ISETP.GE.OR P5, PT, R7, R18, P0 ;  /* 0x000000120700720c */ /* 0x000fe200007a6670 */
[----:B------:R-:W2:Y:S01]  /*f7c0*/  SHFL.IDX PT, R4, R4, 0x7, 0x181f ;  /* 0x00f81f0004047f89 */ /* 0x000ea200000e0000 */
[----:B----4-:R-:W-:Y:S02]  /*f7d0*/  @!P4 LEA.HI.X R7, R0, R9, R19, 0x1, P2 ;  /* 0x000000090007c211 */ /* 0x010fe400010f0c13 */
[----:B------:R-:W-:Y:S02]  /*f7e0*/  IADD3 R9, R2, 0x60, RZ ;  /* 0x0000006002097810 */ /* 0x000fe40007ffe0ff */
[----:B------:R-:W-:Y:S01]  /*f7f0*/  @!P3 LEA R8, P2, R0, R8, 0x1 ;  /* 0x000000080008b211 */ /* 0x000fe200078408ff */
[----:B------:R4:W-:Y:S01]  /*f800*/  @!P4 ST.E.128 [R6.64], RZ ;  /* 0x000000ff0600c985 */ /* 0x0009e2000c101d0c */
[----:B------:R-:W-:-:S02]  /*f810*/  ISETP.GE.OR P4, PT, R9, R18, P0 ;  /* 0x000000120900720c */ /* 0x000fc40000786670 */
[----:B------:R-:W-:Y:S02]  /*f820*/  @!P3 LEA.HI.X R9, R0, R12, R19, 0x1, P2 ;  /* 0x0000000c0009b211 */ /* 0x000fe400010f0c13 */
[----:B------:R-:W-:-:S03]  /*f830*/  IADD3 R2, R2, 0x70, RZ ;  /* 0x0000007002027810 */ /* 0x000fc60007ffe0ff */
[----:B------:R3:W-:Y:S01]  /*f840*/  @!P3 ST.E.128 [R8.64], RZ ;  /* 0x000000ff0800b985 */ /* 0x0007e2000c101d0c */
[----:B------:R-:W-:Y:S02]  /*f850*/  ISETP.GE.OR P0, PT, R2, R18, P0 ;  /* 0x000000120200720c */ /* 0x000fe40000706670 */
[C---:B-1----:R-:W-:Y:S02]  /*f860*/  @!P6 LEA R10, P3, R0.reuse, R10, 0x1 ;  /* 0x0000000a000ae211 */ /* 0x042fe400078608ff */
[C---:B----4-:R-:W-:Y:S02]  /*f870*/  @!P1 LEA R6, P2, R0.reuse, R11, 0x1 ;  /* 0x0000000b00069211 */ /* 0x050fe400078408ff */
[C-C-:B--2---:R-:W-:Y:S02]  /*f880*/  @!P6 LEA.HI.X R11, R0.reuse, R17, R19.reuse, 0x1, P3 ;  /* 0x00000011000be211 */ /* 0x144fe400018f0c13 */
[C---:B------:R-:W-:Y:S02]  /*f890*/  @!P1 LEA.HI.X R7, R0.reuse, R14, R19, 0x1, P2 ;  /* 0x0000000e00079211 */ /* 0x040fe400010f0c13 */
[----:B---3--:R-:W-:-:S03]  /*f8a0*/  @!P5 LEA R8, P2, R0, R13, 0x1 ;  /* 0x0000000d0008d211 */ /* 0x008fc600078408ff */
[----:B------:R1:W-:Y:S01]  /*f8b0*/  @!P1 ST.E.128 [R6.64], RZ ;  /* 0x000000ff06009985 */ /* 0x0003e2000c101d0c */
[----:B------:R-:W-:-:S03]  /*f8c0*/  @!P5 LEA.HI.X R9, R0, R16, R19, 0x1, P2 ;  /* 0x000000100009d211 */ /* 0x000fc600010f0c13 */
[----:B------:R2:W-:Y:S04]  /*f8d0*/  @!P6 ST.E.128 [R10.64], RZ ;  /* 0x000000ff0a00e985 */ /* 0x0005e8000c101d0c */
[----:B------:R2:W-:Y:S01]  /*f8e0*/  @!P5 ST.E.128 [R8.64], RZ ;  /* 0x000000ff0800d985 */ /* 0x0005e2000c101d0c */
[----:B-1----:R-:W-:-:S04]  /*f8f0*/  @!P4 LEA R6, P1, R0, R5, 0x1 ;  /* 0x000000050006c211 */ /* 0x002fc800078208ff */
[----:B------:R-:W-:-:S05]  /*f900*/  @!P4 LEA.HI.X R7, R0, R15, R19, 0x1, P1 ;  /* 0x0000000f0007c211 */ /* 0x000fca00008f0c13 */
[----:B------:R2:W-:Y:S01]  /*f910*/  @!P4 ST.E.128 [R6.64], RZ ;  /* 0x000000ff0600c985 */ /* 0x0005e2000c101d0c */
[----:B------:R-:W-:Y:S05]  /*f920*/  @P0 EXIT ;  /* 0x000000000000094d */ /* 0x000fea0003800000 */
[----:B------:R-:W-:-:S04]  /*f930*/  LEA R2, P0, R0, R4, 0x1 ;  /* 0x0000000400027211 */ /* 0x000fc800078008ff */
[----:B------:R-:W-:-:S05]  /*f940*/  LEA.HI.X R3, R0, R3, R19, 0x1, P0 ;  /* 0x0000000300037211 */ /* 0x000fca00000f0c13 */
[----:B------:R-:W-:Y:S01]  /*f950*/  ST.E.128 [R2.64], RZ ;  /* 0x000000ff02007985 */ /* 0x000fe2000c101d0c */
[----:B------:R-:W-:Y:S05]  /*f960*/  EXIT ;  /* 0x000000000000794d */ /* 0x000fea0003800000 */
.L_x_43:
        /* <DEDUP_REMOVED lines=9> */
.L_x_1597:


//--------------------- .text._ZN7cutlass13device_kernelIN5flash19enable_sm80_to_sm89INS1_16FlashAttnFwdSm80INS1_25CollectiveMainloopFwdSm80ILi4ELi1ELb0EN4cute5tupleIJNS5_1CILi128EEENS7_ILi112EEENS7_ILi64EEEEEELi64ENS_10bfloat16_tEfNS_4arch4Sm80ELb0ELb0ELb1ELb1ELb1ELb1ELb1ELb0EEENS1_21CollectiveEpilogueFwdINS6_IJS8_SA_S9_EEENS6_IJNS7_ILi1EEESI_SI_EEESC_SE_Li128ELb1ELb1ELb0ELb0EEENS1_19SingleTileSchedulerILb1ELb0ELb1ELi128EEEEEEEEEvNT_6ParamsE --------------------------
	.section	.text._ZN7cutlass13device_kernelIN5flash19enable_sm80_to_sm89INS1_16FlashAttnFwdSm80INS1_25CollectiveMainloopFwdSm80ILi4ELi1ELb0EN4cute5tupleIJNS5_1CILi128EEENS7_ILi112EEENS7_ILi64EEEEEELi64ENS_10bfloat16_tEfNS_4arch4Sm80ELb0ELb0ELb1ELb1ELb1ELb1ELb1ELb0EEENS1_21CollectiveEpilogueFwdINS6_IJS8_SA_S9_EEENS6_IJNS7_ILi1EEESI_SI_EEESC_SE_Li128ELb1ELb1ELb0ELb0EEENS1_19SingleTileSchedulerILb1ELb0ELb1ELi128EEEEEEEEEvNT_6ParamsE,"ax",@progbits
	.sectioninfo	@"SHI_REGISTERS=255"
	.align	128
.text._ZN7cutlass13device_kernelIN5flash19enable_sm80_to_sm89INS1_16FlashAttnFwdSm80INS1_25CollectiveMainloopFwdSm80ILi4ELi1ELb0EN4cute5tupleIJNS5_1CILi128EEENS7_ILi112EEENS7_ILi64EEEEEELi64ENS_10bfloat16_tEfNS_4arch4Sm80ELb0ELb0ELb1ELb1ELb1ELb1ELb1ELb0EEENS1_21CollectiveEpilogueFwdINS6_IJS8_SA_S9_EEENS6_IJNS7_ILi1EEESI_SI_EEESC_SE_Li128ELb1ELb1ELb0ELb0EEENS1_19SingleTileSchedulerILb1ELb0ELb1ELi128EEEEEEEEEvNT_6ParamsE:
        .type           _ZN7cutlass13device_kernelIN5flash19enable_sm80_to_sm89INS1_16FlashAttnFwdSm80INS1_25CollectiveMainloopFwdSm80ILi4ELi1ELb0EN4cute5tupleIJNS5_1CILi128EEENS7_ILi112EEENS7_ILi64EEEEEELi64ENS_10bfloat16_tEfNS_4arch4Sm80ELb0ELb0ELb1ELb1ELb1ELb1ELb1ELb0EEENS1_21CollectiveEpilogueFwdINS6_IJS8_SA_S9_EEENS6_IJNS7_ILi1EEESI_SI_EEESC_SE_Li128ELb1ELb1ELb0ELb0EEENS1_19SingleTileSchedulerILb1ELb0ELb1ELi128EEEEEEEEEvNT_6ParamsE,@function
        .size           _ZN7cutlass13device_kernelIN5flash19enable_sm80_to_sm89INS1_16FlashAttnFwdSm80INS1_25CollectiveMainloopFwdSm80ILi4ELi1ELb0EN4cute5tupleIJNS5_1CILi128EEENS7_ILi112EEENS7_ILi64EEEEEELi64ENS_10bfloat16_tEfNS_4arch4Sm80ELb0ELb0ELb1ELb1ELb1ELb1ELb1ELb0EEENS1_21CollectiveEpilogueFwdINS6_IJS8_SA_S9_EEENS6_IJNS7_ILi1EEESI_SI_EEESC_SE_Li128ELb1ELb1ELb0ELb0EEENS1_19SingleTileSchedulerILb1ELb0ELb1ELi128EEEEEEEEEvNT_6ParamsE,(.L_x_1598 - _ZN7cutlass13device_kernelIN5flash19enable_sm80_to_sm89INS1_16FlashAttnFwdSm80INS1_25CollectiveMainloopFwdSm80ILi4ELi1ELb0EN4cute5tupleIJNS5_1CILi128EEENS7_ILi112EEENS7_ILi64EEEEEELi64ENS_10bfloat16_tEfNS_4arch4Sm80ELb0ELb0ELb1ELb1ELb1ELb1ELb1ELb0EEENS1_21CollectiveEpilogueFwdINS6_IJS8_SA_S9_EEENS6_IJNS7_ILi1EEESI_SI_EEESC_SE_Li128ELb1ELb1ELb0ELb0EEENS1_19SingleTileSchedulerILb1ELb0ELb1ELi128EEEEEEEEEvNT_6ParamsE)
        .other          _ZN7cutlass13device_kernelIN5flash19enable_sm80_to_sm89INS1_16FlashAttnFwdSm80INS1_25CollectiveMainloopFwdSm80ILi4ELi1ELb0EN4cute5tupleIJNS5_1CILi128EEENS7_ILi112EEENS7_ILi64EEEEEELi64ENS_10bfloat16_tEfNS_4arch4Sm80ELb0ELb0ELb1ELb1ELb1ELb1ELb1ELb0EEENS1_21CollectiveEpilogueFwdINS6_IJS8_SA_S9_EEENS6_IJNS7_ILi1EEESI_SI_EEESC_SE_Li128ELb1ELb1ELb0ELb0EEENS1_19SingleTileSchedulerILb1ELb0ELb1ELi128EEEEEEEEEvNT_6ParamsE,@"STO_CUDA_ENTRY STV_DEFAULT"
_ZN7cutlass13device_kernelIN5flash19enable_sm80_to_sm89INS1_16FlashAttnFwdSm80INS1_25CollectiveMainloopFwdSm80ILi4ELi1ELb0EN4cute5tupleIJNS5_1CILi128EEENS7_ILi112EEENS7_ILi64EEEEEELi64ENS_10bfloat16_tEfNS_4arch4Sm80ELb0ELb0ELb1ELb1ELb1ELb1ELb1ELb0EEENS1_21CollectiveEpilogueFwdINS6_IJS8_SA_S9_EEENS6_IJNS7_ILi1EEESI_SI_EEESC_SE_Li128ELb1ELb1ELb0ELb0EEENS1_19SingleTileSchedulerILb1ELb0ELb1ELi128EEEEEEEEEvNT_6ParamsE:
        /* <DEDUP_REMOVED lines=12> */
[----:B------:R-:W-:Y:S05]  /*00c0*/  @!P0 BRA `(.L_x_44) ;  /* 0x000001c000008947 */ /* 0x000fea0003800000 */
[----:B---3--:R-:W-:-:S04]  /*00d0*/  ISETP.NE.U32.AND P0, PT, RZ, c[0x0][0x568], PT ;  /* 0x00015a00ff007a0c */ /* 0x008fc80003f05070 */
[----:B------:R-:W-:-:S13]  /*00e0*/  ISETP.NE.AND.EX P0, PT, RZ, c[0x0][0x56c], PT, P0 ;  /* 0x00015b00ff007a0c */ /* 0x000fda0003f05300 */
[----:B------:R-:W-:Y:S05]  /*00f0*/  @!P0 BRA `(.L_x_45) ;  /* 0x0000005000008947 */ /* 0x000fea0003800000 */
[----:B------:R-:W-:Y:S02]  /*0100*/  MOV R2, UR4 ;  /* 0x0000000400027c02 */ /* 0x000fe40008000f00 */
[----:B------:R-:W-:-:S05]  /*0110*/  MOV R3, UR5 ;  /* 0x0000000500037c02 */ /* 0x000fca0008000f00 */
[----:B------:R-:W2:Y:S02]  /*0120*/  LDG.E R0, [R2.64] ;  /* 0x0000001602007981 */ /* 0x000ea4000c1e1900 */
[----:B--2---:R1:W2:Y:S02]  /*0130*/  R2UR UR6, R0 ;  /* 0x00000000000673c2 */ /* 0x0042a400000e0000 */
[----:B-12---:R-:W-:Y:S05]  /*0140*/  BRA `(.L_x_46) ;  /* 0x000000e000007947 */ /* 0x006fea0003800000 */
.L_x_45:
        /* <DEDUP_REMOVED lines=13> */
.L_x_47:
[----:B------:R-:W-:Y:S02]  /*0220*/  ULDC UR6, c[0x0][0x54c] ;  /* 0x0001530000067ab9 */ /* 0x000fe40000000800 */
.L_x_46:
[----:B------:R-:W-:Y:S02]  /*0230*/  ULDC UR4, c[0x0][0x548] ;  /* 0x0001520000047ab9 */ /* 0x000fe40000000800 */
[----:B------:R-:W-:-:S02]  /*0240*/  USHF.L.U32 UR5, UR16, 0x7, URZ ;  /* 0x0000000710057899 */ /* 0x000fc4000800063f */
[----:B------:R-:W-:-:S04]  /*0250*/  UIMAD UR4, UR6, UR4, URZ ;  /* 0x00000004060472a4 */ /* 0x000fc8000f8e023f */
[----:B------:R-:W-:-:S04]  /*0260*/  UISETP.GE.AND UP0, UPT, UR5, UR4, UPT ;  /* 0x000000040500728c */ /* 0x000fc8000bf06270 */
[----:B------:R-:W-:Y:S01]  /*0270*/  USEL UR20, UR20, 0xffffffff, !UP0 ;  /* 0xffffffff14147887 */ /* 0x000fe2000c000000 */
[----:B------:R-:W-:Y:S05]  /*0280*/  BRA `(.L_x_48) ;  /* 0x000001b000007947 */ /* 0x000fea0003800000 */
.L_x_44:
        /* <DEDUP_REMOVED lines=8> */
.L_x_49:
        /* <DEDUP_REMOVED lines=13> */
.L_x_51:
[----:B------:R-:W-:Y:S02]  /*03e0*/  ULDC UR6, c[0x0][0x54c] ;  /* 0x0001530000067ab9 */ /* 0x000fe40000000800 */
.L_x_50:
[----:B------:R-:W-:Y:S02]  /*03f0*/  ULDC UR4, c[0x0][0x548] ;  /* 0x0001520000047ab9 */ /* 0x000fe40000000800 */
[----:B------:R-:W-:-:S02]  /*0400*/  USHF.L.U32 UR5, UR16, 0x7, URZ ;  /* 0x0000000710057899 */ /* 0x000fc4000800063f */
[----:B------:R-:W-:-:S04]  /*0410*/  UIMAD UR4, UR6, UR4, URZ ;  /* 0x00000004060472a4 */ /* 0x000fc8000f8e023f */
[----:B------:R-:W-:-:S04]  /*0420*/  UISETP.GE.AND UP0, UPT, UR5, UR4, UPT ;  /* 0x000000040500728c */ /* 0x000fc8000bf06270 */
[----:B------:R-:W-:-:S06]  /*0430*/  USEL UR20, UR20, 0xffffffff, !UP0 ;  /* 0xffffffff14147887 */ /* 0x000fcc000c000000 */
.L_x_48:
[----:B------:R-:W-:-:S13]  /*0440*/  ISETP.LE.AND P0, PT, RZ, UR20, PT ;  /* 0x00000014ff007c0c */ /* 0x000fda000bf03270 */
[----:B------:R-:W-:Y:S05]  /*0450*/  @!P0 EXIT ;  /* 0x000000000000894d */ /* 0x000fea0003800000 */
[----:B------:R-:W-:Y:S01]  /*0460*/  ULDC.64 UR4, c[0x0][0x360] ;  /* 0x0000d80000047ab9 */ /* 0x000fe20000000a00 */
[----:B------:R-:W-:Y:S01]  /*0470*/  ISETP.NE.U32.AND P3, PT, RZ, c[0x0][0x348], PT ;  /* 0x0000d200ff007a0c */ /* 0x000fe20003f65070 */
[----:B------:R-:W-:Y:S02]  /*0480*/  UISETP.NE.U32.AND UP0, UPT, URZ, UR4, UPT ;  /* 0x000000043f00728c */ /* 0x000fe4000bf05070 */
[----:B------:R-:W-:Y:S01]  /*0490*/  ULDC.64 UR6, c[0x0][0x370] ;  /* 0x0000dc0000067ab9 */ /* 0x000fe20000000a00 */
[----:B------:R-:W-:Y:S01]  /*04a0*/  ISETP.NE.AND.EX P3, PT, RZ, c[0x0][0x34c], PT, P3 ;  /* 0x0000d300ff007a0c */ /* 0x000fe20003f65330 */
[----:B------:R-:W-:Y:S02]  /*04b0*/  UISETP.NE.AND.EX UP0, UPT, URZ, UR5, UPT, UP0 ;  /* 0x000000053f00728c */ /* 0x000fe4000bf05300 */
[----:B------:R-:W-:Y:S02]  /*04c0*/  UISETP.NE.U32.AND UP1, UPT, URZ, UR6, UPT ;  /* 0x000000063f00728c */ /* 0x000fe4000bf25070 */
[----:B------:R-:W-:-:S02]  /*04d0*/  ULDC.64 UR4, c[0x0][0x360] ;  /* 0x0000d80000047ab9 */ /* 0x000fc40000000a00 */
[----:B------:R-:W-:Y:S01]  /*04e0*/  UISETP.NE.AND.EX UP1, UPT, URZ, UR7, UPT, UP1 ;  /* 0x000000073f00728c */ /* 0x000fe2000bf25310 */
[----:B------:R-:W-:Y:S01]  /*04f0*/  PLOP3.LUT P1, PT, PT, PT, UP0, 0x80, 0x0 ;  /* 0x000000000000781c */ /* 0x000fe20003f2f008 */
[----:B------:R-:W-:Y:S02]  /*0500*/  ULDC.64 UR8, c[0x0][0x370] ;  /* 0x0000dc0000087ab9 */ /* 0x000fe40000000a00 */
[----:B------:R-:W-:Y:S02]  /*0510*/  ULDC.64 UR6, c[0x0][0x348] ;  /* 0x0000d20000067ab9 */ /* 0x000fe40000000a00 */
[----:B------:R-:W-:Y:S01]  /*0520*/  @UP0 UIMAD.WIDE UR4, UR20, UR10, UR4 ;  /* 0x0000000a140402a5 */ /* 0x000fe2000f8e0204 */
[----:B------:R-:W-:Y:S01]  /*0530*/  PLOP3.LUT P2, PT, PT, PT, UP1, 0x80, 0x0 ;  /* 0x000000000000781c */ /* 0x000fe20003f4f018 */
[----:B------:R-:W-:-:S03]  /*0540*/  UIMAD.WIDE UR6, UR20, UR10, UR6 ;  /* 0x0000000a140672a5 */ /* 0x000fc6000f8e0206 */
[----:B------:R-:W-:Y:S01]  /*0550*/  @UP1 UIMAD.WIDE UR8, UR20, UR10, UR8 ;  /* 0x0000000a140812a5 */ /* 0x000fe2000f8e0208 */
[----:B------:R-:W-:Y:S01]  /*0560*/  IMAD.U32 R2, RZ, RZ, UR4 ;  /* 0x00000004ff027e24 */ /* 0x000fe2000f8e00ff */
[----:B------:R-:W-:Y:S01]  /*0570*/  MOV R3, UR5 ;  /* 0x0000000500037c02 */ /* 0x000fe20008000f00 */
[----:B------:R-:W-:Y:S01]  /*0580*/  ULDC.64 UR4, c[0x0][0x358] ;  /* 0x0000d60000047ab9 */ /* 0x000fe20000000a00 */
[----:B------:R-:W-:Y:S01]  /*0590*/  ISETP.NE.U32.AND P4, PT, RZ, c[0x0][0x350], PT ;  /* 0x0000d400ff007a0c */ /* 0x000fe20003f85070 */
[----:B------:R-:W-:Y:S01]  /*05a0*/  UISETP.NE.U32.AND UP1, UPT, URZ, UR4, UPT ;  /* 0x000000043f00728c */ /* 0x000fe2000bf25070 */
[----:B------:R-:W-:Y:S01]  /*05b0*/  IMAD.U32 R8, RZ, RZ, UR6 ;  /* 0x00000006ff087e24 */ /* 0x000fe2000f8e00ff */
[----:B------:R1:W2:Y:S01]  /*05c0*/  @P1 LDG.E R0, [R2.64] ;  /* 0x0000001602001981 */ /* 0x0002a2000c1e1900 */
[----:B------:R-:W-:Y:S01]  /*05d0*/  IMAD.U32 R9, RZ, RZ, UR7 ;  /* 0x00000007ff097e24 */ /* 0x000fe2000f8e00ff */
[----:B------:R-:W-:Y:S01]  /*05e0*/  UISETP.NE.AND.EX UP1, UPT, URZ, UR5, UPT, UP1 ;  /* 0x000000053f00728c */ /* 0x000fe2000bf25310 */
[----:B------:R-:W-:Y:S01]  /*05f0*/  ISETP.NE.AND.EX P4, PT, RZ, c[0x0][0x354], PT, P4 ;  /* 0x0000d500ff007a0c */ /* 0x000fe20003f85340 */
[----:B------:R-:W-:Y:S01]  /*0600*/  ULDC.64 UR6, c[0x0][0x350] ;  /* 0x0000d40000067ab9 */ /* 0x000fe20000000a00 */
[----:B------:R-:W-:Y:S01]  /*0610*/  IMAD.U32 R4, RZ, RZ, UR8 ;  /* 0x00000008ff047e24 */ /* 0x000fe2000f8e00ff */
[----:B------:R-:W-:Y:S01]  /*0620*/  ULDC.64 UR4, c[0x0][0x358] ;  /* 0x0000d60000047ab9 */ /* 0x000fe20000000a00 */
[----:B------:R-:W-:Y:S01]  /*0630*/  IMAD.U32 R5, RZ, RZ, UR9 ;  /* 0x00000009ff057e24 */ /* 0x000fe2000f8e00ff */
[----:B------:R-:W-:Y:S01]  /*0640*/  PLOP3.LUT P0, PT, PT, PT, UP1, 0x80, 0x0 ;  /* 0x000000000000781c */ /* 0x000fe20003f0f018 */
[----:B------:R-:W-:Y:S01]  /*0650*/  UIMAD.WIDE UR6, UR20, UR10, UR6 ;  /* 0x0000000a140672a5 */ /* 0x000fe2000f8e0206 */
[----:B------:R-:W3:Y:S01]  /*0660*/  @P3 LDG.E R6, [R8.64] ;  /* 0x0000001608063981 */ /* 0x000ee2000c1e1900 */
[----:B------:R-:W-:Y:S01]  /*0670*/  UIMAD.WIDE UR4, UR20, UR10, UR4 ;  /* 0x0000000a140472a5 */ /* 0x000fe2000f8e0204 */
[----:B------:R-:W-:Y:S01]  /*0680*/  MOV R27, RZ ;  /* 0x000000ff001b7202 */ /* 0x000fe20000000f00 */
[----:B------:R-:W-:Y:S01]  /*0690*/  IMAD.MOV.U32 R10, RZ, RZ, RZ ;  /* 0x000000ffff0a7224 */ /* 0x000fe200078e00ff */
[----:B------:R4:W3:Y:S03]  /*06a0*/  @P2 LDG.E R7, [R4.64] ;  /* 0x0000001604072981 */ /* 0x0008e6000c1e1900 */
[----:B-1----:R-:W-:Y:S01]  /*06b0*/  IMAD.U32 R2, RZ, RZ, UR4 ;  /* 0x00000004ff027e24 */ /* 0x002fe2000f8e00ff */
[----:B------:R-:W-:-:S05]  /*06c0*/  MOV R3, UR5 ;  /* 0x0000000500037c02 */ /* 0x000fca0008000f00 */
[----:B------:R1:W5:Y:S01]  /*06d0*/  @P0 LDG.E R10, [R2.64] ;  /* 0x00000016020a0981 */ /* 0x000362000c1e1900 */
[----:B----4-:R-:W-:Y:S01]  /*06e0*/  IMAD.U32 R4, RZ, RZ, UR6 ;  /* 0x00000006ff047e24 */ /* 0x010fe2000f8e00ff */
[----:B------:R-:W-:-:S05]  /*06f0*/  MOV R5, UR7 ;  /* 0x0000000700057c02 */ /* 0x000fca0008000f00 */
[----:B------:R1:W5:Y:S01]  /*0700*/  @P4 LDG.E R27, [R4.64] ;  /* 0x00000016041b4981 */ /* 0x000362000c1e1900 */
[----:B------:R-:W4:Y:S01]  /*0710*/  S2UR UR15, SR_CTAID.Y ;  /* 0x00000000000f79c3 */ /* 0x000f220000002600 */
[----:B------:R-:W-:Y:S02]  /*0720*/  UMOV UR17, URZ ;  /* 0x0000003f00117c82 */ /* 0x000fe40008000000 */
[----:B------:R-:W-:Y:S02]  /*0730*/  ULDC UR19, c[0x0][0x168] ;  /* 0x00005a0000137ab9 */ /* 0x000fe40000000800 */
[----:B------:R-:W-:Y:S02]  /*0740*/  UMOV UR18, URZ ;  /* 0x0000003f00127c82 */ /* 0x000fe40008000000 */
[----:B------:R-:W-:Y:S02]  /*0750*/  ULDC UR4, c[0x0][0x2ac] ;  /* 0x0000ab0000047ab9 */ /* 0x000fe40000000800 */
[----:B------:R-:W-:-:S02]  /*0760*/  ULDC UR21, c[0x0][0x1d0] ;  /* 0x0000740000157ab9 */ /* 0x000fc40000000800 */
[----:B------:R-:W-:-:S03]  /*0770*/  UIMAD UR21, UR4, UR21, URZ ;  /* 0x00000015041572a4 */ /* 0x000fc6000f8e023f */
[----:B------:R-:W-:Y:S02]  /*0780*/  ULDC UR4, c[0x0][0x228] ;  /* 0x00008a0000047ab9 */ /* 0x000fe40000000800 */
[----:B----4-:R-:W-:Y:S01]  /*0790*/  USHF.R.S32.HI UR14, URZ, 0x1f, UR15 ;  /* 0x0000001f3f0e7899 */ /* 0x010fe2000801140f */
[----:B--2---:R1:W2:Y:S08]  /*07a0*/  @P1 R2UR UR19, R0 ;  /* 0x00000000001313c2 */ /* 0x0042b000000e0000 */
[----:B---3--:R1:W3:Y:S08]  /*07b0*/  @P3 R2UR UR18, R6 ;  /* 0x00000000061233c2 */ /* 0x0082f000000e0000 */
[----:B------:R1:W4:Y:S01]  /*07c0*/  @P2 R2UR UR17, R7 ;  /* 0x00000000071123c2 */ /* 0x00032200000e0000 */
[----:B------:R-:W-:Y:S05]  /*07d0*/  @P1 BRA `(.L_x_52) ;  /* 0x0000006000001947 */ /* 0x000fea0003800000 */
[----:B------:R-:W-:Y:S05]  /*07e0*/  @!P3 BRA `(.L_x_52) ;  /* 0x000000500000b947 */ /* 0x000fea0003800000 */
[----:B-1--4-:R-:W4:Y:S04]  /*07f0*/  LDG.E R6, [R8.64] ;  /* 0x0000001608067981 */ /* 0x012f28000c1e1900 */
[----:B---3--:R-:W3:Y:S01]  /*0800*/  LDG.E R0, [R8.64+0x4] ;  /* 0x0000041608007981 */ /* 0x008ee2000c1e1900 */
[----:B--2-4-:R-:W1:Y:S08]  /*0810*/  R2UR UR19, R6 ;  /* 0x00000000061373c2 */ /* 0x014e7000000e0000 */
[----:B---3--:R-:W1:Y:S02]  /*0820*/  R2UR UR5, R0 ;  /* 0x00000000000573c2 */ /* 0x008e6400000e0000 */
[----:B-1----:R-:W-:-:S06]  /*0830*/  UIADD3 UR19, -UR19, UR5, URZ ;  /* 0x0000000513137290 */ /* 0x002fcc000fffe13f */
.L_x_52:
[----:B------:R-:W-:-:S04]  /*0840*/  ISETP.NE.U32.AND P1, PT, RZ, c[0x0][0x368], PT ;  /* 0x0000da00ff007a0c */ /* 0x000fc80003f25070 */
[----:B------:R-:W-:-:S13]  /*0850*/  ISETP.NE.AND.EX P1, PT, RZ, c[0x0][0x36c], PT, P1 ;  /* 0x0000db00ff007a0c */ /* 0x000fda0003f25310 */
[----:B------:R-:W-:Y:S05]  /*0860*/  @!P1 BRA `(.L_x_53) ;  /* 0x0000007000009947 */ /* 0x000fea0003800000 */
[----:B------:R-:W-:Y:S02]  /*0870*/  ULDC.64 UR6, c[0x0][0x368] ;  /* 0x0000da0000067ab9 */ /* 0x000fe40000000a00 */
[----:B------:R-:W-:-:S06]  /*0880*/  UIMAD.WIDE UR6, UR20, UR10, UR6 ;  /* 0x0000000a140672a5 */ /* 0x000fcc000f8e0206 */
[----:B-1----:R-:W-:Y:S02]  /*0890*/  MOV R4, UR6 ;  /* 0x0000000600047c02 */ /* 0x002fe40008000f00 */
[----:B------:R-:W-:-:S05]  /*08a0*/  MOV R5, UR7 ;  /* 0x0000000700057c02 */ /* 0x000fca0008000f00 */
[----:B----4-:R-:W4:Y:S02]  /*08b0*/  LDG.E R0, [R4.64] ;  /* 0x0000001604007981 */ /* 0x010f24000c1e1900 */
[----:B----4-:R1:W4:Y:S02]  /*08c0*/  R2UR UR21, R0 ;  /* 0x00000000001573c2 */ /* 0x01032400000e0000 */
[----:B-1--4-:R-:W-:Y:S05]  /*08d0*/  BRA `(.L_x_54) ;  /* 0x0000006000007947 */ /* 0x012fea0003800000 */
.L_x_53:
[----:B------:R-:W-:Y:S05]  /*08e0*/  @!P4 BRA `(.L_x_54) ;  /* 0x000000500000c947 */ /* 0x000fea0003800000 */
[----:B-1--4-:R1:W4:Y:S04]  /*08f0*/  LDG.E R0, [R4.64] ;  /* 0x0000001604007981 */ /* 0x012328000c1e1900 */
[----:B-1-3--:R-:W3:Y:S01]  /*0900*/  LDG.E R4, [R4.64+0x4] ;  /* 0x0000041604047981 */ /* 0x00aee2000c1e1900 */
[----:B----4-:R-:W1:Y:S08]  /*0910*/  R2UR UR21, R0 ;  /* 0x00000000001573c2 */ /* 0x010e7000000e0000 */
[----:B---3--:R-:W1:Y:S02]  /*0920*/  R2UR UR5, R4 ;  /* 0x00000000040573c2 */ /* 0x008e6400000e0000 */
[----:B-1----:R-:W-:-:S06]  /*0930*/  UIADD3 UR21, -UR21, UR5, URZ ;  /* 0x0000000515157290 */ /* 0x002fcc000fffe13f */
.L_x_54:
[----:B-1--4-:R1:W4:Y:S01]  /*0940*/  @P0 LDG.E R0, [R2.64] ;  /* 0x0000001602000981 */ /* 0x012322000c1e1900 */
[----:B------:R-:W-:-:S03]  /*0950*/  ULDC.64 UR6, c[0x0][0x378] ;  /* 0x0000de0000067ab9 */ /* 0x000fc60000000a00 */
[----:B-1-3--:R-:W3:Y:S01]  /*0960*/  @P0 LDG.E R2, [R2.64+0x4] ;  /* 0x0000041602020981 */ /* 0x00aee2000c1e1900 */
[----:B------:R-:W-:Y:S01]  /*0970*/  UISETP.NE.U32.AND UP0, UPT, URZ, UR6, UPT ;  /* 0x000000063f00728c */ /* 0x000fe2000bf05070 */
[----:B------:R-:W-:-:S03]  /*0980*/  IMAD.U32 R149, RZ, RZ, UR21 ;  /* 0x00000015ff957e24 */ /* 0x000fc6000f8e00ff */
[----:B------:R-:W-:-:S03]  /*0990*/  UISETP.NE.AND.EX UP0, UPT, URZ, UR7, UPT, UP0 ;  /* 0x000000073f00728c */ /* 0x000fc6000bf05300 */
[----:B------:R-:W-:-:S03]  /*09a0*/  ULDC.64 UR6, c[0x0][0x378] ;  /* 0x0000de0000067ab9 */ /* 0x000fc60000000a00 */
[----:B------:R-:W-:-:S05]  /*09b0*/  PLOP3.LUT P1, PT, PT, PT, UP0, 0x80, 0x0 ;  /* 0x000000000000781c */ /* 0x000fca0003f2f008 */
[----:B------:R-:W-:-:S06]  /*09c0*/  @UP0 UIMAD.WIDE UR6, UR20, UR10, UR6 ;  /* 0x0000000a140602a5 */ /* 0x000fcc000f8e0206 */
[----:B------:R-:W-:Y:S01]  /*09d0*/  IMAD.U32 R4, RZ, RZ, UR6 ;  /* 0x00000006ff047e24 */ /* 0x000fe2000f8e00ff */
[----:B------:R-:W-:-:S05]  /*09e0*/  MOV R5, UR7 ;  /* 0x0000000700057c02 */ /* 0x000fca0008000f00 */
[----:B------:R1:W5:Y:S01]  /*09f0*/  @P1 LDG.E R149, [R4.64] ;  /* 0x0000001604951981 */ /* 0x000362000c1e1900 */
[----:B------:R-:W-:Y:S02]  /*0a00*/  UIADD3 UR5, -UR17, UR21, URZ ;  /* 0x0000001511057290 */ /* 0x000fe4000fffe13f */
[----:B------:R-:W-:Y:S01]  /*0a10*/  UMOV UR24, URZ ;  /* 0x0000003f00187c82 */ /* 0x000fe20008000000 */
[----:B----4-:R-:W4:Y:S08]  /*0a20*/  @P0 R2UR UR6, R0 ;  /* 0x00000000000603c2 */ /* 0x010f3000000e0000 */
[----:B---3--:R-:W4:Y:S02]  /*0a30*/  @P0 R2UR UR7, R2 ;  /* 0x00000000020703c2 */ /* 0x008f2400000e0000 */
[----:B----4-:R-:W-:-:S02]  /*0a40*/  @UP1 UIADD3 UR4, -UR6, UR7, URZ ;  /* 0x0000000706041290 */ /* 0x010fc4000fffe13f */
[----:B------:R-:W-:Y:S02]  /*0a50*/  UIADD3 UR6, -UR5, URZ, URZ ;  /* 0x0000003f05067290 */ /* 0x000fe4000fffe13f */
[----:B------:R-:W-:Y:S02]  /*0a60*/  UIADD3 UR13, UR5, UR4, URZ ;  /* 0x00000004050d7290 */ /* 0x000fe4000fffe03f */
[----:B------:R-:W-:Y:S02]  /*0a70*/  UISETP.LT.AND UP0, UPT, URZ, UR6, UPT ;  /* 0x000000063f00728c */ /* 0x000fe4000bf01270 */
[----:B------:R-:W-:Y:S02]  /*0a80*/  UIADD3 UR25, UR13, 0x6f, URZ ;  /* 0x0000006f0d197890 */ /* 0x000fe4000fffe03f */
[----:B------:R-:W-:Y:S02]  /*0a90*/  USEL UR6, URZ, UR6, !UP0 ;  /* 0x000000063f067287 */ /* 0x000fe4000c000000 */
[----:B------:R-:W-:-:S07]  /*0aa0*/  UIMAD.WIDE UR24, UR25, -0x6db6db6d, UR24 ;  /* 0x92492493191878a5 */ /* 0x000fce000f8e0218 */
[----:B------:R-:W-:Y:S02]  /*0ab0*/  UMOV UR7, UR25 ;  /* 0x0000001900077c82 */ /* 0x000fe40008000000 */
[----:B------:R-:W-:-:S04]  /*0ac0*/  USHF.R.U32.HI UR12, URZ, 0x1f, UR7 ;  /* 0x0000001f3f0c7899 */ /* 0x000fc80008011607 */
[----:B------:R-:W-:Y:S02]  /*0ad0*/  ULEA.HI.SX32 UR12, UR7, UR12, 0x1a ;  /* 0x0000000c070c7291 */ /* 0x000fe4000f8fd23f */
[----:B------:R-:W-:Y:S02]  /*0ae0*/  USHF.R.U32.HI UR7, URZ, 0x4, UR6 ;  /* 0x000000043f077899 */ /* 0x000fe40008011606 */
[----:B------:R-:W-:-:S04]  /*0af0*/  UIMAD UR5, UR12, 0x70, -UR5 ;  /* 0x000000700c0578a4 */ /* 0x000fc8000f8e0a05 */
[----:B------:R-:W-:Y:S01]  /*0b00*/  MOV R0, UR7 ;  /* 0x0000000700007c02 */ /* 0x000fe20008000f00 */
[----:B------:R-:W-:-:S04]  /*0b10*/  UISETP.LT.AND UP0, UPT, UR5, UR4, UPT ;  /* 0x000000040500728c */ /* 0x000fc8000bf01270 */
[----:B------:R-:W-:Y:S01]  /*0b20*/  IMAD.WIDE.U32 R2, R0, 0x24924925, RZ ;  /* 0x2492492500027825 */ /* 0x000fe200078e00ff */
[----:B------:R-:W-:-:S03]  /*0b30*/  USEL UR5, UR5, UR4, UP0 ;  /* 0x0000000405057287 */ /* 0x000fc60008000000 */
[----:B------:R-:W3:Y:S01]  /*0b40*/  R2UR UR7, R3 ;  /* 0x00000000030773c2 */ /* 0x000ee200000e0000 */
[----:B------:R-:W-:-:S07]  /*0b50*/  UISETP.GT.AND UP0, UPT, UR5, UR6, UPT ;  /* 0x000000060500728c */ /* 0x000fce000bf04270 */
[----:B------:R1:W4:Y:S04]  /*0b60*/  R2UR UR6, R2 ;  /* 0x00000000020673c2 */ /* 0x00032800000e0000 */
[----:B------:R-:W-:Y:S02]  /*0b70*/  @UP0 UIADD3 UR25, UR5, 0x6f, URZ ;  /* 0x0000006f05190890 */ /* 0x000fe4000fffe03f */
[----:B------:R-:W-:Y:S02]  /*0b80*/  @UP0 UMOV UR24, URZ ;  /* 0x0000003f00180c82 */ /* 0x000fe40008000000 */
[----:B------:R-:W-:-:S04]  /*0b90*/  @UP0 UIMAD.WIDE UR8, UR25, -0x6db6db6d, UR24 ;  /* 0x92492493190808a5 */ /* 0x000fc8000f8e0218 */
[----:B----4-:R-:W-:Y:S02]  /*0ba0*/  @UP0 USHF.R.U32.HI UR6, URZ, 0x1f, UR9 ;  /* 0x0000001f3f060899 */ /* 0x010fe40008011609 */
[----:B---3--:R-:W-:Y:S02]  /*0bb0*/  UMOV UR5, UR7 ;  /* 0x0000000700057c82 */ /* 0x008fe40008000000 */
[----:B------:R-:W-:-:S04]  /*0bc0*/  @UP0 ULEA.HI.SX32 UR5, UR9, UR6, 0x1a ;  /* 0x0000000609050291 */ /* 0x000fc8000f8fd23f */
[----:B------:R-:W-:-:S06]  /*0bd0*/  UISETP.GT.AND UP0, UPT, UR5, UR7, UPT ;  /* 0x000000070500728c */ /* 0x000fcc000bf04270 */
[----:B------:R-:W-:-:S13]  /*0be0*/  PLOP3.LUT P0, PT, PT, PT, UP0, 0x80, 0x0 ;  /* 0x000000000000781c */ /* 0x000fda0003f0f008 */
[----:B-1----:R-:W-:Y:S05]  /*0bf0*/  @!P0 BRA `(.L_x_55) ;  /* 0x0000761000008947 */ /* 0x002fea0003800000 */
[----:B------:R-:W-:Y:S02]  /*0c00*/  ULDC.64 UR8, c[0x0][0x340] ;  /* 0x0000d00000087ab9 */ /* 0x000fe40000000a00 */
[----:B------:R-:W-:-:S04]  /*0c10*/  UISETP.NE.U32.AND UP0, UPT, URZ, UR8, UPT ;  /* 0x000000083f00728c */ /* 0x000fc8000bf05070 */
[----:B------:R-:W-:-:S03]  /*0c20*/  UISETP.NE.AND.EX UP0, UPT, URZ, UR9, UPT, UP0 ;  /* 0x000000093f00728c */ /* 0x000fc6000bf05300 */
[----:B------:R-:W-:-:S03]  /*0c30*/  ULDC.64 UR8, c[0x0][0x340] ;  /* 0x0000d00000087ab9 */ /* 0x000fc60000000a00 */
[----:B------:R-:W-:-:S05]  /*0c40*/  PLOP3.LUT P5, PT, PT, PT, UP0, 0x80, 0x0 ;  /* 0x000000000000781c */ /* 0x000fca0003faf008 */
[----:B------:R-:W-:Y:S01]  /*0c50*/  @UP0 UIMAD.WIDE UR8, UR20, UR10, UR8 ;  /* 0x0000000a140802a5 */ /* 0x000fe2000f8e0208 */
[----:B------:R-:W-:Y:S01]  /*0c60*/  SHF.R.S32.HI R28, RZ, 0x1f, R194 ;  /* 0x0000001fff1c7819 */ /* 0x000fe200000114c2 */
[----:B------:R-:W-:Y:S02]  /*0c70*/  UIADD3 UR6, UR5, -0x1, URZ ;  /* 0xffffffff05067890 */ /* 0x000fe4000fffe03f */
[----:B------:R-:W-:Y:S02]  /*0c80*/  ULDC.64 UR10, c[0x0][0x238] ;  /* 0x00008e00000a7ab9 */ /* 0x000fe40000000a00 */
[----:B------:R-:W-:Y:S02]  /*0c90*/  IMAD.U32 R2, RZ, RZ, UR8 ;  /* 0x00000008ff027e24 */ /* 0x000fe4000f8e00ff */
[----:B------:R-:W-:Y:S01]  /*0ca0*/  IMAD.U32 R3, RZ, RZ, UR9 ;  /* 0x00000009ff037e24 */ /* 0x000fe2000f8e00ff */
[----:B------:R-:W-:Y:S01]  /*0cb0*/  LEA.HI R0, R28, R194, RZ, 0x3 ;  /* 0x000000c21c007211 */ /* 0x000fe200078f18ff */
[----:B------:R-:W-:-:S03]  /*0cc0*/  ULDC.64 UR8, c[0x0][0x240] ;  /* 0x0000900000087ab9 */ /* 0x000fc60000000a00 */
[----:B------:R-:W-:Y:S01]  /*0cd0*/  SHF.R.S32.HI R8, RZ, 0x3, R0 ;  /* 0x00000003ff087819 */ /* 0x000fe20000011400 */
[----:B------:R1:W3:Y:S01]  /*0ce0*/  @P5 LDG.E R17, [R2.64] ;  /* 0x0000001602115981 */ /* 0x0002e2000c1e1900 */
[----:B------:R-:W-:Y:S01]  /*0cf0*/  LOP3.LUT R0, R0, 0x1ffffff8, RZ, 0xc0, !PT ;  /* 0x1ffffff800007812 */ /* 0x000fe200078ec0ff */
[----:B------:R-:W-:Y:S01]  /*0d00*/  UMOV UR5, 0x70 ;  /* 0x0000007000057882 */ /* 0x000fe20000000000 */
[C---:B-----5:R-:W-:Y:S01]  /*0d10*/  IADD3 R128, P0, R8.reuse, R10, RZ ;  /* 0x0000000a08807210 */ /* 0x060fe20007f1e0ff */
[----:B------:R-:W-:Y:S01]  /*0d20*/  UIMAD UR8, UR14, UR8, URZ ;  /* 0x000000080e0872a4 */ /* 0x000fe2000f8e023f */
[----:B------:R-:W-:Y:S01]  /*0d30*/  IADD3 R132, -R8, UR4, RZ ;  /* 0x0000000408847c10 */ /* 0x000fe2000fffe1ff */
[----:B------:R-:W-:Y:S01]  /*0d40*/  IMAD.IADD R0, R194, 0x1, -R0 ;  /* 0x00000001c2007824 */ /* 0x000fe200078e0a00 */
[----:B------:R-:W-:Y:S01]  /*0d50*/  UIMAD.WIDE.U32 UR24, UR5, UR10, URZ ;  /* 0x0000000a051872a5 */ /* 0x000fe2000f8e003f */
[----:B------:R-:W-:Y:S01]  /*0d60*/  IMAD.MOV.U32 R150, RZ, RZ, c[0x0][0x238] ;  /* 0x00008e00ff967624 */ /* 0x000fe200078e00ff */
[----:B------:R-:W-:Y:S01]  /*0d70*/  USHF.R.S32.HI UR10, URZ, 0x1f, UR20 ;  /* 0x0000001f3f0a7899 */ /* 0x000fe20008011414 */
[----:B------:R-:W-:Y:S01]  /*0d80*/  IMAD.SHL.U32 R4, R0, 0x8, RZ ;  /* 0x0000000800047824 */ /* 0x000fe200078e00ff */
[----:B------:R-:W-:Y:S01]  /*0d90*/  UIMAD UR28, UR15, UR9, UR8 ;  /* 0x000000090f1c72a4 */ /* 0x000fe2000f8e0208 */
[----:B------:R-:W-:Y:S01]  /*0da0*/  IMAD.MOV.U32 R29, RZ, RZ, c[0x0][0x23c] ;  /* 0x00008f00ff1d7624 */ /* 0x000fe200078e00ff */
[----:B------:R-:W-:Y:S01]  /*0db0*/  USEL UR27, UR20, URZ, !UP1 ;  /* 0x0000003f141b7287 */ /* 0x000fe2000c800000 */
[----:B------:R-:W-:Y:S01]  /*0dc0*/  IMAD.U32 R6, RZ, RZ, UR24 ;  /* 0x00000018ff067e24 */ /* 0x000fe2000f8e00ff */
[----:B------:R-:W-:Y:S01]  /*0dd0*/  SHF.R.S32.HI R5, RZ, 0x1f, R4 ;  /* 0x0000001fff057819 */ /* 0x000fe20000011404 */
[----:B------:R-:W-:Y:S01]  /*0de0*/  USEL UR26, UR10, URZ, !UP1 ;  /* 0x0000003f0a1a7287 */ /* 0x000fe2000c800000 */
[----:B------:R-:W-:Y:S01]  /*0df0*/  IMAD.WIDE.U32 R12, R150, 0x20, RZ ;  /* 0x00000020960c7825 */ /* 0x000fe200078e00ff */
[----:B------:R-:W-:Y:S01]  /*0e00*/  ULDC.64 UR8, c[0x0][0x248] ;  /* 0x0000920000087ab9 */ /* 0x000fe20000000a00 */
[----:B------:R-:W-:Y:S01]  /*0e10*/  LEA.HI R91, R28, R194, RZ, 0x6 ;  /* 0x000000c21c5b7211 */ /* 0x000fe200078f30ff */
[----:B------:R-:W-:Y:S01]  /*0e20*/  UIMAD UR8, UR26, UR8, URZ ;  /* 0x000000081a0872a4 */ /* 0x000fe2000f8e023f */
[----:B------:R-:W-:Y:S01]  /*0e30*/  IMAD.U32 R96, RZ, RZ, UR27 ;  /* 0x0000001bff607e24 */ /* 0x000fe2000f8e00ff */
[----:B------:R-:W-:Y:S01]  /*0e40*/  UIMAD UR11, UR5, UR11, URZ ;  /* 0x0000000b050b72a4 */ /* 0x000fe2000f8e023f */
[----:B------:R-:W-:Y:S01]  /*0e50*/  IMAD.MOV.U32 R146, RZ, RZ, R6 ;  /* 0x000000ffff927224 */ /* 0x000fe200078e0006 */
[----:B------:R-:W-:Y:S01]  /*0e60*/  UIMAD UR8, UR27, UR9, UR8 ;  /* 0x000000091b0872a4 */ /* 0x000fe2000f8e0208 */
[----:B-1----:R-:W-:Y:S01]  /*0e70*/  SHF.R.S32.HI R2, RZ, 0x1f, R10 ;  /* 0x0000001fff027819 */ /* 0x002fe2000001140a */
[----:B------:R-:W-:Y:S01]  /*0e80*/  UIADD3 UR11, UR25, UR11, URZ ;  /* 0x0000000b190b7290 */ /* 0x000fe2000fffe03f */
[----:B------:R-:W-:Y:S01]  /*0e90*/  IMAD.U32 R7, RZ, RZ, UR25 ;  /* 0x00000019ff077e24 */ /* 0x000fe2000f8e00ff */
[----:B------:R-:W-:Y:S01]  /*0ea0*/  ISETP.GE.AND P6, PT, R4, c[0x0][0x1d4], PT ;  /* 0x0000750004007a0c */ /* 0x000fe20003fc6270 */
[----:B------:R-:W-:Y:S01]  /*0eb0*/  IMAD.SHL.U32 R11, R29, 0x20, RZ ;  /* 0x000000201d0b7824 */ /* 0x000fe200078e00ff */
[----:B------:R-:W-:Y:S01]  /*0ec0*/  LEA.HI.X.SX32 R129, R8, R2, 0x1, P0 ;  /* 0x0000000208817211 */ /* 0x000fe200000f0eff */
[----:B------:R-:W-:Y:S01]  /*0ed0*/  IMAD.WIDE.U32 R2, R128, c[0x0][0x238], R4 ;  /* 0x00008e0080027a25 */ /* 0x000fe200078e0004 */
[----:B------:R-:W-:Y:S01]  /*0ee0*/  UIMAD UR9, UR11, UR6, URZ ;  /* 0x000000060b0972a4 */ /* 0x000fe2000f8e023f */
[----:B------:R-:W-:-:S02]  /*0ef0*/  LEA.HI R26, R28, R194, RZ, 0x2 ;  /* 0x000000c21c1a7211 */ /* 0x000fc400078f10ff */
[----:B------:R-:W-:Y:S01]  /*0f00*/  IMAD R0, R129, c[0x0][0x238], RZ ;  /* 0x00008e0081007a24 */ /* 0x000fe200078e02ff */
[----:B------:R-:W-:Y:S01]  /*0f10*/  IADD3 R147, R27, UR21, RZ ;  /* 0x000000151b937c10 */ /* 0x000fe2000fffe0ff */
[----:B------:R-:W-:Y:S01]  /*0f20*/  IMAD.SHL.U32 R91, R91, 0x8, RZ ;  /* 0x000000085b5b7824 */ /* 0x000fe200078e00ff */
[----:B------:R-:W-:Y:S01]  /*0f30*/  SHF.R.S32.HI R35, RZ, 0x2, R26 ;  /* 0x00000002ff237819 */ /* 0x000fe2000001141a */
[----:B------:R-:W-:Y:S01]  /*0f40*/  IMAD R0, R128, c[0x0][0x23c], R0 ;  /* 0x00008f0080007a24 */ /* 0x000fe200078e0200 */
[----:B------:R-:W-:Y:S01]  /*0f50*/  ULDC UR21, c[0x0][0x294] ;  /* 0x0000a50000157ab9 */ /* 0x000fe20000000800 */
[----:B------:R-:W-:Y:S01]  /*0f60*/  IMAD.MOV.U32 R154, RZ, RZ, 0x6 ;  /* 0x00000006ff9a7424 */ /* 0x000fe200078e00ff */
[----:B------:R-:W-:Y:S01]  /*0f70*/  IADD3 R158, R35, 0x40, RZ ;  /* 0x00000040239e7810 */ /* 0x000fe20007ffe0ff */
[----:B------:R-:W-:Y:S01]  /*0f80*/  IMAD.IADD R3, R3, 0x1, R0 ;  /* 0x0000000103037824 */ /* 0x000fe200078e0200 */
[C---:B------:R-:W-:Y:S01]  /*0f90*/  IADD3 R159, R35.reuse, 0x20, RZ ;  /* 0x00000020239f7810 */ /* 0x040fe20007ffe0ff */
[----:B------:R-:W-:Y:S01]  /*0fa0*/  IMAD.U32 R0, RZ, RZ, UR15 ;  /* 0x0000000fff007e24 */ /* 0x000fe2000f8e00ff */
[----:B------:R-:W-:Y:S01]  /*0fb0*/  IADD3 R157, R35, 0x60, RZ ;  /* 0x00000060239d7810 */ /* 0x000fe20007ffe0ff */
[----:B------:R-:W-:Y:S01]  /*0fc0*/  IMAD.MOV.U32 R156, RZ, RZ, 0x5 ;  /* 0x00000005ff9c7424 */ /* 0x000fe200078e00ff */
[----:B------:R-:W-:Y:S01]  /*0fd0*/  UIMAD UR21, UR5, UR21, URZ ;  /* 0x00000015051572a4 */ /* 0x000fe2000f8e023f */
[----:B------:R-:W-:Y:S01]  /*0fe0*/  IMAD.WIDE.U32 R2, R0, c[0x0][0x240], R2 ;  /* 0x0000900000027a25 */ /* 0x000fe200078e0002 */
[----:B------:R-:W-:-:S03]  /*0ff0*/  P2R R122, PR, RZ, 0x40 ;  /* 0x00000040ff7a7803 */ /* 0x000fc60000000000 */
[----:B------:R-:W-:Y:S01]  /*1000*/  IMAD.U32 R0, RZ, RZ, UR6 ;  /* 0x00000006ff007e24 */ /* 0x000fe2000f8e00ff */
[----:B------:R-:W-:Y:S01]  /*1010*/  IADD3 R3, R3, UR28, RZ ;  /* 0x0000001c03037c10 */ /* 0x000fe2000fffe0ff */
[----:B------:R-:W-:Y:S01]  /*1020*/  USHF.R.S32.HI UR28, URZ, 0x1f, UR6 ;  /* 0x0000001f3f1c7899 */ /* 0x000fe20008011406 */
[----:B------:R-:W-:Y:S02]  /*1030*/  IMAD.SHL.U32 R151, R150, 0x20, RZ ;  /* 0x0000002096977824 */ /* 0x000fe400078e00ff */
[----:B------:R-:W-:Y:S01]  /*1040*/  IMAD R10, R0, -0x70, R132 ;  /* 0xffffff90000a7824 */ /* 0x000fe200078e0284 */
[----:B------:R-:W-:Y:S01]  /*1050*/  UIMAD UR9, UR28, UR24, UR9 ;  /* 0x000000181c0972a4 */ /* 0x000fe2000f8e0209 */
[----:B------:R-:W-:-:S03]  /*1060*/  IMAD.WIDE.U32 R130, R96, c[0x0][0x248], R2 ;  /* 0x0000920060827a25 */ /* 0x000fc600078e0002 */
[----:B------:R-:W-:Y:S01]  /*1070*/  ISETP.GE.AND P0, PT, R10, 0x11, PT ;  /* 0x000000110a00780c */ /* 0x000fe20003f06270 */
[----:B------:R-:W-:Y:S01]  /*1080*/  IMAD.SHL.U32 R0, R8, 0x40, RZ ;  /* 0x0000004008007824 */ /* 0x000fe200078e00ff */
[----:B------:R-:W-:Y:S01]  /*1090*/  ISETP.GE.AND P4, PT, R10, 0x21, PT ;  /* 0x000000210a00780c */ /* 0x000fe20003f86270 */
[----:B------:R-:W-:Y:S01]  /*10a0*/  IMAD.MOV.U32 R126, RZ, RZ, R130 ;  /* 0x000000ffff7e7224 */ /* 0x000fe200078e0082 */
[----:B------:R-:W-:Y:S01]  /*10b0*/  IADD3 R127, R131, UR8, RZ ;  /* 0x00000008837f7c10 */ /* 0x000fe2000fffe0ff */
[----:B------:R-:W-:Y:S01]  /*10c0*/  IMAD.MOV.U32 R176, RZ, RZ, c[0x0][0x2b8] ;  /* 0x0000ae00ffb07624 */ /* 0x000fe200078e00ff */
[----:B------:R-:W-:Y:S01]  /*10d0*/  LOP3.LUT R0, R0, 0x1c0, RZ, 0xc0, !PT ;  /* 0x000001c000007812 */ /* 0x000fe200078ec0ff */
[----:B------:R-:W-:Y:S01]  /*10e0*/  IMAD.MOV.U32 R175, RZ, RZ, c[0x0][0x27c] ;  /* 0x00009f00ffaf7624 */ /* 0x000fe200078e00ff */
[----:B------:R-:W-:Y:S01]  /*10f0*/  ISETP.GE.AND P1, PT, R10, 0x1, PT ;  /* 0x000000010a00780c */ /* 0x000fe20003f26270 */
[----:B------:R-:W-:Y:S01]  /*1100*/  IMAD.WIDE.U32 R2, R146, UR6, R126 ;  /* 0x0000000692027c25 */ /* 0x000fe2000f8e007e */
[----:B------:R-:W-:-:S02]  /*1110*/  LOP3.LUT R7, R0, 0x38, R4, 0xf8, !PT ;  /* 0x0000003800077812 */ /* 0x000fc400078ef804 */
[----:B------:R-:W-:Y:S01]  /*1120*/  SHF.R.U32.HI R6, RZ, 0x3, R0 ;  /* 0x00000003ff067819 */ /* 0x000fe20000011600 */
[----:B------:R-:W-:Y:S01]  /*1130*/  IMAD.MOV.U32 R152, RZ, RZ, c[0x0][0x27c] ;  /* 0x00009f00ff987624 */ /* 0x000fe200078e00ff */
[----:B------:R-:W-:Y:S01]  /*1140*/  IADD3 R3, R3, UR9, RZ ;  /* 0x0000000903037c10 */ /* 0x000fe2000fffe0ff */
[----:B------:R-:W-:Y:S01]  /*1150*/  ULDC.64 UR8, c[0x0][0x260] ;  /* 0x0000980000087ab9 */ /* 0x000fe20000000a00 */
[----:B------:R-:W-:Y:S01]  /*1160*/  @P0 LEA R0, P2, R150, R2, 0x4 ;  /* 0x0000000296000211 */ /* 0x000fe200078420ff */
[----:B------:R-:W-:Y:S01]  /*1170*/  UIMAD UR8, UR14, UR8, URZ ;  /* 0x000000080e0872a4 */ /* 0x000fe2000f8e023f */
[----:B------:R-:W-:Y:S01]  /*1180*/  @P4 IADD3 R8, P3, R2, R12, RZ ;  /* 0x0000000c02084210 */ /* 0x000fe20007f7e0ff */
[----:B------:R-:W-:Y:S01]  /*1190*/  IMAD.U32 R12, RZ, RZ, UR15 ;  /* 0x0000000fff0c7e24 */ /* 0x000fe2000f8e00ff */
[----:B------:R-:W-:Y:S01]  /*11a0*/  LOP3.LUT R9, R7, R6, RZ, 0x3c, !PT ;  /* 0x0000000607097212 */ /* 0x000fe200078e3cff */
[----:B------:R-:W-:Y:S01]  /*11b0*/  UIMAD UR8, UR15, UR9, UR8 ;  /* 0x000000090f0872a4 */ /* 0x000fe2000f8e0208 */
[----:B------:R-:W-:Y:S01]  /*11c0*/  @P0 LEA.HI.X R7, R150, R3, R29, 0x4, P2 ;  /* 0x0000000396070211 */ /* 0x000fe200010f241d */
[----:B------:R-:W-:Y:S01]  /*11d0*/  IMAD.SHL.U32 R152, R152, 0x2, RZ ;  /* 0x0000000298987824 */ /* 0x000fe200078e00ff */
[----:B------:R-:W-:-:S02]  /*11e0*/  @P0 LEA R6, P2, R0, c[0x0][0x220], 0x1 ;  /* 0x0000880000060a11 */ /* 0x000fc400078408ff */
[----:B------:R-:W-:Y:S01]  /*11f0*/  @P4 IADD3.X R11, R3, R13, R11, P3, !PT ;  /* 0x0000000d030b4210 */ /* 0x000fe20001ffe40b */
[----:B------:R-:W-:Y:S01]  /*1200*/  IMAD.WIDE.U32 R12, R12, c[0x0][0x260], R4 ;  /* 0x000098000c0c7a25 */ /* 0x000fe200078e0004 */
[----:B------:R-:W-:Y:S02]  /*1210*/  LOP3.LUT R91, R9, 0xfffffe00, R91, 0xf8, !PT ;  /* 0xfffffe00095b7812 */ /* 0x000fe400078ef85b */
[----:B------:R-:W-:Y:S02]  /*1220*/  @P1 LEA R4, P3, R2, c[0x0][0x220], 0x1 ;  /* 0x0000880002041a11 */ /* 0x000fe400078608ff */
[----:B------:R-:W-:Y:S01]  /*1230*/  @P0 LEA.HI.X R7, R0, c[0x0][0x224], R7, 0x1, P2 ;  /* 0x0000890000070a11 */ /* 0x000fe200010f0c07 */
[----:B------:R-:W-:Y:S01]  /*1240*/  IMAD.SHL.U32 R91, R91, 0x2, RZ ;  /* 0x000000025b5b7824 */ /* 0x000fe200078e00ff */
[----:B------:R-:W-:Y:S02]  /*1250*/  LOP3.LUT R0, R26, 0xfffffffc, RZ, 0xc0, !PT ;  /* 0xfffffffc1a007812 */ /* 0x000fe400078ec0ff */
[----:B------:R-:W-:-:S02]  /*1260*/  @P1 LEA.HI.X R5, R2, c[0x0][0x224], R3, 0x1, P3 ;  /* 0x0000890002051a11 */ /* 0x000fc400018f0c03 */
[----:B------:R-:W-:Y:S01]  /*1270*/  @P4 LEA R14, P2, R8, c[0x0][0x220], 0x1 ;  /* 0x00008800080e4a11 */ /* 0x000fe200078408ff */
[----:B------:R-:W-:Y:S01]  /*1280*/  IMAD.IADD R0, R194, 0x1, -R0 ;  /* 0x00000001c2007824 */ /* 0x000fe200078e0a00 */
[----:B------:R-:W-:Y:S01]  /*1290*/  ISETP.GE.AND P3, PT, R10, 0x41, PT ;  /* 0x000000410a00780c */ /* 0x000fe20003f66270 */
[----:B------:R-:W-:Y:S01]  /*12a0*/  @!PT LDS RZ, [RZ] ;  /* 0x00000000fffff984 */ /* 0x000fe20000000800 */
[----:B------:R-:W-:Y:S01]  /*12b0*/  @!PT LDS RZ, [RZ] ;  /* 0x00000000fffff984 */ /* 0x000fe20000000800 */
[----:B------:R-:W-:Y:S01]  /*12c0*/  @!PT LDS RZ, [RZ] ;  /* 0x00000000fffff984 */ /* 0x000fe20000000800 */
[----:B------:R1:W-:Y:S01]  /*12d0*/  @P1 LDGSTS.E.BYPASS.LTC128B.128 [R91+0x3900], [R4.64], !P6 ;  /* 0x03900000045b1fae */ /* 0x0003e2000f101d56 */
[----:B------:R-:W-:Y:S01]  /*12e0*/  @P4 LEA.HI.X R15, R8, c[0x0][0x224], R11, 0x1, P2 ;  /* 0x00008900080f4a11 */ /* 0x000fe200010f0c0b */
[----:B------:R-:W-:Y:S01]  /*12f0*/  IMAD.SHL.U32 R32, R0, 0x4, RZ ;  /* 0x0000000400207824 */ /* 0x000fe200078e00ff */
[----:B------:R-:W-:Y:S01]  /*1300*/  ISETP.GE.AND P2, PT, R10, 0x31, PT ;  /* 0x000000310a00780c */ /* 0x000fe20003f46270 */
[----:B------:R-:W-:Y:S01]  /*1310*/  IMAD.SHL.U32 R18, R0, 0x8, RZ ;  /* 0x0000000800127824 */ /* 0x000fe200078e00ff */
[----:B------:R4:W-:Y:S01]  /*1320*/  @P0 LDGSTS.E.BYPASS.LTC128B.128 [R91+0x4100], [R6.64], !P6 ;  /* 0x04100000065b0fae */ /* 0x0009e2000f101d56 */
[----:B------:R-:W-:Y:S01]  /*1330*/  ISETP.GE.AND P1, PT, R10, 0x51, PT ;  /* 0x000000510a00780c */ /* 0x000fe20003f26270 */
[----:B------:R-:W-:Y:S01]  /*1340*/  IMAD R0, R0, 0x20, R35 ;  /* 0x0000002000007824 */ /* 0x000fe200078e0223 */
[----:B------:R-:W-:Y:S01]  /*1350*/  SHF.R.S32.HI R33, RZ, 0x1f, R32 ;  /* 0x0000001fff217819 */ /* 0x000fe20000011420 */
[----:B------:R2:W-:Y:S01]  /*1360*/  @P4 LDGSTS.E.BYPASS.LTC128B.128 [R91+0x4900], [R14.64], !P6 ;  /* 0x049000000e5b4fae */ /* 0x0005e2000f101d56 */
[----:B------:R-:W-:-:S02]  /*1370*/  SHF.R.S32.HI R19, RZ, 0x1f, R18 ;  /* 0x0000001fff137819 */ /* 0x000fc40000011412 */
[----:B------:R-:W-:Y:S01]  /*1380*/  ISETP.GE.AND P4, PT, R18, c[0x0][0x27c], PT ;  /* 0x00009f0012007a0c */ /* 0x000fe20003f86270 */
[----:B------:R-:W-:Y:S01]  /*1390*/  IMAD.WIDE.U32 R8, R35, c[0x0][0x280], R32 ;  /* 0x0000a00023087a25 */ /* 0x000fe200078e0020 */
[----:B------:R-:W-:Y:S02]  /*13a0*/  ISETP.GT.AND P0, PT, R10, 0x60, PT ;  /* 0x000000600a00780c */ /* 0x000fe40003f04270 */
[----:B------:R-:W-:Y:S01]  /*13b0*/  P2R R148, PR, RZ, 0x10 ;  /* 0x00000010ff947803 */ /* 0x000fe20000000000 */
[----:B------:R-:W-:Y:S01]  /*13c0*/  IMAD.MOV.U32 R24, RZ, RZ, R8 ;  /* 0x000000ffff187224 */ /* 0x000fe200078e0008 */
[----:B------:R-:W-:Y:S02]  /*13d0*/  SEL R8, RZ, c[0x0][0x27c], !P4 ;  /* 0x00009f00ff087a07 */ /* 0x000fe40006000000 */
[----:B------:R-:W-:Y:S01]  /*13e0*/  IADD3 R13, R13, UR8, RZ ;  /* 0x000000080d0d7c10 */ /* 0x000fe2000fffe0ff */
[----:B------:R-:W-:Y:S01]  /*13f0*/  ULDC.64 UR8, c[0x0][0x210] ;  /* 0x0000840000087ab9 */ /* 0x000fe20000000a00 */
[----:B------:R-:W-:Y:S01]  /*1400*/  IADD3 R95, R18, 0x20, RZ ;  /* 0x00000020125f7810 */ /* 0x000fe20007ffe0ff */
[----:B------:R-:W-:Y:S01]  /*1410*/  UIMAD UR29, UR14, UR8, URZ ;  /* 0x000000080e1d72a4 */ /* 0x000fe2000f8e023f */
[----:B------:R-:W-:Y:S01]  /*1420*/  IADD3 R34, R32, 0x10, RZ ;  /* 0x0000001020227810 */ /* 0x000fe20007ffe0ff */
[----:B------:R-:W-:Y:S01]  /*1430*/  UIMAD.WIDE.U32 UR30, UR15, UR8, URZ ;  /* 0x000000080f1e72a5 */ /* 0x000fe2000f8e003f */
[----:B------:R-:W-:Y:S01]  /*1440*/  SHF.R.S32.HI R83, RZ, 0x1f, R95 ;  /* 0x0000001fff537819 */ /* 0x000fe2000001145f */
[----:B------:R-:W-:Y:S01]  /*1450*/  UIMAD UR29, UR15, UR9, UR29 ;  /* 0x000000090f1d72a4 */ /* 0x000fe2000f8e021d */
[----:B-1----:R-:W-:Y:S01]  /*1460*/  SHF.R.S32.HI R4, RZ, 0x1f, R35 ;  /* 0x0000001fff047819 */ /* 0x002fe20000011423 */
[----:B------:R-:W-:Y:S01]  /*1470*/  IMAD.WIDE.U32 R96, R96, c[0x0][0x268], R12 ;  /* 0x00009a0060607a25 */ /* 0x000fe200078e000c */
[----:B------:R-:W-:Y:S01]  /*1480*/  ULDC.64 UR8, c[0x0][0x1e8] ;  /* 0x00007a0000087ab9 */ /* 0x000fe20000000a00 */
[----:B------:R-:W-:Y:S01]  /*1490*/  LEA.HI R83, R83, R95, RZ, 0x3 ;  /* 0x0000005f53537211 */ /* 0x000fe200078f18ff */
[----:B------:R-:W-:Y:S01]  /*14a0*/  UIMAD UR32, UR14, UR8, URZ ;  /* 0x000000080e2072a4 */ /* 0x000fe2000f8e023f */
[C---:B------:R-:W-:Y:S01]  /*14b0*/  IMAD R11, R4.reuse, c[0x0][0x280], RZ ;  /* 0x0000a000040b7a24 */ /* 0x040fe200078e02ff */
[----:B------:R-:W-:Y:S01]  /*14c0*/  UIMAD.WIDE.U32 UR34, UR15, UR8, URZ ;  /* 0x000000080f2272a5 */ /* 0x000fe2000f8e003f */
[----:B------:R-:W-:Y:S01]  /*14d0*/  IMAD R4, R4, c[0x0][0x290], RZ ;  /* 0x0000a40004047a24 */ /* 0x000fe200078e02ff */
[----:B------:R-:W-:Y:S01]  /*14e0*/  UIMAD UR32, UR15, UR9, UR32 ;  /* 0x000000090f2072a4 */ /* 0x000fe2000f8e0220 */
[----:B------:R-:W-:Y:S01]  /*14f0*/  IMAD R11, R35, c[0x0][0x284], R11 ;  /* 0x0000a100230b7a24 */ /* 0x000fe200078e020b */
[----:B------:R-:W-:Y:S01]  /*1500*/  LOP3.LUT R83, R83, 0xfffffff8, RZ, 0xc0, !PT ;  /* 0xfffffff853537812 */ /* 0x000fe200078ec0ff */
[C---:B------:R-:W-:Y:S01]  /*1510*/  IMAD R16, R35.reuse, c[0x0][0x294], R4 ;  /* 0x0000a50023107a24 */ /* 0x040fe200078e0204 */
[----:B------:R-:W-:Y:S01]  /*1520*/  ULDC.64 UR8, c[0x0][0x268] ;  /* 0x00009a0000087ab9 */ /* 0x000fe20000000a00 */
[C---:B----4-:R-:W-:Y:S01]  /*1530*/  IMAD.WIDE.U32 R6, R35.reuse, c[0x0][0x290], R32 ;  /* 0x0000a40023067a25 */ /* 0x050fe200078e0020 */
[----:B------:R-:W-:Y:S01]  /*1540*/  UIMAD UR8, UR26, UR8, URZ ;  /* 0x000000081a0872a4 */ /* 0x000fe2000f8e023f */
[----:B------:R-:W-:Y:S01]  /*1550*/  SHF.R.S32.HI R94, RZ, 0x1f, R83 ;  /* 0x0000001fff5e7819 */ /* 0x000fe20000011453 */
[----:B------:R-:W-:Y:S01]  /*1560*/  UIADD3 UR29, UR31, UR29, URZ ;  /* 0x0000001d1f1d7290 */ /* 0x000fe2000fffe03f */
[----:B------:R-:W-:Y:S01]  /*1570*/  IMAD.WIDE.U32 R4, R35, c[0x0][0x280], R18 ;  /* 0x0000a00023047a25 */ /* 0x000fe200078e0012 */
[----:B------:R-:W-:-:S02]  /*1580*/  UIMAD UR27, UR27, UR9, UR8 ;  /* 0x000000091b1b72a4 */ /* 0x000fc4000f8e0208 */
[----:B------:R-:W-:Y:S01]  /*1590*/  UMOV UR26, 0x60 ;  /* 0x00000060001a7882 */ /* 0x000fe20000000000 */
[----:B------:R-:W-:Y:S01]  /*15a0*/  IMAD.IADD R25, R9, 0x1, R11 ;  /* 0x0000000109197824 */ /* 0x000fe200078e020b */
[----:B------:R-:W-:Y:S01]  /*15b0*/  ULDC.64 UR8, c[0x0][0x2b0] ;  /* 0x0000ac0000087ab9 */ /* 0x000fe20000000a00 */
[----:B------:R-:W-:Y:S01]  /*15c0*/  IMAD.IADD R23, R7, 0x1, R16 ;  /* 0x0000000107177824 */ /* 0x000fe200078e0210 */
[----:B------:R-:W-:Y:S01]  /*15d0*/  IADD3 R99, R97, UR27, RZ ;  /* 0x0000001b61637c10 */ /* 0x000fe2000fffe0ff */
[----:B------:R-:W-:Y:S01]  /*15e0*/  IMAD.IADD R21, R11, 0x1, R5 ;  /* 0x000000010b157824 */ /* 0x000fe200078e0205 */
[----:B------:R-:W-:Y:S01]  /*15f0*/  UIADD3 UR32, UR35, UR32, URZ ;  /* 0x0000002023207290 */ /* 0x000fe2000fffe03f */
[----:B------:R-:W-:Y:S02]  /*1600*/  IMAD.MOV.U32 R22, RZ, RZ, R6 ;  /* 0x000000ffff167224 */ /* 0x000fe400078e0006 */
[----:B------:R-:W-:Y:S02]  /*1610*/  IMAD.MOV.U32 R20, RZ, RZ, R4 ;  /* 0x000000ffff147224 */ /* 0x000fe400078e0004 */
[----:B------:R-:W-:-:S02]  /*1620*/  @P2 IMAD R9, R29, 0x30, RZ ;  /* 0x000000301d092824 */ /* 0x000fc400078e02ff */
[----:B------:R-:W-:-:S04]  /*1630*/  IMAD.WIDE.U32 R6, R35, c[0x0][0x290], R18 ;  /* 0x0000a40023067a25 */ /* 0x000fc800078e0012 */
[----:B------:R-:W-:-:S04]  /*1640*/  @P2 IMAD.WIDE.U32 R4, R150, 0x30, R2 ;  /* 0x0000003096042825 */ /* 0x000fc800078e0002 */
[----:B------:R-:W-:Y:S01]  /*1650*/  @P2 IMAD.IADD R9, R5, 0x1, R9 ;  /* 0x0000000105092824 */ /* 0x000fe200078e0209 */
[C---:B------:R-:W-:Y:S01]  /*1660*/  @P2 LEA R10, P4, R4.reuse, c[0x0][0x220], 0x1 ;  /* 0x00008800040a2a11 */ /* 0x040fe200078808ff */
[----:B------:R-:W-:Y:S02]  /*1670*/  @P1 IMAD.MOV.U32 R5, RZ, RZ, R3 ;  /* 0x000000ffff051224 */ /* 0x000fe400078e0003 */
[----:B------:R-:W-:Y:S01]  /*1680*/  IMAD.WIDE.U32 R110, R149, c[0x0][0x280], R24 ;  /* 0x0000a000956e7a25 */ /* 0x000fe200078e0018 */
[----:B------:R-:W-:-:S03]  /*1690*/  @P2 LEA.HI.X R11, R4, c[0x0][0x224], R9, 0x1, P4 ;  /* 0x00008900040b2a11 */ /* 0x000fc600020f0c09 */
[----:B------:R-:W-:Y:S02]  /*16a0*/  @P1 IMAD.MOV.U32 R4, RZ, RZ, R2 ;  /* 0x000000ffff041224 */ /* 0x000fe400078e0002 */
[----:B------:R1:W-:Y:S01]  /*16b0*/  @P2 LDGSTS.E.BYPASS.LTC128B.128 [R91+0x5100], [R10.64], !P6 ;  /* 0x051000000a5b2fae */ /* 0x0003e2000f101d56 */
[----:B------:R-:W-:-:S04]  /*16c0*/  IMAD.WIDE.U32 R108, R149, c[0x0][0x290], R22 ;  /* 0x0000a400956c7a25 */ /* 0x000fc800078e0016 */
[----:B------:R-:W-:-:S04]  /*16d0*/  @P1 IMAD.WIDE.U32 R4, R150, 0x50, R4 ;  /* 0x0000005096041825 */ /* 0x000fc800078e0004 */
[----:B------:R-:W-:-:S04]  /*16e0*/  IMAD.WIDE.U32 R106, R149, c[0x0][0x280], R20 ;  /* 0x0000a000956a7a25 */ /* 0x000fc800078e0014 */
[----:B-1----:R-:W-:-:S05]  /*16f0*/  IMAD.SHL.U32 R10, R157, 0x40, RZ ;  /* 0x000000409d0a7824 */ /* 0x002fca00078e00ff */
[----:B------:R-:W-:-:S04]  /*1700*/  LOP3.LUT R123, R10, 0x1c0, RZ, 0xc0, !PT ;  /* 0x000001c00a7b7812 */ /* 0x000fc800078ec0ff */
[----:B------:R-:W-:Y:S01]  /*1710*/  SHF.R.U32.HI R160, RZ, 0x3, R123 ;  /* 0x00000003ffa07819 */ /* 0x000fe2000001167b */
[----:B---3--:R1:W3:Y:S02]  /*1720*/  @P5 R2UR UR28, R17 ;  /* 0x00000000111c53c2 */ /* 0x0082e400000e0000 */
[----:B-1----:R-:W-:Y:S01]  /*1730*/  IMAD.IADD R17, R16, 0x1, R7 ;  /* 0x0000000110117824 */ /* 0x002fe200078e0207 */
[----:B---3--:R-:W-:Y:S01]  /*1740*/  @UP0 USHF.R.S32.HI UR39, URZ, 0x1f, UR28 ;  /* 0x0000001f3f270899 */ /* 0x008fe2000801141c */
[----:B------:R-:W-:Y:S01]  /*1750*/  IMAD.IADD R7, R18, 0x1, R8 ;  /* 0x0000000112077824 */ /* 0x000fe200078e0208 */
[----:B------:R-:W-:Y:S01]  /*1760*/  @UP0 UMOV UR38, UR28 ;  /* 0x0000001c00260c82 */ /* 0x000fe20008000000 */
[----:B------:R-:W-:Y:S01]  /*1770*/  IMAD.MOV.U32 R16, RZ, RZ, R6 ;  /* 0x000000ffff107224 */ /* 0x000fe200078e0006 */
[C---:B------:R-:W-:Y:S01]  /*1780*/  @P3 LEA R6, P4, R150.reuse, R2, 0x6 ;  /* 0x0000000296063211 */ /* 0x040fe200078830ff */
[----:B------:R-:W-:Y:S01]  /*1790*/  @!UP0 UMOV UR38, UR20 ;  /* 0x0000001400268c82 */ /* 0x000fe20008000000 */
[----:B--2---:R-:W-:Y:S01]  /*17a0*/  SHF.R.S32.HI R14, RZ, 0x1f, R7 ;  /* 0x0000001fff0e7819 */ /* 0x004fe20000011407 */
[----:B------:R-:W-:Y:S01]  /*17b0*/  @!UP0 UMOV UR39, UR10 ;  /* 0x0000000a00278c82 */ /* 0x000fe20008000000 */
[C---:B------:R-:W-:Y:S01]  /*17c0*/  @P3 LEA.HI.X R9, R150.reuse, R3, R29, 0x6, P4 ;  /* 0x0000000396093211 */ /* 0x040fe200020f341d */
[----:B------:R-:W-:Y:S01]  /*17d0*/  @P0 IMAD.WIDE.U32 R2, R150, 0x60, R2 ;  /* 0x0000006096020825 */ /* 0x000fe200078e0002 */
[----:B------:R-:W-:Y:S01]  /*17e0*/  LEA.HI R14, R14, R7, RZ, 0x3 ;  /* 0x000000070e0e7211 */ /* 0x000fe200078f18ff */
[----:B------:R-:W-:Y:S01]  /*17f0*/  UIMAD UR28, UR39, UR8, URZ ;  /* 0x00000008271c72a4 */ /* 0x000fe2000f8e023f */
[----:B------:R-:W-:Y:S01]  /*1800*/  @P3 LEA R8, P4, R6, c[0x0][0x220], 0x1 ;  /* 0x0000880006083a11 */ /* 0x000fe200078808ff */
[----:B------:R-:W-:Y:S01]  /*1810*/  @P1 IMAD R7, R29, 0x50, RZ ;  /* 0x000000501d071824 */ /* 0x000fe200078e02ff */
[----:B------:R-:W-:Y:S01]  /*1820*/  SHF.L.U64.HI R150, R150, R156, c[0x0][0x23c] ;  /* 0x00008f0096967619 */ /* 0x000fe2000001029c */
[----:B------:R-:W-:Y:S01]  /*1830*/  UIMAD UR28, UR38, UR9, UR28 ;  /* 0x00000009261c72a4 */ /* 0x000fe2000f8e021c */
[----:B------:R-:W-:Y:S01]  /*1840*/  @P3 LEA.HI.X R9, R6, c[0x0][0x224], R9, 0x1, P4 ;  /* 0x0000890006093a11 */ /* 0x000fe200020f0c09 */
[----:B------:R-:W-:Y:S01]  /*1850*/  @P1 IMAD.IADD R7, R5, 0x1, R7 ;  /* 0x0000000105071824 */ /* 0x000fe200078e0207 */
[C---:B------:R-:W-:Y:S01]  /*1860*/  @P1 LEA R6, P4, R4.reuse, c[0x0][0x220], 0x1 ;  /* 0x0000880004061a11 */ /* 0x040fe200078808ff */
[----:B------:R-:W-:Y:S01]  /*1870*/  @P0 IMAD R5, R29, 0x60, RZ ;  /* 0x000000601d050824 */ /* 0x000fe200078e02ff */
[----:B------:R-:W-:Y:S01]  /*1880*/  ULDC UR10, c[0x0][0x284] ;  /* 0x0000a100000a7ab9 */ /* 0x000fe20000000800 */
[----:B------:R1:W-:Y:S01]  /*1890*/  @P3 LDGSTS.E.BYPASS.LTC128B.128 [R91+0x5900], [R8.64], !P6 ;  /* 0x05900000085b3fae */ /* 0x0003e2000f101d56 */
[----:B------:R-:W-:Y:S01]  /*18a0*/  @P1 LEA.HI.X R7, R4, c[0x0][0x224], R7, 0x1, P4 ;  /* 0x0000890004071a11 */ /* 0x000fe200020f0c07 */
[----:B------:R-:W-:Y:S01]  /*18b0*/  @P0 IMAD.IADD R5, R3, 0x1, R5 ;  /* 0x0000000103050824 */ /* 0x000fe200078e0205 */
[----:B------:R-:W-:Y:S01]  /*18c0*/  @P0 LEA R4, P4, R2, c[0x0][0x220], 0x1 ;  /* 0x0000880002040a11 */ /* 0x000fe200078808ff */
[----:B------:R-:W-:Y:S01]  /*18d0*/  ULDC UR9, c[0x0][0x294] ;  /* 0x0000a50000097ab9 */ /* 0x000fe20000000800 */
[----:B------:R-:W-:Y:S01]  /*18e0*/  LEA.HI R3, R28, R194, RZ, 0x5 ;  /* 0x000000c21c037211 */ /* 0x000fe200078f28ff */
[----:B------:R2:W-:Y:S01]  /*18f0*/  @P1 LDGSTS.E.BYPASS.LTC128B.128 [R91+0x6100], [R6.64], !P6 ;  /* 0x06100000065b1fae */ /* 0x0005e2000f101d56 */
[----:B------:R-:W-:Y:S01]  /*1900*/  @P0 LEA.HI.X R5, R2, c[0x0][0x224], R5, 0x1, P4 ;  /* 0x0000890002050a11 */ /* 0x000fe200020f0c05 */
[----:B------:R-:W-:Y:S01]  /*1910*/  UIMAD.WIDE.U32 UR36, UR38, UR8, URZ ;  /* 0x00000008262472a5 */ /* 0x000fe2000f8e003f */
[----:B------:R-:W-:Y:S01]  /*1920*/  SHF.R.S32.HI R2, RZ, 0x1f, R149 ;  /* 0x0000001fff027819 */ /* 0x000fe20000011495 */
[----:B------:R-:W-:Y:S01]  /*1930*/  IMAD.SHL.U32 R3, R3, 0x10, RZ ;  /* 0x0000001003037824 */ /* 0x000fe200078e00ff */
[----:B------:R-:W-:Y:S01]  /*1940*/  ULDC UR8, c[0x0][0x284] ;  /* 0x0000a10000087ab9 */ /* 0x000fe20000000800 */
[----:B------:R3:W-:Y:S01]  /*1950*/  @P0 LDGSTS.E.BYPASS.LTC128B.128 [R91+0x6900], [R4.64], !P6 ;  /* 0x06900000045b0fae */ /* 0x0007e2000f101d56 */
[----:B------:R-:W-:Y:S01]  /*1960*/  ISETP.GE.AND P0, PT, R18, c[0x0][0x1d4], PT ;  /* 0x0000750012007a0c */ /* 0x000fe20003f06270 */
[----:B------:R-:W-:Y:S01]  /*1970*/  UIMAD UR10, UR26, UR10, URZ ;  /* 0x0000000a1a0a72a4 */ /* 0x000fe2000f8e023f */
[----:B------:R-:W-:Y:S01]  /*1980*/  LOP3.LUT R136, R3, 0xfffffe00, RZ, 0xc0, !PT ;  /* 0xfffffe0003887812 */ /* 0x000fe200078ec0ff */
[----:B------:R-:W-:Y:S01]  /*1990*/  IMAD.SHL.U32 R3, R159, 0x40, RZ ;  /* 0x000000409f037824 */ /* 0x000fe200078e00ff */
[----:B------:R-:W-:Y:S01]  /*19a0*/  P2R R102, PR, RZ, 0x1 ;  /* 0x00000001ff667803 */ /* 0x000fe20000000000 */
[----:B------:R-:W0:Y:S01]  /*19b0*/  LDGDEPBAR ;  /* 0x00000000000079af */ /* 0x000e220000000000 */
[----:B------:R-:W-:Y:S01]  /*19c0*/  UIMAD UR9, UR26, UR9, URZ ;  /* 0x000000091a0972a4 */ /* 0x000fe2000f8e023f */
[----:B------:R-:W-:Y:S01]  /*19d0*/  ISETP.GE.AND P1, PT, R95, c[0x0][0x1d4], PT ;  /* 0x000075005f007a0c */ /* 0x000fe20003f26270 */
[----:B------:R-:W-:Y:S01]  /*19e0*/  UIMAD UR8, UR5, UR8, URZ ;  /* 0x00000008050872a4 */ /* 0x000fe2000f8e023f */
[----:B------:R-:W-:Y:S01]  /*19f0*/  LOP3.LUT R125, R3, 0x1c0, RZ, 0xc0, !PT ;  /* 0x000001c0037d7812 */ /* 0x000fe200078ec0ff */
[----:B------:R-:W-:Y:S01]  /*1a00*/  IMAD.WIDE.U32 R104, R149, c[0x0][0x290], R16 ;  /* 0x0000a40095687a25 */ /* 0x000fe200078e0010 */
[----:B------:R-:W-:Y:S01]  /*1a10*/  LOP3.LUT R98, R14, 0xfffffff8, RZ, 0xc0, !PT ;  /* 0xfffffff80e627812 */ /* 0x000fe200078ec0ff */
[----:B------:R-:W-:Y:S01]  /*1a20*/  UIADD3 UR28, UR37, UR28, URZ ;  /* 0x0000001c251c7290 */ /* 0x000fe2000fffe03f */
[----:B------:R-:W-:-:S02]  /*1a30*/  SHF.R.U32.HI R162, RZ, 0x3, R125 ;  /* 0x00000003ffa27819 */ /* 0x000fc4000001167d */
[----:B-1----:R-:W-:Y:S02]  /*1a40*/  SHF.R.S32.HI R9, RZ, 0x1f, R157 ;  /* 0x0000001fff097819 */ /* 0x002fe4000001149d */
[----:B------:R-:W-:Y:S02]  /*1a50*/  P2R R117, PR, RZ, 0x2 ;  /* 0x00000002ff757803 */ /* 0x000fe40000000000 */
[----:B------:R-:W-:Y:S01]  /*1a60*/  LEA.HI R3, R9, R157, RZ, 0x3 ;  /* 0x0000009d09037211 */ /* 0x000fe200078f18ff */
[----:B--2---:R-:W-:Y:S01]  /*1a70*/  IMAD.MOV.U32 R6, RZ, RZ, c[0x0][0x280] ;  /* 0x0000a000ff067624 */ /* 0x004fe200078e00ff */
[----:B------:R-:W-:Y:S02]  /*1a80*/  SHF.R.S32.HI R116, RZ, 0x3, R14 ;  /* 0x00000003ff747819 */ /* 0x000fe4000001140e */
[----:B------:R-:W-:Y:S01]  /*1a90*/  SHF.R.S32.HI R103, RZ, 0x1f, R98 ;  /* 0x0000001fff677819 */ /* 0x000fe20000011462 */
[C---:B------:R-:W-:Y:S01]  /*1aa0*/  IMAD.SHL.U32 R173, R6.reuse, 0x40, RZ ;  /* 0x0000004006ad7824 */ /* 0x040fe200078e00ff */
[C---:B------:R-:W-:Y:S01]  /*1ab0*/  SHF.L.U64.HI R153, R6.reuse, R154, c[0x0][0x284] ;  /* 0x0000a10006997619 */ /* 0x040fe2000001029a */
[----:B---3--:R-:W-:Y:S01]  /*1ac0*/  IMAD.MOV.U32 R4, RZ, RZ, c[0x0][0x290] ;  /* 0x0000a400ff047624 */ /* 0x008fe200078e00ff */
[----:B------:R-:W-:Y:S01]  /*1ad0*/  SHF.L.U64.HI R155, R6, R156, c[0x0][0x284] ;  /* 0x0000a100069b7619 */ /* 0x000fe2000001029c */
[----:B------:R-:W-:Y:S01]  /*1ae0*/  IMAD R5, R2, c[0x0][0x280], RZ ;  /* 0x0000a00002057a24 */ /* 0x000fe200078e02ff */
[----:B------:R-:W-:Y:S01]  /*1af0*/  ISETP.NE.AND P1, PT, R176, 0x1, PT ;  /* 0x00000001b000780c */ /* 0x000fe20003f25270 */
[----:B------:R-:W-:Y:S01]  /*1b00*/  IMAD R2, R2, c[0x0][0x290], RZ ;  /* 0x0000a40002027a24 */ /* 0x000fe200078e02ff */
[C---:B------:R-:W-:Y:S01]  /*1b10*/  SHF.L.U64.HI R154, R4.reuse, R154, c[0x0][0x294] ;  /* 0x0000a500049a7619 */ /* 0x040fe2000001029a */
[C---:B------:R-:W-:Y:S01]  /*1b20*/  IMAD.SHL.U32 R163, R4.reuse, 0x40, RZ ;  /* 0x0000004004a37824 */ /* 0x040fe200078e00ff */
[C---:B------:R-:W-:Y:S01]  /*1b30*/  SHF.L.U64.HI R156, R4.reuse, R156, c[0x0][0x294] ;  /* 0x0000a500049c7619 */ /* 0x040fe2000001029c */
[----:B------:R-:W-:-:S02]  /*1b40*/  IMAD.SHL.U32 R172, R4, 0x20, RZ ;  /* 0x0000002004ac7824 */ /* 0x000fc400078e00ff */
[----:B------:R-:W-:-:S04]  /*1b50*/  IMAD.WIDE.U32 R168, R4, 0x60, RZ ;  /* 0x0000006004a87825 */ /* 0x000fc800078e00ff */
[----:B------:R-:W-:Y:S01]  /*1b60*/  IMAD.WIDE.U32 R164, R4, 0x70, RZ ;  /* 0x0000007004a47825 */ /* 0x000fe200078e00ff */
[----:B------:R-:W-:Y:S02]  /*1b70*/  SHF.R.S32.HI R4, RZ, 0x1f, R26 ;  /* 0x0000001fff047819 */ /* 0x000fe4000001141a */
[----:B------:R-:W-:Y:S01]  /*1b80*/  IADD3 R121, R169, UR9, RZ ;  /* 0x00000009a9797c10 */ /* 0x000fe2000fffe0ff */
[----:B------:R-:W-:Y:S01]  /*1b90*/  IMAD R7, R149, c[0x0][0x294], R2 ;  /* 0x0000a50095077a24 */ /* 0x000fe200078e0202 */
[----:B------:R-:W-:Y:S01]  /*1ba0*/  LEA.HI R2, R4, R35, RZ, 0x3 ;  /* 0x0000002304027211 */ /* 0x000fe200078f18ff */
[C---:B------:R-:W-:Y:S01]  /*1bb0*/  IMAD.SHL.U32 R174, R6.reuse, 0x20, RZ ;  /* 0x0000002006ae7824 */ /* 0x040fe200078e00ff */
[----:B------:R-:W-:Y:S01]  /*1bc0*/  SHF.R.S32.HI R4, RZ, 0x1f, R158 ;  /* 0x0000001fff047819 */ /* 0x000fe2000001149e */
[----:B------:R-:W-:Y:S01]  /*1bd0*/  IMAD.WIDE.U32 R170, R6, 0x60, RZ ;  /* 0x0000006006aa7825 */ /* 0x000fe200078e00ff */
[----:B------:R-:W-:Y:S02]  /*1be0*/  LOP3.LUT R2, R2, 0xfffffff8, RZ, 0xc0, !PT ;  /* 0xfffffff802027812 */ /* 0x000fe400078ec0ff */
[----:B------:R-:W-:Y:S01]  /*1bf0*/  LEA.HI R4, R4, R158, RZ, 0x3 ;  /* 0x0000009e04047211 */ /* 0x000fe200078f18ff */
[----:B------:R-:W-:Y:S01]  /*1c00*/  IMAD.WIDE.U32 R166, R6, 0x70, RZ ;  /* 0x0000007006a67825 */ /* 0x000fe200078e00ff */
[----:B------:R-:W-:-:S02]  /*1c10*/  SHF.R.S32.HI R6, RZ, 0x1f, R159 ;  /* 0x0000001fff067819 */ /* 0x000fc4000001149f */
[----:B------:R-:W-:Y:S01]  /*1c20*/  IADD3 R120, R171, UR10, RZ ;  /* 0x0000000aab787c10 */ /* 0x000fe2000fffe0ff */
[----:B------:R-:W-:Y:S01]  /*1c30*/  IMAD R8, R149, c[0x0][0x284], R5 ;  /* 0x0000a10095087a24 */ /* 0x000fe200078e0205 */
[----:B------:R-:W-:Y:S01]  /*1c40*/  LEA.HI R6, R6, R159, RZ, 0x3 ;  /* 0x0000009f06067211 */ /* 0x000fe200078f18ff */
[----:B------:R-:W-:Y:S01]  /*1c50*/  IMAD.SHL.U32 R5, R158, 0x40, RZ ;  /* 0x000000409e057824 */ /* 0x000fe200078e00ff */
[----:B------:R-:W-:Y:S01]  /*1c60*/  IADD3 R145, R165, UR21, RZ ;  /* 0x00000015a5917c10 */ /* 0x000fe2000fffe0ff */
[----:B------:R-:W-:Y:S01]  /*1c70*/  IMAD.IADD R2, R35, 0x1, -R2 ;  /* 0x0000000123027824 */ /* 0x000fe200078e0a02 */
[----:B------:R-:W-:Y:S01]  /*1c80*/  IADD3 R144, R167, UR8, RZ ;  /* 0x00000008a7907c10 */ /* 0x000fe2000fffe0ff */
[----:B------:R-:W-:Y:S01]  /*1c90*/  IMAD.SHL.U32 R3, R3, 0x40, RZ ;  /* 0x0000004003037824 */ /* 0x000fe200078e00ff */
[----:B------:R-:W-:Y:S01]  /*1ca0*/  LOP3.LUT R124, R5, 0x1c0, RZ, 0xc0, !PT ;  /* 0x000001c0057c7812 */ /* 0x000fe200078ec0ff */
[C---:B------:R-:W-:Y:S01]  /*1cb0*/  IMAD.SHL.U32 R5, R2.reuse, 0x40, RZ ;  /* 0x0000004002057824 */ /* 0x040fe200078e00ff */
[----:B------:R-:W-:Y:S01]  /*1cc0*/  LOP3.LUT P0, RZ, R2, 0x4, RZ, 0xc0, !PT ;  /* 0x0000000402ff7812 */ /* 0x000fe2000780c0ff */
[----:B------:R-:W-:Y:S01]  /*1cd0*/  IMAD.SHL.U32 R2, R6, 0x40, RZ ;  /* 0x0000004006027824 */ /* 0x000fe200078e00ff */
[----:B------:R-:W-:Y:S01]  /*1ce0*/  LOP3.LUT R137, R3, 0xfffffe00, RZ, 0xc0, !PT ;  /* 0xfffffe0003897812 */ /* 0x000fe200078ec0ff */
[----:B------:R-:W-:Y:S01]  /*1cf0*/  IMAD.SHL.U32 R4, R4, 0x40, RZ ;  /* 0x0000004004047824 */ /* 0x000fe200078e00ff */
[----:B------:R-:W-:Y:S01]  /*1d00*/  LOP3.LUT R134, R5, 0x1c0, RZ, 0xc0, !PT ;  /* 0x000001c005867812 */ /* 0x000fe200078ec0ff */
[----:B------:R-:W-:Y:S01]  /*1d10*/  IMAD.IADD R115, R111, 0x1, R8 ;  /* 0x000000016f737824 */ /* 0x000fe200078e0208 */
[----:B------:R-:W-:Y:S01]  /*1d20*/  LOP3.LUT R139, R2, 0xfffffe00, RZ, 0xc0, !PT ;  /* 0xfffffe00028b7812 */ /* 0x000fe200078ec0ff */
[----:B------:R-:W-:Y:S01]  /*1d30*/  IMAD.IADD R113, R8, 0x1, R107 ;  /* 0x0000000108717824 */ /* 0x000fe200078e026b */
[----:B------:R-:W-:Y:S01]  /*1d40*/  SHF.R.U32.HI R135, RZ, 0x3, R134 ;  /* 0x00000003ff877819 */ /* 0x000fe20000011686 */
[----:B------:R-:W-:Y:S01]  /*1d50*/  IMAD.IADD R114, R109, 0x1, R7 ;  /* 0x000000016d727824 */ /* 0x000fe200078e0207 */
[C---:B------:R-:W-:Y:S01]  /*1d60*/  LOP3.LUT R2, R134.reuse, 0x18, R18, 0xf8, !PT ;  /* 0x0000001886027812 */ /* 0x040fe200078ef812 */
[----:B------:R-:W-:Y:S01]  /*1d70*/  IMAD.IADD R112, R7, 0x1, R105 ;  /* 0x0000000107707824 */ /* 0x000fe200078e0269 */
[----:B------:R-:W-:Y:S01]  /*1d80*/  LOP3.LUT R3, R134, 0x38, R14, 0xf8, !PT ;  /* 0x0000003886037812 */ /* 0x000fe200078ef80e */
[----:B------:R-:W-:Y:S01]  /*1d90*/  ULDC.U8 UR8, c[0x0][0x298] ;  /* 0x0000a60000087ab9 */ /* 0x000fe20000000000 */
[----:B------:R-:W-:-:S02]  /*1da0*/  LOP3.LUT R2, R2, R135, RZ, 0x3c, !PT ;  /* 0x0000008702027212 */ /* 0x000fc400078e3cff */
[----:B------:R-:W-:Y:S02]  /*1db0*/  LOP3.LUT R138, R4, 0xfffffe00, RZ, 0xc0, !PT ;  /* 0xfffffe00048a7812 */ /* 0x000fe400078ec0ff */
[----:B------:R-:W-:Y:S01]  /*1dc0*/  SHF.R.U32.HI R161, RZ, 0x3, R124 ;  /* 0x00000003ffa17819 */ /* 0x000fe2000001167c */
[----:B------:R-:W-:Y:S01]  /*1dd0*/  IMAD.IADD R2, R2, 0x1, R136 ;  /* 0x0000000102027824 */ /* 0x000fe200078e0288 */
[--C-:B------:R-:W-:Y:S02]  /*1de0*/  LOP3.LUT R6, R125, 0x38, R14.reuse, 0xf8, !PT ;  /* 0x000000387d067812 */ /* 0x100fe400078ef80e */
[--C-:B------:R-:W-:Y:S02]  /*1df0*/  LOP3.LUT R5, R124, 0x38, R14.reuse, 0xf8, !PT ;  /* 0x000000387c057812 */ /* 0x100fe400078ef80e */
[----:B------:R-:W-:Y:S02]  /*1e00*/  LEA R92, R2, 0x100, 0x1 ;  /* 0x00000100025c7811 */ /* 0x000fe400078e08ff */
[----:B------:R-:W-:-:S02]  /*1e10*/  LOP3.LUT R4, R123, 0x38, R14, 0xf8, !PT ;  /* 0x000000387b047812 */ /* 0x000fc400078ef80e */
[----:B------:R-:W-:Y:S02]  /*1e20*/  LOP3.LUT R2, R3, R135, RZ, 0x3c, !PT ;  /* 0x0000008703027212 */ /* 0x000fe400078e3cff */
[----:B------:R-:W-:Y:S02]  /*1e30*/  LOP3.LUT R6, R139, R6, R162, 0xf6, !PT ;  /* 0x000000068b067212 */ /* 0x000fe400078ef6a2 */
[----:B------:R-:W-:Y:S01]  /*1e40*/  LOP3.LUT R5, R138, R5, R161, 0xf6, !PT ;  /* 0x000000058a057212 */ /* 0x000fe200078ef6a1 */
[----:B------:R-:W-:Y:S01]  /*1e50*/  IMAD.IADD R2, R2, 0x1, R136 ;  /* 0x0000000102027824 */ /* 0x000fe200078e0288 */
[----:B------:R-:W-:Y:S01]  /*1e60*/  LOP3.LUT R3, R137, R4, R160, 0xf6, !PT ;  /* 0x0000000489037212 */ /* 0x000fe200078ef6a0 */
[----:B------:R-:W-:Y:S01]  /*1e70*/  IMAD.SHL.U32 R143, R6, 0x2, RZ ;  /* 0x00000002068f7824 */ /* 0x000fe200078e00ff */
[C---:B------:R-:W-:Y:S01]  /*1e80*/  IADD3 R93, R92.reuse, 0x40, RZ ;  /* 0x000000405c5d7810 */ /* 0x040fe20007ffe0ff */
[----:B------:R-:W-:Y:S01]  /*1e90*/  IMAD.SHL.U32 R142, R5, 0x2, RZ ;  /* 0x00000002058e7824 */ /* 0x000fe200078e00ff */
[----:B------:R-:W-:Y:S01]  /*1ea0*/  @P0 IADD3 R93, R92, -0x40, RZ ;  /* 0xffffffc05c5d0810 */ /* 0x000fe20007ffe0ff */
[----:B------:R-:W-:Y:S01]  /*1eb0*/  IMAD.SHL.U32 R141, R3, 0x2, RZ ;  /* 0x00000002038d7824 */ /* 0x000fe200078e00ff */
[----:B------:R-:W-:Y:S01]  /*1ec0*/  BAR.SYNC.DEFER_BLOCKING 0x0 ;  /* 0x0000000000007b1d */ /* 0x000fe20000010000 */
[----:B------:R-:W-:Y:S01]  /*1ed0*/  IMAD.SHL.U32 R140, R2, 0x2, RZ ;  /* 0x00000002028c7824 */ /* 0x000fe200078e00ff */
[----:B------:R-:W-:-:S04]  /*1ee0*/  ISETP.GE.AND P0, PT, R175, 0x1, PT ;  /* 0x00000001af00780c */ /* 0x000fc80003f06270 */
.L_x_102:
[----:B-1----:R-:W-:Y:S01]  /*1ef0*/  IMAD.U32 R2, RZ, RZ, UR6 ;  /* 0x00000006ff027e24 */ /* 0x002fe2000f8e00ff */
[----:B------:R-:W-:Y:S04]  /*1f00*/  DEPBAR.LE SB0, 0x0 ;  /* 0x000080000000791a */ /* 0x000fe80000000000 */
[----:B------:R-:W-:Y:S01]  /*1f10*/  IMAD R2, R2, 0x70, R0 ;  /* 0x0000007002027824 */ /* 0x000fe200078e0200 */
[----:B------:R-:W-:Y:S01]  /*1f20*/  ISETP.NE.AND P1, PT, R176, 0x1, PT ;  /* 0x00000001b000780c */ /* 0x000fe20003f25270 */
[----:B------:R-:W-:Y:S01]  /*1f30*/  IMAD.MOV.U32 R100, RZ, RZ, RZ ;  /* 0x000000ffff647224 */ /* 0x000fe200078e00ff */
[----:B------:R-:W-:Y:S01]  /*1f40*/  ISETP.GE.AND P2, PT, R175, 0x1, PT ;  /* 0x00000001af00780c */ /* 0x000fe20003f46270 */
[----:B------:R-:W-:Y:S01]  /*1f50*/  IMAD.IADD R4, R147, 0x1, R2 ;  /* 0x0000000193047824 */ /* 0x000fe200078e0202 */
[----:B------:R-:W-:Y:S01]  /*1f60*/  ISETP.GE.AND P0, PT, R2, UR4, PT ;  /* 0x0000000402007c0c */ /* 0x000fe2000bf06270 */
[----:B------:R-:W-:Y:S02]  /*1f70*/  BSSY B2, `(.L_x_56) ;  /* 0x0000546000027945 */ /* 0x000fe40003800000 */
[----:B------:R-:W-:Y:S01]  /*1f80*/  IMAD.MOV.U32 R5, RZ, RZ, R4 ;  /* 0x000000ffff057224 */ /* 0x000fe200078e0004 */
[----:B------:R-:W-:Y:S05]  /*1f90*/  ISETP.GT.OR P0, PT, R0, 0x6f, P0 ;  /* 0x0000006f0000780c */ /* 0x000fea0000704670 */
[----:B------:R-:W-:Y:S05]  /*1fa0*/  @P1 IMAD.HI.U32 R2, R4, c[0x0][0x2bc], RZ ;  /* 0x0000af0004021a27 */ /* 0x000fea00078e00ff */
[----:B------:R-:W-:Y:S04]  /*1fb0*/  @P1 SHF.R.U32.HI R5, RZ, c[0x0][0x2c0], R2 ;  /* 0x0000b000ff051a19 */ /* 0x000fe80000011602 */
[C---:B------:R-:W-:Y:S04]  /*1fc0*/  @!P0 IADD3 R3, P1, R5.reuse, UR36, RZ ;  /* 0x0000002405038c10 */ /* 0x040fe8000ff3e0ff */
[----:B------:R-:W-:Y:S02]  /*1fd0*/  @!P0 LEA.HI.X.SX32 R6, R5, UR28, 0x1, P1 ;  /* 0x0000001c05068c11 */ /* 0x000fe400088f0eff */
[C---:B------:R-:W-:Y:S04]  /*1fe0*/  @!P0 LEA R2, P1, R3.reuse, c[0x0][0x2a0], 0x2 ;  /* 0x0000a80003028a11 */ /* 0x040fe800078210ff */
[----:B------:R-:W-:Y:S05]  /*1ff0*/  @!P0 LEA.HI.X R3, R3, c[0x0][0x2a4], R6, 0x2, P1 ;  /* 0x0000a90003038a11 */ /* 0x000fea00008f1406 */
[----:B------:R1:W2:Y:S04]  /*2000*/  @!P0 LDG.E R100, [R2.64] ;  /* 0x0000001602648981 */ /* 0x0002a8000c1e1900 */
[----:B------:R-:W-:Y:S01]  /*2010*/  BAR.SYNC.DEFER_BLOCKING 0x0 ;  /* 0x0000000000007b1d */ /* 0x000fe20000010000 */
[----:B-1----:R-:W-:Y:S04]  /*2020*/  IMAD.MOV R2, RZ, RZ, -R5 ;  /* 0x000000ffff027224 */ /* 0x002fe800078e0a05 */
[----:B------:R-:W-:Y:S04]  /*2030*/  IMAD R101, R2, c[0x0][0x2b8], R4 ;  /* 0x0000ae0002657a24 */ /* 0x000fe800078e0204 */
[C---:B------:R-:W-:Y:S01]  /*2040*/  IMAD.WIDE.U32 R2, R101.reuse, c[0x0][0x1e0], RZ ;  /* 0x0000780065027a25 */ /* 0x040fe200078e00ff */
[----:B------:R-:W-:Y:S05]  /*2050*/  SHF.R.S32.HI R118, RZ, 0x1f, R101 ;  /* 0x0000001fff767819 */ /* 0x000fea0000011465 */
[----:B------:R-:W-:Y:S04]  /*2060*/  IMAD R4, R118, c[0x0][0x1e0], RZ ;  /* 0x0000780076047a24 */ /* 0x000fe800078e02ff */
[----:B------:R-:W-:Y:S04]  /*2070*/  IMAD R4, R101, c[0x0][0x1e4], R4 ;  /* 0x0000790065047a24 */ /* 0x000fe800078e0204 */
[----:B------:R-:W-:Y:S01]  /*2080*/  IMAD.IADD R3, R3, 0x1, R4 ;  /* 0x0000000103037824 */ /* 0x000fe200078e0204 */
[----:B--2---:R-:W-:Y:S03]  /*2090*/  SHF.R.S32.HI R119, RZ, 0x1f, R100 ;  /* 0x0000001fff777819 */ /* 0x004fe60000011464 */
[----:B------:R-:W-:Y:S04]  /*20a0*/  IMAD.WIDE.U32 R2, R100, c[0x0][0x1f0], R2 ;  /* 0x00007c0064027a25 */ /* 0x000fe800078e0002 */
[----:B------:R-:W-:Y:S01]  /*20b0*/  IMAD R4, R119, c[0x0][0x1f0], RZ ;  /* 0x00007c0077047a24 */ /* 0x000fe200078e02ff */
[----:B------:R-:W-:Y:S03]  /*20c0*/  IADD3 R2, P0, R2, UR34, RZ ;  /* 0x0000002202027c10 */ /* 0x000fe6000ff1e0ff */
[----:B------:R-:W-:Y:S05]  /*20d0*/  IMAD R4, R100, c[0x0][0x1f4], R4 ;  /* 0x00007d0064047a24 */ /* 0x000fea00078e0204 */
[----:B------:R-:W-:Y:S02]  /*20e0*/  IADD3.X R3, R3, UR32, R4, P0, !PT ;  /* 0x0000002003037c10 */ /* 0x000fe400087fe404 */
[C---:B------:R-:W-:Y:S04]  /*20f0*/  LEA R90, P0, R2.reuse, c[0x0][0x1c8], 0x1 ;  /* 0x00007200025a7a11 */ /* 0x040fe800078008ff */
[----:B------:R-:W-:Y:S01]  /*2100*/  LEA.HI.X R89, R2, c[0x0][0x1cc], R3, 0x1, P0 ;  /* 0x0000730002597a11 */ /* 0x000fe200000f0c03 */
[----:B------:R-:W-:-:S05]  /*2110*/  @!P2 BRA `(.L_x_57) ;  /* 0x00004e000000a947 */ /* 0x000fca0003800000 */
[----:B------:R-:W-:Y:S01]  /*2120*/  IMAD R3, R144, UR6, RZ ;  /* 0x0000000690037c24 */ /* 0x000fe2000f8e02ff */
[----:B------:R-:W-:Y:S01]  /*2130*/  ISETP.NE.AND P0, PT, RZ, UR8, PT ;  /* 0x00000008ff007c0c */ /* 0x000fe2000bf05270 */
[----:B------:R-:W-:Y:S01]  /*2140*/  IMAD R2, R145, UR6, RZ ;  /* 0x0000000691027c24 */ /* 0x000fe2000f8e02ff */
[----:B------:R-:W-:Y:S01]  /*2150*/  USHF.R.S32.HI UR9, URZ, 0x1f, UR6 ;  /* 0x0000001f3f097899 */ /* 0x000fe20008011406 */
[----:B------:R-:W-:Y:S01]  /*2160*/  IMAD.WIDE.U32 R38, R166, UR6, RZ ;  /* 0x00000006a6267c25 */ /* 0x000fe2000f8e00ff */
[----:B------:R-:W-:Y:S03]  /*2170*/  UIMAD UR5, UR6, -0x70, UR4 ;  /* 0xffffff90060578a4 */ /* 0x000fe6000f8e0204 */
[----:B------:R-:W-:Y:S01]  /*2180*/  IMAD.WIDE.U32 R72, R164, UR6, RZ ;  /* 0x00000006a4487c25 */ /* 0x000fe2000f8e00ff */
[----:B------:R-:W-:Y:S03]  /*2190*/  UISETP.LT.AND UP0, UPT, UR5, 0x70, UPT ;  /* 0x000000700500788c */ /* 0x000fe6000bf01270 */
[----:B------:R-:W-:Y:S02]  /*21a0*/  IMAD R3, R166, UR9, R3 ;  /* 0x00000009a6037c24 */ /* 0x000fe4000f8e0203 */
[----:B------:R-:W-:Y:S01]  /*21b0*/  IMAD R2, R164, UR9, R2 ;  /* 0x00000009a4027c24 */ /* 0x000fe2000f8e0202 */
[----:B------:R-:W-:Y:S02]  /*21c0*/  USEL UR9, UR5, 0x70, UP0 ;  /* 0x0000007005097887 */ /* 0x000fe40008000000 */
[----:B------:R-:W-:Y:S02]  /*21d0*/  IADD3 R43, R39, R3, RZ ;  /* 0x00000003272b7210 */ /* 0x000fe40007ffe0ff */
[----:B------:R-:W-:Y:S01]  /*21e0*/  IADD3 R44, R73, R2, RZ ;  /* 0x00000002492c7210 */ /* 0x000fe20007ffe0ff */
[----:B------:R-:W-:-:S05]  /*21f0*/  @!P0 BRA `(.L_x_58) ;  /* 0x0000283000008947 */ /* 0x000fca0003800000 */
[----:B------:R-:W-:Y:S01]  /*2200*/  ISETP.GE.AND P4, PT, R35, UR9, PT ;  /* 0x0000000923007c0c */ /* 0x000fe2000bf86270 */
[----:B------:R-:W-:Y:S01]  /*2210*/  BSSY B0, `(.L_x_59) ;  /* 0x000001b000007945 */ /* 0x000fe20003800000 */
[----:B------:R-:W-:Y:S01]  /*2220*/  CS2R R16, SRZ ;  /* 0x0000000000107805 */ /* 0x000fe2000001ff00 */
[----:B------:R-:W-:Y:S01]  /*2230*/  CS2R R12, SRZ ;  /* 0x00000000000c7805 */ /* 0x000fe2000001ff00 */
[----:B------:R-:W-:Y:S01]  /*2240*/  CS2R R2, SRZ ;  /* 0x0000000000027805 */ /* 0x000fe2000001ff00 */
[----:B------:R-:W-:Y:S01]  /*2250*/  CS2R R46, SRZ ;  /* 0x00000000002e7805 */ /* 0x000fe2000001ff00 */
[----:B------:R-:W-:Y:S07]  /*2260*/  CS2R R40, SRZ ;  /* 0x0000000000287805 */ /* 0x000fee000001ff00 */
[----:B------:R-:W-:-:S05]  /*2270*/  @P4 BRA `(.L_x_60) ;  /* 0x0000014000004947 */ /* 0x000fca0003800000 */
[----:B------:R-:W-:Y:S01]  /*2280*/  IADD3 R2, P0, R110, R38, RZ ;  /* 0x000000266e027210 */ /* 0x000fe20007f1e0ff */
[----:B------:R-:W-:Y:S01]  /*2290*/  CS2R R40, SRZ ;  /* 0x0000000000287805 */ /* 0x000fe2000001ff00 */
[----:B------:R-:W-:Y:S01]  /*22a0*/  CS2R R12, SRZ ;  /* 0x00000000000c7805 */ /* 0x000fe2000001ff00 */
[----:B------:R-:W-:Y:S02]  /*22b0*/  CS2R R46, SRZ ;  /* 0x00000000002e7805 */ /* 0x000fe4000001ff00 */
[----:B------:R-:W-:Y:S01]  /*22c0*/  IMAD.X R4, R43, 0x1, R115, P0 ;  /* 0x000000012b047824 */ /* 0x000fe200000e0673 */
[----:B------:R-:W-:Y:S05]  /*22d0*/  IADD3 R3, P0, R108, R72, RZ ;  /* 0x000000486c037210 */ /* 0x000fea0007f1e0ff */
[----:B------:R-:W-:Y:S01]  /*22e0*/  IMAD.X R5, R44, 0x1, R114, P0 ;  /* 0x000000012c057824 */ /* 0x000fe200000e0672 */
[C---:B------:R-:W-:Y:S04]  /*22f0*/  LEA R6, P0, R2.reuse, c[0x0][0x270], 0x1 ;  /* 0x00009c0002067a11 */ /* 0x040fe800078008ff */
[----:B------:R-:W-:Y:S02]  /*2300*/  LEA.HI.X R7, R2, c[0x0][0x274], R4, 0x1, P0 ;  /* 0x00009d0002077a11 */ /* 0x000fe400000f0c04 */
[C---:B------:R-:W-:Y:S04]  /*2310*/  LEA R4, P0, R3.reuse, c[0x0][0x288], 0x1 ;  /* 0x0000a20003047a11 */ /* 0x040fe800078008ff */
[----:B------:R-:W-:Y:S02]  /*2320*/  LEA.HI.X R5, R3, c[0x0][0x28c], R5, 0x1, P0 ;  /* 0x0000a30003057a11 */ /* 0x000fe400000f0c05 */
[----:B------:R-:W-:Y:S01]  /*2330*/  ISETP.GE.AND P0, PT, R32, c[0x0][0x27c], PT ;  /* 0x00009f0020007a0c */ /* 0x000fe20003f06270 */
[----:B------:R-:W-:Y:S11]  /*2340*/  CS2R R2, SRZ ;  /* 0x0000000000027805 */ /* 0x000ff6000001ff00 */
[----:B------:R-:W-:Y:S01]  /*2350*/  @!UPT UIADD3 URZ, URZ, URZ, URZ ;  /* 0x0000003f3f3ff290 */ /* 0x000fe2000fffe03f */
[----:B------:R1:W5:Y:S04]  /*2360*/  @!P0 LDG.E.64 R2, [R6.64] ;  /* 0x0000001606028981 */ /* 0x000368000c1e1b00 */
[----:B------:R1:W5:Y:S01]  /*2370*/  @!P0 LDG.E.64 R40, [R4.64] ;  /* 0x0000001604288981 */ /* 0x000362000c1e1b00 */
[----:B------:R-:W-:Y:S11]  /*2380*/  ISETP.GE.AND P0, PT, R34, c[0x0][0x27c], PT ;  /* 0x00009f0022007a0c */ /* 0x000ff60003f06270 */
[----:B------:R-:W-:Y:S02]  /*2390*/  @!UPT UIADD3 URZ, URZ, URZ, URZ ;  /* 0x0000003f3f3ff290 */ /* 0x000fe4000fffe03f */
[----:B------:R1:W5:Y:S04]  /*23a0*/  @!P0 LDG.E.64 R12, [R6.64+0x20] ;  /* 0x00002016060c8981 */ /* 0x000368000c1e1b00 */
[----:B------:R1:W5:Y:S02]  /*23b0*/  @!P0 LDG.E.64 R46, [R4.64+0x20] ;  /* 0x00002016042e8981 */ /* 0x000364000c1e1b00 */
.L_x_60:
[----:B------:R-:W-:Y:S05]  /*23c0*/  BSYNC B0 ;  /* 0x0000000000007941 */ /* 0x000fea0003800000 */
.L_x_59:
[----:B------:R-:W-:Y:S01]  /*23d0*/  ISETP.GE.AND P5, PT, R159, UR9, PT ;  /* 0x000000099f007c0c */ /* 0x000fe2000bfa6270 */
[----:B-1---5:R-:W-:Y:S01]  /*23e0*/  IMAD.MOV.U32 R7, RZ, RZ, R12 ;  /* 0x000000ffff077224 */ /* 0x022fe200078e000c */
[----:B------:R-:W-:Y:S01]  /*23f0*/  MOV R5, R2 ;  /* 0x0000000200057202 */ /* 0x000fe20000000f00 */
[----:B------:R-:W-:Y:S01]  /*2400*/  IMAD.MOV.U32 R6, RZ, RZ, R13 ;  /* 0x000000ffff067224 */ /* 0x000fe200078e000d */
[----:B------:R-:W-:Y:S01]  /*2410*/  BSSY B0, `(.L_x_61) ;  /* 0x0000022000007945 */ /* 0x000fe20003800000 */
[----:B------:R-:W-:Y:S01]  /*2420*/  IMAD.MOV.U32 R4, RZ, RZ, R3 ;  /* 0x000000ffff047224 */ /* 0x000fe200078e0003 */
[----:B------:R-:W-:Y:S01]  /*2430*/  CS2R R14, SRZ ;  /* 0x00000000000e7805 */ /* 0x000fe2000001ff00 */
[----:B------:R-:W-:Y:S01]  /*2440*/  CS2R R50, SRZ ;  /* 0x0000000000327805 */ /* 0x000fe2000001ff00 */
[----:B------:R-:W-:Y:S01]  /*2450*/  PRMT R27, R6, 0x5410, R7 ;  /* 0x00005410061b7816 */ /* 0x000fe20000000007 */
[----:B------:R-:W-:Y:S01]  /*2460*/  IMAD.MOV.U32 R7, RZ, RZ, R46 ;  /* 0x000000ffff077224 */ /* 0x000fe200078e002e */
[----:B------:R-:W-:Y:S01]  /*2470*/  PRMT R26, R4, 0x5410, R5 ;  /* 0x00005410041a7816 */ /* 0x000fe20000000005 */
[----:B------:R-:W-:Y:S01]  /*2480*/  IMAD.MOV.U32 R5, RZ, RZ, R40 ;  /* 0x000000ffff057224 */ /* 0x000fe200078e0028 */
[----:B------:R-:W-:Y:S01]  /*2490*/  MOV R6, R47 ;  /* 0x0000002f00067202 */ /* 0x000fe20000000f00 */
[----:B------:R-:W-:Y:S01]  /*24a0*/  CS2R R48, SRZ ;  /* 0x0000000000307805 */ /* 0x000fe2000001ff00 */
[----:B------:R-:W-:Y:S02]  /*24b0*/  MOV R4, R41 ;  /* 0x0000002900047202 */ /* 0x000fe40000000f00 */
[----:B------:R-:W-:Y:S02]  /*24c0*/  PRMT R45, R7, 0x5410, R6 ;  /* 0x00005410072d7816 */ /* 0x000fe40000000006 */
[----:B------:R-:W-:Y:S01]  /*24d0*/  PRMT R42, R5, 0x5410, R4 ;  /* 0x00005410052a7816 */ /* 0x000fe20000000004 */
[----:B------:R-:W-:-:S05]  /*24e0*/  @P5 BRA `(.L_x_62) ;  /* 0x0000014000005947 */ /* 0x000fca0003800000 */
[----:B------:R-:W-:Y:S01]  /*24f0*/  IADD3 R4, P1, P0, R110, R38, R174 ;  /* 0x000000266e047210 */ /* 0x000fe2000783e0ae */
[----:B------:R-:W-:Y:S01]  /*2500*/  CS2R R14, SRZ ;  /* 0x00000000000e7805 */ /* 0x000fe2000001ff00 */
[----:B------:R-:W-:Y:S01]  /*2510*/  CS2R R48, SRZ ;  /* 0x0000000000307805 */ /* 0x000fe2000001ff00 */
[----:B------:R-:W-:Y:S01]  /*2520*/  CS2R R16, SRZ ;  /* 0x0000000000107805 */ /* 0x000fe2000001ff00 */
[----:B------:R-:W-:Y:S01]  /*2530*/  IADD3.X R7, R115, R43, R155, P1, P0 ;  /* 0x0000002b73077210 */ /* 0x000fe20000fe049b */
[----:B------:R-:W-:Y:S01]  /*2540*/  CS2R R50, SRZ ;  /* 0x0000000000327805 */ /* 0x000fe2000001ff00 */
[----:B------:R-:W-:Y:S04]  /*2550*/  IADD3 R5, P1, P0, R108, R72, R172 ;  /* 0x000000486c057210 */ /* 0x000fe8000783e0ac */
[----:B------:R-:W-:Y:S02]  /*2560*/  IADD3.X R8, R114, R44, R156, P1, P0 ;  /* 0x0000002c72087210 */ /* 0x000fe40000fe049c */
[C---:B------:R-:W-:Y:S04]  /*2570*/  LEA R6, P0, R4.reuse, c[0x0][0x270], 0x1 ;  /* 0x00009c0004067a11 */ /* 0x040fe800078008ff */
[----:B------:R-:W-:Y:S02]  /*2580*/  LEA.HI.X R7, R4, c[0x0][0x274], R7, 0x1, P0 ;  /* 0x00009d0004077a11 */ /* 0x000fe400000f0c07 */
[C---:B------:R-:W-:Y:S04]  /*2590*/  LEA R4, P0, R5.reuse, c[0x0][0x288], 0x1 ;  /* 0x0000a20005047a11 */ /* 0x040fe800078008ff */
[----:B------:R-:W-:Y:S02]  /*25a0*/  LEA.HI.X R5, R5, c[0x0][0x28c], R8, 0x1, P0 ;  /* 0x0000a30005057a11 */ /* 0x000fe400000f0c08 */
[----:B------:R-:W-:Y:S11]  /*25b0*/  ISETP.GE.AND P0, PT, R32, c[0x0][0x27c], PT ;  /* 0x00009f0020007a0c */ /* 0x000ff60003f06270 */
[----:B------:R-:W-:Y:S02]  /*25c0*/  @!UPT UIADD3 URZ, URZ, URZ, URZ ;  /* 0x0000003f3f3ff290 */ /* 0x000fe4000fffe03f */
[----:B------:R1:W5:Y:S04]  /*25d0*/  @!P0 LDG.E.64 R14, [R6.64] ;  /* 0x00000016060e8981 */ /* 0x000368000c1e1b00 */
[----:B------:R1:W5:Y:S01]  /*25e0*/  @!P0 LDG.E.64 R48, [R4.64] ;  /* 0x0000001604308981 */ /* 0x000362000c1e1b00 */
[----:B------:R-:W-:Y:S11]  /*25f0*/  ISETP.GE.AND P0, PT, R34, c[0x0][0x27c], PT ;  /* 0x00009f0022007a0c */ /* 0x000ff60003f06270 */
[----:B------:R-:W-:Y:S02]  /*2600*/  @!UPT UIADD3 URZ, URZ, URZ, URZ ;  /* 0x0000003f3f3ff290 */ /* 0x000fe4000fffe03f */
[----:B------:R1:W5:Y:S04]  /*2610*/  @!P0 LDG.E.64 R16, [R6.64+0x20] ;  /* 0x0000201606108981 */ /* 0x000368000c1e1b00 */
[----:B------:R1:W5:Y:S02]  /*2620*/  @!P0 LDG.E.64 R50, [R4.64+0x20] ;  /* 0x0000201604328981 */ /* 0x000364000c1e1b00 */
.L_x_62:
[----:B------:R-:W-:Y:S05]  /*2630*/  BSYNC B0 ;  /* 0x0000000000007941 */ /* 0x000fea0003800000 */
.L_x_61:
        /* <DEDUP_REMOVED lines=14> */
[----:B------:R-:W-:Y:S01]  /*2720*/  MOV R4, R49 ;  /* 0x0000003100047202 */ /* 0x000fe20000000f00 */
[----:B------:R-:W-:Y:S01]  /*2730*/  CS2R R54, SRZ ;  /* 0x0000000000367805 */ /* 0x000fe2000001ff00 */
[----:B------:R-:W-:Y:S01]  /*2740*/  PRMT R61, R7, 0x5410, R6 ;  /* 0x00005410073d7816 */ /* 0x000fe20000000006 */
[----:B------:R-:W-:Y:S01]  /*2750*/  CS2R R52, SRZ ;  /* 0x0000000000347805 */ /* 0x000fe2000001ff00 */
        /* <DEDUP_REMOVED lines=22> */
.L_x_64:
[----:B------:R-:W-:Y:S05]  /*28c0*/  BSYNC B0 ;  /* 0x0000000000007941 */ /* 0x000fea0003800000 */
.L_x_63:
        /* <DEDUP_REMOVED lines=38> */
.L_x_66:
[----:B------:R-:W-:Y:S05]  /*2b30*/  BSYNC B0 ;  /* 0x0000000000007941 */ /* 0x000fea0003800000 */
.L_x_65:
[----:B-1---5:R-:W-:Y:S01]  /*2b40*/  MOV R5, R24 ;  /* 0x0000001800057202 */ /* 0x022fe20000000f00 */
[----:B------:R1:W2:Y:S01]  /*2b50*/  SHFL.IDX PT, R70, R89, RZ, 0x1c1f ;  /* 0x001c1fff59467589 */ /* 0x0002a200000e0000 */
[----:B------:R-:W-:Y:S01]  /*2b60*/  IMAD.MOV.U32 R7, RZ, RZ, R28 ;  /* 0x000000ffff077224 */ /* 0x000fe200078e001c */
[----:B------:R-:W-:Y:S01]  /*2b70*/  BSSY B1, `(.L_x_67) ;  /* 0x0000081000017945 */ /* 0x000fe20003800000 */
[----:B------:R-:W-:Y:S02]  /*2b80*/  IMAD.MOV.U32 R6, RZ, RZ, R29 ;  /* 0x000000ffff067224 */ /* 0x000fe400078e001d */
[----:B------:R-:W-:Y:S01]  /*2b90*/  IMAD.MOV.U32 R4, RZ, RZ, R25 ;  /* 0x000000ffff047224 */ /* 0x000fe200078e0019 */
[----:B------:R1:W3:Y:S02]  /*2ba0*/  SHFL.IDX PT, R68, R90, RZ, 0x1c1f ;  /* 0x001c1fff5a447589 */ /* 0x0002e400000e0000 */
[----:B------:R-:W-:Y:S01]  /*2bb0*/  PRMT R39, R6, 0x5410, R7 ;  /* 0x0000541006277816 */ /* 0x000fe20000000007 */
[----:B------:R-:W-:Y:S01]  /*2bc0*/  IMAD.MOV.U32 R7, RZ, RZ, R58 ;  /* 0x000000ffff077224 */ /* 0x000fe200078e003a */
[----:B------:R-:W-:Y:S01]  /*2bd0*/  PRMT R38, R4, 0x5410, R5 ;  /* 0x0000541004267816 */ /* 0x000fe20000000005 */
[----:B------:R-:W-:Y:S01]  /*2be0*/  IMAD.MOV.U32 R5, RZ, RZ, R56 ;  /* 0x000000ffff057224 */ /* 0x000fe200078e0038 */
[----:B------:R-:W-:Y:S02]  /*2bf0*/  MOV R6, R59 ;  /* 0x0000003b00067202 */ /* 0x000fe40000000f00 */
[----:B------:R-:W-:Y:S02]  /*2c00*/  MOV R4, R57 ;  /* 0x0000003900047202 */ /* 0x000fe40000000f00 */
[----:B------:R-:W-:Y:S02]  /*2c10*/  PRMT R65, R7, 0x5410, R6 ;  /* 0x0000541007417816 */ /* 0x000fe40000000006 */
[----:B------:R-:W-:Y:S01]  /*2c20*/  PRMT R64, R5, 0x5410, R4 ;  /* 0x0000541005407816 */ /* 0x000fe20000000004 */
[----:B------:R-:W-:-:S05]  /*2c30*/  @P4 BRA `(.L_x_68) ;  /* 0x0000074000004947 */ /* 0x000fca0003800000 */
[----:B------:R-:W-:Y:S01]  /*2c40*/  ISETP.NE.AND P0, PT, R102, RZ, PT ;  /* 0x000000ff6600720c */ /* 0x000fe20003f05270 */
[----:B------:R-:W-:Y:S01]  /*2c50*/  @!UPT UIADD3 URZ, URZ, URZ, URZ ;  /* 0x0000003f3f3ff290 */ /* 0x000fe2000fffe03f */
[----:B------:R-:W-:Y:S11]  /*2c60*/  BSSY B0, `(.L_x_69) ;  /* 0x0000038000007945 */ /* 0x000ff60003800000 */
[----:B------:R-:W-:-:S05]  /*2c70*/  @P0 BRA `(.L_x_70) ;  /* 0x0000036000000947 */ /* 0x000fca0003800000 */
[C---:B---3--:R-:W-:Y:S01]  /*2c80*/  LEA R66, P0, R18.reuse, R68, 0x1 ;  /* 0x0000004412427211 */ /* 0x048fe200078008ff */
[----:B------:R-:W3:Y:S03]  /*2c90*/  LDS.128 R8, [R92+0x3800] ;  /* 0x003800005c087984 */ /* 0x000ee60000000c00 */
[----:B--2---:R-:W-:Y:S02]  /*2ca0*/  LEA.HI.X R67, R18, R70, R19, 0x1, P0 ;  /* 0x0000004612437211 */ /* 0x004fe400000f0c13 */
[----:B------:R-:W-:Y:S11]  /*2cb0*/  ISETP.GE.AND P0, PT, R32, c[0x0][0x27c], PT ;  /* 0x00009f0020007a0c */ /* 0x000ff60003f06270 */
[----:B------:R-:W-:Y:S02]  /*2cc0*/  @!UPT UIADD3 URZ, URZ, URZ, URZ ;  /* 0x0000003f3f3ff290 */ /* 0x000fe4000fffe03f */
[----:B------:R-:W-:Y:S02]  /*2cd0*/  @!P0 SHF.R.U64 R4, R40, 0x10, R41 ;  /* 0x0000001028048819 */ /* 0x000fe40000001229 */
[--C-:B------:R-:W-:Y:S02]  /*2ce0*/  @!P0 SHF.R.U64 R2, R2, 0x10, R3.reuse ;  /* 0x0000001002028819 */ /* 0x100fe40000001203 */
[----:B------:R-:W-:Y:S02]  /*2cf0*/  @!P0 SHF.R.U32.HI R3, RZ, 0x10, R3 ;  /* 0x00000010ff038819 */ /* 0x000fe40000011603 */
[----:B------:R-:W-:Y:S02]  /*2d00*/  @!P0 SHF.R.U32.HI R43, RZ, 0x10, R41 ;  /* 0x00000010ff2b8819 */ /* 0x000fe40000011629 */
[----:B------:R-:W-:Y:S02]  /*2d10*/  @!P0 PRMT R41, R42, 0x5410, R4 ;  /* 0x000054102a298816 */ /* 0x000fe40000000004 */
[C---:B------:R-:W-:Y:S02]  /*2d20*/  @!P0 PRMT R2, R26.reuse, 0x5432, R2 ;  /* 0x000054321a028816 */ /* 0x040fe40000000002 */
[----:B------:R-:W-:Y:S01]  /*2d30*/  @!P0 PRMT R6, R26, 0x5410, R3 ;  /* 0x000054101a068816 */ /* 0x000fe20000000003 */
[C---:B------:R-:W-:Y:S01]  /*2d40*/  @!P0 IMAD.U32 R26, R41.reuse, 0x10000, RZ ;  /* 0x00010000291a8824 */ /* 0x040fe200078e00ff */
[C---:B------:R-:W-:Y:S01]  /*2d50*/  @!P0 LOP3.LUT R5, R2.reuse, 0xffff0000, RZ, 0xc0, !PT ;  /* 0xffff000002058812 */ /* 0x040fe200078ec0ff */
[----:B------:R-:W-:Y:S01]  /*2d60*/  @!P0 IMAD.U32 R7, R2, 0x10000, RZ ;  /* 0x0001000002078824 */ /* 0x000fe200078e00ff */
[----:B------:R-:W-:Y:S02]  /*2d70*/  @!P0 LOP3.LUT R41, R41, 0xffff0000, RZ, 0xc0, !PT ;  /* 0xffff000029298812 */ /* 0x000fe400078ec0ff */
[----:B------:R-:W-:Y:S01]  /*2d80*/  @!P0 PRMT R43, R42, 0x5432, R43 ;  /* 0x000054322a2b8816 */ /* 0x000fe2000000002b */
[C---:B---3--:R-:W-:Y:S01]  /*2d90*/  @!P0 IMAD.U32 R40, R8.reuse, 0x10000, RZ ;  /* 0x0001000008288824 */ /* 0x048fe200078e00ff */
[----:B------:R-:W-:Y:S02]  /*2da0*/  @!P0 LOP3.LUT R3, R8, 0xffff0000, RZ, 0xc0, !PT ;  /* 0xffff000008038812 */ /* 0x000fe400078ec0ff */
[C---:B------:R-:W-:Y:S02]  /*2db0*/  @!P0 LOP3.LUT R4, R9.reuse, 0xffff0000, RZ, 0xc0, !PT ;  /* 0xffff000009048812 */ /* 0x040fe400078ec0ff */
[----:B------:R-:W-:Y:S01]  /*2dc0*/  @!P0 SHF.L.U32 R42, R9, 0x10, RZ ;  /* 0x00000010092a8819 */ /* 0x000fe200000006ff */
[C---:B------:R-:W-:Y:S02]  /*2dd0*/  @!P0 FMUL.FTZ R44, R3.reuse, R26 ;  /* 0x0000001a032c8220 */ /* 0x040fe40000410000 */
[----:B------:R-:W-:Y:S02]  /*2de0*/  @!P0 FMUL.FTZ R2, R3, R7 ;  /* 0x0000000703028220 */ /* 0x000fe40000410000 */
[----:B------:R-:W-:Y:S02]  /*2df0*/  @!P0 FMUL.FTZ R69, R4, R41 ;  /* 0x0000002904458220 */ /* 0x000fe40000410000 */
[----:B------:R-:W-:Y:S01]  /*2e00*/  @!P0 FFMA.FTZ R73, R40, R7, -R44 ;  /* 0x0000000728498223 */ /* 0x000fe2000001082c */
[----:B------:R-:W-:Y:S01]  /*2e10*/  @!P0 SHF.L.U32 R7, R6, 0x10, RZ ;  /* 0x0000001006078819 */ /* 0x000fe200000006ff */
[-C--:B------:R-:W-:Y:S01]  /*2e20*/  @!P0 FMUL.FTZ R3, R4, R5.reuse ;  /* 0x0000000504038220 */ /* 0x080fe20000410000 */
[----:B------:R-:W-:Y:S01]  /*2e30*/  @!P0 LOP3.LUT R4, R10, 0xffff0000, RZ, 0xc0, !PT ;  /* 0xffff00000a048812 */ /* 0x000fe200078ec0ff */
[----:B------:R-:W-:Y:S01]  /*2e40*/  @!P0 FFMA.FTZ R2, R26, R40, R2 ;  /* 0x000000281a028223 */ /* 0x000fe20000010002 */
[----:B------:R-:W-:Y:S01]  /*2e50*/  @!P0 LOP3.LUT R6, R6, 0xffff0000, RZ, 0xc0, !PT ;  /* 0xffff000006068812 */ /* 0x000fe200078ec0ff */
[C---:B------:R-:W-:Y:S01]  /*2e60*/  @!P0 IMAD.U32 R26, R43.reuse, 0x10000, RZ ;  /* 0x000100002b1a8824 */ /* 0x040fe200078e00ff */
[----:B------:R-:W-:Y:S01]  /*2e70*/  @!P0 LOP3.LUT R43, R43, 0xffff0000, RZ, 0xc0, !PT ;  /* 0xffff00002b2b8812 */ /* 0x000fe200078ec0ff */
[----:B------:R-:W-:Y:S01]  /*2e80*/  @!P0 FFMA.FTZ R72, R42, R5, -R69 ;  /* 0x000000052a488223 */ /* 0x000fe20000010845 */
[C---:B------:R-:W-:Y:S01]  /*2e90*/  @!P0 LOP3.LUT R5, R11.reuse, 0xffff0000, RZ, 0xc0, !PT ;  /* 0xffff00000b058812 */ /* 0x040fe200078ec0ff */
[----:B------:R-:W-:Y:S01]  /*2ea0*/  @!P0 IMAD.U32 R40, R10, 0x10000, RZ ;  /* 0x000100000a288824 */ /* 0x000fe200078e00ff */
[----:B------:R-:W-:Y:S01]  /*2eb0*/  @!P0 F2FP.BF16.PACK_AB R2, R2, R73 ;  /* 0x000000490202823e */ /* 0x000fe200000010ff */
[C---:B------:R-:W-:Y:S02]  /*2ec0*/  @!P0 FMUL.FTZ R69, R4.reuse, R26 ;  /* 0x0000001a04458220 */ /* 0x040fe40000410000 */
[----:B------:R-:W-:Y:S02]  /*2ed0*/  @!P0 FMUL.FTZ R4, R4, R7 ;  /* 0x0000000704048220 */ /* 0x000fe40000410000 */
[----:B------:R-:W-:Y:S02]  /*2ee0*/  @!P0 IMAD.U32 R44, R11, 0x10000, RZ ;  /* 0x000100000b2c8824 */ /* 0x000fe400078e00ff */
[C---:B------:R-:W-:Y:S02]  /*2ef0*/  @!P0 FMUL.FTZ R71, R5.reuse, R43 ;  /* 0x0000002b05478220 */ /* 0x040fe40000410000 */
[----:B------:R-:W-:Y:S02]  /*2f00*/  @!P0 FMUL.FTZ R5, R5, R6 ;  /* 0x0000000605058220 */ /* 0x000fe40000410000 */
[----:B------:R-:W-:Y:S02]  /*2f10*/  @!P0 FFMA.FTZ R3, R41, R42, R3 ;  /* 0x0000002a29038223 */ /* 0x000fe40000010003 */
[----:B------:R-:W-:Y:S02]  /*2f20*/  @!P0 FFMA.FTZ R4, R26, R40, R4 ;  /* 0x000000281a048223 */ /* 0x000fe40000010004 */
[----:B------:R-:W-:Y:S01]  /*2f30*/  @!P0 FFMA.FTZ R69, R40, R7, -R69 ;  /* 0x0000000728458223 */ /* 0x000fe20000010845 */
[----:B------:R-:W-:Y:S01]  /*2f40*/  @!P0 F2FP.BF16.PACK_AB R3, R3, R72 ;  /* 0x000000480303823e */ /* 0x000fe200000010ff */
[----:B------:R-:W-:Y:S02]  /*2f50*/  @!P0 FFMA.FTZ R71, R44, R6, -R71 ;  /* 0x000000062c478223 */ /* 0x000fe40000010847 */
[----:B------:R-:W-:Y:S01]  /*2f60*/  @!P0 FFMA.FTZ R5, R43, R44, R5 ;  /* 0x0000002c2b058223 */ /* 0x000fe20000010005 */
[----:B------:R-:W-:Y:S01]  /*2f70*/  @!P0 F2FP.BF16.PACK_AB R4, R4, R69 ;  /* 0x000000450404823e */ /* 0x000fe200000010ff */
[----:B------:R-:W-:Y:S01]  /*2f80*/  @!P0 IMAD.MOV.U32 R8, RZ, RZ, R2 ;  /* 0x000000ffff088224 */ /* 0x000fe200078e0002 */
[----:B------:R-:W-:Y:S02]  /*2f90*/  @!P0 MOV R9, R3 ;  /* 0x0000000300098202 */ /* 0x000fe40000000f00 */
[----:B------:R-:W-:Y:S01]  /*2fa0*/  @!P0 F2FP.BF16.PACK_AB R5, R5, R71 ;  /* 0x000000470505823e */ /* 0x000fe200000010ff */
[----:B------:R-:W-:Y:S03]  /*2fb0*/  @!P0 IMAD.MOV.U32 R10, RZ, RZ, R4 ;  /* 0x000000ffff0a8224 */ /* 0x000fe600078e0004 */
[----:B------:R-:W-:Y:S05]  /*2fc0*/  @!P0 MOV R11, R5 ;  /* 0x00000005000b8202 */ /* 0x000fea0000000f00 */
[----:B------:R2:W-:Y:S02]  /*2fd0*/  ST.E.128 [R66.64], R8 ;  /* 0x0000000842007985 */ /* 0x0005e4000c101d16 */
.L_x_70:
[----:B------:R-:W-:Y:S05]  /*2fe0*/  BSYNC B0 ;  /* 0x0000000000007941 */ /* 0x000fea0003800000 */
.L_x_69:
[----:B------:R-:W-:Y:S11]  /*2ff0*/  ISETP.NE.AND P0, PT, R117, RZ, PT ;  /* 0x000000ff7500720c */ /* 0x000ff60003f05270 */
[----:B------:R-:W-:Y:S02]  /*3000*/  @!UPT UIADD3 URZ, URZ, URZ, URZ ;  /* 0x0000003f3f3ff290 */ /* 0x000fe4000fffe03f */
[----:B------:R-:W-:-:S05]  /*3010*/  @P0 BRA `(.L_x_68) ;  /* 0x0000036000000947 */ /* 0x000fca0003800000 */
[C---:B---3--:R-:W-:Y:S01]  /*3020*/  LEA R42, P0, R83.reuse, R68, 0x1 ;  /* 0x00000044532a7211 */ /* 0x048fe200078008ff */
[----:B--2---:R-:W2:Y:S03]  /*3030*/  LDS.128 R8, [R93+0x3800] ;  /* 0x003800005d087984 */ /* 0x004ea60000000c00 */
[----:B------:R-:W-:Y:S02]  /*3040*/  LEA.HI.X R43, R83, R70, R94, 0x1, P0 ;  /* 0x00000046532b7211 */ /* 0x000fe400000f0c5e */
[----:B------:R-:W-:Y:S11]  /*3050*/  ISETP.GE.AND P0, PT, R34, c[0x0][0x27c], PT ;  /* 0x00009f0022007a0c */ /* 0x000ff60003f06270 */
[----:B------:R-:W-:Y:S02]  /*3060*/  @!UPT UIADD3 URZ, URZ, URZ, URZ ;  /* 0x0000003f3f3ff290 */ /* 0x000fe4000fffe03f */
[----:B------:R-:W-:Y:S02]  /*3070*/  @!P0 SHF.R.U64 R26, R46, 0x10, R47 ;  /* 0x000000102e1a8819 */ /* 0x000fe4000000122f */
[--C-:B------:R-:W-:Y:S02]  /*3080*/  @!P0 SHF.R.U64 R2, R12, 0x10, R13.reuse ;  /* 0x000000100c028819 */ /* 0x100fe4000000120d */
[----:B------:R-:W-:Y:S02]  /*3090*/  @!P0 SHF.R.U32.HI R3, RZ, 0x10, R13 ;  /* 0x00000010ff038819 */ /* 0x000fe4000001160d */
[----:B------:R-:W-:Y:S02]  /*30a0*/  @!P0 PRMT R26, R45, 0x5410, R26 ;  /* 0x000054102d1a8816 */ /* 0x000fe4000000001a */
[C---:B------:R-:W-:Y:S02]  /*30b0*/  @!P0 PRMT R2, R27.reuse, 0x5432, R2 ;  /* 0x000054321b028816 */ /* 0x040fe40000000002 */
[----:B------:R-:W-:Y:S01]  /*30c0*/  @!P0 PRMT R6, R27, 0x5410, R3 ;  /* 0x000054101b068816 */ /* 0x000fe20000000003 */
[----:B------:R-:W-:Y:S01]  /*30d0*/  @!P0 IMAD.U32 R12, R26, 0x10000, RZ ;  /* 0x000100001a0c8824 */ /* 0x000fe200078e00ff */
[----:B------:R-:W-:Y:S01]  /*30e0*/  @!P0 SHF.R.U32.HI R40, RZ, 0x10, R47 ;  /* 0x00000010ff288819 */ /* 0x000fe2000001162f */
[----:B------:R-:W-:Y:S01]  /*30f0*/  @!P0 IMAD.U32 R7, R2, 0x10000, RZ ;  /* 0x0001000002078824 */ /* 0x000fe200078e00ff */
[----:B------:R-:W-:Y:S02]  /*3100*/  @!P0 LOP3.LUT R26, R26, 0xffff0000, RZ, 0xc0, !PT ;  /* 0xffff00001a1a8812 */ /* 0x000fe400078ec0ff */
[----:B------:R-:W-:Y:S02]  /*3110*/  @!P0 LOP3.LUT R5, R2, 0xffff0000, RZ, 0xc0, !PT ;  /* 0xffff000002058812 */ /* 0x000fe400078ec0ff */
[----:B------:R-:W-:Y:S01]  /*3120*/  @!P0 PRMT R40, R45, 0x5432, R40 ;  /* 0x000054322d288816 */ /* 0x000fe20000000028 */
[C---:B--2---:R-:W-:Y:S01]  /*3130*/  @!P0 IMAD.U32 R13, R8.reuse, 0x10000, RZ ;  /* 0x00010000080d8824 */ /* 0x044fe200078e00ff */
[----:B------:R-:W-:Y:S02]  /*3140*/  @!P0 LOP3.LUT R3, R8, 0xffff0000, RZ, 0xc0, !PT ;  /* 0xffff000008038812 */ /* 0x000fe400078ec0ff */
[C---:B------:R-:W-:Y:S02]  /*3150*/  @!P0 LOP3.LUT R4, R9.reuse, 0xffff0000, RZ, 0xc0, !PT ;  /* 0xffff000009048812 */ /* 0x040fe400078ec0ff */
[----:B------:R-:W-:Y:S01]  /*3160*/  @!P0 SHF.L.U32 R27, R9, 0x10, RZ ;  /* 0x00000010091b8819 */ /* 0x000fe200000006ff */
[C---:B------:R-:W-:Y:S02]  /*3170*/  @!P0 FMUL.FTZ R41, R3.reuse, R12 ;  /* 0x0000000c03298220 */ /* 0x040fe40000410000 */
[-C--:B------:R-:W-:Y:S02]  /*3180*/  @!P0 FMUL.FTZ R2, R3, R7.reuse ;  /* 0x0000000703028220 */ /* 0x080fe40000410000 */
[----:B------:R-:W-:Y:S02]  /*3190*/  @!P0 FMUL.FTZ R44, R4, R26 ;  /* 0x0000001a042c8220 */ /* 0x000fe40000410000 */
[----:B------:R-:W-:Y:S01]  /*31a0*/  @!P0 FFMA.FTZ R47, R13, R7, -R41 ;  /* 0x000000070d2f8223 */ /* 0x000fe20000010829 */
[----:B------:R-:W-:Y:S01]  /*31b0*/  @!P0 SHF.L.U32 R7, R6, 0x10, RZ ;  /* 0x0000001006078819 */ /* 0x000fe200000006ff */
[----:B------:R-:W-:Y:S01]  /*31c0*/  @!P0 FMUL.FTZ R3, R4, R5 ;  /* 0x0000000504038220 */ /* 0x000fe20000410000 */
        /* <DEDUP_REMOVED lines=27> */
.L_x_68:
[----:B------:R-:W-:Y:S05]  /*3380*/  BSYNC B1 ;  /* 0x0000000000017941 */ /* 0x000fea0003800000 */
.L_x_67:
[----:B--2---:R2:W4:Y:S01]  /*3390*/  SHFL.IDX PT, R43, R89, 0x1, 0x1c1f ;  /* 0x003c1f00592b7f89 */ /* 0x00452200000e0000 */
[----:B------:R-:W-:Y:S03]  /*33a0*/  BSSY B1, `(.L_x_71) ;  /* 0x0000077000017945 */ /* 0x000fe60003800000 */
[----:B------:R2:W1:Y:S01]  /*33b0*/  SHFL.IDX PT, R42, R90, 0x1, 0x1c1f ;  /* 0x003c1f005a2a7f89 */ /* 0x00046200000e0000 */
[----:B------:R-:W-:-:S05]  /*33c0*/  @P5 BRA `(.L_x_72) ;  /* 0x0000074000005947 */ /* 0x000fca0003800000 */
[----:B------:R-:W-:Y:S01]  /*33d0*/  ISETP.NE.AND P0, PT, R102, RZ, PT ;  /* 0x000000ff6600720c */ /* 0x000fe20003f05270 */
[----:B------:R-:W-:Y:S01]  /*33e0*/  @!UPT UIADD3 URZ, URZ, URZ, URZ ;  /* 0x0000003f3f3ff290 */ /* 0x000fe2000fffe03f */
[----:B------:R-:W-:Y:S11]  /*33f0*/  BSSY B0, `(.L_x_73) ;  /* 0x0000038000007945 */ /* 0x000ff60003800000 */
[----:B------:R-:W-:-:S05]  /*3400*/  @P0 BRA `(.L_x_74) ;  /* 0x0000036000000947 */ /* 0x000fca0003800000 */
[C---:B-1----:R-:W-:Y:S01]  /*3410*/  LEA R40, P0, R18.reuse, R42, 0x1 ;  /* 0x0000002a12287211 */ /* 0x042fe200078008ff */
[----:B------:R-:W1:Y:S03]  /*3420*/  LDS.128 R8, [R92+0x4800] ;  /* 0x004800005c087984 */ /* 0x000e660000000c00 */
[----:B----4-:R-:W-:Y:S02]  /*3430*/  LEA.HI.X R41, R18, R43, R19, 0x1, P0 ;  /* 0x0000002b12297211 */ /* 0x010fe400000f0c13 */
        /* <DEDUP_REMOVED lines=14> */
[C---:B-1----:R-:W-:Y:S01]  /*3520*/  @!P0 IMAD.U32 R13, R8.reuse, 0x10000, RZ ;  /* 0x00010000080d8824 */ /* 0x042fe200078e00ff */
        /* <DEDUP_REMOVED lines=22> */
[-C--:B------:R-:W-:Y:S02]  /*3690*/  @!P0 FMUL.FTZ R5, R5, R6.reuse ;  /* 0x0000000605058220 */ /* 0x080fe40000410000 */
        /* <DEDUP_REMOVED lines=13> */
.L_x_74:
[----:B------:R-:W-:Y:S05]  /*3770*/  BSYNC B0 ;  /* 0x0000000000007941 */ /* 0x000fea0003800000 */
.L_x_73:
[----:B------:R-:W-:Y:S11]  /*3780*/  ISETP.NE.AND P0, PT, R117, RZ, PT ;  /* 0x000000ff7500720c */ /* 0x000ff60003f05270 */
[----:B------:R-:W-:Y:S02]  /*3790*/  @!UPT UIADD3 URZ, URZ, URZ, URZ ;  /* 0x0000003f3f3ff290 */ /* 0x000fe4000fffe03f */
        /* <DEDUP_REMOVED lines=55> */
.L_x_72:
[----:B------:R-:W-:Y:S05]  /*3b10*/  BSYNC B1 ;  /* 0x0000000000017941 */ /* 0x000fea0003800000 */
.L_x_71:
[----:B------:R2:W4:Y:S01]  /*3b20*/  SHFL.IDX PT, R31, R89, 0x2, 0x1c1f ;  /* 0x005c1f00591f7f89 */ /* 0x00052200000e0000 */
[----:B------:R-:W-:Y:S03]  /*3b30*/  BSSY B1, `(.L_x_75) ;  /* 0x0000077000017945 */ /* 0x000fe60003800000 */
[----:B------:R2:W3:Y:S01]  /*3b40*/  SHFL.IDX PT, R30, R90, 0x2, 0x1c1f ;  /* 0x005c1f005a1e7f89 */ /* 0x0004e200000e0000 */
[----:B------:R-:W-:-:S05]  /*3b50*/  @P3 BRA `(.L_x_76) ;  /* 0x0000074000003947 */ /* 0x000fca0003800000 */
[----:B------:R-:W-:Y:S01]  /*3b60*/  ISETP.NE.AND P0, PT, R102, RZ, PT ;  /* 0x000000ff6600720c */ /* 0x000fe20003f05270 */
[----:B------:R-:W-:Y:S01]  /*3b70*/  @!UPT UIADD3 URZ, URZ, URZ, URZ ;  /* 0x0000003f3f3ff290 */ /* 0x000fe2000fffe03f */
[----:B------:R-:W-:Y:S11]  /*3b80*/  BSSY B0, `(.L_x_77) ;  /* 0x0000038000007945 */ /* 0x000ff60003800000 */
[----:B------:R-:W-:-:S05]  /*3b90*/  @P0 BRA `(.L_x_78) ;  /* 0x0000036000000947 */ /* 0x000fca0003800000 */
[C---:B-1-3--:R-:W-:Y:S01]  /*3ba0*/  LEA R26, P0, R18.reuse, R30, 0x1 ;  /* 0x0000001e121a7211 */ /* 0x04afe200078008ff */
        /* <DEDUP_REMOVED lines=53> */
.L_x_78:
[----:B------:R-:W-:Y:S05]  /*3f00*/  BSYNC B0 ;  /* 0x0000000000007941 */ /* 0x000fea0003800000 */
.L_x_77:
[----:B------:R-:W-:Y:S11]  /*3f10*/  ISETP.NE.AND P0, PT, R117, RZ, PT ;  /* 0x000000ff7500720c */ /* 0x000ff60003f05270 */
[----:B------:R-:W-:Y:S02]  /*3f20*/  @!UPT UIADD3 URZ, URZ, URZ, URZ ;  /* 0x0000003f3f3ff290 */ /* 0x000fe4000fffe03f */
        /* <DEDUP_REMOVED lines=55> */
.L_x_76:
[----:B------:R-:W-:Y:S05]  /*42a0*/  BSYNC B1 ;  /* 0x0000000000017941 */ /* 0x000fea0003800000 */
.L_x_75:
[----:B-1----:R1:W2:Y:S04]  /*42b0*/  SHFL.IDX PT, R27, R89, 0x3, 0x1c1f ;  /* 0x007c1f00591b7f89 */ /* 0x0022a800000e0000 */
[----:B------:R1:W4:Y:S01]  /*42c0*/  SHFL.IDX PT, R26, R90, 0x3, 0x1c1f ;  /* 0x007c1f005a1a7f89 */ /* 0x00032200000e0000 */
[----:B------:R-:W-:-:S05]  /*42d0*/  @P2 BRA `(.L_x_79) ;  /* 0x000030f000002947 */ /* 0x000fca0003800000 */
[----:B------:R-:W-:Y:S01]  /*42e0*/  ISETP.NE.AND P0, PT, R102, RZ, PT ;  /* 0x000000ff6600720c */ /* 0x000fe20003f05270 */
[----:B------:R-:W-:Y:S01]  /*42f0*/  @!UPT UIADD3 URZ, URZ, URZ, URZ ;  /* 0x0000003f3f3ff290 */ /* 0x000fe2000fffe03f */
[----:B------:R-:W-:Y:S11]  /*4300*/  BSSY B0, `(.L_x_80) ;  /* 0x0000038000007945 */ /* 0x000ff60003800000 */
[----:B------:R-:W-:-:S05]  /*4310*/  @P0 BRA `(.L_x_81) ;  /* 0x0000036000000947 */ /* 0x000fca0003800000 */
[C---:B----4-:R-:W-:Y:S01]  /*4320*/  LEA R22, P0, R18.reuse, R26, 0x1 ;  /* 0x0000001a12167211 */ /* 0x050fe200078008ff */
[----:B------:R-:W4:Y:S03]  /*4330*/  LDS.128 R8, [R92+0x6800] ;  /* 0x006800005c087984 */ /* 0x000f260000000c00 */
[----:B--2---:R-:W-:Y:S02]  /*4340*/  LEA.HI.X R23, R18, R27, R19, 0x1, P0 ;  /* 0x0000001b12177211 */ /* 0x004fe400000f0c13 */
        /* <DEDUP_REMOVED lines=14> */
[C---:B----4-:R-:W-:Y:S01]  /*4430*/  @!P0 IMAD.U32 R13, R8.reuse, 0x10000, RZ ;  /* 0x00010000080d8824 */ /* 0x050fe200078e00ff */
        /* <DEDUP_REMOVED lines=36> */
.L_x_81:
[----:B------:R-:W-:Y:S05]  /*4680*/  BSYNC B0 ;  /* 0x0000000000007941 */ /* 0x000fea0003800000 */
.L_x_80:
[----:B------:R-:W-:Y:S11]  /*4690*/  ISETP.NE.AND P0, PT, R117, RZ, PT ;  /* 0x000000ff7500720c */ /* 0x000ff60003f05270 */
[----:B------:R-:W-:Y:S02]  /*46a0*/  @!UPT UIADD3 URZ, URZ, URZ, URZ ;  /* 0x0000003f3f3ff290 */ /* 0x000fe4000fffe03f */
[----:B------:R-:W-:-:S05]  /*46b0*/  @P0 BRA `(.L_x_79) ;  /* 0x00002d1000000947 */ /* 0x000fca0003800000 */
[C---:B--2-4-:R-:W-:Y:S01]  /*46c0*/  LEA R22, P0, R83.reuse, R26, 0x1 ;  /* 0x0000001a53167211 */ /* 0x054fe200078008ff */
[----:B------:R-:W2:Y:S03]  /*46d0*/  LDS.128 R8, [R93+0x6800] ;  /* 0x006800005d087984 */ /* 0x000ea60000000c00 */
        /* <DEDUP_REMOVED lines=8> */
[----:B------:R-:W-:Y:S01]  /*4760*/  @!P0 SHF.R.U32.HI R4, RZ, 0x10, R59 ;  /* 0x00000010ff048819 */ /* 0x000fe2000001163b */
[----:B------:R-:W-:Y:S01]  /*4770*/  @!P0 IMAD.U32 R12, R14, 0x10000, RZ ;  /* 0x000100000e0c8824 */ /* 0x000fe200078e00ff */
[----:B------:R-:W-:Y:S01]  /*4780*/  @!P0 PRMT R6, R39, 0x5410, R3 ;  /* 0x0000541027068816 */ /* 0x000fe20000000003 */
[----:B------:R-:W-:Y:S01]  /*4790*/  @!P0 IMAD.U32 R7, R2, 0x10000, RZ ;  /* 0x0001000002078824 */ /* 0x000fe200078e00ff */
[----:B------:R-:W-:Y:S02]  /*47a0*/  @!P0 PRMT R16, R65, 0x5432, R4 ;  /* 0x0000543241108816 */ /* 0x000fe40000000004 */
[----:B------:R-:W-:Y:S02]  /*47b0*/  @!P0 LOP3.LUT R14, R14, 0xffff0000, RZ, 0xc0, !PT ;  /* 0xffff00000e0e8812 */ /* 0x000fe400078ec0ff */
[----:B------:R-:W-:Y:S01]  /*47c0*/  @!P0 LOP3.LUT R5, R2, 0xffff0000, RZ, 0xc0, !PT ;  /* 0xffff000002058812 */ /* 0x000fe200078ec0ff */
        /* <DEDUP_REMOVED lines=36> */
[----:B------:R2:W-:Y:S01]  /*4a10*/  ST.E.128 [R22.64], R8 ;  /* 0x0000000816007985 */ /* 0x0005e2000c101d16 */
[----:B------:R-:W-:-:S05]  /*4a20*/  BRA `(.L_x_79) ;  /* 0x000029a000007947 */ /* 0x000fca0003800000 */
.L_x_58:
[----:B------:R-:W-:Y:S01]  /*4a30*/  ISETP.GE.AND P0, PT, R159, UR9, PT ;  /* 0x000000099f007c0c */ /* 0x000fe2000bf06270 */
[----:B------:R-:W-:Y:S01]  /*4a40*/  CS2R R26, SRZ ;  /* 0x00000000001a7805 */ /* 0x000fe2000001ff00 */
[----:B------:R-:W-:Y:S01]  /*4a50*/  ISETP.NE.AND P6, PT, R102, RZ, PT ;  /* 0x000000ff6600720c */ /* 0x000fe20003fc5270 */
[----:B------:R-:W-:Y:S01]  /*4a60*/  CS2R R24, SRZ ;  /* 0x0000000000187805 */ /* 0x000fe2000001ff00 */
[----:B------:R-:W-:Y:S01]  /*4a70*/  ISETP.GE.OR P4, PT, R18, c[0x0][0x27c], P0 ;  /* 0x00009f0012007a0c */ /* 0x000fe20000786670 */
[----:B------:R-:W-:Y:S01]  /*4a80*/  CS2R R62, SRZ ;  /* 0x00000000003e7805 */ /* 0x000fe2000001ff00 */
[----:B------:R-:W-:Y:S01]  /*4a90*/  ISETP.NE.AND P5, PT, R148, RZ, PT ;  /* 0x000000ff9400720c */ /* 0x000fe20003fa5270 */
[----:B------:R-:W-:Y:S01]  /*4aa0*/  CS2R R60, SRZ ;  /* 0x00000000003c7805 */ /* 0x000fe2000001ff00 */
[----:B------:R-:W-:Y:S01]  /*4ab0*/  IADD3 R133, -R152, c[0x0][0x1d4], RZ ;  /* 0x0000750098857a10 */ /* 0x000fe20007ffe1ff */
[----:B------:R-:W-:Y:S01]  /*4ac0*/  CS2R R22, SRZ ;  /* 0x0000000000167805 */ /* 0x000fe2000001ff00 */
[----:B------:R-:W-:Y:S01]  /*4ad0*/  CS2R R20, SRZ ;  /* 0x0000000000147805 */ /* 0x000fe2000001ff00 */
[----:B------:R-:W-:Y:S01]  /*4ae0*/  CS2R R66, SRZ ;  /* 0x0000000000427805 */ /* 0x000fe2000001ff00 */
[----:B------:R-:W-:Y:S01]  /*4af0*/  CS2R R64, SRZ ;  /* 0x0000000000407805 */ /* 0x000fe2000001ff00 */
[----:B------:R-:W-:Y:S01]  /*4b00*/  CS2R R30, SRZ ;  /* 0x00000000001e7805 */ /* 0x000fe2000001ff00 */
[----:B------:R-:W-:Y:S01]  /*4b10*/  CS2R R28, SRZ ;  /* 0x00000000001c7805 */ /* 0x000fe2000001ff00 */
[----:B------:R-:W-:Y:S01]  /*4b20*/  CS2R R70, SRZ ;  /* 0x0000000000467805 */ /* 0x000fe2000001ff00 */
[----:B------:R-:W-:Y:S01]  /*4b30*/  CS2R R68, SRZ ;  /* 0x0000000000447805 */ /* 0x000fe2000001ff00 */
[----:B------:R-:W-:Y:S01]  /*4b40*/  @!P4 IADD3 R2, P1, P0, R106, R38, R174 ;  /* 0x000000266a02c210 */ /* 0x000fe2000783e0ae */
[----:B------:R-:W-:Y:S01]  /*4b50*/  CS2R R40, SRZ ;  /* 0x0000000000287805 */ /* 0x000fe2000001ff00 */
[----:B------:R1:W2:Y:S01]  /*4b60*/  SHFL.IDX PT, R51, R89, RZ, 0x1c1f ;  /* 0x001c1fff59337589 */ /* 0x0002a200000e0000 */
[----:B------:R-:W-:Y:S01]  /*4b70*/  BSSY B0, `(.L_x_82) ;  /* 0x00000d4000007945 */ /* 0x000fe20003800000 */
[C---:B------:R-:W-:Y:S02]  /*4b80*/  @!P4 IADD3.X R5, R113.reuse, R43, R155, P1, P0 ;  /* 0x0000002b7105c210 */ /* 0x040fe40000fe049b */
[----:B------:R-:W-:Y:S04]  /*4b90*/  @!P4 IADD3 R3, P1, P0, R104, R72, R172 ;  /* 0x000000486803c210 */ /* 0x000fe8000783e0ac */
[----:B------:R-:W-:Y:S01]  /*4ba0*/  @!P4 IADD3.X R8, R112, R44, R156, P1, P0 ;  /* 0x0000002c7008c210 */ /* 0x000fe20000fe049c */
[----:B------:R1:W3:Y:S01]  /*4bb0*/  SHFL.IDX PT, R50, R90, RZ, 0x1c1f ;  /* 0x001c1fff5a327589 */ /* 0x0002e200000e0000 */
[----:B------:R-:W-:Y:S04]  /*4bc0*/  ISETP.GE.AND P0, PT, R158, UR9, PT ;  /* 0x000000099e007c0c */ /* 0x000fe8000bf06270 */
[----:B------:R-:W-:Y:S11]  /*4bd0*/  ISETP.GE.OR P2, PT, R18, c[0x0][0x27c], P0 ;  /* 0x00009f0012007a0c */ /* 0x000ff60000746670 */
[----:B------:R-:W-:Y:S02]  /*4be0*/  @!UPT UIADD3 URZ, URZ, URZ, URZ ;  /* 0x0000003f3f3ff290 */ /* 0x000fe4000fffe03f */
[----:B------:R-:W-:Y:S04]  /*4bf0*/  @!P2 IADD3 R6, P1, P0, R106, R173, R38 ;  /* 0x000000ad6a06a210 */ /* 0x000fe8000783e026 */
[--C-:B------:R-:W-:Y:S02]  /*4c00*/  @!P2 IADD3.X R9, R113, R153, R43.reuse, P1, P0 ;  /* 0x000000997109a210 */ /* 0x100fe40000fe042b */
[----:B------:R-:W-:Y:S04]  /*4c10*/  @!P2 IADD3 R7, P1, P0, R104, R163, R72 ;  /* 0x000000a36807a210 */ /* 0x000fe8000783e048 */
[----:B------:R-:W-:Y:S02]  /*4c20*/  @!P2 IADD3.X R12, R112, R154, R44, P1, P0 ;  /* 0x0000009a700ca210 */ /* 0x000fe40000fe042c */
[----:B------:R-:W-:Y:S04]  /*4c30*/  ISETP.GE.AND P0, PT, R157, UR9, PT ;  /* 0x000000099d007c0c */ /* 0x000fe8000bf06270 */
[----:B------:R-:W-:Y:S11]  /*4c40*/  ISETP.GE.OR P1, PT, R18, c[0x0][0x27c], P0 ;  /* 0x00009f0012007a0c */ /* 0x000ff60000726670 */
[----:B------:R-:W-:Y:S02]  /*4c50*/  @!UPT UIADD3 URZ, URZ, URZ, URZ ;  /* 0x0000003f3f3ff290 */ /* 0x000fe4000fffe03f */
[----:B------:R-:W-:Y:S04]  /*4c60*/  @!P1 IADD3 R10, P3, P0, R106, R170, R38 ;  /* 0x000000aa6a0a9210 */ /* 0x000fe8000787e026 */
[----:B------:R-:W-:Y:S02]  /*4c70*/  @!P1 IADD3.X R13, R113, R120, R43, P3, P0 ;  /* 0x00000078710d9210 */ /* 0x000fe40001fe042b */
[----:B------:R-:W-:Y:S04]  /*4c80*/  @!P1 IADD3 R11, P3, P0, R104, R168, R72 ;  /* 0x000000a8680b9210 */ /* 0x000fe8000787e048 */
[----:B------:R-:W-:Y:S02]  /*4c90*/  @!P1 IADD3.X R14, R112, R121, R44, P3, P0 ;  /* 0x00000079700e9210 */ /* 0x000fe40001fe042c */
[C---:B------:R-:W-:Y:S04]  /*4ca0*/  @!P4 LEA R4, P0, R2.reuse, c[0x0][0x270], 0x1 ;  /* 0x00009c000204ca11 */ /* 0x040fe800078008ff */
[----:B------:R-:W-:Y:S02]  /*4cb0*/  @!P4 LEA.HI.X R5, R2, c[0x0][0x274], R5, 0x1, P0 ;  /* 0x00009d000205ca11 */ /* 0x000fe400000f0c05 */
[C---:B------:R-:W-:Y:S03]  /*4cc0*/  @!P4 LEA R2, P0, R3.reuse, c[0x0][0x288], 0x1 ;  /* 0x0000a2000302ca11 */ /* 0x040fe600078008ff */
[----:B------:R4:W2:Y:S01]  /*4cd0*/  @!P4 LDG.E.128 R20, [R4.64] ;  /* 0x000000160414c981 */ /* 0x0008a2000c1e1d00 */
[----:B------:R-:W-:Y:S02]  /*4ce0*/  @!P4 LEA.HI.X R3, R3, c[0x0][0x28c], R8, 0x1, P0 ;  /* 0x0000a3000303ca11 */ /* 0x000fe400000f0c08 */
[C---:B------:R-:W-:Y:S04]  /*4cf0*/  @!P2 LEA R8, P0, R6.reuse, c[0x0][0x270], 0x1 ;  /* 0x00009c000608aa11 */ /* 0x040fe800078008ff */
[----:B------:R-:W-:Y:S01]  /*4d00*/  @!P2 LEA.HI.X R9, R6, c[0x0][0x274], R9, 0x1, P0 ;  /* 0x00009d000609aa11 */ /* 0x000fe200000f0c09 */
[----:B------:R1:W3:Y:S01]  /*4d10*/  @!P4 LDG.E.128 R60, [R2.64] ;  /* 0x00000016023cc981 */ /* 0x0002e2000c1e1d00 */
[C---:B------:R-:W-:Y:S04]  /*4d20*/  @!P2 LEA R6, P0, R7.reuse, c[0x0][0x288], 0x1 ;  /* 0x0000a2000706aa11 */ /* 0x040fe800078008ff */
[----:B------:R-:W-:Y:S02]  /*4d30*/  @!P2 LEA.HI.X R7, R7, c[0x0][0x28c], R12, 0x1, P0 ;  /* 0x0000a3000707aa11 */ /* 0x000fe400000f0c0c */
[C---:B------:R-:W-:Y:S01]  /*4d40*/  @!P1 LEA R12, P0, R10.reuse, c[0x0][0x270], 0x1 ;  /* 0x00009c000a0c9a11 */ /* 0x040fe200078008ff */
[----:B------:R1:W3:Y:S03]  /*4d50*/  @!P2 LDG.E.128 R24, [R8.64] ;  /* 0x000000160818a981 */ /* 0x0002e6000c1e1d00 */
[----:B------:R-:W-:Y:S02]  /*4d60*/  @!P1 LEA.HI.X R13, R10, c[0x0][0x274], R13, 0x1, P0 ;  /* 0x00009d000a0d9a11 */ /* 0x000fe400000f0c0d */
[C---:B------:R-:W-:Y:S03]  /*4d70*/  @!P1 LEA R10, P0, R11.reuse, c[0x0][0x288], 0x1 ;  /* 0x0000a2000b0a9a11 */ /* 0x040fe600078008ff */
[----:B------:R1:W3:Y:S01]  /*4d80*/  @!P2 LDG.E.128 R64, [R6.64] ;  /* 0x000000160640a981 */ /* 0x0002e2000c1e1d00 */
[----:B------:R-:W-:Y:S01]  /*4d90*/  @!P1 LEA.HI.X R11, R11, c[0x0][0x28c], R14, 0x1, P0 ;  /* 0x0000a3000b0b9a11 */ /* 0x000fe200000f0c0e */
[----:B----4-:R-:W-:Y:S01]  /*4da0*/  CS2R R4, SRZ ;  /* 0x0000000000047805 */ /* 0x010fe2000001ff00 */
[----:B------:R-:W-:Y:S04]  /*4db0*/  ISETP.GE.AND P0, PT, R35, UR9, PT ;  /* 0x0000000923007c0c */ /* 0x000fe8000bf06270 */
[----:B------:R-:W-:Y:S01]  /*4dc0*/  ISETP.GE.OR P0, PT, R18, c[0x0][0x27c], P0 ;  /* 0x00009f0012007a0c */ /* 0x000fe20000706670 */
[----:B------:R-:W4:Y:S08]  /*4dd0*/  @!P1 LDG.E.128 R28, [R12.64] ;  /* 0x000000160c1c9981 */ /* 0x000f30000c1e1d00 */
[----:B------:R-:W4:Y:S04]  /*4de0*/  @!P1 LDG.E.128 R68, [R10.64] ;  /* 0x000000160a449981 */ /* 0x000f28000c1e1d00 */
[----:B------:R-:W-:Y:S05]  /*4df0*/  @!P0 IADD3 R38, P1, R106, R38, RZ ;  /* 0x000000266a268210 */ /* 0x000fea0007f3e0ff */
[----:B------:R-:W-:Y:S01]  /*4e00*/  @!P0 IMAD.X R43, R113, 0x1, R43, P1 ;  /* 0x00000001712b8824 */ /* 0x000fe200008e062b */
[C---:B-1----:R-:W-:Y:S01]  /*4e10*/  @!P0 LEA R8, P1, R38.reuse, c[0x0][0x270], 0x1 ;  /* 0x00009c0026088a11 */ /* 0x042fe200078208ff */
[----:B------:R-:W-:Y:S03]  /*4e20*/  CS2R R6, SRZ ;  /* 0x0000000000067805 */ /* 0x000fe6000001ff00 */
[----:B------:R-:W-:Y:S02]  /*4e30*/  @!P0 LEA.HI.X R9, R38, c[0x0][0x274], R43, 0x1, P1 ;  /* 0x00009d0026098a11 */ /* 0x000fe400008f0c2b */
[----:B------:R-:W-:Y:S01]  /*4e40*/  @!P0 IADD3 R72, P1, R104, R72, RZ ;  /* 0x0000004868488210 */ /* 0x000fe20007f3e0ff */
[----:B------:R-:W-:Y:S02]  /*4e50*/  CS2R R42, SRZ ;  /* 0x00000000002a7805 */ /* 0x000fe4000001ff00 */
[----:B------:R2:W5:Y:S02]  /*4e60*/  @!P0 LDG.E.128 R4, [R8.64] ;  /* 0x0000001608048981 */ /* 0x000564000c1e1d00 */
[----:B------:R-:W-:Y:S01]  /*4e70*/  @!P0 IMAD.X R3, R112, 0x1, R44, P1 ;  /* 0x0000000170038824 */ /* 0x000fe200008e062c */
[C---:B------:R-:W-:Y:S04]  /*4e80*/  @!P0 LEA R2, P1, R72.reuse, c[0x0][0x288], 0x1 ;  /* 0x0000a20048028a11 */ /* 0x040fe800078208ff */
[----:B------:R-:W-:Y:S02]  /*4e90*/  @!P0 LEA.HI.X R3, R72, c[0x0][0x28c], R3, 0x1, P1 ;  /* 0x0000a30048038a11 */ /* 0x000fe400008f0c03 */
[----:B------:R-:W-:Y:S03]  /*4ea0*/  ISETP.GE.AND P1, PT, R18, c[0x0][0x27c], PT ;  /* 0x00009f0012007a0c */ /* 0x000fe60003f26270 */
[----:B------:R1:W5:Y:S01]  /*4eb0*/  @!P0 LDG.E.128 R40, [R2.64] ;  /* 0x0000001602288981 */ /* 0x000362000c1e1d00 */
[----:B------:R-:W-:Y:S01]  /*4ec0*/  ISETP.GE.OR P0, PT, R35, UR9, P6 ;  /* 0x0000000923007c0c */ /* 0x000fe2000b706670 */
[----:B--2---:R-:W-:Y:S02]  /*4ed0*/  IMAD.MOV.U32 R9, RZ, RZ, R22 ;  /* 0x000000ffff097224 */ /* 0x004fe400078e0016 */
[----:B------:R-:W-:Y:S02]  /*4ee0*/  IMAD.MOV.U32 R8, RZ, RZ, R23 ;  /* 0x000000ffff087224 */ /* 0x000fe400078e0017 */
[----:B-1----:R-:W-:Y:S02]  /*4ef0*/  IMAD.MOV.U32 R3, RZ, RZ, R20 ;  /* 0x000000ffff037224 */ /* 0x002fe400078e0014 */
[----:B------:R-:W-:Y:S01]  /*4f00*/  IMAD.MOV.U32 R2, RZ, RZ, R21 ;  /* 0x000000ffff027224 */ /* 0x000fe200078e0015 */
[----:B------:R-:W-:Y:S01]  /*4f10*/  PRMT R17, R8, 0x5410, R9 ;  /* 0x0000541008117816 */ /* 0x000fe20000000009 */
[----:B---3--:R-:W-:Y:S02]  /*4f20*/  IMAD.MOV.U32 R9, RZ, RZ, R62 ;  /* 0x000000ffff097224 */ /* 0x008fe400078e003e */
[----:B------:R-:W-:Y:S01]  /*4f30*/  IMAD.MOV.U32 R8, RZ, RZ, R63 ;  /* 0x000000ffff087224 */ /* 0x000fe200078e003f */
[----:B------:R-:W-:Y:S01]  /*4f40*/  PRMT R16, R2, 0x5410, R3 ;  /* 0x0000541002107816 */ /* 0x000fe20000000003 */
[----:B------:R-:W-:Y:S02]  /*4f50*/  IMAD.MOV.U32 R3, RZ, RZ, R60 ;  /* 0x000000ffff037224 */ /* 0x000fe400078e003c */
        /* <DEDUP_REMOVED lines=14> */
[----:B----4-:R-:W-:Y:S02]  /*5040*/  IMAD.MOV.U32 R9, RZ, RZ, R30 ;  /* 0x000000ffff097224 */ /* 0x010fe400078e001e */
        /* <DEDUP_REMOVED lines=10> */
[----:B------:R-:W-:Y:S04]  /*50f0*/  PRMT R75, R9, 0x5410, R8 ;  /* 0x00005410094b7816 */ /* 0x000fe80000000008 */
[----:B------:R-:W-:Y:S01]  /*5100*/  PRMT R74, R2, 0x5410, R3 ;  /* 0x00005410024a7816 */ /* 0x000fe20000000003 */
[----:B------:R-:W-:-:S05]  /*5110*/  @P0 BRA `(.L_x_83) ;  /* 0x0000079000000947 */ /* 0x000fca0003800000 */
[----:B------:R-:W-:Y:S01]  /*5120*/  SEL R2, R152, R133, !P5 ;  /* 0x0000008598027207 */ /* 0x000fe20006800000 */
[----:B------:R-:W1:Y:S01]  /*5130*/  LDS.128 R56, [R140+0x3900] ;  /* 0x003900008c387984 */ /* 0x000e620000000c00 */
[----:B-----5:R-:W-:Y:S01]  /*5140*/  MOV R11, R40 ;  /* 0x00000028000b7202 */ /* 0x020fe20000000f00 */
[----:B------:R-:W-:Y:S01]  /*5150*/  IMAD.MOV.U32 R10, RZ, RZ, R7 ;  /* 0x000000ffff0a7224 */ /* 0x000fe200078e0007 */
[----:B------:R-:W-:Y:S01]  /*5160*/  SHF.R.S32.HI R47, RZ, 0x1f, R2 ;  /* 0x0000001fff2f7819 */ /* 0x000fe20000011402 */
[--C-:B------:R-:W-:Y:S01]  /*5170*/  IMAD.MOV.U32 R45, RZ, RZ, R41.reuse ;  /* 0x000000ffff2d7224 */ /* 0x100fe200078e0029 */
[----:B------:R-:W-:Y:S01]  /*5180*/  @!P1 SHF.R.U64 R40, R40, 0x10, R41 ;  /* 0x0000001028289819 */ /* 0x000fe20000001229 */
[----:B------:R-:W-:Y:S01]  /*5190*/  IMAD.MOV.U32 R46, RZ, RZ, R43 ;  /* 0x000000ffff2e7224 */ /* 0x000fe200078e002b */
[----:B------:R-:W-:Y:S02]  /*51a0*/  LEA.HI R47, R47, R2, RZ, 0x4 ;  /* 0x000000022f2f7211 */ /* 0x000fe400078f20ff */
[----:B------:R-:W-:Y:S02]  /*51b0*/  @!P1 SHF.R.U64 R8, R4, 0x10, R5 ;  /* 0x0000001004089819 */ /* 0x000fe40000001205 */
[----:B------:R-:W-:Y:S02]  /*51c0*/  LEA.HI.SX32 R47, R47, R116, 0x1c ;  /* 0x000000742f2f7211 */ /* 0x000fe400078fe2ff */
[C---:B------:R-:W-:Y:S02]  /*51d0*/  LEA R78, P0, R98.reuse, R50, 0x1 ;  /* 0x00000032624e7211 */ /* 0x040fe400078008ff */
[----:B------:R-:W-:Y:S01]  /*51e0*/  @!P1 SHF.R.U32.HI R3, RZ, 0x10, R7 ;  /* 0x00000010ff039819 */ /* 0x000fe20000011607 */
[----:B------:R-:W-:Y:S01]  /*51f0*/  IMAD.SHL.U32 R47, R47, 0x8, RZ ;  /* 0x000000082f2f7824 */ /* 0x000fe200078e00ff */
[----:B------:R-:W-:Y:S02]  /*5200*/  LEA.HI.X R79, R98, R51, R103, 0x1, P0 ;  /* 0x00000033624f7211 */ /* 0x000fe400000f0c67 */
[----:B------:R-:W-:Y:S02]  /*5210*/  MOV R9, R5 ;  /* 0x0000000500097202 */ /* 0x000fe40000000f00 */
[----:B------:R-:W-:Y:S02]  /*5220*/  LOP3.LUT R2, R134, 0x38, R47, 0xf8, !PT ;  /* 0x0000003886027812 */ /* 0x000fe400078ef82f */
[----:B------:R-:W-:Y:S02]  /*5230*/  ISETP.GE.AND P0, PT, R47, c[0x0][0x1d4], PT ;  /* 0x000075002f007a0c */ /* 0x000fe40003f06270 */
[----:B------:R-:W-:Y:S02]  /*5240*/  LOP3.LUT R2, R2, R135, RZ, 0x3c, !PT ;  /* 0x0000008702027212 */ /* 0x000fe400078e3cff */
[----:B------:R-:W-:Y:S02]  /*5250*/  @!P1 PRMT R40, R11, 0x5410, R40 ;  /* 0x000054100b289816 */ /* 0x000fe40000000028 */
[----:B------:R-:W-:Y:S01]  /*5260*/  @!P1 PRMT R11, R10, 0x5410, R3 ;  /* 0x000054100a0b9816 */ /* 0x000fe20000000003 */
[----:B------:R-:W-:Y:S01]  /*5270*/  IMAD.IADD R2, R2, 0x1, R136 ;  /* 0x0000000102027824 */ /* 0x000fe200078e0288 */
[----:B------:R-:W-:Y:S01]  /*5280*/  @!P1 SHF.R.U32.HI R44, RZ, 0x10, R41 ;  /* 0x00000010ff2c9819 */ /* 0x000fe20000011629 */
[----:B------:R-:W-:Y:S01]  /*5290*/  IMAD.MOV.U32 R41, RZ, RZ, R42 ;  /* 0x000000ffff297224 */ /* 0x000fe200078e002a */
[----:B------:R-:W-:Y:S01]  /*52a0*/  @!P1 SHF.R.U64 R42, R42, 0x10, R43 ;  /* 0x000000102a2a9819 */ /* 0x000fe2000000122b */
[----:B------:R-:W-:Y:S01]  /*52b0*/  IMAD.SHL.U32 R2, R2, 0x2, RZ ;  /* 0x0000000202027824 */ /* 0x000fe200078e00ff */
[----:B------:R-:W-:Y:S01]  /*52c0*/  @!P1 PRMT R44, R45, 0x5410, R44 ;  /* 0x000054102d2c9816 */ /* 0x000fe2000000002c */
[----:B------:R-:W-:Y:S01]  /*52d0*/  @!P0 IMAD.WIDE R86, R47, 0x2, R50 ;  /* 0x000000022f568825 */ /* 0x000fe200078e0232 */
[----:B------:R-:W-:Y:S02]  /*52e0*/  @!P1 PRMT R48, R41, 0x5410, R42 ;  /* 0x0000541029309816 */ /* 0x000fe4000000002a */
[----:B------:R2:W3:Y:S01]  /*52f0*/  LDS.128 R12, [R2+0x3900] ;  /* 0x00390000020c7984 */ /* 0x0004e20000000c00 */
[C---:B-1----:R-:W-:Y:S01]  /*5300*/  @!P1 IMAD.U32 R10, R56.reuse, 0x10000, RZ ;  /* 0x00010000380a9824 */ /* 0x042fe200078e00ff */
[----:B------:R-:W-:Y:S01]  /*5310*/  @!P1 LOP3.LUT R41, R56, 0xffff0000, RZ, 0xc0, !PT ;  /* 0xffff000038299812 */ /* 0x000fe200078ec0ff */
[C---:B------:R-:W-:Y:S01]  /*5320*/  @!P1 IMAD.U32 R47, R58.reuse, 0x10000, RZ ;  /* 0x000100003a2f9824 */ /* 0x040fe200078e00ff */
[----:B------:R-:W-:Y:S01]  /*5330*/  @!P1 LOP3.LUT R45, R57, 0xffff0000, RZ, 0xc0, !PT ;  /* 0xffff0000392d9812 */ /* 0x000fe200078ec0ff */
[C---:B------:R-:W-:Y:S01]  /*5340*/  @!P1 IMAD.U32 R51, R59.reuse, 0x10000, RZ ;  /* 0x000100003b339824 */ /* 0x040fe200078e00ff */
[----:B------:R-:W-:Y:S02]  /*5350*/  @!P1 LOP3.LUT R49, R58, 0xffff0000, RZ, 0xc0, !PT ;  /* 0xffff00003a319812 */ /* 0x000fe400078ec0ff */
[----:B------:R-:W-:Y:S02]  /*5360*/  @!P1 LOP3.LUT R53, R59, 0xffff0000, RZ, 0xc0, !PT ;  /* 0xffff00003b359812 */ /* 0x000fe400078ec0ff */
[----:B------:R-:W-:Y:S04]  /*5370*/  @!P1 SHF.R.U32.HI R43, RZ, 0x10, R43 ;  /* 0x00000010ff2b9819 */ /* 0x000fe8000001162b */
[----:B------:R-:W-:Y:S01]  /*5380*/  @!P1 PRMT R52, R46, 0x5410, R43 ;  /* 0x000054102e349816 */ /* 0x000fe2000000002b */
[C---:B------:R-:W-:Y:S01]  /*5390*/  @!P1 IMAD.U32 R46, R48.reuse, 0x10000, RZ ;  /* 0x00010000302e9824 */ /* 0x040fe200078e00ff */
[----:B------:R-:W-:Y:S01]  /*53a0*/  @!P1 LOP3.LUT R48, R48, 0xffff0000, RZ, 0xc0, !PT ;  /* 0xffff000030309812 */ /* 0x000fe200078ec0ff */
[----:B--2---:R-:W-:Y:S01]  /*53b0*/  IMAD.MOV.U32 R2, RZ, RZ, R4 ;  /* 0x000000ffff027224 */ /* 0x004fe200078e0004 */
[----:B------:R-:W-:Y:S02]  /*53c0*/  @!P1 SHF.R.U32.HI R4, RZ, 0x10, R5 ;  /* 0x00000010ff049819 */ /* 0x000fe40000011605 */
[----:B------:R-:W-:Y:S02]  /*53d0*/  MOV R5, R6 ;  /* 0x0000000600057202 */ /* 0x000fe40000000f00 */
[----:B------:R-:W-:Y:S02]  /*53e0*/  @!P1 SHF.R.U64 R6, R6, 0x10, R7 ;  /* 0x0000001006069819 */ /* 0x000fe40000001207 */
[----:B------:R-:W-:Y:S02]  /*53f0*/  @!P1 PRMT R2, R2, 0x5410, R8 ;  /* 0x0000541002029816 */ /* 0x000fe40000000008 */
[----:B------:R-:W-:Y:S02]  /*5400*/  @!P1 PRMT R7, R9, 0x5410, R4 ;  /* 0x0000541009079816 */ /* 0x000fe40000000004 */
[----:B------:R-:W-:Y:S01]  /*5410*/  @!P1 PRMT R9, R5, 0x5410, R6 ;  /* 0x0000541005099816 */ /* 0x000fe20000000006 */
[C---:B------:R-:W-:Y:S01]  /*5420*/  @!P1 IMAD.U32 R5, R2.reuse, 0x10000, RZ ;  /* 0x0001000002059824 */ /* 0x040fe200078e00ff */
[----:B------:R-:W-:Y:S02]  /*5430*/  @!P1 LOP3.LUT R4, R2, 0xffff0000, RZ, 0xc0, !PT ;  /* 0xffff000002049812 */ /* 0x000fe400078ec0ff */
[----:B------:R-:W-:Y:S01]  /*5440*/  @!P1 SHF.L.U32 R8, R40, 0x10, RZ ;  /* 0x0000001028089819 */ /* 0x000fe200000006ff */
[C---:B---3--:R-:W-:Y:S01]  /*5450*/  @!P1 IMAD.U32 R3, R12.reuse, 0x10000, RZ ;  /* 0x000100000c039824 */ /* 0x048fe200078e00ff */
[----:B------:R-:W-:Y:S02]  /*5460*/  @!P1 LOP3.LUT R6, R12, 0xffff0000, RZ, 0xc0, !PT ;  /* 0xffff00000c069812 */ /* 0x000fe400078ec0ff */
[----:B------:R-:W-:Y:S01]  /*5470*/  @!P1 LOP3.LUT R40, R40, 0xffff0000, RZ, 0xc0, !PT ;  /* 0xffff000028289812 */ /* 0x000fe200078ec0ff */
[C---:B------:R-:W-:Y:S02]  /*5480*/  @!P1 FMUL.FTZ R42, R3.reuse, R8 ;  /* 0x00000008032a9220 */ /* 0x040fe40000410000 */
[-C--:B------:R-:W-:Y:S02]  /*5490*/  @!P1 FMUL.FTZ R2, R3, R5.reuse ;  /* 0x0000000503029220 */ /* 0x080fe40000410000 */
[----:B------:R-:W-:Y:S02]  /*54a0*/  @!P1 FMUL.FTZ R43, R6, R40 ;  /* 0x00000028062b9220 */ /* 0x000fe40000410000 */
[----:B------:R-:W-:Y:S01]  /*54b0*/  @!P1 FFMA.FTZ R88, R10, R5, -R42 ;  /* 0x000000050a589223 */ /* 0x000fe2000001082a */
[----:B------:R-:W-:Y:S01]  /*54c0*/  @!P1 SHF.L.U32 R5, R7, 0x10, RZ ;  /* 0x0000001007059819 */ /* 0x000fe200000006ff */
[-C--:B------:R-:W-:Y:S01]  /*54d0*/  @!P1 FMUL.FTZ R3, R6, R4.reuse ;  /* 0x0000000406039220 */ /* 0x080fe20000410000 */
[----:B------:R-:W-:Y:S01]  /*54e0*/  @!P1 LOP3.LUT R6, R13, 0xffff0000, RZ, 0xc0, !PT ;  /* 0xffff00000d069812 */ /* 0x000fe200078ec0ff */
[----:B------:R-:W-:Y:S01]  /*54f0*/  @!P1 FFMA.FTZ R85, R41, R4, -R43 ;  /* 0x0000000429559223 */ /* 0x000fe2000001082b */
[----:B------:R-:W-:Y:S01]  /*5500*/  @!P1 SHF.L.U32 R43, R57, 0x10, RZ ;  /* 0x00000010392b9819 */ /* 0x000fe200000006ff */
[C---:B------:R-:W-:Y:S01]  /*5510*/  @!P1 IMAD.U32 R42, R44.reuse, 0x10000, RZ ;  /* 0x000100002c2a9824 */ /* 0x040fe200078e00ff */
[----:B------:R-:W-:Y:S01]  /*5520*/  @!P1 LOP3.LUT R44, R44, 0xffff0000, RZ, 0xc0, !PT ;  /* 0xffff00002c2c9812 */ /* 0x000fe200078ec0ff */
[----:B------:R-:W-:Y:S01]  /*5530*/  @!P1 IMAD.U32 R4, R13, 0x10000, RZ ;  /* 0x000100000d049824 */ /* 0x000fe200078e00ff */
[----:B------:R-:W-:Y:S01]  /*5540*/  @!P1 LOP3.LUT R7, R7, 0xffff0000, RZ, 0xc0, !PT ;  /* 0xffff000007079812 */ /* 0x000fe200078ec0ff */
[----:B------:R-:W-:Y:S02]  /*5550*/  @!P1 FFMA.FTZ R2, R8, R10, R2 ;  /* 0x0000000a08029223 */ /* 0x000fe40000010002 */
[----:B------:R-:W-:Y:S02]  /*5560*/  @!P1 FMUL.FTZ R8, R4, R42 ;  /* 0x0000002a04089220 */ /* 0x000fe40000410000 */
[----:B------:R-:W-:Y:S02]  /*5570*/  @!P1 FMUL.FTZ R10, R6, R44 ;  /* 0x0000002c060a9220 */ /* 0x000fe40000410000 */
[-C--:B------:R-:W-:Y:S02]  /*5580*/  @!P1 FMUL.FTZ R4, R4, R5.reuse ;  /* 0x0000000504049220 */ /* 0x080fe40000410000 */
[----:B------:R-:W-:Y:S01]  /*5590*/  @!P1 FFMA.FTZ R84, R43, R5, -R8 ;  /* 0x000000052b549223 */ /* 0x000fe20000010808 */
[----:B------:R-:W-:Y:S01]  /*55a0*/  @!P1 LOP3.LUT R8, R14, 0xffff0000, RZ, 0xc0, !PT ;  /* 0xffff00000e089812 */ /* 0x000fe200078ec0ff */
[-C--:B------:R-:W-:Y:S01]  /*55b0*/  @!P1 FMUL.FTZ R5, R6, R7.reuse ;  /* 0x0000000706059220 */ /* 0x080fe20000410000 */
[----:B------:R-:W-:Y:S01]  /*55c0*/  @!P1 SHF.L.U32 R6, R14, 0x10, RZ ;  /* 0x000000100e069819 */ /* 0x000fe200000006ff */
[----:B------:R-:W-:Y:S02]  /*55d0*/  @!P1 FFMA.FTZ R82, R45, R7, -R10 ;  /* 0x000000072d529223 */ /* 0x000fe4000001080a */
[C---:B------:R-:W-:Y:S01]  /*55e0*/  @!P1 IMAD.U32 R7, R9.reuse, 0x10000, RZ ;  /* 0x0001000009079824 */ /* 0x040fe200078e00ff */
[----:B------:R-:W-:Y:S01]  /*55f0*/  @!P1 LOP3.LUT R9, R9, 0xffff0000, RZ, 0xc0, !PT ;  /* 0xffff000009099812 */ /* 0x000fe200078ec0ff */
[----:B------:R-:W-:Y:S02]  /*5600*/  @!P1 FMUL.FTZ R10, R6, R46 ;  /* 0x0000002e060a9220 */ /* 0x000fe40000410000 */
[----:B------:R-:W-:Y:S02]  /*5610*/  @!P1 FMUL.FTZ R50, R8, R48 ;  /* 0x0000003008329220 */ /* 0x000fe40000410000 */
[----:B------:R-:W-:Y:S01]  /*5620*/  @!P1 FFMA.FTZ R81, R47, R7, -R10 ;  /* 0x000000072f519223 */ /* 0x000fe2000001080a */
[----:B------:R-:W-:Y:S01]  /*5630*/  @!P1 LOP3.LUT R10, R15, 0xffff0000, RZ, 0xc0, !PT ;  /* 0xffff00000f0a9812 */ /* 0x000fe200078ec0ff */
[----:B------:R-:W-:Y:S01]  /*5640*/  @!P1 FFMA.FTZ R80, R49, R9, -R50 ;  /* 0x0000000931509223 */ /* 0x000fe20000010832 */
[----:B------:R-:W-:Y:S01]  /*5650*/  @!P1 SHF.L.U32 R50, R52, 0x10, RZ ;  /* 0x0000001034329819 */ /* 0x000fe200000006ff */
[----:B------:R-:W-:Y:S01]  /*5660*/  @!P1 FMUL.FTZ R6, R6, R7 ;  /* 0x0000000706069220 */ /* 0x000fe20000410000 */
[----:B------:R-:W-:Y:S01]  /*5670*/  @!P1 LOP3.LUT R52, R52, 0xffff0000, RZ, 0xc0, !PT ;  /* 0xffff000034349812 */ /* 0x000fe200078ec0ff */
[----:B------:R-:W-:Y:S02]  /*5680*/  @!P1 FMUL.FTZ R7, R8, R9 ;  /* 0x0000000908079220 */ /* 0x000fe40000410000 */
[----:B------:R-:W-:Y:S02]  /*5690*/  @!P1 IMAD.U32 R8, R15, 0x10000, RZ ;  /* 0x000100000f089824 */ /* 0x000fe400078e00ff */
[C---:B------:R-:W-:Y:S01]  /*56a0*/  @!P1 IMAD.U32 R9, R11.reuse, 0x10000, RZ ;  /* 0x000100000b099824 */ /* 0x040fe200078e00ff */
[----:B------:R-:W-:Y:S01]  /*56b0*/  @!P1 LOP3.LUT R11, R11, 0xffff0000, RZ, 0xc0, !PT ;  /* 0xffff00000b0b9812 */ /* 0x000fe200078ec0ff */
[----:B------:R-:W-:Y:S01]  /*56c0*/  @!P1 FFMA.FTZ R3, R40, R41, R3 ;  /* 0x0000002928039223 */ /* 0x000fe20000010003 */
[----:B------:R-:W-:Y:S01]  /*56d0*/  @!P1 F2FP.BF16.PACK_AB R40, R80, R81 ;  /* 0x000000515028923e */ /* 0x000fe200000010ff */
[----:B------:R-:W-:Y:S02]  /*56e0*/  @!P1 FMUL.FTZ R76, R8, R50 ;  /* 0x00000032084c9220 */ /* 0x000fe40000410000 */
[----:B------:R-:W-:Y:S01]  /*56f0*/  @!P1 FMUL.FTZ R77, R10, R52 ;  /* 0x000000340a4d9220 */ /* 0x000fe20000410000 */
[----:B------:R-:W-:Y:S01]  /*5700*/  @!P1 F2FP.BF16.PACK_AB R2, R3, R2 ;  /* 0x000000020302923e */ /* 0x000fe200000010ff */
[----:B------:R-:W-:Y:S02]  /*5710*/  @!P1 FFMA.FTZ R4, R42, R43, R4 ;  /* 0x0000002b2a049223 */ /* 0x000fe40000010004 */
[----:B------:R-:W-:Y:S02]  /*5720*/  @!P1 FFMA.FTZ R5, R44, R45, R5 ;  /* 0x0000002d2c059223 */ /* 0x000fe40000010005 */
[----:B------:R-:W-:Y:S02]  /*5730*/  @!P1 FFMA.FTZ R76, R51, R9, -R76 ;  /* 0x00000009334c9223 */ /* 0x000fe4000001084c */
[----:B------:R-:W-:Y:S01]  /*5740*/  @!P1 FFMA.FTZ R77, R53, R11, -R77 ;  /* 0x0000000b354d9223 */ /* 0x000fe2000001084d */
[----:B------:R-:W-:Y:S01]  /*5750*/  @!P1 F2FP.BF16.PACK_AB R4, R5, R4 ;  /* 0x000000040504923e */ /* 0x000fe200000010ff */
[----:B------:R-:W-:Y:S02]  /*5760*/  @!P1 FMUL.FTZ R8, R8, R9 ;  /* 0x0000000908089220 */ /* 0x000fe40000410000 */
[----:B------:R-:W-:Y:S01]  /*5770*/  @!P1 FFMA.FTZ R6, R46, R47, R6 ;  /* 0x0000002f2e069223 */ /* 0x000fe20000010006 */
[----:B------:R-:W-:Y:S01]  /*5780*/  @!P1 F2FP.BF16.PACK_AB R41, R77, R76 ;  /* 0x0000004c4d29923e */ /* 0x000fe200000010ff */
[----:B------:R-:W-:Y:S01]  /*5790*/  @!P1 FMUL.FTZ R9, R10, R11 ;  /* 0x0000000b0a099220 */ /* 0x000fe20000410000 */
[----:B------:R-:W-:Y:S01]  /*57a0*/  @!P1 F2FP.BF16.PACK_AB R11, R82, R84 ;  /* 0x00000054520b923e */ /* 0x000fe200000010ff */
[----:B------:R-:W-:Y:S01]  /*57b0*/  @!P1 FFMA.FTZ R7, R48, R49, R7 ;  /* 0x0000003130079223 */ /* 0x000fe20000010007 */
[----:B------:R-:W-:Y:S01]  /*57c0*/  @!P1 F2FP.BF16.PACK_AB R10, R85, R88 ;  /* 0x00000058550a923e */ /* 0x000fe200000010ff */
[----:B------:R-:W-:Y:S01]  /*57d0*/  @!P1 FFMA.FTZ R8, R50, R51, R8 ;  /* 0x0000003332089223 */ /* 0x000fe20000010008 */
[----:B------:R-:W-:Y:S01]  /*57e0*/  @!P1 MOV R59, R41 ;  /* 0x00000029003b9202 */ /* 0x000fe20000000f00 */
[----:B------:R-:W-:Y:S01]  /*57f0*/  @!P1 FFMA.FTZ R9, R52, R53, R9 ;  /* 0x0000003534099223 */ /* 0x000fe20000010009 */
[----:B------:R-:W-:Y:S01]  /*5800*/  @!P1 MOV R56, R10 ;  /* 0x0000000a00389202 */ /* 0x000fe20000000f00 */
[----:B------:R-:W-:Y:S01]  /*5810*/  @!P1 IMAD.MOV.U32 R57, RZ, RZ, R11 ;  /* 0x000000ffff399224 */ /* 0x000fe200078e000b */
[----:B------:R-:W-:Y:S01]  /*5820*/  @!P1 F2FP.BF16.PACK_AB R6, R7, R6 ;  /* 0x000000060706923e */ /* 0x000fe200000010ff */
[----:B------:R-:W-:Y:S01]  /*5830*/  @!P1 IMAD.MOV.U32 R58, RZ, RZ, R40 ;  /* 0x000000ffff3a9224 */ /* 0x000fe200078e0028 */
[----:B------:R-:W-:Y:S01]  /*5840*/  @!P1 F2FP.BF16.PACK_AB R8, R9, R8 ;  /* 0x000000080908923e */ /* 0x000fe200000010ff */
[----:B------:R-:W-:Y:S01]  /*5850*/  @!P1 IMAD.MOV.U32 R12, RZ, RZ, R2 ;  /* 0x000000ffff0c9224 */ /* 0x000fe200078e0002 */
[----:B------:R-:W-:Y:S01]  /*5860*/  @!P1 MOV R14, R6 ;  /* 0x00000006000e9202 */ /* 0x000fe20000000f00 */
[----:B------:R-:W-:Y:S01]  /*5870*/  @!P1 IMAD.MOV.U32 R13, RZ, RZ, R4 ;  /* 0x000000ffff0d9224 */ /* 0x000fe200078e0004 */
[----:B------:R1:W-:Y:S01]  /*5880*/  ST.E.128 [R78.64], R56 ;  /* 0x000000384e007985 */ /* 0x0003e2000c101d16 */
[----:B------:R-:W-:Y:S07]  /*5890*/  @!P1 IMAD.MOV.U32 R15, RZ, RZ, R8 ;  /* 0x000000ffff0f9224 */ /* 0x000fee00078e0008 */
[----:B------:R1:W-:Y:S02]  /*58a0*/  @!P0 ST.E.128 [R86.64], R12 ;  /* 0x0000000c56008985 */ /* 0x0003e4000c101d16 */
.L_x_83:
[----:B------:R-:W-:Y:S05]  /*58b0*/  BSYNC B0 ;  /* 0x0000000000007941 */ /* 0x000fea0003800000 */
.L_x_82:
[----:B------:R2:W3:Y:S01]  /*58c0*/  SHFL.IDX PT, R45, R89, 0x1, 0x1c1f ;  /* 0x003c1f00592d7f89 */ /* 0x0004e200000e0000 */
[----:B------:R-:W-:Y:S01]  /*58d0*/  ISETP.GE.OR P0, PT, R159, UR9, P6 ;  /* 0x000000099f007c0c */ /* 0x000fe2000b706670 */
[----:B------:R-:W-:Y:S02]  /*58e0*/  BSSY B0, `(.L_x_84) ;  /* 0x0000074000007945 */ /* 0x000fe40003800000 */
[----:B------:R2:W4:Y:S10]  /*58f0*/  SHFL.IDX PT, R44, R90, 0x1, 0x1c1f ;  /* 0x003c1f005a2c7f89 */ /* 0x00053400000e0000 */
[----:B------:R-:W-:-:S05]  /*5900*/  @P0 BRA `(.L_x_85) ;  /* 0x0000071000000947 */ /* 0x000fca0003800000 */
[----:B------:R-:W-:Y:S01]  /*5910*/  SEL R2, R152, R133, !P5 ;  /* 0x0000008598027207 */ /* 0x000fe20006800000 */
[----:B------:R-:W1:Y:S01]  /*5920*/  LDS.128 R48, [R143+0x3900] ;  /* 0x003900008f307984 */ /* 0x000e620000000c00 */
[----:B-----5:R-:W-:Y:S02]  /*5930*/  @!P1 SHF.R.U64 R6, R60, 0x10, R61 ;  /* 0x000000103c069819 */ /* 0x020fe4000000123d */
[----:B------:R-:W-:Y:S02]  /*5940*/  SHF.R.S32.HI R43, RZ, 0x1f, R2 ;  /* 0x0000001fff2b7819 */ /* 0x000fe40000011402 */
[C---:B-1--4-:R-:W-:Y:S02]  /*5950*/  LEA R56, P0, R98.reuse, R44, 0x1 ;  /* 0x0000002c62387211 */ /* 0x052fe400078008ff */
[----:B------:R-:W-:Y:S02]  /*5960*/  LEA.HI R43, R43, R2, RZ, 0x4 ;  /* 0x000000022b2b7211 */ /* 0x000fe400078f20ff */
[----:B---3--:R-:W-:Y:S02]  /*5970*/  LEA.HI.X R57, R98, R45, R103, 0x1, P0 ;  /* 0x0000002d62397211 */ /* 0x008fe400000f0c67 */
[----:B------:R-:W-:Y:S02]  /*5980*/  LEA.HI.SX32 R43, R43, R116, 0x1c ;  /* 0x000000742b2b7211 */ /* 0x000fe400078fe2ff */
[--C-:B------:R-:W-:Y:S02]  /*5990*/  @!P1 SHF.R.U64 R9, R62, 0x10, R63.reuse ;  /* 0x000000103e099819 */ /* 0x100fe4000000123f */
[----:B------:R-:W-:Y:S01]  /*59a0*/  @!P1 SHF.R.U32.HI R10, RZ, 0x10, R63 ;  /* 0x00000010ff0a9819 */ /* 0x000fe2000001163f */
[----:B------:R-:W-:Y:S01]  /*59b0*/  IMAD.SHL.U32 R43, R43, 0x8, RZ ;  /* 0x000000082b2b7824 */ /* 0x000fe200078e00ff */
[----:B------:R-:W-:Y:S02]  /*59c0*/  @!P1 SHF.R.U32.HI R3, RZ, 0x10, R21 ;  /* 0x00000010ff039819 */ /* 0x000fe40000011615 */
[----:B------:R-:W-:Y:S02]  /*59d0*/  @!P1 SHF.R.U64 R4, R22, 0x10, R23 ;  /* 0x0000001016049819 */ /* 0x000fe40000001217 */
[----:B------:R-:W-:Y:S02]  /*59e0*/  LOP3.LUT R2, R125, 0x38, R43, 0xf8, !PT ;  /* 0x000000387d027812 */ /* 0x000fe400078ef82b */
[----:B------:R-:W-:Y:S02]  /*59f0*/  ISETP.GE.AND P0, PT, R43, c[0x0][0x1d4], PT ;  /* 0x000075002b007a0c */ /* 0x000fe40003f06270 */
[----:B------:R-:W-:Y:S02]  /*5a00*/  LOP3.LUT R2, R2, R162, RZ, 0x3c, !PT ;  /* 0x000000a202027212 */ /* 0x000fe400078e3cff */
[----:B------:R-:W-:Y:S02]  /*5a10*/  @!P1 PRMT R42, R55, 0x5432, R9 ;  /* 0x00005432372a9816 */ /* 0x000fe40000000009 */
[----:B------:R-:W-:Y:S01]  /*5a20*/  @!P1 SHF.R.U32.HI R5, RZ, 0x10, R23 ;  /* 0x00000010ff059819 */ /* 0x000fe20000011617 */
[----:B------:R-:W-:Y:S01]  /*5a30*/  IMAD.IADD R2, R139, 0x1, R2 ;  /* 0x000000018b027824 */ /* 0x000fe200078e0202 */
[----:B------:R-:W-:Y:S02]  /*5a40*/  @!P1 PRMT R11, R17, 0x5432, R4 ;  /* 0x00005432110b9816 */ /* 0x000fe40000000004 */
[----:B------:R-:W-:Y:S01]  /*5a50*/  @!P1 PRMT R40, R54, 0x5410, R6 ;  /* 0x0000541036289816 */ /* 0x000fe20000000006 */
[----:B------:R-:W-:Y:S01]  /*5a60*/  IMAD.SHL.U32 R2, R2, 0x2, RZ ;  /* 0x0000000202027824 */ /* 0x000fe200078e00ff */
[----:B------:R-:W-:Y:S01]  /*5a70*/  @!P1 SHF.R.U32.HI R7, RZ, 0x10, R61 ;  /* 0x00000010ff079819 */ /* 0x000fe2000001163d */
[----:B------:R-:W-:Y:S01]  /*5a80*/  @!P0 IMAD.WIDE R62, R43, 0x2, R44 ;  /* 0x000000022b3e8825 */ /* 0x000fe200078e022c */
[----:B------:R-:W-:Y:S02]  /*5a90*/  @!P1 PRMT R6, R16, 0x5410, R3 ;  /* 0x0000541010069816 */ /* 0x000fe40000000003 */
[----:B------:R1:W3:Y:S01]  /*5aa0*/  LDS.128 R12, [R2+0x3900] ;  /* 0x00390000020c7984 */ /* 0x0002e20000000c00 */
[----:B------:R-:W-:Y:S01]  /*5ab0*/  @!P1 PRMT R22, R54, 0x5432, R7 ;  /* 0x0000543236169816 */ /* 0x000fe20000000007 */
[----:B------:R-:W-:Y:S01]  /*5ac0*/  @!P1 IMAD.U32 R7, R40, 0x10000, RZ ;  /* 0x0001000028079824 */ /* 0x000fe200078e00ff */
[----:B------:R-:W-:Y:S02]  /*5ad0*/  @!P1 PRMT R41, R55, 0x5410, R10 ;  /* 0x0000541037299816 */ /* 0x000fe4000000000a */
[----:B------:R-:W-:Y:S01]  /*5ae0*/  @!P1 PRMT R10, R17, 0x5410, R5 ;  /* 0x00005410110a9816 */ /* 0x000fe20000000005 */
[C---:B------:R-:W-:Y:S01]  /*5af0*/  @!P1 IMAD.U32 R5, R6.reuse, 0x10000, RZ ;  /* 0x0001000006059824 */ /* 0x040fe200078e00ff */
[----:B------:R-:W-:Y:S01]  /*5b00*/  @!P1 LOP3.LUT R6, R6, 0xffff0000, RZ, 0xc0, !PT ;  /* 0xffff000006069812 */ /* 0x000fe200078ec0ff */
[C---:B------:R-:W-:Y:S01]  /*5b10*/  @!P1 IMAD.U32 R44, R41.reuse, 0x10000, RZ ;  /* 0x00010000292c9824 */ /* 0x040fe200078e00ff */
[----:B------:R-:W-:Y:S02]  /*5b20*/  @!P1 LOP3.LUT R46, R41, 0xffff0000, RZ, 0xc0, !PT ;  /* 0xffff0000292e9812 */ /* 0x000fe400078ec0ff */
[----:B-1----:R-:W-:Y:S01]  /*5b30*/  @!P1 SHF.R.U64 R2, R20, 0x10, R21 ;  /* 0x0000001014029819 */ /* 0x002fe20000001215 */
[C---:B------:R-:W-:Y:S01]  /*5b40*/  @!P1 IMAD.U32 R21, R49.reuse, 0x10000, RZ ;  /* 0x0001000031159824 */ /* 0x040fe200078e00ff */
[----:B------:R-:W-:Y:S02]  /*5b50*/  @!P1 SHF.L.U32 R9, R48, 0x10, RZ ;  /* 0x0000001030099819 */ /* 0x000fe400000006ff */
[----:B------:R-:W-:Y:S02]  /*5b60*/  @!P1 LOP3.LUT R23, R49, 0xffff0000, RZ, 0xc0, !PT ;  /* 0xffff000031179812 */ /* 0x000fe400078ec0ff */
[C---:B------:R-:W-:Y:S02]  /*5b70*/  @!P1 SHF.L.U32 R45, R51.reuse, 0x10, RZ ;  /* 0x00000010332d9819 */ /* 0x040fe400000006ff */
[----:B------:R-:W-:Y:S02]  /*5b80*/  @!P1 LOP3.LUT R47, R51, 0xffff0000, RZ, 0xc0, !PT ;  /* 0xffff0000332f9812 */ /* 0x000fe400078ec0ff */
[----:B------:R-:W-:Y:S02]  /*5b90*/  @!P1 LOP3.LUT R43, R50, 0xffff0000, RZ, 0xc0, !PT ;  /* 0xffff0000322b9812 */ /* 0x000fe400078ec0ff */
[----:B------:R-:W-:Y:S02]  /*5ba0*/  @!P1 PRMT R8, R16, 0x5432, R2 ;  /* 0x0000543210089816 */ /* 0x000fe40000000002 */
[C---:B------:R-:W-:Y:S02]  /*5bb0*/  @!P1 SHF.L.U32 R20, R22.reuse, 0x10, RZ ;  /* 0x0000001016149819 */ /* 0x040fe400000006ff */
[----:B------:R-:W-:Y:S01]  /*5bc0*/  @!P1 LOP3.LUT R22, R22, 0xffff0000, RZ, 0xc0, !PT ;  /* 0xffff000016169812 */ /* 0x000fe200078ec0ff */
[----:B---3--:R-:W-:Y:S02]  /*5bd0*/  @!P1 IMAD.U32 R2, R12, 0x10000, RZ ;  /* 0x000100000c029824 */ /* 0x008fe400078e00ff */
[C---:B------:R-:W-:Y:S01]  /*5be0*/  @!P1 IMAD.U32 R3, R8.reuse, 0x10000, RZ ;  /* 0x0001000008039824 */ /* 0x040fe200078e00ff */
[----:B------:R-:W-:Y:S01]  /*5bf0*/  @!P1 LOP3.LUT R8, R8, 0xffff0000, RZ, 0xc0, !PT ;  /* 0xffff000008089812 */ /* 0x000fe200078ec0ff */
[C---:B------:R-:W-:Y:S02]  /*5c00*/  @!P1 FMUL.FTZ R16, R2.reuse, R7 ;  /* 0x0000000702109220 */ /* 0x040fe40000410000 */
[-C--:B------:R-:W-:Y:S02]  /*5c10*/  @!P1 FMUL.FTZ R2, R2, R3.reuse ;  /* 0x0000000302029220 */ /* 0x080fe40000410000 */
[----:B------:R-:W-:Y:S01]  /*5c20*/  @!P1 FFMA.FTZ R61, R9, R3, -R16 ;  /* 0x00000003093d9223 */ /* 0x000fe20000010810 */
[C---:B------:R-:W-:Y:S01]  /*5c30*/  @!P1 LOP3.LUT R3, R13.reuse, 0xffff0000, RZ, 0xc0, !PT ;  /* 0xffff00000d039812 */ /* 0x040fe200078ec0ff */
[----:B------:R-:W-:Y:S01]  /*5c40*/  @!P1 IMAD.U32 R4, R13, 0x10000, RZ ;  /* 0x000100000d049824 */ /* 0x000fe200078e00ff */
[----:B------:R-:W-:Y:S01]  /*5c50*/  @!P1 LOP3.LUT R16, R40, 0xffff0000, RZ, 0xc0, !PT ;  /* 0xffff000028109812 */ /* 0x000fe200078ec0ff */
[----:B------:R-:W-:Y:S01]  /*5c60*/  @!P1 FFMA.FTZ R2, R7, R9, R2 ;  /* 0x0000000907029223 */ /* 0x000fe20000010002 */
[----:B------:R-:W-:Y:S01]  /*5c70*/  @!P1 LOP3.LUT R7, R12, 0xffff0000, RZ, 0xc0, !PT ;  /* 0xffff00000c079812 */ /* 0x000fe200078ec0ff */
[----:B------:R-:W-:Y:S02]  /*5c80*/  @!P1 FMUL.FTZ R17, R4, R20 ;  /* 0x0000001404119220 */ /* 0x000fe40000410000 */
[----:B------:R-:W-:Y:S02]  /*5c90*/  @!P1 FMUL.FTZ R9, R3, R22 ;  /* 0x0000001603099220 */ /* 0x000fe40000410000 */
[-C--:B------:R-:W-:Y:S01]  /*5ca0*/  @!P1 FFMA.FTZ R60, R21, R5.reuse, -R17 ;  /* 0x00000005153c9223 */ /* 0x080fe20000010811 */
[----:B------:R-:W-:Y:S01]  /*5cb0*/  @!P1 LOP3.LUT R17, R48, 0xffff0000, RZ, 0xc0, !PT ;  /* 0xffff000030119812 */ /* 0x000fe200078ec0ff */
[----:B------:R-:W-:Y:S01]  /*5cc0*/  @!P1 FFMA.FTZ R59, R23, R6, -R9 ;  /* 0x00000006173b9223 */ /* 0x000fe20000010809 */
[----:B------:R-:W-:Y:S01]  /*5cd0*/  @!P1 LOP3.LUT R9, R15, 0xffff0000, RZ, 0xc0, !PT ;  /* 0xffff00000f099812 */ /* 0x000fe200078ec0ff */
[----:B------:R-:W-:Y:S02]  /*5ce0*/  @!P1 FMUL.FTZ R4, R4, R5 ;  /* 0x0000000504049220 */ /* 0x000fe40000410000 */
[----:B------:R-:W-:Y:S02]  /*5cf0*/  @!P1 FMUL.FTZ R40, R7, R16 ;  /* 0x0000001007289220 */ /* 0x000fe40000410000 */
[----:B------:R-:W-:Y:S02]  /*5d00*/  @!P1 FMUL.FTZ R5, R3, R6 ;  /* 0x0000000603059220 */ /* 0x000fe40000410000 */
[----:B------:R-:W-:Y:S02]  /*5d10*/  @!P1 IMAD.U32 R6, R15, 0x10000, RZ ;  /* 0x000100000f069824 */ /* 0x000fe400078e00ff */
[-C--:B------:R-:W-:Y:S02]  /*5d20*/  @!P1 FMUL.FTZ R3, R7, R8.reuse ;  /* 0x0000000807039220 */ /* 0x080fe40000410000 */
[C---:B------:R-:W-:Y:S01]  /*5d30*/  @!P1 IMAD.U32 R7, R10.reuse, 0x10000, RZ ;  /* 0x000100000a079824 */ /* 0x040fe200078e00ff */
[----:B------:R-:W-:Y:S01]  /*5d40*/  @!P1 LOP3.LUT R10, R10, 0xffff0000, RZ, 0xc0, !PT ;  /* 0xffff00000a0a9812 */ /* 0x000fe200078ec0ff */
[----:B------:R-:W-:Y:S02]  /*5d50*/  @!P1 FFMA.FTZ R58, R17, R8, -R40 ;  /* 0x00000008113a9223 */ /* 0x000fe40000010828 */
[----:B------:R-:W-:Y:S02]  /*5d60*/  @!P1 FMUL.FTZ R40, R6, R44 ;  /* 0x0000002c06289220 */ /* 0x000fe40000410000 */
[----:B------:R-:W-:Y:S02]  /*5d70*/  @!P1 FMUL.FTZ R41, R9, R46 ;  /* 0x0000002e09299220 */ /* 0x000fe40000410000 */
[-C--:B------:R-:W-:Y:S02]  /*5d80*/  @!P1 FFMA.FTZ R55, R45, R7.reuse, -R40 ;  /* 0x000000072d379223 */ /* 0x080fe40000010828 */
[-C--:B------:R-:W-:Y:S02]  /*5d90*/  @!P1 FMUL.FTZ R9, R9, R10.reuse ;  /* 0x0000000a09099220 */ /* 0x080fe40000410000 */
[----:B------:R-:W-:Y:S01]  /*5da0*/  @!P1 FFMA.FTZ R54, R47, R10, -R41 ;  /* 0x0000000a2f369223 */ /* 0x000fe20000010829 */
[----:B------:R-:W-:Y:S01]  /*5db0*/  @!P1 LOP3.LUT R10, R14, 0xffff0000, RZ, 0xc0, !PT ;  /* 0xffff00000e0a9812 */ /* 0x000fe200078ec0ff */
[C---:B------:R-:W-:Y:S01]  /*5dc0*/  @!P1 IMAD.U32 R40, R42.reuse, 0x10000, RZ ;  /* 0x000100002a289824 */ /* 0x040fe200078e00ff */
[----:B------:R-:W-:Y:S01]  /*5dd0*/  @!P1 LOP3.LUT R42, R42, 0xffff0000, RZ, 0xc0, !PT ;  /* 0xffff00002a2a9812 */ /* 0x000fe200078ec0ff */
[----:B------:R-:W-:Y:S01]  /*5de0*/  @!P1 FMUL.FTZ R8, R6, R7 ;  /* 0x0000000706089220 */ /* 0x000fe20000410000 */
[----:B------:R-:W-:Y:S01]  /*5df0*/  @!P1 SHF.L.U32 R41, R50, 0x10, RZ ;  /* 0x0000001032299819 */ /* 0x000fe200000006ff */
[----:B------:R-:W-:Y:S02]  /*5e00*/  @!P1 IMAD.U32 R6, R14, 0x10000, RZ ;  /* 0x000100000e069824 */ /* 0x000fe400078e00ff */
[C---:B------:R-:W-:Y:S01]  /*5e10*/  @!P1 IMAD.U32 R7, R11.reuse, 0x10000, RZ ;  /* 0x000100000b079824 */ /* 0x040fe200078e00ff */
[----:B------:R-:W-:Y:S01]  /*5e20*/  @!P1 LOP3.LUT R11, R11, 0xffff0000, RZ, 0xc0, !PT ;  /* 0xffff00000b0b9812 */ /* 0x000fe200078ec0ff */
[----:B------:R-:W-:Y:S02]  /*5e30*/  @!P1 FMUL.FTZ R52, R6, R40 ;  /* 0x0000002806349220 */ /* 0x000fe40000410000 */
[----:B------:R-:W-:Y:S02]  /*5e40*/  @!P1 FMUL.FTZ R53, R10, R42 ;  /* 0x0000002a0a359220 */ /* 0x000fe40000410000 */
[----:B------:R-:W-:Y:S01]  /*5e50*/  @!P1 FFMA.FTZ R3, R16, R17, R3 ;  /* 0x0000001110039223 */ /* 0x000fe20000010003 */
[----:B------:R-:W-:Y:S01]  /*5e60*/  @!P1 F2FP.BF16.PACK_AB R17, R54, R55 ;  /* 0x000000373611923e */ /* 0x000fe200000010ff */
[----:B------:R-:W-:Y:S02]  /*5e70*/  @!P1 FMUL.FTZ R6, R6, R7 ;  /* 0x0000000706069220 */ /* 0x000fe40000410000 */
[----:B------:R-:W-:Y:S01]  /*5e80*/  @!P1 FFMA.FTZ R4, R20, R21, R4 ;  /* 0x0000001514049223 */ /* 0x000fe20000010004 */
[----:B------:R-:W-:Y:S01]  /*5e90*/  @!P1 MOV R51, R17 ;  /* 0x0000001100339202 */ /* 0x000fe20000000f00 */
[----:B------:R-:W-:Y:S01]  /*5ea0*/  @!P1 FFMA.FTZ R52, R41, R7, -R52 ;  /* 0x0000000729349223 */ /* 0x000fe20000010834 */
[----:B------:R-:W-:Y:S01]  /*5eb0*/  @!P1 F2FP.BF16.PACK_AB R2, R3, R2 ;  /* 0x000000020302923e */ /* 0x000fe200000010ff */
[----:B------:R-:W-:Y:S01]  /*5ec0*/  @!P1 FMUL.FTZ R7, R10, R11 ;  /* 0x0000000b0a079220 */ /* 0x000fe20000410000 */
[----:B------:R-:W-:Y:S01]  /*5ed0*/  @!P1 F2FP.BF16.PACK_AB R10, R58, R61 ;  /* 0x0000003d3a0a923e */ /* 0x000fe200000010ff */
[----:B------:R-:W-:Y:S01]  /*5ee0*/  @!P1 FFMA.FTZ R53, R43, R11, -R53 ;  /* 0x0000000b2b359223 */ /* 0x000fe20000010835 */
[----:B------:R-:W-:Y:S01]  /*5ef0*/  @!P1 F2FP.BF16.PACK_AB R11, R59, R60 ;  /* 0x0000003c3b0b923e */ /* 0x000fe200000010ff */
[----:B------:R-:W-:Y:S01]  /*5f00*/  @!P1 FFMA.FTZ R5, R22, R23, R5 ;  /* 0x0000001716059223 */ /* 0x000fe20000010005 */
[----:B------:R-:W-:Y:S01]  /*5f10*/  @!P1 MOV R48, R10 ;  /* 0x0000000a00309202 */ /* 0x000fe20000000f00 */
[----:B------:R-:W-:Y:S01]  /*5f20*/  @!P1 FFMA.FTZ R6, R40, R41, R6 ;  /* 0x0000002928069223 */ /* 0x000fe20000010006 */
[----:B------:R-:W-:Y:S01]  /*5f30*/  @!P1 F2FP.BF16.PACK_AB R16, R53, R52 ;  /* 0x000000343510923e */ /* 0x000fe200000010ff */
[----:B------:R-:W-:Y:S01]  /*5f40*/  @!P1 FFMA.FTZ R7, R42, R43, R7 ;  /* 0x0000002b2a079223 */ /* 0x000fe20000010007 */
[----:B------:R-:W-:Y:S01]  /*5f50*/  @!P1 F2FP.BF16.PACK_AB R4, R5, R4 ;  /* 0x000000040504923e */ /* 0x000fe200000010ff */
[----:B------:R-:W-:Y:S02]  /*5f60*/  @!P1 FFMA.FTZ R8, R44, R45, R8 ;  /* 0x0000002d2c089223 */ /* 0x000fe40000010008 */
[----:B------:R-:W-:Y:S01]  /*5f70*/  @!P1 FFMA.FTZ R9, R46, R47, R9 ;  /* 0x0000002f2e099223 */ /* 0x000fe20000010009 */
[----:B------:R-:W-:Y:S01]  /*5f80*/  @!P1 F2FP.BF16.PACK_AB R6, R7, R6 ;  /* 0x000000060706923e */ /* 0x000fe200000010ff */
[----:B------:R-:W-:Y:S02]  /*5f90*/  @!P1 IMAD.MOV.U32 R49, RZ, RZ, R11 ;  /* 0x000000ffff319224 */ /* 0x000fe400078e000b */
        /* <DEDUP_REMOVED lines=8> */
.L_x_85:
[----:B------:R-:W-:Y:S05]  /*6020*/  BSYNC B0 ;  /* 0x0000000000007941 */ /* 0x000fea0003800000 */
.L_x_84:
[----:B------:R1:W2:Y:S01]  /*6030*/  SHFL.IDX PT, R21, R89, 0x2, 0x1c1f ;  /* 0x005c1f0059157f89 */ /* 0x0002a200000e0000 */
[----:B------:R-:W-:Y:S01]  /*6040*/  ISETP.GE.OR P0, PT, R158, UR9, P6 ;  /* 0x000000099e007c0c */ /* 0x000fe2000b706670 */
[----:B------:R-:W-:Y:S02]  /*6050*/  BSSY B0, `(.L_x_86) ;  /* 0x0000074000007945 */ /* 0x000fe40003800000 */
[----:B------:R1:W4:Y:S10]  /*6060*/  SHFL.IDX PT, R20, R90, 0x2, 0x1c1f ;  /* 0x005c1f005a147f89 */ /* 0x00033400000e0000 */
[----:B------:R-:W-:-:S05]  /*6070*/  @P0 BRA `(.L_x_87) ;  /* 0x0000071000000947 */ /* 0x000fca0003800000 */
[----:B------:R-:W-:Y:S01]  /*6080*/  SEL R2, R152, R133, !P5 ;  /* 0x0000008598027207 */ /* 0x000fe20006800000 */
[----:B---34-:R-:W3:Y:S01]  /*6090*/  LDS.128 R44, [R142+0x3900] ;  /* 0x003900008e2c7984 */ /* 0x018ee20000000c00 */
[C---:B------:R-:W-:Y:S02]  /*60a0*/  LEA R52, P0, R98.reuse, R20, 0x1 ;  /* 0x0000001462347211 */ /* 0x040fe400078008ff */
[----:B------:R-:W-:Y:S02]  /*60b0*/  SHF.R.S32.HI R22, RZ, 0x1f, R2 ;  /* 0x0000001fff167819 */ /* 0x000fe40000011402 */
[----:B--2---:R-:W-:Y:S02]  /*60c0*/  LEA.HI.X R53, R98, R21, R103, 0x1, P0 ;  /* 0x0000001562357211 */ /* 0x004fe400000f0c67 */
[----:B------:R-:W-:Y:S02]  /*60d0*/  LEA.HI R22, R22, R2, RZ, 0x4 ;  /* 0x0000000216167211 */ /* 0x000fe400078f20ff */
[----:B------:R-:W-:Y:S02]  /*60e0*/  @!P1 SHF.R.U32.HI R9, RZ, 0x10, R67 ;  /* 0x00000010ff099819 */ /* 0x000fe40000011643 */
[----:B------:R-:W-:Y:S02]  /*60f0*/  LEA.HI.SX32 R22, R22, R116, 0x1c ;  /* 0x0000007416167211 */ /* 0x000fe400078fe2ff */
[--C-:B-----5:R-:W-:Y:S02]  /*6100*/  @!P1 SHF.R.U64 R4, R26, 0x10, R27.reuse ;  /* 0x000000101a049819 */ /* 0x120fe4000000121b */
[----:B------:R-:W-:Y:S01]  /*6110*/  @!P1 SHF.R.U32.HI R5, RZ, 0x10, R27 ;  /* 0x00000010ff059819 */ /* 0x000fe2000001161b */
[----:B------:R-:W-:Y:S01]  /*6120*/  IMAD.SHL.U32 R22, R22, 0x8, RZ ;  /* 0x0000000816167824 */ /* 0x000fe200078e00ff */
[----:B------:R-:W-:Y:S02]  /*6130*/  @!P1 SHF.R.U64 R6, R64, 0x10, R65 ;  /* 0x0000001040069819 */ /* 0x000fe40000001241 */
[----:B------:R-:W-:Y:S02]  /*6140*/  @!P1 PRMT R10, R37, 0x5410, R5 ;  /* 0x00005410250a9816 */ /* 0x000fe40000000005 */
[----:B------:R-:W-:Y:S02]  /*6150*/  LOP3.LUT R2, R124, 0x38, R22, 0xf8, !PT ;  /* 0x000000387c027812 */ /* 0x000fe400078ef816 */
[----:B------:R-:W-:Y:S02]  /*6160*/  ISETP.GE.AND P0, PT, R22, c[0x0][0x1d4], PT ;  /* 0x0000750016007a0c */ /* 0x000fe40003f06270 */
[----:B------:R-:W-:Y:S02]  /*6170*/  LOP3.LUT R2, R2, R161, RZ, 0x3c, !PT ;  /* 0x000000a102027212 */ /* 0x000fe400078e3cff */
[----:B------:R-:W-:Y:S02]  /*6180*/  @!P1 PRMT R17, R72, 0x5410, R6 ;  /* 0x0000541048119816 */ /* 0x000fe40000000006 */
[----:B------:R-:W-:Y:S01]  /*6190*/  @!P1 SHF.R.U32.HI R7, RZ, 0x10, R65 ;  /* 0x00000010ff079819 */ /* 0x000fe20000011641 */
[----:B------:R-:W-:Y:S01]  /*61a0*/  IMAD.IADD R2, R138, 0x1, R2 ;  /* 0x000000018a027824 */ /* 0x000fe200078e0202 */
[----:B------:R-:W-:Y:S02]  /*61b0*/  @!P1 SHF.R.U32.HI R3, RZ, 0x10, R25 ;  /* 0x00000010ff039819 */ /* 0x000fe40000011619 */
[----:B------:R-:W-:Y:S01]  /*61c0*/  @!P1 PRMT R16, R72, 0x5432, R7 ;  /* 0x0000543248109816 */ /* 0x000fe20000000007 */
[----:B------:R-:W-:Y:S01]  /*61d0*/  IMAD.SHL.U32 R2, R2, 0x2, RZ ;  /* 0x0000000202027824 */ /* 0x000fe200078e00ff */
[----:B------:R-:W-:Y:S01]  /*61e0*/  @!P1 SHF.R.U64 R11, R66, 0x10, R67 ;  /* 0x00000010420b9819 */ /* 0x000fe20000001243 */
[----:B------:R-:W-:Y:S01]  /*61f0*/  @!P1 IMAD.U32 R7, R17, 0x10000, RZ ;  /* 0x0001000011079824 */ /* 0x000fe200078e00ff */
[----:B------:R-:W-:Y:S01]  /*6200*/  @!P1 PRMT R6, R36, 0x5410, R3 ;  /* 0x0000541024069816 */ /* 0x000fe20000000003 */
[----:B-1----:R-:W-:Y:S01]  /*6210*/  @!P0 IMAD.WIDE R56, R22, 0x2, R20 ;  /* 0x0000000216388825 */ /* 0x002fe200078e0214 */
[----:B------:R1:W2:Y:S01]  /*6220*/  LDS.128 R12, [R2+0x3900] ;  /* 0x00390000020c7984 */ /* 0x0002a20000000c00 */
[----:B------:R-:W-:Y:S02]  /*6230*/  @!P1 SHF.L.U32 R20, R16, 0x10, RZ ;  /* 0x0000001010149819 */ /* 0x000fe400000006ff */
[C---:B------:R-:W-:Y:S01]  /*6240*/  @!P1 IMAD.U32 R5, R6.reuse, 0x10000, RZ ;  /* 0x0001000006059824 */ /* 0x040fe200078e00ff */
[----:B------:R-:W-:Y:S01]  /*6250*/  @!P1 LOP3.LUT R6, R6, 0xffff0000, RZ, 0xc0, !PT ;  /* 0xffff000006069812 */ /* 0x000fe200078ec0ff */
[----:B---3--:R-:W-:Y:S01]  /*6260*/  @!P1 IMAD.U32 R21, R45, 0x10000, RZ ;  /* 0x000100002d159824 */ /* 0x008fe200078e00ff */
[----:B------:R-:W-:Y:S02]  /*6270*/  @!P1 LOP3.LUT R41, R47, 0xffff0000, RZ, 0xc0, !PT ;  /* 0xffff00002f299812 */ /* 0x000fe400078ec0ff */
[----:B------:R-:W-:Y:S02]  /*6280*/  @!P1 LOP3.LUT R27, R46, 0xffff0000, RZ, 0xc0, !PT ;  /* 0xffff00002e1b9812 */ /* 0x000fe400078ec0ff */
[----:B------:R-:W-:Y:S02]  /*6290*/  @!P1 PRMT R26, R73, 0x5432, R11 ;  /* 0x00005432491a9816 */ /* 0x000fe4000000000b */
[----:B------:R-:W-:Y:S02]  /*62a0*/  @!P1 PRMT R11, R37, 0x5432, R4 ;  /* 0x00005432250b9816 */ /* 0x000fe40000000004 */
[----:B------:R-:W-:Y:S02]  /*62b0*/  @!P1 SHF.L.U32 R37, R47, 0x10, RZ ;  /* 0x000000102f259819 */ /* 0x000fe400000006ff */
[----:B-1----:R-:W-:Y:S02]  /*62c0*/  @!P1 SHF.R.U64 R2, R24, 0x10, R25 ;  /* 0x0000001018029819 */ /* 0x002fe40000001219 */
[----:B------:R-:W-:Y:S02]  /*62d0*/  @!P1 PRMT R24, R73, 0x5410, R9 ;  /* 0x0000541049189816 */ /* 0x000fe40000000009 */
[----:B------:R-:W-:Y:S02]  /*62e0*/  @!P1 SHF.L.U32 R9, R44, 0x10, RZ ;  /* 0x000000102c099819 */ /* 0x000fe400000006ff */
[----:B------:R-:W-:Y:S01]  /*62f0*/  @!P1 PRMT R8, R36, 0x5432, R2 ;  /* 0x0000543224089816 */ /* 0x000fe20000000002 */
[C---:B------:R-:W-:Y:S01]  /*6300*/  @!P1 IMAD.U32 R36, R24.reuse, 0x10000, RZ ;  /* 0x0001000018249824 */ /* 0x040fe200078e00ff */
[----:B------:R-:W-:Y:S03]  /*6310*/  @!P1 LOP3.LUT R40, R24, 0xffff0000, RZ, 0xc0, !PT ;  /* 0xffff000018289812 */ /* 0x000fe600078ec0ff */
[C---:B------:R-:W-:Y:S01]  /*6320*/  @!P1 IMAD.U32 R3, R8.reuse, 0x10000, RZ ;  /* 0x0001000008039824 */ /* 0x040fe200078e00ff */
[----:B------:R-:W-:Y:S01]  /*6330*/  @!P1 LOP3.LUT R8, R8, 0xffff0000, RZ, 0xc0, !PT ;  /* 0xffff000008089812 */ /* 0x000fe200078ec0ff */
[----:B--2---:R-:W-:Y:S02]  /*6340*/  @!P1 IMAD.U32 R2, R12, 0x10000, RZ ;  /* 0x000100000c029824 */ /* 0x004fe400078e00ff */
[----:B------:R-:W-:Y:S02]  /*6350*/  @!P1 IMAD.U32 R4, R13, 0x10000, RZ ;  /* 0x000100000d049824 */ /* 0x000fe400078e00ff */
[C---:B------:R-:W-:Y:S02]  /*6360*/  @!P1 FMUL.FTZ R22, R2.reuse, R7 ;  /* 0x0000000702169220 */ /* 0x040fe40000410000 */
[-C--:B------:R-:W-:Y:S02]  /*6370*/  @!P1 FMUL.FTZ R2, R2, R3.reuse ;  /* 0x0000000302029220 */ /* 0x080fe40000410000 */
[----:B------:R-:W-:Y:S02]  /*6380*/  @!P1 FMUL.FTZ R23, R4, R20 ;  /* 0x0000001404179220 */ /* 0x000fe40000410000 */
[----:B------:R-:W-:Y:S01]  /*6390*/  @!P1 FFMA.FTZ R55, R9, R3, -R22 ;  /* 0x0000000309379223 */ /* 0x000fe20000010816 */
[----:B------:R-:W-:Y:S01]  /*63a0*/  @!P1 LOP3.LUT R3, R13, 0xffff0000, RZ, 0xc0, !PT ;  /* 0xffff00000d039812 */ /* 0x000fe200078ec0ff */
[----:B------:R-:W-:Y:S01]  /*63b0*/  @!P1 FFMA.FTZ R54, R21, R5, -R23 ;  /* 0x0000000515369223 */ /* 0x000fe20000010817 */
[----:B------:R-:W-:Y:S01]  /*63c0*/  @!P1 LOP3.LUT R23, R45, 0xffff0000, RZ, 0xc0, !PT ;  /* 0xffff00002d179812 */ /* 0x000fe200078ec0ff */
[----:B------:R-:W-:Y:S01]  /*63d0*/  @!P1 FFMA.FTZ R2, R7, R9, R2 ;  /* 0x0000000907029223 */ /* 0x000fe20000010002 */
[----:B------:R-:W-:Y:S01]  /*63e0*/  @!P1 LOP3.LUT R22, R16, 0xffff0000, RZ, 0xc0, !PT ;  /* 0xffff000010169812 */ /* 0x000fe200078ec0ff */
[----:B------:R-:W-:Y:S01]  /*63f0*/  @!P1 FMUL.FTZ R4, R4, R5 ;  /* 0x0000000504049220 */ /* 0x000fe20000410000 */
[----:B------:R-:W-:Y:S01]  /*6400*/  @!P1 LOP3.LUT R7, R12, 0xffff0000, RZ, 0xc0, !PT ;  /* 0xffff00000c079812 */ /* 0x000fe200078ec0ff */
[----:B------:R-:W-:Y:S01]  /*6410*/  @!P1 FMUL.FTZ R5, R3, R6 ;  /* 0x0000000603059220 */ /* 0x000fe20000410000 */
[----:B------:R-:W-:Y:S01]  /*6420*/  @!P1 LOP3.LUT R16, R17, 0xffff0000, RZ, 0xc0, !PT ;  /* 0xffff000011109812 */ /* 0x000fe200078ec0ff */
[----:B------:R-:W-:Y:S01]  /*6430*/  @!P1 FMUL.FTZ R9, R3, R22 ;  /* 0x0000001603099220 */ /* 0x000fe20000410000 */
[----:B------:R-:W-:Y:S01]  /*6440*/  @!P1 LOP3.LUT R17, R44, 0xffff0000, RZ, 0xc0, !PT ;  /* 0xffff00002c119812 */ /* 0x000fe200078ec0ff */
[----:B------:R-:W-:Y:S02]  /*6450*/  @!P1 FMUL.FTZ R3, R7, R8 ;  /* 0x0000000807039220 */ /* 0x000fe40000410000 */
[----:B------:R-:W-:Y:S01]  /*6460*/  @!P1 FFMA.FTZ R51, R23, R6, -R9 ;  /* 0x0000000617339223 */ /* 0x000fe20000010809 */
[----:B------:R-:W-:Y:S01]  /*6470*/  @!P1 LOP3.LUT R9, R15, 0xffff0000, RZ, 0xc0, !PT ;  /* 0xffff00000f099812 */ /* 0x000fe200078ec0ff */
[----:B------:R-:W-:Y:S02]  /*6480*/  @!P1 FMUL.FTZ R25, R7, R16 ;  /* 0x0000001007199220 */ /* 0x000fe40000410000 */
[----:B------:R-:W-:Y:S02]  /*6490*/  @!P1 IMAD.U32 R6, R15, 0x10000, RZ ;  /* 0x000100000f069824 */ /* 0x000fe400078e00ff */
        /* <DEDUP_REMOVED lines=47> */
.L_x_87:
[----:B------:R-:W-:Y:S05]  /*6790*/  BSYNC B0 ;  /* 0x0000000000007941 */ /* 0x000fea0003800000 */
.L_x_86:
[----:B-1----:R1:W4:Y:S01]  /*67a0*/  SHFL.IDX PT, R47, R89, 0x3, 0x1c1f ;  /* 0x007c1f00592f7f89 */ /* 0x00232200000e0000 */
[----:B------:R-:W-:Y:S03]  /*67b0*/  ISETP.GE.OR P0, PT, R157, UR9, P6 ;  /* 0x000000099d007c0c */ /* 0x000fe6000b706670 */
[----:B------:R1:W3:Y:S10]  /*67c0*/  SHFL.IDX PT, R46, R90, 0x3, 0x1c1f ;  /* 0x007c1f005a2e7f89 */ /* 0x0002f400000e0000 */
[----:B------:R-:W-:-:S05]  /*67d0*/  @P0 BRA `(.L_x_79) ;  /* 0x00000bf000000947 */ /* 0x000fca0003800000 */
[----:B------:R-:W-:Y:S01]  /*67e0*/  SEL R2, R152, R133, !P5 ;  /* 0x0000008598027207 */ /* 0x000fe20006800000 */
[----:B-----5:R-:W1:Y:S01]  /*67f0*/  LDS.128 R40, [R141+0x3900] ;  /* 0x003900008d287984 */ /* 0x020e620000000c00 */
[----:B------:R-:W-:Y:S02]  /*6800*/  @!P1 SHF.R.U32.HI R5, RZ, 0x10, R69 ;  /* 0x00000010ff059819 */ /* 0x000fe40000011645 */
[----:B------:R-:W-:Y:S02]  /*6810*/  SHF.R.S32.HI R3, RZ, 0x1f, R2 ;  /* 0x0000001fff037819 */ /* 0x000fe40000011402 */
[C---:B---3--:R-:W-:Y:S02]  /*6820*/  LEA R54, P0, R98.reuse, R46, 0x1 ;  /* 0x0000002e62367211 */ /* 0x048fe400078008ff */
[----:B------:R-:W-:Y:S02]  /*6830*/  LEA.HI R2, R3, R2, RZ, 0x4 ;  /* 0x0000000203027211 */ /* 0x000fe400078f20ff */
[----:B----4-:R-:W-:Y:S02]  /*6840*/  LEA.HI.X R55, R98, R47, R103, 0x1, P0 ;  /* 0x0000002f62377211 */ /* 0x010fe400000f0c67 */
[----:B------:R-:W-:Y:S02]  /*6850*/  LEA.HI.SX32 R2, R2, R116, 0x1c ;  /* 0x0000007402027211 */ /* 0x000fe400078fe2ff */
[----:B------:R-:W-:Y:S02]  /*6860*/  @!P1 SHF.R.U64 R3, R28, 0x10, R29 ;  /* 0x000000101c039819 */ /* 0x000fe4000000121d */
[----:B------:R-:W-:Y:S01]  /*6870*/  @!P1 SHF.R.U64 R4, R30, 0x10, R31 ;  /* 0x000000101e049819 */ /* 0x000fe2000000121f */
[----:B------:R-:W-:Y:S01]  /*6880*/  IMAD.SHL.U32 R48, R2, 0x8, RZ ;  /* 0x0000000802307824 */ /* 0x000fe200078e00ff */
[----:B------:R-:W-:Y:S02]  /*6890*/  @!P1 PRMT R8, R38, 0x5432, R3 ;  /* 0x0000543226089816 */ /* 0x000fe40000000003 */
[----:B------:R-:W-:Y:S02]  /*68a0*/  @!P1 SHF.R.U32.HI R2, RZ, 0x10, R29 ;  /* 0x00000010ff029819 */ /* 0x000fe4000001161d */
[----:B------:R-:W-:Y:S02]  /*68b0*/  LOP3.LUT R12, R123, 0x38, R48, 0xf8, !PT ;  /* 0x000000387b0c7812 */ /* 0x000fe400078ef830 */
[----:B------:R-:W-:Y:S02]  /*68c0*/  @!P1 PRMT R25, R74, 0x5410, R5 ;  /* 0x000054104a199816 */ /* 0x000fe40000000005 */
[----:B------:R-:W-:Y:S02]  /*68d0*/  LOP3.LUT R12, R12, R160, RZ, 0x3c, !PT ;  /* 0x000000a00c0c7212 */ /* 0x000fe400078e3cff */
[----:B------:R-:W-:Y:S01]  /*68e0*/  @!P1 PRMT R5, R38, 0x5410, R2 ;  /* 0x0000541026059816 */ /* 0x000fe20000000002 */
[----:B------:R-:W-:Y:S01]  /*68f0*/  @!P1 IMAD.U32 R23, R25, 0x10000, RZ ;  /* 0x0001000019179824 */ /* 0x000fe200078e00ff */
[----:B------:R-:W-:Y:S01]  /*6900*/  @!P1 SHF.R.U64 R7, R70, 0x10, R71 ;  /* 0x0000001046079819 */ /* 0x000fe20000001247 */
[----:B------:R-:W-:Y:S01]  /*6910*/  IMAD.IADD R12, R137, 0x1, R12 ;  /* 0x00000001890c7824 */ /* 0x000fe200078e020c */
[----:B------:R-:W-:Y:S01]  /*6920*/  @!P1 PRMT R9, R39, 0x5410, R4 ;  /* 0x0000541027099816 */ /* 0x000fe20000000004 */
[----:B------:R-:W-:Y:S01]  /*6930*/  @!P1 IMAD.U32 R3, R5, 0x10000, RZ ;  /* 0x0001000005039824 */ /* 0x000fe200078e00ff */
[----:B------:R-:W-:Y:S01]  /*6940*/  @!P1 PRMT R29, R75, 0x5410, R7 ;  /* 0x000054104b1d9816 */ /* 0x000fe20000000007 */
[----:B------:R-:W-:Y:S01]  /*6950*/  IMAD.SHL.U32 R12, R12, 0x2, RZ ;  /* 0x000000020c0c7824 */ /* 0x000fe200078e00ff */
[----:B------:R-:W-:Y:S02]  /*6960*/  @!P1 LOP3.LUT R25, R25, 0xffff0000, RZ, 0xc0, !PT ;  /* 0xffff000019199812 */ /* 0x000fe400078ec0ff */
[----:B------:R-:W-:Y:S01]  /*6970*/  @!P1 SHF.R.U32.HI R6, RZ, 0x10, R31 ;  /* 0x00000010ff069819 */ /* 0x000fe2000001161f */
[C---:B------:R-:W-:Y:S01]  /*6980*/  @!P1 IMAD.U32 R27, R29.reuse, 0x10000, RZ ;  /* 0x000100001d1b9824 */ /* 0x040fe200078e00ff */
[----:B------:R-:W-:Y:S01]  /*6990*/  @!P1 LOP3.LUT R29, R29, 0xffff0000, RZ, 0xc0, !PT ;  /* 0xffff00001d1d9812 */ /* 0x000fe200078ec0ff */
[C---:B-1----:R-:W-:Y:S01]  /*69a0*/  @!P1 IMAD.U32 R24, R41.reuse, 0x10000, RZ ;  /* 0x0001000029189824 */ /* 0x042fe200078e00ff */
[----:B------:R-:W1:Y:S01]  /*69b0*/  LDS.128 R12, [R12+0x3900] ;  /* 0x003900000c0c7984 */ /* 0x000e620000000c00 */
[----:B------:R-:W-:Y:S01]  /*69c0*/  @!P1 IMAD.U32 R20, R40, 0x10000, RZ ;  /* 0x0001000028149824 */ /* 0x000fe200078e00ff */
[----:B------:R-:W-:Y:S01]  /*69d0*/  @!P1 LOP3.LUT R26, R41, 0xffff0000, RZ, 0xc0, !PT ;  /* 0xffff0000291a9812 */ /* 0x000fe200078ec0ff */
[----:B------:R-:W-:Y:S01]  /*69e0*/  @!P1 IMAD.U32 R28, R42, 0x10000, RZ ;  /* 0x000100002a1c9824 */ /* 0x000fe200078e00ff */
[----:B------:R-:W-:Y:S01]  /*69f0*/  @!P1 LOP3.LUT R22, R40, 0xffff0000, RZ, 0xc0, !PT ;  /* 0xffff000028169812 */ /* 0x000fe200078ec0ff */
[C---:B------:R-:W-:Y:S01]  /*6a00*/  @!P1 IMAD.U32 R36, R43.reuse, 0x10000, RZ ;  /* 0x000100002b249824 */ /* 0x040fe200078e00ff */
[----:B------:R-:W-:Y:S02]  /*6a10*/  @!P1 LOP3.LUT R38, R43, 0xffff0000, RZ, 0xc0, !PT ;  /* 0xffff00002b269812 */ /* 0x000fe400078ec0ff */
[----:B------:R-:W-:Y:S02]  /*6a20*/  @!P1 LOP3.LUT R30, R42, 0xffff0000, RZ, 0xc0, !PT ;  /* 0xffff00002a1e9812 */ /* 0x000fe400078ec0ff */
[----:B------:R-:W-:Y:S01]  /*6a30*/  @!P1 PRMT R11, R39, 0x5432, R6 ;  /* 0x00005432270b9816 */ /* 0x000fe20000000006 */
[----:B------:R-:W-:Y:S01]  /*6a40*/  @!P1 IMAD.U32 R6, R8, 0x10000, RZ ;  /* 0x0001000008069824 */ /* 0x000fe200078e00ff */
[----:B------:R-:W-:Y:S02]  /*6a50*/  @!P1 SHF.R.U32.HI R37, RZ, 0x10, R71 ;  /* 0x00000010ff259819 */ /* 0x000fe40000011647 */
[----:B--2---:R-:W-:Y:S02]  /*6a60*/  @!P1 SHF.R.U64 R21, R68, 0x10, R69 ;  /* 0x0000001044159819 */ /* 0x004fe40000001245 */
[----:B------:R-:W-:Y:S02]  /*6a70*/  @!P1 PRMT R37, R75, 0x5432, R37 ;  /* 0x000054324b259816 */ /* 0x000fe40000000025 */
[----:B------:R-:W-:Y:S02]  /*6a80*/  @!P1 PRMT R21, R74, 0x5432, R21 ;  /* 0x000054324a159816 */ /* 0x000fe40000000015 */
[C---:B------:R-:W-:Y:S02]  /*6a90*/  @!P1 SHF.L.U32 R31, R37.reuse, 0x10, RZ ;  /* 0x00000010251f9819 */ /* 0x040fe400000006ff */
[----:B------:R-:W-:Y:S01]  /*6aa0*/  @!P1 LOP3.LUT R37, R37, 0xffff0000, RZ, 0xc0, !PT ;  /* 0xffff000025259812 */ /* 0x000fe200078ec0ff */
[C---:B------:R-:W-:Y:S01]  /*6ab0*/  @!P1 IMAD.U32 R17, R21.reuse, 0x10000, RZ ;  /* 0x0001000015119824 */ /* 0x040fe200078e00ff */
[----:B------:R-:W-:Y:S02]  /*6ac0*/  @!P1 LOP3.LUT R21, R21, 0xffff0000, RZ, 0xc0, !PT ;  /* 0xffff000015159812 */ /* 0x000fe400078ec0ff */
[----:B------:R-:W-:Y:S02]  /*6ad0*/  ISETP.GE.AND P0, PT, R48, c[0x0][0x1d4], PT ;  /* 0x0000750030007a0c */ /* 0x000fe40003f06270 */
[C---:B-1----:R-:W-:Y:S05]  /*6ae0*/  @!P1 SHF.L.U32 R2, R13.reuse, 0x10, RZ ;  /* 0x000000100d029819 */ /* 0x042fea00000006ff */
[C---:B------:R-:W-:Y:S02]  /*6af0*/  @!P1 FMUL.FTZ R7, R2.reuse, R23 ;  /* 0x0000001702079220 */ /* 0x040fe40000410000 */
[-C--:B------:R-:W-:Y:S01]  /*6b00*/  @!P1 FMUL.FTZ R4, R2, R3.reuse ;  /* 0x0000000302049220 */ /* 0x080fe20000410000 */
[----:B------:R-:W-:Y:S01]  /*6b10*/  @!P1 LOP3.LUT R2, R13, 0xffff0000, RZ, 0xc0, !PT ;  /* 0xffff00000d029812 */ /* 0x000fe200078ec0ff */
[----:B------:R-:W-:Y:S01]  /*6b20*/  @!P1 FFMA.FTZ R56, R24, R3, -R7 ;  /* 0x0000000318389223 */ /* 0x000fe20000010807 */
[----:B------:R-:W-:Y:S02]  /*6b30*/  @!P1 LOP3.LUT R3, R5, 0xffff0000, RZ, 0xc0, !PT ;  /* 0xffff000005039812 */ /* 0x000fe400078ec0ff */
[----:B------:R-:W-:Y:S01]  /*6b40*/  @!P1 SHF.L.U32 R7, R12, 0x10, RZ ;  /* 0x000000100c079819 */ /* 0x000fe200000006ff */
[C---:B------:R-:W-:Y:S02]  /*6b50*/  @!P1 FMUL.FTZ R10, R2.reuse, R25 ;  /* 0x00000019020a9220 */ /* 0x040fe40000410000 */
[----:B------:R-:W-:Y:S02]  /*6b60*/  @!P1 FMUL.FTZ R5, R2, R3 ;  /* 0x0000000302059220 */ /* 0x000fe40000410000 */
[C---:B------:R-:W-:Y:S02]  /*6b70*/  @!P1 FMUL.FTZ R16, R7.reuse, R17 ;  /* 0x0000001107109220 */ /* 0x040fe40000410000 */
[----:B------:R-:W-:Y:S01]  /*6b80*/  @!P1 FFMA.FTZ R53, R26, R3, -R10 ;  /* 0x000000031a359223 */ /* 0x000fe2000001080a */
[----:B------:R-:W-:Y:S01]  /*6b90*/  @!P1 LOP3.LUT R3, R12, 0xffff0000, RZ, 0xc0, !PT ;  /* 0xffff00000c039812 */ /* 0x000fe200078ec0ff */
[-C--:B------:R-:W-:Y:S01]  /*6ba0*/  @!P1 FMUL.FTZ R2, R7, R6.reuse ;  /* 0x0000000607029220 */ /* 0x080fe20000410000 */
[----:B------:R-:W-:Y:S01]  /*6bb0*/  @!P1 SHF.L.U32 R7, R14, 0x10, RZ ;  /* 0x000000100e079819 */ /* 0x000fe200000006ff */
[----:B------:R-:W-:Y:S01]  /*6bc0*/  @!P1 FFMA.FTZ R52, R20, R6, -R16 ;  /* 0x0000000614349223 */ /* 0x000fe20000010810 */
[----:B------:R-:W-:Y:S01]  /*6bd0*/  @!P1 LOP3.LUT R6, R8, 0xffff0000, RZ, 0xc0, !PT ;  /* 0xffff000008069812 */ /* 0x000fe200078ec0ff */
[C---:B------:R-:W-:Y:S01]  /*6be0*/  @!P1 IMAD.U32 R8, R9.reuse, 0x10000, RZ ;  /* 0x0001000009089824 */ /* 0x040fe200078e00ff */
[----:B------:R-:W-:Y:S01]  /*6bf0*/  @!P1 LOP3.LUT R9, R9, 0xffff0000, RZ, 0xc0, !PT ;  /* 0xffff000009099812 */ /* 0x000fe200078ec0ff */
[----:B------:R-:W-:Y:S02]  /*6c00*/  @!P1 FMUL.FTZ R10, R3, R21 ;  /* 0x00000015030a9220 */ /* 0x000fe40000410000 */
[----:B------:R-:W-:Y:S02]  /*6c10*/  @!P1 FMUL.FTZ R16, R7, R27 ;  /* 0x0000001b07109220 */ /* 0x000fe40000410000 */
[-C--:B------:R-:W-:Y:S02]  /*6c20*/  @!P1 FMUL.FTZ R3, R3, R6.reuse ;  /* 0x0000000603039220 */ /* 0x080fe40000410000 */
[----:B------:R-:W-:Y:S02]  /*6c30*/  @!P1 FFMA.FTZ R51, R22, R6, -R10 ;  /* 0x0000000616339223 */ /* 0x000fe4000001080a */
[-C--:B------:R-:W-:Y:S01]  /*6c40*/  @!P1 FMUL.FTZ R6, R7, R8.reuse ;  /* 0x0000000807069220 */ /* 0x080fe20000410000 */
[----:B------:R-:W-:Y:S01]  /*6c50*/  @!P1 LOP3.LUT R7, R14, 0xffff0000, RZ, 0xc0, !PT ;  /* 0xffff00000e079812 */ /* 0x000fe200078ec0ff */
[----:B------:R-:W-:Y:S01]  /*6c60*/  @!P1 FFMA.FTZ R50, R28, R8, -R16 ;  /* 0x000000081c329223 */ /* 0x000fe20000010810 */
[C---:B------:R-:W-:Y:S01]  /*6c70*/  @!P1 LOP3.LUT R16, R15.reuse, 0xffff0000, RZ, 0xc0, !PT ;  /* 0xffff00000f109812 */ /* 0x040fe200078ec0ff */
[----:B------:R-:W-:Y:S02]  /*6c80*/  @!P1 IMAD.U32 R10, R15, 0x10000, RZ ;  /* 0x000100000f0a9824 */ /* 0x000fe400078e00ff */
[C---:B------:R-:W-:Y:S01]  /*6c90*/  @!P1 IMAD.U32 R8, R11.reuse, 0x10000, RZ ;  /* 0x000100000b089824 */ /* 0x040fe200078e00ff */
[----:B------:R-:W-:Y:S01]  /*6ca0*/  @!P1 LOP3.LUT R11, R11, 0xffff0000, RZ, 0xc0, !PT ;  /* 0xffff00000b0b9812 */ /* 0x000fe200078ec0ff */
[----:B------:R-:W-:Y:S02]  /*6cb0*/  @!P1 FMUL.FTZ R44, R10, R31 ;  /* 0x0000001f0a2c9220 */ /* 0x000fe40000410000 */
[----:B------:R-:W-:Y:S02]  /*6cc0*/  @!P1 FMUL.FTZ R39, R16, R37 ;  /* 0x0000002510279220 */ /* 0x000fe40000410000 */
[C---:B------:R-:W-:Y:S02]  /*6cd0*/  @!P1 FMUL.FTZ R45, R7.reuse, R29 ;  /* 0x0000001d072d9220 */ /* 0x040fe40000410000 */
[----:B------:R-:W-:Y:S02]  /*6ce0*/  @!P1 FMUL.FTZ R7, R7, R9 ;  /* 0x0000000907079220 */ /* 0x000fe40000410000 */
[----:B------:R-:W-:Y:S01]  /*6cf0*/  @!P1 FFMA.FTZ R49, R36, R8, -R44 ;  /* 0x0000000824319223 */ /* 0x000fe2000001082c */
[----:B------:R-:W-:Y:S01]  /*6d00*/  @!P1 F2FP.BF16.PACK_AB R44, R51, R52 ;  /* 0x00000034332c923e */ /* 0x000fe200000010ff */
[----:B------:R-:W-:Y:S02]  /*6d10*/  @!P1 FFMA.FTZ R39, R38, R11, -R39 ;  /* 0x0000000b26279223 */ /* 0x000fe40000010827 */
[----:B------:R-:W-:Y:S01]  /*6d20*/  @!P1 FFMA.FTZ R9, R30, R9, -R45 ;  /* 0x000000091e099223 */ /* 0x000fe2000001082d */
[----:B------:R-:W-:Y:S01]  /*6d30*/  @!P1 F2FP.BF16.PACK_AB R45, R53, R56 ;  /* 0x00000038352d923e */ /* 0x000fe200000010ff */
[----:B------:R-:W-:Y:S01]  /*6d40*/  @!P1 FMUL.FTZ R8, R10, R8 ;  /* 0x000000080a089220 */ /* 0x000fe20000410000 */
[----:B------:R-:W-:Y:S01]  /*6d50*/  @!P1 F2FP.BF16.PACK_AB R39, R39, R49 ;  /* 0x000000312727923e */ /* 0x000fe200000010ff */
[----:B------:R-:W-:Y:S01]  /*6d60*/  @!P1 IMAD.MOV.U32 R40, RZ, RZ, R44 ;  /* 0x000000ffff289224 */ /* 0x000fe200078e002c */
[----:B------:R-:W-:Y:S01]  /*6d70*/  @!P1 F2FP.BF16.PACK_AB R10, R9, R50 ;  /* 0x00000032090a923e */ /* 0x000fe200000010ff */
[----:B------:R-:W-:Y:S01]  /*6d80*/  @!P1 FFMA.FTZ R2, R17, R20, R2 ;  /* 0x0000001411029223 */ /* 0x000fe20000010002 */
[----:B------:R-:W-:Y:S01]  /*6d90*/  @!P1 MOV R41, R45 ;  /* 0x0000002d00299202 */ /* 0x000fe20000000f00 */
[----:B------:R-:W-:Y:S02]  /*6da0*/  @!P1 IMAD.MOV.U32 R43, RZ, RZ, R39 ;  /* 0x000000ffff2b9224 */ /* 0x000fe400078e0027 */
[----:B------:R-:W-:Y:S02]  /*6db0*/  @!P1 IMAD.MOV.U32 R42, RZ, RZ, R10 ;  /* 0x000000ffff2a9224 */ /* 0x000fe400078e000a */
[----:B------:R-:W-:Y:S02]  /*6dc0*/  @!P1 FFMA.FTZ R3, R21, R22, R3 ;  /* 0x0000001615039223 */ /* 0x000fe40000010003 */
[----:B------:R-:W-:Y:S01]  /*6dd0*/  @!P1 FFMA.FTZ R4, R23, R24, R4 ;  /* 0x0000001817049223 */ /* 0x000fe20000010004 */
[----:B------:R1:W-:Y:S01]  /*6de0*/  ST.E.128 [R54.64], R40 ;  /* 0x0000002836007985 */ /* 0x0003e2000c101d16 */
[----:B------:R-:W-:Y:S01]  /*6df0*/  @!P1 FFMA.FTZ R5, R25, R26, R5 ;  /* 0x0000001a19059223 */ /* 0x000fe20000010005 */
[----:B------:R-:W-:Y:S01]  /*6e00*/  @!P1 F2FP.BF16.PACK_AB R2, R3, R2 ;  /* 0x000000020302923e */ /* 0x000fe200000010ff */
[----:B------:R-:W-:Y:S02]  /*6e10*/  @!P1 FFMA.FTZ R6, R27, R28, R6 ;  /* 0x0000001c1b069223 */ /* 0x000fe40000010006 */
[----:B------:R-:W-:Y:S01]  /*6e20*/  @!P1 FMUL.FTZ R9, R16, R11 ;  /* 0x0000000b10099220 */ /* 0x000fe20000410000 */
[----:B------:R-:W-:Y:S01]  /*6e30*/  @!P1 F2FP.BF16.PACK_AB R4, R5, R4 ;  /* 0x000000040504923e */ /* 0x000fe200000010ff */
[----:B------:R-:W-:Y:S02]  /*6e40*/  @!P1 FFMA.FTZ R7, R29, R30, R7 ;  /* 0x0000001e1d079223 */ /* 0x000fe40000010007 */
[----:B------:R-:W-:Y:S01]  /*6e50*/  @!P1 FFMA.FTZ R8, R31, R36, R8 ;  /* 0x000000241f089223 */ /* 0x000fe20000010008 */
[----:B------:R-:W-:Y:S01]  /*6e60*/  @!P1 MOV R13, R4 ;  /* 0x00000004000d9202 */ /* 0x000fe20000000f00 */
[----:B------:R-:W-:Y:S01]  /*6e70*/  @!P1 FFMA.FTZ R9, R37, R38, R9 ;  /* 0x0000002625099223 */ /* 0x000fe20000010009 */
[----:B------:R-:W-:Y:S01]  /*6e80*/  @!P1 F2FP.BF16.PACK_AB R6, R7, R6 ;  /* 0x000000060706923e */ /* 0x000fe200000010ff */
[----:B------:R-:W-:Y:S03]  /*6e90*/  @!P1 IMAD.MOV.U32 R12, RZ, RZ, R2 ;  /* 0x000000ffff0c9224 */ /* 0x000fe600078e0002 */
[----:B------:R-:W-:Y:S01]  /*6ea0*/  @!P1 F2FP.BF16.PACK_AB R8, R9, R8 ;  /* 0x000000080908923e */ /* 0x000fe200000010ff */
[----:B------:R-:W-:Y:S04]  /*6eb0*/  @!P1 IMAD.MOV.U32 R14, RZ, RZ, R6 ;  /* 0x000000ffff0e9224 */ /* 0x000fe800078e0006 */
[----:B------:R-:W-:Y:S01]  /*6ec0*/  @!P1 IMAD.MOV.U32 R15, RZ, RZ, R8 ;  /* 0x000000ffff0f9224 */ /* 0x000fe200078e0008 */
[----:B------:R-:W-:-:S05]  /*6ed0*/  @P0 BRA `(.L_x_79) ;  /* 0x000004f000000947 */ /* 0x000fca0003800000 */
[C---:B------:R-:W-:Y:S04]  /*6ee0*/  LEA R2, P0, R48.reuse, R46, 0x1 ;  /* 0x0000002e30027211 */ /* 0x040fe800078008ff */
[----:B------:R-:W-:Y:S05]  /*6ef0*/  LEA.HI.X.SX32 R3, R48, R47, 0x1, P0 ;  /* 0x0000002f30037211 */ /* 0x000fea00000f0eff */
[----:B------:R2:W-:Y:S01]  /*6f00*/  ST.E.128 [R2.64], R12 ;  /* 0x0000000c02007985 */ /* 0x0005e2000c101d16 */
[----:B------:R-:W-:-:S05]  /*6f10*/  BRA `(.L_x_79) ;  /* 0x000004b000007947 */ /* 0x000fca0003800000 */
.L_x_57:
[----:B------:R1:W2:Y:S01]  /*6f20*/  SHFL.IDX PT, R3, R89, RZ, 0x1c1f ;  /* 0x001c1fff59037589 */ /* 0x0002a200000e0000 */
[----:B------:R-:W-:Y:S01]  /*6f30*/  UIMAD UR5, UR6, -0x70, UR4 ;  /* 0xffffff90060578a4 */ /* 0x000fe2000f8e0204 */
[----:B------:R-:W-:Y:S02]  /*6f40*/  BSSY B0, `(.L_x_88) ;  /* 0x0000014000007945 */ /* 0x000fe40003800000 */
[----:B------:R1:W3:Y:S01]  /*6f50*/  SHFL.IDX PT, R2, R90, RZ, 0x1c1f ;  /* 0x001c1fff5a027589 */ /* 0x0002e200000e0000 */
[----:B------:R-:W-:Y:S04]  /*6f60*/  UISETP.LT.AND UP0, UPT, UR5, 0x70, UPT ;  /* 0x000000700500788c */ /* 0x000fe8000bf01270 */
[----:B------:R-:W-:Y:S06]  /*6f70*/  USEL UR9, UR5, 0x70, UP0 ;  /* 0x0000007005097887 */ /* 0x000fec0008000000 */
[----:B------:R-:W-:Y:S04]  /*6f80*/  IADD3 R12, -R35, UR9, RZ ;  /* 0x00000009230c7c10 */ /* 0x000fe8000fffe1ff */
[----:B------:R-:W-:Y:S11]  /*6f90*/  ISETP.GE.AND P0, PT, R12, 0x1, PT ;  /* 0x000000010c00780c */ /* 0x000ff60003f06270 */
[----:B------:R-:W-:Y:S02]  /*6fa0*/  @!UPT UIADD3 URZ, URZ, URZ, URZ ;  /* 0x0000003f3f3ff290 */ /* 0x000fe4000fffe03f */
[----:B------:R-:W-:-:S05]  /*6fb0*/  @!P0 BRA `(.L_x_89) ;  /* 0x000000c000008947 */ /* 0x000fca0003800000 */
[C---:B-123--:R-:W-:Y:S11]  /*6fc0*/  ISETP.GE.AND P1, PT, R18.reuse, c[0x0][0x1d4], PT ;  /* 0x0000750012007a0c */ /* 0x04eff60003f26270 */
[----:B------:R-:W-:Y:S02]  /*6fd0*/  @!UPT UIADD3 URZ, URZ, URZ, URZ ;  /* 0x0000003f3f3ff290 */ /* 0x000fe4000fffe03f */
[----:B------:R-:W1:Y:S01]  /*6fe0*/  @!P1 LDS.128 R8, [R92+0x3800] ;  /* 0x003800005c089984 */ /* 0x000e620000000c00 */
[CC--:B------:R-:W-:Y:S04]  /*6ff0*/  @!P1 LEA R4, P0, R18.reuse, R2.reuse, 0x1 ;  /* 0x0000000212049211 */ /* 0x0c0fe800078008ff */
[-C--:B------:R-:W-:Y:S02]  /*7000*/  @!P1 LEA.HI.X R5, R18, R3.reuse, R19, 0x1, P0 ;  /* 0x0000000312059211 */ /* 0x080fe400000f0c13 */
[----:B------:R-:W-:Y:S11]  /*7010*/  ISETP.GE.AND P0, PT, R95, c[0x0][0x1d4], PT ;  /* 0x000075005f007a0c */ /* 0x000ff60003f06270 */
[----:B------:R-:W-:Y:S02]  /*7020*/  @!UPT UIADD3 URZ, URZ, URZ, URZ ;  /* 0x0000003f3f3ff290 */ /* 0x000fe4000fffe03f */
[C---:B------:R-:W-:Y:S04]  /*7030*/  @!P0 LEA R2, P2, R83.reuse, R2, 0x1 ;  /* 0x0000000253028211 */ /* 0x040fe800078408ff */
[----:B------:R-:W-:Y:S01]  /*7040*/  @!P0 LEA.HI.X R3, R83, R3, R94, 0x1, P2 ;  /* 0x0000000353038211 */ /* 0x000fe200010f0c5e */
[----:B-1----:R-:W-:Y:S04]  /*7050*/  @!P1 ST.E.128 [R4.64], R8 ;  /* 0x0000000804009985 */ /* 0x002fe8000c101d16 */
[----:B------:R-:W1:Y:S04]  /*7060*/  @!P0 LDS.128 R4, [R93+0x3800] ;  /* 0x003800005d048984 */ /* 0x000e680000000c00 */
[----:B-1----:R1:W-:Y:S02]  /*7070*/  @!P0 ST.E.128 [R2.64], R4 ;  /* 0x0000000402008985 */ /* 0x0023e4000c101d16 */
.L_x_89:
[----:B-123--:R-:W-:Y:S05]  /*7080*/  BSYNC B0 ;  /* 0x0000000000007941 */ /* 0x00efea0003800000 */
.L_x_88:
[----:B------:R1:W2:Y:S01]  /*7090*/  SHFL.IDX PT, R3, R89, 0x1, 0x1c1f ;  /* 0x003c1f0059037f89 */ /* 0x0002a200000e0000 */
[----:B------:R-:W-:Y:S01]  /*70a0*/  ISETP.GE.AND P0, PT, R12, 0x21, PT ;  /* 0x000000210c00780c */ /* 0x000fe20003f06270 */
[----:B------:R-:W-:Y:S02]  /*70b0*/  BSSY B0, `(.L_x_90) ;  /* 0x000000f000007945 */ /* 0x000fe40003800000 */
[----:B------:R1:W3:Y:S10]  /*70c0*/  SHFL.IDX PT, R2, R90, 0x1, 0x1c1f ;  /* 0x003c1f005a027f89 */ /* 0x0002f400000e0000 */
[----:B------:R-:W-:-:S05]  /*70d0*/  @!P0 BRA `(.L_x_91) ;  /* 0x000000c000008947 */ /* 0x000fca0003800000 */
[C---:B------:R-:W-:Y:S11]  /*70e0*/  ISETP.GE.AND P1, PT, R18.reuse, c[0x0][0x1d4], PT ;  /* 0x0000750012007a0c */ /* 0x040ff60003f26270 */
[----:B------:R-:W-:Y:S02]  /*70f0*/  @!UPT UIADD3 URZ, URZ, URZ, URZ ;  /* 0x0000003f3f3ff290 */ /* 0x000fe4000fffe03f */
[----:B------:R-:W4:Y:S01]  /*7100*/  @!P1 LDS.128 R8, [R92+0x4800] ;  /* 0x004800005c089984 */ /* 0x000f220000000c00 */
[CC--:B---3--:R-:W-:Y:S04]  /*7110*/  @!P1 LEA R4, P0, R18.reuse, R2.reuse, 0x1 ;  /* 0x0000000212049211 */ /* 0x0c8fe800078008ff */
[-C--:B--2---:R-:W-:Y:S02]  /*7120*/  @!P1 LEA.HI.X R5, R18, R3.reuse, R19, 0x1, P0 ;  /* 0x0000000312059211 */ /* 0x084fe400000f0c13 */
[----:B------:R-:W-:Y:S11]  /*7130*/  ISETP.GE.AND P0, PT, R95, c[0x0][0x1d4], PT ;  /* 0x000075005f007a0c */ /* 0x000ff60003f06270 */
[----:B------:R-:W-:Y:S02]  /*7140*/  @!UPT UIADD3 URZ, URZ, URZ, URZ ;  /* 0x0000003f3f3ff290 */ /* 0x000fe4000fffe03f */
[C---:B------:R-:W-:Y:S04]  /*7150*/  @!P0 LEA R2, P2, R83.reuse, R2, 0x1 ;  /* 0x0000000253028211 */ /* 0x040fe800078408ff */
[----:B------:R-:W-:Y:S01]  /*7160*/  @!P0 LEA.HI.X R3, R83, R3, R94, 0x1, P2 ;  /* 0x0000000353038211 */ /* 0x000fe200010f0c5e */
[----:B----4-:R-:W-:Y:S04]  /*7170*/  @!P1 ST.E.128 [R4.64], R8 ;  /* 0x0000000804009985 */ /* 0x010fe8000c101d16 */
[----:B------:R-:W2:Y:S04]  /*7180*/  @!P0 LDS.128 R4, [R93+0x4800] ;  /* 0x004800005d048984 */ /* 0x000ea80000000c00 */
[----:B--2---:R2:W-:Y:S02]  /*7190*/  @!P0 ST.E.128 [R2.64], R4 ;  /* 0x0000000402008985 */ /* 0x0045e4000c101d16 */
.L_x_91:
[----:B------:R-:W-:Y:S05]  /*71a0*/  BSYNC B0 ;  /* 0x0000000000007941 */ /* 0x000fea0003800000 */
.L_x_90:
[----:B--2---:R2:W4:Y:S01]  /*71b0*/  SHFL.IDX PT, R3, R89, 0x2, 0x1c1f ;  /* 0x005c1f0059037f89 */ /* 0x00452200000e0000 */
[----:B------:R-:W-:Y:S01]  /*71c0*/  ISETP.GE.AND P0, PT, R12, 0x41, PT ;  /* 0x000000410c00780c */ /* 0x000fe20003f06270 */
[----:B------:R-:W-:Y:S02]  /*71d0*/  BSSY B0, `(.L_x_92) ;  /* 0x000000f000007945 */ /* 0x000fe40003800000 */
[----:B---3--:R2:W3:Y:S10]  /*71e0*/  SHFL.IDX PT, R2, R90, 0x2, 0x1c1f ;  /* 0x005c1f005a027f89 */ /* 0x0084f400000e0000 */
[----:B------:R-:W-:-:S05]  /*71f0*/  @!P0 BRA `(.L_x_93) ;  /* 0x000000c000008947 */ /* 0x000fca0003800000 */
[C---:B------:R-:W-:Y:S11]  /*7200*/  ISETP.GE.AND P1, PT, R18.reuse, c[0x0][0x1d4], PT ;  /* 0x0000750012007a0c */ /* 0x040ff60003f26270 */
[----:B------:R-:W-:Y:S02]  /*7210*/  @!UPT UIADD3 URZ, URZ, URZ, URZ ;  /* 0x0000003f3f3ff290 */ /* 0x000fe4000fffe03f */
[----:B------:R-:W5:Y:S01]  /*7220*/  @!P1 LDS.128 R8, [R92+0x5800] ;  /* 0x005800005c089984 */ /* 0x000f620000000c00 */
[CC--:B---3--:R-:W-:Y:S04]  /*7230*/  @!P1 LEA R4, P0, R18.reuse, R2.reuse, 0x1 ;  /* 0x0000000212049211 */ /* 0x0c8fe800078008ff */
[-C--:B----4-:R-:W-:Y:S02]  /*7240*/  @!P1 LEA.HI.X R5, R18, R3.reuse, R19, 0x1, P0 ;  /* 0x0000000312059211 */ /* 0x090fe400000f0c13 */
[----:B------:R-:W-:Y:S11]  /*7250*/  ISETP.GE.AND P0, PT, R95, c[0x0][0x1d4], PT ;  /* 0x000075005f007a0c */ /* 0x000ff60003f06270 */
[----:B------:R-:W-:Y:S02]  /*7260*/  @!UPT UIADD3 URZ, URZ, URZ, URZ ;  /* 0x0000003f3f3ff290 */ /* 0x000fe4000fffe03f */
[C---:B------:R-:W-:Y:S04]  /*7270*/  @!P0 LEA R2, P2, R83.reuse, R2, 0x1 ;  /* 0x0000000253028211 */ /* 0x040fe800078408ff */
[----:B------:R-:W-:Y:S01]  /*7280*/  @!P0 LEA.HI.X R3, R83, R3, R94, 0x1, P2 ;  /* 0x0000000353038211 */ /* 0x000fe200010f0c5e */
[----:B-----5:R-:W-:Y:S04]  /*7290*/  @!P1 ST.E.128 [R4.64], R8 ;  /* 0x0000000804009985 */ /* 0x020fe8000c101d16 */
[----:B------:R-:W3:Y:S04]  /*72a0*/  @!P0 LDS.128 R4, [R93+0x5800] ;  /* 0x005800005d048984 */ /* 0x000ee80000000c00 */
[----:B---3--:R3:W-:Y:S02]  /*72b0*/  @!P0 ST.E.128 [R2.64], R4 ;  /* 0x0000000402008985 */ /* 0x0087e4000c101d16 */
.L_x_93:
[----:B------:R-:W-:Y:S05]  /*72c0*/  BSYNC B0 ;  /* 0x0000000000007941 */ /* 0x000fea0003800000 */
.L_x_92:
[----:B---34-:R3:W4:Y:S01]  /*72d0*/  SHFL.IDX PT, R3, R89, 0x3, 0x1c1f ;  /* 0x007c1f0059037f89 */ /* 0x01872200000e0000 */
[----:B------:R-:W-:Y:S03]  /*72e0*/  ISETP.GE.AND P0, PT, R12, 0x61, PT ;  /* 0x000000610c00780c */ /* 0x000fe60003f06270 */
[----:B------:R3:W1:Y:S10]  /*72f0*/  SHFL.IDX PT, R2, R90, 0x3, 0x1c1f ;  /* 0x007c1f005a027f89 */ /* 0x00067400000e0000 */
[----:B------:R-:W-:-:S05]  /*7300*/  @!P0 BRA `(.L_x_79) ;  /* 0x000000c000008947 */ /* 0x000fca0003800000 */
[C---:B------:R-:W-:Y:S11]  /*7310*/  ISETP.GE.AND P1, PT, R18.reuse, c[0x0][0x1d4], PT ;  /* 0x0000750012007a0c */ /* 0x040ff60003f26270 */
[----:B------:R-:W-:Y:S02]  /*7320*/  @!UPT UIADD3 URZ, URZ, URZ, URZ ;  /* 0x0000003f3f3ff290 */ /* 0x000fe4000fffe03f */
[----:B------:R-:W5:Y:S01]  /*7330*/  @!P1 LDS.128 R8, [R92+0x6800] ;  /* 0x006800005c089984 */ /* 0x000f620000000c00 */
[CC--:B-1----:R-:W-:Y:S04]  /*7340*/  @!P1 LEA R4, P0, R18.reuse, R2.reuse, 0x1 ;  /* 0x0000000212049211 */ /* 0x0c2fe800078008ff */
[-C--:B----4-:R-:W-:Y:S02]  /*7350*/  @!P1 LEA.HI.X R5, R18, R3.reuse, R19, 0x1, P0 ;  /* 0x0000000312059211 */ /* 0x090fe400000f0c13 */
[----:B------:R-:W-:Y:S11]  /*7360*/  ISETP.GE.AND P0, PT, R95, c[0x0][0x1d4], PT ;  /* 0x000075005f007a0c */ /* 0x000ff60003f06270 */
[----:B------:R-:W-:Y:S02]  /*7370*/  @!UPT UIADD3 URZ, URZ, URZ, URZ ;  /* 0x0000003f3f3ff290 */ /* 0x000fe4000fffe03f */
[C---:B------:R-:W-:Y:S04]  /*7380*/  @!P0 LEA R2, P2, R83.reuse, R2, 0x1 ;  /* 0x0000000253028211 */ /* 0x040fe800078408ff */
[----:B------:R-:W-:Y:S01]  /*7390*/  @!P0 LEA.HI.X R3, R83, R3, R94, 0x1, P2 ;  /* 0x0000000353038211 */ /* 0x000fe200010f0c5e */
[----:B-----5:R-:W-:Y:S04]  /*73a0*/  @!P1 ST.E.128 [R4.64], R8 ;  /* 0x0000000804009985 */ /* 0x020fe8000c101d16 */
[----:B------:R-:W1:Y:S04]  /*73b0*/  @!P0 LDS.128 R4, [R93+0x6800] ;  /* 0x006800005d048984 */ /* 0x000e680000000c00 */
[----:B-1----:R1:W-:Y:S02]  /*73c0*/  @!P0 ST.E.128 [R2.64], R4 ;  /* 0x0000000402008985 */ /* 0x0023e4000c101d16 */
.L_x_79:
[----:B------:R-:W-:Y:S05]  /*73d0*/  BSYNC B2 ;  /* 0x0000000000027941 */ /* 0x000fea0003800000 */
.L_x_56:
[----:B-12---:R-:W-:Y:S01]  /*73e0*/  IMAD.U32 R2, RZ, RZ, UR6 ;  /* 0x00000006ff027e24 */ /* 0x006fe2000f8e00ff */
[----:B------:R-:W-:Y:S01]  /*73f0*/  UIMAD UR5, UR6, -0x70, URZ ;  /* 0xffffff90060578a4 */ /* 0x000fe2000f8e023f */
[----:B------:R-:W-:Y:S02]  /*7400*/  BSSY B0, `(.L_x_94) ;  /* 0x0000085000007945 */ /* 0x000fe40003800000 */
[----:B----4-:R-:W-:Y:S03]  /*7410*/  IMAD.WIDE R2, R2, 0x70, R128 ;  /* 0x0000007002027825 */ /* 0x010fe600078e0280 */
[----:B-----5:R-:W-:Y:S01]  /*7420*/  IADD3 R4, R132, UR5, RZ ;  /* 0x0000000584047c10 */ /* 0x020fe2000fffe0ff */
[----:B------:R-:W-:Y:S03]  /*7430*/  UIADD3 UR5, UR5, UR4, URZ ;  /* 0x0000000405057290 */ /* 0x000fe6000fffe03f */
[C---:B------:R-:W-:Y:S01]  /*7440*/  ISETP.GE.AND P5, PT, R4.reuse, 0x11, PT ;  /* 0x000000110400780c */ /* 0x040fe20003fa6270 */
[----:B------:R-:W-:Y:S01]  /*7450*/  UISETP.LT.AND UP0, UPT, UR5, 0x70, UPT ;  /* 0x000000700500788c */ /* 0x000fe2000bf01270 */
[C---:B------:R-:W-:Y:S02]  /*7460*/  ISETP.GE.AND P4, PT, R4.reuse, 0x21, PT ;  /* 0x000000210400780c */ /* 0x040fe40003f86270 */
[C---:B------:R-:W-:Y:S01]  /*7470*/  ISETP.GE.AND P3, PT, R4.reuse, 0x31, PT ;  /* 0x000000310400780c */ /* 0x040fe20003f66270 */
[----:B------:R-:W-:Y:S01]  /*7480*/  USEL UR5, UR5, 0x70, UP0 ;  /* 0x0000007005057887 */ /* 0x000fe20008000000 */
[C---:B------:R-:W-:Y:S02]  /*7490*/  ISETP.GE.AND P2, PT, R4.reuse, 0x41, PT ;  /* 0x000000410400780c */ /* 0x040fe40003f46270 */
[----:B------:R-:W-:Y:S02]  /*74a0*/  ISETP.GE.AND P1, PT, R4, 0x51, PT ;  /* 0x000000510400780c */ /* 0x000fe40003f26270 */
[----:B------:R-:W-:Y:S03]  /*74b0*/  P2R R8, PR, RZ, 0x20 ;  /* 0x00000020ff087803 */ /* 0x000fe60000000000 */
[C---:B------:R-:W-:Y:S05]  /*74c0*/  @P5 IADD3 R6, P0, R2.reuse, 0x10, RZ ;  /* 0x0000001002065810 */ /* 0x040fea0007f1e0ff */
[--C-:B------:R-:W-:Y:S01]  /*74d0*/  @P5 IMAD.X R7, RZ, RZ, R3.reuse, P0 ;  /* 0x000000ffff075224 */ /* 0x100fe200000e0603 */
[C---:B------:R-:W-:Y:S05]  /*74e0*/  @P4 IADD3 R9, P0, R2.reuse, 0x20, RZ ;  /* 0x0000002002094810 */ /* 0x040fea0007f1e0ff */
[--C-:B------:R-:W-:Y:S01]  /*74f0*/  @P4 IMAD.X R11, RZ, RZ, R3.reuse, P0 ;  /* 0x000000ffff0b4224 */ /* 0x100fe200000e0603 */
[C---:B------:R-:W-:Y:S04]  /*7500*/  @P3 IADD3 R10, P0, R2.reuse, 0x30, RZ ;  /* 0x00000030020a3810 */ /* 0x040fe80007f1e0ff */
[-C--:B------:R-:W-:Y:S02]  /*7510*/  @P3 IADD3.X R21, RZ, R3.reuse, RZ, P0, !PT ;  /* 0x00000003ff153210 */ /* 0x080fe400007fe4ff */
[C---:B------:R-:W-:Y:S05]  /*7520*/  @P2 IADD3 R20, P0, R2.reuse, 0x40, RZ ;  /* 0x0000004002142810 */ /* 0x040fea0007f1e0ff */
[--C-:B------:R-:W-:Y:S01]  /*7530*/  @P2 IMAD.X R24, RZ, RZ, R3.reuse, P0 ;  /* 0x000000ffff182224 */ /* 0x100fe200000e0603 */
[----:B------:R-:W-:Y:S05]  /*7540*/  @P1 IADD3 R22, P0, R2, 0x50, RZ ;  /* 0x0000005002161810 */ /* 0x000fea0007f1e0ff */
[----:B------:R-:W-:Y:S01]  /*7550*/  @P1 IMAD.X R26, RZ, RZ, R3, P0 ;  /* 0x000000ffff1a1224 */ /* 0x000fe200000e0603 */
[----:B------:R-:W-:Y:S11]  /*7560*/  ISETP.GE.AND P0, PT, R4, 0x61, PT ;  /* 0x000000610400780c */ /* 0x000ff60003f06270 */
[----:B------:R-:W-:Y:S02]  /*7570*/  @!UPT UIADD3 URZ, URZ, URZ, URZ ;  /* 0x0000003f3f3ff290 */ /* 0x000fe4000fffe03f */
[----:B------:R-:W-:Y:S04]  /*7580*/  @P0 IADD3 R23, P6, R2, 0x60, RZ ;  /* 0x0000006002170810 */ /* 0x000fe80007fde0ff */
[----:B------:R-:W-:Y:S02]  /*7590*/  @P0 IADD3.X R28, RZ, R3, RZ, P6, !PT ;  /* 0x00000003ff1c0210 */ /* 0x000fe400037fe4ff */
[----:B------:R-:W-:Y:S04]  /*75a0*/  ISETP.GE.AND P6, PT, R4, 0x1, PT ;  /* 0x000000010400780c */ /* 0x000fe80003fc6270 */
[----:B------:R-:W-:Y:S09]  /*75b0*/  P2R R27, PR, RZ, 0x40 ;  /* 0x00000040ff1b7803 */ /* 0x000ff20000000000 */
[----:B------:R-:W-:Y:S02]  /*75c0*/  @P6 IMAD R3, R3, c[0x0][0x258], RZ ;  /* 0x0000960003036a24 */ /* 0x000fe400078e02ff */
[----:B------:R-:W-:Y:S02]  /*75d0*/  @P6 IMAD.MOV.U32 R4, RZ, RZ, R96 ;  /* 0x000000ffff046224 */ /* 0x000fe400078e0060 */
[----:B------:R-:W-:Y:S04]  /*75e0*/  @P6 IMAD.MOV.U32 R5, RZ, RZ, R99 ;  /* 0x000000ffff056224 */ /* 0x000fe800078e0063 */
[C---:B------:R-:W-:Y:S04]  /*75f0*/  @P6 IMAD.WIDE.U32 R4, R2.reuse, c[0x0][0x258], R4 ;  /* 0x0000960002046a25 */ /* 0x040fe800078e0004 */
[----:B------:R-:W-:Y:S01]  /*7600*/  @P6 IMAD R2, R2, c[0x0][0x25c], R3 ;  /* 0x0000970002026a24 */ /* 0x000fe200078e0203 */
[C---:B------:R-:W-:Y:S04]  /*7610*/  @P6 LEA R16, P5, R4.reuse, c[0x0][0x250], 0x1 ;  /* 0x0000940004106a11 */ /* 0x040fe800078a08ff */
[----:B------:R-:W-:Y:S04]  /*7620*/  @P6 IADD3 R2, R5, R2, RZ ;  /* 0x0000000205026210 */ /* 0x000fe80007ffe0ff */
[----:B------:R-:W-:Y:S02]  /*7630*/  @P6 LEA.HI.X R17, R4, c[0x0][0x254], R2, 0x1, P5 ;  /* 0x0000950004116a11 */ /* 0x000fe400028f0c02 */
[----:B------:R-:W-:Y:S04]  /*7640*/  ISETP.NE.AND P5, PT, R8, RZ, PT ;  /* 0x000000ff0800720c */ /* 0x000fe80003fa5270 */
[----:B------:R-:W-:Y:S09]  /*7650*/  P2R R25, PR, RZ, 0x20 ;  /* 0x00000020ff197803 */ /* 0x000ff20000000000 */
[----:B------:R-:W-:Y:S02]  /*7660*/  @P5 IMAD R4, R7, c[0x0][0x258], RZ ;  /* 0x0000960007045a24 */ /* 0x000fe400078e02ff */
[----:B------:R-:W-:Y:S02]  /*7670*/  @P5 IMAD.MOV.U32 R2, RZ, RZ, R96 ;  /* 0x000000ffff025224 */ /* 0x000fe400078e0060 */
[----:B------:R-:W-:Y:S02]  /*7680*/  @P5 IMAD.MOV.U32 R3, RZ, RZ, R99 ;  /* 0x000000ffff035224 */ /* 0x000fe400078e0063 */
[C---:B------:R-:W-:Y:S02]  /*7690*/  @P5 IMAD R4, R6.reuse, c[0x0][0x25c], R4 ;  /* 0x0000970006045a24 */ /* 0x040fe400078e0204 */
[----:B------:R-:W-:Y:S04]  /*76a0*/  @P5 IMAD.WIDE.U32 R2, R6, c[0x0][0x258], R2 ;  /* 0x0000960006025a25 */ /* 0x000fe800078e0002 */
[----:B------:R-:W-:Y:S01]  /*76b0*/  @P0 IMAD R6, R28, c[0x0][0x258], RZ ;  /* 0x000096001c060a24 */ /* 0x000fe200078e02ff */
[C---:B------:R-:W-:Y:S02]  /*76c0*/  @P5 LEA R14, P6, R2.reuse, c[0x0][0x250], 0x1 ;  /* 0x00009400020e5a11 */ /* 0x040fe400078c08ff */
[----:B------:R-:W-:Y:S01]  /*76d0*/  @P5 IADD3 R4, R3, R4, RZ ;  /* 0x0000000403045210 */ /* 0x000fe20007ffe0ff */
[----:B------:R-:W-:Y:S02]  /*76e0*/  @P4 IMAD.MOV.U32 R3, RZ, RZ, R99 ;  /* 0x000000ffff034224 */ /* 0x000fe400078e0063 */
[----:B------:R-:W-:Y:S01]  /*76f0*/  @P0 IMAD R6, R23, c[0x0][0x25c], R6 ;  /* 0x0000970017060a24 */ /* 0x000fe200078e0206 */
[----:B------:R-:W-:Y:S01]  /*7700*/  @P5 LEA.HI.X R15, R2, c[0x0][0x254], R4, 0x1, P6 ;  /* 0x00009500020f5a11 */ /* 0x000fe200030f0c04 */
[----:B------:R-:W-:Y:S02]  /*7710*/  @P4 IMAD R4, R11, c[0x0][0x258], RZ ;  /* 0x000096000b044a24 */ /* 0x000fe400078e02ff */
[----:B------:R-:W-:Y:S02]  /*7720*/  @P4 IMAD.MOV.U32 R2, RZ, RZ, R96 ;  /* 0x000000ffff024224 */ /* 0x000fe400078e0060 */
[C---:B------:R-:W-:Y:S02]  /*7730*/  @P4 IMAD R4, R9.reuse, c[0x0][0x25c], R4 ;  /* 0x0000970009044a24 */ /* 0x040fe400078e0204 */
[----:B------:R-:W-:Y:S05]  /*7740*/  @P4 IMAD.WIDE.U32 R2, R9, c[0x0][0x258], R2 ;  /* 0x0000960009024a25 */ /* 0x000fea00078e0002 */
[C---:B------:R-:W-:Y:S02]  /*7750*/  @P4 LEA R12, P6, R2.reuse, c[0x0][0x250], 0x1 ;  /* 0x00009400020c4a11 */ /* 0x040fe400078c08ff */
[----:B------:R-:W-:Y:S01]  /*7760*/  @P4 IADD3 R4, R3, R4, RZ ;  /* 0x0000000403044210 */ /* 0x000fe20007ffe0ff */
[----:B------:R-:W-:Y:S03]  /*7770*/  @P3 IMAD.MOV.U32 R3, RZ, RZ, R99 ;  /* 0x000000ffff033224 */ /* 0x000fe600078e0063 */
        /* <DEDUP_REMOVED lines=9> */
[----:B------:R-:W-:Y:S01]  /*7810*/  @P2 IMAD.MOV.U32 R2, RZ, RZ, R96 ;  /* 0x000000ffff022224 */ /* 0x000fe200078e0060 */
[----:B------:R-:W-:Y:S01]  /*7820*/  ISETP.NE.AND P5, PT, R122, RZ, PT ;  /* 0x000000ff7a00720c */ /* 0x000fe20003fa5270 */
[----:B------:R-:W-:Y:S02]  /*7830*/  @P2 IMAD R4, R24, c[0x0][0x258], RZ ;  /* 0x0000960018042a24 */ /* 0x000fe400078e02ff */
[C---:B------:R-:W-:Y:S04]  /*7840*/  @P2 IMAD.WIDE.U32 R2, R20.reuse, c[0x0][0x258], R2 ;  /* 0x0000960014022a25 */ /* 0x040fe800078e0002 */
[----:B------:R-:W-:Y:S01]  /*7850*/  @P2 IMAD R4, R20, c[0x0][0x25c], R4 ;  /* 0x0000970014042a24 */ /* 0x000fe200078e0204 */
[C---:B------:R-:W-:Y:S04]  /*7860*/  @P2 LEA R8, P6, R2.reuse, c[0x0][0x250], 0x1 ;  /* 0x0000940002082a11 */ /* 0x040fe800078c08ff */
[----:B------:R-:W-:Y:S01]  /*7870*/  @P2 IADD3 R4, R3, R4, RZ ;  /* 0x0000000403042210 */ /* 0x000fe20007ffe0ff */
[----:B------:R-:W-:Y:S03]  /*7880*/  @P1 IMAD.MOV.U32 R3, RZ, RZ, R99 ;  /* 0x000000ffff031224 */ /* 0x000fe600078e0063 */
[----:B------:R-:W-:Y:S01]  /*7890*/  @P2 LEA.HI.X R9, R2, c[0x0][0x254], R4, 0x1, P6 ;  /* 0x0000950002092a11 */ /* 0x000fe200030f0c04 */
[----:B------:R-:W-:Y:S02]  /*78a0*/  @P1 IMAD R4, R26, c[0x0][0x258], RZ ;  /* 0x000096001a041a24 */ /* 0x000fe400078e02ff */
[----:B------:R-:W-:Y:S02]  /*78b0*/  @P1 IMAD.MOV.U32 R2, RZ, RZ, R96 ;  /* 0x000000ffff021224 */ /* 0x000fe400078e0060 */
[C---:B------:R-:W-:Y:S02]  /*78c0*/  @P1 IMAD R4, R22.reuse, c[0x0][0x25c], R4 ;  /* 0x0000970016041a24 */ /* 0x040fe400078e0204 */
[----:B------:R-:W-:Y:S05]  /*78d0*/  @P1 IMAD.WIDE.U32 R2, R22, c[0x0][0x258], R2 ;  /* 0x0000960016021a25 */ /* 0x000fea00078e0002 */
[----:B------:R-:W-:Y:S02]  /*78e0*/  @P1 IADD3 R3, R3, R4, RZ ;  /* 0x0000000403031210 */ /* 0x000fe40007ffe0ff */
[C---:B------:R-:W-:Y:S04]  /*78f0*/  @P1 LEA R4, P6, R2.reuse, c[0x0][0x250], 0x1 ;  /* 0x0000940002041a11 */ /* 0x040fe800078c08ff */
[----:B------:R-:W-:Y:S01]  /*7900*/  @P1 LEA.HI.X R5, R2, c[0x0][0x254], R3, 0x1, P6 ;  /* 0x0000950002051a11 */ /* 0x000fe200030f0c03 */
[----:B------:R-:W-:Y:S02]  /*7910*/  @P0 IMAD.MOV.U32 R2, RZ, RZ, R96 ;  /* 0x000000ffff020224 */ /* 0x000fe400078e0060 */
[----:B------:R-:W-:Y:S04]  /*7920*/  @P0 IMAD.MOV.U32 R3, RZ, RZ, R99 ;  /* 0x000000ffff030224 */ /* 0x000fe800078e0063 */
[----:B------:R-:W-:Y:S05]  /*7930*/  @P0 IMAD.WIDE.U32 R2, R23, c[0x0][0x258], R2 ;  /* 0x0000960017020a25 */ /* 0x000fea00078e0002 */
[----:B------:R-:W-:Y:S02]  /*7940*/  @P0 IADD3 R3, R3, R6, RZ ;  /* 0x0000000603030210 */ /* 0x000fe40007ffe0ff */
[C---:B------:R-:W-:Y:S04]  /*7950*/  @P0 LEA R6, P6, R2.reuse, c[0x0][0x250], 0x1 ;  /* 0x0000940002060a11 */ /* 0x040fe800078c08ff */
[----:B------:R-:W-:Y:S01]  /*7960*/  @P0 LEA.HI.X R7, R2, c[0x0][0x254], R3, 0x1, P6 ;  /* 0x0000950002070a11 */ /* 0x000fe200030f0c03 */
[----:B------:R-:W-:Y:S01]  /*7970*/  IMAD R2, R118, c[0x0][0x208], RZ ;  /* 0x0000820076027a24 */ /* 0x000fe200078e02ff */
[----:B------:R-:W-:Y:S11]  /*7980*/  ISETP.NE.AND P6, PT, R27, RZ, PT ;  /* 0x000000ff1b00720c */ /* 0x000ff60003fc5270 */
[----:B------:R-:W-:Y:S02]  /*7990*/  @!UPT UIADD3 URZ, URZ, URZ, URZ ;  /* 0x0000003f3f3ff290 */ /* 0x000fe4000fffe03f */
[----:B------:R-:W-:Y:S01]  /*79a0*/  @!PT LDS RZ, [RZ] ;  /* 0x00000000fffff984 */ /* 0x000fe20000000800 */
[----:B------:R-:W-:Y:S01]  /*79b0*/  @!PT LDS RZ, [RZ] ;  /* 0x00000000fffff984 */ /* 0x000fe20000000800 */
[----:B------:R-:W-:Y:S01]  /*79c0*/  @!PT LDS RZ, [RZ] ;  /* 0x00000000fffff984 */ /* 0x000fe20000000800 */
[----:B------:R1:W-:Y:S01]  /*79d0*/  @P6 LDGSTS.E.BYPASS.LTC128B.128 [R91+0x100], [R16.64], !P5 ;  /* 0x00100000105b6fae */ /* 0x0003e2000e901d56 */
[----:B------:R-:W-:Y:S02]  /*79e0*/  ISETP.NE.AND P5, PT, R25, RZ, PT ;  /* 0x000000ff1900720c */ /* 0x000fe40003fa5270 */
[----:B------:R-:W-:Y:S11]  /*79f0*/  ISETP.NE.AND P6, PT, R122, RZ, PT ;  /* 0x000000ff7a00720c */ /* 0x000ff60003fc5270 */
[----:B------:R-:W-:Y:S02]  /*7a00*/  @!UPT UIADD3 URZ, URZ, URZ, URZ ;  /* 0x0000003f3f3ff290 */ /* 0x000fe4000fffe03f */
[----:B------:R2:W-:Y:S08]  /*7a10*/  @P5 LDGSTS.E.BYPASS.LTC128B.128 [R91+0x900], [R14.64], !P6 ;  /* 0x009000000e5b5fae */ /* 0x0005f0000f101d56 */
[----:B------:R4:W-:Y:S08]  /*7a20*/  @P4 LDGSTS.E.BYPASS.LTC128B.128 [R91+0x1100], [R12.64], !P6 ;  /* 0x011000000c5b4fae */ /* 0x0009f0000f101d56 */
[----:B------:R1:W-:Y:S08]  /*7a30*/  @P3 LDGSTS.E.BYPASS.LTC128B.128 [R91+0x1900], [R10.64], !P6 ;  /* 0x019000000a5b3fae */ /* 0x0003f0000f101d56 */
[----:B------:R1:W-:Y:S08]  /*7a40*/  @P2 LDGSTS.E.BYPASS.LTC128B.128 [R91+0x2100], [R8.64], !P6 ;  /* 0x02100000085b2fae */ /* 0x0003f0000f101d56 */
[----:B------:R3:W-:Y:S01]  /*7a50*/  @P1 LDGSTS.E.BYPASS.LTC128B.128 [R91+0x2900], [R4.64], !P6 ;  /* 0x02900000045b1fae */ /* 0x0007e2000f101d56 */
[----:B----4-:R-:W-:Y:S07]  /*7a60*/  IADD3 R12, -R35, UR5, RZ ;  /* 0x00000005230c7c10 */ /* 0x010fee000fffe1ff */
[----:B------:R1:W-:Y:S08]  /*7a70*/  @P0 LDGSTS.E.BYPASS.LTC128B.128 [R91+0x3100], [R6.64], !P6 ;  /* 0x03100000065b0fae */ /* 0x0003f0000f101d56 */
[----:B------:R-:W0:Y:S01]  /*7a80*/  LDGDEPBAR ;  /* 0x00000000000079af */ /* 0x000e220000000000 */
[C---:B---3--:R-:W-:Y:S02]  /*7a90*/  IMAD R4, R101.reuse, c[0x0][0x20c], R2 ;  /* 0x0000830065047a24 */ /* 0x048fe400078e0202 */
[----:B------:R-:W-:Y:S04]  /*7aa0*/  IMAD.WIDE.U32 R2, R101, c[0x0][0x208], RZ ;  /* 0x0000820065027a25 */ /* 0x000fe800078e00ff */
[----:B------:R-:W-:Y:S02]  /*7ab0*/  IMAD.IADD R3, R3, 0x1, R4 ;  /* 0x0000000103037824 */ /* 0x000fe400078e0204 */
[----:B------:R-:W-:Y:S02]  /*7ac0*/  IMAD R4, R119, c[0x0][0x218], RZ ;  /* 0x0000860077047a24 */ /* 0x000fe400078e02ff */
[C---:B------:R-:W-:Y:S01]  /*7ad0*/  IMAD.WIDE.U32 R2, R100.reuse, c[0x0][0x218], R2 ;  /* 0x0000860064027a25 */ /* 0x040fe200078e0002 */
[----:B------:R-:W-:Y:S04]  /*7ae0*/  DEPBAR.LE SB0, 0x0 ;  /* 0x000080000000791a */ /* 0x000fe80000000000 */
[----:B------:R-:W-:Y:S01]  /*7af0*/  BAR.SYNC.DEFER_BLOCKING 0x0 ;  /* 0x0000000000007b1d */ /* 0x000fe20000010000 */
[----:B------:R-:W-:Y:S01]  /*7b00*/  IMAD R4, R100, c[0x0][0x21c], R4 ;  /* 0x0000870064047a24 */ /* 0x000fe200078e0204 */
[----:B------:R-:W-:Y:S04]  /*7b10*/  IADD3 R2, P0, R2, UR30, RZ ;  /* 0x0000001e02027c10 */ /* 0x000fe8000ff1e0ff */
[----:B------:R-:W-:Y:S02]  /*7b20*/  IADD3.X R3, R3, UR29, R4, P0, !PT ;  /* 0x0000001d03037c10 */ /* 0x000fe400087fe404 */
[C---:B--2---:R-:W-:Y:S04]  /*7b30*/  LEA R14, P0, R2.reuse, c[0x0][0x1f8], 0x1 ;  /* 0x00007e00020e7a11 */ /* 0x044fe800078008ff */
[----:B------:R-:W-:Y:S02]  /*7b40*/  LEA.HI.X R13, R2, c[0x0][0x1fc], R3, 0x1, P0 ;  /* 0x00007f00020d7a11 */ /* 0x000fe400000f0c03 */
[----:B------:R1:W2:Y:S01]  /*7b50*/  SHFL.IDX PT, R2, R14, RZ, 0x1c1f ;  /* 0x001c1fff0e027589 */ /* 0x0002a200000e0000 */
[----:B------:R-:W-:Y:S07]  /*7b60*/  ISETP.GE.AND P0, PT, R12, 0x1, PT ;  /* 0x000000010c00780c */ /* 0x000fee0003f06270 */
[----:B------:R1:W3:Y:S06]  /*7b70*/  SHFL.IDX PT, R3, R13, RZ, 0x1c1f ;  /* 0x001c1fff0d037589 */ /* 0x0002ec00000e0000 */
[----:B------:R-:W-:-:S05]  /*7b80*/  @!P0 BRA `(.L_x_95) ;  /* 0x000000c000008947 */ /* 0x000fca0003800000 */
[C---:B------:R-:W-:Y:S11]  /*7b90*/  ISETP.GE.AND P1, PT, R18.reuse, c[0x0][0x1d4], PT ;  /* 0x0000750012007a0c */ /* 0x040ff60003f26270 */
[----:B------:R-:W-:Y:S02]  /*7ba0*/  @!UPT UIADD3 URZ, URZ, URZ, URZ ;  /* 0x0000003f3f3ff290 */ /* 0x000fe4000fffe03f */
[----:B-1----:R-:W1:Y:S01]  /*7bb0*/  @!P1 LDS.128 R8, [R92] ;  /* 0x000000005c089984 */ /* 0x002e620000000c00 */
[CC--:B--2---:R-:W-:Y:S04]  /*7bc0*/  @!P1 LEA R4, P0, R18.reuse, R2.reuse, 0x1 ;  /* 0x0000000212049211 */ /* 0x0c4fe800078008ff */
[-C--:B---3--:R-:W-:Y:S02]  /*7bd0*/  @!P1 LEA.HI.X R5, R18, R3.reuse, R19, 0x1, P0 ;  /* 0x0000000312059211 */ /* 0x088fe400000f0c13 */
[----:B------:R-:W-:Y:S11]  /*7be0*/  ISETP.GE.AND P0, PT, R95, c[0x0][0x1d4], PT ;  /* 0x000075005f007a0c */ /* 0x000ff60003f06270 */
[----:B------:R-:W-:Y:S02]  /*7bf0*/  @!UPT UIADD3 URZ, URZ, URZ, URZ ;  /* 0x0000003f3f3ff290 */ /* 0x000fe4000fffe03f */
[C---:B------:R-:W-:Y:S04]  /*7c00*/  @!P0 LEA R2, P2, R83.reuse, R2, 0x1 ;  /* 0x0000000253028211 */ /* 0x040fe800078408ff */
[----:B------:R-:W-:Y:S01]  /*7c10*/  @!P0 LEA.HI.X R3, R83, R3, R94, 0x1, P2 ;  /* 0x0000000353038211 */ /* 0x000fe200010f0c5e */
[----:B-1----:R-:W-:Y:S04]  /*7c20*/  @!P1 ST.E.128 [R4.64], R8 ;  /* 0x0000000804009985 */ /* 0x002fe8000c101d16 */
[----:B------:R-:W1:Y:S04]  /*7c30*/  @!P0 LDS.128 R4, [R93] ;  /* 0x000000005d048984 */ /* 0x000e680000000c00 */
[----:B-1----:R1:W-:Y:S02]  /*7c40*/  @!P0 ST.E.128 [R2.64], R4 ;  /* 0x0000000402008985 */ /* 0x0023e4000c101d16 */
.L_x_95:
[----:B------:R-:W-:Y:S05]  /*7c50*/  BSYNC B0 ;  /* 0x0000000000007941 */ /* 0x000fea0003800000 */
.L_x_94:
[----:B-1-3--:R1:W3:Y:S01]  /*7c60*/  SHFL.IDX PT, R3, R13, 0x1, 0x1c1f ;  /* 0x003c1f000d037f89 */ /* 0x00a2e200000e0000 */
[----:B------:R-:W-:Y:S01]  /*7c70*/  ISETP.GE.AND P0, PT, R12, 0x21, PT ;  /* 0x000000210c00780c */ /* 0x000fe20003f06270 */
[----:B------:R-:W-:Y:S02]  /*7c80*/  BSSY B0, `(.L_x_96) ;  /* 0x000000f000007945 */ /* 0x000fe40003800000 */
[----:B--2---:R1:W2:Y:S10]  /*7c90*/  SHFL.IDX PT, R2, R14, 0x1, 0x1c1f ;  /* 0x003c1f000e027f89 */ /* 0x0042b400000e0000 */
[----:B------:R-:W-:-:S05]  /*7ca0*/  @!P0 BRA `(.L_x_97) ;  /* 0x000000c000008947 */ /* 0x000fca0003800000 */
[C---:B------:R-:W-:Y:S11]  /*7cb0*/  ISETP.GE.AND P1, PT, R18.reuse, c[0x0][0x1d4], PT ;  /* 0x0000750012007a0c */ /* 0x040ff60003f26270 */
[----:B------:R-:W-:Y:S02]  /*7cc0*/  @!UPT UIADD3 URZ, URZ, URZ, URZ ;  /* 0x0000003f3f3ff290 */ /* 0x000fe4000fffe03f */
[----:B------:R-:W4:Y:S01]  /*7cd0*/  @!P1 LDS.128 R8, [R92+0x1000] ;  /* 0x001000005c089984 */ /* 0x000f220000000c00 */
[CC--:B--2---:R-:W-:Y:S04]  /*7ce0*/  @!P1 LEA R4, P0, R18.reuse, R2.reuse, 0x1 ;  /* 0x0000000212049211 */ /* 0x0c4fe800078008ff */
[-C--:B---3--:R-:W-:Y:S02]  /*7cf0*/  @!P1 LEA.HI.X R5, R18, R3.reuse, R19, 0x1, P0 ;  /* 0x0000000312059211 */ /* 0x088fe400000f0c13 */
[----:B------:R-:W-:Y:S11]  /*7d00*/  ISETP.GE.AND P0, PT, R95, c[0x0][0x1d4], PT ;  /* 0x000075005f007a0c */ /* 0x000ff60003f06270 */
[----:B------:R-:W-:Y:S02]  /*7d10*/  @!UPT UIADD3 URZ, URZ, URZ, URZ ;  /* 0x0000003f3f3ff290 */ /* 0x000fe4000fffe03f */
[C---:B------:R-:W-:Y:S04]  /*7d20*/  @!P0 LEA R2, P2, R83.reuse, R2, 0x1 ;  /* 0x0000000253028211 */ /* 0x040fe800078408ff */
[----:B------:R-:W-:Y:S01]  /*7d30*/  @!P0 LEA.HI.X R3, R83, R3, R94, 0x1, P2 ;  /* 0x0000000353038211 */ /* 0x000fe200010f0c5e */
[----:B----4-:R-:W-:Y:S04]  /*7d40*/  @!P1 ST.E.128 [R4.64], R8 ;  /* 0x0000000804009985 */ /* 0x010fe8000c101d16 */
[----:B------:R-:W2:Y:S04]  /*7d50*/  @!P0 LDS.128 R4, [R93+0x1000] ;  /* 0x001000005d048984 */ /* 0x000ea80000000c00 */
[----:B--2---:R2:W-:Y:S02]  /*7d60*/  @!P0 ST.E.128 [R2.64], R4 ;  /* 0x0000000402008985 */ /* 0x0045e4000c101d16 */
.L_x_97:
[----:B------:R-:W-:Y:S05]  /*7d70*/  BSYNC B0 ;  /* 0x0000000000007941 */ /* 0x000fea0003800000 */
.L_x_96:
[----:B--23--:R2:W3:Y:S01]  /*7d80*/  SHFL.IDX PT, R3, R13, 0x2, 0x1c1f ;  /* 0x005c1f000d037f89 */ /* 0x00c4e200000e0000 */
[----:B------:R-:W-:Y:S01]  /*7d90*/  ISETP.GE.AND P0, PT, R12, 0x41, PT ;  /* 0x000000410c00780c */ /* 0x000fe20003f06270 */
[----:B------:R-:W-:Y:S02]  /*7da0*/  BSSY B0, `(.L_x_98) ;  /* 0x000000f000007945 */ /* 0x000fe40003800000 */
[----:B------:R2:W4:Y:S10]  /*7db0*/  SHFL.IDX PT, R2, R14, 0x2, 0x1c1f ;  /* 0x005c1f000e027f89 */ /* 0x00053400000e0000 */
[----:B------:R-:W-:-:S05]  /*7dc0*/  @!P0 BRA `(.L_x_99) ;  /* 0x000000c000008947 */ /* 0x000fca0003800000 */
[C---:B------:R-:W-:Y:S11]  /*7dd0*/  ISETP.GE.AND P1, PT, R18.reuse, c[0x0][0x1d4], PT ;  /* 0x0000750012007a0c */ /* 0x040ff60003f26270 */
[----:B------:R-:W-:Y:S02]  /*7de0*/  @!UPT UIADD3 URZ, URZ, URZ, URZ ;  /* 0x0000003f3f3ff290 */ /* 0x000fe4000fffe03f */
[----:B------:R-:W5:Y:S01]  /*7df0*/  @!P1 LDS.128 R8, [R92+0x2000] ;  /* 0x002000005c089984 */ /* 0x000f620000000c00 */
[CC--:B----4-:R-:W-:Y:S04]  /*7e00*/  @!P1 LEA R4, P0, R18.reuse, R2.reuse, 0x1 ;  /* 0x0000000212049211 */ /* 0x0d0fe800078008ff */
[-C--:B---3--:R-:W-:Y:S02]  /*7e10*/  @!P1 LEA.HI.X R5, R18, R3.reuse, R19, 0x1, P0 ;  /* 0x0000000312059211 */ /* 0x088fe400000f0c13 */
[----:B------:R-:W-:Y:S11]  /*7e20*/  ISETP.GE.AND P0, PT, R95, c[0x0][0x1d4], PT ;  /* 0x000075005f007a0c */ /* 0x000ff60003f06270 */
[----:B------:R-:W-:Y:S02]  /*7e30*/  @!UPT UIADD3 URZ, URZ, URZ, URZ ;  /* 0x0000003f3f3ff290 */ /* 0x000fe4000fffe03f */
[C---:B------:R-:W-:Y:S04]  /*7e40*/  @!P0 LEA R2, P2, R83.reuse, R2, 0x1 ;  /* 0x0000000253028211 */ /* 0x040fe800078408ff */
[----:B------:R-:W-:Y:S01]  /*7e50*/  @!P0 LEA.HI.X R3, R83, R3, R94, 0x1, P2 ;  /* 0x0000000353038211 */ /* 0x000fe200010f0c5e */
[----:B-----5:R-:W-:Y:S04]  /*7e60*/  @!P1 ST.E.128 [R4.64], R8 ;  /* 0x0000000804009985 */ /* 0x020fe8000c101d16 */
[----:B------:R-:W3:Y:S04]  /*7e70*/  @!P0 LDS.128 R4, [R93+0x2000] ;  /* 0x002000005d048984 */ /* 0x000ee80000000c00 */
[----:B---3--:R3:W-:Y:S02]  /*7e80*/  @!P0 ST.E.128 [R2.64], R4 ;  /* 0x0000000402008985 */ /* 0x0087e4000c101d16 */
.L_x_99:
[----:B------:R-:W-:Y:S05]  /*7e90*/  BSYNC B0 ;  /* 0x0000000000007941 */ /* 0x000fea0003800000 */
.L_x_98:
[----:B---3--:R3:W1:Y:S01]  /*7ea0*/  SHFL.IDX PT, R3, R13, 0x3, 0x1c1f ;  /* 0x007c1f000d037f89 */ /* 0x00866200000e0000 */
[----:B------:R-:W-:Y:S01]  /*7eb0*/  ISETP.GE.AND P0, PT, R12, 0x61, PT ;  /* 0x000000610c00780c */ /* 0x000fe20003f06270 */
[----:B------:R-:W-:Y:S02]  /*7ec0*/  BSSY B0, `(.L_x_100) ;  /* 0x000000f000007945 */ /* 0x000fe40003800000 */
[----:B----4-:R3:W4:Y:S10]  /*7ed0*/  SHFL.IDX PT, R2, R14, 0x3, 0x1c1f ;  /* 0x007c1f000e027f89 */ /* 0x01073400000e0000 */
[----:B------:R-:W-:-:S05]  /*7ee0*/  @!P0 BRA `(.L_x_101) ;  /* 0x000000c000008947 */ /* 0x000fca0003800000 */
[C---:B------:R-:W-:Y:S11]  /*7ef0*/  ISETP.GE.AND P1, PT, R18.reuse, c[0x0][0x1d4], PT ;  /* 0x0000750012007a0c */ /* 0x040ff60003f26270 */
[----:B------:R-:W-:Y:S02]  /*7f00*/  @!UPT UIADD3 URZ, URZ, URZ, URZ ;  /* 0x0000003f3f3ff290 */ /* 0x000fe4000fffe03f */
[----:B------:R-:W5:Y:S01]  /*7f10*/  @!P1 LDS.128 R8, [R92+0x3000] ;  /* 0x003000005c089984 */ /* 0x000f620000000c00 */
[CC--:B----4-:R-:W-:Y:S04]  /*7f20*/  @!P1 LEA R4, P0, R18.reuse, R2.reuse, 0x1 ;  /* 0x0000000212049211 */ /* 0x0d0fe800078008ff */
[-C--:B-1----:R-:W-:Y:S02]  /*7f30*/  @!P1 LEA.HI.X R5, R18, R3.reuse, R19, 0x1, P0 ;  /* 0x0000000312059211 */ /* 0x082fe400000f0c13 */
[----:B------:R-:W-:Y:S11]  /*7f40*/  ISETP.GE.AND P0, PT, R95, c[0x0][0x1d4], PT ;  /* 0x000075005f007a0c */ /* 0x000ff60003f06270 */
[----:B------:R-:W-:Y:S02]  /*7f50*/  @!UPT UIADD3 URZ, URZ, URZ, URZ ;  /* 0x0000003f3f3ff290 */ /* 0x000fe4000fffe03f */
[C---:B------:R-:W-:Y:S04]  /*7f60*/  @!P0 LEA R2, P2, R83.reuse, R2, 0x1 ;  /* 0x0000000253028211 */ /* 0x040fe800078408ff */
[----:B------:R-:W-:Y:S01]  /*7f70*/  @!P0 LEA.HI.X R3, R83, R3, R94, 0x1, P2 ;  /* 0x0000000353038211 */ /* 0x000fe200010f0c5e */
[----:B-----5:R-:W-:Y:S04]  /*7f80*/  @!P1 ST.E.128 [R4.64], R8 ;  /* 0x0000000804009985 */ /* 0x020fe8000c101d16 */
[----:B------:R-:W1:Y:S04]  /*7f90*/  @!P0 LDS.128 R4, [R93+0x3000] ;  /* 0x003000005d048984 */ /* 0x000e680000000c00 */
[----:B-1----:R1:W-:Y:S02]  /*7fa0*/  @!P0 ST.E.128 [R2.64], R4 ;  /* 0x0000000402008985 */ /* 0x0023e4000c101d16 */
.L_x_101:
[----:B------:R-:W-:Y:S05]  /*7fb0*/  BSYNC B0 ;  /* 0x0000000000007941 */ /* 0x000fea0003800000 */
.L_x_100:
[----:B------:R-:W-:Y:S02]  /*7fc0*/  UISETP.GT.AND UP0, UPT, UR6, UR7, UPT ;  /* 0x000000070600728c */ /* 0x000fe4000bf04270 */
[----:B------:R-:W-:Y:S04]  /*7fd0*/  UIADD3 UR6, UR6, -0x1, URZ ;  /* 0xffffffff06067890 */ /* 0x000fe8000fffe03f */
[----:B------:R-:W-:Y:S05]  /*7fe0*/  PLOP3.LUT P0, PT, PT, PT, UP0, 0x80, 0x0 ;  /* 0x000000000000781c */ /* 0x000fea0003f0f008 */
[----:B------:R-:W-:Y:S02]  /*7ff0*/  @UP0 USHF.R.S32.HI UR9, URZ, 0x1f, UR6 ;  /* 0x0000001f3f090899 */ /* 0x000fe40008011406 */
[----:B------:R-:W-:Y:S04]  /*8000*/  @UP0 UIMAD UR5, UR11, UR6, URZ ;  /* 0x000000060b0502a4 */ /* 0x000fe8000f8e023f */
[----:B------:R-:W-:Y:S02]  /*8010*/  @UP0 UIMAD UR5, UR9, UR24, UR5 ;  /* 0x00000018090502a4 */ /* 0x000fe4000f8e0205 */
[----:B-1--4-:R-:W-:Y:S02]  /*8020*/  @P0 IMAD.MOV.U32 R2, RZ, RZ, R130 ;  /* 0x000000ffff020224 */ /* 0x012fe400078e0082 */
[----:B------:R-:W-:Y:S04]  /*8030*/  @P0 IMAD.MOV.U32 R3, RZ, RZ, R127 ;  /* 0x000000ffff030224 */ /* 0x000fe800078e007f */
[----:B------:R-:W-:Y:S05]  /*8040*/  @P0 IMAD.WIDE.U32 R2, R146, UR6, R2 ;  /* 0x0000000692020c25 */ /* 0x000fea000f8e0002 */
[C---:B------:R-:W-:Y:S02]  /*8050*/  @P0 LEA R12, P1, R2.reuse, c[0x0][0x220], 0x1 ;  /* 0x00008800020c0a11 */ /* 0x040fe400078208ff */
[----:B------:R-:W-:Y:S04]  /*8060*/  @P0 IADD3 R3, R3, UR5, RZ ;  /* 0x0000000503030c10 */ /* 0x000fe8000fffe0ff */
[----:B--23--:R-:W-:Y:S02]  /*8070*/  @P0 LEA.HI.X R13, R2, c[0x0][0x224], R3, 0x1, P1 ;  /* 0x00008900020d0a11 */ /* 0x00cfe400008f0c03 */
[-C--:B------:R-:W-:Y:S03]  /*8080*/  @P0 IADD3 R10, P1, R12, R151.reuse, RZ ;  /* 0x000000970c0a0210 */ /* 0x080fe60007f3e0ff */
[----:B------:R-:W-:Y:S01]  /*8090*/  @!PT LDS RZ, [RZ] ;  /* 0x00000000fffff984 */ /* 0x000fe20000000800 */
[----:B------:R-:W-:Y:S01]  /*80a0*/  @!PT LDS RZ, [RZ] ;  /* 0x00000000fffff984 */ /* 0x000fe20000000800 */
[----:B------:R-:W-:Y:S01]  /*80b0*/  @!PT LDS RZ, [RZ] ;  /* 0x00000000fffff984 */ /* 0x000fe20000000800 */
[----:B------:R1:W-:Y:S02]  /*80c0*/  @P0 LDGSTS.E.BYPASS.LTC128B.128 [R91+0x3900], [R12.64], !P6 ;  /* 0x039000000c5b0fae */ /* 0x0003e4000f101d56 */
[--C-:B------:R-:W-:Y:S01]  /*80d0*/  @P0 IMAD.X R11, R13, 0x1, R150.reuse, P1 ;  /* 0x000000010d0b0824 */ /* 0x100fe200008e0696 */
[-C--:B------:R-:W-:Y:S04]  /*80e0*/  @P0 IADD3 R8, P1, R10, R151.reuse, RZ ;  /* 0x000000970a080210 */ /* 0x080fe80007f3e0ff */
[----:B------:R1:W-:Y:S01]  /*80f0*/  @P0 LDGSTS.E.BYPASS.LTC128B.128 [R91+0x4100], [R10.64], !P6 ;  /* 0x041000000a5b0fae */ /* 0x0003e2000f101d56 */
        /* <DEDUP_REMOVED lines=10> */
[----:B------:R-:W-:Y:S04]  /*81a0*/  @P0 IADD3 R14, P1, R2, R151, RZ ;  /* 0x00000097020e0210 */ /* 0x000fe80007f3e0ff */
[----:B------:R1:W-:Y:S01]  /*81b0*/  @P0 LDGSTS.E.BYPASS.LTC128B.128 [R91+0x6100], [R2.64], !P6 ;  /* 0x06100000025b0fae */ /* 0x0003e2000f101d56 */
[----:B------:R-:W-:Y:S05]  /*81c0*/  @P0 IMAD.X R15, R3, 0x1, R150, P1 ;  /* 0x00000001030f0824 */ /* 0x000fea00008e0696 */
[----:B------:R1:W-:Y:S04]  /*81d0*/  @P0 LDGSTS.E.BYPASS.LTC128B.128 [R91+0x6900], [R14.64], !P6 ;  /* 0x069000000e5b0fae */ /* 0x0003e8000f101d56 */
[----:B------:R-:W0:Y:S01]  /*81e0*/  LDGDEPBAR ;  /* 0x00000000000079af */ /* 0x000e220000000000 */
[----:B------:R-:W-:-:S05]  /*81f0*/  @P0 BRA `(.L_x_102) ;  /* 0xffff9cf000000947 */ /* 0x000fca000383ffff */
[----:B------:R-:W-:Y:S06]  /*8200*/  BAR.SYNC.DEFER_BLOCKING 0x0 ;  /* 0x0000000000007b1d */ /* 0x000fec0000010000 */
.L_x_55:
[----:B------:R-:W-:Y:S01]  /*8210*/  UISETP.GE.AND UP0, UPT, UR13, 0x1, UPT ;  /* 0x000000010d00788c */ /* 0x000fe2000bf06270 */
[----:B------:R-:W-:Y:S01]  /*8220*/  PLOP3.LUT P4, PT, PT, PT, PT, 0x80, 0x0 ;  /* 0x000000000000781c */ /* 0x000fe20003f8f070 */
[----:B------:R-:W-:Y:S01]  /*8230*/  CS2R R178, SRZ ;  /* 0x0000000000b27805 */ /* 0x000fe2000001ff00 */
[----:B------:R-:W-:Y:S01]  /*8240*/  CS2R R176, SRZ ;  /* 0x0000000000b07805 */ /* 0x000fe2000001ff00 */
[----:B------:R-:W-:Y:S01]  /*8250*/  CS2R R182, SRZ ;  /* 0x0000000000b67805 */ /* 0x000fe2000001ff00 */
[----:B------:R-:W-:Y:S01]  /*8260*/  CS2R R180, SRZ ;  /* 0x0000000000b47805 */ /* 0x000fe2000001ff00 */
[----:B------:R-:W-:Y:S01]  /*8270*/  PLOP3.LUT P0, PT, PT, PT, UP0, 0x80, 0x0 ;  /* 0x000000000000781c */ /* 0x000fe20003f0f008 */
[----:B-1----:R-:W-:Y:S01]  /*8280*/  IMAD.MOV.U32 R15, RZ, RZ, RZ ;  /* 0x000000ffff0f7224 */ /* 0x002fe200078e00ff */
[----:B------:R-:W-:Y:S01]  /*8290*/  CS2R R172, SRZ ;  /* 0x0000000000ac7805 */ /* 0x000fe2000001ff00 */
[----:B------:R-:W-:Y:S01]  /*82a0*/  IMAD.MOV.U32 R174, RZ, RZ, RZ ;  /* 0x000000ffffae7224 */ /* 0x000fe200078e00ff */
        /* <DEDUP_REMOVED lines=30> */
[----:B-----5:R-:W-:Y:S01]  /*8490*/  CS2R R26, SRZ ;  /* 0x00000000001a7805 */ /* 0x020fe2000001ff00 */
        /* <DEDUP_REMOVED lines=9> */
[----:B------:R-:W-:-:S02]  /*8530*/  UISETP.NE.U32.AND UP1, UPT, URZ, UR4, UPT ;  /* 0x000000043f00728c */ /* 0x000fc4000bf25070 */
[----:B------:R-:W-:Y:S02]  /*8540*/  ULDC.64 UR6, c[0x0][0x340] ;  /* 0x0000d00000067ab9 */ /* 0x000fe40000000a00 */
[----:B------:R-:W-:-:S06]  /*8550*/  UISETP.NE.AND.EX UP1, UPT, URZ, UR5, UPT, UP1 ;  /* 0x000000053f00728c */ /* 0x000fcc000bf25310 */
[----:B------:R-:W-:-:S05]  /*8560*/  PLOP3.LUT P6, PT, PT, PT, UP1, 0x80, 0x0 ;  /* 0x000000000000781c */ /* 0x000fca0003fcf018 */
[----:B------:R-:W-:Y:S02]  /*8570*/  @UP1 UMOV UR4, 0x4 ;  /* 0x0000000400041882 */ /* 0x000fe40000000000 */
[----:B------:R-:W-:-:S06]  /*8580*/  @UP1 UIMAD.WIDE UR4, UR20, UR4, UR6 ;  /* 0x00000004140412a5 */ /* 0x000fcc000f8e0206 */
[----:B------:R-:W-:Y:S02]  /*8590*/  IMAD.U32 R2, RZ, RZ, UR4 ;  /* 0x00000004ff027e24 */ /* 0x000fe4000f8e00ff */
[----:B------:R-:W-:Y:S01]  /*85a0*/  IMAD.U32 R3, RZ, RZ, UR5 ;  /* 0x00000005ff037e24 */ /* 0x000fe2000f8e00ff */
[----:B------:R-:W1:Y:S01]  /*85b0*/  S2R R20, SR_CTAID.X ;  /* 0x0000000000147919 */ /* 0x000e620000002500 */
[----:B------:R-:W-:Y:S01]  /*85c0*/  SHF.R.S32.HI R17, RZ, 0x1f, R194 ;  /* 0x0000001fff117819 */ /* 0x000fe200000114c2 */
[----:B------:R-:W-:Y:S02]  /*85d0*/  USHF.R.S32.HI UR6, URZ, 0x1f, UR18 ;  /* 0x0000001f3f067899 */ /* 0x000fe40008011412 */
[----:B------:R3:W4:Y:S01]  /*85e0*/  @P6 LDG.E R16, [R2.64] ;  /* 0x0000001602106981 */ /* 0x000722000c1e1900 */
[----:B------:R-:W-:Y:S01]  /*85f0*/  ULDC.64 UR4, c[0x0][0x178] ;  /* 0x00005e0000047ab9 */ /* 0x000fe20000000a00 */
[----:B------:R-:W-:Y:S01]  /*8600*/  LEA.HI R9, R17, R194, RZ, 0x6 ;  /* 0x000000c211097211 */ /* 0x000fe200078f30ff */
[----:B------:R-:W-:Y:S01]  /*8610*/  UIMAD UR6, UR6, UR4, URZ ;  /* 0x00000004060672a4 */ /* 0x000fe2000f8e023f */
[----:B------:R-:W-:Y:S01]  /*8620*/  IMAD.MOV.U32 R197, RZ, RZ, c[0x0][0x2b8] ;  /* 0x0000ae00ffc57624 */ /* 0x000fe200078e00ff */
[----:B------:R-:W-:Y:S01]  /*8630*/  UIMAD.WIDE.U32 UR8, UR18, UR4, URZ ;  /* 0x00000004120872a5 */ /* 0x000fe2000f8e003f */
[----:B------:R-:W-:Y:S01]  /*8640*/  IMAD.MOV.U32 R54, RZ, RZ, RZ ;  /* 0x000000ffff367224 */ /* 0x000fe200078e00ff */
[----:B------:R-:W-:-:S03]  /*8650*/  UIMAD UR18, UR18, UR5, UR6 ;  /* 0x00000005121272a4 */ /* 0x000fc6000f8e0206 */
[----:B------:R-:W-:Y:S02]  /*8660*/  ULDC.64 UR6, c[0x0][0x348] ;  /* 0x0000d20000067ab9 */ /* 0x000fe40000000a00 */
[----:B------:R-:W-:Y:S02]  /*8670*/  UISETP.NE.U32.AND UP0, UPT, URZ, UR6, UPT ;  /* 0x000000063f00728c */ /* 0x000fe4000bf05070 */
[----:B------:R-:W-:Y:S02]  /*8680*/  ULDC.64 UR4, c[0x0][0x1b8] ;  /* 0x00006e0000047ab9 */ /* 0x000fe40000000a00 */
[----:B------:R-:W-:Y:S02]  /*8690*/  UISETP.NE.AND.EX UP0, UPT, URZ, UR7, UPT, UP0 ;  /* 0x000000073f00728c */ /* 0x000fe4000bf05300 */
[----:B------:R-:W-:Y:S02]  /*86a0*/  USHF.R.S32.HI UR7, URZ, 0x1f, UR20 ;  /* 0x0000001f3f077899 */ /* 0x000fe40008011414 */
[----:B------:R-:W-:-:S02]  /*86b0*/  UIMAD UR6, UR14, UR4, URZ ;  /* 0x000000040e0672a4 */ /* 0x000fc4000f8e023f */
[----:B------:R-:W-:Y:S02]  /*86c0*/  UIADD3 UR9, UR9, UR18, URZ ;  /* 0x0000001209097290 */ /* 0x000fe4000fffe03f */
[----:B------:R-:W-:Y:S01]  /*86d0*/  USEL UR7, UR7, URZ, !UP0 ;  /* 0x0000003f07077287 */ /* 0x000fe2000c000000 */
[----:B---3--:R-:W-:Y:S01]  /*86e0*/  LEA.HI R2, R17, R194, RZ, 0x3 ;  /* 0x000000c211027211 */ /* 0x008fe200078f18ff */
[----:B------:R-:W-:Y:S01]  /*86f0*/  IMAD.MOV.U32 R3, RZ, RZ, c[0x0][0x2c4] ;  /* 0x0000b100ff037624 */ /* 0x000fe200078e00ff */
[----:B------:R-:W-:Y:S02]  /*8700*/  UIMAD UR6, UR15, UR5, UR6 ;  /* 0x000000050f0672a4 */ /* 0x000fe4000f8e0206 */
[----:B------:R-:W-:Y:S01]  /*8710*/  LOP3.LUT R0, R2, 0xfffffff8, RZ, 0xc0, !PT ;  /* 0xfffffff802007812 */ /* 0x000fe200078ec0ff */
[----:B------:R-:W-:Y:S01]  /*8720*/  UIMAD.WIDE.U32 UR10, UR15, UR4, UR8 ;  /* 0x000000040f0a72a5 */ /* 0x000fe2000f8e0008 */
[----:B------:R-:W-:Y:S01]  /*8730*/  ISETP.NE.AND P0, PT, R3, 0x1, PT ;  /* 0x000000010300780c */ /* 0x000fe20003f05270 */
[----:B------:R-:W-:Y:S01]  /*8740*/  USEL UR8, UR20, URZ, !UP0 ;  /* 0x0000003f14087287 */ /* 0x000fe2000c000000 */
[----:B------:R-:W-:Y:S01]  /*8750*/  SHF.R.S32.HI R47, RZ, 0x3, R2 ;  /* 0x00000003ff2f7819 */ /* 0x000fe20000011402 */
[----:B------:R-:W-:Y:S01]  /*8760*/  IMAD.IADD R56, R194, 0x1, -R0 ;  /* 0x00000001c2387824 */ /* 0x000fe200078e0a00 */
[----:B------:R-:W-:-:S02]  /*8770*/  ULDC.64 UR4, c[0x0][0x1c0] ;  /* 0x0000700000047ab9 */ /* 0x000fc40000000a00 */
[----:B------:R-:W-:Y:S01]  /*8780*/  UIMAD UR7, UR7, UR4, URZ ;  /* 0x00000004070772a4 */ /* 0x000fe2000f8e023f */
[--C-:B------:R-:W-:Y:S01]  /*8790*/  IMAD R196, R56, 0x10, R47.reuse ;  /* 0x0000001038c47824 */ /* 0x100fe200078e022f */
[----:B------:R-:W-:Y:S01]  /*87a0*/  UIADD3 UR11, UR11, UR6, URZ ;  /* 0x000000060b0b7290 */ /* 0x000fe2000fffe03f */
[C---:B-1----:R-:W-:Y:S01]  /*87b0*/  IMAD R15, R20.reuse, 0x80, R47 ;  /* 0x00000080140f7824 */ /* 0x042fe200078e022f */
[----:B------:R-:W-:Y:S01]  /*87c0*/  UIMAD UR5, UR8, UR5, UR7 ;  /* 0x00000005080572a4 */ /* 0x000fe2000f8e0207 */
[----:B------:R-:W-:Y:S01]  /*87d0*/  IMAD R4, R20, 0x80, R196 ;  /* 0x0000008014047824 */ /* 0x000fe200078e02c4 */
[----:B------:R-:W-:Y:S01]  /*87e0*/  UIMAD.WIDE.U32 UR8, UR8, UR4, UR10 ;  /* 0x00000004080872a5 */ /* 0x000fe2000f8e000a */
[----:B------:R-:W-:Y:S01]  /*87f0*/  IMAD.SHL.U32 R242, R56, 0x8, RZ ;  /* 0x0000000838f27824 */ /* 0x000fe200078e00ff */
[----:B------:R-:W-:Y:S01]  /*8800*/  UMOV UR6, 0x70 ;  /* 0x0000007000067882 */ /* 0x000fe20000000000 */
[----:B------:R-:W-:Y:S01]  /*8810*/  @P0 IMAD.HI.U32 R2, R4, c[0x0][0x2c8], RZ ;  /* 0x0000b20004020a27 */ /* 0x000fe200078e00ff */
[----:B------:R-:W-:Y:S01]  /*8820*/  UIADD3 UR5, UR9, UR5, URZ ;  /* 0x0000000509057290 */ /* 0x000fe2000fffe03f */
[----:B------:R-:W-:Y:S01]  /*8830*/  LEA.HI R52, R17, R194, RZ, 0x4 ;  /* 0x000000c211347211 */ /* 0x000fe200078f20ff */
[----:B------:R-:W-:Y:S01]  /*8840*/  ULDC UR4, c[0x0][0x2c4] ;  /* 0x0000b10000047ab9 */ /* 0x000fe20000000800 */
[----:B------:R-:W-:Y:S01]  /*8850*/  IMAD.MOV.U32 R0, RZ, RZ, R4 ;  /* 0x000000ffff007224 */ /* 0x000fe200078e0004 */
[----:B------:R-:W-:Y:S01]  /*8860*/  @P0 SHF.R.U32.HI R0, RZ, c[0x0][0x2cc], R2 ;  /* 0x0000b300ff000a19 */ /* 0x000fe20000011602 */
[----:B------:R-:W-:Y:S01]  /*8870*/  IMAD.U32 R3, RZ, RZ, UR9 ;  /* 0x00000009ff037e24 */ /* 0x000fe2000f8e00ff */
[----:B--2---:R-:W-:Y:S01]  /*8880*/  UIMAD UR19, UR19, UR4, URZ ;  /* 0x00000004131372a4 */ /* 0x004fe2000f8e023f */
[----:B------:R-:W-:Y:S01]  /*8890*/  IMAD.U32 R2, RZ, RZ, UR8 ;  /* 0x00000008ff027e24 */ /* 0x000fe2000f8e00ff */
[--C-:B------:R-:W-:Y:S01]  /*88a0*/  SHF.R.S32.HI R6, RZ, 0x1f, R0.reuse ;  /* 0x0000001fff067819 */ /* 0x100fe20000011400 */
[----:B------:R-:W-:Y:S01]  /*88b0*/  IMAD.MOV R5, RZ, RZ, -R0 ;  /* 0x000000ffff057224 */ /* 0x000fe200078e0a00 */
[----:B------:R-:W-:Y:S01]  /*88c0*/  ISETP.GE.AND P4, PT, R242, c[0x0][0x198], PT ;  /* 0x00006600f2007a0c */ /* 0x000fe20003f86270 */
[----:B------:R-:W-:Y:S01]  /*88d0*/  IMAD.U32 R3, RZ, RZ, UR5 ;  /* 0x00000005ff037e24 */ /* 0x000fe2000f8e00ff */
[----:B------:R-:W-:Y:S01]  /*88e0*/  ISETP.GE.AND P2, PT, R15, UR19, PT ;  /* 0x000000130f007c0c */ /* 0x000fe2000bf46270 */
[----:B------:R-:W-:Y:S01]  /*88f0*/  IMAD R4, R5, c[0x0][0x2c4], R4 ;  /* 0x0000b10005047a24 */ /* 0x000fe200078e0204 */
[----:B------:R-:W-:Y:S01]  /*8900*/  SHF.R.S32.HI R241, RZ, 0x1f, R242 ;  /* 0x0000001ffff17819 */ /* 0x000fe200000114f2 */
[----:B------:R-:W-:Y:S01]  /*8910*/  IMAD R5, R6, c[0x0][0x1b0], RZ ;  /* 0x00006c0006057a24 */ /* 0x000fe200078e02ff */
[----:B------:R-:W-:Y:S01]  /*8920*/  UIMAD UR6, UR12, UR6, -0x70 ;  /* 0xffffff900c0674a4 */ /* 0x000fe2000f8e0206 */
[C---:B------:R-:W-:Y:S01]  /*8930*/  IMAD.WIDE.U32 R2, R0.reuse, c[0x0][0x1b0], R2 ;  /* 0x00006c0000027a25 */ /* 0x040fe200078e0002 */
[----:B------:R-:W-:Y:S01]  /*8940*/  ULDC.64 UR4, c[0x0][0x2b0] ;  /* 0x0000ac0000047ab9 */ /* 0x000fe20000000a00 */
[----:B------:R-:W-:Y:S02]  /*8950*/  STL [R1+0x20], R196 ;  /* 0x000020c401007387 */ /* 0x000fe40000100800 */
[----:B------:R-:W-:Y:S01]  /*8960*/  IMAD R6, R0, c[0x0][0x1b4], R5 ;  /* 0x00006d0000067a24 */ /* 0x000fe200078e0205 */
[----:B------:R-:W-:-:S03]  /*8970*/  SHF.R.S32.HI R5, RZ, 0x1f, R4 ;  /* 0x0000001fff057819 */ /* 0x000fc60000011404 */
[----:B------:R-:W-:Y:S02]  /*8980*/  IMAD.IADD R3, R3, 0x1, R6 ;  /* 0x0000000103037824 */ /* 0x000fe400078e0206 */
[----:B------:R-:W-:Y:S02]  /*8990*/  IMAD R0, R5, c[0x0][0x1a8], RZ ;  /* 0x00006a0005007a24 */ /* 0x000fe400078e02ff */
[----:B------:R-:W-:-:S04]  /*89a0*/  IMAD.WIDE.U32 R2, R4, c[0x0][0x1a8], R2 ;  /* 0x00006a0004027a25 */ /* 0x000fc800078e0002 */
[----:B------:R-:W-:Y:S01]  /*89b0*/  IMAD R0, R4, c[0x0][0x1ac], R0 ;  /* 0x00006b0004007a24 */ /* 0x000fe200078e0200 */
[----:B------:R-:W-:-:S03]  /*89c0*/  LEA R7, P0, R2, c[0x0][0x160], 0x1 ;  /* 0x0000580002077a11 */ /* 0x000fc600078008ff */
[----:B------:R-:W-:Y:S01]  /*89d0*/  IMAD.IADD R6, R3, 0x1, R0 ;  /* 0x0000000103067824 */ /* 0x000fe200078e0200 */
[----:B------:R-:W-:Y:S01]  /*89e0*/  IADD3 R3, R15, 0x10, RZ ;  /* 0x000000100f037810 */ /* 0x000fe20007ffe0ff */
[----:B------:R-:W1:Y:S01]  /*89f0*/  SHFL.IDX PT, R4, R7, RZ, 0x181f ;  /* 0x00181fff07047589 */ /* 0x000e6200000e0000 */
[----:B------:R-:W-:Y:S02]  /*8a00*/  IMAD.SHL.U32 R0, R47, 0x40, RZ ;  /* 0x000000402f007824 */ /* 0x000fe400078e00ff */
[----:B------:R-:W-:Y:S01]  /*8a10*/  LEA.HI.X R6, R2, c[0x0][0x164], R6, 0x1, P0 ;  /* 0x0000590002067a11 */ /* 0x000fe200000f0c06 */
[----:B------:R-:W-:Y:S01]  /*8a20*/  SHFL.IDX PT, R5, R7, 0x1, 0x181f ;  /* 0x00381f0007057f89 */ /* 0x000fe200000e0000 */
[----:B------:R-:W-:Y:S02]  /*8a30*/  ISETP.GE.AND P1, PT, R3, UR19, PT ;  /* 0x0000001303007c0c */ /* 0x000fe4000bf26270 */
[----:B------:R-:W-:Y:S01]  /*8a40*/  LOP3.LUT R0, R0, 0x1c0, RZ, 0xc0, !PT ;  /* 0x000001c000007812 */ /* 0x000fe200078ec0ff */
[----:B------:R-:W2:Y:S03]  /*8a50*/  SHFL.IDX PT, R8, R6, RZ, 0x181f ;  /* 0x00181fff06087589 */ /* 0x000ea600000e0000 */
[----:B------:R-:W-:Y:S01]  /*8a60*/  SHF.R.U32.HI R2, RZ, 0x3, R0 ;  /* 0x00000003ff027819 */ /* 0x000fe20000011600 */
[----:B------:R-:W3:Y:S01]  /*8a70*/  SHFL.IDX PT, R11, R6, 0x1, 0x181f ;  /* 0x00381f00060b7f89 */ /* 0x000ee200000e0000 */
[----:B------:R-:W-:-:S03]  /*8a80*/  LOP3.LUT R0, R0, 0x38, R242, 0xf8, !PT ;  /* 0x0000003800007812 */ /* 0x000fc600078ef8f2 */
[----:B------:R-:W5:Y:S01]  /*8a90*/  SHFL.IDX PT, R12, R7, 0x2, 0x181f ;  /* 0x00581f00070c7f89 */ /* 0x000f6200000e0000 */
[----:B------:R-:W-:Y:S01]  /*8aa0*/  LOP3.LUT R3, R0, R2, RZ, 0x3c, !PT ;  /* 0x0000000200037212 */ /* 0x000fe200078e3cff */
[----:B------:R-:W-:Y:S01]  /*8ab0*/  IMAD.SHL.U32 R0, R9, 0x8, RZ ;  /* 0x0000000809007824 */ /* 0x000fe200078e00ff */
[----:B------:R-:W-:Y:S01]  /*8ac0*/  IADD3 R9, R15, 0x20, RZ ;  /* 0x000000200f097810 */ /* 0x000fe20007ffe0ff */
[----:B------:R-:W3:Y:S03]  /*8ad0*/  SHFL.IDX PT, R13, R6, 0x2, 0x181f ;  /* 0x00581f00060d7f89 */ /* 0x000ee600000e0000 */
[----:B------:R-:W-:Y:S01]  /*8ae0*/  LOP3.LUT R45, R3, 0xfffffe00, R0, 0xf8, !PT ;  /* 0xfffffe00032d7812 */ /* 0x000fe200078ef800 */
[----:B------:R-:W5:Y:S01]  /*8af0*/  SHFL.IDX PT, R10, R7, 0x3, 0x181f ;  /* 0x00781f00070a7f89 */ /* 0x000f6200000e0000 */
[----:B-1----:R-:W-:Y:S02]  /*8b00*/  @!P2 LEA R2, P0, R242, R4, 0x1 ;  /* 0x00000004f202a211 */ /* 0x002fe400078008ff */
[----:B------:R-:W-:Y:S01]  /*8b10*/  IADD3 R4, R15, 0x30, RZ ;  /* 0x000000300f047810 */ /* 0x000fe20007ffe0ff */
[----:B------:R-:W-:Y:S01]  /*8b20*/  @!P2 IMAD.SHL.U32 R0, R45, 0x2, RZ ;  /* 0x000000022d00a824 */ /* 0x000fe200078e00ff */
[----:B------:R-:W-:Y:S02]  /*8b30*/  SHFL.IDX PT, R14, R6, 0x5, 0x181f ;  /* 0x00b81f00060e7f89 */ /* 0x000fe400000e0000 */
[----:B------:R-:W-:-:S02]  /*8b40*/  ISETP.GE.AND P3, PT, R4, UR19, PT ;  /* 0x0000001304007c0c */ /* 0x000fc4000bf66270 */
[C---:B--2---:R-:W-:Y:S02]  /*8b50*/  @!P2 LEA.HI.X R3, R242.reuse, R8, R241, 0x1, P0 ;  /* 0x00000008f203a211 */ /* 0x044fe400000f0cf1 */
[----:B------:R-:W-:Y:S01]  /*8b60*/  ISETP.GE.AND P0, PT, R9, UR19, PT ;  /* 0x0000001309007c0c */ /* 0x000fe2000bf06270 */
[----:B------:R-:W-:Y:S04]  /*8b70*/  SHFL.IDX PT, R8, R7, 0x4, 0x181f ;  /* 0x00981f0007087f89 */ /* 0x000fe800000e0000 */
[----:B------:R1:W-:Y:S01]  /*8b80*/  @!P2 LDGSTS.E.BYPASS.LTC128B.128 [R0+0x7100], [R2.64], !P4 ;  /* 0x071000000200afae */ /* 0x0003e2000e101d56 */
[----:B------:R-:W-:-:S03]  /*8b90*/  @!P1 LEA R4, P2, R242, R5, 0x1 ;  /* 0x00000005f2049211 */ /* 0x000fc600078408ff */
[----:B------:R-:W2:Y:S01]  /*8ba0*/  SHFL.IDX PT, R9, R6, 0x3, 0x181f ;  /* 0x00781f0006097f89 */ /* 0x000ea200000e0000 */
[----:B---3--:R-:W-:-:S03]  /*8bb0*/  @!P1 LEA.HI.X R5, R242, R11, R241, 0x1, P2 ;  /* 0x0000000bf2059211 */ /* 0x008fc600010f0cf1 */
[----:B------:R-:W-:Y:S01]  /*8bc0*/  SHFL.IDX PT, R11, R6, 0x4, 0x181f ;  /* 0x00981f00060b7f89 */ /* 0x000fe200000e0000 */
[----:B-1----:R-:W-:Y:S01]  /*8bd0*/  IADD3 R2, R15, 0x40, RZ ;  /* 0x000000400f027810 */ /* 0x002fe20007ffe0ff */
[----:B------:R-:W-:-:S03]  /*8be0*/  @!P1 IMAD.SHL.U32 R0, R45, 0x2, RZ ;  /* 0x000000022d009824 */ /* 0x000fc600078e00ff */
[----:B------:R-:W-:Y:S02]  /*8bf0*/  ISETP.GE.AND P2, PT, R2, UR19, PT ;  /* 0x0000001302007c0c */ /* 0x000fe4000bf46270 */
[C---:B-----5:R-:W-:Y:S01]  /*8c00*/  @!P0 LEA R2, P5, R242.reuse, R12, 0x1 ;  /* 0x0000000cf2028211 */ /* 0x060fe200078a08ff */
[----:B------:R1:W-:Y:S01]  /*8c10*/  @!P1 LDGSTS.E.BYPASS.LTC128B.128 [R0+0x7900], [R4.64], !P4 ;  /* 0x0790000004009fae */ /* 0x0003e2000e101d56 */
[----:B------:R-:W-:Y:S02]  /*8c20*/  ISETP.NE.AND P1, PT, R197, 0x1, PT ;  /* 0x00000001c500780c */ /* 0x000fe40003f25270 */
[----:B------:R-:W-:Y:S01]  /*8c30*/  @!P0 LEA.HI.X R3, R242, R13, R241, 0x1, P5 ;  /* 0x0000000df2038211 */ /* 0x000fe200028f0cf1 */
[----:B------:R-:W-:Y:S04]  /*8c40*/  SHFL.IDX PT, R12, R7, 0x7, 0x181f ;  /* 0x00f81f00070c7f89 */ /* 0x000fe800000e0000 */
[----:B------:R-:W3:Y:S01]  /*8c50*/  SHFL.IDX PT, R13, R7, 0x5, 0x181f ;  /* 0x00b81f00070d7f89 */ /* 0x000ee200000e0000 */
[----:B-1----:R-:W-:Y:S01]  /*8c60*/  @!P0 IMAD.SHL.U32 R0, R45, 0x2, RZ ;  /* 0x000000022d008824 */ /* 0x002fe200078e00ff */
[----:B------:R-:W-:-:S04]  /*8c70*/  IADD3 R4, R15, 0x50, RZ ;  /* 0x000000500f047810 */ /* 0x000fc80007ffe0ff */
[----:B------:R1:W-:Y:S01]  /*8c80*/  @!P0 LDGSTS.E.BYPASS.LTC128B.128 [R0+0x8100], [R2.64], !P4 ;  /* 0x0810000002008fae */ /* 0x0003e2000e101d56 */
[----:B------:R-:W-:Y:S02]  /*8c90*/  ISETP.GE.AND P5, PT, R4, UR19, PT ;  /* 0x0000001304007c0c */ /* 0x000fe4000bfa6270 */
[----:B------:R-:W-:Y:S02]  /*8ca0*/  IADD3 R4, R15, 0x60, RZ ;  /* 0x000000600f047810 */ /* 0x000fe40007ffe0ff */
[C---:B-1----:R-:W-:Y:S01]  /*8cb0*/  @!P3 LEA R2, P0, R242.reuse, R10, 0x1 ;  /* 0x0000000af202b211 */ /* 0x042fe200078008ff */
[----:B------:R-:W-:Y:S01]  /*8cc0*/  @!P3 IMAD.SHL.U32 R0, R45, 0x2, RZ ;  /* 0x000000022d00b824 */ /* 0x000fe200078e00ff */
[----:B------:R-:W1:Y:S02]  /*8cd0*/  SHFL.IDX PT, R10, R7, 0x6, 0x181f ;  /* 0x00d81f00070a7f89 */ /* 0x000e6400000e0000 */
[----:B--2---:R-:W-:-:S05]  /*8ce0*/  @!P3 LEA.HI.X R3, R242, R9, R241, 0x1, P0 ;  /* 0x00000009f203b211 */ /* 0x004fca00000f0cf1 */
[----:B------:R2:W-:Y:S01]  /*8cf0*/  @!P3 LDGSTS.E.BYPASS.LTC128B.128 [R0+0x8900], [R2.64], !P4 ;  /* 0x089000000200bfae */ /* 0x0005e2000e101d56 */
[----:B------:R-:W-:Y:S02]  /*8d00*/  ISETP.NE.AND P3, PT, R197, 0x1, PT ;  /* 0x00000001c500780c */ /* 0x000fe40003f65270 */
[----:B--2---:R-:W-:Y:S02]  /*8d10*/  IADD3 R0, R196, UR6, RZ ;  /* 0x00000006c4007c10 */ /* 0x004fe4000fffe0ff */
[----:B---3--:R-:W-:Y:S02]  /*8d20*/  @!P5 LEA R2, P1, R242, R13, 0x1 ;  /* 0x0000000df202d211 */ /* 0x008fe400078208ff */
[----:B------:R-:W-:Y:S01]  /*8d30*/  SHFL.IDX PT, R13, R6, 0x7, 0x181f ;  /* 0x00f81f00060d7f89 */ /* 0x000fe200000e0000 */
[----:B------:R-:W-:Y:S02]  /*8d40*/  IADD3 R9, R0, UR17, RZ ;  /* 0x0000001100097c10 */ /* 0x000fe4000fffe0ff */
[----:B------:R-:W-:Y:S01]  /*8d50*/  @!P5 LEA.HI.X R3, R242, R14, R241, 0x1, P1 ;  /* 0x0000000ef203d211 */ /* 0x000fe200008f0cf1 */
[----:B----4-:R2:W3:Y:S01]  /*8d60*/  @P6 R2UR UR10, R16 ;  /* 0x00000000100a63c2 */ /* 0x0104e200000e0000 */
[----:B------:R-:W-:Y:S01]  /*8d70*/  ISETP.GE.AND P6, PT, R4, UR19, PT ;  /* 0x0000001304007c0c */ /* 0x000fe2000bfc6270 */
[----:B---3--:R-:W-:Y:S01]  /*8d80*/  @!UP1 UMOV UR10, UR20 ;  /* 0x00000014000a9c82 */ /* 0x008fe20008000000 */
[----:B------:R-:W-:Y:S01]  /*8d90*/  @!P2 LEA R4, P0, R242, R8, 0x1 ;  /* 0x00000008f204a211 */ /* 0x000fe200078008ff */
[----:B------:R-:W-:Y:S01]  /*8da0*/  @!P2 IMAD.SHL.U32 R8, R45, 0x2, RZ ;  /* 0x000000022d08a824 */ /* 0x000fe200078e00ff */
[----:B------:R-:W-:-:S02]  /*8db0*/  USHF.R.S32.HI UR7, URZ, 0x1f, UR10 ;  /* 0x0000001f3f077899 */ /* 0x000fc4000801140a */
[----:B------:R-:W-:Y:S01]  /*8dc0*/  @!P2 LEA.HI.X R5, R242, R11, R241, 0x1, P0 ;  /* 0x0000000bf205a211 */ /* 0x000fe200000f0cf1 */
[----:B------:R-:W-:Y:S01]  /*8dd0*/  UIMAD.WIDE.U32 UR8, UR10, UR4, URZ ;  /* 0x000000040a0872a5 */ /* 0x000fe2000f8e003f */
[----:B------:R1:W3:Y:S01]  /*8de0*/  SHFL.IDX PT, R11, R6, 0x6, 0x181f ;  /* 0x00d81f00060b7f89 */ /* 0x0002e200000e0000 */
[----:B------:R-:W-:Y:S01]  /*8df0*/  ISETP.GE.AND P0, PT, R0, UR13, PT ;  /* 0x0000000d00007c0c */ /* 0x000fe2000bf06270 */
[----:B------:R-:W-:Y:S01]  /*8e00*/  UIMAD UR7, UR7, UR4, URZ ;  /* 0x00000004070772a4 */ /* 0x000fe2000f8e023f */
[----:B------:R-:W-:Y:S01]  /*8e10*/  @!P5 IMAD.SHL.U32 R0, R45, 0x2, RZ ;  /* 0x000000022d00d824 */ /* 0x000fe200078e00ff */
[----:B------:R4:W-:Y:S01]  /*8e20*/  @!P2 LDGSTS.E.BYPASS.LTC128B.128 [R8+0x9100], [R4.64], !P4 ;  /* 0x091000000408afae */ /* 0x0009e2000e101d56 */
[----:B------:R-:W-:Y:S01]  /*8e30*/  ISETP.GT.OR P0, PT, R196, 0x6f, P0 ;  /* 0x0000006fc400780c */ /* 0x000fe20000704670 */
[----:B------:R-:W-:Y:S02]  /*8e40*/  UIMAD UR7, UR10, UR5, UR7 ;  /* 0x000000050a0772a4 */ /* 0x000fe4000f8e0207 */
[----:B------:R5:W-:Y:S01]  /*8e50*/  @!P5 LDGSTS.E.BYPASS.LTC128B.128 [R0+0x9900], [R2.64], !P4 ;  /* 0x099000000200dfae */ /* 0x000be2000e101d56 */
[----:B------:R-:W-:-:S02]  /*8e60*/  ULDC.64 UR4, c[0x0][0x1e8] ;  /* 0x00007a0000047ab9 */ /* 0x000fc40000000a00 */
[----:B------:R-:W-:Y:S01]  /*8e70*/  UIADD3 UR7, UR9, UR7, URZ ;  /* 0x0000000709077290 */ /* 0x000fe2000fffe03f */
[----:B-1----:R-:W-:Y:S01]  /*8e80*/  @!P6 LEA R6, P2, R242, R10, 0x1 ;  /* 0x0000000af206e211 */ /* 0x002fe200078408ff */
[----:B------:R-:W-:-:S03]  /*8e90*/  @!P6 IMAD.SHL.U32 R10, R45, 0x2, RZ ;  /* 0x000000022d0ae824 */ /* 0x000fc600078e00ff */
[----:B---3--:R-:W-:Y:S02]  /*8ea0*/  @!P6 LEA.HI.X R7, R242, R11, R241, 0x1, P2 ;  /* 0x0000000bf207e211 */ /* 0x008fe400010f0cf1 */
[----:B----4-:R-:W-:Y:S01]  /*8eb0*/  IADD3 R5, R15, 0x70, RZ ;  /* 0x000000700f057810 */ /* 0x010fe20007ffe0ff */
[----:B------:R-:W-:Y:S02]  /*8ec0*/  @P3 IMAD.HI.U32 R4, R9, c[0x0][0x2bc], RZ ;  /* 0x0000af0009043a27 */ /* 0x000fe400078e00ff */
[----:B------:R1:W-:Y:S01]  /*8ed0*/  @!P6 LDGSTS.E.BYPASS.LTC128B.128 [R10+0xa100], [R6.64], !P4 ;  /* 0x0a100000060aefae */ /* 0x0003e2000e101d56 */
[----:B------:R-:W-:Y:S01]  /*8ee0*/  ISETP.GE.AND P1, PT, R5, UR19, PT ;  /* 0x0000001305007c0c */ /* 0x000fe2000bf26270 */
[----:B------:R-:W-:Y:S01]  /*8ef0*/  IMAD.MOV.U32 R8, RZ, RZ, R9 ;  /* 0x000000ffff087224 */ /* 0x000fe200078e0009 */
[----:B------:R-:W-:-:S04]  /*8f00*/  @P3 SHF.R.U32.HI R8, RZ, c[0x0][0x2c0], R4 ;  /* 0x0000b000ff083a19 */ /* 0x000fc80000011604 */
[----:B-----5:R-:W-:-:S04]  /*8f10*/  @!P0 IADD3 R0, P3, R8, UR8, RZ ;  /* 0x0000000808008c10 */ /* 0x020fc8000ff7e0ff */
[----:B------:R-:W-:Y:S02]  /*8f20*/  @!P0 LEA R2, P2, R0, c[0x0][0x2a0], 0x2 ;  /* 0x0000a80000028a11 */ /* 0x000fe400078410ff */
[----:B------:R-:W-:Y:S02]  /*8f30*/  @!P0 LEA.HI.X.SX32 R3, R8, UR7, 0x1, P3 ;  /* 0x0000000708038c11 */ /* 0x000fe400098f0eff */
[----:B------:R-:W-:Y:S02]  /*8f40*/  @!P1 LEA R4, P3, R242, R12, 0x1 ;  /* 0x0000000cf2049211 */ /* 0x000fe400078608ff */
[----:B------:R-:W-:Y:S01]  /*8f50*/  @!P0 LEA.HI.X R3, R0, c[0x0][0x2a4], R3, 0x2, P2 ;  /* 0x0000a90000038a11 */ /* 0x000fe200010f1403 */
[----:B------:R-:W-:Y:S01]  /*8f60*/  @!P1 IMAD.SHL.U32 R0, R45, 0x2, RZ ;  /* 0x000000022d009824 */ /* 0x000fe200078e00ff */
[----:B------:R-:W-:-:S05]  /*8f70*/  @!P1 LEA.HI.X R5, R242, R13, R241, 0x1, P3 ;  /* 0x0000000df2059211 */ /* 0x000fca00018f0cf1 */
[----:B------:R3:W-:Y:S04]  /*8f80*/  @!P1 LDGSTS.E.BYPASS.LTC128B.128 [R0+0xa900], [R4.64], !P4 ;  /* 0x0a90000004009fae */ /* 0x0007e8000e101d56 */
[----:B------:R-:W0:Y:S04]  /*8f90*/  LDGDEPBAR ;  /* 0x00000000000079af */ /* 0x000e280000000000 */
[----:B------:R-:W-:Y:S06]  /*8fa0*/  BAR.SYNC.DEFER_BLOCKING 0x0 ;  /* 0x0000000000007b1d */ /* 0x000fec0000010000 */
[----:B------:R4:W5:Y:S01]  /*8fb0*/  @!P0 LDG.E R54, [R2.64] ;  /* 0x0000001602368981 */ /* 0x000962000c1e1900 */
[----:B---3--:R-:W-:Y:S01]  /*8fc0*/  IMAD.MOV R0, RZ, RZ, -R8 ;  /* 0x000000ffff007224 */ /* 0x008fe200078e0a08 */
[----:B------:R-:W-:Y:S01]  /*8fd0*/  UIMAD UR10, UR14, UR4, URZ ;  /* 0x000000040e0a72a4 */ /* 0x000fe2000f8e023f */
[----:B------:R-:W-:Y:S01]  /*8fe0*/  ISETP.GE.AND P3, PT, R242, c[0x0][0x1d4], PT ;  /* 0x00007500f2007a0c */ /* 0x000fe20003f66270 */
[----:B------:R-:W-:Y:S01]  /*8ff0*/  UIMAD.WIDE.U32 UR24, UR15, UR4, URZ ;  /* 0x000000040f1872a5 */ /* 0x000fe2000f8e003f */
[----:B------:R-:W-:Y:S01]  /*9000*/  IMAD R55, R0, c[0x0][0x2b8], R9 ;  /* 0x0000ae0000377a24 */ /* 0x000fe200078e0209 */
[----:B------:R-:W-:Y:S01]  /*9010*/  UIMAD UR10, UR15, UR5, UR10 ;  /* 0x000000050f0a72a4 */ /* 0x000fe2000f8e020a */
[----:B------:R-:W-:Y:S01]  /*9020*/  IMAD.U32 R9, RZ, RZ, UR15 ;  /* 0x0000000fff097e24 */ /* 0x000fe2000f8e00ff */
[----:B------:R-:W-:Y:S01]  /*9030*/  UIADD3 UR11, UR12, -0x1, URZ ;  /* 0xffffffff0c0b7890 */ /* 0x000fe2000fffe03f */
[----:B------:R-:W-:Y:S01]  /*9040*/  LEA.HI R193, R17, R194, RZ, 0x5 ;  /* 0x000000c211c17211 */ /* 0x000fe200078f28ff */
[----:B------:R-:W-:Y:S01]  /*9050*/  UIADD3 UR10, UR25, UR10, URZ ;  /* 0x0000000a190a7290 */ /* 0x000fe2000fffe03f */
[----:B------:R-:W-:Y:S01]  /*9060*/  SHF.R.S32.HI R49, RZ, 0x1f, R55 ;  /* 0x0000001fff317819 */ /* 0x000fe20000011437 */
[----:B------:R-:W-:Y:S01]  /*9070*/  UIMAD UR11, UR11, -0x70, UR13 ;  /* 0xffffff900b0b78a4 */ /* 0x000fe2000f8e020d */
[----:B------:R-:W-:Y:S01]  /*9080*/  STL [R1+0xc], R55 ;  /* 0x00000c3701007387 */ /* 0x000fe20000100800 */
[----:B------:R-:W-:Y:S01]  /*9090*/  ULDC.64 UR4, c[0x0][0x210] ;  /* 0x0000840000047ab9 */ /* 0x000fe20000000a00 */
[----:B------:R-:W-:Y:S01]  /*90a0*/  SHF.R.S32.HI R53, RZ, 0x5, R193 ;  /* 0x00000005ff357819 */ /* 0x000fe200000114c1 */
[----:B------:R-:W-:Y:S01]  /*90b0*/  IMAD R0, R49, c[0x0][0x1e0], RZ ;  /* 0x0000780031007a24 */ /* 0x000fe200078e02ff */
[----:B------:R-:W-:Y:S01]  /*90c0*/  UIMAD UR14, UR14, UR4, URZ ;  /* 0x000000040e0e72a4 */ /* 0x000fe2000f8e023f */
[----:B------:R-:W-:Y:S01]  /*90d0*/  IADD3 R46, -R47, UR11, RZ ;  /* 0x0000000b2f2e7c10 */ /* 0x000fe2000fffe1ff */
[----:B------:R-:W-:Y:S01]  /*90e0*/  UIMAD.WIDE.U32 UR26, UR15, UR4, URZ ;  /* 0x000000040f1a72a5 */ /* 0x000fe2000f8e003f */
[----:B------:R-:W-:Y:S01]  /*90f0*/  IMAD R0, R55, c[0x0][0x1e4], R0 ;  /* 0x0000790037007a24 */ /* 0x000fe200078e0200 */
[----:B------:R-:W-:Y:S01]  /*9100*/  UIMAD UR5, UR15, UR5, UR14 ;  /* 0x000000050f0572a4 */ /* 0x000fe2000f8e020e */
[----:B------:R-:W-:-:S02]  /*9110*/  ISETP.GE.AND P4, PT, R46, 0x11, PT ;  /* 0x000000112e00780c */ /* 0x000fc40003f86270 */
[C---:B------:R-:W-:Y:S01]  /*9120*/  ISETP.GE.AND P2, PT, R46.reuse, 0x21, PT ;  /* 0x000000212e00780c */ /* 0x040fe20003f46270 */
[----:B----4-:R-:W-:Y:S01]  /*9130*/  IMAD.WIDE.U32 R2, R55, c[0x0][0x1e0], RZ ;  /* 0x0000780037027a25 */ /* 0x010fe200078e00ff */
[C---:B------:R-:W-:Y:S01]  /*9140*/  ISETP.GE.AND P5, PT, R46.reuse, 0x31, PT ;  /* 0x000000312e00780c */ /* 0x040fe20003fa6270 */
[----:B------:R-:W-:Y:S01]  /*9150*/  UIADD3 UR5, UR27, UR5, URZ ;  /* 0x000000051b057290 */ /* 0x000fe2000fffe03f */
[----:B------:R-:W-:Y:S01]  /*9160*/  ISETP.GE.AND P6, PT, R46, 0x41, PT ;  /* 0x000000412e00780c */ /* 0x000fe20003fc6270 */
[----:B------:R-:W-:Y:S01]  /*9170*/  IMAD.IADD R3, R3, 0x1, R0 ;  /* 0x0000000103037824 */ /* 0x000fe200078e0200 */
[----:B-----5:R-:W-:-:S03]  /*9180*/  SHF.R.S32.HI R51, RZ, 0x1f, R54 ;  /* 0x0000001fff337819 */ /* 0x020fc60000011436 */
[----:B------:R-:W-:Y:S01]  /*9190*/  IMAD.WIDE.U32 R2, R54, c[0x0][0x1f0], R2 ;  /* 0x00007c0036027a25 */ /* 0x000fe200078e0002 */
[----:B------:R-:W-:Y:S03]  /*91a0*/  STL [R1+0x8], R54 ;  /* 0x0000083601007387 */ /* 0x000fe60000100800 */
[----:B------:R-:W-:Y:S01]  /*91b0*/  IMAD R0, R51, c[0x0][0x1f0], RZ ;  /* 0x00007c0033007a24 */ /* 0x000fe200078e02ff */
[----:B------:R-:W-:-:S03]  /*91c0*/  IADD3 R4, P1, R2, UR24, RZ ;  /* 0x0000001802047c10 */ /* 0x000fc6000ff3e0ff */
[----:B------:R-:W-:Y:S01]  /*91d0*/  IMAD R0, R54, c[0x0][0x1f4], R0 ;  /* 0x00007d0036007a24 */ /* 0x000fe200078e0200 */
[----:B------:R-:W-:-:S04]  /*91e0*/  LEA R2, P0, R4, c[0x0][0x1c8], 0x1 ;  /* 0x0000720004027a11 */ /* 0x000fc800078008ff */
[----:B------:R-:W-:Y:S01]  /*91f0*/  IADD3.X R0, R3, UR10, R0, P1, !PT ;  /* 0x0000000a03007c10 */ /* 0x000fe20008ffe400 */
[----:B------:R-:W3:Y:S01]  /*9200*/  SHFL.IDX PT, R5, R2, RZ, 0x181f ;  /* 0x00181fff02057589 */ /* 0x000ee200000e0000 */
[----:B------:R-:W-:Y:S02]  /*9210*/  IMAD R3, R55, c[0x0][0x1e0], RZ ;  /* 0x0000780037037a24 */ /* 0x000fe400078e02ff */
[----:B------:R-:W-:Y:S01]  /*9220*/  LEA.HI.X R0, R4, c[0x0][0x1cc], R0, 0x1, P0 ;  /* 0x0000730004007a11 */ /* 0x000fe200000f0c00 */
[----:B-1----:R-:W-:Y:S01]  /*9230*/  SHFL.IDX PT, R7, R2, 0x1, 0x181f ;  /* 0x00381f0002077f89 */ /* 0x002fe200000e0000 */
[----:B------:R-:W-:Y:S01]  /*9240*/  ISETP.GE.AND P0, PT, R46, 0x1, PT ;  /* 0x000000012e00780c */ /* 0x000fe20003f06270 */
[----:B------:R-:W-:Y:S02]  /*9250*/  IMAD R3, R54, c[0x0][0x1f0], R3 ;  /* 0x00007c0036037a24 */ /* 0x000fe400078e0203 */
[----:B------:R-:W1:Y:S02]  /*9260*/  SHFL.IDX PT, R6, R0, RZ, 0x181f ;  /* 0x00181fff00067589 */ /* 0x000e6400000e0000 */
[----:B------:R-:W-:-:S02]  /*9270*/  IMAD R12, R9, c[0x0][0x1e8], R3 ;  /* 0x00007a00090c7a24 */ /* 0x000fc400078e0203 */
[----:B------:R-:W4:Y:S04]  /*9280*/  SHFL.IDX PT, R8, R0, 0x1, 0x181f ;  /* 0x00381f0000087f89 */ /* 0x000f2800000e0000 */
[----:B------:R-:W5:Y:S02]  /*9290*/  SHFL.IDX PT, R10, R2, 0x2, 0x181f ;  /* 0x00581f00020a7f89 */ /* 0x000f6400000e0000 */
[----:B------:R-:W-:Y:S02]  /*92a0*/  @P0 IMAD.SHL.U32 R3, R45, 0x2, RZ ;  /* 0x000000022d030824 */ /* 0x000fe400078e00ff */
[----:B------:R-:W2:Y:S04]  /*92b0*/  SHFL.IDX PT, R11, R0, 0x2, 0x181f ;  /* 0x00581f00000b7f89 */ /* 0x000ea800000e0000 */
[----:B------:R-:W5:Y:S01]  /*92c0*/  SHFL.IDX PT, R9, R2, 0x3, 0x181f ;  /* 0x00781f0002097f89 */ /* 0x000f6200000e0000 */
[----:B---3--:R-:W-:-:S03]  /*92d0*/  @P0 LEA R4, P1, R242, R5, 0x1 ;  /* 0x00000005f2040211 */ /* 0x008fc600078208ff */
[----:B------:R-:W-:Y:S04]  /*92e0*/  SHFL.IDX PT, R15, R0, 0x3, 0x181f ;  /* 0x00781f00000f7f89 */ /* 0x000fe800000e0000 */
[----:B------:R-:W3:Y:S01]  /*92f0*/  SHFL.IDX PT, R13, R2, 0x4, 0x181f ;  /* 0x00981f00020d7f89 */ /* 0x000ee200000e0000 */
[----:B-1----:R-:W-:Y:S02]  /*9300*/  @P0 LEA.HI.X R5, R242, R6, R241, 0x1, P1 ;  /* 0x00000006f2050211 */ /* 0x002fe400008f0cf1 */
[----:B------:R-:W-:Y:S01]  /*9310*/  ISETP.GE.AND P1, PT, R46, 0x51, PT ;  /* 0x000000512e00780c */ /* 0x000fe20003f26270 */
[----:B------:R-:W1:Y:S04]  /*9320*/  SHFL.IDX PT, R14, R0, 0x4, 0x181f ;  /* 0x00981f00000e7f89 */ /* 0x000e6800000e0000 */
[----:B------:R1:W-:Y:S01]  /*9330*/  @P0 LDGSTS.E.BYPASS.LTC128B.128 [R3+0x3900], [R4.64], !P3 ;  /* 0x0390000004030fae */ /* 0x0003e2000d901d56 */
[----:B------:R-:W-:-:S03]  /*9340*/  @P4 LEA R6, P0, R242, R7, 0x1 ;  /* 0x00000007f2064211 */ /* 0x000fc600078008ff */
[----:B--2---:R-:W-:Y:S01]  /*9350*/  SHFL.IDX PT, R16, R0, 0x5, 0x181f ;  /* 0x00b81f0000107f89 */ /* 0x004fe200000e0000 */
[----:B----4-:R-:W-:Y:S02]  /*9360*/  @P4 LEA.HI.X R7, R242, R8, R241, 0x1, P0 ;  /* 0x00000008f2074211 */ /* 0x010fe400000f0cf1 */
[----:B-1----:R-:W-:Y:S02]  /*9370*/  LEA R3, R12, c[0x0][0x1c8], 0x1 ;  /* 0x000072000c037a11 */ /* 0x002fe400078e08ff */
[----:B------:R1:W2:Y:S01]  /*9380*/  SHFL.IDX PT, R12, R2, 0x5, 0x181f ;  /* 0x00b81f00020c7f89 */ /* 0x0002a200000e0000 */
[----:B-----5:R-:W-:-:S03]  /*9390*/  @P2 LEA R4, P0, R242, R10, 0x1 ;  /* 0x0000000af2042211 */ /* 0x020fc600078008ff */
[----:B------:R4:W5:Y:S01]  /*93a0*/  SHFL.IDX PT, R8, R3, 0x6, 0x181f ;  /* 0x00d81f0003087f89 */ /* 0x00096200000e0000 */
[----:B------:R-:W-:Y:S02]  /*93b0*/  @P2 LEA.HI.X R5, R242, R11, R241, 0x1, P0 ;  /* 0x0000000bf2052211 */ /* 0x000fe400000f0cf1 */
[----:B------:R-:W-:Y:S01]  /*93c0*/  ISETP.GE.AND P0, PT, R46, 0x61, PT ;  /* 0x000000612e00780c */ /* 0x000fe20003f06270 */
[----:B------:R2:W3:Y:S01]  /*93d0*/  SHFL.IDX PT, R10, R0, 0x6, 0x181f ;  /* 0x00d81f00000a7f89 */ /* 0x0004e200000e0000 */
[C---:B-1----:R-:W-:Y:S02]  /*93e0*/  @P4 IMAD.SHL.U32 R2, R45.reuse, 0x2, RZ ;  /* 0x000000022d024824 */ /* 0x042fe400078e00ff */
[----:B----4-:R-:W-:-:S03]  /*93f0*/  @P2 IMAD.SHL.U32 R3, R45, 0x2, RZ ;  /* 0x000000022d032824 */ /* 0x010fc600078e00ff */
[----:B------:R1:W-:Y:S01]  /*9400*/  @P4 LDGSTS.E.BYPASS.LTC128B.128 [R2+0x4100], [R6.64], !P3 ;  /* 0x0410000006024fae */ /* 0x0003e2000d901d56 */
[----:B--2---:R-:W-:-:S03]  /*9410*/  @P5 IMAD.SHL.U32 R0, R45, 0x2, RZ ;  /* 0x000000022d005824 */ /* 0x004fc600078e00ff */
[----:B------:R2:W-:Y:S01]  /*9420*/  @P2 LDGSTS.E.BYPASS.LTC128B.128 [R3+0x4900], [R4.64], !P3 ;  /* 0x0490000004032fae */ /* 0x0005e2000d901d56 */
[C---:B-1----:R-:W-:Y:S02]  /*9430*/  @P5 LEA R2, P4, R242.reuse, R9, 0x1 ;  /* 0x00000009f2025211 */ /* 0x042fe400078808ff */
[C---:B---3--:R-:W-:Y:S02]  /*9440*/  @P6 LEA R6, P2, R242.reuse, R13, 0x1 ;  /* 0x0000000df2066211 */ /* 0x048fe400078408ff */
[C-C-:B--2---:R-:W-:Y:S01]  /*9450*/  @P5 LEA.HI.X R3, R242.reuse, R15, R241.reuse, 0x1, P4 ;  /* 0x0000000ff2035211 */ /* 0x144fe200020f0cf1 */
[----:B------:R-:W-:Y:S01]  /*9460*/  @P6 IMAD.SHL.U32 R5, R45, 0x2, RZ ;  /* 0x000000022d056824 */ /* 0x000fe200078e00ff */
[C---:B------:R-:W-:Y:S02]  /*9470*/  @P6 LEA.HI.X R7, R242.reuse, R14, R241, 0x1, P2 ;  /* 0x0000000ef2076211 */ /* 0x040fe400010f0cf1 */
[----:B------:R-:W-:Y:S01]  /*9480*/  @P1 LEA R4, P4, R242, R12, 0x1 ;  /* 0x0000000cf2041211 */ /* 0x000fe200078808ff */
[----:B------:R1:W-:Y:S01]  /*9490*/  @P5 LDGSTS.E.BYPASS.LTC128B.128 [R0+0x5100], [R2.64], !P3 ;  /* 0x0510000002005fae */ /* 0x0003e2000d901d56 */
[----:B------:R-:W-:-:S03]  /*94a0*/  ISETP.GT.AND P5, PT, R196, 0x6f, PT ;  /* 0x0000006fc400780c */ /* 0x000fc60003fa4270 */
[----:B------:R2:W-:Y:S01]  /*94b0*/  @P6 LDGSTS.E.BYPASS.LTC128B.128 [R5+0x5900], [R6.64], !P3 ;  /* 0x0590000006056fae */ /* 0x0005e2000d901d56 */
[----:B-1----:R-:W-:Y:S02]  /*94c0*/  LOP3.LUT R0, R52, 0xfffffff0, RZ, 0xc0, !PT ;  /* 0xfffffff034007812 */ /* 0x002fe400078ec0ff */
[C---:B-----5:R-:W-:Y:S02]  /*94d0*/  @P0 LEA R2, P2, R242.reuse, R8, 0x1 ;  /* 0x00000008f2020211 */ /* 0x060fe400078408ff */
[--C-:B--2---:R-:W-:Y:S01]  /*94e0*/  @P1 LEA.HI.X R5, R242, R16, R241.reuse, 0x1, P4 ;  /* 0x00000010f2051211 */ /* 0x104fe200020f0cf1 */
[----:B------:R-:W-:Y:S01]  /*94f0*/  IMAD.IADD R6, R194, 0x1, -R0 ;  /* 0x00000001c2067824 */ /* 0x000fe200078e0a00 */
[----:B------:R-:W-:Y:S01]  /*9500*/  @P0 LEA.HI.X R3, R242, R10, R241, 0x1, P2 ;  /* 0x0000000af2030211 */ /* 0x000fe200010f0cf1 */
[C---:B------:R-:W-:Y:S02]  /*9510*/  @P1 IMAD.SHL.U32 R7, R45.reuse, 0x2, RZ ;  /* 0x000000022d071824 */ /* 0x040fe400078e00ff */
[----:B------:R-:W-:Y:S01]  /*9520*/  @P0 IMAD.SHL.U32 R0, R45, 0x2, RZ ;  /* 0x000000022d000824 */ /* 0x000fe200078e00ff */
[----:B------:R-:W-:-:S02]  /*9530*/  SHF.R.S32.HI R8, RZ, 0x1f, R6 ;  /* 0x0000001fff087819 */ /* 0x000fc40000011406 */
[----:B------:R1:W-:Y:S02]  /*9540*/  @P1 LDGSTS.E.BYPASS.LTC128B.128 [R7+0x6100], [R4.64], !P3 ;  /* 0x0610000004071fae */ /* 0x0003e4000d901d56 */
[----:B------:R-:W-:Y:S02]  /*9550*/  LEA.HI R50, R8, R6, RZ, 0x3 ;  /* 0x0000000608327211 */ /* 0x000fe400078f18ff */
[----:B------:R2:W-:Y:S01]  /*9560*/  @P0 LDGSTS.E.BYPASS.LTC128B.128 [R0+0x6900], [R2.64], !P3 ;  /* 0x0690000002000fae */ /* 0x0005e2000d901d56 */
[----:B------:R-:W-:-:S03]  /*9570*/  ISETP.LT.AND P0, PT, RZ, c[0x0][0x27c], PT ;  /* 0x00009f00ff007a0c */ /* 0x000fc60003f01270 */
[----:B------:R-:W0:Y:S01]  /*9580*/  LDGDEPBAR ;  /* 0x00000000000079af */ /* 0x000e220000000000 */
[----:B-1----:R-:W-:Y:S01]  /*9590*/  IMAD.MOV.U32 R4, RZ, RZ, 0x20 ;  /* 0x00000020ff047424 */ /* 0x002fe200078e00ff */
[----:B--2---:R-:W-:Y:S01]  /*95a0*/  LOP3.LUT R0, R50, 0xfffffff8, RZ, 0xc0, !PT ;  /* 0xfffffff832007812 */ /* 0x004fe200078ec0ff */
[----:B------:R-:W-:-:S04]  /*95b0*/  IMAD.MOV.U32 R3, RZ, RZ, 0x10 ;  /* 0x00000010ff037424 */ /* 0x000fc800078e00ff */
[----:B------:R-:W-:-:S05]  /*95c0*/  IMAD.IADD R48, R6, 0x1, -R0 ;  /* 0x0000000106307824 */ /* 0x000fca00078e0a00 */
[----:B------:R-:W-:-:S05]  /*95d0*/  R2P PR, R48, 0x6 ;  /* 0x0000000630007804 */ /* 0x000fca0000000000 */
[----:B------:R-:W-:Y:S02]  /*95e0*/  SEL R3, R3, 0xfffffff0, !P1 ;  /* 0xfffffff003037807 */ /* 0x000fe40004800000 */
[----:B------:R-:W-:Y:S01]  /*95f0*/  SEL R4, R4, 0xffffffe0, !P2 ;  /* 0xffffffe004047807 */ /* 0x000fe20005000000 */
[----:B------:R-:W-:Y:S05]  /*9600*/  @P0 BRA `(.L_x_104) ;  /* 0x0000002000000947 */ /* 0x000fea0003800000 */
[----:B------:R-:W-:-:S04]  /*9610*/  DEPBAR.LE SB0, 0x1 ;  /* 0x000080400000791a */ /* 0x000fc80000000000 */
[----:B------:R-:W-:Y:S05]  /*9620*/  BRA `(.L_x_105) ;  /* 0x000035e000007947 */ /* 0x000fea0003800000 */
.L_x_104:
[----:B------:R-:W-:Y:S01]  /*9630*/  SHF.R.S32.HI R0, RZ, 0x1f, R149 ;  /* 0x0000001fff007819 */ /* 0x000fe20000011495 */
[----:B------:R-:W-:Y:S01]  /*9640*/  ULDC.U8 UR4, c[0x0][0x298] ;  /* 0x0000a60000047ab9 */ /* 0x000fe20000000000 */
[----:B------:R-:W-:Y:S01]  /*9650*/  LEA.HI R10, R17, R194, RZ, 0x2 ;  /* 0x000000c2110a7211 */ /* 0x000fe200078f10ff */
[C---:B------:R-:W-:Y:S01]  /*9660*/  IMAD.WIDE.U32 R6, R149.reuse, c[0x0][0x290], RZ ;  /* 0x0000a40095067a25 */ /* 0x040fe200078e00ff */
[----:B------:R-:W-:Y:S01]  /*9670*/  ISETP.NE.AND P2, PT, RZ, UR4, PT ;  /* 0x00000004ff007c0c */ /* 0x000fe2000bf45270 */
[----:B------:R-:W-:Y:S01]  /*9680*/  BSSY B2, `(.L_x_105) ;  /* 0x0000358000027945 */ /* 0x000fe20003800000 */
[----:B------:R-:W-:Y:S01]  /*9690*/  SHF.R.S32.HI R39, RZ, 0x2, R10 ;  /* 0x00000002ff277819 */ /* 0x000fe2000001140a */
[----:B------:R-:W-:Y:S01]  /*96a0*/  IMAD R2, R0, c[0x0][0x280], RZ ;  /* 0x0000a00000027a24 */ /* 0x000fe200078e02ff */
[----:B------:R-:W-:Y:S01]  /*96b0*/  LEA R16, P0, R6, c[0x0][0x288], 0x1 ;  /* 0x0000a20006107a11 */ /* 0x000fe200078008ff */
[----:B------:R-:W-:Y:S02]  /*96c0*/  IMAD R0, R0, c[0x0][0x290], RZ ;  /* 0x0000a40000007a24 */ /* 0x000fe400078e02ff */
[----:B------:R-:W-:-:S02]  /*96d0*/  IMAD R5, R149, c[0x0][0x284], R2 ;  /* 0x0000a10095057a24 */ /* 0x000fc400078e0202 */
[C---:B------:R-:W-:Y:S01]  /*96e0*/  IMAD R2, R149.reuse, c[0x0][0x294], R0 ;  /* 0x0000a50095027a24 */ /* 0x040fe200078e0200 */
[----:B------:R-:W-:Y:S01]  /*96f0*/  LOP3.LUT R0, R10, 0xfffffffc, RZ, 0xc0, !PT ;  /* 0xfffffffc0a007812 */ /* 0x000fe200078ec0ff */
[----:B------:R-:W-:-:S03]  /*9700*/  IMAD.WIDE.U32 R8, R149, c[0x0][0x280], RZ ;  /* 0x0000a00095087a25 */ /* 0x000fc600078e00ff */
[----:B------:R-:W-:Y:S01]  /*9710*/  IADD3 R0, -R0, R194, RZ ;  /* 0x000000c200007210 */ /* 0x000fe20007ffe1ff */
[----:B------:R-:W-:Y:S01]  /*9720*/  IMAD.IADD R2, R2, 0x1, R7 ;  /* 0x0000000102027824 */ /* 0x000fe200078e0207 */
[----:B------:R-:W-:Y:S01]  /*9730*/  LEA R18, P1, R8, c[0x0][0x270], 0x1 ;  /* 0x00009c0008127a11 */ /* 0x000fe200078208ff */
[----:B------:R-:W-:Y:S01]  /*9740*/  IMAD.IADD R5, R5, 0x1, R9 ;  /* 0x0000000105057824 */ /* 0x000fe200078e0209 */
[----:B------:R-:W-:Y:S02]  /*9750*/  SHF.L.U32 R25, R0, 0x3, RZ ;  /* 0x0000000300197819 */ /* 0x000fe400000006ff */
[----:B------:R-:W-:Y:S01]  /*9760*/  LEA.HI.X R17, R6, c[0x0][0x28c], R2, 0x1, P0 ;  /* 0x0000a30006117a11 */ /* 0x000fe200000f0c02 */
[----:B------:R-:W-:Y:S01]  /*9770*/  IMAD R2, R20, 0x80, R39 ;  /* 0x0000008014027824 */ /* 0x000fe200078e0227 */
[----:B------:R-:W-:Y:S01]  /*9780*/  LEA.HI.X R19, R8, c[0x0][0x274], R5, 0x1, P1 ;  /* 0x00009d0008137a11 */ /* 0x000fe200008f0c05 */
[----:B------:R-:W-:Y:S05]  /*9790*/  @!P2 BRA `(.L_x_106) ;  /* 0x00001a300000a947 */ /* 0x000fea0003800000 */
[----:B------:R-:W-:Y:S01]  /*97a0*/  ISETP.GE.AND P0, PT, R2, UR19, PT ;  /* 0x0000001302007c0c */ /* 0x000fe2000bf06270 */
[----:B------:R-:W-:Y:S01]  /*97b0*/  BSSY B0, `(.L_x_107) ;  /* 0x0000017000007945 */ /* 0x000fe20003800000 */
[----:B------:R-:W-:Y:S01]  /*97c0*/  SHF.L.U32 R24, R0, 0x2, RZ ;  /* 0x0000000200187819 */ /* 0x000fe200000006ff */
[----:B------:R-:W-:Y:S01]  /*97d0*/  CS2R R8, SRZ ;  /* 0x0000000000087805 */ /* 0x000fe2000001ff00 */
[----:B------:R-:W-:Y:S01]  /*97e0*/  CS2R R12, SRZ ;  /* 0x00000000000c7805 */ /* 0x000fe2000001ff00 */
[----:B------:R-:W-:Y:S01]  /*97f0*/  CS2R R6, SRZ ;  /* 0x0000000000067805 */ /* 0x000fe2000001ff00 */
[----:B------:R-:W-:-:S07]  /*9800*/  CS2R R10, SRZ ;  /* 0x00000000000a7805 */ /* 0x000fce000001ff00 */
[----:B------:R-:W-:Y:S05]  /*9810*/  @P0 BRA `(.L_x_108) ;  /* 0x0000010000000947 */ /* 0x000fea0003800000 */
[C---:B------:R-:W-:Y:S01]  /*9820*/  IADD3 R2, R24.reuse, 0x10, RZ ;  /* 0x0000001018027810 */ /* 0x040fe20007ffe0ff */
[----:B------:R-:W-:Y:S01]  /*9830*/  CS2R R8, SRZ ;  /* 0x0000000000087805 */ /* 0x000fe2000001ff00 */
[----:B------:R-:W-:Y:S01]  /*9840*/  ISETP.GE.AND P1, PT, R24, c[0x0][0x27c], PT ;  /* 0x00009f0018007a0c */ /* 0x000fe20003f26270 */
[----:B------:R-:W-:Y:S01]  /*9850*/  CS2R R6, SRZ ;  /* 0x0000000000067805 */ /* 0x000fe2000001ff00 */
[----:B------:R-:W-:-:S11]  /*9860*/  ISETP.GE.AND P0, PT, R2, c[0x0][0x27c], PT ;  /* 0x00009f0002007a0c */ /* 0x000fd60003f06270 */
[----:B------:R-:W-:Y:S02]  /*9870*/  @!P1 IMAD.WIDE R20, R24, 0x2, R18 ;  /* 0x0000000218149825 */ /* 0x000fe400078e0212 */
[----:B------:R-:W-:-:S03]  /*9880*/  @!P0 SHF.R.S32.HI R0, RZ, 0x1f, R2 ;  /* 0x0000001fff008819 */ /* 0x000fc60000011402 */
[----:B------:R1:W5:Y:S01]  /*9890*/  @!P1 LD.E.64 R12, [R20.64] ;  /* 0x00000016140c9980 */ /* 0x000362000c101b00 */
[----:B------:R-:W-:-:S04]  /*98a0*/  @!P0 LEA.HI R0, R0, R2, RZ, 0x2 ;  /* 0x0000000200008211 */ /* 0x000fc800078f10ff */
[----:B------:R-:W-:-:S05]  /*98b0*/  @!P0 LOP3.LUT R0, R0, 0xfffffffc, RZ, 0xc0, !PT ;  /* 0xfffffffc00008812 */ /* 0x000fca00078ec0ff */
[----:B------:R-:W-:-:S04]  /*98c0*/  @!P0 IMAD.WIDE R14, R0, 0x2, R16 ;  /* 0x00000002000e8825 */ /* 0x000fc800078e0210 */
[----:B------:R-:W-:Y:S01]  /*98d0*/  @!P0 IMAD.WIDE R18, R0, 0x2, R18 ;  /* 0x0000000200128825 */ /* 0x000fe200078e0212 */
[----:B------:R1:W5:Y:S03]  /*98e0*/  @!P0 LD.E.64 R6, [R14.64] ;  /* 0x000000160e068980 */ /* 0x000366000c101b00 */
[----:B------:R-:W-:Y:S01]  /*98f0*/  @!P1 IMAD.WIDE R16, R24, 0x2, R16 ;  /* 0x0000000218109825 */ /* 0x000fe200078e0210 */
[----:B------:R1:W5:Y:S04]  /*9900*/  @!P0 LD.E.64 R8, [R18.64] ;  /* 0x0000001612088980 */ /* 0x000368000c101b00 */
[----:B------:R1:W5:Y:S02]  /*9910*/  @!P1 LD.E.64 R10, [R16.64] ;  /* 0x00000016100a9980 */ /* 0x000364000c101b00 */
.L_x_108:
[----:B------:R-:W-:Y:S05]  /*9920*/  BSYNC B0 ;  /* 0x0000000000007941 */ /* 0x000fea0003800000 */
.L_x_107:
[----:B-1----:R-:W-:Y:S01]  /*9930*/  SHF.R.S32.HI R14, RZ, 0x1f, R39 ;  /* 0x0000001fff0e7819 */ /* 0x002fe20000011427 */
[----:B------:R-:W-:Y:S01]  /*9940*/  UIMAD UR4, UR16, -0x80, UR19 ;  /* 0xffffff80100478a4 */ /* 0x000fe2000f8e0213 */
[--C-:B-----5:R-:W-:Y:S01]  /*9950*/  SHF.R.U64 R21, R12, 0x10, R13.reuse ;  /* 0x000000100c157819 */ /* 0x120fe2000000120d */
[--C-:B------:R-:W-:Y:S01]  /*9960*/  IMAD.MOV.U32 R22, RZ, RZ, R13.reuse ;  /* 0x000000ffff167224 */ /* 0x100fe200078e000d */
[----:B------:R-:W-:Y:S01]  /*9970*/  LEA.HI R14, R14, R39, RZ, 0x3 ;  /* 0x000000270e0e7211 */ /* 0x000fe200078f18ff */
[----:B------:R-:W-:Y:S01]  /*9980*/  UISETP.LT.AND UP0, UPT, UR4, 0x80, UPT ;  /* 0x000000800400788c */ /* 0x000fe2000bf01270 */
[----:B------:R-:W-:Y:S01]  /*9990*/  SHF.R.U32.HI R17, RZ, 0x10, R13 ;  /* 0x00000010ff117819 */ /* 0x000fe2000001160d */
[----:B------:R-:W-:Y:S01]  /*99a0*/  IMAD.MOV.U32 R23, RZ, RZ, R12 ;  /* 0x000000ffff177224 */ /* 0x000fe200078e000c */
[----:B------:R-:W-:Y:S01]  /*99b0*/  LOP3.LUT R14, R14, 0xfffffff8, RZ, 0xc0, !PT ;  /* 0xfffffff80e0e7812 */ /* 0x000fe200078ec0ff */
[----:B------:R-:W-:Y:S01]  /*99c0*/  USEL UR4, UR4, 0x80, UP0 ;  /* 0x0000008004047887 */ /* 0x000fe20008000000 */
[----:B------:R-:W-:Y:S01]  /*99d0*/  IMAD.MOV.U32 R20, RZ, RZ, R8 ;  /* 0x000000ffff147224 */ /* 0x000fe200078e0008 */
[--C-:B------:R-:W-:Y:S01]  /*99e0*/  SHF.R.U64 R18, R8, 0x10, R9.reuse ;  /* 0x0000001008127819 */ /* 0x100fe20000001209 */
[--C-:B------:R-:W-:Y:S01]  /*99f0*/  IMAD.MOV.U32 R19, RZ, RZ, R9.reuse ;  /* 0x000000ffff137224 */ /* 0x100fe200078e0009 */
[----:B------:R-:W-:Y:S01]  /*9a00*/  SHF.R.U32.HI R13, RZ, 0x10, R9 ;  /* 0x00000010ff0d7819 */ /* 0x000fe20000011609 */
[C---:B------:R-:W-:Y:S01]  /*9a10*/  IMAD.IADD R14, R39.reuse, 0x1, -R14 ;  /* 0x00000001270e7824 */ /* 0x040fe200078e0a0e */
[----:B------:R-:W-:Y:S01]  /*9a20*/  ISETP.GE.AND P0, PT, R39, UR4, PT ;  /* 0x0000000427007c0c */ /* 0x000fe2000bf06270 */
[----:B------:R-:W-:Y:S01]  /*9a30*/  IMAD.MOV.U32 R16, RZ, RZ, R10 ;  /* 0x000000ffff107224 */ /* 0x000fe200078e000a */
[--C-:B------:R-:W-:Y:S01]  /*9a40*/  SHF.R.U64 R15, R10, 0x10, R11.reuse ;  /* 0x000000100a0f7819 */ /* 0x100fe2000000120b */
[C---:B------:R-:W-:Y:S01]  /*9a50*/  IMAD.SHL.U32 R0, R14.reuse, 0x40, RZ ;  /* 0x000000400e007824 */ /* 0x040fe200078e00ff */
[----:B------:R-:W-:Y:S01]  /*9a60*/  LOP3.LUT P1, RZ, R14, 0x4, RZ, 0xc0, !PT ;  /* 0x000000040eff7812 */ /* 0x000fe2000782c0ff */
[--C-:B------:R-:W-:Y:S01]  /*9a70*/  IMAD.MOV.U32 R12, RZ, RZ, R11.reuse ;  /* 0x000000ffff0c7224 */ /* 0x100fe200078e000b */
[----:B------:R-:W-:Y:S01]  /*9a80*/  SHF.R.U32.HI R10, RZ, 0x10, R11 ;  /* 0x00000010ff0a7819 */ /* 0x000fe2000001160b */
[----:B------:R-:W-:Y:S01]  /*9a90*/  IMAD.MOV.U32 R9, RZ, RZ, R6 ;  /* 0x000000ffff097224 */ /* 0x000fe200078e0006 */
[----:B------:R-:W-:Y:S01]  /*9aa0*/  LOP3.LUT R0, R0, 0x1c0, RZ, 0xc0, !PT ;  /* 0x000001c000007812 */ /* 0x000fe200078ec0ff */
[----:B------:R-:W-:Y:S01]  /*9ab0*/  IMAD.MOV.U32 R8, RZ, RZ, R7 ;  /* 0x000000ffff087224 */ /* 0x000fe200078e0007 */
[----:B------:R-:W-:-:S04]  /*9ac0*/  DEPBAR.LE SB0, 0x1 ;  /* 0x000080400000791a */ /* 0x000fc80000000000 */
[----:B------:R-:W-:Y:S01]  /*9ad0*/  LOP3.LUT R5, R0, 0x18, R25, 0xf8, !PT ;  /* 0x0000001800057812 */ /* 0x000fe200078ef819 */
[----:B------:R-:W-:Y:S01]  /*9ae0*/  BSSY B1, `(.L_x_109) ;  /* 0x0000067000017945 */ /* 0x000fe20003800000 */
[----:B------:R-:W-:Y:S02]  /*9af0*/  SHF.R.U32.HI R2, RZ, 0x3, R0 ;  /* 0x00000003ff027819 */ /* 0x000fe40000011600 */
[--C-:B------:R-:W-:Y:S02]  /*9b00*/  SHF.R.U64 R6, R6, 0x10, R7.reuse ;  /* 0x0000001006067819 */ /* 0x100fe40000001207 */
[----:B------:R-:W-:Y:S02]  /*9b10*/  LOP3.LUT R2, R5, R2, RZ, 0x3c, !PT ;  /* 0x0000000205027212 */ /* 0x000fe400078e3cff */
[----:B------:R-:W-:Y:S02]  /*9b20*/  SHF.R.U32.HI R5, RZ, 0x10, R7 ;  /* 0x00000010ff057819 */ /* 0x000fe40000011607 */
[----:B------:R-:W-:Y:S01]  /*9b30*/  PRMT R21, R23, 0x5410, R21 ;  /* 0x0000541017157816 */ /* 0x000fe20000000015 */
[----:B------:R-:W-:Y:S01]  /*9b40*/  IMAD R2, R53, 0x200, R2 ;  /* 0x0000020035027824 */ /* 0x000fe200078e0202 */
[----:B------:R-:W-:-:S02]  /*9b50*/  PRMT R25, R20, 0x5410, R18 ;  /* 0x0000541014197816 */ /* 0x000fc40000000012 */
[----:B------:R-:W-:Y:S02]  /*9b60*/  PRMT R28, R19, 0x5410, R13 ;  /* 0x00005410131c7816 */ /* 0x000fe4000000000d */
[C---:B------:R-:W-:Y:S02]  /*9b70*/  IADD3 R0, R2.reuse, 0x20, RZ ;  /* 0x0000002002007810 */ /* 0x040fe40007ffe0ff */
[----:B------:R-:W-:Y:S02]  /*9b80*/  @P1 IADD3 R0, R2, -0x20, RZ ;  /* 0xffffffe002001810 */ /* 0x000fe40007ffe0ff */
[----:B------:R-:W-:Y:S02]  /*9b90*/  PRMT R22, R22, 0x5410, R17 ;  /* 0x0000541016167816 */ /* 0x000fe40000000011 */
[----:B------:R-:W-:Y:S02]  /*9ba0*/  PRMT R19, R16, 0x5410, R15 ;  /* 0x0000541010137816 */ /* 0x000fe4000000000f */
[----:B------:R-:W-:-:S02]  /*9bb0*/  PRMT R20, R12, 0x5410, R10 ;  /* 0x000054100c147816 */ /* 0x000fc4000000000a */
[----:B------:R-:W-:Y:S02]  /*9bc0*/  LEA R26, R2, 0x7100, 0x1 ;  /* 0x00007100021a7811 */ /* 0x000fe400078e08ff */
[----:B------:R-:W-:Y:S02]  /*9bd0*/  LEA R29, R0, 0x7100, 0x1 ;  /* 0x00007100001d7811 */ /* 0x000fe400078e08ff */
[----:B------:R-:W-:Y:S02]  /*9be0*/  PRMT R23, R9, 0x5410, R6 ;  /* 0x0000541009177816 */ /* 0x000fe40000000006 */
[----:B------:R-:W-:Y:S01]  /*9bf0*/  PRMT R27, R8, 0x5410, R5 ;  /* 0x00005410081b7816 */ /* 0x000fe20000000005 */
[----:B------:R-:W-:Y:S06]  /*9c00*/  BAR.SYNC.DEFER_BLOCKING 0x0 ;  /* 0x0000000000007b1d */ /* 0x000fec0000010000 */
[----:B------:R-:W-:Y:S05]  /*9c10*/  @P0 BRA `(.L_x_110) ;  /* 0x0000053000000947 */ /* 0x000fea0003800000 */
[----:B------:R-:W-:Y:S01]  /*9c20*/  ISETP.GE.AND P0, PT, R24, c[0x0][0x27c], PT ;  /* 0x00009f0018007a0c */ /* 0x000fe20003f06270 */
[----:B------:R-:W-:-:S12]  /*9c30*/  BSSY B0, `(.L_x_111) ;  /* 0x0000028000007945 */ /* 0x000fd80003800000 */
[----:B------:R-:W-:Y:S05]  /*9c40*/  @P0 BRA `(.L_x_112) ;  /* 0x0000026000000947 */ /* 0x000fea0003800000 */
[----:B------:R-:W1:Y:S01]  /*9c50*/  LDS.128 R8, [R26] ;  /* 0x000000001a087984 */ /* 0x000e620000000c00 */
[----:B------:R-:W-:Y:S01]  /*9c60*/  SHF.L.U32 R5, R21, 0x10, RZ ;  /* 0x0000001015057819 */ /* 0x000fe200000006ff */
[----:B------:R-:W-:Y:S01]  /*9c70*/  IMAD.U32 R0, R19, 0x10000, RZ ;  /* 0x0001000013007824 */ /* 0x000fe200078e00ff */
[----:B------:R-:W-:Y:S02]  /*9c80*/  LOP3.LUT R2, R21, 0xffff0000, RZ, 0xc0, !PT ;  /* 0xffff000015027812 */ /* 0x000fe400078ec0ff */
[C---:B-1----:R-:W-:Y:S01]  /*9c90*/  SHF.L.U32 R7, R8.reuse, 0x10, RZ ;  /* 0x0000001008077819 */ /* 0x042fe200000006ff */
[----:B------:R-:W-:Y:S01]  /*9ca0*/  IMAD.U32 R16, R11, 0x10000, RZ ;  /* 0x000100000b107824 */ /* 0x000fe200078e00ff */
[----:B------:R-:W-:Y:S02]  /*9cb0*/  LOP3.LUT R6, R8, 0xffff0000, RZ, 0xc0, !PT ;  /* 0xffff000008067812 */ /* 0x000fe400078ec0ff */
[C---:B------:R-:W-:Y:S02]  /*9cc0*/  SHF.L.U32 R13, R9.reuse, 0x10, RZ ;  /* 0x00000010090d7819 */ /* 0x040fe400000006ff */
[----:B------:R-:W-:Y:S01]  /*9cd0*/  LOP3.LUT R8, R9, 0xffff0000, RZ, 0xc0, !PT ;  /* 0xffff000009087812 */ /* 0x000fe200078ec0ff */
[----:B------:R-:W-:Y:S01]  /*9ce0*/  FMUL.FTZ R14, R6, R0 ;  /* 0x00000000060e7220 */ /* 0x000fe20000410000 */
[----:B------:R-:W-:-:S02]  /*9cf0*/  LOP3.LUT R9, R19, 0xffff0000, RZ, 0xc0, !PT ;  /* 0xffff000013097812 */ /* 0x000fc400078ec0ff */
[C---:B------:R-:W-:Y:S01]  /*9d00*/  SHF.L.U32 R15, R10.reuse, 0x10, RZ ;  /* 0x000000100a0f7819 */ /* 0x040fe200000006ff */
[-C--:B------:R-:W-:Y:S01]  /*9d10*/  FFMA.FTZ R18, R7, R5.reuse, -R14 ;  /* 0x0000000507127223 */ /* 0x080fe2000001080e */
[----:B------:R-:W-:Y:S01]  /*9d20*/  LOP3.LUT R12, R10, 0xffff0000, RZ, 0xc0, !PT ;  /* 0xffff00000a0c7812 */ /* 0x000fe200078ec0ff */
[----:B------:R-:W-:Y:S01]  /*9d30*/  FMUL.FTZ R10, R6, R5 ;  /* 0x00000005060a7220 */ /* 0x000fe20000410000 */
[----:B------:R-:W-:Y:S01]  /*9d40*/  LOP3.LUT R11, R11, 0xffff0000, RZ, 0xc0, !PT ;  /* 0xffff00000b0b7812 */ /* 0x000fe200078ec0ff */
[-C--:B------:R-:W-:Y:S01]  /*9d50*/  FMUL.FTZ R6, R8, R9.reuse ;  /* 0x0000000908067220 */ /* 0x080fe20000410000 */
[----:B------:R-:W-:Y:S01]  /*9d60*/  LOP3.LUT R5, R22, 0xffff0000, RZ, 0xc0, !PT ;  /* 0xffff000016057812 */ /* 0x000fe200078ec0ff */
[----:B------:R-:W-:Y:S01]  /*9d70*/  FFMA.FTZ R17, R7, R0, R10 ;  /* 0x0000000007117223 */ /* 0x000fe2000001000a */
[----:B------:R-:W-:Y:S01]  /*9d80*/  LOP3.LUT R0, R20, 0xffff0000, RZ, 0xc0, !PT ;  /* 0xffff000014007812 */ /* 0x000fe200078ec0ff */
[-C--:B------:R-:W-:Y:S02]  /*9d90*/  FMUL.FTZ R8, R8, R2.reuse ;  /* 0x0000000208087220 */ /* 0x080fe40000410000 */
[C---:B------:R-:W-:Y:S01]  /*9da0*/  FFMA.FTZ R14, R13.reuse, R2, -R6 ;  /* 0x000000020d0e7223 */ /* 0x040fe20000010806 */
[----:B------:R-:W-:Y:S01]  /*9db0*/  SHF.L.U32 R2, R20, 0x10, RZ ;  /* 0x0000001014027819 */ /* 0x000fe200000006ff */
[----:B------:R-:W-:Y:S01]  /*9dc0*/  FFMA.FTZ R13, R13, R9, R8 ;  /* 0x000000090d0d7223 */ /* 0x000fe20000010008 */
[----:B------:R-:W-:Y:S01]  /*9dd0*/  SHF.L.U32 R6, R22, 0x10, RZ ;  /* 0x0000001016067819 */ /* 0x000fe200000006ff */
[----:B------:R-:W-:-:S02]  /*9de0*/  FMUL.FTZ R7, R11, R0 ;  /* 0x000000000b077220 */ /* 0x000fc40000410000 */
[C---:B------:R-:W-:Y:S02]  /*9df0*/  FMUL.FTZ R9, R12.reuse, R2 ;  /* 0x000000020c097220 */ /* 0x040fe40000410000 */
[-C--:B------:R-:W-:Y:S02]  /*9e00*/  FMUL.FTZ R8, R12, R6.reuse ;  /* 0x000000060c087220 */ /* 0x080fe40000410000 */
[-C--:B------:R-:W-:Y:S02]  /*9e10*/  FMUL.FTZ R11, R11, R5.reuse ;  /* 0x000000050b0b7220 */ /* 0x080fe40000410000 */
[----:B------:R-:W-:Y:S01]  /*9e20*/  FFMA.FTZ R6, R15, R6, -R9 ;  /* 0x000000060f067223 */ /* 0x000fe20000010809 */
[----:B------:R-:W-:Y:S01]  /*9e30*/  F2FP.BF16.PACK_AB R9, R13, R14 ;  /* 0x0000000e0d09723e */ /* 0x000fe200000010ff */
[----:B------:R-:W-:Y:S01]  /*9e40*/  FFMA.FTZ R10, R15, R2, R8 ;  /* 0x000000020f0a7223 */ /* 0x000fe20000010008 */
[----:B------:R-:W-:Y:S01]  /*9e50*/  F2FP.BF16.PACK_AB R8, R17, R18 ;  /* 0x000000121108723e */ /* 0x000fe200000010ff */
[----:B------:R-:W-:-:S02]  /*9e60*/  FFMA.FTZ R7, R16, R5, -R7 ;  /* 0x0000000510077223 */ /* 0x000fc40000010807 */
[----:B------:R-:W-:Y:S01]  /*9e70*/  FFMA.FTZ R11, R16, R0, R11 ;  /* 0x00000000100b7223 */ /* 0x000fe2000001000b */
[----:B------:R-:W-:-:S04]  /*9e80*/  F2FP.BF16.PACK_AB R10, R10, R6 ;  /* 0x000000060a0a723e */ /* 0x000fc800000010ff */
[----:B------:R-:W-:-:S05]  /*9e90*/  F2FP.BF16.PACK_AB R11, R11, R7 ;  /* 0x000000070b0b723e */ /* 0x000fca00000010ff */
[----:B------:R1:W-:Y:S02]  /*9ea0*/  STS.128 [R26], R8 ;  /* 0x000000081a007388 */ /* 0x0003e40000000c00 */
.L_x_112:
[----:B------:R-:W-:Y:S05]  /*9eb0*/  BSYNC B0 ;  /* 0x0000000000007941 */ /* 0x000fea0003800000 */
.L_x_111:
[----:B------:R-:W-:-:S04]  /*9ec0*/  IADD3 R0, R24, 0x10, RZ ;  /* 0x0000001018007810 */ /* 0x000fc80007ffe0ff */
[----:B------:R-:W-:-:S13]  /*9ed0*/  ISETP.GE.AND P0, PT, R0, c[0x0][0x27c], PT ;  /* 0x00009f0000007a0c */ /* 0x000fda0003f06270 */
[----:B------:R-:W-:Y:S05]  /*9ee0*/  @P0 BRA `(.L_x_110) ;  /* 0x0000026000000947 */ /* 0x000fea0003800000 */
[----:B-1----:R-:W1:Y:S01]  /*9ef0*/  LDS.128 R8, [R29] ;  /* 0x000000001d087984 */ /* 0x002e620000000c00 */
        /* <DEDUP_REMOVED lines=20> */
[----:B------:R-:W-:Y:S01]  /*a040*/  FFMA.FTZ R14, R13, R2, -R6 ;  /* 0x000000020d0e7223 */ /* 0x000fe20000010806 */
        /* <DEDUP_REMOVED lines=16> */
.L_x_110:
[----:B------:R-:W-:Y:S05]  /*a150*/  BSYNC B1 ;  /* 0x0000000000017941 */ /* 0x000fea0003800000 */
.L_x_109:
[----:B------:R-:W-:Y:S01]  /*a160*/  IADD3 R0, R39, 0x20, RZ ;  /* 0x0000002027007810 */ /* 0x000fe20007ffe0ff */
[----:B------:R-:W-:Y:S03]  /*a170*/  BSSY B1, `(.L_x_113) ;  /* 0x0000056000017945 */ /* 0x000fe60003800000 */
[----:B------:R-:W-:-:S13]  /*a180*/  ISETP.GE.AND P0, PT, R0, UR4, PT ;  /* 0x0000000400007c0c */ /* 0x000fda000bf06270 */
[----:B------:R-:W-:Y:S05]  /*a190*/  @P0 BRA `(.L_x_114) ;  /* 0x0000053000000947 */ /* 0x000fea0003800000 */
[----:B------:R-:W-:Y:S01]  /*a1a0*/  ISETP.GE.AND P0, PT, R24, c[0x0][0x27c], PT ;  /* 0x00009f0018007a0c */ /* 0x000fe20003f06270 */
[----:B------:R-:W-:-:S12]  /*a1b0*/  BSSY B0, `(.L_x_115) ;  /* 0x0000028000007945 */ /* 0x000fd80003800000 */
[----:B------:R-:W-:Y:S05]  /*a1c0*/  @P0 BRA `(.L_x_116) ;  /* 0x0000026000000947 */ /* 0x000fea0003800000 */
[----:B-1----:R-:W1:Y:S01]  /*a1d0*/  LDS.128 R8, [R26+0x1000] ;  /* 0x001000001a087984 */ /* 0x002e620000000c00 */
        /* <DEDUP_REMOVED lines=11> */
[CC--:B------:R-:W-:Y:S01]  /*a290*/  FFMA.FTZ R18, R5.reuse, R7.reuse, -R14 ;  /* 0x0000000705127223 */ /* 0x0c0fe2000001080e */
[----:B------:R-:W-:Y:S01]  /*a2a0*/  LOP3.LUT R12, R10, 0xffff0000, RZ, 0xc0, !PT ;  /* 0xffff00000a0c7812 */ /* 0x000fe200078ec0ff */
[----:B------:R-:W-:Y:S01]  /*a2b0*/  FMUL.FTZ R10, R5, R6 ;  /* 0x00000006050a7220 */ /* 0x000fe20000410000 */
[----:B------:R-:W-:Y:S01]  /*a2c0*/  LOP3.LUT R11, R11, 0xffff0000, RZ, 0xc0, !PT ;  /* 0xffff00000b0b7812 */ /* 0x000fe200078ec0ff */
[CC--:B------:R-:W-:Y:S01]  /*a2d0*/  FMUL.FTZ R6, R9.reuse, R8.reuse ;  /* 0x0000000809067220 */ /* 0x0c0fe20000410000 */
[----:B------:R-:W-:Y:S01]  /*a2e0*/  LOP3.LUT R5, R22, 0xffff0000, RZ, 0xc0, !PT ;  /* 0xffff000016057812 */ /* 0x000fe200078ec0ff */
[----:B------:R-:W-:Y:S01]  /*a2f0*/  FFMA.FTZ R17, R0, R7, R10 ;  /* 0x0000000700117223 */ /* 0x000fe2000001000a */
[----:B------:R-:W-:Y:S01]  /*a300*/  LOP3.LUT R0, R20, 0xffff0000, RZ, 0xc0, !PT ;  /* 0xffff000014007812 */ /* 0x000fe200078ec0ff */
[C---:B------:R-:W-:Y:S02]  /*a310*/  FMUL.FTZ R8, R2.reuse, R8 ;  /* 0x0000000802087220 */ /* 0x040fe40000410000 */
[-C--:B------:R-:W-:Y:S01]  /*a320*/  FFMA.FTZ R14, R2, R13.reuse, -R6 ;  /* 0x0000000d020e7223 */ /* 0x080fe20000010806 */
[----:B------:R-:W-:Y:S01]  /*a330*/  SHF.L.U32 R2, R20, 0x10, RZ ;  /* 0x0000001014027819 */ /* 0x000fe200000006ff */
[----:B------:R-:W-:Y:S01]  /*a340*/  FFMA.FTZ R13, R9, R13, R8 ;  /* 0x0000000d090d7223 */ /* 0x000fe20000010008 */
[----:B------:R-:W-:Y:S01]  /*a350*/  SHF.L.U32 R6, R22, 0x10, RZ ;  /* 0x0000001016067819 */ /* 0x000fe200000006ff */
[----:B------:R-:W-:-:S02]  /*a360*/  FMUL.FTZ R7, R0, R11 ;  /* 0x0000000b00077220 */ /* 0x000fc40000410000 */
[-C--:B------:R-:W-:Y:S02]  /*a370*/  FMUL.FTZ R9, R2, R12.reuse ;  /* 0x0000000c02097220 */ /* 0x080fe40000410000 */
[C---:B------:R-:W-:Y:S02]  /*a380*/  FMUL.FTZ R8, R6.reuse, R12 ;  /* 0x0000000c06087220 */ /* 0x040fe40000410000 */
[----:B------:R-:W-:Y:S02]  /*a390*/  FMUL.FTZ R11, R5, R11 ;  /* 0x0000000b050b7220 */ /* 0x000fe40000410000 */
[-C--:B------:R-:W-:Y:S01]  /*a3a0*/  FFMA.FTZ R6, R6, R15.reuse, -R9 ;  /* 0x0000000f06067223 */ /* 0x080fe20000010809 */
[----:B------:R-:W-:Y:S01]  /*a3b0*/  F2FP.BF16.PACK_AB R9, R13, R14 ;  /* 0x0000000e0d09723e */ /* 0x000fe200000010ff */
[----:B------:R-:W-:Y:S01]  /*a3c0*/  FFMA.FTZ R10, R2, R15, R8 ;  /* 0x0000000f020a7223 */ /* 0x000fe20000010008 */
[----:B------:R-:W-:Y:S01]  /*a3d0*/  F2FP.BF16.PACK_AB R8, R17, R18 ;  /* 0x000000121108723e */ /* 0x000fe200000010ff */
[----:B------:R-:W-:-:S02]  /*a3e0*/  FFMA.FTZ R7, R5, R16, -R7 ;  /* 0x0000001005077223 */ /* 0x000fc40000010807 */
[----:B------:R-:W-:Y:S01]  /*a3f0*/  FFMA.FTZ R11, R0, R16, R11 ;  /* 0x00000010000b7223 */ /* 0x000fe2000001000b */
[----:B------:R-:W-:-:S04]  /*a400*/  F2FP.BF16.PACK_AB R10, R10, R6 ;  /* 0x000000060a0a723e */ /* 0x000fc800000010ff */
[----:B------:R-:W-:-:S05]  /*a410*/  F2FP.BF16.PACK_AB R11, R11, R7 ;  /* 0x000000070b0b723e */ /* 0x000fca00000010ff */
[----:B------:R1:W-:Y:S02]  /*a420*/  STS.128 [R26+0x1000], R8 ;  /* 0x001000081a007388 */ /* 0x0003e40000000c00 */
.L_x_116:
[----:B------:R-:W-:Y:S05]  /*a430*/  BSYNC B0 ;  /* 0x0000000000007941 */ /* 0x000fea0003800000 */
.L_x_115:
[----:B------:R-:W-:-:S04]  /*a440*/  IADD3 R0, R24, 0x10, RZ ;  /* 0x0000001018007810 */ /* 0x000fc80007ffe0ff */
[----:B------:R-:W-:-:S13]  /*a450*/  ISETP.GE.AND P0, PT, R0, c[0x0][0x27c], PT ;  /* 0x00009f0000007a0c */ /* 0x000fda0003f06270 */
        /* <DEDUP_REMOVED lines=17> */
[-C--:B------:R-:W-:Y:S01]  /*a570*/  FMUL.FTZ R6, R9, R8.reuse ;  /* 0x0000000809067220 */ /* 0x080fe20000410000 */
[----:B------:R-:W-:Y:S01]  /*a580*/  LOP3.LUT R5, R28, 0xffff0000, RZ, 0xc0, !PT ;  /* 0xffff00001c057812 */ /* 0x000fe200078ec0ff */
[----:B------:R-:W-:Y:S01]  /*a590*/  FFMA.FTZ R17, R0, R7, R10 ;  /* 0x0000000700117223 */ /* 0x000fe2000001000a */
[C---:B------:R-:W-:Y:S01]  /*a5a0*/  LOP3.LUT R0, R27.reuse, 0xffff0000, RZ, 0xc0, !PT ;  /* 0xffff00001b007812 */ /* 0x040fe200078ec0ff */
        /* <DEDUP_REMOVED lines=18> */
.L_x_114:
[----:B------:R-:W-:Y:S05]  /*a6d0*/  BSYNC B1 ;  /* 0x0000000000017941 */ /* 0x000fea0003800000 */
.L_x_113:
        /* <DEDUP_REMOVED lines=45> */
.L_x_120:
[----:B------:R-:W-:Y:S05]  /*a9b0*/  BSYNC B0 ;  /* 0x0000000000007941 */ /* 0x000fea0003800000 */
.L_x_119:
        /* <DEDUP_REMOVED lines=41> */
.L_x_118:
[----:B------:R-:W-:Y:S05]  /*ac50*/  BSYNC B1 ;  /* 0x0000000000017941 */ /* 0x000fea0003800000 */
.L_x_117:
[----:B------:R-:W-:-:S04]  /*ac60*/  IADD3 R0, R39, 0x60, RZ ;  /* 0x0000006027007810 */ /* 0x000fc80007ffe0ff */
        /* <DEDUP_REMOVED lines=43> */
.L_x_123:
[----:B------:R-:W-:Y:S05]  /*af20*/  BSYNC B0 ;  /* 0x0000000000007941 */ /* 0x000fea0003800000 */
.L_x_122:
        /* <DEDUP_REMOVED lines=40> */
[----:B------:R1:W-:Y:S01]  /*b1b0*/  STS.128 [R29+0x3000], R8 ;  /* 0x003000081d007388 */ /* 0x0003e20000000c00 */
[----:B------:R-:W-:Y:S05]  /*b1c0*/  BRA `(.L_x_121) ;  /* 0x00001a3000007947 */ /* 0x000fea0003800000 */
.L_x_106:
[----:B------:R-:W-:Y:S01]  /*b1d0*/  ISETP.GE.AND P0, PT, R2, UR19, PT ;  /* 0x0000001302007c0c */ /* 0x000fe2000bf06270 */
[----:B------:R-:W-:Y:S01]  /*b1e0*/  BSSY B0, `(.L_x_124) ;  /* 0x000000d000007945 */ /* 0x000fe20003800000 */
[----:B------:R-:W-:Y:S01]  /*b1f0*/  CS2R R10, SRZ ;  /* 0x00000000000a7805 */ /* 0x000fe2000001ff00 */
[----:B------:R-:W-:Y:S01]  /*b200*/  CS2R R8, SRZ ;  /* 0x0000000000087805 */ /* 0x000fe2000001ff00 */
[----:B------:R-:W-:Y:S01]  /*b210*/  CS2R R14, SRZ ;  /* 0x00000000000e7805 */ /* 0x000fe2000001ff00 */
[----:B------:R-:W-:-:S08]  /*b220*/  CS2R R12, SRZ ;  /* 0x00000000000c7805 */ /* 0x000fd0000001ff00 */
[----:B------:R-:W-:Y:S05]  /*b230*/  @P0 BRA `(.L_x_125) ;  /* 0x0000007000000947 */ /* 0x000fea0003800000 */
[----:B------:R-:W-:Y:S01]  /*b240*/  ISETP.GE.AND P0, PT, R25, c[0x0][0x27c], PT ;  /* 0x00009f0019007a0c */ /* 0x000fe20003f06270 */
[----:B------:R-:W-:-:S12]  /*b250*/  CS2R R10, SRZ ;  /* 0x00000000000a7805 */ /* 0x000fd8000001ff00 */
[----:B------:R-:W-:Y:S05]  /*b260*/  @P0 BRA `(.L_x_125) ;  /* 0x0000004000000947 */ /* 0x000fea0003800000 */
[----:B------:R-:W-:-:S04]  /*b270*/  IMAD.WIDE R12, R25, 0x2, R18 ;  /* 0x00000002190c7825 */ /* 0x000fc800078e0212 */
[----:B------:R-:W-:Y:S02]  /*b280*/  IMAD.WIDE R8, R25, 0x2, R16 ;  /* 0x0000000219087825 */ /* 0x000fe400078e0210 */
[----:B------:R-:W5:Y:S04]  /*b290*/  LD.E.128 R12, [R12.64] ;  /* 0x000000160c0c7980 */ /* 0x000f68000c101d00 */
[----:B------:R-:W5:Y:S02]  /*b2a0*/  LD.E.128 R8, [R8.64] ;  /* 0x0000001608087980 */ /* 0x000f64000c101d00 */
.L_x_125:
[----:B------:R-:W-:Y:S05]  /*b2b0*/  BSYNC B0 ;  /* 0x0000000000007941 */ /* 0x000fea0003800000 */
.L_x_124:
[----:B------:R-:W-:Y:S01]  /*b2c0*/  UIMAD UR4, UR16, -0x80, UR19 ;  /* 0xffffff80100478a4 */ /* 0x000fe2000f8e0213 */
[----:B------:R-:W-:Y:S01]  /*b2d0*/  ISETP.GE.AND P0, PT, R25, c[0x0][0x27c], PT ;  /* 0x00009f0019007a0c */ /* 0x000fe20003f06270 */
[--C-:B-----5:R-:W-:Y:S01]  /*b2e0*/  IMAD.MOV.U32 R21, RZ, RZ, R13.reuse ;  /* 0x000000ffff157224 */ /* 0x120fe200078e000d */
[--C-:B------:R-:W-:Y:S01]  /*b2f0*/  SHF.R.U64 R20, R12, 0x10, R13.reuse ;  /* 0x000000100c147819 */ /* 0x100fe2000000120d */
[----:B------:R-:W-:Y:S01]  /*b300*/  UISETP.LT.AND UP0, UPT, UR4, 0x80, UPT ;  /* 0x000000800400788c */ /* 0x000fe2000bf01270 */
[----:B------:R-:W-:Y:S01]  /*b310*/  SHF.R.U32.HI R16, RZ, 0x10, R13 ;  /* 0x00000010ff107819 */ /* 0x000fe2000001160d */
[----:B------:R-:W-:Y:S01]  /*b320*/  IMAD.MOV.U32 R19, RZ, RZ, R14 ;  /* 0x000000ffff137224 */ /* 0x000fe200078e000e */
[--C-:B------:R-:W-:Y:S01]  /*b330*/  SHF.R.U64 R17, R14, 0x10, R15.reuse ;  /* 0x000000100e117819 */ /* 0x100fe2000000120f */
[----:B------:R-:W-:Y:S01]  /*b340*/  USEL UR4, UR4, 0x80, UP0 ;  /* 0x0000008004047887 */ /* 0x000fe20008000000 */
[----:B------:R-:W-:Y:S01]  /*b350*/  IMAD.MOV.U32 R22, RZ, RZ, R12 ;  /* 0x000000ffff167224 */ /* 0x000fe200078e000c */
[--C-:B------:R-:W-:Y:S01]  /*b360*/  SHF.R.U32.HI R12, RZ, 0x10, R15.reuse ;  /* 0x00000010ff0c7819 */ /* 0x100fe2000001160f */
[----:B------:R-:W-:Y:S01]  /*b370*/  IMAD.MOV.U32 R18, RZ, RZ, R15 ;  /* 0x000000ffff127224 */ /* 0x000fe200078e000f */
[----:B------:R-:W-:-:S04]  /*b380*/  DEPBAR.LE SB0, 0x1 ;  /* 0x000080400000791a */ /* 0x000fc80000000000 */
[----:B------:R-:W-:Y:S01]  /*b390*/  ISETP.GE.OR P1, PT, R39, UR4, P0 ;  /* 0x0000000427007c0c */ /* 0x000fe20008726670 */
[----:B------:R-:W-:Y:S01]  /*b3a0*/  IMAD.MOV.U32 R14, RZ, RZ, R8 ;  /* 0x000000ffff0e7224 */ /* 0x000fe200078e0008 */
[--C-:B------:R-:W-:Y:S01]  /*b3b0*/  SHF.R.U64 R8, R8, 0x10, R9.reuse ;  /* 0x0000001008087819 */ /* 0x100fe20000001209 */
[--C-:B------:R-:W-:Y:S01]  /*b3c0*/  IMAD.MOV.U32 R13, RZ, RZ, R9.reuse ;  /* 0x000000ffff0d7224 */ /* 0x100fe200078e0009 */
[----:B------:R-:W-:Y:S01]  /*b3d0*/  SHF.R.U32.HI R2, RZ, 0x10, R9 ;  /* 0x00000010ff027819 */ /* 0x000fe20000011609 */
[----:B------:R-:W-:Y:S01]  /*b3e0*/  IMAD.MOV.U32 R7, RZ, RZ, R10 ;  /* 0x000000ffff077224 */ /* 0x000fe200078e000a */
[--C-:B------:R-:W-:Y:S01]  /*b3f0*/  SHF.R.U64 R5, R10, 0x10, R11.reuse ;  /* 0x000000100a057819 */ /* 0x100fe2000000120b */
[--C-:B------:R-:W-:Y:S01]  /*b400*/  IMAD.MOV.U32 R6, RZ, RZ, R11.reuse ;  /* 0x000000ffff067224 */ /* 0x100fe200078e000b */
[----:B------:R-:W-:Y:S01]  /*b410*/  SHF.R.U32.HI R0, RZ, 0x10, R11 ;  /* 0x00000010ff007819 */ /* 0x000fe2000001160b */
[----:B------:R-:W-:Y:S01]  /*b420*/  BSSY B0, `(.L_x_126) ;  /* 0x0000062000007945 */ /* 0x000fe20003800000 */
[----:B------:R-:W-:-:S02]  /*b430*/  PRMT R40, R22, 0x5410, R20 ;  /* 0x0000541016287816 */ /* 0x000fc40000000014 */
[----:B------:R-:W-:Y:S02]  /*b440*/  PRMT R44, R21, 0x5410, R16 ;  /* 0x00005410152c7816 */ /* 0x000fe40000000010 */
[----:B------:R-:W-:Y:S02]  /*b450*/  PRMT R36, R19, 0x5410, R17 ;  /* 0x0000541013247816 */ /* 0x000fe40000000011 */
[----:B------:R-:W-:Y:S02]  /*b460*/  PRMT R43, R18, 0x5410, R12 ;  /* 0x00005410122b7816 */ /* 0x000fe4000000000c */
[----:B------:R-:W-:Y:S02]  /*b470*/  PRMT R38, R14, 0x5410, R8 ;  /* 0x000054100e267816 */ /* 0x000fe40000000008 */
[----:B------:R-:W-:Y:S02]  /*b480*/  PRMT R41, R13, 0x5410, R2 ;  /* 0x000054100d297816 */ /* 0x000fe40000000002 */
[----:B------:R-:W-:-:S02]  /*b490*/  PRMT R35, R7, 0x5410, R5 ;  /* 0x0000541007237816 */ /* 0x000fc40000000005 */
[----:B------:R-:W-:Y:S01]  /*b4a0*/  PRMT R42, R6, 0x5410, R0 ;  /* 0x00005410062a7816 */ /* 0x000fe20000000000 */
[----:B------:R-:W-:Y:S06]  /*b4b0*/  BAR.SYNC.DEFER_BLOCKING 0x0 ;  /* 0x0000000000007b1d */ /* 0x000fec0000010000 */
[----:B------:R-:W-:Y:S05]  /*b4c0*/  @P1 BRA `(.L_x_127) ;  /* 0x0000057000001947 */ /* 0x000fea0003800000 */
[----:B------:R-:W-:Y:S01]  /*b4d0*/  SHF.L.U32 R0, R39, 0x6, RZ ;  /* 0x0000000627007819 */ /* 0x000fe200000006ff */
[----:B------:R-:W-:Y:S01]  /*b4e0*/  IMAD.SHL.U32 R7, R53, 0x200, RZ ;  /* 0x0000020035077824 */ /* 0x000fe200078e00ff */
[----:B------:R-:W-:Y:S02]  /*b4f0*/  IADD3 R6, R25, c[0x0][0x27c], RZ ;  /* 0x00009f0019067a10 */ /* 0x000fe40007ffe0ff */
[----:B------:R-:W-:-:S04]  /*b500*/  LOP3.LUT R0, R0, 0x1c0, RZ, 0xc0, !PT ;  /* 0x000001c000007812 */ /* 0x000fc800078ec0ff */
[C---:B------:R-:W-:Y:S02]  /*b510*/  LOP3.LUT R2, R0.reuse, 0x38, R25, 0xf8, !PT ;  /* 0x0000003800027812 */ /* 0x040fe400078ef819 */
[----:B------:R-:W-:Y:S02]  /*b520*/  SHF.R.U32.HI R5, RZ, 0x3, R0 ;  /* 0x00000003ff057819 */ /* 0x000fe40000011600 */
[----:B------:R-:W-:Y:S02]  /*b530*/  LOP3.LUT R0, R0, 0x38, R6, 0xf8, !PT ;  /* 0x0000003800007812 */ /* 0x000fe400078ef806 */
[C-C-:B------:R-:W-:Y:S02]  /*b540*/  LOP3.LUT R2, R7.reuse, R2, R5.reuse, 0xf6, !PT ;  /* 0x0000000207027212 */ /* 0x140fe400078ef605 */
[----:B------:R-:W-:Y:S02]  /*b550*/  LOP3.LUT R0, R7, R0, R5, 0xf6, !PT ;  /* 0x0000000007007212 */ /* 0x000fe400078ef605 */
[----:B------:R-:W-:-:S02]  /*b560*/  SHF.L.U32 R32, R2, 0x1, RZ ;  /* 0x0000000102207819 */ /* 0x000fc400000006ff */
[----:B------:R-:W-:Y:S01]  /*b570*/  SHF.L.U32 R6, R38, 0x10, RZ ;  /* 0x0000001026067819 */ /* 0x000fe200000006ff */
[----:B------:R-:W-:Y:S02]  /*b580*/  IMAD.SHL.U32 R30, R0, 0x2, RZ ;  /* 0x00000002001e7824 */ /* 0x000fe400078e00ff */
[----:B------:R-:W1:Y:S01]  /*b590*/  LDS.128 R12, [R32+0x7100] ;  /* 0x00710000200c7984 */ /* 0x000e620000000c00 */
[----:B------:R-:W-:-:S03]  /*b5a0*/  IMAD.U32 R0, R40, 0x10000, RZ ;  /* 0x0001000028007824 */ /* 0x000fc600078e00ff */
[----:B------:R-:W2:Y:S01]  /*b5b0*/  LDS.128 R8, [R30+0x7100] ;  /* 0x007100001e087984 */ /* 0x000ea20000000c00 */
[C---:B-1----:R-:W-:Y:S01]  /*b5c0*/  SHF.L.U32 R16, R12.reuse, 0x10, RZ ;  /* 0x000000100c107819 */ /* 0x042fe200000006ff */
[----:B------:R-:W-:Y:S01]  /*b5d0*/  IMAD.U32 R21, R13, 0x10000, RZ ;  /* 0x000100000d157824 */ /* 0x000fe200078e00ff */
[----:B------:R-:W-:Y:S01]  /*b5e0*/  LOP3.LUT R18, R12, 0xffff0000, RZ, 0xc0, !PT ;  /* 0xffff00000c127812 */ /* 0x000fe200078ec0ff */
[----:B------:R-:W-:Y:S01]  /*b5f0*/  IMAD.U32 R24, R15, 0x10000, RZ ;  /* 0x000100000f187824 */ /* 0x000fe200078e00ff */
[C---:B--2---:R-:W-:Y:S01]  /*b600*/  SHF.L.U32 R2, R8.reuse, 0x10, RZ ;  /* 0x0000001008027819 */ /* 0x044fe200000006ff */
[C---:B------:R-:W-:Y:S01]  /*b610*/  IMAD.U32 R19, R9.reuse, 0x10000, RZ ;  /* 0x0001000009137824 */ /* 0x040fe200078e00ff */
[----:B------:R-:W-:Y:S02]  /*b620*/  LOP3.LUT R23, R9, 0xffff0000, RZ, 0xc0, !PT ;  /* 0xffff000009177812 */ /* 0x000fe400078ec0ff */
[----:B------:R-:W-:Y:S01]  /*b630*/  LOP3.LUT R12, R8, 0xffff0000, RZ, 0xc0, !PT ;  /* 0xffff0000080c7812 */ /* 0x000fe200078ec0ff */
[----:B------:R-:W-:Y:S01]  /*b640*/  FMUL.FTZ R5, R2, R6 ;  /* 0x0000000602057220 */ /* 0x000fe20000410000 */
[----:B------:R-:W-:Y:S01]  /*b650*/  LOP3.LUT R9, R38, 0xffff0000, RZ, 0xc0, !PT ;  /* 0xffff000026097812 */ /* 0x000fe200078ec0ff */
[-C--:B------:R-:W-:Y:S01]  /*b660*/  FMUL.FTZ R7, R2, R0.reuse ;  /* 0x0000000002077220 */ /* 0x080fe20000410000 */
[----:B------:R-:W-:Y:S01]  /*b670*/  LOP3.LUT R2, R40, 0xffff0000, RZ, 0xc0, !PT ;  /* 0xffff000028027812 */ /* 0x000fe200078ec0ff */
[----:B------:R-:W-:Y:S01]  /*b680*/  FFMA.FTZ R34, R16, R0, -R5 ;  /* 0x0000000010227223 */ /* 0x000fe20000010805 */
[----:B------:R-:W-:Y:S01]  /*b690*/  LOP3.LUT R27, R13, 0xffff0000, RZ, 0xc0, !PT ;  /* 0xffff00000d1b7812 */ /* 0x000fe200078ec0ff */
[----:B------:R-:W-:Y:S01]  /*b6a0*/  FMUL.FTZ R8, R12, R9 ;  /* 0x000000090c087220 */ /* 0x000fe20000410000 */
[----:B------:R-:W-:Y:S01]  /*b6b0*/  SHF.L.U32 R13, R10, 0x10, RZ ;  /* 0x000000100a0d7819 */ /* 0x000fe200000006ff */
[----:B------:R-:W-:Y:S01]  /*b6c0*/  FFMA.FTZ R33, R16, R6, R7 ;  /* 0x0000000610217223 */ /* 0x000fe20000010007 */
[----:B------:R-:W-:Y:S01]  /*b6d0*/  SHF.L.U32 R5, R35, 0x10, RZ ;  /* 0x0000001023057819 */ /* 0x000fe200000006ff */
[-C--:B------:R-:W-:Y:S01]  /*b6e0*/  FMUL.FTZ R7, R12, R2.reuse ;  /* 0x000000020c077220 */ /* 0x080fe20000410000 */
[----:B------:R-:W-:Y:S01]  /*b6f0*/  SHF.L.U32 R17, R14, 0x10, RZ ;  /* 0x000000100e117819 */ /* 0x000fe200000006ff */
[----:B------:R-:W-:Y:S01]  /*b700*/  FFMA.FTZ R12, R18, R2, -R8 ;  /* 0x00000002120c7223 */ /* 0x000fe20000010808 */
[----:B------:R-:W-:Y:S01]  /*b710*/  LOP3.LUT R20, R14, 0xffff0000, RZ, 0xc0, !PT ;  /* 0xffff00000e147812 */ /* 0x000fe200078ec0ff */
[----:B------:R-:W-:Y:S01]  /*b720*/  IMAD.U32 R0, R36, 0x10000, RZ ;  /* 0x0001000024007824 */ /* 0x000fe200078e00ff */
[----:B------:R-:W-:Y:S01]  /*b730*/  LOP3.LUT R14, R10, 0xffff0000, RZ, 0xc0, !PT ;  /* 0xffff00000a0e7812 */ /* 0x000fe200078ec0ff */
[-C--:B------:R-:W-:Y:S01]  /*b740*/  FMUL.FTZ R2, R13, R5.reuse ;  /* 0x000000050d027220 */ /* 0x080fe20000410000 */
[----:B------:R-:W-:Y:S01]  /*b750*/  LOP3.LUT R10, R35, 0xffff0000, RZ, 0xc0, !PT ;  /* 0xffff0000230a7812 */ /* 0x000fe200078ec0ff */
[-C--:B------:R-:W-:Y:S01]  /*b760*/  FMUL.FTZ R6, R13, R0.reuse ;  /* 0x000000000d067220 */ /* 0x080fe20000410000 */
[----:B------:R-:W-:Y:S01]  /*b770*/  LOP3.LUT R26, R15, 0xffff0000, RZ, 0xc0, !PT ;  /* 0xffff00000f1a7812 */ /* 0x000fe200078ec0ff */
[C---:B------:R-:W-:Y:S01]  /*b780*/  FFMA.FTZ R29, R17.reuse, R0, -R2 ;  /* 0x00000000111d7223 */ /* 0x040fe20000010802 */
[----:B------:R-:W-:Y:S01]  /*b790*/  LOP3.LUT R0, R36, 0xffff0000, RZ, 0xc0, !PT ;  /* 0xffff000024007812 */ /* 0x000fe200078ec0ff */
[----:B------:R-:W-:Y:S01]  /*b7a0*/  FFMA.FTZ R28, R17, R5, R6 ;  /* 0x00000005111c7223 */ /* 0x000fe20000010006 */
[----:B------:R-:W-:Y:S01]  /*b7b0*/  SHF.L.U32 R5, R44, 0x10, RZ ;  /* 0x000000102c057819 */ /* 0x000fe200000006ff */
[----:B------:R-:W-:Y:S01]  /*b7c0*/  FFMA.FTZ R31, R18, R9, R7 ;  /* 0x00000009121f7223 */ /* 0x000fe20000010007 */
[----:B------:R-:W-:Y:S01]  /*b7d0*/  SHF.L.U32 R8, R42, 0x10, RZ ;  /* 0x000000102a087819 */ /* 0x000fe200000006ff */
[----:B------:R-:W-:Y:S01]  /*b7e0*/  FMUL.FTZ R6, R14, R10 ;  /* 0x0000000a0e067220 */ /* 0x000fe20000410000 */
[----:B------:R-:W-:Y:S01]  /*b7f0*/  LOP3.LUT R22, R11, 0xffff0000, RZ, 0xc0, !PT ;  /* 0xffff00000b167812 */ /* 0x000fe200078ec0ff */
[----:B------:R-:W-:Y:S01]  /*b800*/  IMAD.U32 R2, R41, 0x10000, RZ ;  /* 0x0001000029027824 */ /* 0x000fe200078e00ff */
[----:B------:R-:W-:Y:S01]  /*b810*/  F2FP.BF16.PACK_AB R12, R12, R34 ;  /* 0x000000220c0c723e */ /* 0x000fe200000010ff */
[----:B------:R-:W-:-:S02]  /*b820*/  FMUL.FTZ R9, R14, R0 ;  /* 0x000000000e097220 */ /* 0x000fc40000410000 */
[----:B------:R-:W-:Y:S02]  /*b830*/  IMAD.U32 R15, R11, 0x10000, RZ ;  /* 0x000100000b0f7824 */ /* 0x000fe400078e00ff */
[C---:B------:R-:W-:Y:S01]  /*b840*/  FFMA.FTZ R14, R20.reuse, R0, -R6 ;  /* 0x00000000140e7223 */ /* 0x040fe20000010806 */
[----:B------:R-:W-:Y:S01]  /*b850*/  SHF.L.U32 R0, R43, 0x10, RZ ;  /* 0x000000102b007819 */ /* 0x000fe200000006ff */
[C---:B------:R-:W-:Y:S02]  /*b860*/  FMUL.FTZ R7, R19.reuse, R2 ;  /* 0x0000000213077220 */ /* 0x040fe40000410000 */
[----:B------:R-:W-:Y:S01]  /*b870*/  FFMA.FTZ R20, R20, R10, R9 ;  /* 0x0000000a14147223 */ /* 0x000fe20000010009 */
[----:B------:R-:W-:Y:S01]  /*b880*/  F2FP.BF16.PACK_AB R14, R14, R29 ;  /* 0x0000001d0e0e723e */ /* 0x000fe200000010ff */
[----:B------:R-:W-:Y:S02]  /*b890*/  FMUL.FTZ R6, R19, R5 ;  /* 0x0000000513067220 */ /* 0x000fe40000410000 */
[----:B------:R-:W-:-:S02]  /*b8a0*/  FMUL.FTZ R9, R15, R8 ;  /* 0x000000080f097220 */ /* 0x000fc40000410000 */
[----:B------:R-:W-:Y:S01]  /*b8b0*/  FFMA.FTZ R18, R21, R5, -R7 ;  /* 0x0000000515127223 */ /* 0x000fe20000010807 */
[----:B------:R-:W-:Y:S01]  /*b8c0*/  LOP3.LUT R5, R43, 0xffff0000, RZ, 0xc0, !PT ;  /* 0xffff00002b057812 */ /* 0x000fe200078ec0ff */
[----:B------:R-:W-:Y:S01]  /*b8d0*/  FFMA.FTZ R17, R21, R2, R6 ;  /* 0x0000000215117223 */ /* 0x000fe20000010006 */
[----:B------:R-:W-:Y:S01]  /*b8e0*/  LOP3.LUT R2, R41, 0xffff0000, RZ, 0xc0, !PT ;  /* 0xffff000029027812 */ /* 0x000fe200078ec0ff */
[-C--:B------:R-:W-:Y:S01]  /*b8f0*/  FMUL.FTZ R7, R15, R0.reuse ;  /* 0x000000000f077220 */ /* 0x080fe20000410000 */
[----:B------:R-:W-:Y:S01]  /*b900*/  LOP3.LUT R6, R44, 0xffff0000, RZ, 0xc0, !PT ;  /* 0xffff00002c067812 */ /* 0x000fe200078ec0ff */
[----:B------:R-:W-:Y:S01]  /*b910*/  FFMA.FTZ R16, R24, R0, -R9 ;  /* 0x0000000018107223 */ /* 0x000fe20000010809 */
[----:B------:R-:W-:Y:S01]  /*b920*/  LOP3.LUT R0, R42, 0xffff0000, RZ, 0xc0, !PT ;  /* 0xffff00002a007812 */ /* 0x000fe200078ec0ff */
[----:B------:R-:W-:Y:S02]  /*b930*/  FFMA.FTZ R11, R24, R8, R7 ;  /* 0x00000008180b7223 */ /* 0x000fe40000010007 */
[----:B------:R-:W-:-:S02]  /*b940*/  FMUL.FTZ R10, R23, R2 ;  /* 0x00000002170a7220 */ /* 0x000fc40000410000 */
[C---:B------:R-:W-:Y:S02]  /*b950*/  FMUL.FTZ R8, R22.reuse, R0 ;  /* 0x0000000016087220 */ /* 0x040fe40000410000 */
[-C--:B------:R-:W-:Y:S02]  /*b960*/  FMUL.FTZ R9, R23, R6.reuse ;  /* 0x0000000617097220 */ /* 0x080fe40000410000 */
[-C--:B------:R-:W-:Y:S02]  /*b970*/  FMUL.FTZ R7, R22, R5.reuse ;  /* 0x0000000516077220 */ /* 0x080fe40000410000 */
[----:B------:R-:W-:Y:S01]  /*b980*/  FFMA.FTZ R13, R27, R6, -R10 ;  /* 0x000000061b0d7223 */ /* 0x000fe2000001080a */
[----:B------:R-:W-:Y:S01]  /*b990*/  F2FP.BF16.PACK_AB R10, R20, R28 ;  /* 0x0000001c140a723e */ /* 0x000fe200000010ff */
[C---:B------:R-:W-:Y:S01]  /*b9a0*/  FFMA.FTZ R15, R26.reuse, R5, -R8 ;  /* 0x000000051a0f7223 */ /* 0x040fe20000010808 */
[----:B------:R-:W-:Y:S01]  /*b9b0*/  F2FP.BF16.PACK_AB R8, R31, R33 ;  /* 0x000000211f08723e */ /* 0x000fe200000010ff */
[----:B------:R-:W-:Y:S01]  /*b9c0*/  FFMA.FTZ R9, R27, R2, R9 ;  /* 0x000000021b097223 */ /* 0x000fe20000010009 */
[----:B------:R-:W-:Y:S01]  /*b9d0*/  F2FP.BF16.PACK_AB R13, R13, R18 ;  /* 0x000000120d0d723e */ /* 0x000fe200000010ff */
[----:B------:R-:W-:Y:S01]  /*b9e0*/  FFMA.FTZ R7, R26, R0, R7 ;  /* 0x000000001a077223 */ /* 0x000fe20000010007 */
[----:B------:R-:W-:-:S02]  /*b9f0*/  F2FP.BF16.PACK_AB R15, R15, R16 ;  /* 0x000000100f0f723e */ /* 0x000fc400000010ff */
[----:B------:R-:W-:Y:S02]  /*ba00*/  F2FP.BF16.PACK_AB R9, R9, R17 ;  /* 0x000000110909723e */ /* 0x000fe400000010ff */
[----:B------:R-:W-:Y:S01]  /*ba10*/  F2FP.BF16.PACK_AB R11, R7, R11 ;  /* 0x0000000b070b723e */ /* 0x000fe200000010ff */
[----:B------:R1:W-:Y:S04]  /*ba20*/  STS.128 [R32+0x7100], R12 ;  /* 0x0071000c20007388 */ /* 0x0003e80000000c00 */
[----:B------:R1:W-:Y:S02]  /*ba30*/  STS.128 [R30+0x7100], R8 ;  /* 0x007100081e007388 */ /* 0x0003e40000000c00 */
.L_x_127:
[----:B------:R-:W-:Y:S05]  /*ba40*/  BSYNC B0 ;  /* 0x0000000000007941 */ /* 0x000fea0003800000 */
.L_x_126:
[----:B------:R-:W-:Y:S01]  /*ba50*/  IADD3 R0, R39, 0x20, RZ ;  /* 0x0000002027007810 */ /* 0x000fe20007ffe0ff */
[----:B------:R-:W-:Y:S03]  /*ba60*/  BSSY B0, `(.L_x_128) ;  /* 0x000005d000007945 */ /* 0x000fe60003800000 */
[----:B------:R-:W-:-:S13]  /*ba70*/  ISETP.GE.OR P1, PT, R0, UR4, P0 ;  /* 0x0000000400007c0c */ /* 0x000fda0008726670 */
[----:B------:R-:W-:Y:S05]  /*ba80*/  @P1 BRA `(.L_x_129) ;  /* 0x000005a000001947 */ /* 0x000fea0003800000 */
[----:B------:R-:W-:Y:S01]  /*ba90*/  SHF.R.S32.HI R2, RZ, 0x1f, R0 ;  /* 0x0000001fff027819 */ /* 0x000fe20000011400 */
[----:B------:R-:W-:Y:S01]  /*baa0*/  IMAD.SHL.U32 R5, R0, 0x40, RZ ;  /* 0x0000004000057824 */ /* 0x000fe200078e00ff */
[----:B------:R-:W-:Y:S02]  /*bab0*/  IADD3 R7, R25, c[0x0][0x27c], RZ ;  /* 0x00009f0019077a10 */ /* 0x000fe40007ffe0ff */
[----:B------:R-:W-:Y:S02]  /*bac0*/  LEA.HI R2, R2, R0, RZ, 0x3 ;  /* 0x0000000002027211 */ /* 0x000fe400078f18ff */
[----:B------:R-:W-:-:S03]  /*bad0*/  LOP3.LUT R0, R5, 0x1c0, RZ, 0xc0, !PT ;  /* 0x000001c005007812 */ /* 0x000fc600078ec0ff */
[----:B------:R-:W-:Y:S01]  /*bae0*/  IMAD.SHL.U32 R2, R2, 0x40, RZ ;  /* 0x0000004002027824 */ /* 0x000fe200078e00ff */
[----:B------:R-:W-:Y:S02]  /*baf0*/  LOP3.LUT R5, R0, 0x38, R25, 0xf8, !PT ;  /* 0x0000003800057812 */ /* 0x000fe400078ef819 */
[----:B------:R-:W-:Y:S02]  /*bb00*/  SHF.R.U32.HI R6, RZ, 0x3, R0 ;  /* 0x00000003ff067819 */ /* 0x000fe40000011600 */
[----:B------:R-:W-:Y:S02]  /*bb10*/  LOP3.LUT R2, R2, 0xfffffe00, RZ, 0xc0, !PT ;  /* 0xfffffe0002027812 */ /* 0x000fe400078ec0ff */
[----:B------:R-:W-:Y:S02]  /*bb20*/  LOP3.LUT R0, R0, 0x38, R7, 0xf8, !PT ;  /* 0x0000003800007812 */ /* 0x000fe400078ef807 */
[C-C-:B------:R-:W-:Y:S02]  /*bb30*/  LOP3.LUT R5, R2.reuse, R5, R6.reuse, 0xf6, !PT ;  /* 0x0000000502057212 */ /* 0x140fe400078ef606 */
[----:B------:R-:W-:-:S02]  /*bb40*/  LOP3.LUT R0, R2, R0, R6, 0xf6, !PT ;  /* 0x0000000002007212 */ /* 0x000fc400078ef606 */
[----:B-1----:R-:W-:Y:S02]  /*bb50*/  SHF.L.U32 R32, R5, 0x1, RZ ;  /* 0x0000000105207819 */ /* 0x002fe400000006ff */
[----:B------:R-:W-:Y:S01]  /*bb60*/  SHF.L.U32 R2, R36, 0x10, RZ ;  /* 0x0000001024027819 */ /* 0x000fe200000006ff */
[----:B------:R-:W-:Y:S01]  /*bb70*/  IMAD.SHL.U32 R30, R0, 0x2, RZ ;  /* 0x00000002001e7824 */ /* 0x000fe200078e00ff */
[----:B------:R-:W-:Y:S01]  /*bb80*/  LOP3.LUT R0, R35, 0xffff0000, RZ, 0xc0, !PT ;  /* 0xffff000023007812 */ /* 0x000fe200078ec0ff */
[----:B------:R-:W1:Y:S04]  /*bb90*/  LDS.128 R12, [R32+0x7100] ;  /* 0x00710000200c7984 */ /* 0x000e680000000c00 */
[----:B------:R-:W2:Y:S01]  /*bba0*/  LDS.128 R8, [R30+0x7100] ;  /* 0x007100001e087984 */ /* 0x000ea20000000c00 */
[C---:B-1----:R-:W-:Y:S01]  /*bbb0*/  SHF.L.U32 R17, R12.reuse, 0x10, RZ ;  /* 0x000000100c117819 */ /* 0x042fe200000006ff */
[----:B------:R-:W-:Y:S01]  /*bbc0*/  IMAD.U32 R21, R13, 0x10000, RZ ;  /* 0x000100000d157824 */ /* 0x000fe200078e00ff */
[----:B------:R-:W-:Y:S01]  /*bbd0*/  LOP3.LUT R20, R12, 0xffff0000, RZ, 0xc0, !PT ;  /* 0xffff00000c147812 */ /* 0x000fe200078ec0ff */
[----:B------:R-:W-:Y:S01]  /*bbe0*/  IMAD.U32 R24, R15, 0x10000, RZ ;  /* 0x000100000f187824 */ /* 0x000fe200078e00ff */
[----:B------:R-:W-:Y:S01]  /*bbf0*/  SHF.L.U32 R12, R35, 0x10, RZ ;  /* 0x00000010230c7819 */ /* 0x000fe200000006ff */
[----:B--2---:R-:W-:Y:S01]  /*bc00*/  IMAD.U32 R5, R10, 0x10000, RZ ;  /* 0x000100000a057824 */ /* 0x004fe200078e00ff */
[----:B------:R-:W-:Y:S01]  /*bc10*/  LOP3.LUT R27, R13, 0xffff0000, RZ, 0xc0, !PT ;  /* 0xffff00000d1b7812 */ /* 0x000fe200078ec0ff */
[----:B------:R-:W-:Y:S01]  /*bc20*/  IMAD.U32 R19, R9, 0x10000, RZ ;  /* 0x0001000009137824 */ /* 0x000fe200078e00ff */
[----:B------:R-:W-:Y:S01]  /*bc30*/  SHF.L.U32 R13, R14, 0x10, RZ ;  /* 0x000000100e0d7819 */ /* 0x000fe200000006ff */
[-C--:B------:R-:W-:Y:S01]  /*bc40*/  FMUL.FTZ R6, R12, R5.reuse ;  /* 0x000000050c067220 */ /* 0x080fe20000410000 */
[----:B------:R-:W-:Y:S01]  /*bc50*/  LOP3.LUT R7, R10, 0xffff0000, RZ, 0xc0, !PT ;  /* 0xffff00000a077812 */ /* 0x000fe200078ec0ff */
[----:B------:R-:W-:Y:S01]  /*bc60*/  FMUL.FTZ R5, R2, R5 ;  /* 0x0000000502057220 */ /* 0x000fe20000410000 */
[----:B------:R-:W-:Y:S01]  /*bc70*/  LOP3.LUT R16, R14, 0xffff0000, RZ, 0xc0, !PT ;  /* 0xffff00000e107812 */ /* 0x000fe200078ec0ff */
[-C--:B------:R-:W-:Y:S01]  /*bc80*/  FFMA.FTZ R37, R2, R13.reuse, -R6 ;  /* 0x0000000d02257223 */ /* 0x080fe20000010806 */
[----:B------:R-:W-:Y:S01]  /*bc90*/  LOP3.LUT R2, R36, 0xffff0000, RZ, 0xc0, !PT ;  /* 0xffff000024027812 */ /* 0x000fe200078ec0ff */
[----:B------:R-:W-:Y:S01]  /*bca0*/  FFMA.FTZ R34, R12, R13, R5 ;  /* 0x0000000d0c227223 */ /* 0x000fe20000010005 */
[----:B------:R-:W-:Y:S01]  /*bcb0*/  LOP3.LUT R26, R15, 0xffff0000, RZ, 0xc0, !PT ;  /* 0xffff00000f1a7812 */ /* 0x000fe200078ec0ff */
[----:B------:R-:W-:Y:S01]  /*bcc0*/  IMAD.U32 R5, R40, 0x10000, RZ ;  /* 0x0001000028057824 */ /* 0x000fe200078e00ff */
[C---:B------:R-:W-:Y:S01]  /*bcd0*/  SHF.L.U32 R14, R8.reuse, 0x10, RZ ;  /* 0x00000010080e7819 */ /* 0x040fe200000006ff */
[----:B------:R-:W-:Y:S01]  /*bce0*/  IMAD.U32 R18, R11, 0x10000, RZ ;  /* 0x000100000b127824 */ /* 0x000fe200078e00ff */
[----:B------:R-:W-:Y:S01]  /*bcf0*/  LOP3.LUT R15, R8, 0xffff0000, RZ, 0xc0, !PT ;  /* 0xffff0000080f7812 */ /* 0x000fe200078ec0ff */
[-C--:B------:R-:W-:Y:S01]  /*bd00*/  FMUL.FTZ R8, R0, R7.reuse ;  /* 0x0000000700087220 */ /* 0x080fe20000410000 */
[----:B------:R-:W-:Y:S01]  /*bd10*/  SHF.L.U32 R6, R38, 0x10, RZ ;  /* 0x0000001026067819 */ /* 0x000fe200000006ff */
[C---:B------:R-:W-:Y:S01]  /*bd20*/  FMUL.FTZ R7, R2.reuse, R7 ;  /* 0x0000000702077220 */ /* 0x040fe20000410000 */
[----:B------:R-:W-:Y:S01]  /*bd30*/  LOP3.LUT R23, R9, 0xffff0000, RZ, 0xc0, !PT ;  /* 0xffff000009177812 */ /* 0x000fe200078ec0ff */
[----:B------:R-:W-:Y:S01]  /*bd40*/  FFMA.FTZ R33, R2, R16, -R8 ;  /* 0x0000001002217223 */ /* 0x000fe20000010808 */
[----:B------:R-:W-:Y:S01]  /*bd50*/  LOP3.LUT R9, R38, 0xffff0000, RZ, 0xc0, !PT ;  /* 0xffff000026097812 */ /* 0x000fe200078ec0ff */
[----:B------:R-:W-:Y:S01]  /*bd60*/  FMUL.FTZ R8, R5, R14 ;  /* 0x0000000e05087220 */ /* 0x000fe20000410000 */
[----:B------:R-:W-:Y:S01]  /*bd70*/  LOP3.LUT R22, R11, 0xffff0000, RZ, 0xc0, !PT ;  /* 0xffff00000b167812 */ /* 0x000fe200078ec0ff */
[----:B------:R-:W-:Y:S01]  /*bd80*/  FFMA.FTZ R31, R0, R16, R7 ;  /* 0x00000010001f7223 */ /* 0x000fe20000010007 */
[----:B------:R-:W-:Y:S01]  /*bd90*/  LOP3.LUT R0, R40, 0xffff0000, RZ, 0xc0, !PT ;  /* 0xffff000028007812 */ /* 0x000fe200078ec0ff */
[----:B------:R-:W-:Y:S01]  /*bda0*/  FMUL.FTZ R2, R6, R14 ;  /* 0x0000000e06027220 */ /* 0x000fe20000410000 */
[----:B------:R-:W-:Y:S01]  /*bdb0*/  SHF.L.U32 R7, R42, 0x10, RZ ;  /* 0x000000102a077819 */ /* 0x000fe200000006ff */
[----:B------:R-:W-:Y:S01]  /*bdc0*/  FFMA.FTZ R28, R6, R17, R8 ;  /* 0x00000011061c7223 */ /* 0x000fe20000010008 */
[----:B------:R-:W-:Y:S01]  /*bdd0*/  F2FP.BF16.PACK_AB R14, R33, R37 ;  /* 0x00000025210e723e */ /* 0x000fe200000010ff */
[----:B------:R-:W-:Y:S01]  /*bde0*/  FFMA.FTZ R29, R5, R17, -R2 ;  /* 0x00000011051d7223 */ /* 0x000fe20000010802 */
[----:B------:R-:W-:Y:S01]  /*bdf0*/  SHF.L.U32 R5, R44, 0x10, RZ ;  /* 0x000000102c057819 */ /* 0x000fe200000006ff */
[----:B------:R-:W-:-:S02]  /*be00*/  FMUL.FTZ R6, R9, R15 ;  /* 0x0000000f09067220 */ /* 0x000fc40000410000 */
[----:B------:R-:W-:Y:S02]  /*be10*/  IMAD.U32 R2, R41, 0x10000, RZ ;  /* 0x0001000029027824 */ /* 0x000fe400078e00ff */
[C---:B------:R-:W-:Y:S02]  /*be20*/  FMUL.FTZ R10, R0.reuse, R15 ;  /* 0x0000000f000a7220 */ /* 0x040fe40000410000 */
[-C--:B------:R-:W-:Y:S02]  /*be30*/  FFMA.FTZ R12, R0, R20.reuse, -R6 ;  /* 0x00000014000c7223 */ /* 0x080fe40000010806 */
[----:B------:R-:W-:Y:S02]  /*be40*/  FMUL.FTZ R8, R2, R19 ;  /* 0x0000001302087220 */ /* 0x000fe40000410000 */
[----:B------:R-:W-:Y:S01]  /*be50*/  FFMA.FTZ R20, R9, R20, R10 ;  /* 0x0000001409147223 */ /* 0x000fe2000001000a */
[----:B------:R-:W-:Y:S01]  /*be60*/  F2FP.BF16.PACK_AB R12, R12, R29 ;  /* 0x0000001d0c0c723e */ /* 0x000fe200000010ff */
[----:B------:R-:W-:-:S02]  /*be70*/  IMAD.U32 R0, R43, 0x10000, RZ ;  /* 0x000100002b007824 */ /* 0x000fc400078e00ff */
[----:B------:R-:W-:Y:S02]  /*be80*/  FMUL.FTZ R6, R5, R19 ;  /* 0x0000001305067220 */ /* 0x000fe40000410000 */
[-C--:B------:R-:W-:Y:S02]  /*be90*/  FMUL.FTZ R9, R7, R18.reuse ;  /* 0x0000001207097220 */ /* 0x080fe40000410000 */
[-C--:B------:R-:W-:Y:S01]  /*bea0*/  FFMA.FTZ R19, R5, R21.reuse, -R8 ;  /* 0x0000001505137223 */ /* 0x080fe20000010808 */
[----:B------:R-:W-:Y:S01]  /*beb0*/  LOP3.LUT R5, R43, 0xffff0000, RZ, 0xc0, !PT ;  /* 0xffff00002b057812 */ /* 0x000fe200078ec0ff */
[----:B------:R-:W-:Y:S01]  /*bec0*/  FFMA.FTZ R17, R2, R21, R6 ;  /* 0x0000001502117223 */ /* 0x000fe20000010006 */
[----:B------:R-:W-:Y:S01]  /*bed0*/  LOP3.LUT R2, R41, 0xffff0000, RZ, 0xc0, !PT ;  /* 0xffff000029027812 */ /* 0x000fe200078ec0ff */
[----:B------:R-:W-:Y:S01]  /*bee0*/  FMUL.FTZ R8, R0, R18 ;  /* 0x0000001200087220 */ /* 0x000fe20000410000 */
[----:B------:R-:W-:Y:S01]  /*bef0*/  LOP3.LUT R6, R44, 0xffff0000, RZ, 0xc0, !PT ;  /* 0xffff00002c067812 */ /* 0x000fe200078ec0ff */
[-C--:B------:R-:W-:Y:S01]  /*bf00*/  FFMA.FTZ R16, R0, R24.reuse, -R9 ;  /* 0x0000001800107223 */ /* 0x080fe20000010809 */
[----:B------:R-:W-:Y:S01]  /*bf10*/  LOP3.LUT R0, R42, 0xffff0000, RZ, 0xc0, !PT ;  /* 0xffff00002a007812 */ /* 0x000fe200078ec0ff */
[----:B------:R-:W-:-:S02]  /*bf20*/  FFMA.FTZ R11, R7, R24, R8 ;  /* 0x00000018070b7223 */ /* 0x000fc40000010008 */
[-C--:B------:R-:W-:Y:S02]  /*bf30*/  FMUL.FTZ R10, R2, R23.reuse ;  /* 0x00000017020a7220 */ /* 0x080fe40000410000 */
[-C--:B------:R-:W-:Y:S02]  /*bf40*/  FMUL.FTZ R8, R0, R22.reuse ;  /* 0x0000001600087220 */ /* 0x080fe40000410000 */
[C---:B------:R-:W-:Y:S02]  /*bf50*/  FMUL.FTZ R9, R6.reuse, R23 ;  /* 0x0000001706097220 */ /* 0x040fe40000410000 */
[----:B------:R-:W-:Y:S02]  /*bf60*/  FMUL.FTZ R7, R5, R22 ;  /* 0x0000001605077220 */ /* 0x000fe40000410000 */
[-C--:B------:R-:W-:Y:S01]  /*bf70*/  FFMA.FTZ R13, R6, R27.reuse, -R10 ;  /* 0x0000001b060d7223 */ /* 0x080fe2000001080a */
[----:B------:R-:W-:Y:S01]  /*bf80*/  F2FP.BF16.PACK_AB R10, R31, R34 ;  /* 0x000000221f0a723e */ /* 0x000fe200000010ff */
[----:B------:R-:W-:Y:S01]  /*bf90*/  FFMA.FTZ R15, R5, R26, -R8 ;  /* 0x0000001a050f7223 */ /* 0x000fe20000010808 */
        /* <DEDUP_REMOVED lines=9> */
.L_x_129:
[----:B------:R-:W-:Y:S05]  /*c030*/  BSYNC B0 ;  /* 0x0000000000007941 */ /* 0x000fea0003800000 */
.L_x_128:
        /* <DEDUP_REMOVED lines=94> */
.L_x_131:
[----:B------:R-:W-:Y:S05]  /*c620*/  BSYNC B0 ;  /* 0x0000000000007941 */ /* 0x000fea0003800000 */
.L_x_130:
[----:B------:R-:W-:-:S04]  /*c630*/  IADD3 R0, R39, 0x60, RZ ;  /* 0x0000006027007810 */ /* 0x000fc80007ffe0ff */
        /* <DEDUP_REMOVED lines=14> */
[----:B------:R-:W-:Y:S02]  /*c720*/  SHF.L.U32 R31, R5, 0x1, RZ ;  /* 0x00000001051f7819 */ /* 0x000fe400000006ff */
[----:B------:R-:W-:Y:S01]  /*c730*/  SHF.L.U32 R2, R36, 0x10, RZ ;  /* 0x0000001024027819 */ /* 0x000fe200000006ff */
[----:B-1----:R-:W-:Y:S01]  /*c740*/  IMAD.SHL.U32 R30, R0, 0x2, RZ ;  /* 0x00000002001e7824 */ /* 0x002fe200078e00ff */
        /* <DEDUP_REMOVED lines=36> */
[-C--:B------:R-:W-:Y:S01]  /*c990*/  FFMA.FTZ R27, R6, R17.reuse, R8 ;  /* 0x00000011061b7223 */ /* 0x080fe20000010008 */
        /* <DEDUP_REMOVED lines=38> */
.L_x_121:
[----:B------:R-:W-:Y:S05]  /*cc00*/  BSYNC B2 ;  /* 0x0000000000027941 */ /* 0x000fea0003800000 */
.L_x_105:
[----:B------:R-:W-:Y:S01]  /*cc10*/  IMAD R0, R49, c[0x0][0x208], RZ ;  /* 0x0000820031007a24 */ /* 0x000fe200078e02ff */
[----:B------:R-:W-:Y:S01]  /*cc20*/  SHF.L.U32 R5, R56, 0x6, RZ ;  /* 0x0000000638057819 */ /* 0x000fe200000006ff */
[----:B------:R-:W-:Y:S01]  /*cc30*/  IMAD.WIDE.U32 R6, R55, c[0x0][0x208], RZ ;  /* 0x0000820037067a25 */ /* 0x000fe200078e00ff */
[----:B-1----:R-:W-:Y:S01]  /*cc40*/  SHF.R.S32.HI R10, RZ, 0x4, R52 ;  /* 0x00000004ff0a7819 */ /* 0x002fe20000011434 */
[----:B------:R-:W-:-:S04]  /*cc50*/  DEPBAR.LE SB0, 0x0 ;  /* 0x000080000000791a */ /* 0x000fc80000000000 */
[----:B------:R-:W-:Y:S01]  /*cc60*/  IMAD R2, R55, c[0x0][0x20c], R0 ;  /* 0x0000830037027a24 */ /* 0x000fe200078e0200 */
[----:B------:R-:W-:Y:S01]  /*cc70*/  SHF.L.U32 R9, R47, 0x3, RZ ;  /* 0x000000032f097819 */ /* 0x000fe200000006ff */
[----:B------:R-:W-:Y:S01]  /*cc80*/  IMAD R8, R51, c[0x0][0x218], RZ ;  /* 0x0000860033087a24 */ /* 0x000fe200078e02ff */
[----:B------:R-:W-:Y:S01]  /*cc90*/  LOP3.LUT R0, R5, 0x1c0, RZ, 0xc0, !PT ;  /* 0x000001c005007812 */ /* 0x000fe200078ec0ff */
[----:B------:R-:W-:Y:S01]  /*cca0*/  UISETP.GE.AND UP0, UPT, UR13, 0x71, UPT ;  /* 0x000000710d00788c */ /* 0x000fe2000bf06270 */
[----:B------:R-:W-:Y:S02]  /*ccb0*/  LEA.HI R5, R52, R10, RZ, 0x1 ;  /* 0x0000000a34057211 */ /* 0x000fe400078f08ff */
[----:B------:R-:W-:Y:S02]  /*ccc0*/  IADD3 R7, R7, R2, RZ ;  /* 0x0000000207077210 */ /* 0x000fe40007ffe0ff */
[----:B------:R-:W-:Y:S02]  /*ccd0*/  LOP3.LUT R9, R0, 0x8, R9, 0xf8, !PT ;  /* 0x0000000800097812 */ /* 0x000fe400078ef809 */
[----:B------:R-:W-:Y:S01]  /*cce0*/  SHF.R.U32.HI R0, RZ, 0x3, R0 ;  /* 0x00000003ff007819 */ /* 0x000fe20000011600 */
[----:B------:R-:W-:Y:S01]  /*ccf0*/  IMAD.WIDE.U32 R6, R54, c[0x0][0x218], R6 ;  /* 0x0000860036067a25 */ /* 0x000fe200078e0006 */
[----:B------:R-:W-:-:S02]  /*cd00*/  LOP3.LUT R5, R5, 0xfffffffe, RZ, 0xc0, !PT ;  /* 0xfffffffe05057812 */ /* 0x000fc400078ec0ff */
[----:B------:R-:W-:Y:S02]  /*cd10*/  LOP3.LUT R9, R9, R0, RZ, 0x3c, !PT ;  /* 0x0000000009097212 */ /* 0x000fe400078e3cff */
[----:B------:R-:W-:Y:S02]  /*cd20*/  SHF.L.U32 R2, R48, 0x6, RZ ;  /* 0x0000000630027819 */ /* 0x000fe400000006ff */
[----:B------:R-:W-:Y:S01]  /*cd30*/  IADD3 R0, R10, -R5, RZ ;  /* 0x800000050a007210 */ /* 0x000fe20007ffe0ff */
[----:B------:R-:W-:Y:S01]  /*cd40*/  IMAD R5, R54, c[0x0][0x21c], R8 ;  /* 0x0000870036057a24 */ /* 0x000fe200078e0208 */
[----:B------:R-:W-:Y:S01]  /*cd50*/  BAR.SYNC.DEFER_BLOCKING 0x0 ;  /* 0x0000000000007b1d */ /* 0x000fe20000010000 */
[----:B------:R-:W-:Y:S02]  /*cd60*/  IADD3 R6, P0, R6, UR26, RZ ;  /* 0x0000001a06067c10 */ /* 0x000fe4000ff1e0ff */
[----:B------:R-:W-:Y:S02]  /*cd70*/  LOP3.LUT R2, R2, 0x1c0, RZ, 0xc0, !PT ;  /* 0x000001c002027812 */ /* 0x000fe400078ec0ff */
[----:B------:R-:W-:-:S02]  /*cd80*/  SHF.L.U32 R8, R0, 0x3, RZ ;  /* 0x0000000300087819 */ /* 0x000fc400000006ff */
[----:B------:R-:W-:Y:S02]  /*cd90*/  LEA R0, R0, R9, 0x9 ;  /* 0x0000000900007211 */ /* 0x000fe400078e48ff */
[----:B------:R-:W-:Y:S02]  /*cda0*/  LOP3.LUT P1, RZ, R56, 0x2, RZ, 0xc0, !PT ;  /* 0x0000000238ff7812 */ /* 0x000fe4000782c0ff */
[----:B------:R-:W-:Y:S02]  /*cdb0*/  IADD3.X R7, R7, UR5, R5, P0, !PT ;  /* 0x0000000507077c10 */ /* 0x000fe400087fe405 */
[----:B------:R-:W-:Y:S02]  /*cdc0*/  LOP3.LUT R8, R2, 0x8, R8, 0xf8, !PT ;  /* 0x0000000802087812 */ /* 0x000fe400078ef808 */
[----:B------:R-:W-:Y:S02]  /*cdd0*/  SHF.R.U32.HI R5, RZ, 0x3, R2 ;  /* 0x00000003ff057819 */ /* 0x000fe40000011602 */
[----:B------:R-:W-:-:S02]  /*cde0*/  LEA R2, P0, R6, c[0x0][0x1f8], 0x1 ;  /* 0x00007e0006027a11 */ /* 0x000fc400078008ff */
[----:B------:R-:W-:Y:S02]  /*cdf0*/  SHF.L.U32 R119, R0, 0x1, RZ ;  /* 0x0000000100777819 */ /* 0x000fe400000006ff */
[----:B------:R-:W-:Y:S01]  /*ce00*/  LOP3.LUT R117, R8, R5, RZ, 0x3c, !PT ;  /* 0x0000000508757212 */ /* 0x000fe200078e3cff */
[----:B------:R-:W1:Y:S01]  /*ce10*/  SHFL.IDX PT, R11, R2, 0x1, 0x181f ;  /* 0x00381f00020b7f89 */ /* 0x000e6200000e0000 */
[----:B------:R-:W-:Y:S02]  /*ce20*/  LEA.HI.X R5, R6, c[0x0][0x1fc], R7, 0x1, P0 ;  /* 0x00007f0006057a11 */ /* 0x000fe400000f0c07 */
[C---:B------:R-:W-:Y:S01]  /*ce30*/  IADD3 R0, R119.reuse, 0x3900, RZ ;  /* 0x0000390077007810 */ /* 0x040fe20007ffe0ff */
[----:B------:R-:W2:Y:S01]  /*ce40*/  SHFL.IDX PT, R12, R2, RZ, 0x181f ;  /* 0x00181fff020c7589 */ /* 0x000ea200000e0000 */
[----:B------:R-:W-:Y:S02]  /*ce50*/  IADD3 R234, R119, 0x3920, RZ ;  /* 0x0000392077ea7810 */ /* 0x000fe40007ffe0ff */
[----:B------:R-:W-:Y:S01]  /*ce60*/  @P1 IADD3 R234, R0, -0x20, RZ ;  /* 0xffffffe000ea1810 */ /* 0x000fe20007ffe0ff */
[----:B------:R-:W3:Y:S01]  /*ce70*/  SHFL.IDX PT, R8, R5, 0x1, 0x181f ;  /* 0x00381f0005087f89 */ /* 0x000ee200000e0000 */
[----:B------:R-:W-:-:S02]  /*ce80*/  SHF.L.U64.HI R241, R242, 0x1, R241 ;  /* 0x00000001f2f17819 */ /* 0x000fc400000102f1 */
[C---:B------:R-:W-:Y:S01]  /*ce90*/  ISETP.GE.AND P0, PT, R242.reuse, c[0x0][0x1d4], PT ;  /* 0x00007500f2007a0c */ /* 0x040fe20003f06270 */
[----:B------:R-:W4:Y:S01]  /*cea0*/  SHFL.IDX PT, R13, R5, RZ, 0x181f ;  /* 0x00181fff050d7589 */ /* 0x000f2200000e0000 */
[----:B------:R-:W-:Y:S02]  /*ceb0*/  SHF.L.U32 R242, R242, 0x1, RZ ;  /* 0x00000001f2f27819 */ /* 0x000fe400000006ff */
[----:B------:R-:W-:Y:S01]  /*cec0*/  SHF.L.U32 R9, R50, 0x6, RZ ;  /* 0x0000000632097819 */ /* 0x000fe200000006ff */
[----:B------:R-:W5:Y:S01]  /*ced0*/  SHFL.IDX PT, R6, R2, 0x3, 0x181f ;  /* 0x00781f0002067f89 */ /* 0x000f6200000e0000 */
[----:B------:R-:W-:Y:S02]  /*cee0*/  ISETP.LT.OR P6, PT, R46, 0x1, P0 ;  /* 0x000000012e00780c */ /* 0x000fe400007c1670 */
[----:B------:R-:W-:Y:S01]  /*cef0*/  LOP3.LUT R116, R9, 0xfffffe00, RZ, 0xc0, !PT ;  /* 0xfffffe0009747812 */ /* 0x000fe200078ec0ff */
[----:B------:R-:W5:Y:S01]  /*cf00*/  SHFL.IDX PT, R0, R2, 0x4, 0x181f ;  /* 0x00981f0002007f89 */ /* 0x000f6200000e0000 */
[----:B------:R-:W-:-:S02]  /*cf10*/  SHF.L.U32 R195, R45, 0x1, RZ ;  /* 0x000000012dc37819 */ /* 0x000fc400000006ff */
[C---:B------:R-:W-:Y:S01]  /*cf20*/  IADD3 R240, R234.reuse, 0x800, RZ ;  /* 0x00000800eaf07810 */ /* 0x040fe20007ffe0ff */
[----:B------:R-:W5:Y:S01]  /*cf30*/  SHFL.IDX PT, R10, R2, 0x2, 0x181f ;  /* 0x00581f00020a7f89 */ /* 0x000f6200000e0000 */
[-C--:B-1----:R-:W-:Y:S02]  /*cf40*/  IADD3 R14, P1, R11, R242.reuse, RZ ;  /* 0x000000f20b0e7210 */ /* 0x082fe40007f3e0ff */
[----:B------:R-:W-:Y:S01]  /*cf50*/  IADD3 R239, R234, 0x1000, RZ ;  /* 0x00001000eaef7810 */ /* 0x000fe20007ffe0ff */
[----:B------:R-:W1:Y:S01]  /*cf60*/  SHFL.IDX PT, R19, R5, 0x3, 0x181f ;  /* 0x00781f0005137f89 */ /* 0x000e6200000e0000 */
[----:B--2---:R-:W-:Y:S02]  /*cf70*/  IADD3 R16, P2, R12, R242, RZ ;  /* 0x000000f20c107210 */ /* 0x004fe40007f5e0ff */
[----:B------:R-:W-:Y:S01]  /*cf80*/  IADD3 R238, R234, 0x1800, RZ ;  /* 0x00001800eaee7810 */ /* 0x000fe20007ffe0ff */
[----:B------:R-:W2:Y:S01]  /*cf90*/  SHFL.IDX PT, R18, R2, 0x5, 0x181f ;  /* 0x00b81f0002127f89 */ /* 0x000ea200000e0000 */
[----:B---3--:R-:W-:-:S02]  /*cfa0*/  IADD3.X R15, R8, R241, RZ, P1, !PT ;  /* 0x000000f1080f7210 */ /* 0x008fc40000ffe4ff */
[C---:B------:R-:W-:Y:S01]  /*cfb0*/  IADD3 R237, R234.reuse, 0x2000, RZ ;  /* 0x00002000eaed7810 */ /* 0x040fe20007ffe0ff */
[----:B------:R-:W3:Y:S01]  /*cfc0*/  SHFL.IDX PT, R7, R5, 0x2, 0x181f ;  /* 0x00581f0005077f89 */ /* 0x000ee200000e0000 */
[----:B----4-:R-:W-:Y:S02]  /*cfd0*/  IADD3.X R17, R13, R241, RZ, P2, !PT ;  /* 0x000000f10d117210 */ /* 0x010fe400017fe4ff */
[----:B------:R-:W-:Y:S01]  /*cfe0*/  IADD3 R236, R234, 0x2800, RZ ;  /* 0x00002800eaec7810 */ /* 0x000fe20007ffe0ff */
[----:B------:R-:W4:Y:S01]  /*cff0*/  SHFL.IDX PT, R20, R5, 0x4, 0x181f ;  /* 0x00981f0005147f89 */ /* 0x000f2200000e0000 */
[-C--:B-----5:R-:W-:Y:S02]  /*d000*/  IADD3 R8, P1, R6, R242.reuse, RZ ;  /* 0x000000f206087210 */ /* 0x0a0fe40007f3e0ff */
[----:B------:R-:W-:Y:S01]  /*d010*/  IADD3 R235, R234, 0x3000, RZ ;  /* 0x00003000eaeb7810 */ /* 0x000fe20007ffe0ff */
[----:B------:R-:W5:Y:S01]  /*d020*/  SHFL.IDX PT, R21, R5, 0x5, 0x181f ;  /* 0x00b81f0005157f89 */ /* 0x000f6200000e0000 */
[----:B------:R-:W-:-:S02]  /*d030*/  IADD3 R6, P2, R0, R242, RZ ;  /* 0x000000f200067210 */ /* 0x000fc40007f5e0ff */
[----:B------:R-:W-:Y:S01]  /*d040*/  LEA R0, R53, R116, 0xa ;  /* 0x0000007435007211 */ /* 0x000fe200078e50ff */
[----:B------:R-:W-:Y:S01]  /*d050*/  LDSM.16.M88.4 R48, [R119+0x3900] ;  /* 0x003900007730783b */ /* 0x000fe20000000200 */
[----:B------:R-:W-:Y:S02]  /*d060*/  IADD3 R12, P4, R10, R242, RZ ;  /* 0x000000f20a0c7210 */ /* 0x000fe40007f9e0ff */
[----:B------:R-:W-:Y:S01]  /*d070*/  IADD3 R0, R117, R0, RZ ;  /* 0x0000000075007210 */ /* 0x000fe20007ffe0ff */
[----:B------:R-:W-:Y:S01]  /*d080*/  SHFL.IDX PT, R2, R2, 0x6, 0x181f ;  /* 0x00d81f0002027f89 */ /* 0x000fe200000e0000 */
[----:B-1----:R-:W-:Y:S02]  /*d090*/  IADD3.X R9, R19, R241, RZ, P1, !PT ;  /* 0x000000f113097210 */ /* 0x002fe40000ffe4ff */
[----:B------:R-:W-:Y:S01]  /*d0a0*/  SHF.L.U32 R230, R0, 0x1, RZ ;  /* 0x0000000100e67819 */ /* 0x000fe200000006ff */
[----:B------:R-:W-:Y:S01]  /*d0b0*/  SHFL.IDX PT, R5, R5, 0x6, 0x181f ;  /* 0x00d81f0005057f89 */ /* 0x000fe200000e0000 */
[----:B--2---:R-:W-:-:S02]  /*d0c0*/  IADD3 R10, P1, R18, R242, RZ ;  /* 0x000000f2120a7210 */ /* 0x004fc40007f3e0ff */
[----:B------:R-:W-:Y:S01]  /*d0d0*/  LEA R233, R3, R230, 0x1 ;  /* 0x000000e603e97211 */ /* 0x000fe200078e08ff */
[----:B------:R-:W1:Y:S01]  /*d0e0*/  LDSM.16.M88.4 R36, [R230+0x7100] ;  /* 0x00710000e624783b */ /* 0x000e620000000200 */
[-C--:B---3--:R-:W-:Y:S02]  /*d0f0*/  IADD3.X R13, R7, R241.reuse, RZ, P4, !PT ;  /* 0x000000f1070d7210 */ /* 0x088fe400027fe4ff */
[----:B------:R-:W-:Y:S01]  /*d100*/  ISETP.LT.OR P4, PT, R46, 0x11, P0 ;  /* 0x000000112e00780c */ /* 0x000fe20000781670 */
[----:B------:R-:W2:Y:S01]  /*d110*/  LDSM.16.M88.4 R32, [R230+0x9100] ;  /* 0x00910000e620783b */ /* 0x000ea20000000200 */
[-C--:B----4-:R-:W-:Y:S02]  /*d120*/  IADD3.X R7, R20, R241.reuse, RZ, P2, !PT ;  /* 0x000000f114077210 */ /* 0x090fe400017fe4ff */
[----:B------:R-:W-:Y:S01]  /*d130*/  ISETP.LT.OR P2, PT, R46, 0x21, P0 ;  /* 0x000000212e00780c */ /* 0x000fe20000741670 */
[----:B------:R-:W-:Y:S01]  /*d140*/  LDSM.16.M88.4 R80, [R119+0x4100] ;  /* 0x004100007750783b */ /* 0x000fe20000000200 */
[----:B-----5:R-:W-:-:S02]  /*d150*/  IADD3.X R11, R21, R241, RZ, P1, !PT ;  /* 0x000000f1150b7210 */ /* 0x020fc40000ffe4ff */
[----:B------:R-:W-:Y:S01]  /*d160*/  ISETP.LT.OR P1, PT, R46, 0x31, P0 ;  /* 0x000000312e00780c */ /* 0x000fe20000721670 */
[----:B------:R-:W-:Y:S01]  /*d170*/  LDSM.16.M88.4 R88, [R119+0x4900] ;  /* 0x004900007758783b */ /* 0x000fe20000000200 */
[----:B------:R-:W-:Y:S02]  /*d180*/  MOV R0, 0x40 ;  /* 0x0000004000007802 */ /* 0x000fe40000000f00 */
[----:B------:R-:W-:Y:S01]  /*d190*/  LEA R231, R4, R230, 0x1 ;  /* 0x000000e604e77211 */ /* 0x000fe200078e08ff */
[----:B------:R-:W-:Y:S03]  /*d1a0*/  LDSM.16.M88.4 R96, [R119+0x5100] ;  /* 0x005100007760783b */ /* 0x000fe60000000200 */
[----:B------:R-:W-:Y:S01]  /*d1b0*/  LEA R232, R3, R231, 0x1 ;  /* 0x000000e703e87211 */ /* 0x000fe200078e08ff */
[----:B------:R-:W-:Y:S04]  /*d1c0*/  LDSM.16.M88.4 R104, [R119+0x5900] ;  /* 0x005900007768783b */ /* 0x000fe80000000200 */
[----:B------:R-:W-:Y:S04]  /*d1d0*/  LDSM.16.M88.4 R112, [R119+0x6100] ;  /* 0x006100007770783b */ /* 0x000fe80000000200 */
[----:B------:R-:W-:Y:S04]  /*d1e0*/  LDSM.16.M88.4 R124, [R119+0x6900] ;  /* 0x00690000777c783b */ /* 0x000fe80000000200 */
[----:B------:R-:W-:Y:S04]  /*d1f0*/  LDSM.16.M88.4 R52, [R234] ;  /* 0x00000000ea34783b */ /* 0x000fe80000000200 */
[----:B------:R-:W-:Y:S04]  /*d200*/  LDSM.16.M88.4 R84, [R234+0x800] ;  /* 0x00080000ea54783b */ /* 0x000fe80000000200 */
[----:B------:R-:W-:Y:S01]  /*d210*/  LDSM.16.M88.4 R92, [R234+0x1000] ;  /* 0x00100000ea5c783b */ /* 0x000fe20000000200 */
[----:B-1----:R-:W-:Y:S03]  /*d220*/  HMMA.16816.F32.BF16 R68, R36, R50, RZ ;  /* 0x000000322444723c */ /* 0x002fe600000418ff */
[----:B------:R-:W-:Y:S04]  /*d230*/  LDSM.16.M88.4 R100, [R234+0x1800] ;  /* 0x00180000ea64783b */ /* 0x000fe80000000200 */
[----:B------:R-:W-:Y:S04]  /*d240*/  LDSM.16.M88.4 R108, [R234+0x2000] ;  /* 0x00200000ea6c783b */ /* 0x000fe80000000200 */
[----:B------:R-:W-:Y:S04]  /*d250*/  LDSM.16.M88.4 R120, [R234+0x2800] ;  /* 0x00280000ea78783b */ /* 0x000fe80000000200 */
[----:B------:R-:W-:Y:S04]  /*d260*/  LDSM.16.M88.4 R128, [R234+0x3000] ;  /* 0x00300000ea80783b */ /* 0x000fe80000000200 */
[----:B------:R-:W-:Y:S04]  /*d270*/  LDSM.16.M88.4 R28, [R233+0x7100] ;  /* 0x00710000e91c783b */ /* 0x000fe80000000200 */
[----:B------:R-:W1:Y:S04]  /*d280*/  LDSM.16.M88.4 R24, [R233+0x9100] ;  /* 0x00910000e918783b */ /* 0x000e680000000200 */
[----:B------:R-:W-:Y:S01]  /*d290*/  @!PT LDS RZ, [RZ] ;  /* 0x00000000fffff984 */ /* 0x000fe20000000800 */
[----:B------:R-:W-:Y:S01]  /*d2a0*/  @!PT LDS RZ, [RZ] ;  /* 0x00000000fffff984 */ /* 0x000fe20000000800 */
[----:B------:R-:W-:Y:S01]  /*d2b0*/  @!PT LDS RZ, [RZ] ;  /* 0x00000000fffff984 */ /* 0x000fe20000000800 */
[----:B------:R3:W-:Y:S01]  /*d2c0*/  LDGSTS.E.BYPASS.LTC128B.128 [R195+0x100], [R16.64], !P6 ;  /* 0x0010000010c37fae */ /* 0x0007e2000f101d56 */
[----:B------:R-:W-:-:S03]  /*d2d0*/  ISETP.LT.OR P6, PT, R46, 0x41, P0 ;  /* 0x000000412e00780c */ /* 0x000fc600007c1670 */
[----:B------:R4:W-:Y:S01]  /*d2e0*/  LDGSTS.E.BYPASS.LTC128B.128 [R195+0x900], [R14.64], !P4 ;  /* 0x009000000ec37fae */ /* 0x0009e2000e101d56 */
[----:B------:R-:W-:Y:S02]  /*d2f0*/  LOP3.LUT P4, RZ, R56, 0x4, RZ, 0xc0, !PT ;  /* 0x0000000438ff7812 */ /* 0x000fe4000788c0ff */
[----:B--2---:R-:W-:Y:S01]  /*d300*/  HMMA.16816.F32.BF16 R56, R32, R48, RZ ;  /* 0x000000302038723c */ /* 0x004fe200000418ff */
[----:B------:R4:W-:Y:S01]  /*d310*/  LDGSTS.E.BYPASS.LTC128B.128 [R195+0x1100], [R12.64], !P2 ;  /* 0x011000000cc37fae */ /* 0x0009e2000d101d56 */
[----:B------:R-:W-:Y:S02]  /*d320*/  ISETP.LT.OR P2, PT, R46, 0x51, P0 ;  /* 0x000000512e00780c */ /* 0x000fe40000741670 */
[----:B------:R-:W-:Y:S01]  /*d330*/  SEL R0, R0, 0xffffffc0, !P4 ;  /* 0xffffffc000007807 */ /* 0x000fe20006000000 */
[----:B------:R2:W-:Y:S01]  /*d340*/  LDGSTS.E.BYPASS.LTC128B.128 [R195+0x1900], [R8.64], !P1 ;  /* 0x0190000008c37fae */ /* 0x0005e2000c901d56 */
[----:B------:R-:W-:Y:S02]  /*d350*/  ISETP.LT.OR P1, PT, R46, 0x61, P0 ;  /* 0x000000612e00780c */ /* 0x000fe40000721670 */
[----:B------:R-:W-:Y:S01]  /*d360*/  IADD3 R229, R119, R0, RZ ;  /* 0x0000000077e57210 */ /* 0x000fe20007ffe0ff */
[----:B------:R5:W-:Y:S01]  /*d370*/  LDGSTS.E.BYPASS.LTC128B.128 [R195+0x2100], [R6.64], !P6 ;  /* 0x0210000006c37fae */ /* 0x000be2000f101d56 */
[----:B------:R-:W-:-:S02]  /*d380*/  IADD3 R228, R0, R234, RZ ;  /* 0x000000ea00e47210 */ /* 0x000fc40007ffe0ff */
[----:B------:R-:W-:Y:S01]  /*d390*/  PLOP3.LUT P6, PT, PT, PT, UP0, 0x80, 0x0 ;  /* 0x000000000000781c */ /* 0x000fe20003fcf008 */
[----:B------:R-:W-:Y:S04]  /*d3a0*/  STL [R1], R195 ;  /* 0x000000c301007387 */ /* 0x000fe80000100800 */
[----:B------:R2:W-:Y:S01]  /*d3b0*/  LDGSTS.E.BYPASS.LTC128B.128 [R195+0x2900], [R10.64], !P2 ;  /* 0x029000000ac37fae */ /* 0x0005e2000d101d56 */
[----:B----4-:R-:W-:Y:S01]  /*d3c0*/  HMMA.16816.F32.BF16 R12, R36, R48, RZ ;  /* 0x00000030240c723c */ /* 0x010fe200000418ff */
[----:B-----5:R-:W-:-:S07]  /*d3d0*/  IADD3 R6, P0, R2, R242, RZ ;  /* 0x000000f202067210 */ /* 0x020fce0007f1e0ff */
[----:B-1----:R-:W-:Y:S01]  /*d3e0*/  HMMA.16816.F32.BF16 R56, R24, R52, R56 ;  /* 0x000000341838723c */ /* 0x002fe20000041838 */
[----:B------:R-:W-:-:S05]  /*d3f0*/  IADD3.X R7, R5, R241, RZ, P0, !PT ;  /* 0x000000f105077210 */ /* 0x000fca00007fe4ff */
[----:B------:R1:W-:Y:S04]  /*d400*/  LDGSTS.E.BYPASS.LTC128B.128 [R195+0x3100], [R6.64], !P1 ;  /* 0x0310000006c37fae */ /* 0x0003e8000c901d56 */
[----:B------:R-:W-:Y:S06]  /*d410*/  LDSM.16.M88.4 R40, [R229+0x3900] ;  /* 0x00390000e528783b */ /* 0x000fec0000000200 */
[----:B------:R-:W-:Y:S01]  /*d420*/  HMMA.16816.F32.BF16 R60, R28, R52, R12 ;  /* 0x000000341c3c723c */ /* 0x000fe2000004180c */
[----:B------:R-:W4:Y:S04]  /*d430*/  LDSM.16.M88.4 R20, [R231+0x7100] ;  /* 0x00710000e714783b */ /* 0x000f280000000200 */
[----:B---3--:R-:W3:Y:S04]  /*d440*/  LDSM.16.M88.4 R16, [R231+0x9100] ;  /* 0x00910000e710783b */ /* 0x008ee80000000200 */
[----:B------:R-:W-:Y:S04]  /*d450*/  LDSM.16.M88.4 R44, [R228] ;  /* 0x00000000e42c783b */ /* 0x000fe80000000200 */
[----:B------:R-:W5:Y:S04]  /*d460*/  LDSM.16.M88.4 R12, [R232+0x7100] ;  /* 0x00710000e80c783b */ /* 0x000f680000000200 */
[----:B--2---:R-:W2:Y:S04]  /*d470*/  LDSM.16.M88.4 R8, [R232+0x9100] ;  /* 0x00910000e808783b */ /* 0x004ea80000000200 */
[----:B------:R-:W0:Y:S03]  /*d480*/  LDGDEPBAR ;  /* 0x00000000000079af */ /* 0x000e260000000000 */
[----:B----4-:R-:W-:Y:S08]  /*d490*/  HMMA.16816.F32.BF16 R64, R20, R40, R60 ;  /* 0x000000281440723c */ /* 0x010ff0000004183c */
[----:B------:R-:W-:Y:S08]  /*d4a0*/  HMMA.16816.F32.BF16 R60, R32, R50, RZ ;  /* 0x00000032203c723c */ /* 0x000ff000000418ff */
[----:B---3--:R-:W-:Y:S08]  /*d4b0*/  HMMA.16816.F32.BF16 R48, R16, R40, R56 ;  /* 0x000000281030723c */ /* 0x008ff00000041838 */
[----:B------:R-:W-:Y:S08]  /*d4c0*/  HMMA.16816.F32.BF16 R56, R28, R54, R68 ;  /* 0x000000361c38723c */ /* 0x000ff00000041844 */
[----:B-----5:R-:W-:Y:S08]  /*d4d0*/  HMMA.16816.F32.BF16 R68, R12, R44, R64 ;  /* 0x0000002c0c44723c */ /* 0x020ff00000041840 */
[----:B------:R-:W-:Y:S08]  /*d4e0*/  HMMA.16816.F32.BF16 R64, R24, R54, R60 ;  /* 0x000000361840723c */ /* 0x000ff0000004183c */
[----:B------:R-:W-:Y:S08]  /*d4f0*/  HMMA.16816.F32.BF16 R60, R36, R80, RZ ;  /* 0x00000050243c723c */ /* 0x000ff000000418ff */
[----:B--2---:R-:W-:Y:S01]  /*d500*/  HMMA.16816.F32.BF16 R76, R8, R44, R48 ;  /* 0x0000002c084c723c */ /* 0x004fe20000041830 */
[----:B------:R-:W2:Y:S01]  /*d510*/  LDSM.16.M88.4 R48, [R229+0x4100] ;  /* 0x00410000e530783b */ /* 0x000ea20000000200 */
        /* <DEDUP_REMOVED lines=10> */
[----:B------:R3:W1:Y:S10]  /*d5c0*/  MUFU.TANH R190, R0 ;  /* 0x0000000000be7308 */ /* 0x0006740000002400 */
[----:B--2---:R-:W-:Y:S08]  /*d5d0*/  HMMA.16816.F32.BF16 R60, R20, R48, R60 ;  /* 0x00000030143c723c */ /* 0x004ff0000004183c */
[----:B------:R-:W-:Y:S01]  /*d5e0*/  HMMA.16816.F32.BF16 R72, R8, R46, R64 ;  /* 0x0000002e0848723c */ /* 0x000fe20000041840 */
[----:B---3--:R-:W-:-:S07]  /*d5f0*/  FMUL.FTZ R0, R71, c[0x0][0x320] ;  /* 0x0000c80047007a20 */ /* 0x008fce0000410000 */
[----:B------:R-:W-:Y:S01]  /*d600*/  HMMA.16816.F32.BF16 R68, R12, R46, R52 ;  /* 0x0000002e0c44723c */ /* 0x000fe20000041834 */
[----:B------:R2:W3:Y:S07]  /*d610*/  MUFU.TANH R189, R0 ;  /* 0x0000000000bd7308 */ /* 0x0004ee0000002400 */
[----:B------:R-:W-:Y:S08]  /*d620*/  HMMA.16816.F32.BF16 R52, R24, R84, R56 ;  /* 0x000000541834723c */ /* 0x000ff00000041838 */
[----:B------:R-:W-:Y:S01]  /*d630*/  HMMA.16816.F32.BF16 R56, R36, R82, RZ ;  /* 0x000000522438723c */ /* 0x000fe200000418ff */
[----:B--2---:R-:W-:-:S04]  /*d640*/  FMUL.FTZ R0, R76, c[0x0][0x320] ;  /* 0x0000c8004c007a20 */ /* 0x004fc80000410000 */
[----:B------:R2:W1:Y:S03]  /*d650*/  MUFU.TANH R188, R0 ;  /* 0x0000000000bc7308 */ /* 0x0004660000002400 */
[----:B------:R-:W-:Y:S08]  /*d660*/  HMMA.16816.F32.BF16 R64, R32, R82, RZ ;  /* 0x000000522040723c */ /* 0x000ff000000418ff */
[----:B------:R-:W-:Y:S01]  /*d670*/  HMMA.16816.F32.BF16 R44, R16, R48, R52 ;  /* 0x00000030102c723c */ /* 0x000fe20000041834 */
[----:B--2---:R-:W-:-:S07]  /*d680*/  FMUL.FTZ R0, R77, c[0x0][0x320] ;  /* 0x0000c8004d007a20 */ /* 0x004fce0000410000 */
[-C--:B------:R-:W-:Y:S01]  /*d690*/  HMMA.16816.F32.BF16 R52, R28, R86.reuse, R56 ;  /* 0x000000561c34723c */ /* 0x080fe20000041838 */
[----:B------:R2:W1:Y:S07]  /*d6a0*/  MUFU.TANH R187, R0 ;  /* 0x0000000000bb7308 */ /* 0x00046e0000002400 */
[----:B------:R-:W-:Y:S08]  /*d6b0*/  HMMA.16816.F32.BF16 R64, R24, R86, R64 ;  /* 0x000000561840723c */ /* 0x000ff00000041840 */
[----:B------:R-:W-:Y:S01]  /*d6c0*/  HMMA.16816.F32.BF16 R56, R32, R88, RZ ;  /* 0x000000582038723c */ /* 0x000fe200000418ff */
[----:B--2---:R-:W-:-:S04]  /*d6d0*/  FMUL.FTZ R0, R78, c[0x0][0x320] ;  /* 0x0000c8004e007a20 */ /* 0x004fc80000410000 */
[----:B------:R2:W1:Y:S03]  /*d6e0*/  MUFU.TANH R183, R0 ;  /* 0x0000000000b77308 */ /* 0x0004660000002400 */
[-C--:B------:R-:W-:Y:S08]  /*d6f0*/  HMMA.16816.F32.BF16 R52, R20, R50.reuse, R52 ;  /* 0x000000321434723c */ /* 0x080ff00000041834 */
[----:B------:R-:W-:Y:S01]  /*d700*/  HMMA.16816.F32.BF16 R64, R16, R50, R64 ;  /* 0x000000321040723c */ /* 0x000fe20000041840 */
[----:B------:R-:W-:Y:S01]  /*d710*/  LDSM.16.M88.4 R48, [R228+0x1000] ;  /* 0x00100000e430783b */ /* 0x000fe20000000200 */
[----:B--2---:R-:W-:-:S06]  /*d720*/  FMUL.FTZ R0, R79, c[0x0][0x320] ;  /* 0x0000c8004f007a20 */ /* 0x004fcc0000410000 */
[----:B-----5:R-:W-:Y:S01]  /*d730*/  HMMA.16816.F32.BF16 R76, R8, R40, R44 ;  /* 0x00000028084c723c */ /* 0x020fe2000004182c */
[----:B------:R-:W2:Y:S01]  /*d740*/  LDSM.16.M88.4 R44, [R229+0x4900] ;  /* 0x00490000e52c783b */ /* 0x000ea20000000200 */
        /* <DEDUP_REMOVED lines=18> */
[----:B--2---:R-:W-:Y:S01]  /*d870*/  HMMA.16816.F32.BF16 R60, R20, R44, R60 ;  /* 0x0000002c143c723c */ /* 0x004fe2000004183c */
[----:B-----5:R-:W-:-:S04]  /*d880*/  FMUL.FTZ R0, R74, c[0x0][0x320] ;  /* 0x0000c8004a007a20 */ /* 0x020fc80000410000 */
[----:B------:R2:W1:Y:S02]  /*d890*/  MUFU.TANH R175, R0 ;  /* 0x0000000000af7308 */ /* 0x0004640000002400 */
[----:B--2---:R-:W-:Y:S02]  /*d8a0*/  FMUL.FTZ R0, R75, c[0x0][0x320] ;  /* 0x0000c8004b007a20 */ /* 0x004fe40000410000 */
[----:B------:R-:W-:Y:S04]  /*d8b0*/  HMMA.16816.F32.BF16 R72, R8, R42, R64 ;  /* 0x0000002a0848723c */ /* 0x000fe80000041840 */
[----:B------:R2:W1:Y:S04]  /*d8c0*/  MUFU.TANH R176, R0 ;  /* 0x0000000000b07308 */ /* 0x0004680000002400 */
[----:B------:R-:W-:Y:S01]  /*d8d0*/  HMMA.16816.F32.BF16 R64, R32, R90, RZ ;  /* 0x0000005a2040723c */ /* 0x000fe200000418ff */
[----:B--2---:R-:W-:-:S04]  /*d8e0*/  FMUL.FTZ R0, R68, c[0x0][0x320] ;  /* 0x0000c80044007a20 */ /* 0x004fc80000410000 */
[----:B------:R2:W1:Y:S11]  /*d8f0*/  MUFU.TANH R178, R0 ;  /* 0x0000000000b27308 */ /* 0x0004760000002400 */
[----:B------:R-:W-:Y:S08]  /*d900*/  @!UPT UIADD3 URZ, URZ, URZ, URZ ;  /* 0x0000003f3f3ff290 */ /* 0x000ff0000fffe03f */
[----:B------:R-:W-:Y:S01]  /*d910*/  HMMA.16816.F32.BF16 R64, R24, R94, R64 ;  /* 0x0000005e1840723c */ /* 0x000fe20000041840 */
[----:B--2---:R-:W-:-:S04]  /*d920*/  FMUL.FTZ R0, R69, c[0x0][0x320] ;  /* 0x0000c80045007a20 */ /* 0x004fc80000410000 */
[----:B------:R2:W1:Y:S11]  /*d930*/  MUFU.TANH R177, R0 ;  /* 0x0000000000b17308 */ /* 0x0004760000002400 */
[----:B------:R-:W-:Y:S08]  /*d940*/  @!UPT UIADD3 URZ, URZ, URZ, URZ ;  /* 0x0000003f3f3ff290 */ /* 0x000ff0000fffe03f */
[----:B------:R-:W-:Y:S01]  /*d950*/  HMMA.16816.F32.BF16 R64, R16, R46, R64 ;  /* 0x0000002e1040723c */ /* 0x000fe20000041840 */
[----:B--2---:R-:W-:-:S04]  /*d960*/  FMUL.FTZ R0, R70, c[0x0][0x320] ;  /* 0x0000c80046007a20 */ /* 0x004fc80000410000 */
[----:B------:R2:W1:Y:S02]  /*d970*/  MUFU.TANH R174, R0 ;  /* 0x0000000000ae7308 */ /* 0x0004640000002400 */
[----:B--2---:R-:W-:Y:S02]  /*d980*/  FMUL.FTZ R0, R71, c[0x0][0x320] ;  /* 0x0000c80047007a20 */ /* 0x004fe40000410000 */
[----:B------:R-:W-:Y:S04]  /*d990*/  HMMA.16816.F32.BF16 R68, R12, R42, R52 ;  /* 0x0000002a0c44723c */ /* 0x000fe80000041834 */
[----:B------:R2:W1:Y:S04]  /*d9a0*/  MUFU.TANH R173, R0 ;  /* 0x0000000000ad7308 */ /* 0x0004680000002400 */
[----:B------:R-:W-:Y:S08]  /*d9b0*/  HMMA.16816.F32.BF16 R52, R24, R92, R56 ;  /* 0x0000005c1834723c */ /* 0x000ff00000041838 */
[----:B------:R-:W-:Y:S01]  /*d9c0*/  HMMA.16816.F32.BF16 R56, R36, R90, RZ ;  /* 0x0000005a2438723c */ /* 0x000fe200000418ff */
[----:B--2---:R-:W-:-:S04]  /*d9d0*/  FMUL.FTZ R0, R76, c[0x0][0x320] ;  /* 0x0000c8004c007a20 */ /* 0x004fc80000410000 */
[----:B------:R2:W1:Y:S11]  /*d9e0*/  MUFU.TANH R172, R0 ;  /* 0x0000000000ac7308 */ /* 0x0004760000002400 */
[----:B------:R-:W-:Y:S01]  /*d9f0*/  HMMA.16816.F32.BF16 R40, R16, R44, R52 ;  /* 0x0000002c1028723c */ /* 0x000fe20000041834 */
[----:B--2---:R-:W-:-:S07]  /*da00*/  FMUL.FTZ R0, R77, c[0x0][0x320] ;  /* 0x0000c8004d007a20 */ /* 0x004fce0000410000 */
[----:B------:R-:W-:Y:S01]  /*da10*/  HMMA.16816.F32.BF16 R52, R28, R94, R56 ;  /* 0x0000005e1c34723c */ /* 0x000fe20000041838 */
[----:B------:R2:W1:Y:S07]  /*da20*/  MUFU.TANH R171, R0 ;  /* 0x0000000000ab7308 */ /* 0x00046e0000002400 */
[----:B------:R-:W-:Y:S01]  /*da30*/  HMMA.16816.F32.BF16 R56, R32, R96, RZ ;  /* 0x000000602038723c */ /* 0x000fe200000418ff */
[----:B--2---:R-:W-:-:S04]  /*da40*/  FMUL.FTZ R0, R78, c[0x0][0x320] ;  /* 0x0000c8004e007a20 */ /* 0x004fc80000410000 */
[----:B------:R2:W1:Y:S02]  /*da50*/  MUFU.TANH R93, R0 ;  /* 0x00000000005d7308 */ /* 0x0004640000002400 */
[----:B--2---:R-:W-:Y:S02]  /*da60*/  FMUL.FTZ R0, R79, c[0x0][0x320] ;  /* 0x0000c8004f007a20 */ /* 0x004fe40000410000 */
[----:B------:R-:W-:Y:S04]  /*da70*/  HMMA.16816.F32.BF16 R76, R8, R48, R40 ;  /* 0x00000030084c723c */ /* 0x000fe80000041828 */
[----:B------:R2:W1:Y:S04]  /*da80*/  MUFU.TANH R168, R0 ;  /* 0x0000000000a87308 */ /* 0x0004680000002400 */
[----:B------:R-:W-:Y:S01]  /*da90*/  HMMA.16816.F32.BF16 R40, R20, R46, R52 ;  /* 0x0000002e1428723c */ /* 0x000fe20000041834 */
[----:B------:R-:W5:Y:S07]  /*daa0*/  LDSM.16.M88.4 R52, [R229+0x5100] ;  /* 0x00510000e534783b */ /* 0x000f6e0000000200 */
[----:B------:R-:W-:Y:S01]  /*dab0*/  HMMA.16816.F32.BF16 R44, R24, R100, R56 ;  /* 0x00000064182c723c */ /* 0x000fe20000041838 */
[----:B--2---:R-:W-:-:S04]  /*dac0*/  FMUL.FTZ R0, R68, c[0x0][0x320] ;  /* 0x0000c80044007a20 */ /* 0x004fc80000410000 */
[----:B------:R2:W1:Y:S02]  /*dad0*/  MUFU.TANH R170, R0 ;  /* 0x0000000000aa7308 */ /* 0x0004640000002400 */
[----:B--2---:R-:W-:-:S06]  /*dae0*/  FMUL.FTZ R0, R69, c[0x0][0x320] ;  /* 0x0000c80045007a20 */ /* 0x004fcc0000410000 */
[----:B------:R2:W1:Y:S11]  /*daf0*/  MUFU.TANH R169, R0 ;  /* 0x0000000000a97308 */ /* 0x0004760000002400 */
[----:B-----5:R-:W-:Y:S01]  /*db00*/  HMMA.16816.F32.BF16 R44, R16, R52, R44 ;  /* 0x00000034102c723c */ /* 0x020fe2000004182c */
[----:B--2---:R-:W-:-:S04]  /*db10*/  FMUL.FTZ R0, R70, c[0x0][0x320] ;  /* 0x0000c80046007a20 */ /* 0x004fc80000410000 */
        /* <DEDUP_REMOVED lines=14> */
[----:B------:R2:W1:Y:S03]  /*dc00*/  MUFU.TANH R92, R0 ;  /* 0x00000000005c7308 */ /* 0x0004660000002400 */
[----:B------:R-:W-:Y:S01]  /*dc10*/  HMMA.16816.F32.BF16 R60, R32, R98, RZ ;  /* 0x00000062203c723c */ /* 0x000fe200000418ff */
[----:B--2---:R-:W-:-:S07]  /*dc20*/  FMUL.FTZ R0, R75, c[0x0][0x320] ;  /* 0x0000c8004b007a20 */ /* 0x004fce0000410000 */
[----:B------:R-:W-:Y:S01]  /*dc30*/  HMMA.16816.F32.BF16 R72, R8, R50, R64 ;  /* 0x000000320848723c */ /* 0x000fe20000041840 */
[----:B------:R2:W1:Y:S11]  /*dc40*/  MUFU.TANH R118, R0 ;  /* 0x0000000000767308 */ /* 0x0004760000002400 */
[----:B------:R-:W-:Y:S04]  /*dc50*/  @!UPT UIADD3 URZ, URZ, URZ, URZ ;  /* 0x0000003f3f3ff290 */ /* 0x000fe8000fffe03f */
[----:B------:R-:W-:Y:S08]  /*dc60*/  HMMA.16816.F32.BF16 R64, R24, R102, R60 ;  /* 0x000000661840723c */ /* 0x000ff0000004183c */
[----:B------:R-:W-:Y:S01]  /*dc70*/  HMMA.16816.F32.BF16 R60, R36, R104, RZ ;  /* 0x00000068243c723c */ /* 0x000fe200000418ff */
[----:B--2---:R-:W-:-:S04]  /*dc80*/  FMUL.FTZ R0, R68, c[0x0][0x320] ;  /* 0x0000c80044007a20 */ /* 0x004fc80000410000 */
[----:B------:R2:W1:Y:S11]  /*dc90*/  MUFU.TANH R161, R0 ;  /* 0x0000000000a17308 */ /* 0x0004760000002400 */
[----:B------:R-:W-:Y:S01]  /*dca0*/  HMMA.16816.F32.BF16 R64, R16, R54, R64 ;  /* 0x000000361040723c */ /* 0x000fe20000041840 */
[----:B--2---:R-:W-:-:S07]  /*dcb0*/  FMUL.FTZ R0, R69, c[0x0][0x320] ;  /* 0x0000c80045007a20 */ /* 0x004fce0000410000 */
[----:B------:R-:W-:Y:S01]  /*dcc0*/  HMMA.16816.F32.BF16 R60, R28, R108, R60 ;  /* 0x0000006c1c3c723c */ /* 0x000fe2000004183c */
[----:B------:R2:W1:Y:S02]  /*dcd0*/  MUFU.TANH R158, R0 ;  /* 0x00000000009e7308 */ /* 0x0004640000002400 */
[----:B--2---:R-:W-:-:S06]  /*dce0*/  FMUL.FTZ R0, R70, c[0x0][0x320] ;  /* 0x0000c80046007a20 */ /* 0x004fcc0000410000 */
[----:B------:R2:W1:Y:S02]  /*dcf0*/  MUFU.TANH R157, R0 ;  /* 0x00000000009d7308 */ /* 0x0004640000002400 */
[----:B--2---:R-:W-:Y:S02]  /*dd00*/  FMUL.FTZ R0, R71, c[0x0][0x320] ;  /* 0x0000c80047007a20 */ /* 0x004fe40000410000 */
[----:B------:R-:W-:Y:S01]  /*dd10*/  HMMA.16816.F32.BF16 R68, R12, R50, R40 ;  /* 0x000000320c44723c */ /* 0x000fe20000041828 */
[----:B------:R-:W2:Y:S03]  /*dd20*/  LDSM.16.M88.4 R40, [R228+0x1800] ;  /* 0x00180000e428783b */ /* 0x000ea60000000200 */
        /* <DEDUP_REMOVED lines=13> */
[----:B--2---:R-:W-:Y:S01]  /*de00*/  HMMA.16816.F32.BF16 R76, R8, R40, R44 ;  /* 0x00000028084c723c */ /* 0x004fe2000004182c */
[----:B------:R-:W2:Y:S03]  /*de10*/  LDSM.16.M88.4 R44, [R229+0x5900] ;  /* 0x00590000e52c783b */ /* 0x000ea60000000200 */
[----:B------:R5:W1:Y:S02]  /*de20*/  MUFU.TANH R134, R0 ;  /* 0x0000000000867308 */ /* 0x000a640000002400 */
[----:B-----5:R-:W-:-:S06]  /*de30*/  FMUL.FTZ R0, R68, c[0x0][0x320] ;  /* 0x0000c80044007a20 */ /* 0x020fcc0000410000 */
[----:B------:R5:W1:Y:S02]  /*de40*/  MUFU.TANH R153, R0 ;  /* 0x0000000000997308 */ /* 0x000a640000002400 */
[----:B-----5:R-:W-:Y:S01]  /*de50*/  FMUL.FTZ R0, R69, c[0x0][0x320] ;  /* 0x0000c80045007a20 */ /* 0x020fe20000410000 */
[----:B--2---:R-:W-:Y:S05]  /*de60*/  HMMA.16816.F32.BF16 R60, R20, R44, R60 ;  /* 0x0000002c143c723c */ /* 0x004fea000004183c */
[----:B------:R2:W1:Y:S02]  /*de70*/  MUFU.TANH R139, R0 ;  /* 0x00000000008b7308 */ /* 0x0004640000002400 */
[----:B--2---:R-:W-:-:S06]  /*de80*/  FMUL.FTZ R0, R70, c[0x0][0x320] ;  /* 0x0000c80046007a20 */ /* 0x004fcc0000410000 */
        /* <DEDUP_REMOVED lines=9> */
[----:B--2---:R-:W-:-:S07]  /*df20*/  FMUL.FTZ R0, R73, c[0x0][0x320] ;  /* 0x0000c80049007a20 */ /* 0x004fce0000410000 */
[----:B------:R-:W-:Y:S01]  /*df30*/  HMMA.16816.F32.BF16 R56, R36, R106, RZ ;  /* 0x0000006a2438723c */ /* 0x000fe200000418ff */
        /* <DEDUP_REMOVED lines=18> */
[----:B------:R-:W-:Y:S01]  /*e060*/  HMMA.16816.F32.BF16 R68, R12, R42, R48 ;  /* 0x0000002a0c44723c */ /* 0x000fe20000041830 */
[----:B------:R-:W2:Y:S03]  /*e070*/  LDSM.16.M88.4 R48, [R228+0x2000] ;  /* 0x00200000e430783b */ /* 0x000ea60000000200 */
        /* <DEDUP_REMOVED lines=11> */
[----:B--2---:R-:W-:Y:S04]  /*e130*/  HMMA.16816.F32.BF16 R76, R8, R48, R40 ;  /* 0x00000030084c723c */ /* 0x004fe80000041828 */
        /* <DEDUP_REMOVED lines=33> */
[----:B------:R2:W1:Y:S02]  /*e350*/  MUFU.TANH R156, R0 ;  /* 0x00000000009c7308 */ /* 0x0004640000002400 */
[----:B--2---:R-:W-:Y:S11]  /*e360*/  FMUL.FTZ R0, R69, c[0x0][0x320] ;  /* 0x0000c80045007a20 */ /* 0x004ff60000410000 */
[----:B------:R-:W-:Y:S06]  /*e370*/  @!UPT UIADD3 URZ, URZ, URZ, URZ ;  /* 0x0000003f3f3ff290 */ /* 0x000fec000fffe03f */
        /* <DEDUP_REMOVED lines=22> */
[C---:B--2---:R-:W-:Y:S01]  /*e4e0*/  HMMA.16816.F32.BF16 R76, R8.reuse, R40, R44 ;  /* 0x00000028084c723c */ /* 0x044fe2000004182c */
[----:B------:R-:W2:Y:S01]  /*e4f0*/  LDSM.16.M88.4 R44, [R229+0x6900] ;  /* 0x00690000e52c783b */ /* 0x000ea20000000200 */
        /* <DEDUP_REMOVED lines=32> */
[----:B------:R5:W1:Y:S11]  /*e700*/  MUFU.TANH R85, R0 ;  /* 0x0000000000557308 */ /* 0x000a760000002400 */
[----:B------:R-:W-:Y:S08]  /*e710*/  @!UPT UIADD3 URZ, URZ, URZ, URZ ;  /* 0x0000003f3f3ff290 */ /* 0x000ff0000fffe03f */
[----:B--2---:R-:W-:Y:S01]  /*e720*/  HMMA.16816.F32.BF16 R32, R16, R44, R56 ;  /* 0x0000002c1020723c */ /* 0x004fe20000041838 */
[----:B-----5:R-:W-:-:S07]  /*e730*/  FMUL.FTZ R0, R74, c[0x0][0x320] ;  /* 0x0000c8004a007a20 */ /* 0x020fce0000410000 */
[----:B------:R-:W-:Y:S01]  /*e740*/  HMMA.16816.F32.BF16 R16, R16, R46, R36 ;  /* 0x0000002e1010723c */ /* 0x000fe20000041824 */
[----:B------:R2:W1:Y:S02]  /*e750*/  MUFU.TANH R84, R0 ;  /* 0x0000000000547308 */ /* 0x0004640000002400 */
[----:B--2---:R-:W-:-:S06]  /*e760*/  FMUL.FTZ R0, R75, c[0x0][0x320] ;  /* 0x0000c8004b007a20 */ /* 0x004fcc0000410000 */
[----:B------:R2:W1:Y:S02]  /*e770*/  MUFU.TANH R83, R0 ;  /* 0x0000000000537308 */ /* 0x0004640000002400 */
[----:B--2---:R-:W-:-:S06]  /*e780*/  FMUL.FTZ R0, R68, c[0x0][0x320] ;  /* 0x0000c80044007a20 */ /* 0x004fcc0000410000 */
[----:B------:R2:W1:Y:S02]  /*e790*/  MUFU.TANH R82, R0 ;  /* 0x0000000000527308 */ /* 0x0004640000002400 */
[----:B--2---:R-:W-:-:S06]  /*e7a0*/  FMUL.FTZ R0, R69, c[0x0][0x320] ;  /* 0x0000c80045007a20 */ /* 0x004fcc0000410000 */
[----:B------:R2:W1:Y:S02]  /*e7b0*/  MUFU.TANH R81, R0 ;  /* 0x0000000000517308 */ /* 0x0004640000002400 */
[----:B--2---:R-:W-:-:S06]  /*e7c0*/  FMUL.FTZ R0, R70, c[0x0][0x320] ;  /* 0x0000c80046007a20 */ /* 0x004fcc0000410000 */
[----:B------:R2:W1:Y:S02]  /*e7d0*/  MUFU.TANH R80, R0 ;  /* 0x0000000000507308 */ /* 0x0004640000002400 */
[----:B--2---:R-:W-:Y:S02]  /*e7e0*/  FMUL.FTZ R0, R71, c[0x0][0x320] ;  /* 0x0000c80047007a20 */ /* 0x004fe40000410000 */
[----:B------:R-:W-:Y:S01]  /*e7f0*/  HMMA.16816.F32.BF16 R68, R12, R42, R48 ;  /* 0x0000002a0c44723c */ /* 0x000fe20000041830 */
[----:B------:R-:W2:Y:S03]  /*e800*/  LDSM.16.M88.4 R48, [R228+0x3000] ;  /* 0x00300000e430783b */ /* 0x000ea60000000200 */
        /* <DEDUP_REMOVED lines=10> */
[----:B------:R-:W1:Y:S01]  /*e8b0*/  MUFU.TANH R62, R68 ;  /* 0x00000044003e7308 */ /* 0x000e620000002400 */
[----:B-----5:R-:W-:-:S07]  /*e8c0*/  FMUL.FTZ R0, R67, c[0x0][0x320] ;  /* 0x0000c80043007a20 */ /* 0x020fce0000410000 */
[----:B------:R-:W1:Y:S01]  /*e8d0*/  MUFU.TANH R61, R69 ;  /* 0x00000045003d7308 */ /* 0x000e620000002400 */
[-C--:B--2---:R-:W-:Y:S07]  /*e8e0*/  HMMA.16816.F32.BF16 R40, R12, R48.reuse, R40 ;  /* 0x000000300c28723c */ /* 0x084fee0000041828 */
[----:B------:R-:W2:Y:S01]  /*e8f0*/  MUFU.TANH R60, R70 ;  /* 0x00000046003c7308 */ /* 0x000ea20000002400 */
        /* <DEDUP_REMOVED lines=10> */
[----:B------:R-:W-:Y:S01]  /*e9a0*/  FMUL.FTZ R24, R24, c[0x0][0x320] ;  /* 0x0000c80018187a20 */ /* 0x000fe20000410000 */
[----:B------:R-:W-:Y:S01]  /*e9b0*/  P2R R19, PR, RZ, 0x40 ;  /* 0x00000040ff137803 */ /* 0x000fe20000000000 */
        /* <DEDUP_REMOVED lines=14> */
[----:B------:R1:W1:Y:S08]  /*eaa0*/  MUFU.TANH R48, R41 ;  /* 0x0000002900307308 */ /* 0x0002700000002400 */
[----:B------:R-:W1:Y:S08]  /*eab0*/  MUFU.TANH R43, R43 ;  /* 0x0000002b002b7308 */ /* 0x000e700000002400 */
[----:B------:R-:W1:Y:S08]  /*eac0*/  MUFU.TANH R24, R24 ;  /* 0x0000001800187308 */ /* 0x000e700000002400 */
        /* <DEDUP_REMOVED lines=12> */
[----:B--234-:R-:W-:Y:S01]  /*eb90*/  IMAD.U32 R2, RZ, RZ, UR17 ;  /* 0x00000011ff027e24 */ /* 0x01cfe2000f8e00ff */
[----:B------:R-:W-:Y:S01]  /*eba0*/  ISETP.NE.AND P6, PT, R197, 0x1, PT ;  /* 0x00000001c500780c */ /* 0x000fe20003fc5270 */
[----:B-1----:R-:W-:-:S03]  /*ebb0*/  IMAD.MOV.U32 R9, RZ, RZ, RZ ;  /* 0x000000ffff097224 */ /* 0x002fc600078e00ff */
[----:B------:R-:W-:-:S04]  /*ebc0*/  IADD3 R2, R196, UR6, R2 ;  /* 0x00000006c4027c10 */ /* 0x000fc8000fffe002 */
[----:B------:R-:W-:-:S05]  /*ebd0*/  IADD3 R5, R2, -0x70, RZ ;  /* 0xffffff9002057810 */ /* 0x000fca0007ffe0ff */
[----:B------:R-:W-:-:S04]  /*ebe0*/  @P6 IMAD.HI.U32 R6, R5, c[0x0][0x2bc], RZ ;  /* 0x0000af0005066a27 */ /* 0x000fc800078e00ff */
[----:B------:R-:W-:Y:S01]  /*ebf0*/  IMAD.MOV.U32 R2, RZ, RZ, R5 ;  /* 0x000000ffff027224 */ /* 0x000fe200078e0005 */
[----:B------:R-:W-:-:S04]  /*ec00*/  @P6 SHF.R.U32.HI R2, RZ, c[0x0][0x2c0], R6 ;  /* 0x0000b000ff026a19 */ /* 0x000fc80000011606 */
[----:B------:R-:W-:-:S04]  /*ec10*/  @!P5 IADD3 R7, P0, R2, UR8, RZ ;  /* 0x000000080207dc10 */ /* 0x000fc8000ff1e0ff */
[----:B------:R-:W-:Y:S02]  /*ec20*/  @!P5 LEA.HI.X.SX32 R8, R2, UR7, 0x1, P0 ;  /* 0x000000070208dc11 */ /* 0x000fe400080f0eff */
        /* <DEDUP_REMOVED lines=12> */
[----:B------:R-:W-:Y:S01]  /*ecf0*/  IMAD.WIDE.U32 R6, R9, c[0x0][0x1f0], R6 ;  /* 0x00007c0009067a25 */ /* 0x000fe200078e0006 */
[----:B------:R-:W-:Y:S03]  /*ed00*/  STL [R1+0x8], R9 ;  /* 0x0000080901007387 */ /* 0x000fe60000100800 */
        /* <DEDUP_REMOVED lines=18> */
[----:B---3--:R-:W-:-:S03]  /*ee30*/  IMAD.X R9, R9, 0x1, R241, P1 ;  /* 0x0000000109097824 */ /* 0x008fc600008e06f1 */
[----:B------:R-:W-:Y:S01]  /*ee40*/  SHFL.IDX PT, R18, R2, 0x3, 0x181f ;  /* 0x00781f0002127f89 */ /* 0x000fe200000e0000 */
[----:B----4-:R-:W-:Y:S01]  /*ee50*/  IMAD.X R7, R7, 0x1, R241, P0 ;  /* 0x0000000107077824 */ /* 0x010fe200000e06f1 */
[-C--:B------:R-:W-:Y:S02]  /*ee60*/  IADD3 R14, P0, R14, R242.reuse, RZ ;  /* 0x000000f20e0e7210 */ /* 0x080fe40007f1e0ff */
[----:B------:R-:W2:Y:S01]  /*ee70*/  SHFL.IDX PT, R17, R2, 0x4, 0x181f ;  /* 0x00981f0002117f89 */ /* 0x000ea200000e0000 */
[----:B-----5:R-:W-:-:S03]  /*ee80*/  IADD3 R12, P4, R12, R242, RZ ;  /* 0x000000f20c0c7210 */ /* 0x020fc60007f9e0ff */
[----:B------:R-:W3:Y:S01]  /*ee90*/  SHFL.IDX PT, R16, R2, 0x5, 0x181f ;  /* 0x00b81f0002107f89 */ /* 0x000ee200000e0000 */
[----:B------:R-:W-:-:S03]  /*eea0*/  IADD3 R10, P2, R10, R242, RZ ;  /* 0x000000f20a0a7210 */ /* 0x000fc60007f5e0ff */
[----:B------:R-:W4:Y:S01]  /*eeb0*/  SHFL.IDX PT, R2, R2, 0x6, 0x181f ;  /* 0x00d81f0002027f89 */ /* 0x000f2200000e0000 */
[----:B-1----:R-:W-:-:S03]  /*eec0*/  IMAD.X R15, R11, 0x1, R241, P0 ;  /* 0x000000010b0f7824 */ /* 0x002fc600000e06f1 */
        /* <DEDUP_REMOVED lines=13> */
.L_x_132:
        /* <DEDUP_REMOVED lines=13> */
[C---:B------:R-:W-:Y:S02]  /*f070*/  ISETP.GT.AND P0, PT, R2.reuse, RZ, PT ;  /* 0x000000ff0200720c */ /* 0x040fe40003f04270 */
[C---:B------:R-:W-:Y:S02]  /*f080*/  ISETP.GT.AND P1, PT, R2.reuse, 0x1, PT ;  /* 0x000000010200780c */ /* 0x040fe40003f24270 */
[----:B------:R-:W-:Y:S02]  /*f090*/  ISETP.GT.AND P2, PT, R2, 0x8, PT ;  /* 0x000000080200780c */ /* 0x000fe40003f44270 */
[----:B------:R-:W-:Y:S02]  /*f0a0*/  FSEL R10, R192, -INF , P0 ;  /* 0xff800000c00a7808 */ /* 0x000fe40000000000 */
[----:B------:R-:W-:Y:S02]  /*f0b0*/  FSEL R29, R191, -INF , P1 ;  /* 0xff800000bf1d7808 */ /* 0x000fe40000800000 */
[----:B------:R-:W-:-:S02]  /*f0c0*/  FSEL R16, R183, -INF , P0 ;  /* 0xff800000b7107808 */ /* 0x000fc40000000000 */
[----:B------:R-:W-:Y:S02]  /*f0d0*/  FSEL R12, R188, -INF , P0 ;  /* 0xff800000bc0c7808 */ /* 0x000fe40000000000 */
[----:B------:R-:W-:Y:S02]  /*f0e0*/  FSEL R32, R190, -INF , P0 ;  /* 0xff800000be207808 */ /* 0x000fe40000000000 */
[----:B------:R-:W-:Y:S02]  /*f0f0*/  ISETP.GT.AND P0, PT, R2, 0x9, PT ;  /* 0x000000090200780c */ /* 0x000fe40003f04270 */
[----:B------:R-:W-:Y:S02]  /*f100*/  FSEL R13, R187, -INF , P1 ;  /* 0xff800000bb0d7808 */ /* 0x000fe40000800000 */
[----:B------:R-:W-:Y:S02]  /*f110*/  FSEL R30, R186, -INF , P2 ;  /* 0xff800000ba1e7808 */ /* 0x000fe40001000000 */
[----:B------:R-:W-:-:S02]  /*f120*/  FMNMX.FTZ R5, R10, R29, !PT ;  /* 0x0000001d0a057209 */ /* 0x000fc40007810000 */
[----:B------:R-:W-:Y:S02]  /*f130*/  FSEL R17, R184, -INF , P1 ;  /* 0xff800000b8117808 */ /* 0x000fe40000800000 */
[----:B------:R-:W-:Y:S02]  /*f140*/  FSEL R33, R189, -INF , P1 ;  /* 0xff800000bd217808 */ /* 0x000fe40000800000 */
[----:B------:R-:W-:Y:S02]  /*f150*/  ISETP.GT.AND P1, PT, R2, 0x10, PT ;  /* 0x000000100200780c */ /* 0x000fe40003f24270 */
[----:B------:R-:W-:Y:S02]  /*f160*/  FSEL R14, R180, -INF , P2 ;  /* 0xff800000b40e7808 */ /* 0x000fe40001000000 */
[----:B------:R-:W-:Y:S02]  /*f170*/  FSEL R31, R185, -INF , P0 ;  /* 0xff800000b91f7808 */ /* 0x000fe40000000000 */
[----:B------:R-:W-:-:S02]  /*f180*/  FMNMX.FTZ R6, R12, R13, !PT ;  /* 0x0000000d0c067209 */ /* 0x000fc40007810000 */
[----:B------:R-:W-:Y:S02]  /*f190*/  FMNMX.FTZ R5, R30, R5, !PT ;  /* 0x000000051e057209 */ /* 0x000fe40007810000 */
[----:B------:R-:W-:Y:S02]  /*f1a0*/  FSEL R18, R175, -INF , P2 ;  /* 0xff800000af127808 */ /* 0x000fe40001000000 */
[----:B------:R-:W-:Y:S02]  /*f1b0*/  FSEL R34, R182, -INF , P2 ;  /* 0xff800000b6227808 */ /* 0x000fe40001000000 */
[----:B------:R-:W-:Y:S02]  /*f1c0*/  FSEL R70, R93, -INF , P1 ;  /* 0xff8000005d467808 */ /* 0x000fe40000800000 */
[----:B------:R-:W-:Y:S02]  /*f1d0*/  ISETP.GT.AND P2, PT, R2, 0x11, PT ;  /* 0x000000110200780c */ /* 0x000fe40003f44270 */
[----:B------:R-:W-:-:S02]  /*f1e0*/  FSEL R15, R179, -INF , P0 ;  /* 0xff800000b30f7808 */ /* 0x000fc40000000000 */
[----:B------:R-:W-:Y:S02]  /*f1f0*/  FSEL R93, R178, -INF , P1 ;  /* 0xff800000b25d7808 */ /* 0x000fe40000800000 */
[----:B------:R-:W-:Y:S02]  /*f200*/  FMNMX.FTZ R6, R14, R6, !PT ;  /* 0x000000060e067209 */ /* 0x000fe40007810000 */
[----:B------:R-:W-:Y:S02]  /*f210*/  FMNMX.FTZ R5, R31, R5, !PT ;  /* 0x000000051f057209 */ /* 0x000fe40007810000 */
[----:B------:R-:W-:Y:S02]  /*f220*/  FSEL R28, R176, -INF , P0 ;  /* 0xff800000b01c7808 */ /* 0x000fe40000000000 */
[----:B------:R-:W-:Y:S02]  /*f230*/  FSEL R35, R181, -INF , P0 ;  /* 0xff800000b5237808 */ /* 0x000fe40000000000 */
[----:B------:R-:W-:-:S02]  /*f240*/  ISETP.GT.AND P0, PT, R2, 0x18, PT ;  /* 0x000000180200780c */ /* 0x000fc40003f04270 */
[----:B------:R-:W-:Y:S02]  /*f250*/  FSEL R40, R172, -INF , P1 ;  /* 0xff800000ac287808 */ /* 0x000fe40000800000 */
[----:B------:R-:W-:Y:S02]  /*f260*/  FSEL R94, R177, -INF , P2 ;  /* 0xff800000b15e7808 */ /* 0x000fe40001000000 */
[----:B------:R-:W-:Y:S02]  /*f270*/  FMNMX.FTZ R6, R15, R6, !PT ;  /* 0x000000060f067209 */ /* 0x000fe40007810000 */
[----:B------:R-:W-:Y:S02]  /*f280*/  FMNMX.FTZ R5, R93, R5, !PT ;  /* 0x000000055d057209 */ /* 0x000fe40007810000 */
[----:B------:R-:W-:Y:S02]  /*f290*/  FSEL R97, R174, -INF , P1 ;  /* 0xff800000ae617808 */ /* 0x000fe40000800000 */
[----:B------:R-:W-:-:S02]  /*f2a0*/  ISETP.GT.AND P1, PT, R2, 0x19, PT ;  /* 0x000000190200780c */ /* 0x000fc40003f24270 */
[----:B------:R-:W-:Y:S02]  /*f2b0*/  FSEL R41, R171, -INF , P2 ;  /* 0xff800000ab297808 */ /* 0x000fe40001000000 */
[----:B------:R-:W-:Y:S02]  /*f2c0*/  FSEL R95, R170, -INF , P0 ;  /* 0xff800000aa5f7808 */ /* 0x000fe40000000000 */
[----:B------:R-:W-:Y:S02]  /*f2d0*/  FMNMX.FTZ R6, R40, R6, !PT ;  /* 0x0000000628067209 */ /* 0x000fe40007810000 */
[----:B------:R-:W-:Y:S02]  /*f2e0*/  FMNMX.FTZ R5, R94, R5, !PT ;  /* 0x000000055e057209 */ /* 0x000fe40007810000 */
[----:B------:R-:W-:Y:S02]  /*f2f0*/  FSEL R74, R168, -INF , P2 ;  /* 0xff800000a84a7808 */ /* 0x000fe40001000000 */
[----:B------:R-:W-:-:S02]  /*f300*/  FSEL R116, R173, -INF , P2 ;  /* 0xff800000ad747808 */ /* 0x000fc40001000000 */
[----:B------:R-:W-:Y:S02]  /*f310*/  ISETP.GT.AND P2, PT, R2, 0x20, PT ;  /* 0x000000200200780c */ /* 0x000fe40003f44270 */
[----:B------:R-:W-:Y:S02]  /*f320*/  FSEL R68, R165, -INF , P0 ;  /* 0xff800000a5447808 */ /* 0x000fe40000000000 */
[----:B------:R-:W-:Y:S02]  /*f330*/  FSEL R96, R169, -INF , P1 ;  /* 0xff800000a9607808 */ /* 0x000fe40000800000 */
[----:B------:R-:W-:Y:S02]  /*f340*/  FMNMX.FTZ R6, R41, R6, !PT ;  /* 0x0000000629067209 */ /* 0x000fe40007810000 */
[----:B------:R-:W-:Y:S02]  /*f350*/  FMNMX.FTZ R5, R95, R5, !PT ;  /* 0x000000055f057209 */ /* 0x000fe40007810000 */
[----:B------:R-:W-:-:S02]  /*f360*/  FSEL R75, R92, -INF , P0 ;  /* 0xff8000005c4b7808 */ /* 0x000fc40000000000 */
[----:B------:R-:W-:Y:S02]  /*f370*/  FSEL R117, R167, -INF , P0 ;  /* 0xff800000a7757808 */ /* 0x000fe40000000000 */
[----:B------:R-:W-:Y:S02]  /*f380*/  ISETP.GT.AND P0, PT, R2, 0x21, PT ;  /* 0x000000210200780c */ /* 0x000fe40003f04270 */
[----:B------:R-:W-:Y:S02]  /*f390*/  FSEL R69, R164, -INF , P1 ;  /* 0xff800000a4457808 */ /* 0x000fe40000800000 */
[----:B------:R-:W-:Y:S02]  /*f3a0*/  FSEL R128, R161, -INF , P2 ;  /* 0xff800000a1807808 */ /* 0x000fe40001000000 */
[----:B------:R-:W-:Y:S02]  /*f3b0*/  FMNMX.FTZ R6, R68, R6, !PT ;  /* 0x0000000644067209 */ /* 0x000fe40007810000 */
[----:B------:R-:W-:-:S02]  /*f3c0*/  FMNMX.FTZ R5, R96, R5, !PT ;  /* 0x0000000560057209 */ /* 0x000fc40007810000 */
[----:B------:R-:W-:Y:S02]  /*f3d0*/  FSEL R92, R118, -INF , P1 ;  /* 0xff800000765c7808 */ /* 0x000fe40000800000 */
[----:B------:R-:W-:Y:S02]  /*f3e0*/  FSEL R118, R166, -INF , P1 ;  /* 0xff800000a6767808 */ /* 0x000fe40000800000 */
[----:B------:R-:W-:Y:S02]  /*f3f0*/  ISETP.GT.AND P1, PT, R2, 0x28, PT ;  /* 0x000000280200780c */ /* 0x000fe40003f24270 */
[----:B------:R-:W-:Y:S02]  /*f400*/  FSEL R130, R137, -INF , P0 ;  /* 0xff80000089827808 */ /* 0x000fe40000000000 */
[----:B------:R-:W-:Y:S02]  /*f410*/  FSEL R129, R141, -INF , P2 ;  /* 0xff8000008d817808 */ /* 0x000fe40001000000 */
[----:B------:R-:W-:-:S02]  /*f420*/  FSEL R137, R158, -INF , P0 ;  /* 0xff8000009e897808 */ /* 0x000fc40000000000 */
[----:B------:R-:W-:Y:S02]  /*f430*/  FMNMX.FTZ R6, R69, R6, !PT ;  /* 0x0000000645067209 */ /* 0x000fe40007810000 */
[----:B------:R-:W-:Y:S02]  /*f440*/  FMNMX.FTZ R5, R128, R5, !PT ;  /* 0x0000000580057209 */ /* 0x000fe40007810000 */
[----:B------:R-:W-:Y:S02]  /*f450*/  FSEL R134, R134, -INF , P0 ;  /* 0xff80000086867808 */ /* 0x000fe40000000000 */
[----:B------:R-:W-:Y:S02]  /*f460*/  FSEL R142, R142, -INF , P0 ;  /* 0xff8000008e8e7808 */ /* 0x000fe40000000000 */
[----:B------:R-:W-:Y:S02]  /*f470*/  FMNMX.FTZ R7, R16, R17, !PT ;  /* 0x0000001110077209 */ /* 0x000fe40007810000 */
[----:B------:R-:W-:-:S02]  /*f480*/  FSEL R133, R133, -INF , P2 ;  /* 0xff80000085857808 */ /* 0x000fc40001000000 */
[----:B------:R-:W-:Y:S02]  /*f490*/  FSEL R141, R157, -INF , P2 ;  /* 0xff8000009d8d7808 */ /* 0x000fe40001000000 */
[----:B------:R-:W-:Y:S02]  /*f4a0*/  ISETP.GT.AND P0, PT, R2, 0x30, PT ;  /* 0x000000300200780c */ /* 0x000fe40003f04270 */
[----:B------:R-:W-:Y:S02]  /*f4b0*/  FSEL R131, R138, -INF , P1 ;  /* 0xff8000008a837808 */ /* 0x000fe40000800000 */
[----:B------:R-:W-:Y:S02]  /*f4c0*/  ISETP.GT.AND P2, PT, R2, 0x29, PT ;  /* 0x000000290200780c */ /* 0x000fe40003f44270 */
[----:B------:R-:W-:Y:S02]  /*f4d0*/  FSEL R138, R153, -INF , P1 ;  /* 0xff800000998a7808 */ /* 0x000fe40000800000 */
        /* <DEDUP_REMOVED lines=26> */
[----:B------:R-:W-:Y:S02]  /*f680*/  FMNMX.FTZ R6, R131, R6, !PT ;  /* 0x0000000683067209 */ /* 0x000fe40007810000 */
[----:B------:R-:W-:Y:S02]  /*f690*/  FMNMX.FTZ R5, R139, R5, !PT ;  /* 0x000000058b057209 */ /* 0x000fe40007810000 */
[C---:B------:R-:W-:Y:S02]  /*f6a0*/  ISETP.GT.AND P2, PT, R2.reuse, 0x38, PT ;  /* 0x000000380200780c */ /* 0x040fe40003f44270 */
[C---:B------:R-:W-:Y:S02]  /*f6b0*/  ISETP.GT.AND P1, PT, R2.reuse, 0x40, PT ;  /* 0x000000400200780c */ /* 0x040fe40003f24270 */
[----:B------:R-:W-:-:S02]  /*f6c0*/  ISETP.GT.AND P4, PT, R2, 0x41, PT ;  /* 0x000000410200780c */ /* 0x000fc40003f84270 */
[----:B------:R-:W-:Y:S02]  /*f6d0*/  ISETP.GT.AND P0, PT, R2, 0x48, PT ;  /* 0x000000480200780c */ /* 0x000fe40003f04270 */
[----:B------:R-:W-:Y:S02]  /*f6e0*/  FMNMX.FTZ R7, R70, R7, !PT ;  /* 0x0000000746077209 */ /* 0x000fe40007810000 */
        /* <DEDUP_REMOVED lines=18> */
[C---:B------:R-:W-:Y:S02]  /*f810*/  ISETP.GT.AND P2, PT, R2.reuse, 0x49, PT ;  /* 0x000000490200780c */ /* 0x040fe40003f44270 */
[C---:B------:R-:W-:Y:S02]  /*f820*/  ISETP.GT.AND P4, PT, R2.reuse, 0x50, PT ;  /* 0x000000500200780c */ /* 0x040fe40003f84270 */
        /* <DEDUP_REMOVED lines=22> */
[C---:B------:R-:W-:Y:S02]  /*f990*/  ISETP.GT.AND P6, PT, R2.reuse, 0x59, PT ;  /* 0x000000590200780c */ /* 0x040fe40003fc4270 */
[C---:B------:R-:W-:Y:S02]  /*f9a0*/  ISETP.GT.AND P4, PT, R2.reuse, 0x60, PT ;  /* 0x000000600200780c */ /* 0x040fe40003f84270 */
[C---:B------:R-:W-:Y:S02]  /*f9b0*/  ISETP.GT.AND P2, PT, R2.reuse, 0x61, PT ;  /* 0x000000610200780c */ /* 0x040fe40003f44270 */
[----:B------:R-:W-:-:S02]  /*f9c0*/  ISETP.GT.AND P1, PT, R2, 0x68, PT ;  /* 0x000000680200780c */ /* 0x000fc40003f24270 */
[----:B------:R-:W-:Y:S02]  /*f9d0*/  ISETP.GT.AND P0, PT, R2, 0x69, PT ;  /* 0x000000690200780c */ /* 0x000fe40003f04270 */
        /* <DEDUP_REMOVED lines=41> */
[----:B------:R-:W-:Y:S01]  /*fc70*/  FMNMX.FTZ R5, R185, R5, !PT ;  /* 0x00000005b9057209 */ /* 0x000fe20007810000 */
[----:B------:R-:W-:Y:S01]  /*fc80*/  IMAD.MOV.U32 R4, RZ, RZ, R110 ;  /* 0x000000ffff047224 */ /* 0x000fe200078e006e */
        /* <DEDUP_REMOVED lines=25> */
[----:B------:R-:W-:-:S02]  /*fe20*/  FSEL R181, R44, -INF , P6 ;  /* 0xff8000002cb57808 */ /* 0x000fc40003000000 */
[----:B------:R-:W-:Y:S02]  /*fe30*/  FMNMX.FTZ R6, R182, R6, !PT ;  /* 0x00000006b6067209 */ /* 0x000fe40007810000 */
[----:B------:R-:W-:Y:S02]  /*fe40*/  FMNMX.FTZ R7, R144, R7, !PT ;  /* 0x0000000790077209 */ /* 0x000fe40007810000 */
[----:B------:R-:W-:Y:S02]  /*fe50*/  FSEL R107, R26, -INF , P4 ;  /* 0xff8000001a6b7808 */ /* 0x000fe40002000000 */
[----:B------:R-:W-:Y:S02]  /*fe60*/  FMNMX.FTZ R6, R181, R6, !PT ;  /* 0x00000006b5067209 */ /* 0x000fe40007810000 */
[----:B------:R-:W-:Y:S02]  /*fe70*/  FMNMX.FTZ R7, R159, R7, !PT ;  /* 0x000000079f077209 */ /* 0x000fe40007810000 */
[----:B------:R-:W-:-:S02]  /*fe80*/  FSEL R211, R37, -INF , P2 ;  /* 0xff80000025d37808 */ /* 0x000fc40001000000 */
[----:B------:R-:W-:Y:S02]  /*fe90*/  FMNMX.FTZ R6, R107, R6, !PT ;  /* 0x000000066b067209 */ /* 0x000fe40007810000 */
[----:B------:R-:W-:Y:S02]  /*fea0*/  FMNMX.FTZ R7, R160, R7, !PT ;  /* 0x00000007a0077209 */ /* 0x000fe40007810000 */
[----:B------:R-:W-:Y:S02]  /*feb0*/  FSEL R217, R36, -INF , P1 ;  /* 0xff80000024d97808 */ /* 0x000fe40000800000 */
[----:B------:R-:W-:Y:S02]  /*fec0*/  FMNMX.FTZ R6, R211, R6, !PT ;  /* 0x00000006d3067209 */ /* 0x000fe40007810000 */
[----:B------:R-:W-:Y:S02]  /*fed0*/  FMNMX.FTZ R7, R162, R7, !PT ;  /* 0x00000007a2077209 */ /* 0x000fe40007810000 */
[----:B------:R-:W-:-:S02]  /*fee0*/  FSEL R213, R27, -INF , P0 ;  /* 0xff8000001bd57808 */ /* 0x000fc40000000000 */
[----:B------:R-:W-:Y:S01]  /*fef0*/  FMNMX.FTZ R6, R217, R6, !PT ;  /* 0x00000006d9067209 */ /* 0x000fe20007810000 */
[----:B------:R-:W-:Y:S01]  /*ff00*/  LDSM.16.MT88.4 R24, [R225+0x100] ;  /* 0x00010000e118783b */ /* 0x000fe20000004200 */
[----:B------:R-:W-:Y:S02]  /*ff10*/  FMNMX.FTZ R7, R163, R7, !PT ;  /* 0x00000007a3077209 */ /* 0x000fe40007810000 */
[----:B-1----:R-:W-:Y:S02]  /*ff20*/  FMNMX.FTZ R5, R5, R8, !PT ;  /* 0x0000000805057209 */ /* 0x002fe40007810000 */
[----:B------:R-:W-:Y:S02]  /*ff30*/  FMNMX.FTZ R6, R213, R6, !PT ;  /* 0x00000006d5067209 */ /* 0x000fe40007810000 */
[----:B------:R-:W-:Y:S01]  /*ff40*/  FMNMX.FTZ R7, R173, R7, !PT ;  /* 0x00000007ad077209 */ /* 0x000fe20007810000 */
[----:B------:R-:W1:Y:S01]  /*ff50*/  SHFL.BFLY PT, R73, R5, 0x1, 0x1f ;  /* 0x0c201f0005497f89 */ /* 0x000e6200000e0000 */
[----:B--2---:R-:W-:-:S02]  /*ff60*/  FMNMX.FTZ R2, R2, R9, !PT ;  /* 0x0000000902027209 */ /* 0x004fc40007810000 */
[----:B------:R-:W-:Y:S01]  /*ff70*/  FMNMX.FTZ R7, R172, R7, !PT ;  /* 0x00000007ac077209 */ /* 0x000fe20007810000 */
[----:B------:R-:W2:Y:S01]  /*ff80*/  SHFL.BFLY PT, R9, R6, 0x2, 0x1f ;  /* 0x0c401f0006097f89 */ /* 0x000ea200000e0000 */
[----:B------:R-:W-:Y:S02]  /*ff90*/  FSEL R184, R71, -INF , P6 ;  /* 0xff80000047b87808 */ /* 0x000fe40003000000 */
[----:B------:R-:W-:Y:S01]  /*ffa0*/  FMNMX.FTZ R7, R174, R7, !PT ;  /* 0x00000007ae077209 */ /* 0x000fe20007810000 */
[----:B------:R-:W3:Y:S01]  /*ffb0*/  SHFL.BFLY PT, R71, R2, 0x1, 0x1f ;  /* 0x0c201f0002477f89 */ /* 0x000ee200000e0000 */
[----:B------:R-:W-:Y:S02]  /*ffc0*/  FSEL R190, R42, -INF , P4 ;  /* 0xff8000002abe7808 */ /* 0x000fe40002000000 */
[----:B------:R-:W-:Y:S02]  /*ffd0*/  FMNMX.FTZ R7, R175, R7, !PT ;  /* 0x00000007af077209 */ /* 0x000fe40007810000 */
[----:B------:R-:W-:-:S02]  /*ffe0*/  FSEL R251, R43, -INF , P2 ;  /* 0xff8000002bfb7808 */ /* 0x000fc40001000000 */
[----:B------:R-:W-:Y:S02]  /*fff0*/  FMNMX.FTZ R7, R194, R7, !PT ;  /* 0x00000007c2077209 */ /* 0x000fe40007810000 */
[----:B------:R-:W-:Y:S02]  /*10000*/  FSEL R199, R38, -INF , P1 ;  /* 0xff80000026c77808 */ /* 0x000fe40000800000 */
[----:B------:R-:W-:Y:S02]  /*10010*/  FMNMX.FTZ R7, R187, R7, !PT ;  /* 0x00000007bb077209 */ /* 0x000fe40007810000 */
[----:B------:R-:W-:Y:S02]  /*10020*/  FSEL R109, R39, -INF , P0 ;  /* 0xff800000276d7808 */ /* 0x000fe40000000000 */
[----:B------:R-:W-:Y:S01]  /*10030*/  FMNMX.FTZ R7, R192, R7, !PT ;  /* 0x00000007c0077209 */ /* 0x000fe20007810000 */
[----:B------:R-:W-:Y:S01]  /*10040*/  LDSM.16.MT88.4 R36, [R226+0x100] ;  /* 0x00010000e224783b */ /* 0x000fe20000004200 */
[----:B-1----:R-:W-:-:S02]  /*10050*/  FMNMX.FTZ R73, R5, R73, !PT ;  /* 0x0000004905497209 */ /* 0x002fc40007810000 */
[----:B------:R-:W-:Y:S02]  /*10060*/  FMNMX.FTZ R5, R184, R7, !PT ;  /* 0x00000007b8057209 */ /* 0x000fe40007810000 */
[----:B--2---:R-:W-:Y:S01]  /*10070*/  FMNMX.FTZ R9, R6, R9, !PT ;  /* 0x0000000906097209 */ /* 0x004fe20007810000 */
[C---:B------:R-:W-:Y:S01]  /*10080*/  FMUL.FTZ R7, R73.reuse, c[0x0][0x2d0] ;  /* 0x0000b40049077a20 */ /* 0x040fe20000410000 */
[----:B------:R-:W-:Y:S02]  /*10090*/  FSETP.NEU.FTZ.AND P2, PT, R73, -INF , PT ;  /* 0xff8000004900780b */ /* 0x000fe40003f5d000 */
[----:B---3--:R-:W-:Y:S01]  /*100a0*/  FMNMX.FTZ R71, R2, R71, !PT ;  /* 0x0000004702477209 */ /* 0x008fe20007810000 */
[----:B------:R-:W-:Y:S01]  /*100b0*/  SHFL.BFLY PT, R11, R9, 0x1, 0x1f ;  /* 0x0c201f00090b7f89 */ /* 0x000fe200000e0000 */
[----:B------:R-:W-:Y:S02]  /*100c0*/  FMNMX.FTZ R2, R190, R5, !PT ;  /* 0x00000005be027209 */ /* 0x000fe40007810000 */
[----:B------:R-:W-:Y:S01]  /*100d0*/  FSEL R7, R7, RZ, P2 ;  /* 0x000000ff07077208 */ /* 0x000fe20001000000 */
[----:B------:R-:W-:Y:S01]  /*100e0*/  FMUL.FTZ R6, R71, c[0x0][0x2d0] ;  /* 0x0000b40047067a20 */ /* 0x000fe20000410000 */
[----:B------:R-:W-:-:S02]  /*100f0*/  FMNMX.FTZ R2, R251, R2, !PT ;  /* 0x00000002fb027209 */ /* 0x000fc40007810000 */
[----:B------:R-:W-:Y:S02]  /*10100*/  FSETP.NEU.FTZ.AND P1, PT, R71, -INF , PT ;  /* 0xff8000004700780b */ /* 0x000fe40003f3d000 */
[----:B------:R-:W-:Y:S01]  /*10110*/  FMNMX.FTZ R8, R199, R2, !PT ;  /* 0x00000002c7087209 */ /* 0x000fe20007810000 */
[----:B------:R-:W-:Y:S01]  /*10120*/  FFMA.FTZ R2, R10, c[0x0][0x2d0], -R7 ;  /* 0x0000b4000a027a23 */ /* 0x000fe20000010807 */
[----:B------:R-:W-:Y:S02]  /*10130*/  FSEL R6, R6, RZ, P1 ;  /* 0x000000ff06067208 */ /* 0x000fe40000800000 */
[----:B------:R-:W-:Y:S01]  /*10140*/  FMNMX.FTZ R8, R109, R8, !PT ;  /* 0x000000086d087209 */ /* 0x000fe20007810000 */
[----:B------:R1:W-:Y:S01]  /*10150*/  MUFU.EX2 R106, R2 ;  /* 0x00000002006a7308 */ /* 0x0003e20000000800 */
[----:B------:R-:W-:Y:S01]  /*10160*/  ISETP.NE.AND P6, PT, R19, RZ, PT ;  /* 0x000000ff1300720c */ /* 0x000fe20003fc5270 */
[--C-:B------:R-:W-:Y:S02]  /*10170*/  FFMA.FTZ R5, R13, c[0x0][0x2d0], -R6.reuse ;  /* 0x0000b4000d057a23 */ /* 0x100fe40000010806 */
[----:B------:R-:W2:Y:S04]  /*10180*/  SHFL.BFLY PT, R10, R8, 0x2, 0x1f ;  /* 0x0c401f00080a7f89 */ /* 0x000ea800000e0000 */
[----:B------:R-:W-:Y:S01]  /*10190*/  MUFU.EX2 R105, R5 ;  /* 0x0000000500697308 */ /* 0x000fe20000000800 */
[----:B-1----:R-:W-:-:S07]  /*101a0*/  FFMA.FTZ R2, R12, c[0x0][0x2d0], -R6 ;  /* 0x0000b4000c027a23 */ /* 0x002fce0000010806 */
[----:B------:R1:W-:Y:S01]  /*101b0*/  MUFU.EX2 R111, R2 ;  /* 0x00000002006f7308 */ /* 0x0003e20000000800 */
[----:B--2---:R-:W-:Y:S02]  /*101c0*/  FMNMX.FTZ R8, R8, R10, !PT ;  /* 0x0000000a08087209 */ /* 0x004fe40007810000 */
[----:B-1----:R-:W-:Y:S01]  /*101d0*/  FMNMX.FTZ R2, R11, R9, !PT ;  /* 0x000000090b027209 */ /* 0x002fe20007810000 */
[----:B------:R-:W-:-:S03]  /*101e0*/  FFMA.FTZ R9, R14, c[0x0][0x2d0], -R6 ;  /* 0x0000b4000e097a23 */ /* 0x000fc60000010806 */
[C---:B------:R-:W-:Y:S01]  /*101f0*/  FSETP.NEU.FTZ.AND P0, PT, R2.reuse, -INF , PT ;  /* 0xff8000000200780b */ /* 0x040fe20003f1d000 */
[----:B------:R-:W-:Y:S01]  /*10200*/  FMUL.FTZ R5, R2, c[0x0][0x2d0] ;  /* 0x0000b40002057a20 */ /* 0x000fe20000410000 */
[----:B------:R1:W-:Y:S04]  /*10210*/  MUFU.EX2 R201, R9 ;  /* 0x0000000900c97308 */ /* 0x0003e80000000800 */
[----:B------:R-:W-:-:S05]  /*10220*/  FSEL R5, R5, RZ, P0 ;  /* 0x000000ff05057208 */ /* 0x000fca0000000000 */
[----:B------:R-:W-:-:S04]  /*10230*/  FFMA.FTZ R0, R17, c[0x0][0x2d0], -R5 ;  /* 0x0000b40011007a23 */ /* 0x000fc80000010805 */
[----:B------:R2:W-:Y:S01]  /*10240*/  MUFU.EX2 R246, R0 ;  /* 0x0000000000f67308 */ /* 0x0005e20000000800 */
[----:B-1----:R-:W-:-:S07]  /*10250*/  FFMA.FTZ R9, R15, c[0x0][0x2d0], -R6 ;  /* 0x0000b4000f097a23 */ /* 0x002fce0000010806 */
[----:B------:R1:W3:Y:S01]  /*10260*/  MUFU.EX2 R197, R9 ;  /* 0x0000000900c57308 */ /* 0x0002e20000000800 */
[----:B--2---:R-:W-:-:S07]  /*10270*/  FFMA.FTZ R0, R18, c[0x0][0x2d0], -R5 ;  /* 0x0000b40012007a23 */ /* 0x004fce0000010805 */
[----:B------:R2:W-:Y:S01]  /*10280*/  MUFU.EX2 R108, R0 ;  /* 0x00000000006c7308 */ /* 0x0005e20000000800 */
[--C-:B-1----:R-:W-:Y:S01]  /*10290*/  FFMA.FTZ R9, R16, c[0x0][0x2d0], -R5.reuse ;  /* 0x0000b40010097a23 */ /* 0x102fe20000010805 */
[----:B---3--:R-:W-:Y:S01]  /*102a0*/  F2FP.BF16.PACK_AB R10, R197, R201 ;  /* 0x000000c9c50a723e */ /* 0x008fe200000010ff */
[----:B------:R-:W-:Y:S05]  /*102b0*/  LDSM.16.MT88.4 R16, [R227+0x100] ;  /* 0x00010000e310783b */ /* 0x000fea0000004200 */
[----:B------:R1:W-:Y:S01]  /*102c0*/  MUFU.EX2 R202, R9 ;  /* 0x0000000900ca7308 */ /* 0x0003e20000000800 */
[----:B--2---:R-:W-:-:S07]  /*102d0*/  FFMA.FTZ R0, R28, c[0x0][0x2d0], -R5 ;  /* 0x0000b4001c007a23 */ /* 0x004fce0000010805 */
[----:B------:R2:W3:Y:S01]  /*102e0*/  MUFU.EX2 R198, R0 ;  /* 0x0000000000c67308 */ /* 0x0004e20000000800 */
[----:B-1----:R-:W1:Y:S01]  /*102f0*/  SHFL.BFLY PT, R9, R8, 0x1, 0x1f ;  /* 0x0c201f0008097f89 */ /* 0x002e6200000e0000 */
[----:B--2---:R-:W-:Y:S01]  /*10300*/  FFMA.FTZ R0, R29, c[0x0][0x2d0], -R7 ;  /* 0x0000b4001d007a23 */ /* 0x004fe20000010807 */
[----:B---3--:R-:W-:-:S05]  /*10310*/  F2FP.BF16.PACK_AB R11, R198, R108 ;  /* 0x0000006cc60b723e */ /* 0x008fca00000010ff */
[----:B------:R2:W3:Y:S01]  /*10320*/  MUFU.EX2 R245, R0 ;  /* 0x0000000000f57308 */ /* 0x0004e20000000800 */
[----:B-1----:R-:W-:Y:S02]  /*10330*/  FMNMX.FTZ R72, R8, R9, !PT ;  /* 0x0000000908487209 */ /* 0x002fe40007810000 */
[----:B------:R-:W-:Y:S02]  /*10340*/  F2FP.BF16.PACK_AB R8, R105, R111 ;  /* 0x0000006f6908723e */ /* 0x000fe400000010ff */
[C---:B------:R-:W-:Y:S01]  /*10350*/  FSETP.NEU.FTZ.AND P0, PT, R72.reuse, -INF , PT ;  /* 0xff8000004800780b */ /* 0x040fe20003f1d000 */
[----:B------:R-:W-:Y:S01]  /*10360*/  FMUL.FTZ R3, R72, c[0x0][0x2d0] ;  /* 0x0000b40048037a20 */ /* 0x000fe20000410000 */
[----:B------:R-:W-:Y:S01]  /*10370*/  F2FP.BF16.PACK_AB R9, R246, R202 ;  /* 0x000000caf609723e */ /* 0x000fe200000010ff */
[----:B--2---:R-:W-:Y:S01]  /*10380*/  FFMA.FTZ R0, R30, c[0x0][0x2d0], -R7 ;  /* 0x0000b4001e007a23 */ /* 0x004fe20000010807 */
[----:B---3--:R-:W-:-:S03]  /*10390*/  F2FP.BF16.PACK_AB R12, R245, R106 ;  /* 0x0000006af50c723e */ /* 0x008fc600000010ff */
[----:B------:R1:W-:Y:S02]  /*103a0*/  MUFU.EX2 R244, R0 ;  /* 0x0000000000f47308 */ /* 0x0003e40000000800 */
        /* <DEDUP_REMOVED lines=11> */
[----:B------:R1:W-:Y:S03]  /*10460*/  MUFU.EX2 R220, R3 ;  /* 0x0000000300dc7308 */ /* 0x0003e60000000800 */
[C---:B------:R-:W-:Y:S08]  /*10470*/  HMMA.16816.F32.BF16 R52, R8.reuse, R24, RZ ;  /* 0x000000180834723c */ /* 0x040ff000000418ff */
        /* <DEDUP_REMOVED lines=11> */
[----:B------:R1:W2:Y:S02]  /*10530*/  MUFU.EX2 R113, R3 ;  /* 0x0000000300717308 */ /* 0x0002a40000000800 */
[C---:B------:R-:W-:Y:S08]  /*10540*/  HMMA.16816.F32.BF16 R88, R12.reuse, R20, RZ ;  /* 0x000000140c58723c */ /* 0x040ff000000418ff */
[----:B------:R-:W-:Y:S01]  /*10550*/  HMMA.16816.F32.BF16 R100, R12, R22, RZ ;  /* 0x000000160c64723c */ /* 0x000fe200000418ff */
[----:B------:R-:W3:Y:S01]  /*10560*/  LDSM.16.MT88.4 R20, [R224+0x900] ;  /* 0x00090000e014783b */ /* 0x000ee20000004200 */
[----:B-1----:R-:W-:-:S04]  /*10570*/  FFMA.FTZ R3, R41, c[0x0][0x2d0], -R6 ;  /* 0x0000b40029037a23 */ /* 0x002fc80000010806 */
[----:B------:R1:W4:Y:S02]  /*10580*/  MUFU.EX2 R112, R3 ;  /* 0x0000000300707308 */ /* 0x0003240000000800 */
[----:B------:R-:W-:Y:S08]  /*10590*/  HMMA.16816.F32.BF16 R84, R12, R16, RZ ;  /* 0x000000100c54723c */ /* 0x000ff000000418ff */
[----:B------:R-:W-:Y:S01]  /*105a0*/  HMMA.16816.F32.BF16 R40, R8, R38, RZ ;  /* 0x000000260828723c */ /* 0x000fe200000418ff */
[----:B-1----:R-:W-:-:S07]  /*105b0*/  FFMA.FTZ R3, R68, c[0x0][0x2d0], -R6 ;  /* 0x0000b40044037a23 */ /* 0x002fce0000010806 */
[C---:B------:R-:W-:Y:S01]  /*105c0*/  HMMA.16816.F32.BF16 R80, R12.reuse, R24, RZ ;  /* 0x000000180c50723c */ /* 0x040fe200000418ff */
[----:B--2---:R-:W-:Y:S01]  /*105d0*/  IMAD.MOV.U32 R68, RZ, RZ, R113 ;  /* 0x000000ffff447224 */ /* 0x004fe200078e0071 */
[----:B------:R1:W-:Y:S06]  /*105e0*/  MUFU.EX2 R200, R3 ;  /* 0x0000000300c87308 */ /* 0x0003ec0000000800 */
[C---:B------:R-:W-:Y:S08]  /*105f0*/  HMMA.16816.F32.BF16 R124, R12.reuse, R26, RZ ;  /* 0x0000001a0c7c723c */ /* 0x040ff000000418ff */
[----:B------:R-:W-:Y:S01]  /*10600*/  HMMA.16816.F32.BF16 R24, R12, R36, RZ ;  /* 0x000000240c18723c */ /* 0x000fe200000418ff */
[----:B-1----:R-:W-:-:S04]  /*10610*/  FFMA.FTZ R3, R69, c[0x0][0x2d0], -R6 ;  /* 0x0000b40045037a23 */ /* 0x002fc80000010806 */
[----:B------:R1:W2:Y:S02]  /*10620*/  MUFU.EX2 R196, R3 ;  /* 0x0000000300c47308 */ /* 0x0002a40000000800 */
[----:B------:R-:W-:Y:S02]  /*10630*/  IMAD.MOV.U32 R37, RZ, RZ, R109 ;  /* 0x000000ffff257224 */ /* 0x000fe400078e006d */
[----:B------:R-:W-:Y:S02]  /*10640*/  IMAD.MOV.U32 R36, RZ, RZ, R107 ;  /* 0x000000ffff247224 */ /* 0x000fe400078e006b */
[----:B-1----:R-:W-:Y:S01]  /*10650*/  FFMA.FTZ R3, R70, c[0x0][0x2d0], -R5 ;  /* 0x0000b40046037a23 */ /* 0x002fe20000010805 */
[----:B----4-:R-:W-:Y:S02]  /*10660*/  MOV R70, R112 ;  /* 0x0000007000467202 */ /* 0x010fe40000000f00 */
[----:B------:R-:W-:Y:S01]  /*10670*/  HMMA.16816.F32.BF16 R112, R12, R18, RZ ;  /* 0x000000120c70723c */ /* 0x000fe200000418ff */
[----:B------:R1:W-:Y:S01]  /*10680*/  MUFU.EX2 R249, R3 ;  /* 0x0000000300f97308 */ /* 0x0003e20000000800 */
[----:B------:R-:W4:Y:S01]  /*10690*/  LDSM.16.MT88.4 R16, [R225+0x900] ;  /* 0x00090000e110783b */ /* 0x000f220000004200 */
[----:B------:R-:W-:-:S02]  /*106a0*/  F2FP.BF16.PACK_AB R8, R70, R68 ;  /* 0x000000444608723e */ /* 0x000fc400000010ff */
[----:B--2---:R-:W-:Y:S01]  /*106b0*/  F2FP.BF16.PACK_AB R10, R196, R200 ;  /* 0x000000c8c40a723e */ /* 0x004fe200000010ff */
[----:B-1----:R-:W-:Y:S02]  /*106c0*/  FFMA.FTZ R3, R74, c[0x0][0x2d0], -R5 ;  /* 0x0000b4004a037a23 */ /* 0x002fe40000010805 */
[----:B------:R-:W-:Y:S02]  /*106d0*/  IMAD.MOV.U32 R74, RZ, RZ, R111 ;  /* 0x000000ffff4a7224 */ /* 0x000fe400078e006f */
[----:B------:R1:W2:Y:S02]  /*106e0*/  MUFU.EX2 R248, R3 ;  /* 0x0000000300f87308 */ /* 0x0002a40000000800 */
[----:B-1----:R-:W-:Y:S01]  /*106f0*/  FFMA.FTZ R3, R75, c[0x0][0x2d0], -R5 ;  /* 0x0000b4004b037a23 */ /* 0x002fe20000010805 */
[----:B--2---:R-:W-:Y:S01]  /*10700*/  F2FP.BF16.PACK_AB R9, R248, R249 ;  /* 0x000000f9f809723e */ /* 0x004fe200000010ff */
[----:B------:R-:W-:-:S04]  /*10710*/  IMAD.MOV.U32 R75, RZ, RZ, R108 ;  /* 0x000000ffff4b7224 */ /* 0x000fc800078e006c */
[----:B------:R1:W-:Y:S01]  /*10720*/  MUFU.EX2 R69, R3 ;  /* 0x0000000300457308 */ /* 0x0003e20000000800 */
[----:B------:R-:W-:Y:S01]  /*10730*/  HMMA.16816.F32.BF16 R108, R12, R38, RZ ;  /* 0x000000260c6c723c */ /* 0x000fe200000418ff */
[----:B------:R-:W2:Y:S06]  /*10740*/  LDSM.16.MT88.4 R12, [R224+0x1100] ;  /* 0x00110000e00c783b */ /* 0x000eac0000004200 */
[----:B------:R-:W-:Y:S02]  /*10750*/  IMAD.MOV.U32 R39, RZ, RZ, R106 ;  /* 0x000000ffff277224 */ /* 0x000fe400078e006a */
[----:B------:R-:W-:-:S02]  /*10760*/  IMAD.MOV.U32 R38, RZ, RZ, R105 ;  /* 0x000000ffff267224 */ /* 0x000fc400078e0069 */
[----:B-1----:R-:W-:-:S04]  /*10770*/  FFMA.FTZ R3, R92, c[0x0][0x2d0], -R5 ;  /* 0x0000b4005c037a23 */ /* 0x002fc80000010805 */
[----:B------:R1:W5:Y:S02]  /*10780*/  MUFU.EX2 R193, R3 ;  /* 0x0000000300c17308 */ /* 0x0003640000000800 */
[----:B-1----:R-:W-:Y:S01]  /*10790*/  FFMA.FTZ R3, R93, c[0x0][0x2d0], -R7 ;  /* 0x0000b4005d037a23 */ /* 0x002fe20000010807 */
[----:B-----5:R-:W-:-:S05]  /*107a0*/  F2FP.BF16.PACK_AB R11, R193, R69 ;  /* 0x00000045c10b723e */ /* 0x020fca00000010ff */
[----:B------:R1:W-:Y:S02]  /*107b0*/  MUFU.EX2 R216, R3 ;  /* 0x0000000300d87308 */ /* 0x0003e40000000800 */
[C---:B---3--:R-:W-:Y:S08]  /*107c0*/  HMMA.16816.F32.BF16 R120, R8.reuse, R20, R76 ;  /* 0x000000140878723c */ /* 0x048ff0000004184c */
[----:B------:R-:W-:Y:S01]  /*107d0*/  HMMA.16816.F32.BF16 R104, R8, R32, R60 ;  /* 0x000000200868723c */ /* 0x000fe2000004183c */
[----:B-1----:R-:W-:-:S04]  /*107e0*/  FFMA.FTZ R3, R94, c[0x0][0x2d0], -R7 ;  /* 0x0000b4005e037a23 */ /* 0x002fc80000010807 */
[----:B------:R1:W3:Y:S03]  /*107f0*/  MUFU.EX2 R215, R3 ;  /* 0x0000000300d77308 */ /* 0x0002e60000000800 */
[C---:B------:R-:W-:Y:S08]  /*10800*/  HMMA.16816.F32.BF16 R76, R8.reuse, R22, R64 ;  /* 0x00000016084c723c */ /* 0x040ff00000041840 */
[----:B------:R-:W-:Y:S01]  /*10810*/  HMMA.16816.F32.BF16 R64, R8, R34, R56 ;  /* 0x000000220840723c */ /* 0x000fe20000041838 */
[----:B-1----:R-:W-:-:S07]  /*10820*/  FFMA.FTZ R3, R95, c[0x0][0x2d0], -R7 ;  /* 0x0000b4005f037a23 */ /* 0x002fce0000010807 */
[C---:B----4-:R-:W-:Y:S01]  /*10830*/  HMMA.16816.F32.BF16 R60, R8.reuse, R18, R48 ;  /* 0x00000012083c723c */ /* 0x050fe20000041830 */
[----:B------:R1:W-:Y:S07]  /*10840*/  MUFU.EX2 R212, R3 ;  /* 0x0000000300d47308 */ /* 0x0003ee0000000800 */
[C---:B------:R-:W-:Y:S08]  /*10850*/  HMMA.16816.F32.BF16 R92, R8.reuse, R28, R44 ;  /* 0x0000001c085c723c */ /* 0x040ff0000004182c */
[----:B------:R-:W-:Y:S01]  /*10860*/  HMMA.16816.F32.BF16 R44, R8, R30, R40 ;  /* 0x0000001e082c723c */ /* 0x000fe20000041828 */
[----:B-1----:R-:W-:-:S04]  /*10870*/  FFMA.FTZ R3, R96, c[0x0][0x2d0], -R7 ;  /* 0x0000b40060037a23 */ /* 0x002fc80000010807 */
[----:B------:R1:W4:Y:S02]  /*10880*/  MUFU.EX2 R214, R3 ;  /* 0x0000000300d67308 */ /* 0x0003240000000800 */
[----:B-1----:R-:W-:Y:S02]  /*10890*/  FFMA.FTZ R3, R97, c[0x0][0x2d0], -R0 ;  /* 0x0000b40061037a23 */ /* 0x002fe40000010800 */
[----:B------:R-:W-:Y:S04]  /*108a0*/  HMMA.16816.F32.BF16 R96, R8, R16, R52 ;  /* 0x000000100860723c */ /* 0x000fe80000041834 */
[----:B------:R1:W-:Y:S03]  /*108b0*/  MUFU.EX2 R206, R3 ;  /* 0x0000000300ce7308 */ /* 0x0003e60000000800 */
[----:B---3--:R-:W-:-:S02]  /*108c0*/  F2FP.BF16.PACK_AB R8, R215, R216 ;  /* 0x000000d8d708723e */ /* 0x008fc400000010ff */
[----:B----4-:R-:W-:Y:S01]  /*108d0*/  F2FP.BF16.PACK_AB R10, R214, R212 ;  /* 0x000000d4d60a723e */ /* 0x010fe200000010ff */
[--C-:B-1----:R-:W-:Y:S02]  /*108e0*/  FFMA.FTZ R3, R116, c[0x0][0x2d0], -R0.reuse ;  /* 0x0000b40074037a23 */ /* 0x102fe40000010800 */
[----:B------:R-:W-:Y:S02]  /*108f0*/  IMAD.MOV.U32 R116, RZ, RZ, R37 ;  /* 0x000000ffff747224 */ /* 0x000fe400078e0025 */
[----:B------:R1:W3:Y:S02]  /*10900*/  MUFU.EX2 R208, R3 ;  /* 0x0000000300d07308 */ /* 0x0002e40000000800 */
[----:B-1----:R-:W-:Y:S01]  /*10910*/  FFMA.FTZ R3, R117, c[0x0][0x2d0], -R0 ;  /* 0x0000b40075037a23 */ /* 0x002fe20000010800 */
[----:B---3--:R-:W-:Y:S01]  /*10920*/  F2FP.BF16.PACK_AB R9, R208, R206 ;  /* 0x000000ced009723e */ /* 0x008fe200000010ff */
[----:B------:R-:W-:-:S04]  /*10930*/  IMAD.MOV.U32 R117, RZ, RZ, R202 ;  /* 0x000000ffff757224 */ /* 0x000fc800078e00ca */
[----:B------:R1:W-:Y:S02]  /*10940*/  MUFU.EX2 R210, R3 ;  /* 0x0000000300d27308 */ /* 0x0003e40000000800 */
[----:B-1----:R-:W-:Y:S02]  /*10950*/  FFMA.FTZ R3, R118, c[0x0][0x2d0], -R0 ;  /* 0x0000b40076037a23 */ /* 0x002fe40000010800 */
[----:B------:R-:W-:-:S04]  /*10960*/  IMAD.MOV.U32 R118, RZ, RZ, R201 ;  /* 0x000000ffff767224 */ /* 0x000fc800078e00c9 */
[----:B------:R1:W3:Y:S02]  /*10970*/  MUFU.EX2 R207, R3 ;  /* 0x0000000300cf7308 */ /* 0x0002e40000000800 */
[----:B-1----:R-:W-:Y:S01]  /*10980*/  FFMA.FTZ R3, R128, c[0x0][0x2d0], -R7 ;  /* 0x0000b40080037a23 */ /* 0x002fe20000010807 */
[----:B---3--:R-:W-:-:S05]  /*10990*/  F2FP.BF16.PACK_AB R11, R207, R210 ;  /* 0x000000d2cf0b723e */ /* 0x008fca00000010ff */
[----:B------:R1:W-:Y:S02]  /*109a0*/  MUFU.EX2 R209, R3 ;  /* 0x0000000300d17308 */ /* 0x0003e40000000800 */
[C---:B------:R-:W-:Y:S07]  /*109b0*/  HMMA.16816.F32.BF16 R52, R8.reuse, R32, R84 ;  /* 0x000000200834723c */ /* 0x040fee0000041854 */
[----:B------:R-:W-:Y:S01]  /*109c0*/  IMAD.MOV.U32 R84, RZ, RZ, R200 ;  /* 0x000000ffff547224 */ /* 0x000fe200078e00c8 */
[----:B------:R-:W-:Y:S01]  /*109d0*/  HMMA.16816.F32.BF16 R80, R8, R16, R80 ;  /* 0x000000100850723c */ /* 0x000fe20000041850 */
[----:B------:R-:W-:Y:S01]  /*109e0*/  MOV R87, R38 ;  /* 0x0000002600577202 */ /* 0x000fe20000000f00 */
[----:B------:R-:W-:-:S02]  /*109f0*/  IMAD.MOV.U32 R86, RZ, RZ, R39 ;  /* 0x000000ffff567224 */ /* 0x000fc400078e0027 */
[----:B-1----:R-:W-:Y:S02]  /*10a00*/  FFMA.FTZ R3, R129, c[0x0][0x2d0], -R6 ;  /* 0x0000b40081037a23 */ /* 0x002fe40000010806 */
[----:B------:R-:W-:Y:S01]  /*10a10*/  IMAD.MOV.U32 R85, RZ, RZ, R36 ;  /* 0x000000ffff557224 */ /* 0x000fe200078e0024 */
[----:B------:R-:W-:Y:S01]  /*10a20*/  MOV R16, R198 ;  /* 0x000000c600107202 */ /* 0x000fe20000000f00 */
[----:B------:R1:W-:Y:S01]  /*10a30*/  MUFU.EX2 R204, R3 ;  /* 0x0000000300cc7308 */ /* 0x0003e20000000800 */
[----:B------:R-:W-:Y:S01]  /*10a40*/  IMAD.MOV.U32 R17, RZ, RZ, R197 ;  /* 0x000000ffff117224 */ /* 0x000fe200078e00c5 */
[C---:B------:R-:W-:Y:S01]  /*10a50*/  HMMA.16816.F32.BF16 R36, R8.reuse, R34, R112 ;  /* 0x000000220824723c */ /* 0x040fe20000041870 */
[----:B------:R-:W-:Y:S06]  /*10a60*/  LDSM.16.MT88.4 R32, [R226+0x1100] ;  /* 0x00110000e220783b */ /* 0x000fec0000004200 */
[----:B------:R-:W-:Y:S01]  /*10a70*/  IMAD.MOV.U32 R114, RZ, RZ, R196 ;  /* 0x000000ffff727224 */ /* 0x000fe200078e00c4 */
[----:B------:R-:W-:Y:S01]  /*10a80*/  MOV R113, R195 ;  /* 0x000000c300717202 */ /* 0x000fe20000000f00 */
[----:B------:R-:W-:Y:S01]  /*10a90*/  HMMA.16816.F32.BF16 R48, R8, R20, R88 ;  /* 0x000000140830723c */ /* 0x000fe20000041858 */
[----:B------:R-:W-:-:S02]  /*10aa0*/  IMAD.MOV.U32 R115, RZ, RZ, R193 ;  /* 0x000000ffff737224 */ /* 0x000fc400078e00c1 */
[----:B-1----:R-:W-:-:S05]  /*10ab0*/  FFMA.FTZ R3, R130, c[0x0][0x2d0], -R6 ;  /* 0x0000b40082037a23 */ /* 0x002fca0000010806 */
[C---:B------:R-:W-:Y:S01]  /*10ac0*/  HMMA.16816.F32.BF16 R40, R8.reuse, R22, R100 ;  /* 0x000000160828723c */ /* 0x040fe20000041864 */
[----:B------:R1:W3:Y:S01]  /*10ad0*/  MUFU.EX2 R205, R3 ;  /* 0x0000000300cd7308 */ /* 0x0002e20000000800 */
[----:B------:R-:W4:Y:S06]  /*10ae0*/  LDSM.16.MT88.4 R20, [R227+0x1100] ;  /* 0x00110000e314783b */ /* 0x000f2c0000004200 */
[C---:B------:R-:W-:Y:S07]  /*10af0*/  HMMA.16816.F32.BF16 R88, R8.reuse, R30, R108 ;  /* 0x0000001e0858723c */ /* 0x040fee000004186c */
[----:B------:R-:W-:Y:S01]  /*10b00*/  IMAD.MOV.U32 R110, RZ, RZ, R16 ;  /* 0x000000ffff6e7224 */ /* 0x000fe200078e0010 */
[----:B------:R-:W-:Y:S01]  /*10b10*/  HMMA.16816.F32.BF16 R56, R8, R18, R124 ;  /* 0x000000120838723c */ /* 0x000fe2000004187c */
[----:B-1----:R-:W-:-:S02]  /*10b20*/  FFMA.FTZ R3, R131, c[0x0][0x2d0], -R6 ;  /* 0x0000b40083037a23 */ /* 0x002fc40000010806 */
[----:B------:R-:W-:Y:S02]  /*10b30*/  IMAD.MOV.U32 R16, RZ, RZ, R85 ;  /* 0x000000ffff107224 */ /* 0x000fe400078e0055 */
[----:B------:R1:W-:Y:S01]  /*10b40*/  MUFU.EX2 R203, R3 ;  /* 0x0000000300cb7308 */ /* 0x0003e20000000800 */
[----:B------:R-:W-:Y:S02]  /*10b50*/  IMAD.MOV.U32 R108, RZ, RZ, R17 ;  /* 0x000000ffff6c7224 */ /* 0x000fe400078e0011 */
[----:B------:R-:W-:Y:S01]  /*10b60*/  HMMA.16816.F32.BF16 R128, R8, R28, R24 ;  /* 0x0000001c0880723c */ /* 0x000fe20000041818 */
[----:B------:R-:W5:Y:S01]  /*10b70*/  LDSM.16.MT88.4 R24, [R225+0x1100] ;  /* 0x00110000e118783b */ /* 0x000f620000004200 */
[----:B------:R-:W-:Y:S02]  /*10b80*/  IMAD.MOV.U32 R127, RZ, RZ, R115 ;  /* 0x000000ffff7f7224 */ /* 0x000fe400078e0073 */
[----:B------:R-:W-:-:S03]  /*10b90*/  IMAD.MOV.U32 R17, RZ, RZ, R84 ;  /* 0x000000ffff117224 */ /* 0x000fc600078e0054 */
[----:B------:R-:W-:Y:S01]  /*10ba0*/  MOV R28, R74 ;  /* 0x0000004a001c7202 */ /* 0x000fe20000000f00 */
[----:B------:R-:W-:Y:S01]  /*10bb0*/  IMAD.MOV.U32 R74, RZ, RZ, R191 ;  /* 0x000000ffff4a7224 */ /* 0x000fe200078e00bf */
[----:B---3--:R-:W-:Y:S01]  /*10bc0*/  F2FP.BF16.PACK_AB R8, R205, R204 ;  /* 0x000000cccd08723e */ /* 0x008fe200000010ff */
[----:B------:R-:W-:Y:S02]  /*10bd0*/  IMAD.MOV.U32 R29, RZ, RZ, R87 ;  /* 0x000000ffff1d7224 */ /* 0x000fe400078e0057 */
[----:B-1----:R-:W-:Y:S02]  /*10be0*/  FFMA.FTZ R3, R132, c[0x0][0x2d0], -R6 ;  /* 0x0000b40084037a23 */ /* 0x002fe40000010806 */
        /* <DEDUP_REMOVED lines=8> */
[----:B------:R1:W3:Y:S01]  /*10c70*/  MUFU.EX2 R200, R3 ;  /* 0x0000000300c87308 */ /* 0x0002e20000000800 */
[----:B------:R-:W-:Y:S01]  /*10c80*/  IMAD.MOV.U32 R70, RZ, RZ, R192 ;  /* 0x000000ffff467224 */ /* 0x000fe200078e00c0 */
[----:B------:R-:W-:Y:S01]  /*10c90*/  MOV R115, R134 ;  /* 0x0000008600737202 */ /* 0x000fe20000000f00 */
[----:B------:R-:W-:Y:S02]  /*10ca0*/  IMAD.MOV.U32 R134, RZ, RZ, R29 ;  /* 0x000000ffff867224 */ /* 0x000fe400078e001d */
[----:B------:R-:W-:Y:S02]  /*10cb0*/  IMAD.MOV.U32 R29, RZ, RZ, R16 ;  /* 0x000000ffff1d7224 */ /* 0x000fe400078e0010 */
[----:B------:R-:W-:Y:S01]  /*10cc0*/  IMAD.MOV.U32 R16, RZ, RZ, R132 ;  /* 0x000000ffff107224 */ /* 0x000fe200078e0084 */
[----:B------:R-:W-:Y:S01]  /*10cd0*/  MOV R132, R117 ;  /* 0x0000007500847202 */ /* 0x000fe20000000f00 */
[----:B------:R-:W-:Y:S02]  /*10ce0*/  IMAD.MOV.U32 R117, RZ, RZ, R75 ;  /* 0x000000ffff757224 */ /* 0x000fe400078e004b */
[----:B------:R-:W-:-:S02]  /*10cf0*/  IMAD.MOV.U32 R75, RZ, RZ, R188 ;  /* 0x000000ffff4b7224 */ /* 0x000fc400078e00bc */
[----:B------:R-:W-:Y:S02]  /*10d00*/  IMAD.MOV.U32 R124, RZ, RZ, R16 ;  /* 0x000000ffff7c7224 */ /* 0x000fe400078e0010 */
[--C-:B-1----:R-:W-:Y:S01]  /*10d10*/  FFMA.FTZ R3, R135, c[0x0][0x2d0], -R5.reuse ;  /* 0x0000b40087037a23 */ /* 0x102fe20000010805 */
[----:B---3--:R-:W-:Y:S01]  /*10d20*/  F2FP.BF16.PACK_AB R9, R200, R201 ;  /* 0x000000c9c809723e */ /* 0x008fe200000010ff */
[----:B------:R-:W-:Y:S02]  /*10d30*/  IMAD.MOV.U32 R135, RZ, RZ, R68 ;  /* 0x000000ffff877224 */ /* 0x000fe400078e0044 */
[----:B------:R1:W-:Y:S01]  /*10d40*/  MUFU.EX2 R199, R3 ;  /* 0x0000000300c77308 */ /* 0x0003e20000000800 */
[----:B------:R-:W-:Y:S02]  /*10d50*/  IMAD.MOV.U32 R68, RZ, RZ, R194 ;  /* 0x000000ffff447224 */ /* 0x000fe400078e00c2 */
[----:B-1----:R-:W-:Y:S02]  /*10d60*/  FFMA.FTZ R3, R136, c[0x0][0x2d0], -R5 ;  /* 0x0000b40088037a23 */ /* 0x002fe40000010805 */
[----:B------:R-:W-:-:S03]  /*10d70*/  IMAD.MOV.U32 R136, RZ, RZ, R114 ;  /* 0x000000ffff887224 */ /* 0x000fc600078e0072 */
[----:B------:R-:W1:Y:S01]  /*10d80*/  MUFU.EX2 R198, R3 ;  /* 0x0000000300c67308 */ /* 0x000e620000000800 */
[----:B------:R-:W-:Y:S02]  /*10d90*/  IMAD.MOV.U32 R114, RZ, RZ, R135 ;  /* 0x000000ffff727224 */ /* 0x000fe400078e0087 */
[----:B------:R-:W-:Y:S02]  /*10da0*/  IMAD.MOV.U32 R135, RZ, RZ, R28 ;  /* 0x000000ffff877224 */ /* 0x000fe400078e001c */
[----:B------:R-:W-:Y:S02]  /*10db0*/  IMAD.MOV.U32 R28, RZ, RZ, R133 ;  /* 0x000000ffff1c7224 */ /* 0x000fe400078e0085 */
[----:B------:R-:W-:Y:S02]  /*10dc0*/  IMAD.MOV.U32 R133, RZ, RZ, R17 ;  /* 0x000000ffff857224 */ /* 0x000fe400078e0011 */
[----:B------:R-:W-:Y:S02]  /*10dd0*/  IMAD.MOV.U32 R17, RZ, RZ, R118 ;  /* 0x000000ffff117224 */ /* 0x000fe400078e0076 */
[----:B------:R-:W-:-:S02]  /*10de0*/  IMAD.MOV.U32 R118, RZ, RZ, R116 ;  /* 0x000000ffff767224 */ /* 0x000fc400078e0074 */
[----:B------:R-:W-:Y:S02]  /*10df0*/  IMAD.MOV.U32 R116, RZ, RZ, R186 ;  /* 0x000000ffff747224 */ /* 0x000fe400078e00ba */
[----:B------:R-:W-:Y:S01]  /*10e00*/  IMAD.MOV.U32 R125, RZ, RZ, R133 ;  /* 0x000000ffff7d7224 */ /* 0x000fe200078e0085 */
[----:B-1----:R-:W-:Y:S01]  /*10e10*/  F2FP.BF16.PACK_AB R11, R198, R199 ;  /* 0x000000c7c60b723e */ /* 0x002fe200000010ff */
[----:B------:R-:W-:Y:S02]  /*10e20*/  FFMA.FTZ R3, R137, c[0x0][0x2d0], -R7 ;  /* 0x0000b40089037a23 */ /* 0x000fe40000010807 */
[----:B------:R-:W-:Y:S02]  /*10e30*/  IMAD.MOV.U32 R133, RZ, RZ, R117 ;  /* 0x000000ffff857224 */ /* 0x000fe400078e0075 */
[----:B------:R1:W3:Y:S01]  /*10e40*/  MUFU.EX2 R197, R3 ;  /* 0x0000000300c57308 */ /* 0x0002e20000000800 */
[----:B------:R-:W-:Y:S01]  /*10e50*/  IMAD.MOV.U32 R137, RZ, RZ, R29 ;  /* 0x000000ffff897224 */ /* 0x000fe200078e001d */
[----:B--2---:R-:W-:Y:S01]  /*10e60*/  HMMA.16816.F32.BF16 R84, R8, R14, R76 ;  /* 0x0000000e0854723c */ /* 0x004fe2000004184c */
[----:B------:R-:W-:-:S02]  /*10e70*/  IMAD.MOV.U32 R126, RZ, RZ, R17 ;  /* 0x000000ffff7e7224 */ /* 0x000fc400078e0011 */
[----:B------:R-:W-:Y:S05]  /*10e80*/  LDSM.16.MT88.4 R16, [R224+0x1900] ;  /* 0x00190000e010783b */ /* 0x000fea0000004200 */
[----:B----4-:R-:W-:Y:S01]  /*10e90*/  HMMA.16816.F32.BF16 R76, R8, R22, R64 ;  /* 0x00000016084c723c */ /* 0x010fe20000041840 */
[----:B-1----:R-:W-:Y:S01]  /*10ea0*/  FFMA.FTZ R3, R138, c[0x0][0x2d0], -R7 ;  /* 0x0000b4008a037a23 */ /* 0x002fe20000010807 */
[----:B------:R-:W-:-:S06]  /*10eb0*/  MOV R138, R115 ;  /* 0x00000073008a7202 */ /* 0x000fcc0000000f00 */
[C---:B-----5:R-:W-:Y:S01]  /*10ec0*/  HMMA.16816.F32.BF16 R64, R8.reuse, R26, R60 ;  /* 0x0000001a0840723c */ /* 0x060fe2000004183c */
[----:B------:R1:W-:Y:S07]  /*10ed0*/  MUFU.EX2 R196, R3 ;  /* 0x0000000300c47308 */ /* 0x0003ee0000000800 */
[C---:B------:R-:W-:Y:S08]  /*10ee0*/  HMMA.16816.F32.BF16 R120, R8.reuse, R12, R120 ;  /* 0x0000000c0878723c */ /* 0x040ff00000041878 */
[----:B------:R-:W-:Y:S01]  /*10ef0*/  HMMA.16816.F32.BF16 R104, R8, R20, R104 ;  /* 0x000000140868723c */ /* 0x000fe20000041868 */
[----:B-1----:R-:W-:-:S02]  /*10f00*/  FFMA.FTZ R3, R139, c[0x0][0x2d0], -R7 ;  /* 0x0000b4008b037a23 */ /* 0x002fc40000010807 */
[----:B------:R-:W-:Y:S01]  /*10f10*/  IMAD.MOV.U32 R139, RZ, RZ, R135 ;  /* 0x000000ffff8b7224 */ /* 0x000fe200078e0087 */
[----:B------:R-:W-:Y:S01]  /*10f20*/  MOV R135, R132 ;  /* 0x0000008400877202 */ /* 0x000fe20000000f00 */
[----:B------:R1:W2:Y:S01]  /*10f30*/  MUFU.EX2 R195, R3 ;  /* 0x0000000300c37308 */ /* 0x0002a20000000800 */
[----:B------:R-:W-:Y:S02]  /*10f40*/  IMAD.MOV.U32 R132, RZ, RZ, R116 ;  /* 0x000000ffff847224 */ /* 0x000fe400078e0074 */
[C---:B------:R-:W-:Y:S08]  /*10f50*/  HMMA.16816.F32.BF16 R96, R8.reuse, R24, R96 ;  /* 0x000000180860723c */ /* 0x040ff00000041860 */
[----:B------:R-:W-:Y:S01]  /*10f60*/  HMMA.16816.F32.BF16 R100, R8, R32, R92 ;  /* 0x000000200864723c */ /* 0x000fe2000004185c */
[----:B-1----:R-:W-:-:S07]  /*10f70*/  FFMA.FTZ R3, R140, c[0x0][0x2d0], -R7 ;  /* 0x0000b4008c037a23 */ /* 0x002fce0000010807 */
[----:B------:R-:W-:Y:S01]  /*10f80*/  HMMA.16816.F32.BF16 R60, R8, R34, R44 ;  /* 0x00000022083c723c */ /* 0x000fe2000004182c */
[----:B------:R1:W-:Y:S06]  /*10f90*/  MUFU.EX2 R194, R3 ;  /* 0x0000000300c27308 */ /* 0x0003ec0000000800 */
[----:B---3--:R-:W-:Y:S02]  /*10fa0*/  F2FP.BF16.PACK_AB R8, R197, R209 ;  /* 0x000000d1c508723e */ /* 0x008fe400000010ff */
        /* <DEDUP_REMOVED lines=8> */
[----:B-1----:R-:W-:Y:S02]  /*11030*/  FFMA.FTZ R3, R144, c[0x0][0x2d0], -R0 ;  /* 0x0000b40090037a23 */ /* 0x002fe40000010800 */
[----:B------:R-:W-:Y:S02]  /*11040*/  IMAD.MOV.U32 R144, RZ, RZ, R4 ;  /* 0x000000ffff907224 */ /* 0x000fe400078e0004 */
[----:B------:R-:W-:Y:S02]  /*11050*/  IMAD.MOV.U32 R4, RZ, RZ, R189 ;  /* 0x000000ffff047224 */ /* 0x000fe400078e00bd */
[----:B------:R1:W2:Y:S02]  /*11060*/  MUFU.EX2 R189, R3 ;  /* 0x0000000300bd7308 */ /* 0x0002a40000000800 */
[----:B------:R-:W-:-:S02]  /*11070*/  FFMA.FTZ R4, R4, c[0x0][0x2d0], -R7 ;  /* 0x0000b40004047a23 */ /* 0x000fc40000010807 */
[--C-:B-1----:R-:W-:Y:S01]  /*11080*/  FFMA.FTZ R3, R145, c[0x0][0x2d0], -R7.reuse ;  /* 0x0000b40091037a23 */ /* 0x102fe20000010807 */
[----:B--2---:R-:W-:Y:S01]  /*11090*/  F2FP.BF16.PACK_AB R11, R189, R191 ;  /* 0x000000bfbd0b723e */ /* 0x004fe200000010ff */
[----:B------:R-:W-:Y:S02]  /*110a0*/  IMAD.MOV.U32 R145, RZ, RZ, R190 ;  /* 0x000000ffff917224 */ /* 0x000fe400078e00be */
[----:B------:R1:W-:Y:S04]  /*110b0*/  MUFU.EX2 R190, R3 ;  /* 0x0000000300be7308 */ /* 0x0003e80000000800 */
[C---:B------:R-:W-:Y:S08]  /*110c0*/  HMMA.16816.F32.BF16 R44, R8.reuse, R14, R40 ;  /* 0x0000000e082c723c */ /* 0x040ff00000041828 */
[----:B------:R-:W-:Y:S01]  /*110d0*/  HMMA.16816.F32.BF16 R40, R8, R20, R52 ;  /* 0x000000140828723c */ /* 0x000fe20000041834 */
[----:B-1----:R-:W-:-:S02]  /*110e0*/  FFMA.FTZ R3, R146, c[0x0][0x2d0], -R7 ;  /* 0x0000b40092037a23 */ /* 0x002fc40000010807 */
[----:B------:R-:W-:Y:S02]  /*110f0*/  IMAD.MOV.U32 R146, RZ, RZ, R113 ;  /* 0x000000ffff927224 */ /* 0x000fe400078e0071 */
[----:B------:R1:W-:Y:S02]  /*11100*/  MUFU.EX2 R188, R3 ;  /* 0x0000000300bc7308 */ /* 0x0003e40000000800 */
[----:B------:R-:W-:Y:S01]  /*11110*/  IMAD.MOV.U32 R53, RZ, RZ, R184 ;  /* 0x000000ffff357224 */ /* 0x000fe200078e00b8 */
[----:B------:R-:W-:Y:S01]  /*11120*/  HMMA.16816.F32.BF16 R48, R8, R12, R48 ;  /* 0x0000000c0830723c */ /* 0x000fe20000041830 */
[----:B------:R-:W-:Y:S01]  /*11130*/  IMAD.MOV.U32 R55, RZ, RZ, R134 ;  /* 0x000000ffff377224 */ /* 0x000fe200078e0086 */
[----:B------:R-:W2:Y:S01]  /*11140*/  LDSM.16.MT88.4 R12, [R227+0x1900] ;  /* 0x00190000e30c783b */ /* 0x000ea20000004200 */
[----:B------:R-:W-:Y:S02]  /*11150*/  IMAD.MOV.U32 R134, RZ, RZ, R118 ;  /* 0x000000ffff867224 */ /* 0x000fe400078e0076 */
[----:B------:R-:W-:-:S02]  /*11160*/  IMAD.MOV.U32 R54, RZ, RZ, R114 ;  /* 0x000000ffff367224 */ /* 0x000fc400078e0072 */
[----:B------:R-:W-:Y:S01]  /*11170*/  IMAD.MOV.U32 R52, RZ, RZ, R110 ;  /* 0x000000ffff347224 */ /* 0x000fe200078e006e */
[----:B------:R-:W-:Y:S01]  /*11180*/  HMMA.16816.F32.BF16 R56, R8, R26, R56 ;  /* 0x0000001a0838723c */ /* 0x000fe20000041838 */
[----:B-1----:R-:W-:Y:S02]  /*11190*/  FFMA.FTZ R3, R147, c[0x0][0x2d0], -R6 ;  /* 0x0000b40093037a23 */ /* 0x002fe40000010806 */
[----:B------:R-:W-:-:S05]  /*111a0*/  IMAD.MOV.U32 R147, RZ, RZ, R187 ;  /* 0x000000ffff937224 */ /* 0x000fca00078e00bb */
[C---:B------:R-:W-:Y:S01]  /*111b0*/  HMMA.16816.F32.BF16 R36, R8.reuse, R22, R36 ;  /* 0x000000160824723c */ /* 0x040fe20000041824 */
[----:B------:R1:W-:Y:S01]  /*111c0*/  MUFU.EX2 R187, R3 ;  /* 0x0000000300bb7308 */ /* 0x0003e20000000800 */
[----:B------:R-:W-:Y:S06]  /*111d0*/  LDSM.16.MT88.4 R20, [R225+0x1900] ;  /* 0x00190000e114783b */ /* 0x000fec0000004200 */
[C---:B------:R-:W-:Y:S08]  /*111e0*/  HMMA.16816.F32.BF16 R92, R8.reuse, R32, R128 ;  /* 0x00000020085c723c */ /* 0x040ff00000041880 */
[----:B------:R-:W-:Y:S01]  /*111f0*/  HMMA.16816.F32.BF16 R88, R8, R34, R88 ;  /* 0x000000220858723c */ /* 0x000fe20000041858 */
[----:B-1----:R-:W-:-:S02]  /*11200*/  FFMA.FTZ R3, R148, c[0x0][0x2d0], -R6 ;  /* 0x0000b40094037a23 */ /* 0x002fc40000010806 */
[----:B------:R-:W-:Y:S02]  /*11210*/  IMAD.MOV.U32 R148, RZ, RZ, R28 ;  /* 0x000000ffff947224 */ /* 0x000fe400078e001c */
[----:B------:R1:W3:Y:S03]  /*11220*/  MUFU.EX2 R186, R3 ;  /* 0x0000000300ba7308 */ /* 0x0002e60000000800 */
[----:B------:R-:W-:Y:S01]  /*11230*/  HMMA.16816.F32.BF16 R28, R8, R24, R80 ;  /* 0x00000018081c723c */ /* 0x000fe20000041850 */
[----:B------:R-:W4:Y:S01]  /*11240*/  LDSM.16.MT88.4 R24, [R226+0x1900] ;  /* 0x00190000e218783b */ /* 0x000f220000004200 */
[----:B-1----:R-:W-:-:S05]  /*11250*/  FFMA.FTZ R3, R149, c[0x0][0x2d0], -R6 ;  /* 0x0000b40095037a23 */ /* 0x002fca0000010806 */
[----:B---3--:R-:W-:Y:S01]  /*11260*/  F2FP.BF16.PACK_AB R8, R186, R187 ;  /* 0x000000bbba08723e */ /* 0x008fe200000010ff */
[----:B------:R-:W-:Y:S02]  /*11270*/  IMAD.MOV.U32 R149, RZ, RZ, R185 ;  /* 0x000000ffff957224 */ /* 0x000fe400078e00b9 */
[----:B------:R1:W-:Y:S02]  /*11280*/  MUFU.EX2 R185, R3 ;  /* 0x0000000300b97308 */ /* 0x0003e40000000800 */
[----:B-1----:R-:W-:Y:S02]  /*11290*/  FFMA.FTZ R3, R150, c[0x0][0x2d0], -R6 ;  /* 0x0000b40096037a23 */ /* 0x002fe40000010806 */
[----:B------:R-:W-:-:S04]  /*112a0*/  IMAD.MOV.U32 R150, RZ, RZ, R145 ;  /* 0x000000ffff967224 */ /* 0x000fc800078e0091 */
        /* <DEDUP_REMOVED lines=19> */
[C---:B--2---:R-:W-:Y:S08]  /*113e0*/  HMMA.16816.F32.BF16 R140, R8.reuse, R12, R104 ;  /* 0x0000000c088c723c */ /* 0x044ff00000041868 */
[----:B----4-:R-:W-:Y:S01]  /*113f0*/  HMMA.16816.F32.BF16 R80, R8, R24, R100 ;  /* 0x000000180850723c */ /* 0x010fe20000041864 */
[----:B-1----:R-:W-:-:S04]  /*11400*/  FFMA.FTZ R3, R156, c[0x0][0x2d0], -R7 ;  /* 0x0000b4009c037a23 */ /* 0x002fc80000010807 */
[----:B------:R1:W-:Y:S03]  /*11410*/  MUFU.EX2 R113, R3 ;  /* 0x0000000300717308 */ /* 0x0003e60000000800 */
[C---:B------:R-:W-:Y:S08]  /*11420*/  HMMA.16816.F32.BF16 R128, R8.reuse, R18, R84 ;  /* 0x000000120880723c */ /* 0x040ff00000041854 */
[----:B------:R-:W-:Y:S01]  /*11430*/  HMMA.16816.F32.BF16 R120, R8, R16, R120 ;  /* 0x000000100878723c */ /* 0x000fe20000041878 */
[----:B-1----:R-:W-:-:S07]  /*11440*/  FFMA.FTZ R3, R157, c[0x0][0x2d0], -R7 ;  /* 0x0000b4009d037a23 */ /* 0x002fce0000010807 */
[----:B------:R-:W-:Y:S01]  /*11450*/  HMMA.16816.F32.BF16 R84, R8, R22, R64 ;  /* 0x000000160854723c */ /* 0x000fe20000041840 */
[----:B------:R1:W-:Y:S02]  /*11460*/  MUFU.EX2 R112, R3 ;  /* 0x0000000300707308 */ /* 0x0003e40000000800 */
[----:B-1----:R-:W-:-:S06]  /*11470*/  FFMA.FTZ R3, R158, c[0x0][0x2d0], -R7 ;  /* 0x0000b4009e037a23 */ /* 0x002fcc0000010807 */
[----:B------:R1:W-:Y:S02]  /*11480*/  MUFU.EX2 R111, R3 ;  /* 0x00000003006f7308 */ /* 0x0003e40000000800 */
[--C-:B-1----:R-:W-:Y:S02]  /*11490*/  FFMA.FTZ R3, R159, c[0x0][0x2d0], -R0.reuse ;  /* 0x0000b4009f037a23 */ /* 0x102fe40000010800 */
[----:B------:R-:W-:Y:S04]  /*114a0*/  HMMA.16816.F32.BF16 R156, R8, R20, R96 ;  /* 0x00000014089c723c */ /* 0x000fe80000041860 */
[----:B------:R1:W-:Y:S02]  /*114b0*/  MUFU.EX2 R109, R3 ;  /* 0x00000003006d7308 */ /* 0x0003e40000000800 */
[----:B-1----:R-:W-:-:S02]  /*114c0*/  FFMA.FTZ R3, R160, c[0x0][0x2d0], -R0 ;  /* 0x0000b400a0037a23 */ /* 0x002fc40000010800 */
[----:B------:R-:W-:-:S04]  /*114d0*/  IMAD.MOV.U32 R160, RZ, RZ, R53 ;  /* 0x000000ffffa07224 */ /* 0x000fc800078e0035 */
[----:B------:R1:W2:Y:S01]  /*114e0*/  MUFU.EX2 R108, R3 ;  /* 0x00000003006c7308 */ /* 0x0002a20000000800 */
[----:B------:R-:W-:Y:S01]  /*114f0*/  IMAD.MOV.U32 R53, RZ, RZ, R149 ;  /* 0x000000ffff357224 */ /* 0x000fe200078e0095 */
[----:B------:R-:W-:Y:S02]  /*11500*/  MOV R149, R146 ;  /* 0x0000009200957202 */ /* 0x000fe40000000f00 */
[C---:B------:R-:W-:Y:S08]  /*11510*/  HMMA.16816.F32.BF16 R144, R8.reuse, R14, R76 ;  /* 0x0000000e0890723c */ /* 0x040ff0000004184c */
[----:B------:R-:W-:Y:S01]  /*11520*/  HMMA.16816.F32.BF16 R76, R8, R26, R60 ;  /* 0x0000001a084c723c */ /* 0x000fe2000004183c */
[----:B-1----:R-:W-:-:S02]  /*11530*/  FFMA.FTZ R3, R162, c[0x0][0x2d0], -R0 ;  /* 0x0000b400a2037a23 */ /* 0x002fc40000010800 */
[----:B------:R-:W-:-:S04]  /*11540*/  IMAD.MOV.U32 R162, RZ, RZ, R152 ;  /* 0x000000ffffa27224 */ /* 0x000fc800078e0098 */
[----:B------:R-:W-:Y:S01]  /*11550*/  F2FP.BF16.PACK_AB R8, R190, R194 ;  /* 0x000000c2be08723e */ /* 0x000fe200000010ff */
[----:B------:R1:W-:Y:S01]  /*11560*/  MUFU.EX2 R107, R3 ;  /* 0x00000003006b7308 */ /* 0x0003e20000000800 */
[----:B--2---:R-:W-:Y:S01]  /*11570*/  F2FP.BF16.PACK_AB R9, R108, R109 ;  /* 0x0000006d6c09723e */ /* 0x004fe200000010ff */
[----:B------:R-:W-:Y:S01]  /*11580*/  IMAD.MOV.U32 R152, RZ, RZ, R55 ;  /* 0x000000ffff987224 */ /* 0x000fe200078e0037 */
[----:B------:R-:W-:Y:S01]  /*11590*/  F2FP.BF16.PACK_AB R10, R114, R188 ;  /* 0x000000bc720a723e */ /* 0x000fe200000010ff */
[----:B-1----:R-:W-:Y:S01]  /*115a0*/  FFMA.FTZ R3, R163, c[0x0][0x2d0], -R0 ;  /* 0x0000b400a3037a23 */ /* 0x002fe20000010800 */
[----:B------:R-:W-:-:S03]  /*115b0*/  MOV R163, R53 ;  /* 0x0000003500a37202 */ /* 0x000fc60000000f00 */
[----:B------:R1:W2:Y:S02]  /*115c0*/  MUFU.EX2 R106, R3 ;  /* 0x00000003006a7308 */ /* 0x0002a40000000800 */
[----:B-1----:R-:W-:Y:S01]  /*115d0*/  FFMA.FTZ R3, R161, c[0x0][0x2d0], -R7 ;  /* 0x0000b400a1037a23 */ /* 0x002fe20000010807 */
[----:B--2---:R-:W-:Y:S01]  /*115e0*/  F2FP.BF16.PACK_AB R11, R106, R107 ;  /* 0x0000006b6a0b723e */ /* 0x004fe200000010ff */
[----:B------:R-:W-:Y:S01]  /*115f0*/  IMAD.MOV.U32 R161, RZ, RZ, R137 ;  /* 0x000000ffffa17224 */ /* 0x000fe200078e0089 */
[----:B------:R-:W-:-:S03]  /*11600*/  MOV R137, R135 ;  /* 0x0000008700897202 */ /* 0x000fc60000000f00 */
[----:B------:R1:W-:Y:S01]  /*11610*/  MUFU.EX2 R110, R3 ;  /* 0x00000003006e7308 */ /* 0x0003e20000000800 */
[----:B------:R-:W-:Y:S02]  /*11620*/  IMAD.MOV.U32 R135, RZ, RZ, R134 ;  /* 0x000000ffff877224 */ /* 0x000fe400078e0086 */
[----:B------:R-:W-:Y:S01]  /*11630*/  IMAD.MOV.U32 R134, RZ, RZ, R133 ;  /* 0x000000ffff867224 */ /* 0x000fe200078e0085 */
[----:B------:R-:W-:Y:S01]  /*11640*/  HMMA.16816.F32.BF16 R60, R8, R18, R44 ;  /* 0x00000012083c723c */ /* 0x000fe2000004182c */
[----:B------:R-:W-:Y:S02]  /*11650*/  IMAD.MOV.U32 R133, RZ, RZ, R132 ;  /* 0x000000ffff857224 */ /* 0x000fe400078e0084 */
[----:B------:R-:W-:-:S05]  /*11660*/  IMAD.MOV.U32 R132, RZ, RZ, R75 ;  /* 0x000000ffff847224 */ /* 0x000fca00078e004b */
[C---:B------:R-:W-:Y:S01]  /*11670*/  HMMA.16816.F32.BF16 R44, R8.reuse, R24, R92 ;  /* 0x00000018082c723c */ /* 0x040fe2000004185c */
[----:B-1----:R-:W-:Y:S02]  /*11680*/  FFMA.FTZ R3, R164, c[0x0][0x2d0], -R6 ;  /* 0x0000b400a4037a23 */ /* 0x002fe40000010806 */
[----:B------:R-:W-:Y:S02]  /*11690*/  IMAD.MOV.U32 R164, RZ, RZ, R74 ;  /* 0x000000ffffa47224 */ /* 0x000fe400078e004a */
[----:B------:R1:W-:Y:S03]  /*116a0*/  MUFU.EX2 R104, R3 ;  /* 0x0000000300687308 */ /* 0x0003e60000000800 */
[C---:B------:R-:W-:Y:S01]  /*116b0*/  HMMA.16816.F32.BF16 R64, R8.reuse, R16, R48 ;  /* 0x000000100840723c */ /* 0x040fe20000041830 */
[----:B------:R-:W2:Y:S07]  /*116c0*/  LDSM.16.MT88.4 R16, [R224+0x2100] ;  /* 0x00210000e010783b */ /* 0x000eae0000004200 */
[----:B------:R-:W-:Y:S01]  /*116d0*/  HMMA.16816.F32.BF16 R48, R8, R14, R36 ;  /* 0x0000000e0830723c */ /* 0x000fe20000041824 */
[----:B-1----:R-:W-:-:S07]  /*116e0*/  FFMA.FTZ R3, R165, c[0x0][0x2d0], -R6 ;  /* 0x0000b400a5037a23 */ /* 0x002fce0000010806 */
[C---:B------:R-:W-:Y:S01]  /*116f0*/  HMMA.16816.F32.BF16 R52, R8.reuse, R12, R40 ;  /* 0x0000000c0834723c */ /* 0x040fe20000041828 */
[----:B------:R-:W1:Y:S01]  /*11700*/  LDSM.16.MT88.4 R12, [R227+0x2100] ;  /* 0x00210000e30c783b */ /* 0x000e620000004200 */
[----:B------:R-:W-:Y:S01]  /*11710*/  IMAD.MOV.U32 R165, RZ, RZ, R70 ;  /* 0x000000ffffa57224 */ /* 0x000fe200078e0046 */
[----:B------:R3:W4:Y:S05]  /*11720*/  MUFU.EX2 R105, R3 ;  /* 0x0000000300697308 */ /* 0x00072a0000000800 */
[C---:B------:R-:W-:Y:S01]  /*11730*/  HMMA.16816.F32.BF16 R32, R8.reuse, R20, R28 ;  /* 0x000000140820723c */ /* 0x040fe2000004181c */
[----:B------:R-:W-:Y:S07]  /*11740*/  LDSM.16.MT88.4 R28, [R226+0x2100] ;  /* 0x00210000e21c783b */ /* 0x000fee0000004200 */
[----:B------:R-:W-:Y:S01]  /*11750*/  HMMA.16816.F32.BF16 R36, R8, R22, R56 ;  /* 0x000000160824723c */ /* 0x000fe20000041838 */
[----:B------:R-:W5:Y:S01]  /*11760*/  LDSM.16.MT88.4 R20, [R225+0x2100] ;  /* 0x00210000e114783b */ /* 0x000f620000004200 */
[----:B---3--:R-:W-:-:S02]  /*11770*/  FFMA.FTZ R3, R166, c[0x0][0x2d0], -R6 ;  /* 0x0000b400a6037a23 */ /* 0x008fc40000010806 */
[----:B------:R-:W-:Y:S02]  /*11780*/  IMAD.MOV.U32 R166, RZ, RZ, R153 ;  /* 0x000000ffffa67224 */ /* 0x000fe400078e0099 */
[----:B------:R3:W-:Y:S02]  /*11790*/  MUFU.EX2 R103, R3 ;  /* 0x0000000300677308 */ /* 0x0007e40000000800 */
[----:B------:R-:W-:Y:S01]  /*117a0*/  HMMA.16816.F32.BF16 R40, R8, R26, R88 ;  /* 0x0000001a0828723c */ /* 0x000fe20000041858 */
[----:B------:R-:W-:Y:S01]  /*117b0*/  IMAD.MOV.U32 R153, RZ, RZ, R148 ;  /* 0x000000ffff997224 */ /* 0x000fe200078e0094 */
[----:B------:R-:W1:Y:S01]  /*117c0*/  LDSM.16.MT88.4 R24, [R224+0x2900] ;  /* 0x00290000e018783b */ /* 0x000e620000004200 */
[----:B------:R-:W-:Y:S02]  /*117d0*/  IMAD.MOV.U32 R148, RZ, RZ, R124 ;  /* 0x000000ffff947224 */ /* 0x000fe400078e007c */
[----:B------:R-:W-:Y:S01]  /*117e0*/  IMAD.MOV.U32 R124, RZ, RZ, R126 ;  /* 0x000000ffff7c7224 */ /* 0x000fe200078e007e */
[----:B------:R-:W-:-:S02]  /*117f0*/  MOV R126, R69 ;  /* 0x00000045007e7202 */ /* 0x000fc40000000f00 */
[----:B----4-:R-:W-:Y:S01]  /*11800*/  F2FP.BF16.PACK_AB R8, R105, R104 ;  /* 0x000000686908723e */ /* 0x010fe200000010ff */
[----:B---3--:R-:W-:Y:S02]  /*11810*/  FFMA.FTZ R3, R167, c[0x0][0x2d0], -R6 ;  /* 0x0000b400a7037a23 */ /* 0x008fe40000010806 */
[----:B------:R-:W-:Y:S02]  /*11820*/  IMAD.MOV.U32 R167, RZ, RZ, R68 ;  /* 0x000000ffffa77224 */ /* 0x000fe400078e0044 */
[----:B------:R3:W4:Y:S02]  /*11830*/  MUFU.EX2 R102, R3 ;  /* 0x0000000300667308 */ /* 0x0007240000000800 */
[----:B---3--:R-:W-:Y:S01]  /*11840*/  FFMA.FTZ R3, R168, c[0x0][0x2d0], -R5 ;  /* 0x0000b400a8037a23 */ /* 0x008fe20000010805 */
[----:B----4-:R-:W-:-:S05]  /*11850*/  F2FP.BF16.PACK_AB R10, R102, R103 ;  /* 0x00000067660a723e */ /* 0x010fca00000010ff */
[----:B------:R3:W-:Y:S02]  /*11860*/  MUFU.EX2 R101, R3 ;  /* 0x0000000300657308 */ /* 0x0007e40000000800 */
[----:B---3--:R-:W-:Y:S02]  /*11870*/  FFMA.FTZ R3, R169, c[0x0][0x2d0], -R5 ;  /* 0x0000b400a9037a23 */ /* 0x008fe40000010805 */
[----:B------:R-:W-:-:S04]  /*11880*/  IMAD.MOV.U32 R169, RZ, RZ, R132 ;  /* 0x000000ffffa97224 */ /* 0x000fc800078e0084 */
[----:B------:R3:W4:Y:S02]  /*11890*/  MUFU.EX2 R100, R3 ;  /* 0x0000000300647308 */ /* 0x0007240000000800 */
[----:B---3--:R-:W-:Y:S01]  /*118a0*/  FFMA.FTZ R3, R170, c[0x0][0x2d0], -R5 ;  /* 0x0000b400aa037a23 */ /* 0x008fe20000010805 */
[----:B----4-:R-:W-:Y:S02]  /*118b0*/  F2FP.BF16.PACK_AB R9, R100, R101 ;  /* 0x000000656409723e */ /* 0x010fe400000010ff */
[----:B------:R-:W-:-:S03]  /*118c0*/  MOV R170, R133 ;  /* 0x0000008500aa7202 */ /* 0x000fc60000000f00 */
[----:B------:R3:W-:Y:S02]  /*118d0*/  MUFU.EX2 R99, R3 ;  /* 0x0000000300637308 */ /* 0x0007e40000000800 */
[----:B---3--:R-:W-:Y:S02]  /*118e0*/  FFMA.FTZ R3, R171, c[0x0][0x2d0], -R5 ;  /* 0x0000b400ab037a23 */ /* 0x008fe40000010805 */
[----:B------:R-:W-:-:S04]  /*118f0*/  IMAD.MOV.U32 R171, RZ, RZ, R134 ;  /* 0x000000ffffab7224 */ /* 0x000fc800078e0086 */
[----:B------:R3:W4:Y:S02]  /*11900*/  MUFU.EX2 R98, R3 ;  /* 0x0000000300627308 */ /* 0x0007240000000800 */
[----:B---3--:R-:W-:Y:S01]  /*11910*/  FFMA.FTZ R3, R173, c[0x0][0x2d0], -R0 ;  /* 0x0000b400ad037a23 */ /* 0x008fe20000010800 */
[----:B----4-:R-:W-:Y:S01]  /*11920*/  F2FP.BF16.PACK_AB R11, R98, R99 ;  /* 0x00000063620b723e */ /* 0x010fe200000010ff */
[----:B------:R-:W-:-:S04]  /*11930*/  IMAD.MOV.U32 R173, RZ, RZ, R135 ;  /* 0x000000ffffad7224 */ /* 0x000fc800078e0087 */
[----:B------:R3:W-:Y:S01]  /*11940*/  MUFU.EX2 R97, R3 ;  /* 0x0000000300617308 */ /* 0x0007e20000000800 */
[----:B------:R-:W-:Y:S01]  /*11950*/  LDSM.16.MT88.4 R132, [R224+0x3100] ;  /* 0x00310000e084783b */ /* 0x000fe20000004200 */
[C---:B--2---:R-:W-:Y:S08]  /*11960*/  HMMA.16816.F32.BF16 R120, R8.reuse, R16, R120 ;  /* 0x000000100878723c */ /* 0x044ff00000041878 */
[----:B------:R-:W-:Y:S01]  /*11970*/  HMMA.16816.F32.BF16 R128, R8, R18, R128 ;  /* 0x000000120880723c */ /* 0x000fe20000041880 */
[----:B---3--:R-:W-:-:S02]  /*11980*/  FFMA.FTZ R3, R172, c[0x0][0x2d0], -R0 ;  /* 0x0000b400ac037a23 */ /* 0x008fc40000010800 */
[----:B------:R-:W-:Y:S02]  /*11990*/  IMAD.MOV.U32 R172, RZ, RZ, R148 ;  /* 0x000000ffffac7224 */ /* 0x000fe400078e0094 */
[----:B------:R2:W3:Y:S03]  /*119a0*/  MUFU.EX2 R96, R3 ;  /* 0x0000000300607308 */ /* 0x0004e60000000800 */
[C---:B-1----:R-:W-:Y:S08]  /*119b0*/  HMMA.16816.F32.BF16 R140, R8.reuse, R12, R140 ;  /* 0x0000000c088c723c */ /* 0x042ff0000004188c */
[----:B------:R-:W-:Y:S01]  /*119c0*/  HMMA.16816.F32.BF16 R144, R8, R14, R144 ;  /* 0x0000000e0890723c */ /* 0x000fe20000041890 */
[----:B--2---:R-:W-:-:S07]  /*119d0*/  FFMA.FTZ R3, R174, c[0x0][0x2d0], -R0 ;  /* 0x0000b400ae037a23 */ /* 0x004fce0000010800 */
[C---:B-----5:R-:W-:Y:S01]  /*119e0*/  HMMA.16816.F32.BF16 R156, R8.reuse, R20, R156 ;  /* 0x00000014089c723c */ /* 0x060fe2000004189c */
[----:B------:R-:W-:Y:S01]  /*119f0*/  IMAD.MOV.U32 R174, RZ, RZ, R150 ;  /* 0x000000ffffae7224 */ /* 0x000fe200078e0096 */
[----:B------:R1:W-:Y:S06]  /*11a00*/  MUFU.EX2 R95, R3 ;  /* 0x00000003005f7308 */ /* 0x0003ec0000000800 */
[C---:B------:R-:W-:Y:S08]  /*11a10*/  HMMA.16816.F32.BF16 R84, R8.reuse, R22, R84 ;  /* 0x000000160854723c */ /* 0x040ff00000041854 */
[----:B------:R-:W-:Y:S01]  /*11a20*/  HMMA.16816.F32.BF16 R80, R8, R28, R80 ;  /* 0x0000001c0850723c */ /* 0x000fe20000041850 */
[----:B-1----:R-:W-:-:S02]  /*11a30*/  FFMA.FTZ R3, R175, c[0x0][0x2d0], -R0 ;  /* 0x0000b400af037a23 */ /* 0x002fc40000010800 */
[----:B------:R-:W-:Y:S02]  /*11a40*/  IMAD.MOV.U32 R175, RZ, RZ, R149 ;  /* 0x000000ffffaf7224 */ /* 0x000fe400078e0095 */
[----:B------:R1:W2:Y:S03]  /*11a50*/  MUFU.EX2 R94, R3 ;  /* 0x00000003005e7308 */ /* 0x0002a60000000800 */
[----:B------:R-:W-:Y:S07]  /*11a60*/  HMMA.16816.F32.BF16 R76, R8, R30, R76 ;  /* 0x0000001e084c723c */ /* 0x000fee000004184c */
[----:B------:R-:W-:-:S02]  /*11a70*/  F2FP.BF16.PACK_AB R8, R112, R113 ;  /* 0x000000717008723e */ /* 0x000fc400000010ff */
[----:B---3--:R-:W-:Y:S02]  /*11a80*/  F2FP.BF16.PACK_AB R9, R96, R97 ;  /* 0x000000616009723e */ /* 0x008fe400000010ff */
[----:B------:R-:W-:Y:S01]  /*11a90*/  F2FP.BF16.PACK_AB R10, R110, R111 ;  /* 0x0000006f6e0a723e */ /* 0x000fe200000010ff */
[--C-:B-1----:R-:W-:Y:S01]  /*11aa0*/  FFMA.FTZ R3, R178, c[0x0][0x2d0], -R6.reuse ;  /* 0x0000b400b2037a23 */ /* 0x102fe20000010806 */
[----:B--2---:R-:W-:Y:S01]  /*11ab0*/  F2FP.BF16.PACK_AB R11, R94, R95 ;  /* 0x0000005f5e0b723e */ /* 0x004fe200000010ff */
[----:B------:R-:W-:Y:S02]  /*11ac0*/  IMAD.MOV.U32 R178, RZ, RZ, R151 ;  /* 0x000000ffffb27224 */ /* 0x000fe400078e0097 */
[----:B------:R1:W-:Y:S01]  /*11ad0*/  MUFU.EX2 R93, R3 ;  /* 0x00000003005d7308 */ /* 0x0003e20000000800 */
[----:B------:R-:W-:Y:S03]  /*11ae0*/  LDSM.16.MT88.4 R148, [R227+0x3100] ;  /* 0x00310000e394783b */ /* 0x000fe60000004200 */
[C---:B------:R-:W-:Y:S08]  /*11af0*/  HMMA.16816.F32.BF16 R64, R8.reuse, R16, R64 ;  /* 0x000000100840723c */ /* 0x040ff00000041840 */
[----:B------:R-:W-:Y:S01]  /*11b00*/  HMMA.16816.F32.BF16 R60, R8, R18, R60 ;  /* 0x00000012083c723c */ /* 0x000fe2000004183c */
[----:B------:R-:W-:Y:S01]  /*11b10*/  LDSM.16.MT88.4 R16, [R225+0x2900] ;  /* 0x00290000e110783b */ /* 0x000fe20000004200 */
[----:B-1----:R-:W-:-:S04]  /*11b20*/  FFMA.FTZ R3, R179, c[0x0][0x2d0], -R6 ;  /* 0x0000b400b3037a23 */ /* 0x002fc80000010806 */
[----:B------:R1:W2:Y:S02]  /*11b30*/  MUFU.EX2 R92, R3 ;  /* 0x00000003005c7308 */ /* 0x0002a40000000800 */
[C---:B------:R-:W-:Y:S08]  /*11b40*/  HMMA.16816.F32.BF16 R52, R8.reuse, R12, R52 ;  /* 0x0000000c0834723c */ /* 0x040ff00000041834 */
[----:B------:R-:W-:Y:S01]  /*11b50*/  HMMA.16816.F32.BF16 R48, R8, R14, R48 ;  /* 0x0000000e0830723c */ /* 0x000fe20000041830 */
[----:B------:R-:W-:Y:S01]  /*11b60*/  LDSM.16.MT88.4 R12, [R226+0x2900] ;  /* 0x00290000e20c783b */ /* 0x000fe20000004200 */
[----:B-1----:R-:W-:-:S06]  /*11b70*/  FFMA.FTZ R3, R177, c[0x0][0x2d0], -R6 ;  /* 0x0000b400b1037a23 */ /* 0x002fcc0000010806 */
[C---:B------:R-:W-:Y:S01]  /*11b80*/  HMMA.16816.F32.BF16 R32, R8.reuse, R20, R32 ;  /* 0x000000140820723c */ /* 0x040fe20000041820 */
[----:B------:R1:W-:Y:S07]  /*11b90*/  MUFU.EX2 R91, R3 ;  /* 0x00000003005b7308 */ /* 0x0003ee0000000800 */
[C---:B------:R-:W-:Y:S01]  /*11ba0*/  HMMA.16816.F32.BF16 R36, R8.reuse, R22, R36 ;  /* 0x000000160824723c */ /* 0x040fe20000041824 */
[----:B------:R-:W3:Y:S07]  /*11bb0*/  LDSM.16.MT88.4 R20, [R227+0x2900] ;  /* 0x00290000e314783b */ /* 0x000eee0000004200 */
[----:B------:R-:W-:Y:S01]  /*11bc0*/  HMMA.16816.F32.BF16 R40, R8, R30, R40 ;  /* 0x0000001e0828723c */ /* 0x000fe20000041828 */
[----:B-1----:R-:W-:-:S04]  /*11bd0*/  FFMA.FTZ R3, R176, c[0x0][0x2d0], -R6 ;  /* 0x0000b400b0037a23 */ /* 0x002fc80000010806 */
[----:B------:R1:W4:Y:S03]  /*11be0*/  MUFU.EX2 R90, R3 ;  /* 0x00000003005a7308 */ /* 0x0003260000000800 */
[----:B------:R-:W-:Y:S07]  /*11bf0*/  HMMA.16816.F32.BF16 R44, R8, R28, R44 ;  /* 0x0000001c082c723c */ /* 0x000fee000004182c */
[----:B--2---:R-:W-:Y:S01]  /*11c00*/  F2FP.BF16.PACK_AB R8, R92, R93 ;  /* 0x0000005d5c08723e */ /* 0x004fe200000010ff */
[----:B-1----:R-:W-:Y:S01]  /*11c10*/  FFMA.FTZ R3, R180, c[0x0][0x2d0], -R5 ;  /* 0x0000b400b4037a23 */ /* 0x002fe20000010805 */
[----:B----4-:R-:W-:-:S03]  /*11c20*/  F2FP.BF16.PACK_AB R10, R90, R91 ;  /* 0x0000005b5a0a723e */ /* 0x010fc600000010ff */
        /* <DEDUP_REMOVED lines=16> */
[----:B------:R1:W2:Y:S03]  /*11d30*/  MUFU.EX2 R69, R3 ;  /* 0x0000000300457308 */ /* 0x0002a60000000800 */
[C---:B---3--:R-:W-:Y:S08]  /*11d40*/  HMMA.16816.F32.BF16 R140, R8.reuse, R20, R140 ;  /* 0x00000014088c723c */ /* 0x048ff0000004188c */
        /* <DEDUP_REMOVED lines=11> */
[----:B------:R-:W-:-:S04]  /*11e00*/  IMAD.MOV.U32 R167, RZ, RZ, R164 ;  /* 0x000000ffffa77224 */ /* 0x000fc800078e00a4 */
[----:B------:R1:W-:Y:S01]  /*11e10*/  MUFU.EX2 R58, R3 ;  /* 0x00000003003a7308 */ /* 0x0003e20000000800 */
[----:B------:R-:W-:-:S05]  /*11e20*/  IMAD.MOV.U32 R164, RZ, RZ, R162 ;  /* 0x000000ffffa47224 */ /* 0x000fca00078e00a2 */
[----:B------:R-:W-:Y:S01]  /*11e30*/  MOV R168, R164 ;  /* 0x000000a400a87202 */ /* 0x000fe20000000f00 */
[--C-:B-1----:R-:W-:Y:S02]  /*11e40*/  FFMA.FTZ R3, R166, c[0x0][0x2d0], -R0.reuse ;  /* 0x0000b400a6037a23 */ /* 0x102fe40000010800 */
[----:B------:R-:W-:Y:S02]  /*11e50*/  IMAD.MOV.U32 R166, RZ, RZ, R161 ;  /* 0x000000ffffa67224 */ /* 0x000fe400078e00a1 */
[----:B------:R1:W3:Y:S02]  /*11e60*/  MUFU.EX2 R57, R3 ;  /* 0x0000000300397308 */ /* 0x0002e40000000800 */
[----:B-1----:R-:W-:Y:S02]  /*11e70*/  FFMA.FTZ R3, R165, c[0x0][0x2d0], -R0 ;  /* 0x0000b400a5037a23 */ /* 0x002fe40000010800 */
[----:B------:R-:W-:-:S04]  /*11e80*/  IMAD.MOV.U32 R165, RZ, RZ, R163 ;  /* 0x000000ffffa57224 */ /* 0x000fc800078e00a3 */
[----:B------:R1:W-:Y:S01]  /*11e90*/  MUFU.EX2 R56, R3 ;  /* 0x0000000300387308 */ /* 0x0003e20000000800 */
[----:B------:R-:W-:Y:S02]  /*11ea0*/  IMAD.MOV.U32 R179, RZ, RZ, R165 ;  /* 0x000000ffffb37224 */ /* 0x000fe400078e00a5 */
[----:B-1----:R-:W-:Y:S02]  /*11eb0*/  FFMA.FTZ R3, R160, c[0x0][0x2d0], -R0 ;  /* 0x0000b400a0037a23 */ /* 0x002fe40000010800 */
[----:B------:R-:W-:Y:S03]  /*11ec0*/  HMMA.16816.F32.BF16 R160, R8, R18, R84 ;  /* 0x0000001208a0723c */ /* 0x000fe60000041854 */
[----:B------:R1:W4:Y:S04]  /*11ed0*/  MUFU.EX2 R31, R3 ;  /* 0x00000003001f7308 */ /* 0x0003280000000800 */
[----:B--2---:R-:W-:Y:S01]  /*11ee0*/  F2FP.BF16.PACK_AB R8, R69, R70 ;  /* 0x000000464508723e */ /* 0x004fe200000010ff */
[----:B------:R-:W-:Y:S01]  /*11ef0*/  IMAD.MOV.U32 R85, RZ, RZ, R171 ;  /* 0x000000ffff557224 */ /* 0x000fe200078e00ab */
[----:B---3--:R-:W-:Y:S01]  /*11f00*/  F2FP.BF16.PACK_AB R9, R57, R58 ;  /* 0x0000003a3909723e */ /* 0x008fe200000010ff */
[----:B------:R-:W-:Y:S01]  /*11f10*/  IMAD.MOV.U32 R86, RZ, RZ, R170 ;  /* 0x000000ffff567224 */ /* 0x000fe200078e00aa */
[----:B------:R-:W-:Y:S01]  /*11f20*/  F2FP.BF16.PACK_AB R10, R59, R68 ;  /* 0x000000443b0a723e */ /* 0x000fe200000010ff */
[----:B------:R-:W-:Y:S01]  /*11f30*/  IMAD.MOV.U32 R87, RZ, RZ, R169 ;  /* 0x000000ffff577224 */ /* 0x000fe200078e00a9 */
[----:B------:R-:W-:Y:S01]  /*11f40*/  MOV R169, R154 ;  /* 0x0000009a00a97202 */ /* 0x000fe20000000f00 */
[----:B------:R-:W-:-:S02]  /*11f50*/  IMAD.MOV.U32 R171, RZ, RZ, R168 ;  /* 0x000000ffffab7224 */ /* 0x000fc400078e00a8 */
[----:B------:R-:W-:Y:S02]  /*11f60*/  IMAD.MOV.U32 R170, RZ, RZ, R155 ;  /* 0x000000ffffaa7224 */ /* 0x000fe400078e009b */
[----:B-1----:R-:W-:Y:S01]  /*11f70*/  FFMA.FTZ R3, R167, c[0x0][0x2d0], -R6 ;  /* 0x0000b400a7037a23 */ /* 0x002fe20000010806 */
[----:B----4-:R-:W-:Y:S01]  /*11f80*/  F2FP.BF16.PACK_AB R11, R31, R56 ;  /* 0x000000381f0b723e */ /* 0x010fe200000010ff */
[----:B------:R-:W-:Y:S02]  /*11f90*/  IMAD.MOV.U32 R168, RZ, RZ, R138 ;  /* 0x000000ffffa87224 */ /* 0x000fe400078e008a */
[----:B------:R1:W-:Y:S04]  /*11fa0*/  MUFU.EX2 R29, R3 ;  /* 0x00000003001d7308 */ /* 0x0003e80000000800 */
[C---:B------:R-:W-:Y:S08]  /*11fb0*/  HMMA.16816.F32.BF16 R64, R8.reuse, R24, R64 ;  /* 0x000000180840723c */ /* 0x040ff00000041840 */
[----:B------:R-:W-:Y:S01]  /*11fc0*/  HMMA.16816.F32.BF16 R48, R8, R22, R48 ;  /* 0x000000160830723c */ /* 0x000fe20000041830 */
[----:B-1----:R-:W-:-:S04]  /*11fd0*/  FFMA.FTZ R3, R252, c[0x0][0x2d0], -R6 ;  /* 0x0000b400fc037a23 */ /* 0x002fc80000010806 */
[----:B------:R1:W2:Y:S03]  /*11fe0*/  MUFU.EX2 R30, R3 ;  /* 0x00000003001e7308 */ /* 0x0002a60000000800 */
[C---:B------:R-:W-:Y:S08]  /*11ff0*/  HMMA.16816.F32.BF16 R52, R8.reuse, R20, R52 ;  /* 0x000000140834723c */ /* 0x040ff00000041834 */
[----:B------:R-:W-:Y:S01]  /*12000*/  HMMA.16816.F32.BF16 R40, R8, R14, R40 ;  /* 0x0000000e0828723c */ /* 0x000fe20000041828 */
[----:B------:R3:W-:Y:S01]  /*12010*/  MUFU.EX2 R14, R4 ;  /* 0x00000004000e7308 */ /* 0x0007e20000000800 */
[----:B-1----:R-:W-:-:S06]  /*12020*/  FFMA.FTZ R3, R250, c[0x0][0x2d0], -R6 ;  /* 0x0000b400fa037a23 */ /* 0x002fcc0000010806 */
[C---:B------:R-:W-:Y:S01]  /*12030*/  HMMA.16816.F32.BF16 R60, R8.reuse, R26, R60 ;  /* 0x0000001a083c723c */ /* 0x040fe2000004183c */
[----:B--2---:R-:W-:Y:S01]  /*12040*/  F2FP.BF16.PACK_AB R176, R30, R29 ;  /* 0x0000001d1eb0723e */ /* 0x004fe200000010ff */
[----:B------:R1:W-:Y:S06]  /*12050*/  MUFU.EX2 R28, R3 ;  /* 0x00000003001c7308 */ /* 0x0003ec0000000800 */
[----:B------:R-:W-:Y:S01]  /*12060*/  HMMA.16816.F32.BF16 R32, R8, R16, R32 ;  /* 0x000000100820723c */ /* 0x000fe20000041820 */
[----:B---3--:R-:W-:-:S07]  /*12070*/  FADD.FTZ R4, R153, R245 ;  /* 0x000000f599047221 */ /* 0x008fce0000010000 */
[----:B------:R-:W-:Y:S01]  /*12080*/  HMMA.16816.F32.BF16 R36, R8, R18, R36 ;  /* 0x000000120824723c */ /* 0x000fe20000041824 */
[----:B------:R-:W-:Y:S01]  /*12090*/  LDSM.16.MT88.4 R16, [R226+0x3100] ;  /* 0x00310000e210783b */ /* 0x000fe20000004200 */
[----:B-1----:R-:W-:-:S04]  /*120a0*/  FFMA.FTZ R3, R247, c[0x0][0x2d0], -R6 ;  /* 0x0000b400f7037a23 */ /* 0x002fc80000010806 */
[----:B------:R1:W-:Y:S02]  /*120b0*/  MUFU.EX2 R25, R3 ;  /* 0x0000000300197308 */ /* 0x0003e40000000800 */
[----:B------:R-:W-:Y:S07]  /*120c0*/  HMMA.16816.F32.BF16 R44, R8, R12, R44 ;  /* 0x0000000c082c723c */ /* 0x000fee000004182c */
[----:B------:R-:W-:Y:S02]  /*120d0*/  FADD.FTZ R8, R137, R246 ;  /* 0x000000f689087221 */ /* 0x000fe40000010000 */
[----:B-1----:R-:W-:-:S02]  /*120e0*/  FFMA.FTZ R3, R166, c[0x0][0x2d0], -R5 ;  /* 0x0000b400a6037a23 */ /* 0x002fc40000010805 */
[----:B------:R-:W1:Y:S02]  /*120f0*/  LDSM.16.MT88.4 R164, [R225+0x3100] ;  /* 0x00310000e1a4783b */ /* 0x000e640000004200 */
[----:B------:R2:W-:Y:S02]  /*12100*/  MUFU.EX2 R24, R3 ;  /* 0x0000000300187308 */ /* 0x0005e40000000800 */
[----:B--2---:R-:W-:-:S06]  /*12110*/  FFMA.FTZ R3, R211, c[0x0][0x2d0], -R5 ;  /* 0x0000b400d3037a23 */ /* 0x004fcc0000010805 */
[----:B------:R2:W3:Y:S02]  /*12120*/  MUFU.EX2 R23, R3 ;  /* 0x0000000300177308 */ /* 0x0004e40000000800 */
[----:B--2---:R-:W-:Y:S01]  /*12130*/  FFMA.FTZ R3, R217, c[0x0][0x2d0], -R5 ;  /* 0x0000b400d9037a23 */ /* 0x004fe20000010805 */
[----:B---3--:R-:W-:-:S05]  /*12140*/  F2FP.BF16.PACK_AB R177, R23, R24 ;  /* 0x0000001817b1723e */ /* 0x008fca00000010ff */
[----:B------:R2:W-:Y:S02]  /*12150*/  MUFU.EX2 R22, R3 ;  /* 0x0000000300167308 */ /* 0x0005e40000000800 */
[----:B--2---:R-:W-:-:S06]  /*12160*/  FFMA.FTZ R3, R213, c[0x0][0x2d0], -R5 ;  /* 0x0000b400d5037a23 */ /* 0x004fcc0000010805 */
[----:B------:R2:W3:Y:S02]  /*12170*/  MUFU.EX2 R21, R3 ;  /* 0x0000000300157308 */ /* 0x0004e40000000800 */
[----:B--2---:R-:W-:Y:S01]  /*12180*/  FFMA.FTZ R3, R179, c[0x0][0x2d0], -R7 ;  /* 0x0000b400b3037a23 */ /* 0x004fe20000010807 */
[----:B---3--:R-:W-:-:S05]  /*12190*/  F2FP.BF16.PACK_AB R179, R21, R22 ;  /* 0x0000001615b3723e */ /* 0x008fca00000010ff */
[----:B------:R2:W-:Y:S02]  /*121a0*/  MUFU.EX2 R20, R3 ;  /* 0x0000000300147308 */ /* 0x0005e40000000800 */
[--C-:B--2---:R-:W-:Y:S01]  /*121b0*/  FFMA.FTZ R3, R178, c[0x0][0x2d0], -R7.reuse ;  /* 0x0000b400b2037a23 */ /* 0x104fe20000010807 */
[----:B------:R-:W-:Y:S01]  /*121c0*/  F2FP.BF16.PACK_AB R178, R25, R28 ;  /* 0x0000001c19b2723e */ /* 0x000fe200000010ff */
[----:B------:R-:W-:-:S04]  /*121d0*/  FFMA.FTZ R7, R175, c[0x0][0x2d0], -R7 ;  /* 0x0000b400af077a23 */ /* 0x000fc80000010807 */
[----:B------:R2:W3:Y:S02]  /*121e0*/  MUFU.EX2 R15, R3 ;  /* 0x00000003000f7308 */ /* 0x0004e40000000800 */
[C---:B------:R-:W-:Y:S06]  /*121f0*/  HMMA.16816.F32.BF16 R120, R176.reuse, R132, R120 ;  /* 0x00000084b078723c */ /* 0x040fec0000041878 */
[----:B------:R4:W5:Y:S02]  /*12200*/  MUFU.EX2 R13, R7 ;  /* 0x00000007000d7308 */ /* 0x0009640000000800 */
[----:B------:R-:W-:Y:S01]  /*12210*/  HMMA.16816.F32.BF16 R128, R176, R134, R128 ;  /* 0x00000086b080723c */ /* 0x000fe20000041880 */
[----:B--2---:R-:W-:Y:S01]  /*12220*/  FFMA.FTZ R3, R174, c[0x0][0x2d0], -R0 ;  /* 0x0000b400ae037a23 */ /* 0x004fe20000010800 */
[----:B---3--:R-:W-:-:S04]  /*12230*/  F2FP.BF16.PACK_AB R180, R15, R20 ;  /* 0x000000140fb4723e */ /* 0x008fc800000010ff */
[----:B------:R2:W-:Y:S02]  /*12240*/  MUFU.EX2 R10, R3 ;  /* 0x00000003000a7308 */ /* 0x0005e40000000800 */
[----:B------:R-:W-:Y:S01]  /*12250*/  HMMA.16816.F32.BF16 R140, R176, R148, R140 ;  /* 0x00000094b08c723c */ /* 0x000fe2000004188c */
[----:B----4-:R-:W-:Y:S01]  /*12260*/  FADD.FTZ R7, R244, R4 ;  /* 0x00000004f4077221 */ /* 0x010fe20000010000 */
[----:B-----5:R-:W-:Y:S01]  /*12270*/  F2FP.BF16.PACK_AB R182, R13, R14 ;  /* 0x0000000e0db6723e */ /* 0x020fe200000010ff */
[----:B------:R-:W-:-:S05]  /*12280*/  FADD.FTZ R4, R85, R8 ;  /* 0x0000000855047221 */ /* 0x000fca0000010000 */
[----:B------:R-:W-:Y:S01]  /*12290*/  HMMA.16816.F32.BF16 R144, R176, R150, R144 ;  /* 0x00000096b090723c */ /* 0x000fe20000041890 */
[----:B--2---:R-:W-:-:S07]  /*122a0*/  FFMA.FTZ R3, R251, c[0x0][0x2d0], -R0 ;  /* 0x0000b400fb037a23 */ /* 0x004fce0000010800 */
[C---:B-1----:R-:W-:Y:S01]  /*122b0*/  HMMA.16816.F32.BF16 R156, R176.reuse, R164, R156 ;  /* 0x000000a4b09c723c */ /* 0x042fe2000004189c */
[----:B------:R1:W2:Y:S07]  /*122c0*/  MUFU.EX2 R9, R3 ;  /* 0x0000000300097308 */ /* 0x0002ae0000000800 */
[----:B------:R-:W-:Y:S01]  /*122d0*/  HMMA.16816.F32.BF16 R160, R176, R166, R160 ;  /* 0x000000a6b0a0723c */ /* 0x000fe200000418a0 */
[--C-:B-1----:R-:W-:Y:S01]  /*122e0*/  FFMA.FTZ R3, R172, c[0x0][0x2d0], -R0.reuse ;  /* 0x0000b400ac037a23 */ /* 0x102fe20000010800 */
[----:B--2---:R-:W-:Y:S01]  /*122f0*/  F2FP.BF16.PACK_AB R181, R9, R10 ;  /* 0x0000000a09b5723e */ /* 0x004fe200000010ff */
[----:B------:R-:W-:-:S02]  /*12300*/  FFMA.FTZ R0, R173, c[0x0][0x2d0], -R0 ;  /* 0x0000b400ad007a23 */ /* 0x000fc40000010800 */
[----:B------:R1:W-:Y:S03]  /*12310*/  MUFU.EX2 R11, R3 ;  /* 0x00000003000b7308 */ /* 0x0003e60000000800 */
[C---:B------:R-:W-:Y:S05]  /*12320*/  HMMA.16816.F32.BF16 R172, R176.reuse, R16, R80 ;  /* 0x00000010b0ac723c */ /* 0x040fea0000041850 */
[----:B------:R2:W3:Y:S03]  /*12330*/  MUFU.EX2 R12, R0 ;  /* 0x00000000000c7308 */ /* 0x0004e60000000800 */
[----:B------:R-:W-:Y:S01]  /*12340*/  HMMA.16816.F32.BF16 R176, R176, R18, R76 ;  /* 0x00000012b0b0723c */ /* 0x000fe2000004184c */
[----:B-1----:R-:W-:-:S04]  /*12350*/  FADD.FTZ R3, R220, R218 ;  /* 0x000000dadc037221 */ /* 0x002fc80000010000 */
[----:B------:R-:W-:Y:S02]  /*12360*/  FADD.FTZ R6, R219, R3 ;  /* 0x00000003db067221 */ /* 0x000fe40000010000 */
[----:B------:R-:W-:Y:S02]  /*12370*/  FADD.FTZ R3, R86, R7 ;  /* 0x0000000756037221 */ /* 0x000fe40000010000 */
[----:B--2---:R-:W-:Y:S01]  /*12380*/  FADD.FTZ R0, R139, R152 ;  /* 0x000000988b007221 */ /* 0x004fe20000010000 */
[----:B---3--:R-:W-:Y:S01]  /*12390*/  F2FP.BF16.PACK_AB R183, R12, R11 ;  /* 0x0000000b0cb7723e */ /* 0x008fe200000010ff */
        /* <DEDUP_REMOVED lines=113> */
[----:B------:R-:W2:Y:S01]  /*12ab0*/  LDL R223, [R1] ;  /* 0x0000000001df7983 */ /* 0x000ea20000100800 */
[----:B------:R-:W-:Y:S01]  /*12ac0*/  IMAD.MOV.U32 R116, RZ, RZ, R72 ;  /* 0x000000ffff747224 */ /* 0x000fe200078e0048 */
[----:B------:R-:W-:Y:S01]  /*12ad0*/  MOV R118, R2 ;  /* 0x0000000200767202 */ /* 0x000fe20000000f00 */
[----:B-1----:R-:W-:Y:S01]  /*12ae0*/  IMAD.MOV.U32 R3, RZ, RZ, R73 ;  /* 0x000000ffff037224 */ /* 0x002fe200078e0049 */
[----:B------:R-:W-:Y:S01]  /*12af0*/  MOV R117, R71 ;  /* 0x0000004700757202 */ /* 0x000fe20000000f00 */
[----:B------:R-:W-:-:S02]  /*12b00*/  ULDC UR6, c[0x0][0x210] ;  /* 0x0000840000067ab9 */ /* 0x000fc40000000800 */
[----:B------:R-:W-:Y:S02]  /*12b10*/  ULDC UR4, c[0x0][0x1e8] ;  /* 0x00007a0000047ab9 */ /* 0x000fe40000000800 */
[----:B------:R-:W-:Y:S02]  /*12b20*/  UIADD3 UR12, UR12, -0x2, URZ ;  /* 0xfffffffe0c0c7890 */ /* 0x000fe4000fffe03f */
[----:B------:R-:W-:Y:S02]  /*12b30*/  UIMAD UR6, UR15, UR6, URZ ;  /* 0x000000060f0672a4 */ /* 0x000fe4000f8e023f */
[----:B------:R-:W-:Y:S02]  /*12b40*/  UIMAD UR4, UR15, UR4, URZ ;  /* 0x000000040f0472a4 */ /* 0x000fe4000f8e023f */
[----:B------:R-:W-:Y:S02]  /*12b50*/  ULDC.64 UR22, c[0x0][0x118] ;  /* 0x0000460000167ab9 */ /* 0x000fe40000000a00 */
[----:B------:R-:W-:Y:S01]  /*12b60*/  ULDC.64 UR18, c[0x0][0x118] ;  /* 0x0000460000127ab9 */ /* 0x000fe20000000a00 */
[----:B--2---:R-:W-:Y:S01]  /*12b70*/  IADD3 R251, R223, 0x100, RZ ;  /* 0x00000100dffb7810 */ /* 0x004fe20007ffe0ff */
[----:B------:R-:W-:Y:S05]  /*12b80*/  BRA `(.L_x_134) ;  /* 0x0000045000007947 */ /* 0x000fea0003800000 */
.L_x_136:
[----:B------:R-:W2:Y:S01]  /*12b90*/  LDL R4, [R1+0x20] ;  /* 0x0000200001047983 */ /* 0x000ea20000100800 */
[----:B------:R-:W-:Y:S01]  /*12ba0*/  IMAD.MOV.U32 R2, RZ, RZ, c[0x0][0x2b8] ;  /* 0x0000ae00ff027624 */ /* 0x000fe200078e00ff */
[----:B------:R-:W-:Y:S01]  /*12bb0*/  UIMAD UR11, UR12, 0x70, UR17 ;  /* 0x000000700c0b78a4 */ /* 0x000fe2000f8e0211 */
[----:B------:R-:W-:Y:S01]  /*12bc0*/  IMAD.MOV.U32 R7, RZ, RZ, RZ ;  /* 0x000000ffff077224 */ /* 0x000fe200078e00ff */
[----:B------:R-:W3:Y:S02]  /*12bd0*/  LDL R65, [R1] ;  /* 0x0000000001417983 */ /* 0x000ee40000100800 */
[----:B------:R-:W-:Y:S02]  /*12be0*/  ISETP.NE.AND P2, PT, R2, 0x1, PT ;  /* 0x000000010200780c */ /* 0x000fe40003f45270 */
[----:B------:R-:W-:Y:S05]  /*12bf0*/  IMAD.U32 R2, RZ, RZ, UR11 ;  /* 0x0000000bff027e24 */ /* 0x000fea000f8e00ff */
[----:B--2---:R-:W-:Y:S06]  /*12c00*/  IADD3 R2, R2, -0x70, R4 ;  /* 0xffffff9002027810 */ /* 0x004fec0007ffe004 */
        /* <DEDUP_REMOVED lines=16> */
[----:B--2---:R-:W-:Y:S01]  /*12d10*/  STL [R1+0x8], R7 ;  /* 0x0000080701007387 */ /* 0x004fe20000100800 */
[----:B------:R-:W-:Y:S02]  /*12d20*/  SHF.R.S32.HI R2, RZ, 0x1f, R7 ;  /* 0x0000001fff027819 */ /* 0x000fe40000011407 */
        /* <DEDUP_REMOVED lines=17> */
[-C--:B--2---:R-:W-:Y:S03]  /*12e40*/  IADD3.X R7, R7, R241.reuse, RZ, P1, !PT ;  /* 0x000000f107077210 */ /* 0x084fe60000ffe4ff */
[----:B------:R-:W2:Y:S01]  /*12e50*/  SHFL.IDX PT, R16, R0, 0x3, 0x181f ;  /* 0x00781f0000107f89 */ /* 0x000ea200000e0000 */
[-C--:B----4-:R-:W-:Y:S03]  /*12e60*/  IADD3 R4, P0, R4, R242.reuse, RZ ;  /* 0x000000f204047210 */ /* 0x090fe60007f1e0ff */
[----:B---3--:R3:W-:Y:S02]  /*12e70*/  LDGSTS.E.BYPASS.LTC128B.128 [R65+0x3900], [R6.64], !P3 ;  /* 0x0390000006417fae */ /* 0x0087e4000d901d52 */
[--C-:B-----5:R-:W-:Y:S01]  /*12e80*/  IMAD.X R5, R5, 0x1, R241.reuse, P0 ;  /* 0x0000000105057824 */ /* 0x120fe200000e06f1 */
        /* <DEDUP_REMOVED lines=11> */
[--C-:B--2---:R-:W-:Y:S01]  /*12f40*/  IMAD.X R11, R16, 0x1, R241.reuse, P4 ;  /* 0x00000001100b7824 */ /* 0x104fe200020e06f1 */
[----:B----4-:R-:W-:Y:S04]  /*12f50*/  IADD3.X R9, R15, R241, RZ, P2, !PT ;  /* 0x000000f10f097210 */ /* 0x010fe800017fe4ff */
[----:B------:R2:W-:Y:S01]  /*12f60*/  LDGSTS.E.BYPASS.LTC128B.128 [R65+0x5100], [R10.64], !P3 ;  /* 0x051000000a417fae */ /* 0x0005e2000d901d52 */
[----:B-----5:R-:W-:Y:S03]  /*12f70*/  IADD3 R4, P0, R2, R242, RZ ;  /* 0x000000f202047210 */ /* 0x020fe60007f1e0ff */
[----:B------:R2:W-:Y:S01]  /*12f80*/  LDGSTS.E.BYPASS.LTC128B.128 [R65+0x5900], [R8.64], !P3 ;  /* 0x0590000008417fae */ /* 0x0005e2000d901d52 */
[--C-:B-1----:R-:W-:Y:S02]  /*12f90*/  IMAD.X R7, R14, 0x1, R241.reuse, P1 ;  /* 0x000000010e077824 */ /* 0x102fe400008e06f1 */
[----:B------:R-:W-:Y:S03]  /*12fa0*/  IMAD.X R5, R0, 0x1, R241, P0 ;  /* 0x0000000100057824 */ /* 0x000fe600000e06f1 */
[----:B------:R2:W-:Y:S04]  /*12fb0*/  LDGSTS.E.BYPASS.LTC128B.128 [R65+0x6100], [R6.64], !P3 ;  /* 0x0610000006417fae */ /* 0x0005e8000d901d52 */
[----:B------:R2:W-:Y:S01]  /*12fc0*/  LDGSTS.E.BYPASS.LTC128B.128 [R65+0x6900], [R4.64], !P3 ;  /* 0x0690000004417fae */ /* 0x0005e2000d901d52 */
[----:B------:R-:W-:-:S05]  /*12fd0*/  BRA `(.L_x_135) ;  /* 0x00001b0000007947 */ /* 0x000fca0003800000 */
.L_x_134:
        /* <DEDUP_REMOVED lines=36> */
[----:B--2---:R-:W-:Y:S03]  /*13220*/  SHF.R.S32.HI R0, RZ, 0x1f, R56 ;  /* 0x0000001fff007819 */ /* 0x004fe60000011438 */
[----:B------:R-:W-:Y:S04]  /*13230*/  IMAD.WIDE.U32 R68, R56, c[0x0][0x208], RZ ;  /* 0x0000820038447a25 */ /* 0x000fe800078e00ff */
[----:B------:R-:W-:Y:S04]  /*13240*/  IMAD R0, R0, c[0x0][0x208], RZ ;  /* 0x0000820000007a24 */ /* 0x000fe800078e02ff */
[----:B------:R-:W-:Y:S02]  /*13250*/  IMAD R0, R56, c[0x0][0x20c], R0 ;  /* 0x0000830038007a24 */ /* 0x000fe400078e0200 */
[C---:B------:R-:W-:Y:S07]  /*13260*/  HMMA.16816.F32.BF16 R56, R108.reuse, R64, RZ ;  /* 0x000000406c38723c */ /* 0x040fee00000418ff */
[----:B------:R-:W-:Y:S01]  /*13270*/  IADD3 R65, R69, R0, RZ ;  /* 0x0000000045417210 */ /* 0x000fe20007ffe0ff */
[-C--:B------:R-:W-:Y:S01]  /*13280*/  HMMA.16816.F32.BF16 R60, R108, R66.reuse, RZ ;  /* 0x000000426c3c723c */ /* 0x080fe200000418ff */
[----:B------:R-:W-:Y:S03]  /*13290*/  MOV R64, R68 ;  /* 0x0000004400407202 */ /* 0x000fe60000000f00 */
[----:B---3--:R-:W-:Y:S02]  /*132a0*/  SHF.R.S32.HI R0, RZ, 0x1f, R2 ;  /* 0x0000001fff007819 */ /* 0x008fe40000011402 */
[----:B------:R-:W-:Y:S02]  /*132b0*/  IMAD.WIDE.U32 R72, R2, c[0x0][0x218], R64 ;  /* 0x0000860002487a25 */ /* 0x000fe400078e0040 */
[C---:B------:R-:W-:Y:S04]  /*132c0*/  HMMA.16816.F32.BF16 R64, R112.reuse, R66, RZ ;  /* 0x000000427040723c */ /* 0x040fe800000418ff */
[----:B------:R-:W-:Y:S04]  /*132d0*/  IMAD R0, R0, c[0x0][0x218], RZ ;  /* 0x0000860000007a24 */ /* 0x000fe800078e02ff */
[-C--:B------:R-:W-:Y:S01]  /*132e0*/  HMMA.16816.F32.BF16 R68, R112, R80.reuse, RZ ;  /* 0x000000507044723c */ /* 0x080fe200000418ff */
[----:B------:R-:W-:Y:S03]  /*132f0*/  IMAD R2, R2, c[0x0][0x21c], R0 ;  /* 0x0000870002027a24 */ /* 0x000fe600078e0200 */
[----:B------:R-:W-:Y:S04]  /*13300*/  IADD3 R0, P0, R72, UR6, RZ ;  /* 0x0000000648007c10 */ /* 0x000fe8000ff1e0ff */
[----:B------:R-:W-:Y:S04]  /*13310*/  IADD3.X R72, R73, UR5, R2, P0, !PT ;  /* 0x0000000549487c10 */ /* 0x000fe800087fe402 */
[C---:B------:R-:W-:Y:S04]  /*13320*/  LEA R2, P0, R0.reuse, c[0x0][0x1f8], 0x1 ;  /* 0x00007e0000027a11 */ /* 0x040fe800078008ff */
[----:B------:R-:W-:Y:S01]  /*13330*/  LEA.HI.X R0, R0, c[0x0][0x1fc], R72, 0x1, P0 ;  /* 0x00007f0000007a11 */ /* 0x000fe200000f0c48 */
[----:B------:R-:W1:Y:S01]  /*13340*/  SHFL.IDX PT, R94, R2, RZ, 0x181f ;  /* 0x00181fff025e7589 */ /* 0x000e6200000e0000 */
[C---:B------:R-:W-:Y:S07]  /*13350*/  HMMA.16816.F32.BF16 R72, R108.reuse, R80, RZ ;  /* 0x000000506c48723c */ /* 0x040fee00000418ff */
[----:B------:R-:W2:Y:S01]  /*13360*/  SHFL.IDX PT, R88, R0, RZ, 0x181f ;  /* 0x00181fff00587589 */ /* 0x000ea200000e0000 */
[-C--:B------:R-:W-:Y:S07]  /*13370*/  HMMA.16816.F32.BF16 R76, R108, R82.reuse, RZ ;  /* 0x000000526c4c723c */ /* 0x080fee00000418ff */
[----:B------:R-:W3:Y:S01]  /*13380*/  SHFL.IDX PT, R92, R2, 0x1, 0x181f ;  /* 0x00381f00025c7f89 */ /* 0x000ee200000e0000 */
[C---:B------:R-:W-:Y:S04]  /*13390*/  HMMA.16816.F32.BF16 R80, R112.reuse, R82, RZ ;  /* 0x000000527050723c */ /* 0x040fe800000418ff */
[-C--:B-1----:R-:W-:Y:S03]  /*133a0*/  IADD3 R94, P0, R94, R242.reuse, RZ ;  /* 0x000000f25e5e7210 */ /* 0x082fe60007f1e0ff */
[----:B------:R-:W1:Y:S01]  /*133b0*/  SHFL.IDX PT, R93, R0, 0x1, 0x181f ;  /* 0x00381f00005d7f89 */ /* 0x000e6200000e0000 */
[-C--:B------:R-:W-:Y:S01]  /*133c0*/  HMMA.16816.F32.BF16 R84, R112, R96.reuse, RZ ;  /* 0x000000607054723c */ /* 0x080fe200000418ff */
[-C--:B--2---:R-:W-:Y:S06]  /*133d0*/  IADD3.X R95, R88, R241.reuse, RZ, P0, !PT ;  /* 0x000000f1585f7210 */ /* 0x084fec00007fe4ff */
[----:B------:R-:W2:Y:S01]  /*133e0*/  SHFL.IDX PT, R100, R2, 0x2, 0x181f ;  /* 0x00581f0002647f89 */ /* 0x000ea200000e0000 */
[C---:B------:R-:W-:Y:S04]  /*133f0*/  HMMA.16816.F32.BF16 R88, R108.reuse, R96, RZ ;  /* 0x000000606c58723c */ /* 0x040fe800000418ff */
[-C--:B---3--:R-:W-:Y:S03]  /*13400*/  IADD3 R92, P1, R92, R242.reuse, RZ ;  /* 0x000000f25c5c7210 */ /* 0x088fe60007f3e0ff */
[----:B------:R3:W-:Y:S01]  /*13410*/  LDGSTS.E.BYPASS.LTC128B.128 [R251], [R94.64], !P3 ;  /* 0x000000005efb7fae */ /* 0x0007e2000d901d56 */
[-C--:B-1----:R-:W-:Y:S07]  /*13420*/  IADD3.X R93, R93, R241.reuse, RZ, P1, !PT ;  /* 0x000000f15d5d7210 */ /* 0x082fee0000ffe4ff */
        /* <DEDUP_REMOVED lines=363> */
.L_x_135:
        /* <DEDUP_REMOVED lines=872> */
.L_x_133:
        /* <DEDUP_REMOVED lines=121> */
.L_x_103:
[----:B------:R-:W-:Y:S02]  /*188f0*/  USHF.R.S32.HI UR8, URZ, 0x1f, UR15 ;  /* 0x0000001f3f087899 */ /* 0x000fe4000801140f */
[----:B------:R-:W-:Y:S01]  /*18900*/  ULDC.64 UR10, c[0x0][0x118] ;  /* 0x00004600000a7ab9 */ /* 0x000fe20000000a00 */
[----:B------:R-:W-:Y:S05]  /*18910*/  @P4 BRA `(.L_x_137) ;  /* 0x0000149000004947 */ /* 0x000fea0003800000 */
[----:B------:R-:W1:Y:S01]  /*18920*/  S2R R40, SR_TID.X ;  /* 0x0000000000287919 */ /* 0x000e620000002100 */
[----:B------:R-:W-:Y:S01]  /*18930*/  F2FP.BF16.PACK_AB R6, R125, R124 ;  /* 0x0000007c7d06723e */ /* 0x000fe200000010ff */
[----:B------:R-:W-:Y:S01]  /*18940*/  IMAD.MOV.U32 R5, RZ, RZ, -0x10 ;  /* 0xfffffff0ff057424 */ /* 0x000fe200078e00ff */
[----:B------:R-:W-:Y:S01]  /*18950*/  F2FP.BF16.PACK_AB R27, R27, R126 ;  /* 0x0000007e1b1b723e */ /* 0x000fe200000010ff */
[----:B------:R-:W-:Y:S01]  /*18960*/  BAR.SYNC.DEFER_BLOCKING 0x1, 0x80 ;  /* 0x0042000000007b1d */ /* 0x000fe20000010000 */
[----:B------:R-:W-:Y:S02]  /*18970*/  F2FP.BF16.PACK_AB R26, R26, R132 ;  /* 0x000000841a1a723e */ /* 0x000fe400000010ff */
[----:B------:R-:W-:-:S02]  /*18980*/  F2FP.BF16.PACK_AB R31, R31, R134 ;  /* 0x000000861f1f723e */ /* 0x000fc400000010ff */
        /* <DEDUP_REMOVED lines=8> */
[----:B------:R-:W-:Y:S02]  /*18a10*/  F2FP.BF16.PACK_AB R30, R30, R136 ;  /* 0x000000881e1e723e */ /* 0x000fe400000010ff */
[----:B------:R-:W-:Y:S01]  /*18a20*/  F2FP.BF16.PACK_AB R29, R29, R138 ;  /* 0x0000008a1d1d723e */ /* 0x000fe200000010ff */
[----:B------:R-:W-:Y:S01]  /*18a30*/  ULDC.64 UR4, c[0x0][0x500] ;  /* 0x0001400000047ab9 */ /* 0x000fe20000000a00 */
[----:B------:R-:W-:Y:S01]  /*18a40*/  F2FP.BF16.PACK_AB R21, R21, R148 ;  /* 0x000000941515723e */ /* 0x000fe200000010ff */
[----:B------:R-:W-:Y:S01]  /*18a50*/  UIMAD.WIDE UR4, UR20, UR6, UR4 ;  /* 0x00000006140472a5 */ /* 0x000fe2000f8e0204 */
[----:B------:R-:W-:-:S02]  /*18a60*/  F2FP.BF16.PACK_AB R20, R20, R150 ;  /* 0x000000961414723e */ /* 0x000fc400000010ff */
[----:B-1----:R-:W-:Y:S02]  /*18a70*/  SHF.R.S32.HI R41, RZ, 0x1f, R40 ;  /* 0x0000001fff297819 */ /* 0x002fe40000011428 */
[----:B------:R-:W-:Y:S02]  /*18a80*/  F2FP.BF16.PACK_AB R28, R28, R140 ;  /* 0x0000008c1c1c723e */ /* 0x000fe400000010ff */
[CC--:B------:R-:W-:Y:S02]  /*18a90*/  LEA.HI R2, R41.reuse, R40.reuse, RZ, 0x2 ;  /* 0x0000002829027211 */ /* 0x0c0fe400078f10ff */
[----:B------:R-:W-:Y:S02]  /*18aa0*/  LEA.HI R35, R41, R40, RZ, 0x5 ;  /* 0x0000002829237211 */ /* 0x000fe400078f28ff */
[--C-:B------:R-:W-:Y:S02]  /*18ab0*/  SHF.R.S32.HI R3, RZ, 0x2, R2.reuse ;  /* 0x00000002ff037819 */ /* 0x100fe40000011402 */
[----:B------:R-:W-:-:S02]  /*18ac0*/  SHF.R.S32.HI R0, RZ, 0x1f, R2 ;  /* 0x0000001fff007819 */ /* 0x000fc40000011402 */
[----:B------:R-:W-:Y:S02]  /*18ad0*/  SHF.R.S32.HI R34, RZ, 0x5, R35 ;  /* 0x00000005ff227819 */ /* 0x000fe40000011423 */
[----:B------:R-:W-:Y:S02]  /*18ae0*/  LEA.HI R0, R0, R3, RZ, 0x3 ;  /* 0x0000000300007211 */ /* 0x000fe400078f18ff */
[----:B------:R-:W-:Y:S02]  /*18af0*/  F2FP.BF16.PACK_AB R142, R143, R142 ;  /* 0x0000008e8f8e723e */ /* 0x000fe400000010ff */
[----:B------:R-:W-:Y:S02]  /*18b00*/  LOP3.LUT R0, R0, 0xfffffff8, RZ, 0xc0, !PT ;  /* 0xfffffff800007812 */ /* 0x000fe400078ec0ff */
[----:B------:R-:W-:Y:S02]  /*18b10*/  F2FP.BF16.PACK_AB R25, R25, R144 ;  /* 0x000000901919723e */ /* 0x000fe400000010ff */
[----:B------:R-:W-:Y:S01]  /*18b20*/  F2FP.BF16.PACK_AB R146, R147, R146 ;  /* 0x000000929392723e */ /* 0x000fe200000010ff */
[----:B------:R-:W-:Y:S01]  /*18b30*/  IMAD.IADD R3, R3, 0x1, -R0 ;  /* 0x0000000103037824 */ /* 0x000fe200078e0a00 */
[----:B------:R-:W-:-:S02]  /*18b40*/  LOP3.LUT R0, R2, 0xfffffffc, RZ, 0xc0, !PT ;  /* 0xfffffffc02007812 */ /* 0x000fc400078ec0ff */
[----:B------:R-:W-:Y:S01]  /*18b50*/  F2FP.BF16.PACK_AB R24, R24, R152 ;  /* 0x000000981818723e */ /* 0x000fe200000010ff */
[C---:B------:R-:W-:Y:S01]  /*18b60*/  IMAD.SHL.U32 R2, R3.reuse, 0x40, RZ ;  /* 0x0000004003027824 */ /* 0x040fe200078e00ff */
[----:B------:R-:W-:Y:S01]  /*18b70*/  LOP3.LUT R4, R3, 0x1, RZ, 0xc0, !PT ;  /* 0x0000000103047812 */ /* 0x000fe200078ec0ff */
[----:B------:R-:W-:Y:S01]  /*18b80*/  IMAD.IADD R14, R40, 0x1, -R0 ;  /* 0x00000001280e7824 */ /* 0x000fe200078e0a00 */
[----:B------:R-:W-:Y:S02]  /*18b90*/  F2FP.BF16.PACK_AB R23, R23, R154 ;  /* 0x0000009a1717723e */ /* 0x000fe400000010ff */
[----:B------:R-:W-:Y:S01]  /*18ba0*/  LOP3.LUT R0, R2, 0x1c0, RZ, 0xc0, !PT ;  /* 0x000001c002007812 */ /* 0x000fe200078ec0ff */
[----:B------:R-:W-:Y:S01]  /*18bb0*/  IMAD R2, R34, 0x200, R14 ;  /* 0x0000020022027824 */ /* 0x000fe200078e020e */
[----:B------:R-:W-:Y:S02]  /*18bc0*/  ISETP.NE.U32.AND P0, PT, R4, 0x1, PT ;  /* 0x000000010400780c */ /* 0x000fe40003f05070 */
[----:B------:R-:W-:-:S02]  /*18bd0*/  LEA.HI R0, R0, R0, RZ, 0x1d ;  /* 0x0000000000007211 */ /* 0x000fc400078fe8ff */
[----:B------:R-:W-:Y:S02]  /*18be0*/  R2P PR, R3, 0x6 ;  /* 0x0000000603007804 */ /* 0x000fe40000000000 */
[----:B------:R-:W-:Y:S01]  /*18bf0*/  SEL R5, R5, 0x10, !P0 ;  /* 0x0000001005057807 */ /* 0x000fe20004000000 */
[----:B------:R-:W-:Y:S01]  /*18c00*/  IMAD.U32 R0, R2, 0x2, R0 ;  /* 0x0000000202007824 */ /* 0x000fe200078e0000 */
[----:B------:R-:W-:Y:S02]  /*18c10*/  F2FP.BF16.PACK_AB R18, R18, R164 ;  /* 0x000000a41212723e */ /* 0x000fe400000010ff */
[----:B------:R-:W-:Y:S01]  /*18c20*/  F2FP.BF16.PACK_AB R13, R13, R166 ;  /* 0x000000a60d0d723e */ /* 0x000fe200000010ff */
[----:B------:R-:W-:Y:S01]  /*18c30*/  IMAD.SHL.U32 R0, R0, 0x2, RZ ;  /* 0x0000000200007824 */ /* 0x000fe200078e00ff */
[----:B------:R-:W-:Y:S02]  /*18c40*/  F2FP.BF16.PACK_AB R22, R22, R156 ;  /* 0x0000009c1616723e */ /* 0x000fe400000010ff */
[----:B------:R-:W-:Y:S01]  /*18c50*/  F2FP.BF16.PACK_AB R158, R159, R158 ;  /* 0x0000009e9f9e723e */ /* 0x000fe200000010ff */
[C---:B------:R-:W-:Y:S01]  /*18c60*/  IMAD.IADD R3, R0.reuse, 0x1, R5 ;  /* 0x0000000100037824 */ /* 0x040fe200078e0205 */
[----:B------:R1:W-:Y:S01]  /*18c70*/  STS [R0+0x80], R6 ;  /* 0x0000800600007388 */ /* 0x0003e20000000800 */
[----:B------:R-:W-:-:S02]  /*18c80*/  IADD3 R4, R0, 0x80, RZ ;  /* 0x0000008000047810 */ /* 0x000fc40007ffe0ff */
[----:B------:R-:W-:Y:S01]  /*18c90*/  IADD3 R2, R0, 0xc0, RZ ;  /* 0x000000c000027810 */ /* 0x000fe20007ffe0ff */
[----:B------:R-:W-:Y:S01]  /*18ca0*/  STS [R0+0x480], R27 ;  /* 0x0004801b00007388 */ /* 0x000fe20000000800 */
[----:B------:R-:W-:Y:S02]  /*18cb0*/  @P2 IADD3 R2, R4, -0x40, RZ ;  /* 0xffffffc004022810 */ /* 0x000fe40007ffe0ff */
[----:B------:R-:W-:Y:S01]  /*18cc0*/  F2FP.BF16.PACK_AB R12, R12, R160 ;  /* 0x000000a00c0c723e */ /* 0x000fe200000010ff */
[----:B------:R-:W-:Y:S01]  /*18cd0*/  STS [R3+0x80], R26 ;  /* 0x0000801a03007388 */ /* 0x000fe20000000800 */
[----:B------:R-:W-:Y:S02]  /*18ce0*/  F2FP.BF16.PACK_AB R19, R19, R162 ;  /* 0x000000a21313723e */ /* 0x000fe400000010ff */
[----:B------:R-:W-:Y:S01]  /*18cf0*/  F2FP.BF16.PACK_AB R17, R17, R168 ;  /* 0x000000a81111723e */ /* 0x000fe200000010ff */
[----:B------:R-:W-:Y:S01]  /*18d00*/  STS [R3+0x480], R31 ;  /* 0x0004801f03007388 */ /* 0x000fe20000000800 */
[----:B------:R-:W-:-:S02]  /*18d10*/  F2FP.BF16.PACK_AB R16, R16, R170 ;  /* 0x000000aa1010723e */ /* 0x000fc400000010ff */
[----:B------:R-:W-:Y:S01]  /*18d20*/  F2FP.BF16.PACK_AB R9, R181, R180 ;  /* 0x000000b4b509723e */ /* 0x000fe200000010ff */
[----:B------:R-:W-:Y:S01]  /*18d30*/  STS [R0+0x2080], R33 ;  /* 0x0020802100007388 */ /* 0x000fe20000000800 */
[----:B------:R-:W-:Y:S02]  /*18d40*/  F2FP.BF16.PACK_AB R8, R183, R182 ;  /* 0x000000b6b708723e */ /* 0x000fe400000010ff */
[----:B------:R-:W-:Y:S01]  /*18d50*/  F2FP.BF16.PACK_AB R11, R173, R172 ;  /* 0x000000acad0b723e */ /* 0x000fe200000010ff */
[----:B------:R3:W-:Y:S01]  /*18d60*/  STS [R0+0x2480], R122 ;  /* 0x0024807a00007388 */ /* 0x0007e20000000800 */
[----:B------:R-:W-:Y:S02]  /*18d70*/  F2FP.BF16.PACK_AB R15, R15, R174 ;  /* 0x000000ae0f0f723e */ /* 0x000fe400000010ff */
[----:B------:R-:W-:Y:S01]  /*18d80*/  F2FP.BF16.PACK_AB R10, R177, R176 ;  /* 0x000000b0b10a723e */ /* 0x000fe200000010ff */
[----:B------:R-:W-:Y:S01]  /*18d90*/  STS [R3+0x2080], R32 ;  /* 0x0020802003007388 */ /* 0x000fe20000000800 */
[----:B-1----:R-:W-:Y:S01]  /*18da0*/  IMAD.MOV.U32 R6, RZ, RZ, 0x20 ;  /* 0x00000020ff067424 */ /* 0x002fe200078e00ff */
[----:B------:R-:W-:-:S02]  /*18db0*/  F2FP.BF16.PACK_AB R7, R179, R178 ;  /* 0x000000b2b307723e */ /* 0x000fc400000010ff */
[----:B------:R1:W-:Y:S01]  /*18dc0*/  STS [R3+0x2480], R130 ;  /* 0x0024808203007388 */ /* 0x0003e20000000800 */
[----:B------:R-:W-:Y:S02]  /*18dd0*/  PLOP3.LUT P0, PT, PT, PT, UP1, 0x80, 0x0 ;  /* 0x000000000000781c */ /* 0x000fe40003f0f018 */
[----:B------:R-:W-:-:S05]  /*18de0*/  SEL R6, R6, 0xffffffe0, !P1 ;  /* 0xffffffe006067807 */ /* 0x000fca0004800000 */
[----:B------:R-:W-:-:S05]  /*18df0*/  IMAD.IADD R4, R0, 0x1, R6 ;  /* 0x0000000100047824 */ /* 0x000fca00078e0206 */
[----:B------:R-:W-:Y:S01]  /*18e00*/  STS [R4+0x80], R30 ;  /* 0x0000801e04007388 */ /* 0x000fe20000000800 */
[----:B---3--:R-:W-:-:S03]  /*18e10*/  IMAD.IADD R0, R6, 0x1, R3 ;  /* 0x0000000106007824 */ /* 0x008fc600078e0203 */
[----:B------:R-:W-:Y:S04]  /*18e20*/  STS [R4+0x480], R29 ;  /* 0x0004801d04007388 */ /* 0x000fe80000000800 */
        /* <DEDUP_REMOVED lines=10> */
[----:B---3--:R-:W-:-:S04]  /*18ed0*/  IMAD.IADD R0, R5, 0x1, R2 ;  /* 0x0000000105007824 */ /* 0x008fc800078e0202 */
        /* <DEDUP_REMOVED lines=17> */
[----:B---3--:R-:W-:Y:S01]  /*18ff0*/  IMAD.U32 R8, RZ, RZ, UR4 ;  /* 0x00000004ff087e24 */ /* 0x008fe2000f8e00ff */
[----:B------:R-:W-:Y:S06]  /*19000*/  BAR.SYNC.DEFER_BLOCKING 0x1, 0x80 ;  /* 0x0042000000007b1d */ /* 0x000fec0000010000 */
[----:B------:R-:W-:Y:S02]  /*19010*/  ULDC.64 UR4, c[0x0][0x508] ;  /* 0x0001420000047ab9 */ /* 0x000fe40000000a00 */
[----:B------:R-:W-:Y:S01]  /*19020*/  UISETP.NE.U32.AND UP0, UPT, URZ, UR4, UPT ;  /* 0x000000043f00728c */ /* 0x000fe2000bf05070 */
[----:B------:R-:W3:Y:S03]  /*19030*/  @P0 LDG.E R0, [R8.64] ;  /* 0x0000000a08000981 */ /* 0x000ee6000c1e1900 */
[----:B------:R-:W-:Y:S01]  /*19040*/  UISETP.NE.AND.EX UP0, UPT, URZ, UR5, UPT, UP0 ;  /* 0x000000053f00728c */ /* 0x000fe2000bf05300 */
[----:B------:R-:W-:-:S02]  /*19050*/  IMAD.MOV.U32 R12, RZ, RZ, c[0x0][0x388] ;  /* 0x0000e200ff0c7624 */ /* 0x000fc400078e00ff */
[----:B------:R-:W-:-:S03]  /*19060*/  ULDC.64 UR4, c[0x0][0x508] ;  /* 0x0001420000047ab9 */ /* 0x000fc60000000a00 */
[----:B------:R-:W-:-:S05]  /*19070*/  PLOP3.LUT P1, PT, PT, PT, UP0, 0x80, 0x0 ;  /* 0x000000000000781c */ /* 0x000fca0003f2f008 */
[----:B------:R-:W-:-:S06]  /*19080*/  @UP0 UIMAD.WIDE UR4, UR20, UR6, UR4 ;  /* 0x00000006140402a5 */ /* 0x000fcc000f8e0204 */
[----:B----4-:R-:W-:Y:S02]  /*19090*/  IMAD.U32 R2, RZ, RZ, UR4 ;  /* 0x00000004ff027e24 */ /* 0x010fe4000f8e00ff */
[----:B--2---:R-:W-:-:S05]  /*190a0*/  IMAD.U32 R3, RZ, RZ, UR5 ;  /* 0x00000005ff037e24 */ /* 0x004fca000f8e00ff */
[----:B------:R1:W5:Y:S01]  /*190b0*/  @P1 LDG.E R12, [R2.64] ;  /* 0x0000000a020c1981 */ /* 0x000362000c1e1900 */
[----:B------:R-:W-:Y:S02]  /*190c0*/  UMOV UR6, URZ ;  /* 0x0000003f00067c82 */ /* 0x000fe40008000000 */
[----:B------:R-:W-:Y:S01]  /*190d0*/  UMOV UR7, URZ ;  /* 0x0000003f00077c82 */ /* 0x000fe20008000000 */
[----:B---3--:R-:W2:Y:S02]  /*190e0*/  @P0 R2UR UR5, R0 ;  /* 0x00000000000503c2 */ /* 0x008ea400000e0000 */
        /* <DEDUP_REMOVED lines=8> */
.L_x_138:
        /* <DEDUP_REMOVED lines=25> */
[----:B------:R-:W-:Y:S01]  /*19300*/  USEL UR9, UR9, URZ, !UP1 ;  /* 0x0000003f09097287 */ /* 0x000fe2000c800000 */
[----:B------:R-:W-:Y:S01]  /*19310*/  LEA.HI R0, R3, R5, RZ, 0x2 ;  /* 0x0000000503007211 */ /* 0x000fe200078f10ff */
[----:B------:R-:W-:-:S02]  /*19320*/  UMOV UR18, UR6 ;  /* 0x0000000600127c82 */ /* 0x000fc40008000000 */
[----:B------:R-:W-:Y:S01]  /*19330*/  IMAD.IADD R2, R34, 0x1, -R2 ;  /* 0x0000000122027824 */ /* 0x000fe200078e0a02 */
[----:B------:R-:W-:Y:S01]  /*19340*/  SHF.R.S32.HI R0, RZ, 0x2, R0 ;  /* 0x00000002ff007819 */ /* 0x000fe20000011400 */
[----:B------:R-:W-:Y:S02]  /*19350*/  UMOV UR19, UR7 ;  /* 0x0000000700137c82 */ /* 0x000fe40008000000 */
[----:B------:R-:W-:Y:S02]  /*19360*/  UIMAD.WIDE.U32 UR22, UR6, UR4, URZ ;  /* 0x00000004061672a5 */ /* 0x000fe4000f8e003f */
[----:B------:R-:W-:Y:S01]  /*19370*/  IMAD R11, R2, 0x10, R0 ;  /* 0x00000010020b7824 */ /* 0x000fe200078e0200 */
[----:B------:R-:W-:Y:S01]  /*19380*/  LOP3.LUT R0, R6, 0xfffffff8, RZ, 0xc0, !PT ;  /* 0xfffffff806007812 */ /* 0x000fe200078ec0ff */
[----:B------:R-:W-:Y:S02]  /*19390*/  UIMAD UR16, UR6, UR5, UR16 ;  /* 0x00000005061072a4 */ /* 0x000fe4000f8e0210 */
[----:B------:R-:W-:Y:S01]  /*193a0*/  IMAD.IADD R3, R11, 0x1, R4 ;  /* 0x000000010b037824 */ /* 0x000fe200078e0204 */
[----:B------:R-:W-:Y:S01]  /*193b0*/  ULDC.64 UR6, c[0x0][0x498] ;  /* 0x0001260000067ab9 */ /* 0x000fe20000000a00 */
[----:B------:R-:W-:Y:S01]  /*193c0*/  IMAD.IADD R0, R40, 0x1, -R0 ;  /* 0x0000000128007824 */ /* 0x000fe200078e0a00 */
[----:B------:R-:W-:Y:S01]  /*193d0*/  UIMAD.WIDE.U32 UR18, UR15, UR12, UR18 ;  /* 0x0000000c0f1272a5 */ /* 0x000fe2000f8e0012 */
[----:B-1----:R-:W-:Y:S01]  /*193e0*/  IMAD R3, R22, 0x80, R3 ;  /* 0x0000008016037824 */ /* 0x002fe200078e0203 */
[----:B------:R-:W-:Y:S01]  /*193f0*/  USEL UR12, UR20, URZ, !UP1 ;  /* 0x0000003f140c7287 */ /* 0x000fe2000c800000 */
[----:B------:R-:W-:Y:S01]  /*19400*/  IMAD R6, R0, 0x10, R19 ;  /* 0x0000001000067824 */ /* 0x000fe200078e0213 */
[----:B------:R-:W-:Y:S01]  /*19410*/  UIMAD UR17, UR9, UR6, URZ ;  /* 0x00000006091172a4 */ /* 0x000fe2000f8e023f */
[----:B------:R-:W-:Y:S01]  /*19420*/  @P0 IMAD.HI.U32 R4, R3, c[0x0][0x4ec], RZ ;  /* 0x00013b0003040a27 */ /* 0x000fe200078e00ff */
[----:B------:R-:W-:-:S02]  /*19430*/  ULDC.64 UR4, c[0x0][0x3e8] ;  /* 0x0000fa0000047ab9 */ /* 0x000fc40000000a00 */
[----:B------:R-:W-:Y:S01]  /*19440*/  UIADD3 UR19, UR19, UR13, URZ ;  /* 0x0000000d13137290 */ /* 0x000fe2000fffe03f */
[----:B------:R-:W-:Y:S01]  /*19450*/  IMAD R9, R22, 0x80, R6 ;  /* 0x0000008016097824 */ /* 0x000fe200078e0206 */
[----:B------:R-:W-:Y:S01]  /*19460*/  UIMAD UR7, UR12, UR7, UR17 ;  /* 0x000000070c0772a4 */ /* 0x000fe2000f8e0211 */
[----:B------:R-:W-:Y:S01]  /*19470*/  IMAD.MOV.U32 R2, RZ, RZ, R3 ;  /* 0x000000ffff027224 */ /* 0x000fe200078e0003 */
[----:B------:R-:W-:Y:S01]  /*19480*/  @P0 SHF.R.U32.HI R2, RZ, c[0x0][0x4f0], R4 ;  /* 0x00013c00ff020a19 */ /* 0x000fe20000011604 */
[----:B------:R-:W-:Y:S01]  /*19490*/  @P0 IMAD.HI.U32 R4, R9, c[0x0][0x4ec], RZ ;  /* 0x00013b0009040a27 */ /* 0x000fe200078e00ff */
[----:B------:R-:W-:Y:S02]  /*194a0*/  UIMAD UR14, UR8, UR4, URZ ;  /* 0x00000004080e72a4 */ /* 0x000fe4000f8e023f */
[----:B------:R-:W-:Y:S01]  /*194b0*/  UIADD3 UR17, UR23, UR16, URZ ;  /* 0x0000001017117290 */ /* 0x000fe2000fffe03f */
[----:B------:R-:W-:Y:S01]  /*194c0*/  IMAD.MOV.U32 R7, RZ, RZ, R9 ;  /* 0x000000ffff077224 */ /* 0x000fe200078e0009 */
[----:B------:R-:W-:Y:S01]  /*194d0*/  @P0 SHF.R.U32.HI R7, RZ, c[0x0][0x4f0], R4 ;  /* 0x00013c00ff070a19 */ /* 0x000fe20000011604 */
[----:B------:R-:W-:Y:S01]  /*194e0*/  IMAD.SHL.U32 R4, R19, 0x40, RZ ;  /* 0x0000004013047824 */ /* 0x000fe200078e00ff */
[----:B------:R-:W-:Y:S01]  /*194f0*/  UMOV UR16, UR22 ;  /* 0x0000001600107c82 */ /* 0x000fe20008000000 */
[--C-:B------:R-:W-:Y:S01]  /*19500*/  IMAD.MOV R6, RZ, RZ, -R2.reuse ;  /* 0x000000ffff067224 */ /* 0x100fe200078e0a02 */
[----:B------:R-:W-:Y:S01]  /*19510*/  UIMAD.WIDE.U32 UR18, UR12, UR6, UR18 ;  /* 0x000000060c1272a5 */ /* 0x000fe2000f8e0012 */
[----:B------:R-:W-:Y:S01]  /*19520*/  IMAD.SHL.U32 R0, R0, 0x8, RZ ;  /* 0x0000000800007824 */ /* 0x000fe200078e00ff */
[----:B------:R-:W-:Y:S01]  /*19530*/  UIMAD UR14, UR15, UR5, UR14 ;  /* 0x000000050f0e72a4 */ /* 0x000fe2000f8e020e */
[----:B------:R-:W-:Y:S01]  /*19540*/  LOP3.LUT R4, R4, 0x1c0, RZ, 0xc0, !PT ;  /* 0x000001c004047812 */ /* 0x000fe200078ec0ff */
[----:B------:R-:W-:Y:S01]  /*19550*/  UIMAD.WIDE.U32 UR16, UR15, UR4, UR16 ;  /* 0x000000040f1072a5 */ /* 0x000fe2000f8e0010 */
[----:B------:R-:W-:Y:S01]  /*19560*/  IMAD R6, R6, c[0x0][0x4e8], R3 ;  /* 0x00013a0006067a24 */ /* 0x000fe200078e0203 */
[----:B------:R-:W-:Y:S01]  /*19570*/  SHF.R.S32.HI R8, RZ, 0x1f, R2 ;  /* 0x0000001fff087819 */ /* 0x000fe20000011402 */
[----:B------:R-:W-:Y:S01]  /*19580*/  ULDC.64 UR4, c[0x0][0x3f0] ;  /* 0x0000fc0000047ab9 */ /* 0x000fe20000000a00 */
[----:B------:R-:W-:Y:S01]  /*19590*/  LOP3.LUT R10, R4, 0x38, R0, 0xf8, !PT ;  /* 0x00000038040a7812 */ /* 0x000fe200078ef800 */
[----:B------:R-:W-:Y:S01]  /*195a0*/  UIMAD UR9, UR9, UR4, URZ ;  /* 0x00000004090972a4 */ /* 0x000fe2000f8e023f */
[----:B------:R-:W-:Y:S01]  /*195b0*/  SHF.R.U32.HI R5, RZ, 0x3, R4 ;  /* 0x00000003ff057819 */ /* 0x000fe20000011604 */
[----:B------:R-:W-:Y:S01]  /*195c0*/  UIADD3 UR17, UR17, UR14, URZ ;  /* 0x0000000e11117290 */ /* 0x000fe2000fffe03f */
[----:B------:R-:W-:Y:S01]  /*195d0*/  IMAD.U32 R3, RZ, RZ, UR7 ;  /* 0x00000007ff037e24 */ /* 0x000fe2000f8e00ff */
[----:B------:R-:W-:Y:S01]  /*195e0*/  IADD3 R2, P0, R2, UR18, RZ ;  /* 0x0000001202027c10 */ /* 0x000fe2000ff1e0ff */
[----:B------:R-:W-:Y:S01]  /*195f0*/  UIMAD UR5, UR12, UR5, UR9 ;  /* 0x000000050c0572a4 */ /* 0x000fe2000f8e0209 */
[----:B------:R-:W-:Y:S01]  /*19600*/  SHF.R.S32.HI R4, RZ, 0x1f, R6 ;  /* 0x0000001fff047819 */ /* 0x000fe20000011406 */
[----:B------:R-:W-:Y:S01]  /*19610*/  UIMAD.WIDE.U32 UR12, UR12, UR4, UR16 ;  /* 0x000000040c0c72a5 */ /* 0x000fe2000f8e0010 */
[----:B------:R-:W-:Y:S01]  /*19620*/  IADD3.X R3, R8, UR19, R3, P0, !PT ;  /* 0x0000001308037c10 */ /* 0x000fe200087fe403 */
[--C-:B------:R-:W-:Y:S01]  /*19630*/  IMAD.MOV R18, RZ, RZ, -R7.reuse ;  /* 0x000000ffff127224 */ /* 0x100fe200078e0a07 */
[----:B------:R-:W-:Y:S01]  /*19640*/  LOP3.LUT R20, R10, R5, RZ, 0x3c, !PT ;  /* 0x000000050a147212 */ /* 0x000fe200078e3cff */
[----:B------:R-:W-:Y:S01]  /*19650*/  IMAD R8, R4, c[0x0][0x488], RZ ;  /* 0x0001220004087a24 */ /* 0x000fe200078e02ff */
[----:B------:R-:W-:Y:S01]  /*19660*/  UIADD3 UR5, UR13, UR5, URZ ;  /* 0x000000050d057290 */ /* 0x000fe2000fffe03f */
[----:B------:R-:W-:Y:S01]  /*19670*/  SHF.R.S32.HI R10, RZ, 0x1f, R7 ;  /* 0x0000001fff0a7819 */ /* 0x000fe20000011407 */
[----:B------:R-:W-:Y:S01]  /*19680*/  IMAD.WIDE.U32 R4, R6, c[0x0][0x488], R2 ;  /* 0x0001220006047a25 */ /* 0x000fe200078e0002 */
[----:B------:R-:W-:-:S03]  /*19690*/  SHF.R.S32.HI R53, RZ, 0x1f, R0 ;  /* 0x0000001fff357819 */ /* 0x000fc60000011400 */
        /* <DEDUP_REMOVED lines=15> */
[----:B------:R-:W-:Y:S02]  /*19790*/  IMAD.MOV.U32 R4, RZ, RZ, R6 ;  /* 0x000000ffff047224 */ /* 0x000fe400078e0006 */
[----:B------:R-:W-:Y:S01]  /*197a0*/  IMAD R8, R22, 0x80, R11 ;  /* 0x0000008016087824 */ /* 0x000fe200078e020b */
[----:B------:R-:W-:Y:S01]  /*197b0*/  SHFL.IDX PT, R14, R9, 0x1, 0x1c1f ;  /* 0x003c1f00090e7f89 */ /* 0x000fe200000e0000 */
[----:B------:R-:W-:-:S02]  /*197c0*/  IMAD R6, R10, c[0x0][0x3d8], RZ ;  /* 0x0000f6000a067a24 */ /* 0x000fc400078e02ff */
[----:B------:R-:W-:Y:S01]  /*197d0*/  IMAD.IADD R5, R7, 0x1, R5 ;  /* 0x0000000107057824 */ /* 0x000fe200078e0205 */
[----:B------:R-:W2:Y:S01]  /*197e0*/  SHFL.IDX PT, R15, R3, 0x1, 0x1c1f ;  /* 0x003c1f00030f7f89 */ /* 0x000ea200000e0000 */
[----:B------:R-:W-:Y:S01]  /*197f0*/  IADD3 R7, R8, 0x8, RZ ;  /* 0x0000000808077810 */ /* 0x000fe20007ffe0ff */
[----:B------:R-:W-:Y:S01]  /*19800*/  IMAD R6, R18, c[0x0][0x3dc], R6 ;  /* 0x0000f70012067a24 */ /* 0x000fe200078e0206 */
[-C--:B------:R-:W-:Y:S01]  /*19810*/  ISETP.GE.OR P5, PT, R8, R2.reuse, P1 ;  /* 0x000000020800720c */ /* 0x080fe20000fa6670 */
[----:B------:R-:W-:Y:S01]  /*19820*/  SHFL.IDX PT, R12, R9, 0x2, 0x1c1f ;  /* 0x005c1f00090c7f89 */ /* 0x000fe200000e0000 */
[----:B------:R-:W-:Y:S01]  /*19830*/  IMAD.WIDE.U32 R4, R18, c[0x0][0x3d8], R4 ;  /* 0x0000f60012047a25 */ /* 0x000fe200078e0004 */
[----:B------:R-:W-:Y:S02]  /*19840*/  ISETP.GE.OR P4, PT, R7, R2, P1 ;  /* 0x000000020700720c */ /* 0x000fe40000f86670 */
[----:B------:R-:W3:Y:S01]  /*19850*/  SHFL.IDX PT, R13, R3, 0x2, 0x1c1f ;  /* 0x005c1f00030d7f89 */ /* 0x000ee200000e0000 */
[----:B------:R-:W-:Y:S01]  /*19860*/  IMAD.IADD R6, R5, 0x1, R6 ;  /* 0x0000000105067824 */ /* 0x000fe200078e0206 */
[C---:B------:R-:W-:Y:S01]  /*19870*/  LEA R5, P2, R4.reuse, c[0x0][0x380], 0x1 ;  /* 0x0000e00004057a11 */ /* 0x040fe200078408ff */
[----:B------:R-:W-:Y:S01]  /*19880*/  IMAD.SHL.U32 R7, R21, 0x8, RZ ;  /* 0x0000000815077824 */ /* 0x000fe200078e00ff */
[----:B------:R-:W-:Y:S02]  /*19890*/  SHFL.IDX PT, R10, R9, 0x3, 0x1c1f ;  /* 0x007c1f00090a7f89 */ /* 0x000fe400000e0000 */
[----:B------:R-:W-:-:S02]  /*198a0*/  LEA.HI.X R4, R4, c[0x0][0x384], R6, 0x1, P2 ;  /* 0x0000e10004047a11 */ /* 0x000fc400010f0c06 */
[----:B------:R4:W3:Y:S01]  /*198b0*/  SHFL.IDX PT, R11, R3, 0x3, 0x1c1f ;  /* 0x007c1f00030b7f89 */ /* 0x0008e200000e0000 */
[----:B------:R-:W-:-:S03]  /*198c0*/  LOP3.LUT R7, R20, 0x7ffffe00, R7, 0xf8, !PT ;  /* 0x7ffffe0014077812 */ /* 0x000fc600078ef807 */
[----:B-1----:R-:W-:Y:S02]  /*198d0*/  @!P5 ST.E [R16.64], R36 ;  /* 0x000000241000d985 */ /* 0x002fe4000c10190a */
[----:B------:R-:W-:Y:S02]  /*198e0*/  IMAD.SHL.U32 R6, R7, 0x2, RZ ;  /* 0x0000000207067824 */ /* 0x000fe400078e00ff */
[----:B--2---:R-:W-:Y:S04]  /*198f0*/  @!P4 ST.E [R14.64], R37 ;  /* 0x000000250e00c985 */ /* 0x004fe8000c10190a */
[----:B------:R-:W-:Y:S04]  /*19900*/  SHFL.IDX PT, R9, R4, RZ, 0x181f ;  /* 0x00181fff04097589 */ /* 0x000fe800000e0000 */
[----:B------:R-:W-:Y:S04]  /*19910*/  SHFL.IDX PT, R14, R5, 0x2, 0x181f ;  /* 0x00581f00050e7f89 */ /* 0x000fe800000e0000 */
[----:B------:R-:W-:Y:S01]  /*19920*/  SHFL.IDX PT, R44, R4, 0x2, 0x181f ;  /* 0x00581f00042c7f89 */ /* 0x000fe200000e0000 */
[----:B----4-:R-:W-:-:S03]  /*19930*/  IADD3 R3, R8, 0x40, RZ ;  /* 0x0000004008037810 */ /* 0x010fc60007ffe0ff */
[----:B------:R-:W-:Y:S01]  /*19940*/  SHFL.IDX PT, R15, R5, 0x3, 0x181f ;  /* 0x00781f00050f7f89 */ /* 0x000fe200000e0000 */
[----:B------:R-:W-:Y:S02]  /*19950*/  IADD3 R8, R8, 0x48, RZ ;  /* 0x0000004808087810 */ /* 0x000fe40007ffe0ff */
[-C--:B------:R-:W-:Y:S01]  /*19960*/  ISETP.GE.OR P3, PT, R3, R2.reuse, P1 ;  /* 0x000000020300720c */ /* 0x080fe20000f66670 */
[----:B------:R-:W-:Y:S01]  /*19970*/  IMAD R3, R22, 0x80, R19 ;  /* 0x0000008016037824 */ /* 0x000fe200078e0213 */
[----:B------:R-:W-:Y:S01]  /*19980*/  ISETP.GE.OR P0, PT, R8, R2, P1 ;  /* 0x000000020800720c */ /* 0x000fe20000f06670 */
[----:B------:R-:W-:Y:S03]  /*19990*/  SHFL.IDX PT, R45, R4, 0x3, 0x181f ;  /* 0x00781f00042d7f89 */ /* 0x000fe600000e0000 */
[C---:B------:R-:W-:Y:S01]  /*199a0*/  IADD3 R7, R3.reuse, 0x10, RZ ;  /* 0x0000001003077810 */ /* 0x040fe20007ffe0ff */
[----:B------:R-:W1:Y:S01]  /*199b0*/  SHFL.IDX PT, R8, R5, 0x1, 0x181f ;  /* 0x00381f0005087f89 */ /* 0x000e6200000e0000 */
[----:B------:R-:W-:-:S02]  /*199c0*/  IADD3 R32, R3, 0x40, RZ ;  /* 0x0000004003207810 */ /* 0x000fc40007ffe0ff */
[----:B------:R-:W-:Y:S01]  /*199d0*/  IADD3 R54, R3, 0x60, RZ ;  /* 0x0000006003367810 */ /* 0x000fe20007ffe0ff */
[----:B------:R-:W-:Y:S04]  /*199e0*/  SHFL.IDX PT, R48, R5, 0x4, 0x181f ;  /* 0x00981f0005307f89 */ /* 0x000fe800000e0000 */
[----:B---3--:R-:W-:Y:S04]  /*199f0*/  @!P3 ST.E [R12.64], R38 ;  /* 0x000000260c00b985 */ /* 0x008fe8000c10190a */
[----:B------:R1:W-:Y:S01]  /*19a00*/  @!P0 ST.E [R10.64], R39 ;  /* 0x000000270a008985 */ /* 0x0003e2000c10190a */
[----:B------:R-:W-:-:S03]  /*19a10*/  ISETP.GE.AND P0, PT, R0, c[0x0][0x3c8], PT ;  /* 0x0000f20000007a0c */ /* 0x000fc60003f06270 */
[----:B------:R-:W2:Y:S01]  /*19a20*/  SHFL.IDX PT, R12, R5, RZ, 0x181f ;  /* 0x00181fff050c7589 */ /* 0x000ea200000e0000 */
[-C--:B------:R-:W-:Y:S02]  /*19a30*/  ISETP.GE.OR P4, PT, R7, R2.reuse, P0 ;  /* 0x000000020700720c */ /* 0x080fe40000786670 */
[C---:B------:R-:W-:Y:S01]  /*19a40*/  ISETP.GE.OR P1, PT, R3.reuse, R2, P0 ;  /* 0x000000020300720c */ /* 0x040fe20000726670 */
[----:B------:R-:W-:Y:S01]  /*19a50*/  LDS.128 R24, [R6+0x80] ;  /* 0x0000800006187984 */ /* 0x000fe20000000c00 */
[----:B------:R-:W-:-:S03]  /*19a60*/  IADD3 R7, R3, 0x20, RZ ;  /* 0x0000002003077810 */ /* 0x000fc60007ffe0ff */
[----:B------:R-:W3:Y:S01]  /*19a70*/  SHFL.IDX PT, R11, R4, 0x1, 0x181f ;  /* 0x00381f00040b7f89 */ /* 0x000ee200000e0000 */
[-C--:B------:R-:W-:Y:S02]  /*19a80*/  ISETP.GE.OR P3, PT, R7, R2.reuse, P0 ;  /* 0x000000020700720c */ /* 0x080fe40000766670 */
[----:B------:R-:W-:Y:S01]  /*19a90*/  IADD3 R7, R3, 0x30, RZ ;  /* 0x0000003003077810 */ /* 0x000fe20007ffe0ff */
[----:B------:R-:W4:Y:S03]  /*19aa0*/  LDS.128 R20, [R6+0x880] ;  /* 0x0008800006147984 */ /* 0x000f260000000c00 */
[----:B------:R-:W-:Y:S01]  /*19ab0*/  ISETP.GE.OR P2, PT, R7, R2, P0 ;  /* 0x000000020700720c */ /* 0x000fe20000746670 */
[----:B------:R-:W4:Y:S04]  /*19ac0*/  LDS.128 R16, [R6+0x1080] ;  /* 0x0010800006107984 */ /* 0x000f280000000c00 */
[----:B------:R-:W4:Y:S01]  /*19ad0*/  LDS.128 R28, [R6+0x1880] ;  /* 0x00188000061c7984 */ /* 0x000f220000000c00 */
[----:B-1----:R-:W-:-:S03]  /*19ae0*/  @!P4 LEA R10, P6, R0, R8, 0x1 ;  /* 0x00000008000ac211 */ /* 0x002fc600078c08ff */
[----:B------:R-:W-:Y:S01]  /*19af0*/  LDS.128 R36, [R6+0x2880] ;  /* 0x0028800006247984 */ /* 0x000fe20000000c00 */
[----:B--2---:R-:W-:-:S03]  /*19b00*/  @!P1 LEA R12, P5, R0, R12, 0x1 ;  /* 0x0000000c000c9211 */ /* 0x004fc600078a08ff */
[----:B------:R-:W-:Y:S01]  /*19b10*/  LDS.128 R40, [R6+0x3080] ;  /* 0x0030800006287984 */ /* 0x000fe20000000c00 */
[----:B------:R-:W-:-:S03]  /*19b20*/  @!P1 LEA.HI.X R13, R0, R9, R53, 0x1, P5 ;  /* 0x00000009000d9211 */ /* 0x000fc600028f0c35 */
[----:B------:R-:W1:Y:S02]  /*19b30*/  SHFL.IDX PT, R49, R5, 0x6, 0x181f ;  /* 0x00d81f0005317f89 */ /* 0x000e6400000e0000 */
[----:B------:R-:W-:Y:S02]  /*19b40*/  P2R R7, PR, RZ, 0x40 ;  /* 0x00000040ff077803 */ /* 0x000fe40000000000 */
[----:B------:R-:W-:Y:S01]  /*19b50*/  SHFL.IDX PT, R52, R4, 0x4, 0x181f ;  /* 0x00981f0004347f89 */ /* 0x000fe200000e0000 */
[----:B------:R-:W-:Y:S02]  /*19b60*/  ISETP.GE.OR P6, PT, R32, R2, P0 ;  /* 0x000000022000720c */ /* 0x000fe400007c6670 */
[----:B------:R-:W-:Y:S01]  /*19b70*/  ISETP.NE.AND P5, PT, R7, RZ, PT ;  /* 0x000000ff0700720c */ /* 0x000fe20003fa5270 */
[----:B------:R-:W-:Y:S03]  /*19b80*/  LDS.128 R32, [R6+0x2080] ;  /* 0x0020800006207984 */ /* 0x000fe60000000c00 */
[C---:B---3--:R-:W-:Y:S01]  /*19b90*/  @!P4 LEA.HI.X R11, R0.reuse, R11, R53, 0x1, P5 ;  /* 0x0000000b000bc211 */ /* 0x048fe200028f0c35 */
[----:B------:R-:W2:Y:S01]  /*19ba0*/  SHFL.IDX PT, R7, R5, 0x5, 0x181f ;  /* 0x00b81f0005077f89 */ /* 0x000ea200000e0000 */
[----:B------:R-:W-:-:S03]  /*19bb0*/  @!P3 LEA R8, P5, R0, R14, 0x1 ;  /* 0x0000000e0008b211 */ /* 0x000fc600078a08ff */
[----:B------:R-:W3:Y:S01]  /*19bc0*/  SHFL.IDX PT, R51, R4, 0x5, 0x181f ;  /* 0x00b81f0004337f89 */ /* 0x000ee200000e0000 */
[C-C-:B------:R-:W-:Y:S02]  /*19bd0*/  @!P3 LEA.HI.X R9, R0.reuse, R44, R53.reuse, 0x1, P5 ;  /* 0x0000002c0009b211 */ /* 0x140fe400028f0c35 */
[C---:B------:R-:W-:Y:S01]  /*19be0*/  @!P2 LEA R14, P5, R0.reuse, R15, 0x1 ;  /* 0x0000000f000ea211 */ /* 0x040fe200078a08ff */
[----:B------:R-:W1:Y:S01]  /*19bf0*/  SHFL.IDX PT, R50, R4, 0x6, 0x181f ;  /* 0x00d81f0004327f89 */ /* 0x000e6200000e0000 */
[C---:B------:R-:W-:Y:S02]  /*19c00*/  IADD3 R44, R3.reuse, 0x50, RZ ;  /* 0x00000050032c7810 */ /* 0x040fe40007ffe0ff */
[----:B------:R-:W-:Y:S01]  /*19c10*/  @!P2 LEA.HI.X R15, R0, R45, R53, 0x1, P5 ;  /* 0x0000002d000fa211 */ /* 0x000fe200028f0c35 */
[----:B------:R-:W1:Y:S01]  /*19c20*/  SHFL.IDX PT, R5, R5, 0x7, 0x181f ;  /* 0x00f81f0005057f89 */ /* 0x000e6200000e0000 */
[-C--:B------:R-:W-:Y:S02]  /*19c30*/  ISETP.GE.OR P5, PT, R44, R2.reuse, P0 ;  /* 0x000000022c00720c */ /* 0x080fe400007a6670 */
[----:B------:R-:W-:Y:S01]  /*19c40*/  IADD3 R3, R3, 0x70, RZ ;  /* 0x0000007003037810 */ /* 0x000fe20007ffe0ff */
[----:B------:R1:W2:Y:S04]  /*19c50*/  LDS.128 R44, [R6+0x3880] ;  /* 0x00388000062c7984 */ /* 0x0002a80000000c00 */
[----:B------:R-:W-:Y:S01]  /*19c60*/  @!P1 ST.E.128 [R12.64], R24 ;  /* 0x000000180c009985 */ /* 0x000fe2000c101d0a */
[----:B------:R-:W-:-:S02]  /*19c70*/  ISETP.GE.OR P1, PT, R54, R2, P0 ;  /* 0x000000023600720c */ /* 0x000fc40000726670 */
[----:B------:R-:W-:Y:S01]  /*19c80*/  ISETP.GE.OR P0, PT, R3, R2, P0 ;  /* 0x000000020300720c */ /* 0x000fe20000706670 */
[----:B----4-:R4:W-:Y:S04]  /*19c90*/  @!P4 ST.E.128 [R10.64], R20 ;  /* 0x000000140a00c985 */ /* 0x0109e8000c101d0a */
[----:B------:R2:W-:Y:S04]  /*19ca0*/  @!P3 ST.E.128 [R8.64], R16 ;  /* 0x000000100800b985 */ /* 0x0005e8000c101d0a */
[----:B------:R3:W-:Y:S04]  /*19cb0*/  @!P2 ST.E.128 [R14.64], R28 ;  /* 0x0000001c0e00a985 */ /* 0x0007e8000c101d0a */
[----:B------:R-:W2:Y:S01]  /*19cc0*/  SHFL.IDX PT, R4, R4, 0x7, 0x181f ;  /* 0x00f81f0004047f89 */ /* 0x000ea200000e0000 */
[----:B-1----:R-:W-:-:S02]  /*19cd0*/  @!P1 LEA R6, P2, R0, R49, 0x1 ;  /* 0x0000003100069211 */ /* 0x002fc400078408ff */
[C---:B----4-:R-:W-:Y:S02]  /*19ce0*/  @!P6 LEA R10, P4, R0.reuse, R48, 0x1 ;  /* 0x00000030000ae211 */ /* 0x050fe400078808ff */
[C---:B--2---:R-:W-:Y:S02]  /*19cf0*/  @!P5 LEA R8, P3, R0.reuse, R7, 0x1 ;  /* 0x000000070008d211 */ /* 0x044fe400078608ff */
[C-C-:B------:R-:W-:Y:S02]  /*19d00*/  @!P6 LEA.HI.X R11, R0.reuse, R52, R53.reuse, 0x1, P4 ;  /* 0x00000034000be211 */ /* 0x140fe400020f0c35 */
[C-C-:B---3--:R-:W-:Y:S02]  /*19d10*/  @!P5 LEA.HI.X R9, R0.reuse, R51, R53.reuse, 0x1, P3 ;  /* 0x000000330009d211 */ /* 0x148fe400018f0c35 */
[----:B------:R-:W-:Y:S01]  /*19d20*/  @!P1 LEA.HI.X R7, R0, R50, R53, 0x1, P2 ;  /* 0x0000003200079211 */ /* 0x000fe200010f0c35 */
[----:B------:R1:W-:Y:S04]  /*19d30*/  @!P6 ST.E.128 [R10.64], R32 ;  /* 0x000000200a00e985 */ /* 0x0003e8000c101d0a */
[----:B------:R1:W-:Y:S04]  /*19d40*/  @!P5 ST.E.128 [R8.64], R36 ;  /* 0x000000240800d985 */ /* 0x0003e8000c101d0a */
[----:B------:R1:W-:Y:S01]  /*19d50*/  @!P1 ST.E.128 [R6.64], R40 ;  /* 0x0000002806009985 */ /* 0x0003e2000c101d0a */
[----:B------:R-:W-:Y:S05]  /*19d60*/  @P0 EXIT ;  /* 0x000000000000094d */ /* 0x000fea0003800000 */
[----:B------:R-:W-:-:S04]  /*19d70*/  LEA R2, P0, R0, R5, 0x1 ;  /* 0x0000000500027211 */ /* 0x000fc800078008ff */
[----:B------:R-:W-:-:S05]  /*19d80*/  LEA.HI.X R3, R0, R4, R53, 0x1, P0 ;  /* 0x0000000400037211 */ /* 0x000fca00000f0c35 */
[----:B------:R-:W-:Y:S01]  /*19d90*/  ST.E.128 [R2.64], R44 ;  /* 0x0000002c02007985 */ /* 0x000fe2000c101d0a */
[----:B------:R-:W-:Y:S05]  /*19da0*/  EXIT ;  /* 0x000000000000794d */ /* 0x000fea0003800000 */
.L_x_137:
        /* <DEDUP_REMOVED lines=10> */
[----:B------:R-:W3:Y:S01]  /*19e50*/  @P0 LDG.E R0, [R4.64] ;  /* 0x0000000a04000981 */ /* 0x000ee2000c1e1900 */
        /* <DEDUP_REMOVED lines=11> */
[----:B---3--:R-:W3:Y:S02]  /*19f10*/  @P0 R2UR UR5, R0 ;  /* 0x00000000000503c2 */ /* 0x008ee400000e0000 */
[----:B---3--:R-:W-:Y:S02]  /*19f20*/  @UP1 USHF.R.S32.HI UR4, URZ, 0x1f, UR5 ;  /* 0x0000001f3f041899 */ /* 0x008fe40008011405 */
[----:B------:R-:W-:-:S05]  /*19f30*/  @UP1 UMOV UR12, UR5 ;  /* 0x00000005000c1c82 */ /* 0x000fca0008000000 */
[----:B------:R-:W-:Y:S01]  /*19f40*/  @UP1 UMOV UR13, UR4 ;  /* 0x00000004000d1c82 */ /* 0x000fe20008000000 */
[----:B------:R-:W-:Y:S05]  /*19f50*/  @P1 BRA `(.L_x_139) ;  /* 0x0000004000001947 */ /* 0x000fea0003800000 */
[----:B-1----:R-:W-:Y:S05]  /*19f60*/  @!P0 BRA `(.L_x_139) ;  /* 0x0000003000008947 */ /* 0x002fea0003800000 */
[----:B------:R-:W3:Y:S04]  /*19f70*/  LDG.E R0, [R4.64] ;  /* 0x0000000a04007981 */ /* 0x000ee8000c1e1900 */
[----:B------:R-:W3:Y:S02]  /*19f80*/  LDG.E R2, [R4.64+0x4] ;  /* 0x0000040a04027981 */ /* 0x000ee4000c1e1900 */
[----:B---3-5:R-:W-:Y:S02]  /*19f90*/  IADD3 R9, -R0, R2, RZ ;  /* 0x0000000200097210 */ /* 0x028fe40007ffe1ff */
.L_x_139:
        /* <DEDUP_REMOVED lines=43> */
.L_x_141:
[----:B------:R-:W-:Y:S05]  /*1a250*/  BSYNC B0 ;  /* 0x0000000000007941 */ /* 0x000fea0003800000 */
.L_x_140:
[----:B------:R-:W3:Y:S01]  /*1a260*/  S2R R10, SR_CTAID.X ;  /* 0x00000000000a7919 */ /* 0x000ee20000002500 */
        /* <DEDUP_REMOVED lines=18> */
[----:B---3--:R-:W-:Y:S02]  /*1a390*/  IMAD R0, R10, 0x80, R0 ;  /* 0x000000800a007824 */ /* 0x008fe400078e0200 */
        /* <DEDUP_REMOVED lines=30> */
[----:B------:R-:W3:Y:S01]  /*1a580*/  SHFL.IDX PT, R7, R3, RZ, 0x181f ;  /* 0x00181fff03077589 */ /* 0x000ee200000e0000 */
[----:B------:R-:W-:Y:S02]  /*1a590*/  SHF.R.S32.HI R20, RZ, 0x1f, R0 ;  /* 0x0000001fff147819 */ /* 0x000fe40000011400 */
[C---:B------:R-:W-:Y:S01]  /*1a5a0*/  IADD3 R8, R2.reuse, 0x10, RZ ;  /* 0x0000001002087810 */ /* 0x040fe20007ffe0ff */
[----:B------:R-:W4:Y:S01]  /*1a5b0*/  SHFL.IDX PT, R5, R4, 0x1, 0x181f ;  /* 0x00381f0004057f89 */ /* 0x000f2200000e0000 */
[----:B------:R-:W-:-:S02]  /*1a5c0*/  ISETP.GE.OR P1, PT, R2, R19, P0 ;  /* 0x000000130200720c */ /* 0x000fc40000726670 */
[-C--:B------:R-:W-:Y:S01]  /*1a5d0*/  ISETP.GE.OR P5, PT, R8, R19.reuse, P0 ;  /* 0x000000130800720c */ /* 0x080fe200007a6670 */
[----:B------:R-:W2:Y:S01]  /*1a5e0*/  SHFL.IDX PT, R9, R3, 0x1, 0x181f ;  /* 0x00381f0003097f89 */ /* 0x000ea200000e0000 */
[C---:B------:R-:W-:Y:S02]  /*1a5f0*/  IADD3 R14, R2.reuse, 0x20, RZ ;  /* 0x00000020020e7810 */ /* 0x040fe40007ffe0ff */
[----:B------:R-:W-:Y:S01]  /*1a600*/  IADD3 R10, R2, 0x40, RZ ;  /* 0x00000040020a7810 */ /* 0x000fe20007ffe0ff */
[----:B------:R-:W2:Y:S01]  /*1a610*/  SHFL.IDX PT, R8, R4, 0x2, 0x181f ;  /* 0x00581f0004087f89 */ /* 0x000ea200000e0000 */
[-C--:B------:R-:W-:Y:S02]  /*1a620*/  ISETP.GE.OR P4, PT, R14, R19.reuse, P0 ;  /* 0x000000130e00720c */ /* 0x080fe40000786670 */
[----:B------:R-:W-:Y:S01]  /*1a630*/  IADD3 R13, R2, 0x30, RZ ;  /* 0x00000030020d7810 */ /* 0x000fe20007ffe0ff */
[----:B------:R-:W2:Y:S01]  /*1a640*/  SHFL.IDX PT, R12, R3, 0x2, 0x181f ;  /* 0x00581f00030c7f89 */ /* 0x000ea200000e0000 */
[----:B------:R-:W-:-:S02]  /*1a650*/  ISETP.GE.OR P6, PT, R10, R19, P0 ;  /* 0x000000130a00720c */ /* 0x000fc400007c6670 */
[----:B------:R-:W-:Y:S01]  /*1a660*/  ISETP.GE.OR P3, PT, R13, R19, P0 ;  /* 0x000000130d00720c */ /* 0x000fe20000766670 */
[----:B------:R-:W2:Y:S01]  /*1a670*/  SHFL.IDX PT, R11, R4, 0x3, 0x181f ;  /* 0x00781f00040b7f89 */ /* 0x000ea200000e0000 */
[----:B-1----:R-:W-:-:S03]  /*1a680*/  @!P1 LEA R6, P2, R0, R6, 0x1 ;  /* 0x0000000600069211 */ /* 0x002fc600078408ff */
[----:B------:R-:W1:Y:S01]  /*1a690*/  SHFL.IDX PT, R14, R3, 0x3, 0x181f ;  /* 0x00781f00030e7f89 */ /* 0x000e6200000e0000 */
[----:B---3--:R-:W-:-:S03]  /*1a6a0*/  @!P1 LEA.HI.X R7, R0, R7, R20, 0x1, P2 ;  /* 0x0000000700079211 */ /* 0x008fc600010f0c14 */
[----:B------:R-:W3:Y:S04]  /*1a6b0*/  SHFL.IDX PT, R10, R4, 0x4, 0x181f ;  /* 0x00981f00040a7f89 */ /* 0x000ee800000e0000 */
[----:B------:R1:W-:Y:S04]  /*1a6c0*/  @!P1 ST.E.128 [R6.64], RZ ;  /* 0x000000ff06009985 */ /* 0x0003e8000c101d0a */
[----:B------:R-:W-:Y:S04]  /*1a6d0*/  SHFL.IDX PT, R13, R4, 0x5, 0x181f ;  /* 0x00b81f00040d7f89 */ /* 0x000fe800000e0000 */
[----:B------:R-:W-:Y:S04]  /*1a6e0*/  SHFL.IDX PT, R15, R4, 0x6, 0x181f ;  /* 0x00d81f00040f7f89 */ /* 0x000fe800000e0000 */
[----:B------:R-:W3:Y:S04]  /*1a6f0*/  SHFL.IDX PT, R18, R3, 0x4, 0x181f ;  /* 0x00981f0003127f89 */ /* 0x000ee800000e0000 */
[----:B------:R-:W3:Y:S04]  /*1a700*/  SHFL.IDX PT, R17, R3, 0x5, 0x181f ;  /* 0x00b81f0003117f89 */ /* 0x000ee800000e0000 */
[----:B------:R-:W3:Y:S04]  /*1a710*/  SHFL.IDX PT, R16, R3, 0x6, 0x181f ;  /* 0x00d81f0003107f89 */ /* 0x000ee800000e0000 */
[----:B------:R-:W3:Y:S01]  /*1a720*/  SHFL.IDX PT, R4, R4, 0x7, 0x181f ;  /* 0x00f81f0004047f89 */ /* 0x000ee200000e0000 */
[----:B-1----:R-:W-:-:S02]  /*1a730*/  IADD3 R7, R2, 0x50, RZ ;  /* 0x0000005002077810 */ /* 0x002fc40007ffe0ff */
[C---:B----4-:R-:W-:Y:S01]  /*1a740*/  @!P5 LEA R6, P1, R0.reuse, R5, 0x1 ;  /* 0x000000050006d211 */ /* 0x050fe200078208ff */
[----:B------:R-:W1:Y:S01]  /*1a750*/  SHFL.IDX PT, R3, R3, 0x7, 0x181f ;  /* 0x00f81f0003037f89 */ /* 0x000e6200000e0000 */
[----:B------:R-:W-:Y:S02]  /*1a760*/  ISETP.GE.OR P2, PT, R7, R19, P0 ;  /* 0x000000130700720c */ /* 0x000fe40000746670 */
[C---:B--2---:R-:W-:Y:S02]  /*1a770*/  @!P5 LEA.HI.X R7, R0.reuse, R9, R20, 0x1, P1 ;  /* 0x000000090007d211 */ /* 0x044fe400008f0c14 */
[----:B------:R-:W-:Y:S02]  /*1a780*/  @!P4 LEA R8, P1, R0, R8, 0x1 ;  /* 0x000000080008c211 */ /* 0x000fe400078208ff */
[C---:B------:R-:W-:Y:S01]  /*1a790*/  IADD3 R9, R2.reuse, 0x60, RZ ;  /* 0x0000006002097810 */ /* 0x040fe20007ffe0ff */
[----:B------:R2:W-:Y:S01]  /*1a7a0*/  @!P5 ST.E.128 [R6.64], RZ ;  /* 0x000000ff0600d985 */ /* 0x0005e2000c101d0a */
[----:B------:R-:W-:-:S09]  /*1a7b0*/  IADD3 R2, R2, 0x70, RZ ;  /* 0x0000007002027810 */ /* 0x000fd20007ffe0ff */
[----:B------:R-:W-:Y:S02]  /*1a7c0*/  P2R R5, PR, RZ, 0x2 ;  /* 0x00000002ff057803 */ /* 0x000fe40000000000 */
[-C--:B------:R-:W-:Y:S02]  /*1a7d0*/  ISETP.GE.OR P1, PT, R9, R19.reuse, P0 ;  /* 0x000000130900720c */ /* 0x080fe40000726670 */
[----:B------:R-:W-:Y:S02]  /*1a7e0*/  ISETP.NE.AND P5, PT, R5, RZ, PT ;  /* 0x000000ff0500720c */ /* 0x000fe40003fa5270 */
[----:B------:R-:W-:Y:S02]  /*1a7f0*/  ISETP.GE.OR P0, PT, R2, R19, P0 ;  /* 0x000000130200720c */ /* 0x000fe40000706670 */
[----:B------:R-:W-:-:S05]  /*1a800*/  @!P4 LEA.HI.X R9, R0, R12, R20, 0x1, P5 ;  /* 0x0000000c0009c211 */ /* 0x000fca00028f0c14 */
[----:B------:R4:W-:Y:S01]  /*1a810*/  @!P4 ST.E.128 [R8.64], RZ ;  /* 0x000000ff0800c985 */ /* 0x0009e2000c101d0a */
[----:B--2---:R-:W-:-:S04]  /*1a820*/  @!P3 LEA R6, P5, R0, R11, 0x1 ;  /* 0x0000000b0006b211 */ /* 0x004fc800078a08ff */
[C---:B------:R-:W-:Y:S02]  /*1a830*/  @!P3 LEA.HI.X R7, R0.reuse, R14, R20, 0x1, P5 ;  /* 0x0000000e0007b211 */ /* 0x040fe400028f0c14 */
[----:B---3--:R-:W-:-:S03]  /*1a840*/  @!P6 LEA R10, P5, R0, R10, 0x1 ;  /* 0x0000000a000ae211 */ /* 0x008fc600078a08ff */
[----:B------:R2:W-:Y:S01]  /*1a850*/  @!P3 ST.E.128 [R6.64], RZ ;  /* 0x000000ff0600b985 */ /* 0x0005e2000c101d0a */
[----:B------:R-:W-:-:S05]  /*1a860*/  @!P6 LEA.HI.X R11, R0, R18, R20, 0x1, P5 ;  /* 0x00000012000be211 */ /* 0x000fca00028f0c14 */
[----:B------:R3:W-:Y:S01]  /*1a870*/  @!P6 ST.E.128 [R10.64], RZ ;  /* 0x000000ff0a00e985 */ /* 0x0007e2000c101d0a */
[----:B----4-:R-:W-:-:S04]  /*1a880*/  @!P2 LEA R8, P4, R0, R13, 0x1 ;  /* 0x0000000d0008a211 */ /* 0x010fc800078808ff */
[----:B------:R-:W-:-:S05]  /*1a890*/  @!P2 LEA.HI.X R9, R0, R17, R20, 0x1, P4 ;  /* 0x000000110009a211 */ /* 0x000fca00020f0c14 */
[----:B------:R3:W-:Y:S01]  /*1a8a0*/  @!P2 ST.E.128 [R8.64], RZ ;  /* 0x000000ff0800a985 */ /* 0x0007e2000c101d0a */
[----:B--2---:R-:W-:-:S04]  /*1a8b0*/  @!P1 LEA R6, P3, R0, R15, 0x1 ;  /* 0x0000000f00069211 */ /* 0x004fc800078608ff */
[----:B------:R-:W-:-:S05]  /*1a8c0*/  @!P1 LEA.HI.X R7, R0, R16, R20, 0x1, P3 ;  /* 0x0000001000079211 */ /* 0x000fca00018f0c14 */
[----:B------:R3:W-:Y:S01]  /*1a8d0*/  @!P1 ST.E.128 [R6.64], RZ ;  /* 0x000000ff06009985 */ /* 0x0007e2000c101d0a */
[----:B------:R-:W-:Y:S05]  /*1a8e0*/  @P0 EXIT ;  /* 0x000000000000094d */ /* 0x000fea0003800000 */
[----:B-1----:R-:W-:-:S04]  /*1a8f0*/  LEA R2, P0, R0, R4, 0x1 ;  /* 0x0000000400027211 */ /* 0x002fc800078008ff */
[----:B------:R-:W-:-:S05]  /*1a900*/  LEA.HI.X R3, R0, R3, R20, 0x1, P0 ;  /* 0x0000000300037211 */ /* 0x000fca00000f0c14 */
[----:B------:R-:W-:Y:S01]  /*1a910*/  ST.E.128 [R2.64], RZ ;  /* 0x000000ff02007985 */ /* 0x000fe2000c101d0a */
[----:B------:R-:W-:Y:S05]  /*1a920*/  EXIT ;  /* 0x000000000000794d */ /* 0x000fea0003800000 */
.L_x_142:
        /* <DEDUP_REMOVED lines=13> */
.L_x_1598:


//--------------------- .text._ZN7cutlass13device_kernelIN5flash19enable_sm80_to_sm89INS1_16FlashAttnFwdSm80INS1_25CollectiveMainloopFwdSm80ILi4ELi1ELb0EN4cute5tupleIJNS5_1CILi128EEENS7_ILi96EEENS7_ILi64EEEEEELi64ENS_10bfloat16_tEfNS_4arch4Sm80ELb0ELb1ELb1ELb0ELb1ELb0ELb1ELb0EEENS1_21CollectiveEpilogueFwdINS6_IJS8_SA_S9_EEENS6_IJNS7_ILi1EEESI_SI_EEESC_SE_Li128ELb0ELb1ELb0ELb0EEENS1_19SingleTileSchedulerILb0ELb0ELb1ELi128EEEEEEEEEvNT_6ParamsE --------------------------
	.section	.text._ZN7cutlass13device_kernelIN5flash19enable_sm80_to_sm89INS1_16FlashAttnFwdSm80INS1_25CollectiveMainloopFwdSm80ILi4ELi1ELb0EN4cute5tupleIJNS5_1CILi128EEENS7_ILi96EEENS7_ILi64EEEEEELi64ENS_10bfloat16_tEfNS_4arch4Sm80ELb0ELb1ELb1ELb0ELb1ELb0ELb1ELb0EEENS1_21CollectiveEpilogueFwdINS6_IJS8_SA_S9_EEENS6_IJNS7_ILi1EEESI_SI_EEESC_SE_Li128ELb0ELb1ELb0ELb0EEENS1_19SingleTileSchedulerILb0ELb0ELb1ELi128EEEEEEEEEvNT_6ParamsE,"ax",@progbits
	.sectioninfo	@"SHI_REGISTERS=255"
	.align	128
.text._ZN7cutlass13device_kernelIN5flash19enable_sm80_to_sm89INS1_16FlashAttnFwdSm80INS1_25CollectiveMainloopFwdSm80ILi4ELi1ELb0EN4cute5tupleIJNS5_1CILi128EEENS7_ILi96EEENS7_ILi64EEEEEELi64ENS_10bfloat16_tEfNS_4arch4Sm80ELb0ELb1ELb1ELb0ELb1ELb0ELb1ELb0EEENS1_21CollectiveEpilogueFwdINS6_IJS8_SA_S9_EEENS6_IJNS7_ILi1EEESI_SI_EEESC_SE_Li128ELb0ELb1ELb0ELb0EEENS1_19SingleTileSchedulerILb0ELb0ELb1ELi128EEEEEEEEEvNT_6ParamsE:
        .type           _ZN7cutlass13device_kernelIN5flash19enable_sm80_to_sm89INS1_16FlashAttnFwdSm80INS1_25CollectiveMainloopFwdSm80ILi4ELi1ELb0EN4cute5tupleIJNS5_1CILi128EEENS7_ILi96EEENS7_ILi64EEEEEELi64ENS_10bfloat16_tEfNS_4arch4Sm80ELb0ELb1ELb1ELb0ELb1ELb0ELb1ELb0EEENS1_21CollectiveEpilogueFwdINS6_IJS8_SA_S9_EEENS6_IJNS7_ILi1EEESI_SI_EEESC_SE_Li128ELb0ELb1ELb0ELb0EEENS1_19SingleTileSchedulerILb0ELb0ELb1ELi128EEEEEEEEEvNT_6ParamsE,@function
        .size           _ZN7cutlass13device_kernelIN5flash19enable_sm80_to_sm89INS1_16FlashAttnFwdSm80INS1_25CollectiveMainloopFwdSm80ILi4ELi1ELb0EN4cute5tupleIJNS5_1CILi128EEENS7_ILi96EEENS7_ILi64EEEEEELi64ENS_10bfloat16_tEfNS_4arch4Sm80ELb0ELb1ELb1ELb0ELb1ELb0ELb1ELb0EEENS1_21CollectiveEpilogueFwdINS6_IJS8_SA_S9_EEENS6_IJNS7_ILi1EEESI_SI_EEESC_SE_Li128ELb0ELb1ELb0ELb0EEENS1_19SingleTileSchedulerILb0ELb0ELb1ELi128EEEEEEEEEvNT_6ParamsE,(.L_x_1599 - _ZN7cutlass13device_kernelIN5flash19enable_sm80_to_sm89INS1_16FlashAttnFwdSm80INS1_25CollectiveMainloopFwdSm80ILi4ELi1ELb0EN4cute5tupleIJNS5_1CILi128EEENS7_ILi96EEENS7_ILi64EEEEEELi64ENS_10bfloat16_tEfNS_4arch4Sm80ELb0ELb1ELb1ELb0ELb1ELb0ELb1ELb0EEENS1_21CollectiveEpilogueFwdINS6_IJS8_SA_S9_EEENS6_IJNS7_ILi1EEESI_SI_EEESC_SE_Li128ELb0ELb1ELb0ELb0EEENS1_19SingleTileSchedulerILb0ELb0ELb1ELi128EEEEEEEEEvNT_6ParamsE)
        .other          _ZN7cutlass13device_kernelIN5flash19enable_sm80_to_sm89INS1_16FlashAttnFwdSm80INS1_25CollectiveMainloopFwdSm80ILi4ELi1ELb0EN4cute5tupleIJNS5_1CILi128EEENS7_ILi96EEENS7_ILi64EEEEEELi64ENS_10bfloat16_tEfNS_4arch4Sm80ELb0ELb1ELb1ELb0ELb1ELb0ELb1ELb0EEENS1_21CollectiveEpilogueFwdINS6_IJS8_SA_S9_EEENS6_IJNS7_ILi1EEESI_SI_EEESC_SE_Li128ELb0ELb1ELb0ELb0EEENS1_19SingleTileSchedulerILb0ELb0ELb1ELi128EEEEEEEEEvNT_6ParamsE,@"STO_CUDA_ENTRY STV_DEFAULT"
_ZN7cutlass13device_kernelIN5flash19enable_sm80_to_sm89INS1_16FlashAttnFwdSm80INS1_25CollectiveMainloopFwdSm80ILi4ELi1ELb0EN4cute5tupleIJNS5_1CILi128EEENS7_ILi96EEENS7_ILi64EEEEEELi64ENS_10bfloat16_tEfNS_4arch4Sm80ELb0ELb1ELb1ELb0ELb1ELb0ELb1ELb0EEENS1_21CollectiveEpilogueFwdINS6_IJS8_SA_S9_EEENS6_IJNS7_ILi1EEESI_SI_EEESC_SE_Li128ELb0ELb1ELb0ELb0EEENS1_19SingleTileSchedulerILb0ELb0ELb1ELi128EEEEEEEEEvNT_6ParamsE:
[----:B------:R-:W-:-:S03]  /*0000*/  MOV R1, c[0x0][0x28] ;  /* 0x00000a0000017a02 */ /* 0x000fc60000000f00 */
[----:B------:R-:W1:Y:S01]  /*0010*/  S2UR UR16, SR_CTAID.Z ;  /* 0x00000000001079c3 */ /* 0x000e620000002700 */
[----:B------:R-:W-:Y:S02]  /*0020*/  IADD3 R1, R1, -0x40, RZ ;  /* 0xffffffc001017810 */ /* 0x000fe40007ffe0ff */
[----:B-1----:R-:W-:-:S13]  /*0030*/  ISETP.LE.AND P0, PT, RZ, UR16, PT ;  /* 0x00000010ff007c0c */ /* 0x002fda000bf03270 */
[----:B------:R-:W-:Y:S05]  /*0040*/  @!P0 EXIT ;  /* 0x000000000000894d */ /* 0x000fea0003800000 */
[----:B------:R-:W-:Y:S01]  /*0050*/  ULDC.64 UR4, c[0x0][0x370] ;  /* 0x0000dc0000047ab9 */ /* 0x000fe20000000a00 */
[----:B------:R-:W-:Y:S01]  /*0060*/  IMAD.MOV.U32 R204, RZ, RZ, RZ ;  /* 0x000000ffffcc7224 */ /* 0x000fe200078e00ff */
[----:B------:R-:W-:Y:S02]  /*0070*/  UISETP.NE.U32.AND UP0, UPT, URZ, UR4, UPT ;  /* 0x000000043f00728c */ /* 0x000fe4000bf05070 */
[----:B------:R-:W-:Y:S02]  /*0080*/  ULDC.64 UR6, c[0x0][0x370] ;  /* 0x0000dc0000067ab9 */ /* 0x000fe40000000a00 */
[----:B------:R-:W-:Y:S02]  /*0090*/  UISETP.NE.AND.EX UP0, UPT, URZ, UR5, UPT, UP0 ;  /* 0x000000053f00728c */ /* 0x000fe4000bf05300 */
[----:B------:R-:W-:-:S04]  /*00a0*/  ULDC.64 UR48, c[0x0][0x118] ;  /* 0x0000460000307ab9 */ /* 0x000fc80000000a00 */
[----:B------:R-:W-:-:S05]  /*00b0*/  PLOP3.LUT P0, PT, PT, PT, UP0, 0x80, 0x0 ;  /* 0x000000000000781c */ /* 0x000fca0003f0f008 */
[----:B------:R-:W-:Y:S02]  /*00c0*/  @UP0 UMOV UR4, 0x4 ;  /* 0x0000000400040882 */ /* 0x000fe40000000000 */
[----:B------:R-:W-:-:S06]  /*00d0*/  @UP0 UIMAD.WIDE UR4, UR16, UR4, UR6 ;  /* 0x00000004100402a5 */ /* 0x000fcc000f8e0206 */
[----:B------:R-:W-:Y:S01]  /*00e0*/  MOV R2, UR4 ;  /* 0x0000000400027c02 */ /* 0x000fe20008000f00 */
[----:B------:R-:W-:Y:S01]  /*00f0*/  IMAD.U32 R3, RZ, RZ, UR5 ;  /* 0x00000005ff037e24 */ /* 0x000fe2000f8e00ff */
[----:B------:R-:W1:Y:S01]  /*0100*/  S2UR UR14, SR_CTAID.X ;  /* 0x00000000000e79c3 */ /* 0x000e620000002500 */
[----:B------:R-:W-:Y:S02]  /*0110*/  ULDC UR12, c[0x0][0x2c4] ;  /* 0x0000b100000c7ab9 */ /* 0x000fe40000000800 */
[----:B------:R-:W-:Y:S01]  /*0120*/  ULDC.64 UR4, c[0x0][0x2c8] ;  /* 0x0000b20000047ab9 */ /* 0x000fe20000000a00 */
[----:B------:R-:W2:Y:S01]  /*0130*/  @P0 LDG.E R204, [R2.64] ;  /* 0x0000003002cc0981 */ /* 0x000ea2000c1e1900 */
[----:B------:R-:W-:Y:S02]  /*0140*/  UISETP.NE.AND UP2, UPT, UR12, 0x1, UPT ;  /* 0x000000010c00788c */ /* 0x000fe4000bf45270 */
[----:B------:R-:W-:Y:S01]  /*0150*/  ULDC UR10, c[0x0][0x1d0] ;  /* 0x00007400000a7ab9 */ /* 0x000fe20000000800 */
[----:B------:R-:W3:Y:S01]  /*0160*/  S2UR UR11, SR_CTAID.Y ;  /* 0x00000000000b79c3 */ /* 0x000ee20000002600 */
[----:B------:R-:W4:Y:S01]  /*0170*/  S2R R200, SR_TID.X ;  /* 0x0000000000c87919 */ /* 0x000f220000002100 */
[----:B-1----:R-:W-:-:S06]  /*0180*/  USHF.L.U32 UR14, UR14, 0x7, URZ ;  /* 0x000000070e0e7899 */ /* 0x002fcc000800063f */
[----:B------:R-:W-:Y:S02]  /*0190*/  @UP2 UIADD3 UR8, UR14, 0x7f, URZ ;  /* 0x0000007f0e082890 */ /* 0x000fe4000fffe03f */
[----:B------:R-:W-:Y:S02]  /*01a0*/  UIADD3 UR6, UR14, 0x7f, URZ ;  /* 0x0000007f0e067890 */ /* 0x000fe4000fffe03f */
[----:B------:R-:W-:Y:S02]  /*01b0*/  UIMAD.WIDE.U32 UR8, UR8, UR4, URZ ;  /* 0x00000004080872a5 */ /* 0x000fe4000f8e003f */
[----:B---3--:R-:W-:-:S05]  /*01c0*/  USHF.R.S32.HI UR15, URZ, 0x1f, UR11 ;  /* 0x0000001f3f0f7899 */ /* 0x008fca000801140b */
[----:B------:R-:W-:Y:S02]  /*01d0*/  @UP2 UMOV UR7, UR9 ;  /* 0x0000000900072c82 */ /* 0x000fe40008000000 */
[----:B------:R-:W-:Y:S02]  /*01e0*/  @UP2 USHF.R.U32.HI UR6, URZ, UR5, UR7 ;  /* 0x000000053f062299 */ /* 0x000fe40008011607 */
[----:B------:R-:W-:Y:S02]  /*01f0*/  UMOV UR8, 0x1 ;  /* 0x0000000100087882 */ /* 0x000fe40000000000 */
[----:B------:R-:W-:Y:S02]  /*0200*/  ULDC.64 UR4, c[0x0][0x328] ;  /* 0x0000ca0000047ab9 */ /* 0x000fe40000000a00 */
[----:B------:R-:W-:Y:S02]  /*0210*/  UISETP.LE.AND UP0, UPT, UR8, UR5, UPT ;  /* 0x000000050800728c */ /* 0x000fe4000bf03270 */
[----:B------:R-:W-:-:S02]  /*0220*/  ULDC UR7, c[0x0][0x2ac] ;  /* 0x0000ab0000077ab9 */ /* 0x000fc40000000800 */
[----:B------:R-:W-:Y:S02]  /*0230*/  UIMAD UR10, UR7, UR10, URZ ;  /* 0x0000000a070a72a4 */ /* 0x000fe4000f8e023f */
[----:B------:R-:W-:Y:S01]  /*0240*/  PLOP3.LUT P0, PT, PT, PT, UP0, 0x40, 0x0 ;  /* 0x000000000000781c */ /* 0x000fe20003f0e808 */
[----:B------:R-:W-:Y:S02]  /*0250*/  ULDC UR9, c[0x0][0x168] ;  /* 0x00005a0000097ab9 */ /* 0x000fe40000000800 */
[----:B------:R-:W-:-:S04]  /*0260*/  UIADD3 UR9, UR10, -UR9, UR8 ;  /* 0x800000090a097290 */ /* 0x000fc8000fffe008 */
[----:B------:R-:W-:-:S04]  /*0270*/  UIADD3 UR5, UR9, UR6, URZ ;  /* 0x0000000609057290 */ /* 0x000fc8000fffe03f */
[----:B------:R-:W-:Y:S01]  /*0280*/  UIADD3 UR6, UR5, UR4, URZ ;  /* 0x0000000405067290 */ /* 0x000fe2000fffe03f */
[----:B--2---:R1:W-:Y:S01]  /*0290*/  STL [R1+0x2c], R204 ;  /* 0x00002ccc01007387 */ /* 0x0043e20000100800 */
[----:B------:R-:W-:Y:S05]  /*02a0*/  @P0 BRA `(.L_x_143) ;  /* 0x0000016000000947 */ /* 0x000fea0003800000 */
[----:B----4-:R-:W-:Y:S01]  /*02b0*/  ISETP.LT.AND P0, PT, RZ, UR5, PT ;  /* 0x00000005ff007c0c */ /* 0x010fe2000bf01270 */
[----:B------:R-:W-:-:S12]  /*02c0*/  UIADD3 UR9, UR5, -0x1, URZ ;  /* 0xffffffff05097890 */ /* 0x000fd8000fffe03f */
[----:B------:R-:W-:Y:S05]  /*02d0*/  @P0 BRA `(.L_x_144) ;  /* 0x0000009000000947 */ /* 0x000fea0003800000 */
[----:B------:R-:W-:Y:S02]  /*02e0*/  ULDC UR4, c[0x0][0x32c] ;  /* 0x0000cb0000047ab9 */ /* 0x000fe40000000800 */
[----:B------:R-:W-:Y:S02]  /*02f0*/  UISETP.NE.AND UP1, UPT, UR8, UR4, UPT ;  /* 0x000000040800728c */ /* 0x000fe4000bf25270 */
[----:B------:R-:W-:-:S03]  /*0300*/  UIADD3 UR9, -UR5, URZ, URZ ;  /* 0x0000003f05097290 */ /* 0x000fc6000fffe13f */
[----:B------:R-:W-:Y:S02]  /*0310*/  ULDC.64 UR4, c[0x0][0x330] ;  /* 0x0000cc0000047ab9 */ /* 0x000fe40000000a00 */
[----:B------:R-:W-:-:S07]  /*0320*/  UIMAD.WIDE.U32 UR18, UR9, UR4, URZ ;  /* 0x00000004091272a5 */ /* 0x000fce000f8e003f */
[----:B------:R-:W-:Y:S02]  /*0330*/  @UP1 UMOV UR13, UR19 ;  /* 0x00000013000d1c82 */ /* 0x000fe40008000000 */
[----:B------:R-:W-:-:S04]  /*0340*/  @UP1 USHF.R.U32.HI UR9, URZ, UR5, UR13 ;  /* 0x000000053f091299 */ /* 0x000fc8000801160d */
[----:B------:R-:W-:Y:S01]  /*0350*/  ULOP3.LUT UR9, URZ, UR9, URZ, 0x33, !UPT ;  /* 0x000000093f097292 */ /* 0x000fe2000f8e333f */
[----:B------:R-:W-:Y:S05]  /*0360*/  BRA `(.L_x_145) ;  /* 0x0000006000007947 */ /* 0x000fea0003800000 */
.L_x_144:
[----:B------:R-:W-:Y:S02]  /*0370*/  ULDC UR4, c[0x0][0x32c] ;  /* 0x0000cb0000047ab9 */ /* 0x000fe40000000800 */
[----:B------:R-:W-:-:S03]  /*0380*/  UISETP.NE.AND UP1, UPT, UR8, UR4, UPT ;  /* 0x000000040800728c */ /* 0x000fc6000bf25270 */
[----:B------:R-:W-:Y:S02]  /*0390*/  ULDC.64 UR4, c[0x0][0x330] ;  /* 0x0000cc0000047ab9 */ /* 0x000fe40000000a00 */
[----:B------:R-:W-:-:S07]  /*03a0*/  UIMAD.WIDE.U32 UR18, UR9, UR4, URZ ;  /* 0x00000004091272a5 */ /* 0x000fce000f8e003f */
[----:B------:R-:W-:Y:S02]  /*03b0*/  @UP1 UMOV UR13, UR19 ;  /* 0x00000013000d1c82 */ /* 0x000fe40008000000 */
[----:B------:R-:W-:Y:S02]  /*03c0*/  @UP1 USHF.R.U32.HI UR9, URZ, UR5, UR13 ;  /* 0x000000053f091299 */ /* 0x000fe4000801160d */
.L_x_145:
[----:B------:R-:W-:Y:S02]  /*03d0*/  ULDC UR4, c[0x0][0x32c] ;  /* 0x0000cb0000047ab9 */ /* 0x000fe40000000800 */
[----:B------:R-:W-:-:S04]  /*03e0*/  UIMAD UR4, UR9, UR4, UR4 ;  /* 0x00000004090472a4 */ /* 0x000fc8000f8e0204 */
[----:B------:R-:W-:-:S04]  /*03f0*/  UISETP.LT.AND UP1, UPT, UR6, UR4, UPT ;  /* 0x000000040600728c */ /* 0x000fc8000bf21270 */
[----:B------:R-:W-:Y:S02]  /*0400*/  USEL UR6, UR6, UR4, UP1 ;  /* 0x0000000406067287 */ /* 0x000fe40008800000 */
.L_x_143:
[----:B----4-:R-:W-:Y:S01]  /*0410*/  UIADD3 UR8, UR10, 0x5f, URZ ;  /* 0x0000005f0a087890 */ /* 0x010fe2000fffe03f */
[----:B------:R-:W-:Y:S01]  /*0420*/  PLOP3.LUT P0, PT, PT, PT, UP0, 0x40, 0x0 ;  /* 0x000000000000781c */ /* 0x000fe20003f0e808 */
[----:B------:R-:W-:Y:S02]  /*0430*/  UIADD3 UR18, UR6, 0x5f, URZ ;  /* 0x0000005f06127890 */ /* 0x000fe4000fffe03f */
[----:B------:R-:W-:Y:S02]  /*0440*/  UIMAD.WIDE UR8, UR8, 0x2aaaaaab, URZ ;  /* 0x2aaaaaab080878a5 */ /* 0x000fe4000f8e023f */
[----:B------:R-:W-:Y:S02]  /*0450*/  UIMAD.WIDE UR18, UR18, 0x2aaaaaab, URZ ;  /* 0x2aaaaaab121278a5 */ /* 0x000fe4000f8e023f */
[----:B------:R-:W-:Y:S02]  /*0460*/  ULDC.64 UR4, c[0x0][0x2c8] ;  /* 0x0000b20000047ab9 */ /* 0x000fe40000000a00 */
[----:B------:R-:W-:-:S02]  /*0470*/  UIMAD.WIDE.U32 UR20, UR14, UR4, URZ ;  /* 0x000000040e1472a5 */ /* 0x000fc4000f8e003f */
[----:B------:R-:W-:Y:S02]  /*0480*/  UMOV UR17, UR9 ;  /* 0x0000000900117c82 */ /* 0x000fe40008000000 */
[----:B------:R-:W-:Y:S02]  /*0490*/  UMOV UR9, UR19 ;  /* 0x0000001300097c82 */ /* 0x000fe40008000000 */
[----:B------:R-:W-:Y:S02]  /*04a0*/  USHF.R.U32.HI UR8, URZ, 0x1f, UR17 ;  /* 0x0000001f3f087899 */ /* 0x000fe40008011611 */
[----:B------:R-:W-:Y:S02]  /*04b0*/  USHF.R.U32.HI UR6, URZ, 0x1f, UR9 ;  /* 0x0000001f3f067899 */ /* 0x000fe40008011609 */
[----:B------:R-:W-:Y:S02]  /*04c0*/  ULDC UR13, c[0x0][0x168] ;  /* 0x00005a00000d7ab9 */ /* 0x000fe40000000800 */
[----:B------:R-:W-:-:S02]  /*04d0*/  UMOV UR4, UR14 ;  /* 0x0000000e00047c82 */ /* 0x000fc40008000000 */
[----:B------:R-:W-:Y:S02]  /*04e0*/  @UP2 USHF.R.U32.HI UR4, URZ, UR5, UR21 ;  /* 0x000000053f042299 */ /* 0x000fe40008011615 */
[----:B------:R-:W-:Y:S02]  /*04f0*/  UIADD3 UR13, UR10, -UR13, URZ ;  /* 0x8000000d0a0d7290 */ /* 0x000fe4000fffe03f */
[----:B------:R-:W-:Y:S02]  /*0500*/  ULEA.HI.SX32 UR17, UR17, UR8, 0x1c ;  /* 0x0000000811117291 */ /* 0x000fe4000f8fe23f */
[----:B------:R-:W-:Y:S02]  /*0510*/  ULEA.HI.SX32 UR6, UR9, UR6, 0x1c ;  /* 0x0000000609067291 */ /* 0x000fe4000f8fe23f */
[----:B------:R-:W-:Y:S02]  /*0520*/  UIADD3 UR4, UR13, UR4, URZ ;  /* 0x000000040d047290 */ /* 0x000fe4000fffe03f */
[----:B------:R-:W-:-:S02]  /*0530*/  UISETP.LT.AND UP1, UPT, UR17, UR6, UPT ;  /* 0x000000061100728c */ /* 0x000fc4000bf21270 */
[----:B------:R-:W-:Y:S02]  /*0540*/  ULDC UR5, c[0x0][0x324] ;  /* 0x0000c90000057ab9 */ /* 0x000fe40000000800 */
[----:B------:R-:W-:Y:S02]  /*0550*/  UIADD3 UR8, UR4, -UR5, URZ ;  /* 0x8000000504087290 */ /* 0x000fe4000fffe03f */
[----:B------:R-:W-:Y:S01]  /*0560*/  USEL UR6, UR17, UR6, UP1 ;  /* 0x0000000611067287 */ /* 0x000fe20008800000 */
[----:B------:R-:W-:Y:S05]  /*0570*/  @P0 BRA `(.L_x_146) ;  /* 0x0000017000000947 */ /* 0x000fea0003800000 */
[----:B------:R-:W-:Y:S02]  /*0580*/  UMOV UR9, UR4 ;  /* 0x0000000400097c82 */ /* 0x000fe40008000000 */
[----:B------:R-:W-:-:S06]  /*0590*/  UISETP.GT.AND UP1, UPT, UR9, -0x1, UPT ;  /* 0xffffffff0900788c */ /* 0x000fcc000bf24270 */
[----:B------:R-:W-:-:S13]  /*05a0*/  PLOP3.LUT P0, PT, PT, PT, UP1, 0x80, 0x0 ;  /* 0x000000000000781c */ /* 0x000fda0003f0f018 */
[----:B------:R-:W-:Y:S05]  /*05b0*/  @P0 BRA `(.L_x_147) ;  /* 0x0000009000000947 */ /* 0x000fea0003800000 */
[----:B------:R-:W-:Y:S02]  /*05c0*/  ULDC UR4, c[0x0][0x32c] ;  /* 0x0000cb0000047ab9 */ /* 0x000fe40000000800 */
[----:B------:R-:W-:Y:S02]  /*05d0*/  UISETP.NE.AND UP1, UPT, UR4, 0x1, UPT ;  /* 0x000000010400788c */ /* 0x000fe4000bf25270 */
[----:B------:R-:W-:Y:S02]  /*05e0*/  ULOP3.LUT UR9, URZ, UR9, URZ, 0x33, !UPT ;  /* 0x000000093f097292 */ /* 0x000fe4000f8e333f */
[----:B------:R-:W-:Y:S02]  /*05f0*/  ULDC.64 UR4, c[0x0][0x330] ;  /* 0x0000cc0000047ab9 */ /* 0x000fe40000000a00 */
[----:B------:R-:W-:-:S07]  /*0600*/  UIMAD.WIDE.U32 UR18, UR9, UR4, URZ ;  /* 0x00000004091272a5 */ /* 0x000fce000f8e003f */
[----:B------:R-:W-:Y:S02]  /*0610*/  @UP1 UMOV UR17, UR19 ;  /* 0x0000001300111c82 */ /* 0x000fe40008000000 */
[----:B------:R-:W-:-:S04]  /*0620*/  @UP1 USHF.R.U32.HI UR9, URZ, UR5, UR17 ;  /* 0x000000053f091299 */ /* 0x000fc80008011611 */
[----:B------:R-:W-:Y:S01]  /*0630*/  ULOP3.LUT UR9, URZ, UR9, URZ, 0x33, !UPT ;  /* 0x000000093f097292 */ /* 0x000fe2000f8e333f */
[----:B------:R-:W-:Y:S05]  /*0640*/  BRA `(.L_x_148) ;  /* 0x0000006000007947 */ /* 0x000fea0003800000 */
.L_x_147:
[----:B------:R-:W-:Y:S02]  /*0650*/  ULDC UR4, c[0x0][0x32c] ;  /* 0x0000cb0000047ab9 */ /* 0x000fe40000000800 */
[----:B------:R-:W-:-:S03]  /*0660*/  UISETP.NE.AND UP1, UPT, UR4, 0x1, UPT ;  /* 0x000000010400788c */ /* 0x000fc6000bf25270 */
[----:B------:R-:W-:Y:S02]  /*0670*/  ULDC.64 UR4, c[0x0][0x330] ;  /* 0x0000cc0000047ab9 */ /* 0x000fe40000000a00 */
[----:B------:R-:W-:-:S07]  /*0680*/  UIMAD.WIDE.U32 UR18, UR9, UR4, URZ ;  /* 0x00000004091272a5 */ /* 0x000fce000f8e003f */
[----:B------:R-:W-:Y:S02]  /*0690*/  @UP1 UMOV UR17, UR19 ;  /* 0x0000001300111c82 */ /* 0x000fe40008000000 */
[----:B------:R-:W-:Y:S02]  /*06a0*/  @UP1 USHF.R.U32.HI UR9, URZ, UR5, UR17 ;  /* 0x000000053f091299 */ /* 0x000fe40008011611 */
.L_x_148:
[----:B------:R-:W-:Y:S02]  /*06b0*/  ULDC UR4, c[0x0][0x32c] ;  /* 0x0000cb0000047ab9 */ /* 0x000fe40000000800 */
[----:B------:R-:W-:-:S04]  /*06c0*/  UIMAD UR4, UR9, UR4, URZ ;  /* 0x00000004090472a4 */ /* 0x000fc8000f8e023f */
[----:B------:R-:W-:-:S04]  /*06d0*/  UISETP.LT.AND UP1, UPT, UR8, UR4, UPT ;  /* 0x000000040800728c */ /* 0x000fc8000bf21270 */
[----:B------:R-:W-:-:S04]  /*06e0*/  USEL UR8, UR8, UR4, !UP1 ;  /* 0x0000000408087287 */ /* 0x000fc8000c800000 */
.L_x_146:
[----:B------:R-:W-:Y:S01]  /*06f0*/  UIMAD.WIDE UR4, UR8, 0x2aaaaaab, URZ ;  /* 0x2aaaaaab080478a5 */ /* 0x000fe2000f8e023f */
[----:B------:R-:W-:Y:S01]  /*0700*/  PLOP3.LUT P4, PT, PT, PT, PT, 0x80, 0x0 ;  /* 0x000000000000781c */ /* 0x000fe20003f8f070 */
[----:B------:R-:W-:Y:S01]  /*0710*/  CS2R R162, SRZ ;  /* 0x0000000000a27805 */ /* 0x000fe2000001ff00 */
[----:B------:R-:W-:Y:S01]  /*0720*/  CS2R R160, SRZ ;  /* 0x0000000000a07805 */ /* 0x000fe2000001ff00 */
[----:B------:R-:W-:Y:S01]  /*0730*/  USHF.R.U32.HI UR4, URZ, 0x1f, UR5 ;  /* 0x0000001f3f047899 */ /* 0x000fe20008011605 */
[----:B------:R-:W-:Y:S01]  /*0740*/  CS2R R166, SRZ ;  /* 0x0000000000a67805 */ /* 0x000fe2000001ff00 */
[----:B------:R-:W-:Y:S01]  /*0750*/  CS2R R164, SRZ ;  /* 0x0000000000a47805 */ /* 0x000fe2000001ff00 */
[----:B------:R-:W-:Y:S01]  /*0760*/  CS2R R158, SRZ ;  /* 0x00000000009e7805 */ /* 0x000fe2000001ff00 */
[----:B------:R-:W-:Y:S01]  /*0770*/  ULEA.HI.SX32 UR4, UR5, UR4, 0x1c ;  /* 0x0000000405047291 */ /* 0x000fe2000f8fe23f */
[----:B------:R-:W-:Y:S01]  /*0780*/  CS2R R156, SRZ ;  /* 0x00000000009c7805 */ /* 0x000fe2000001ff00 */
[----:B------:R-:W-:Y:S01]  /*0790*/  CS2R R154, SRZ ;  /* 0x00000000009a7805 */ /* 0x000fe2000001ff00 */
[----:B------:R-:W-:Y:S01]  /*07a0*/  CS2R R152, SRZ ;  /* 0x0000000000987805 */ /* 0x000fe2000001ff00 */
[----:B------:R-:W-:Y:S01]  /*07b0*/  UISETP.LT.AND UP1, UPT, URZ, UR4, UPT ;  /* 0x000000043f00728c */ /* 0x000fe2000bf21270 */
[----:B------:R-:W-:Y:S01]  /*07c0*/  CS2R R146, SRZ ;  /* 0x0000000000927805 */ /* 0x000fe2000001ff00 */
[----:B------:R-:W-:Y:S01]  /*07d0*/  CS2R R144, SRZ ;  /* 0x0000000000907805 */ /* 0x000fe2000001ff00 */
[----:B------:R-:W-:Y:S01]  /*07e0*/  CS2R R150, SRZ ;  /* 0x0000000000967805 */ /* 0x000fe2000001ff00 */
[----:B------:R-:W-:Y:S01]  /*07f0*/  USEL UR5, URZ, UR4, !UP1 ;  /* 0x000000043f057287 */ /* 0x000fe2000c800000 */
[----:B------:R-:W-:Y:S01]  /*0800*/  CS2R R148, SRZ ;  /* 0x0000000000947805 */ /* 0x000fe2000001ff00 */
[----:B------:R-:W-:Y:S01]  /*0810*/  CS2R R142, SRZ ;  /* 0x00000000008e7805 */ /* 0x000fe2000001ff00 */
[----:B------:R-:W-:Y:S01]  /*0820*/  CS2R R140, SRZ ;  /* 0x00000000008c7805 */ /* 0x000fe2000001ff00 */
[----:B------:R-:W-:Y:S01]  /*0830*/  UISETP.GT.AND UP1, UPT, UR6, UR5, UPT ;  /* 0x000000050600728c */ /* 0x000fe2000bf24270 */
[----:B------:R-:W-:Y:S01]  /*0840*/  CS2R R138, SRZ ;  /* 0x00000000008a7805 */ /* 0x000fe2000001ff00 */
[----:B------:R-:W-:Y:S01]  /*0850*/  CS2R R136, SRZ ;  /* 0x0000000000887805 */ /* 0x000fe2000001ff00 */
[----:B------:R-:W-:Y:S01]  /*0860*/  CS2R R130, SRZ ;  /* 0x0000000000827805 */ /* 0x000fe2000001ff00 */
[----:B------:R-:W-:Y:S01]  /*0870*/  CS2R R128, SRZ ;  /* 0x0000000000807805 */ /* 0x000fe2000001ff00 */
[----:B------:R-:W-:Y:S01]  /*0880*/  CS2R R134, SRZ ;  /* 0x0000000000867805 */ /* 0x000fe2000001ff00 */
[----:B------:R-:W-:Y:S01]  /*0890*/  PLOP3.LUT P0, PT, PT, PT, UP1, 0x80, 0x0 ;  /* 0x000000000000781c */ /* 0x000fe20003f0f018 */
        /* <DEDUP_REMOVED lines=9> */
[----:B------:R-:W-:Y:S01]  /*0930*/  IMAD.MOV.U32 R116, RZ, RZ, RZ ;  /* 0x000000ffff747224 */ /* 0x000fe200078e00ff */
[----:B------:R-:W-:Y:S01]  /*0940*/  CS2R R110, SRZ ;  /* 0x00000000006e7805 */ /* 0x000fe2000001ff00 */
[----:B------:R-:W-:Y:S01]  /*0950*/  CS2R R108, SRZ ;  /* 0x00000000006c7805 */ /* 0x000fe2000001ff00 */
[----:B------:R-:W-:Y:S01]  /*0960*/  CS2R R106, SRZ ;  /* 0x00000000006a7805 */ /* 0x000fe2000001ff00 */
[----:B------:R-:W-:Y:S01]  /*0970*/  CS2R R104, SRZ ;  /* 0x0000000000687805 */ /* 0x000fe2000001ff00 */
[----:B------:R-:W-:Y:S01]  /*0980*/  IMAD.MOV.U32 R28, RZ, RZ, RZ ;  /* 0x000000ffff1c7224 */ /* 0x000fe200078e00ff */
[----:B------:R-:W-:Y:S01]  /*0990*/  CS2R R26, SRZ ;  /* 0x00000000001a7805 */ /* 0x000fe2000001ff00 */
[----:B------:R-:W-:Y:S05]  /*09a0*/  @!P0 BRA `(.L_x_149) ;  /* 0x0001b29000008947 */ /* 0x000fea0003800000 */
[----:B------:R-:W-:Y:S02]  /*09b0*/  ULDC.64 UR8, c[0x0][0x340] ;  /* 0x0000d00000087ab9 */ /* 0x000fe40000000a00 */
[----:B------:R-:W-:-:S04]  /*09c0*/  UISETP.NE.U32.AND UP3, UPT, URZ, UR8, UPT ;  /* 0x000000083f00728c */ /* 0x000fc8000bf65070 */
[----:B------:R-:W-:-:S03]  /*09d0*/  UISETP.NE.AND.EX UP3, UPT, URZ, UR9, UPT, UP3 ;  /* 0x000000093f00728c */ /* 0x000fc6000bf65330 */
[----:B------:R-:W-:-:S03]  /*09e0*/  ULDC.64 UR8, c[0x0][0x340] ;  /* 0x0000d00000087ab9 */ /* 0x000fc60000000a00 */
[----:B------:R-:W-:-:S05]  /*09f0*/  PLOP3.LUT P2, PT, PT, PT, UP3, 0x80, 0x0 ;  /* 0x000000000000781c */ /* 0x000fca0003f4f038 */
[----:B------:R-:W-:Y:S02]  /*0a00*/  @UP3 UMOV UR4, 0x4 ;  /* 0x0000000400043882 */ /* 0x000fe40000000000 */
[----:B------:R-:W-:-:S06]  /*0a10*/  @UP3 UIMAD.WIDE UR8, UR16, UR4, UR8 ;  /* 0x00000004100832a5 */ /* 0x000fcc000f8e0208 */
[----:B------:R-:W-:Y:S02]  /*0a20*/  IMAD.U32 R2, RZ, RZ, UR8 ;  /* 0x00000008ff027e24 */ /* 0x000fe4000f8e00ff */
[----:B------:R-:W-:Y:S01]  /*0a30*/  IMAD.U32 R3, RZ, RZ, UR9 ;  /* 0x00000009ff037e24 */ /* 0x000fe2000f8e00ff */
[----:B------:R-:W-:Y:S01]  /*0a40*/  SHF.R.S32.HI R201, RZ, 0x1f, R200 ;  /* 0x0000001fffc97819 */ /* 0x000fe200000114c8 */
[----:B------:R-:W-:Y:S02]  /*0a50*/  ULDC.64 UR8, c[0x0][0x1b8] ;  /* 0x00006e0000087ab9 */ /* 0x000fe40000000a00 */
[----:B------:R-:W-:Y:S01]  /*0a60*/  UIMAD UR4, UR15, UR8, URZ ;  /* 0x000000080f0472a4 */ /* 0x000fe2000f8e023f */
[----:B------:R2:W3:Y:S01]  /*0a70*/  @P2 LDG.E R16, [R2.64] ;  /* 0x0000003002102981 */ /* 0x0004e2000c1e1900 */
[----:B------:R-:W-:Y:S01]  /*0a80*/  PLOP3.LUT P1, PT, PT, PT, UP2, 0x80, 0x0 ;  /* 0x000000000000781c */ /* 0x000fe20003f2f028 */
[----:B------:R-:W-:Y:S01]  /*0a90*/  UIMAD.WIDE.U32 UR18, UR11, UR8, URZ ;  /* 0x000000080b1272a5 */ /* 0x000fe2000f8e003f */
[----:B------:R-:W-:Y:S01]  /*0aa0*/  PLOP3.LUT P0, PT, PT, PT, UP2, 0x80, 0x0 ;  /* 0x000000000000781c */ /* 0x000fe20003f0f028 */
[----:B------:R-:W-:Y:S01]  /*0ab0*/  UIMAD UR4, UR11, UR9, UR4 ;  /* 0x000000090b0472a4 */ /* 0x000fe2000f8e0204 */
[----:B------:R-:W-:Y:S01]  /*0ac0*/  IMAD.MOV.U32 R228, RZ, RZ, RZ ;  /* 0x000000ffffe47224 */ /* 0x000fe200078e00ff */
[----:B------:R-:W-:-:S02]  /*0ad0*/  USHF.R.S32.HI UR17, URZ, 0x1f, UR16 ;  /* 0x0000001f3f117899 */ /* 0x000fc40008011410 */
[----:B------:R-:W-:Y:S02]  /*0ae0*/  ULDC.64 UR8, c[0x0][0x1c0] ;  /* 0x0000700000087ab9 */ /* 0x000fe40000000a00 */
[----:B------:R-:W-:Y:S02]  /*0af0*/  UIADD3 UR19, UR19, UR4, URZ ;  /* 0x0000000413137290 */ /* 0x000fe4000fffe03f */
[----:B------:R-:W-:Y:S02]  /*0b00*/  UIMAD UR17, UR17, UR8, URZ ;  /* 0x00000008111172a4 */ /* 0x000fe4000f8e023f */
[----:B------:R-:W-:Y:S02]  /*0b10*/  UIMAD.WIDE.U32 UR18, UR16, UR8, UR18 ;  /* 0x00000008101272a5 */ /* 0x000fe4000f8e0012 */
[----:B------:R-:W-:Y:S02]  /*0b20*/  UIMAD UR9, UR16, UR9, UR17 ;  /* 0x00000009100972a4 */ /* 0x000fe4000f8e0211 */
[----:B------:R-:W-:-:S02]  /*0b30*/  ULDC UR4, c[0x0][0x168] ;  /* 0x00005a0000047ab9 */ /* 0x000fc40000000800 */
[----:B------:R-:W-:Y:S02]  /*0b40*/  UIADD3 UR9, UR19, UR9, URZ ;  /* 0x0000000913097290 */ /* 0x000fe4000fffe03f */
[----:B------:R-:W-:Y:S02]  /*0b50*/  UIMAD UR4, UR12, UR4, URZ ;  /* 0x000000040c0472a4 */ /* 0x000fe4000f8e023f */
[----:B------:R-:W-:Y:S01]  /*0b60*/  ULDC UR8, c[0x0][0x2b8] ;  /* 0x0000ae0000087ab9 */ /* 0x000fe20000000800 */
[----:B--2---:R-:W-:Y:S01]  /*0b70*/  LEA.HI R2, R201, R200, RZ, 0x3 ;  /* 0x000000c8c9027211 */ /* 0x004fe200078f18ff */
[----:B------:R-:W-:Y:S01]  /*0b80*/  IMAD.U32 R3, RZ, RZ, UR19 ;  /* 0x00000013ff037e24 */ /* 0x000fe2000f8e00ff */
[----:B------:R-:W-:Y:S01]  /*0b90*/  UMOV UR35, 0x60 ;  /* 0x0000006000237882 */ /* 0x000fe20000000000 */
[----:B------:R-:W-:Y:S01]  /*0ba0*/  IMAD.U32 R3, RZ, RZ, UR9 ;  /* 0x00000009ff037e24 */ /* 0x000fe2000f8e00ff */
[----:B------:R-:W-:Y:S01]  /*0bb0*/  LOP3.LUT R0, R2, 0xfffffff8, RZ, 0xc0, !PT ;  /* 0xfffffff802007812 */ /* 0x000fe200078ec0ff */
[----:B------:R-:W-:Y:S01]  /*0bc0*/  UISETP.NE.AND UP1, UPT, UR8, 0x1, UPT ;  /* 0x000000010800788c */ /* 0x000fe2000bf25270 */
[----:B------:R-:W-:Y:S01]  /*0bd0*/  SHF.R.S32.HI R18, RZ, 0x3, R2 ;  /* 0x00000003ff127819 */ /* 0x000fe20000011402 */
[----:B------:R-:W-:Y:S01]  /*0be0*/  IMAD.U32 R2, RZ, RZ, UR18 ;  /* 0x00000012ff027e24 */ /* 0x000fe2000f8e00ff */
[----:B------:R-:W-:Y:S01]  /*0bf0*/  UIMAD UR12, UR6, UR35, -0x60 ;  /* 0xffffffa0060c74a4 */ /* 0x000fe2000f8e0223 */
[----:B------:R-:W-:Y:S01]  /*0c00*/  IMAD.IADD R28, R200, 0x1, -R0 ;  /* 0x00000001c81c7824 */ /* 0x000fe200078e0a00 */
[----:B------:R-:W-:Y:S01]  /*0c10*/  IADD3 R9, R18, UR14, RZ ;  /* 0x0000000e12097c10 */ /* 0x000fe2000fffe0ff */
[----:B------:R-:W-:-:S02]  /*0c20*/  ULDC.64 UR8, c[0x0][0x2b0] ;  /* 0x0000ac0000087ab9 */ /* 0x000fc40000000a00 */
[C---:B------:R-:W-:Y:S01]  /*0c30*/  IMAD R203, R28.reuse, 0x10, R18 ;  /* 0x000000101ccb7824 */ /* 0x040fe200078e0212 */
[----:B------:R-:W-:Y:S01]  /*0c40*/  ISETP.GE.AND P3, PT, R9, UR4, PT ;  /* 0x0000000409007c0c */ /* 0x000fe2000bf66270 */
[----:B------:R-:W-:-:S03]  /*0c50*/  IMAD.SHL.U32 R24, R28, 0x8, RZ ;  /* 0x000000081c187824 */ /* 0x000fc600078e00ff */
[----:B------:R-:W-:Y:S01]  /*0c60*/  IADD3 R5, R203, UR14, RZ ;  /* 0x0000000ecb057c10 */ /* 0x000fe2000fffe0ff */
[----:B---3--:R2:W3:Y:S04]  /*0c70*/  @P2 R2UR UR17, R16 ;  /* 0x00000000101123c2 */ /* 0x0084e800000e0000 */
[----:B------:R-:W-:Y:S01]  /*0c80*/  @P1 IMAD.HI.U32 R0, R5, c[0x0][0x2c8], RZ ;  /* 0x0000b20005001a27 */ /* 0x000fe200078e00ff */
[----:B------:R-:W-:Y:S01]  /*0c90*/  ISETP.GE.AND P5, PT, R24, c[0x0][0x198], PT ;  /* 0x0000660018007a0c */ /* 0x000fe20003fa6270 */
[----:B---3--:R-:W-:Y:S01]  /*0ca0*/  @!UP3 UMOV UR17, UR16 ;  /* 0x000000100011bc82 */ /* 0x008fe20008000000 */
[----:B------:R-:W-:Y:S01]  /*0cb0*/  SHF.R.S32.HI R30, RZ, 0x1f, R24 ;  /* 0x0000001fff1e7819 */ /* 0x000fe20000011418 */
[----:B------:R-:W-:Y:S01]  /*0cc0*/  IMAD.MOV.U32 R4, RZ, RZ, R5 ;  /* 0x000000ffff047224 */ /* 0x000fe200078e0005 */
[----:B------:R-:W-:Y:S01]  /*0cd0*/  @P0 SHF.R.U32.HI R4, RZ, c[0x0][0x2cc], R0 ;  /* 0x0000b300ff040a19 */ /* 0x000fe20000011600 */
[----:B------:R-:W-:Y:S01]  /*0ce0*/  USHF.R.S32.HI UR16, URZ, 0x1f, UR17 ;  /* 0x0000001f3f107899 */ /* 0x000fe20008011411 */
[----:B------:R-:W-:Y:S01]  /*0cf0*/  LEA.HI R199, R201, R200, RZ, 0x5 ;  /* 0x000000c8c9c77211 */ /* 0x000fe200078f28ff */
[----:B------:R-:W-:Y:S01]  /*0d00*/  UIMAD.WIDE.U32 UR42, UR17, UR8, URZ ;  /* 0x00000008112a72a5 */ /* 0x000fe2000f8e003f */
[--C-:B------:R-:W-:Y:S01]  /*0d10*/  SHF.R.S32.HI R6, RZ, 0x1f, R4.reuse ;  /* 0x0000001fff067819 */ /* 0x100fe20000011404 */
[----:B------:R-:W-:Y:S01]  /*0d20*/  IMAD.MOV R0, RZ, RZ, -R4 ;  /* 0x000000ffff007224 */ /* 0x000fe200078e0a04 */
[----:B------:R-:W-:Y:S01]  /*0d30*/  UIMAD UR16, UR16, UR8, URZ ;  /* 0x00000008101072a4 */ /* 0x000fe2000f8e023f */
[----:B------:R-:W-:Y:S01]  /*0d40*/  IMAD.WIDE.U32 R2, R4, c[0x0][0x1b0], R2 ;  /* 0x00006c0004027a25 */ /* 0x000fe200078e0002 */
[----:B------:R-:W-:Y:S01]  /*0d50*/  UIMAD UR35, UR6, -0x60, UR35 ;  /* 0xffffffa0062378a4 */ /* 0x000fe2000f8e0223 */
[----:B------:R-:W-:Y:S02]  /*0d60*/  STL [R1+0x10], R203 ;  /* 0x000010cb01007387 */ /* 0x000fe40000100800 */
[----:B------:R-:W-:-:S02]  /*0d70*/  IMAD R5, R0, c[0x0][0x2c4], R5 ;  /* 0x0000b10000057a24 */ /* 0x000fc400078e0205 */
[----:B------:R-:W-:-:S03]  /*0d80*/  IMAD R6, R6, c[0x0][0x1b0], RZ ;  /* 0x00006c0006067a24 */ /* 0x000fc600078e02ff */
[----:B------:R-:W-:Y:S01]  /*0d90*/  SHF.R.S32.HI R0, RZ, 0x1f, R5 ;  /* 0x0000001fff007819 */ /* 0x000fe20000011405 */
[----:B------:R-:W-:-:S04]  /*0da0*/  IMAD R4, R4, c[0x0][0x1b4], R6 ;  /* 0x00006d0004047a24 */ /* 0x000fc800078e0206 */
[----:B------:R-:W-:Y:S01]  /*0db0*/  IMAD.IADD R3, R3, 0x1, R4 ;  /* 0x0000000103037824 */ /* 0x000fe200078e0204 */
[----:B------:R-:W-:Y:S01]  /*0dc0*/  IADD3 R4, R9, 0x10, RZ ;  /* 0x0000001009047810 */ /* 0x000fe20007ffe0ff */
[----:B------:R-:W-:Y:S02]  /*0dd0*/  IMAD R0, R0, c[0x0][0x1a8], RZ ;  /* 0x00006a0000007a24 */ /* 0x000fe400078e02ff */
[----:B------:R-:W-:Y:S01]  /*0de0*/  IMAD.WIDE.U32 R2, R5, c[0x0][0x1a8], R2 ;  /* 0x00006a0005027a25 */ /* 0x000fe200078e0002 */
[----:B------:R-:W-:Y:S02]  /*0df0*/  ISETP.GE.AND P6, PT, R4, UR4, PT ;  /* 0x0000000404007c0c */ /* 0x000fe4000bfc6270 */
[----:B------:R-:W-:Y:S01]  /*0e00*/  IADD3 R4, R9, 0x30, RZ ;  /* 0x0000003009047810 */ /* 0x000fe20007ffe0ff */
[----:B------:R-:W-:Y:S01]  /*0e10*/  IMAD R0, R5, c[0x0][0x1ac], R0 ;  /* 0x00006b0005007a24 */ /* 0x000fe200078e0200 */
[----:B------:R-:W-:-:S03]  /*0e20*/  LEA R7, P0, R2, c[0x0][0x160], 0x1 ;  /* 0x0000580002077a11 */ /* 0x000fc600078008ff */
[----:B------:R-:W-:Y:S02]  /*0e30*/  IMAD.IADD R0, R3, 0x1, R0 ;  /* 0x0000000103007824 */ /* 0x000fe400078e0200 */
[----:B------:R-:W-:Y:S01]  /*0e40*/  IMAD.SHL.U32 R3, R18, 0x40, RZ ;  /* 0x0000004012037824 */ /* 0x000fe200078e00ff */
[----:B------:R-:W3:Y:S02]  /*0e50*/  SHFL.IDX PT, R5, R7, RZ, 0x181f ;  /* 0x00181fff07057589 */ /* 0x000ee400000e0000 */
[----:B------:R-:W-:Y:S02]  /*0e60*/  LEA.HI.X R6, R2, c[0x0][0x164], R0, 0x1, P0 ;  /* 0x0000590002067a11 */ /* 0x000fe400000f0c00 */
[----:B------:R-:W-:Y:S01]  /*0e70*/  LOP3.LUT R0, R3, 0x1c0, RZ, 0xc0, !PT ;  /* 0x000001c003007812 */ /* 0x000fe200078ec0ff */
[----:B------:R-:W-:Y:S01]  /*0e80*/  SHFL.IDX PT, R8, R7, 0x1, 0x181f ;  /* 0x00381f0007087f89 */ /* 0x000fe200000e0000 */
[----:B------:R-:W-:Y:S02]  /*0e90*/  IADD3 R3, R9, 0x20, RZ ;  /* 0x0000002009037810 */ /* 0x000fe40007ffe0ff */
[----:B------:R-:W-:Y:S01]  /*0ea0*/  SHF.R.U32.HI R2, RZ, 0x3, R0 ;  /* 0x00000003ff027819 */ /* 0x000fe20000011600 */
[----:B------:R-:W4:Y:S01]  /*0eb0*/  SHFL.IDX PT, R11, R6, RZ, 0x181f ;  /* 0x00181fff060b7589 */ /* 0x000f2200000e0000 */
[----:B------:R-:W-:-:S02]  /*0ec0*/  LOP3.LUT R0, R0, 0x38, R24, 0xf8, !PT ;  /* 0x0000003800007812 */ /* 0x000fc400078ef818 */
[----:B------:R-:W-:Y:S01]  /*0ed0*/  ISETP.GE.AND P1, PT, R3, UR4, PT ;  /* 0x0000000403007c0c */ /* 0x000fe2000bf26270 */
[----:B------:R-:W5:Y:S01]  /*0ee0*/  SHFL.IDX PT, R12, R6, 0x1, 0x181f ;  /* 0x00381f00060c7f89 */ /* 0x000f6200000e0000 */
[----:B------:R-:W-:Y:S02]  /*0ef0*/  LOP3.LUT R0, R0, R2, RZ, 0x3c, !PT ;  /* 0x0000000200007212 */ /* 0x000fe400078e3cff */
[----:B------:R-:W-:Y:S01]  /*0f00*/  LEA.HI R2, R201, R200, RZ, 0x6 ;  /* 0x000000c8c9027211 */ /* 0x000fe200078f30ff */
[----:B------:R-:W1:Y:S04]  /*0f10*/  SHFL.IDX PT, R10, R7, 0x2, 0x181f ;  /* 0x00581f00070a7f89 */ /* 0x000e6800000e0000 */
[----:B------:R-:W-:Y:S01]  /*0f20*/  IMAD.SHL.U32 R2, R2, 0x8, RZ ;  /* 0x0000000802027824 */ /* 0x000fe200078e00ff */
[----:B------:R-:W-:Y:S04]  /*0f30*/  SHFL.IDX PT, R15, R6, 0x2, 0x181f ;  /* 0x00581f00060f7f89 */ /* 0x000fe800000e0000 */
[----:B------:R-:W-:Y:S01]  /*0f40*/  LOP3.LUT R0, R0, 0xfffffe00, R2, 0xf8, !PT ;  /* 0xfffffe0000007812 */ /* 0x000fe200078ef802 */
[----:B------:R-:W-:Y:S01]  /*0f50*/  SHFL.IDX PT, R14, R6, 0x3, 0x181f ;  /* 0x00781f00060e7f89 */ /* 0x000fe200000e0000 */
[----:B---3--:R-:W-:-:S03]  /*0f60*/  @!P3 LEA R2, P0, R24, R5, 0x1 ;  /* 0x000000051802b211 */ /* 0x008fc600078008ff */
[----:B------:R-:W3:Y:S01]  /*0f70*/  SHFL.IDX PT, R5, R7, 0x3, 0x181f ;  /* 0x00781f0007057f89 */ /* 0x000ee200000e0000 */
[----:B------:R-:W-:Y:S01]  /*0f80*/  IMAD.SHL.U32 R202, R0, 0x2, RZ ;  /* 0x0000000200ca7824 */ /* 0x000fe200078e00ff */
[--C-:B----4-:R-:W-:Y:S02]  /*0f90*/  @!P3 LEA.HI.X R3, R24, R11, R30.reuse, 0x1, P0 ;  /* 0x0000000b1803b211 */ /* 0x110fe400000f0c1e */
[----:B------:R-:W-:Y:S01]  /*0fa0*/  SHFL.IDX PT, R11, R7, 0x5, 0x181f ;  /* 0x00b81f00070b7f89 */ /* 0x000fe200000e0000 */
[----:B------:R-:W-:Y:S02]  /*0fb0*/  ISETP.GE.AND P0, PT, R4, UR4, PT ;  /* 0x0000000404007c0c */ /* 0x000fe4000bf06270 */
[C---:B------:R-:W-:Y:S01]  /*0fc0*/  IADD3 R0, R9.reuse, 0x40, RZ ;  /* 0x0000004009007810 */ /* 0x040fe20007ffe0ff */
[----:B------:R4:W-:Y:S03]  /*0fd0*/  @!P3 LDGSTS.E.BYPASS.LTC128B.128 [R202+0x6100], [R2.64], !P5 ;  /* 0x0610000002cabfae */ /* 0x0009e6000e901d70 */
[----:B------:R-:W-:Y:S01]  /*0fe0*/  ISETP.GE.AND P4, PT, R0, UR4, PT ;  /* 0x0000000400007c0c */ /* 0x000fe2000bf86270 */
[----:B------:R-:W-:Y:S01]  /*0ff0*/  SHFL.IDX PT, R13, R6, 0x4, 0x181f ;  /* 0x00981f00060d7f89 */ /* 0x000fe200000e0000 */
[----:B------:R-:W-:Y:S01]  /*1000*/  IADD3 R0, R9, 0x50, RZ ;  /* 0x0000005009007810 */ /* 0x000fe20007ffe0ff */
[----:B------:R-:W-:Y:S01]  /*1010*/  UIADD3 UR18, UR35, UR10, URZ ;  /* 0x0000000a23127290 */ /* 0x000fe2000fffe03f */
[----:B------:R-:W-:Y:S01]  /*1020*/  SHF.R.S32.HI R198, RZ, 0x5, R199 ;  /* 0x00000005ffc67819 */ /* 0x000fe200000114c7 */
[C---:B------:R-:W-:Y:S01]  /*1030*/  IMAD.SHL.U32 R226, R24.reuse, 0x2, RZ ;  /* 0x0000000218e27824 */ /* 0x040fe200078e00ff */
[C---:B------:R-:W-:Y:S01]  /*1040*/  SHF.L.U64.HI R225, R24.reuse, 0x1, R30 ;  /* 0x0000000118e17819 */ /* 0x040fe2000001021e */
[----:B------:R-:W-:Y:S01]  /*1050*/  STL [R1+0x8], R202 ;  /* 0x000008ca01007387 */ /* 0x000fe20000100800 */
[----:B----4-:R-:W-:-:S03]  /*1060*/  @!P6 LEA R2, P3, R24, R8, 0x1 ;  /* 0x000000081802e211 */ /* 0x010fc600078608ff */
[----:B------:R-:W4:Y:S01]  /*1070*/  SHFL.IDX PT, R8, R7, 0x4, 0x181f ;  /* 0x00981f0007087f89 */ /* 0x000f2200000e0000 */
[----:B-----5:R-:W-:-:S03]  /*1080*/  @!P6 LEA.HI.X R3, R24, R12, R30, 0x1, P3 ;  /* 0x0000000c1803e211 */ /* 0x020fc600018f0c1e */
[----:B------:R-:W5:Y:S01]  /*1090*/  SHFL.IDX PT, R12, R6, 0x5, 0x181f ;  /* 0x00b81f00060c7f89 */ /* 0x000f6200000e0000 */
[----:B------:R-:W-:Y:S02]  /*10a0*/  ISETP.GE.AND P3, PT, R0, UR4, PT ;  /* 0x0000000400007c0c */ /* 0x000fe4000bf66270 */
[----:B------:R-:W-:Y:S01]  /*10b0*/  IADD3 R0, R9, 0x60, RZ ;  /* 0x0000006009007810 */ /* 0x000fe20007ffe0ff */
[----:B------:R3:W-:Y:S01]  /*10c0*/  @!P6 LDGSTS.E.BYPASS.LTC128B.128 [R202+0x6900], [R2.64], !P5 ;  /* 0x0690000002caefae */ /* 0x0007e2000e901d70 */
[----:B-1----:R-:W-:-:S03]  /*10d0*/  @!P1 LEA R4, P6, R24, R10, 0x1 ;  /* 0x0000000a18049211 */ /* 0x002fc600078c08ff */
[----:B------:R-:W1:Y:S01]  /*10e0*/  SHFL.IDX PT, R10, R7, 0x6, 0x181f ;  /* 0x00d81f00070a7f89 */ /* 0x000e6200000e0000 */
[C---:B---3--:R-:W-:Y:S02]  /*10f0*/  @!P0 LEA R2, P2, R24.reuse, R5, 0x1 ;  /* 0x0000000518028211 */ /* 0x048fe400078408ff */
[C-C-:B------:R-:W-:Y:S02]  /*1100*/  @!P1 LEA.HI.X R5, R24.reuse, R15, R30.reuse, 0x1, P6 ;  /* 0x0000000f18059211 */ /* 0x140fe400030f0c1e */
[----:B------:R-:W-:Y:S02]  /*1110*/  @!P0 LEA.HI.X R3, R24, R14, R30, 0x1, P2 ;  /* 0x0000000e18038211 */ /* 0x000fe400010f0c1e */
[----:B------:R-:W-:Y:S01]  /*1120*/  ISETP.GE.AND P2, PT, R0, UR4, PT ;  /* 0x0000000400007c0c */ /* 0x000fe2000bf46270 */
[----:B------:R4:W-:Y:S01]  /*1130*/  @!P1 LDGSTS.E.BYPASS.LTC128B.128 [R202+0x7100], [R4.64], !P5 ;  /* 0x0710000004ca9fae */ /* 0x0009e2000e901d70 */
[----:B------:R-:W-:Y:S02]  /*1140*/  PLOP3.LUT P1, PT, PT, PT, UP1, 0x80, 0x0 ;  /* 0x000000000000781c */ /* 0x000fe40003f2f018 */
[----:B------:R-:W-:Y:S01]  /*1150*/  IADD3 R0, R203, UR12, RZ ;  /* 0x0000000ccb007c10 */ /* 0x000fe2000fffe0ff */
[----:B------:R3:W-:Y:S01]  /*1160*/  @!P0 LDGSTS.E.BYPASS.LTC128B.128 [R202+0x7900], [R2.64], !P5 ;  /* 0x0790000002ca8fae */ /* 0x0007e2000e901d70 */
[----:B----4-:R-:W-:-:S03]  /*1170*/  @!P4 LEA R4, P0, R24, R8, 0x1 ;  /* 0x000000081804c211 */ /* 0x010fc600078008ff */
[----:B------:R-:W-:Y:S01]  /*1180*/  IMAD.IADD R8, R0, 0x1, R204 ;  /* 0x0000000100087824 */ /* 0x000fe200078e02cc */
[C---:B---3--:R-:W-:Y:S02]  /*1190*/  @!P3 LEA R2, P6, R24.reuse, R11, 0x1 ;  /* 0x0000000b1802b211 */ /* 0x048fe400078c08ff */
[----:B------:R3:W-:Y:S01]  /*11a0*/  SHFL.IDX PT, R11, R7, 0x7, 0x181f ;  /* 0x00f81f00070b7f89 */ /* 0x0007e200000e0000 */
[C-C-:B------:R-:W-:Y:S02]  /*11b0*/  @!P4 LEA.HI.X R5, R24.reuse, R13, R30.reuse, 0x1, P0 ;  /* 0x0000000d1805c211 */ /* 0x140fe400000f0c1e */
[----:B-----5:R-:W-:Y:S01]  /*11c0*/  @!P3 LEA.HI.X R3, R24, R12, R30, 0x1, P6 ;  /* 0x0000000c1803b211 */ /* 0x020fe200030f0c1e */
[----:B------:R-:W4:Y:S01]  /*11d0*/  SHFL.IDX PT, R13, R6, 0x6, 0x181f ;  /* 0x00d81f00060d7f89 */ /* 0x000f2200000e0000 */
[----:B------:R-:W-:Y:S02]  /*11e0*/  PLOP3.LUT P0, PT, PT, PT, UP1, 0x80, 0x0 ;  /* 0x000000000000781c */ /* 0x000fe40003f0f018 */
[----:B------:R-:W-:Y:S01]  /*11f0*/  ISETP.GE.AND P6, PT, R0, UR10, PT ;  /* 0x0000000a00007c0c */ /* 0x000fe2000bfc6270 */
[----:B------:R5:W1:Y:S01]  /*1200*/  SHFL.IDX PT, R12, R6, 0x7, 0x181f ;  /* 0x00f81f00060c7f89 */ /* 0x000a6200000e0000 */
[----:B------:R-:W-:-:S02]  /*1210*/  IMAD.MOV.U32 R0, RZ, RZ, R8 ;  /* 0x000000ffff007224 */ /* 0x000fc400078e0008 */
[----:B------:R-:W-:Y:S01]  /*1220*/  ISETP.GT.OR P6, PT, R203, 0x5f, P6 ;  /* 0x0000005fcb00780c */ /* 0x000fe200037c4670 */
[----:B------:R2:W-:Y:S04]  /*1230*/  @!P4 LDGSTS.E.BYPASS.LTC128B.128 [R202+0x8100], [R4.64], !P5 ;  /* 0x0810000004cacfae */ /* 0x0005e8000e901d70 */
[----:B------:R4:W-:Y:S01]  /*1240*/  @!P3 LDGSTS.E.BYPASS.LTC128B.128 [R202+0x8900], [R2.64], !P5 ;  /* 0x0890000002cabfae */ /* 0x0009e2000e901d70 */
[----:B---3--:R-:W-:Y:S01]  /*1250*/  IADD3 R7, R9, 0x70, RZ ;  /* 0x0000007009077810 */ /* 0x008fe20007ffe0ff */
[----:B-----5:R-:W-:-:S03]  /*1260*/  @P1 IMAD.HI.U32 R6, R8, c[0x0][0x2bc], RZ ;  /* 0x0000af0008061a27 */ /* 0x020fc600078e00ff */
[----:B------:R-:W-:Y:S01]  /*1270*/  ISETP.GE.AND P1, PT, R7, UR4, PT ;  /* 0x0000000407007c0c */ /* 0x000fe2000bf26270 */
[----:B------:R-:W-:Y:S01]  /*1280*/  UIMAD UR4, UR17, UR9, UR16 ;  /* 0x00000009110472a4 */ /* 0x000fe2000f8e0210 */
[----:B------:R-:W-:-:S03]  /*1290*/  @P0 SHF.R.U32.HI R0, RZ, c[0x0][0x2c0], R6 ;  /* 0x0000b000ff000a19 */ /* 0x000fc60000011606 */
[----:B------:R-:W-:Y:S01]  /*12a0*/  UIADD3 UR4, UR43, UR4, URZ ;  /* 0x000000042b047290 */ /* 0x000fe2000fffe03f */
[----:B-1----:R-:W-:Y:S01]  /*12b0*/  @!P2 LEA R6, P4, R24, R10, 0x1 ;  /* 0x0000000a1806a211 */ /* 0x002fe200078808ff */
[----:B------:R-:W-:Y:S01]  /*12c0*/  ULDC.64 UR8, c[0x0][0x1e8] ;  /* 0x00007a0000087ab9 */ /* 0x000fe20000000a00 */
[----:B--2---:R-:W-:Y:S02]  /*12d0*/  @!P6 IADD3 R5, P0, R0, UR42, RZ ;  /* 0x0000002a0005ec10 */ /* 0x004fe4000ff1e0ff */
[----:B----4-:R-:W-:Y:S02]  /*12e0*/  @!P2 LEA.HI.X R7, R24, R13, R30, 0x1, P4 ;  /* 0x0000000d1807a211 */ /* 0x010fe400020f0c1e */
[----:B------:R-:W-:Y:S02]  /*12f0*/  @!P6 LEA R2, P3, R5, c[0x0][0x2a0], 0x2 ;  /* 0x0000a8000502ea11 */ /* 0x000fe400078610ff */
[----:B------:R-:W-:Y:S01]  /*1300*/  @!P6 LEA.HI.X.SX32 R3, R0, UR4, 0x1, P0 ;  /* 0x000000040003ec11 */ /* 0x000fe200080f0eff */
[----:B------:R1:W-:Y:S01]  /*1310*/  @!P2 LDGSTS.E.BYPASS.LTC128B.128 [R202+0x9100], [R6.64], !P5 ;  /* 0x0910000006caafae */ /* 0x0003e2000e901d70 */
[----:B------:R-:W-:-:S02]  /*1320*/  @!P1 LEA R4, P0, R24, R11, 0x1 ;  /* 0x0000000b18049211 */ /* 0x000fc400078008ff */
[----:B------:R-:W-:Y:S02]  /*1330*/  @!P6 LEA.HI.X R3, R5, c[0x0][0x2a4], R3, 0x2, P3 ;  /* 0x0000a9000503ea11 */ /* 0x000fe400018f1403 */
[----:B------:R-:W-:-:S05]  /*1340*/  @!P1 LEA.HI.X R5, R24, R12, R30, 0x1, P0 ;  /* 0x0000000c18059211 */ /* 0x000fca00000f0c1e */
[----:B------:R2:W-:Y:S04]  /*1350*/  @!P1 LDGSTS.E.BYPASS.LTC128B.128 [R202+0x9900], [R4.64], !P5 ;  /* 0x0990000004ca9fae */ /* 0x0005e8000e901d70 */
[----:B------:R-:W0:Y:S04]  /*1360*/  LDGDEPBAR ;  /* 0x00000000000079af */ /* 0x000e280000000000 */
[----:B------:R-:W-:Y:S06]  /*1370*/  BAR.SYNC.DEFER_BLOCKING 0x0 ;  /* 0x0000000000007b1d */ /* 0x000fec0000010000 */
[----:B------:R3:W4:Y:S01]  /*1380*/  @!P6 LDG.E R228, [R2.64] ;  /* 0x0000003002e4e981 */ /* 0x000722000c1e1900 */
[----:B------:R-:W-:Y:S01]  /*1390*/  IMAD.MOV R0, RZ, RZ, -R0 ;  /* 0x000000ffff007224 */ /* 0x000fe200078e0a00 */
[----:B------:R-:W-:Y:S01]  /*13a0*/  UIMAD UR16, UR15, UR8, URZ ;  /* 0x000000080f1072a4 */ /* 0x000fe2000f8e023f */
[----:B------:R-:W-:Y:S01]  /*13b0*/  IADD3 R29, -R18, UR18, RZ ;  /* 0x00000012121d7c10 */ /* 0x000fe2000fffe1ff */
[----:B------:R-:W-:Y:S01]  /*13c0*/  UIMAD.WIDE.U32 UR46, UR11, UR8, URZ ;  /* 0x000000080b2e72a5 */ /* 0x000fe2000f8e003f */
[----:B------:R-:W-:Y:S01]  /*13d0*/  IMAD R234, R0, c[0x0][0x2b8], R8 ;  /* 0x0000ae0000ea7a24 */ /* 0x000fe200078e0208 */
[----:B------:R-:W-:Y:S01]  /*13e0*/  UIMAD UR8, UR11, UR9, UR16 ;  /* 0x000000090b0872a4 */ /* 0x000fe2000f8e0210 */
[----:B------:R-:W-:-:S02]  /*13f0*/  ISETP.GE.AND P3, PT, R24, c[0x0][0x1d4], PT ;  /* 0x0000750018007a0c */ /* 0x000fc40003f66270 */
[C---:B------:R-:W-:Y:S01]  /*1400*/  ISETP.GE.AND P6, PT, R29.reuse, 0x21, PT ;  /* 0x000000211d00780c */ /* 0x040fe20003fc6270 */
[----:B------:R-:W-:Y:S01]  /*1410*/  UIADD3 UR8, UR47, UR8, URZ ;  /* 0x000000082f087290 */ /* 0x000fe2000fffe03f */
[----:B------:R-:W-:Y:S01]  /*1420*/  SHF.R.S32.HI R26, RZ, 0x1f, R234 ;  /* 0x0000001fff1a7819 */ /* 0x000fe200000114ea */
[----:B------:R-:W-:Y:S01]  /*1430*/  ULDC.64 UR16, c[0x0][0x210] ;  /* 0x0000840000107ab9 */ /* 0x000fe20000000a00 */
[C---:B------:R-:W-:Y:S01]  /*1440*/  ISETP.GE.AND P5, PT, R29.reuse, 0x31, PT ;  /* 0x000000311d00780c */ /* 0x040fe20003fa6270 */
[----:B------:R-:W-:Y:S01]  /*1450*/  UIMAD UR15, UR15, UR16, URZ ;  /* 0x000000100f0f72a4 */ /* 0x000fe2000f8e023f */
[C---:B------:R-:W-:Y:S01]  /*1460*/  ISETP.GE.AND P4, PT, R29.reuse, 0x41, PT ;  /* 0x000000411d00780c */ /* 0x040fe20003f86270 */
[----:B------:R-:W-:Y:S01]  /*1470*/  IMAD R0, R26, c[0x0][0x1e0], RZ ;  /* 0x000078001a007a24 */ /* 0x000fe200078e02ff */
[----:B------:R-:W-:Y:S01]  /*1480*/  ISETP.GE.AND P2, PT, R29, 0x51, PT ;  /* 0x000000511d00780c */ /* 0x000fe20003f46270 */
[----:B------:R-:W-:Y:S02]  /*1490*/  UIMAD.WIDE.U32 UR44, UR11, UR16, URZ ;  /* 0x000000100b2c72a5 */ /* 0x000fe4000f8e003f */
[----:B------:R-:W-:Y:S01]  /*14a0*/  IMAD R0, R234, c[0x0][0x1e4], R0 ;  /* 0x00007900ea007a24 */ /* 0x000fe200078e0200 */
[----:B------:R-:W-:-:S02]  /*14b0*/  UIMAD UR9, UR11, UR17, UR15 ;  /* 0x000000110b0972a4 */ /* 0x000fc4000f8e020f */
[----:B------:R-:W-:Y:S01]  /*14c0*/  UIADD3 UR15, UR6, -0x1, URZ ;  /* 0xffffffff060f7890 */ /* 0x000fe2000fffe03f */
[----:B---3--:R-:W-:Y:S01]  /*14d0*/  IMAD.WIDE.U32 R2, R234, c[0x0][0x1e0], RZ ;  /* 0x00007800ea027a25 */ /* 0x008fe200078e00ff */
[----:B------:R-:W-:Y:S02]  /*14e0*/  UIADD3 UR9, UR45, UR9, URZ ;  /* 0x000000092d097290 */ /* 0x000fe4000fffe03f */
[----:B------:R-:W-:Y:S01]  /*14f0*/  UISETP.GT.AND UP3, UPT, UR15, UR5, UPT ;  /* 0x000000050f00728c */ /* 0x000fe2000bf64270 */
[----:B------:R-:W-:Y:S01]  /*1500*/  IMAD.IADD R3, R3, 0x1, R0 ;  /* 0x0000000103037824 */ /* 0x000fe200078e0200 */
[----:B----4-:R-:W-:-:S03]  /*1510*/  SHF.R.S32.HI R27, RZ, 0x1f, R228 ;  /* 0x0000001fff1b7819 */ /* 0x010fc600000114e4 */
[----:B------:R-:W-:-:S04]  /*1520*/  IMAD.WIDE.U32 R2, R228, c[0x0][0x1f0], R2 ;  /* 0x00007c00e4027a25 */ /* 0x000fc800078e0002 */
[----:B------:R-:W-:Y:S01]  /*1530*/  IMAD R0, R27, c[0x0][0x1f0], RZ ;  /* 0x00007c001b007a24 */ /* 0x000fe200078e02ff */
[----:B--2---:R-:W-:-:S03]  /*1540*/  IADD3 R4, P1, R2, UR46, RZ ;  /* 0x0000002e02047c10 */ /* 0x004fc6000ff3e0ff */
[----:B------:R-:W-:Y:S01]  /*1550*/  IMAD R0, R228, c[0x0][0x1f4], R0 ;  /* 0x00007d00e4007a24 */ /* 0x000fe200078e0200 */
[----:B------:R-:W-:-:S04]  /*1560*/  LEA R2, P0, R4, c[0x0][0x1c8], 0x1 ;  /* 0x0000720004027a11 */ /* 0x000fc800078008ff */
[----:B------:R-:W-:Y:S01]  /*1570*/  IADD3.X R0, R3, UR8, R0, P1, !PT ;  /* 0x0000000803007c10 */ /* 0x000fe20008ffe400 */
[----:B-1----:R-:W-:Y:S01]  /*1580*/  SHFL.IDX PT, R6, R2, 0x1, 0x181f ;  /* 0x00381f0002067f89 */ /* 0x002fe200000e0000 */
[----:B------:R-:W-:Y:S02]  /*1590*/  ISETP.GE.AND P1, PT, R29, 0x1, PT ;  /* 0x000000011d00780c */ /* 0x000fe40003f26270 */
[----:B------:R-:W-:Y:S01]  /*15a0*/  LEA.HI.X R0, R4, c[0x0][0x1cc], R0, 0x1, P0 ;  /* 0x0000730004007a11 */ /* 0x000fe200000f0c00 */
[----:B------:R-:W-:Y:S04]  /*15b0*/  SHFL.IDX PT, R8, R2, 0x2, 0x181f ;  /* 0x00581f0002087f89 */ /* 0x000fe800000e0000 */
[----:B------:R-:W1:Y:S04]  /*15c0*/  SHFL.IDX PT, R4, R2, RZ, 0x181f ;  /* 0x00181fff02047589 */ /* 0x000e6800000e0000 */
[----:B------:R-:W2:Y:S04]  /*15d0*/  SHFL.IDX PT, R3, R0, RZ, 0x181f ;  /* 0x00181fff00037589 */ /* 0x000ea800000e0000 */
[----:B------:R-:W3:Y:S04]  /*15e0*/  SHFL.IDX PT, R7, R0, 0x1, 0x181f ;  /* 0x00381f0000077f89 */ /* 0x000ee800000e0000 */
[----:B------:R-:W4:Y:S04]  /*15f0*/  SHFL.IDX PT, R9, R2, 0x3, 0x181f ;  /* 0x00781f0002097f89 */ /* 0x000f2800000e0000 */
[----:B------:R-:W5:Y:S04]  /*1600*/  SHFL.IDX PT, R14, R0, 0x2, 0x181f ;  /* 0x00581f00000e7f89 */ /* 0x000f6800000e0000 */
[----:B------:R-:W3:Y:S01]  /*1610*/  SHFL.IDX PT, R13, R2, 0x4, 0x181f ;  /* 0x00981f00020d7f89 */ /* 0x000ee200000e0000 */
[----:B-1----:R-:W-:-:S03]  /*1620*/  @P1 LEA R4, P0, R24, R4, 0x1 ;  /* 0x0000000418041211 */ /* 0x002fc600078008ff */
[----:B------:R-:W1:Y:S01]  /*1630*/  SHFL.IDX PT, R16, R0, 0x3, 0x181f ;  /* 0x00781f0000107f89 */ /* 0x000e6200000e0000 */
[----:B--2---:R-:W-:-:S03]  /*1640*/  @P1 LEA.HI.X R5, R24, R3, R30, 0x1, P0 ;  /* 0x0000000318051211 */ /* 0x004fc600000f0c1e */
[----:B------:R2:W-:Y:S01]  /*1650*/  SHFL.IDX PT, R12, R2, 0x5, 0x181f ;  /* 0x00b81f00020c7f89 */ /* 0x0005e200000e0000 */
[----:B------:R-:W-:Y:S02]  /*1660*/  ISETP.GE.AND P0, PT, R29, 0x11, PT ;  /* 0x000000111d00780c */ /* 0x000fe40003f06270 */
[----:B------:R-:W-:Y:S01]  /*1670*/  LEA.HI R3, R201, R200, RZ, 0x4 ;  /* 0x000000c8c9037211 */ /* 0x000fe200078f20ff */
[----:B------:R1:W-:Y:S04]  /*1680*/  @P1 LDGSTS.E.BYPASS.LTC128B.128 [R202+0x3100], [R4.64], !P3 ;  /* 0x0310000004ca1fae */ /* 0x0003e8000d901d70 */
[----:B------:R-:W3:Y:S04]  /*1690*/  SHFL.IDX PT, R17, R0, 0x4, 0x181f ;  /* 0x00981f0000117f89 */ /* 0x000ee800000e0000 */
[----:B------:R3:W3:Y:S02]  /*16a0*/  SHFL.IDX PT, R15, R0, 0x5, 0x181f ;  /* 0x00b81f00000f7f89 */ /* 0x0006e400000e0000 */
[----:B--2---:R-:W-:-:S02]  /*16b0*/  @P0 LEA R2, P1, R24, R6, 0x1 ;  /* 0x0000000618020211 */ /* 0x004fc400078208ff */
[----:B-1----:R-:W-:Y:S02]  /*16c0*/  LOP3.LUT R5, R3, 0xfffffff0, RZ, 0xc0, !PT ;  /* 0xfffffff003057812 */ /* 0x002fe400078ec0ff */
[----:B------:R-:W-:-:S03]  /*16d0*/  SHF.R.S32.HI R4, RZ, 0x4, R3 ;  /* 0x00000004ff047819 */ /* 0x000fc60000011403 */
[----:B------:R-:W-:Y:S01]  /*16e0*/  IMAD.IADD R5, R200, 0x1, -R5 ;  /* 0x00000001c8057824 */ /* 0x000fe200078e0a05 */
[----:B------:R-:W-:-:S04]  /*16f0*/  LEA.HI R3, R3, R4, RZ, 0x1 ;  /* 0x0000000403037211 */ /* 0x000fc800078f08ff */
[----:B---3--:R-:W-:Y:S02]  /*1700*/  LOP3.LUT R0, R3, 0xfffffffe, RZ, 0xc0, !PT ;  /* 0xfffffffe03007812 */ /* 0x008fe400078ec0ff */
[----:B------:R-:W-:Y:S02]  /*1710*/  SHF.R.S32.HI R10, RZ, 0x1f, R5 ;  /* 0x0000001fff0a7819 */ /* 0x000fe40000011405 */
[----:B------:R-:W-:Y:S01]  /*1720*/  @P0 LEA.HI.X R3, R24, R7, R30, 0x1, P1 ;  /* 0x0000000718030211 */ /* 0x000fe200008f0c1e */
[----:B------:R-:W-:Y:S01]  /*1730*/  IMAD.IADD R11, R4, 0x1, -R0 ;  /* 0x00000001040b7824 */ /* 0x000fe200078e0a00 */
[----:B------:R-:W-:Y:S02]  /*1740*/  LEA.HI R10, R10, R5, RZ, 0x3 ;  /* 0x000000050a0a7211 */ /* 0x000fe400078f18ff */
[C---:B------:R-:W-:Y:S01]  /*1750*/  @P6 LEA R8, P1, R24.reuse, R8, 0x1 ;  /* 0x0000000818086211 */ /* 0x040fe200078208ff */
[----:B------:R1:W-:Y:S01]  /*1760*/  @P0 LDGSTS.E.BYPASS.LTC128B.128 [R202+0x3900], [R2.64], !P3 ;  /* 0x0390000002ca0fae */ /* 0x0003e2000d901d70 */
[----:B----4-:R-:W-:-:S02]  /*1770*/  @P5 LEA R6, P0, R24, R9, 0x1 ;  /* 0x0000000918065211 */ /* 0x010fc400078008ff */
[----:B------:R-:W-:Y:S02]  /*1780*/  LOP3.LUT R0, R10, 0xfffffff8, RZ, 0xc0, !PT ;  /* 0xfffffff80a007812 */ /* 0x000fe400078ec0ff */
[C---:B-----5:R-:W-:Y:S02]  /*1790*/  @P6 LEA.HI.X R9, R24.reuse, R14, R30, 0x1, P1 ;  /* 0x0000000e18096211 */ /* 0x060fe400008f0c1e */
[C---:B------:R-:W-:Y:S01]  /*17a0*/  @P4 LEA R4, P1, R24.reuse, R13, 0x1 ;  /* 0x0000000d18044211 */ /* 0x040fe200078208ff */
[----:B------:R-:W-:Y:S01]  /*17b0*/  IMAD.IADD R25, R5, 0x1, -R0 ;  /* 0x0000000105197824 */ /* 0x000fe200078e0a00 */
[C-C-:B------:R-:W-:Y:S01]  /*17c0*/  @P5 LEA.HI.X R7, R24.reuse, R16, R30.reuse, 0x1, P0 ;  /* 0x0000001018075211 */ /* 0x140fe200000f0c1e */
[----:B------:R2:W-:Y:S01]  /*17d0*/  @P6 LDGSTS.E.BYPASS.LTC128B.128 [R202+0x4100], [R8.64], !P3 ;  /* 0x0410000008ca6fae */ /* 0x0005e2000d901d70 */
[----:B------:R-:W-:Y:S01]  /*17e0*/  @P4 LEA.HI.X R5, R24, R17, R30, 0x1, P1 ;  /* 0x0000001118054211 */ /* 0x000fe200008f0c1e */
[----:B------:R-:W-:Y:S02]  /*17f0*/  IMAD.SHL.U32 R0, R28, 0x40, RZ ;  /* 0x000000401c007824 */ /* 0x000fe400078e00ff */
[----:B------:R3:W-:Y:S03]  /*1800*/  @P5 LDGSTS.E.BYPASS.LTC128B.128 [R202+0x4900], [R6.64], !P3 ;  /* 0x0490000006ca5fae */ /* 0x0007e6000d901d70 */
[----:B------:R-:W-:Y:S01]  /*1810*/  LOP3.LUT R0, R0, 0x1c0, RZ, 0xc0, !PT ;  /* 0x000001c000007812 */ /* 0x000fe200078ec0ff */
[----:B------:R4:W-:Y:S01]  /*1820*/  @P4 LDGSTS.E.BYPASS.LTC128B.128 [R202+0x5100], [R4.64], !P3 ;  /* 0x0510000004ca4fae */ /* 0x0009e2000d901d70 */
[----:B-1----:R-:W-:-:S04]  /*1830*/  @P2 LEA R2, P0, R24, R12, 0x1 ;  /* 0x0000000c18022211 */ /* 0x002fc800078008ff */
[----:B------:R-:W-:-:S05]  /*1840*/  @P2 LEA.HI.X R3, R24, R15, R30, 0x1, P0 ;  /* 0x0000000f18032211 */ /* 0x000fca00000f0c1e */
[----:B------:R1:W-:Y:S04]  /*1850*/  @P2 LDGSTS.E.BYPASS.LTC128B.128 [R202+0x5900], [R2.64], !P3 ;  /* 0x0590000002ca2fae */ /* 0x0003e8000d901d70 */
[----:B------:R-:W0:Y:S01]  /*1860*/  LDGDEPBAR ;  /* 0x00000000000079af */ /* 0x000e220000000000 */
[----:B----4-:R-:W-:Y:S02]  /*1870*/  IMAD.SHL.U32 R4, R11, 0x8, RZ ;  /* 0x000000080b047824 */ /* 0x010fe400078e00ff */
[----:B------:R-:W-:-:S05]  /*1880*/  IMAD.SHL.U32 R5, R10, 0x40, RZ ;  /* 0x000000400a057824 */ /* 0x000fca00078e00ff */
[----:B------:R-:W-:Y:S01]  /*1890*/  LOP3.LUT R197, R5, 0xfffffe00, RZ, 0xc0, !PT ;  /* 0xfffffe0005c57812 */ /* 0x000fe200078ec0ff */
[----:B-1----:R-:W-:Y:S01]  /*18a0*/  IMAD.SHL.U32 R2, R25, 0x40, RZ ;  /* 0x0000004019027824 */ /* 0x002fe200078e00ff */
[----:B------:R-:W-:-:S04]  /*18b0*/  DEPBAR.LE SB0, 0x1 ;  /* 0x000080400000791a */ /* 0x000fc80000000000 */
[----:B------:R-:W-:-:S04]  /*18c0*/  DEPBAR.LE SB0, 0x0 ;  /* 0x000080000000791a */ /* 0x000fc80000000000 */
[----:B------:R-:W-:Y:S01]  /*18d0*/  IMAD.SHL.U32 R3, R18, 0x8, RZ ;  /* 0x0000000812037824 */ /* 0x000fe200078e00ff */
[----:B------:R-:W-:-:S04]  /*18e0*/  LOP3.LUT R2, R2, 0x1c0, RZ, 0xc0, !PT ;  /* 0x000001c002027812 */ /* 0x000fc800078ec0ff */
[----:B------:R-:W-:Y:S02]  /*18f0*/  LOP3.LUT R3, R0, 0x8, R3, 0xf8, !PT ;  /* 0x0000000800037812 */ /* 0x000fe400078ef803 */
[----:B------:R-:W-:Y:S02]  /*1900*/  LOP3.LUT R4, R2, 0x8, R4, 0xf8, !PT ;  /* 0x0000000802047812 */ /* 0x000fe400078ef804 */
[----:B------:R-:W-:Y:S02]  /*1910*/  SHF.R.U32.HI R0, RZ, 0x3, R0 ;  /* 0x00000003ff007819 */ /* 0x000fe40000011600 */
[----:B------:R-:W-:Y:S02]  /*1920*/  SHF.R.U32.HI R2, RZ, 0x3, R2 ;  /* 0x00000003ff027819 */ /* 0x000fe40000011602 */
[----:B------:R-:W-:Y:S02]  /*1930*/  LOP3.LUT R0, R3, R0, RZ, 0x3c, !PT ;  /* 0x0000000003007212 */ /* 0x000fe400078e3cff */
[----:B------:R-:W-:Y:S01]  /*1940*/  LOP3.LUT R196, R4, R2, RZ, 0x3c, !PT ;  /* 0x0000000204c47212 */ /* 0x000fe200078e3cff */
[----:B------:R-:W-:-:S02]  /*1950*/  IMAD R2, R198, 0x400, R197 ;  /* 0x00000400c6027824 */ /* 0x000fc400078e02c5 */
[----:B------:R-:W-:Y:S02]  /*1960*/  IMAD R0, R11, 0x200, R0 ;  /* 0x000002000b007824 */ /* 0x000fe400078e0200 */
[----:B------:R-:W-:Y:S02]  /*1970*/  IMAD.IADD R2, R196, 0x1, R2 ;  /* 0x00000001c4027824 */ /* 0x000fe400078e0202 */
[----:B------:R-:W-:Y:S01]  /*1980*/  IMAD.SHL.U32 R208, R0, 0x2, RZ ;  /* 0x0000000200d07824 */ /* 0x000fe200078e00ff */
[----:B------:R-:W-:Y:S01]  /*1990*/  BAR.SYNC.DEFER_BLOCKING 0x0 ;  /* 0x0000000000007b1d */ /* 0x000fe20000010000 */
[----:B------:R-:W-:Y:S02]  /*19a0*/  IMAD.SHL.U32 R215, R2, 0x2, RZ ;  /* 0x0000000202d77824 */ /* 0x000fe400078e00ff */
[----:B------:R-:W-:Y:S01]  /*19b0*/  IMAD R0, R26, c[0x0][0x208], RZ ;  /* 0x000082001a007a24 */ /* 0x000fe200078e02ff */
[----:B------:R-:W-:Y:S01]  /*19c0*/  IADD3 R219, R208, 0x3120, RZ ;  /* 0x00003120d0db7810 */ /* 0x000fe20007ffe0ff */
[----:B------:R-:W-:-:S04]  /*19d0*/  IMAD.WIDE.U32 R2, R234, c[0x0][0x208], RZ ;  /* 0x00008200ea027a25 */ /* 0x000fc800078e00ff */
[----:B------:R-:W-:-:S04]  /*19e0*/  IMAD R0, R234, c[0x0][0x20c], R0 ;  /* 0x00008300ea007a24 */ /* 0x000fc800078e0200 */
[----:B------:R-:W-:Y:S02]  /*19f0*/  IMAD.IADD R3, R3, 0x1, R0 ;  /* 0x0000000103037824 */ /* 0x000fe400078e0200 */
[----:B------:R-:W-:Y:S02]  /*1a00*/  IMAD R0, R27, c[0x0][0x218], RZ ;  /* 0x000086001b007a24 */ /* 0x000fe400078e02ff */
[C---:B------:R-:W-:Y:S01]  /*1a10*/  IMAD.WIDE.U32 R2, R228.reuse, c[0x0][0x218], R2 ;  /* 0x00008600e4027a25 */ /* 0x040fe200078e0002 */
[----:B---3--:R-:W-:Y:S04]  /*1a20*/  LDSM.16.M88.4 R4, [R208+0x3100] ;  /* 0x00310000d004783b */ /* 0x008fe80000000200 */
[----:B------:R-:W1:Y:S04]  /*1a30*/  LDSM.16.M88.4 R16, [R215+0x6100] ;  /* 0x00610000d710783b */ /* 0x000e680000000200 */
[----:B------:R-:W3:Y:S04]  /*1a40*/  LDSM.16.M88.4 R12, [R215+0x8100] ;  /* 0x00810000d70c783b */ /* 0x000ee80000000200 */
[----:B--2---:R-:W2:Y:S04]  /*1a50*/  LDSM.16.M88.4 R8, [R208+0x3900] ;  /* 0x00390000d008783b */ /* 0x004ea80000000200 */
[----:B------:R-:W-:Y:S04]  /*1a60*/  LDSM.16.M88.4 R20, [R208+0x4100] ;  /* 0x00410000d014783b */ /* 0x000fe80000000200 */
[----:B------:R-:W-:Y:S04]  /*1a70*/  LDSM.16.M88.4 R36, [R208+0x4900] ;  /* 0x00490000d024783b */ /* 0x000fe80000000200 */
[----:B------:R-:W-:Y:S04]  /*1a80*/  LDSM.16.M88.4 R40, [R208+0x5900] ;  /* 0x00590000d028783b */ /* 0x000fe80000000200 */
[----:B------:R-:W-:Y:S01]  /*1a90*/  LDSM.16.M88.4 R32, [R208+0x5100] ;  /* 0x00510000d020783b */ /* 0x000fe20000000200 */
[-C--:B-1----:R-:W-:Y:S08]  /*1aa0*/  HMMA.16816.F32.BF16 R160, R16, R4.reuse, RZ ;  /* 0x0000000410a0723c */ /* 0x082ff000000418ff */
[C---:B---3--:R-:W-:Y:S07]  /*1ab0*/  HMMA.16816.F32.BF16 R132, R12.reuse, R4, RZ ;  /* 0x000000040c84723c */ /* 0x048fee00000418ff */
[----:B------:R-:W-:Y:S01]  /*1ac0*/  IMAD R4, R228, c[0x0][0x21c], R0 ;  /* 0x00008700e4047a24 */ /* 0x000fe200078e0200 */
[----:B------:R-:W-:Y:S01]  /*1ad0*/  IADD3 R0, P0, R2, UR44, RZ ;  /* 0x0000002c02007c10 */ /* 0x000fe2000ff1e0ff */
[----:B------:R-:W-:Y:S03]  /*1ae0*/  HMMA.16816.F32.BF16 R156, R12, R6, RZ ;  /* 0x000000060c9c723c */ /* 0x000fe600000418ff */
[----:B------:R-:W-:-:S02]  /*1af0*/  IADD3.X R2, R3, UR9, R4, P0, !PT ;  /* 0x0000000903027c10 */ /* 0x000fc400087fe404 */
[----:B------:R-:W-:-:S03]  /*1b00*/  LEA R3, P0, R0, c[0x0][0x1f8], 0x1 ;  /* 0x00007e0000037a11 */ /* 0x000fc600078008ff */
[C---:B------:R-:W-:Y:S01]  /*1b10*/  HMMA.16816.F32.BF16 R192, R16.reuse, R6, RZ ;  /* 0x0000000610c0723c */ /* 0x040fe200000418ff */
[----:B------:R-:W-:Y:S01]  /*1b20*/  LEA.HI.X R0, R0, c[0x0][0x1fc], R2, 0x1, P0 ;  /* 0x00007f0000007a11 */ /* 0x000fe200000f0c02 */
[----:B------:R-:W1:Y:S01]  /*1b30*/  SHFL.IDX PT, R4, R3, RZ, 0x181f ;  /* 0x00181fff03047589 */ /* 0x000e6200000e0000 */
[----:B------:R-:W-:Y:S02]  /*1b40*/  LOP3.LUT P0, RZ, R28, 0x2, RZ, 0xc0, !PT ;  /* 0x000000021cff7812 */ /* 0x000fe4000780c0ff */
[----:B------:R-:W-:Y:S01]  /*1b50*/  IADD3 R2, R208, 0x3100, RZ ;  /* 0x00003100d0027810 */ /* 0x000fe20007ffe0ff */
[----:B------:R-:W-:Y:S01]  /*1b60*/  SHFL.IDX PT, R5, R3, 0x1, 0x181f ;  /* 0x00381f0003057f89 */ /* 0x000fe200000e0000 */
[----:B------:R-:W-:Y:S01]  /*1b70*/  R2P PR, R25, 0x6 ;  /* 0x0000000619007804 */ /* 0x000fe20000000000 */
[-C--:B--2---:R-:W-:Y:S01]  /*1b80*/  HMMA.16816.F32.BF16 R168, R16, R8.reuse, RZ ;  /* 0x0000000810a8723c */ /* 0x084fe200000418ff */
[----:B------:R-:W-:Y:S01]  /*1b90*/  ISETP.GE.AND P4, PT, R24, c[0x0][0x1d4], PT ;  /* 0x0000750018007a0c */ /* 0x000fe20003f86270 */
[----:B------:R-:W2:Y:S03]  /*1ba0*/  SHFL.IDX PT, R7, R0, RZ, 0x181f ;  /* 0x00181fff00077589 */ /* 0x000ea600000e0000 */
[C---:B------:R-:W-:Y:S01]  /*1bb0*/  ISETP.LT.OR P6, PT, R29.reuse, 0x11, P4 ;  /* 0x000000111d00780c */ /* 0x040fe200027c1670 */
[----:B------:R-:W3:Y:S02]  /*1bc0*/  SHFL.IDX PT, R6, R3, 0x2, 0x181f ;  /* 0x00581f0003067f89 */ /* 0x000ee400000e0000 */
[----:B------:R-:W-:Y:S01]  /*1bd0*/  HMMA.16816.F32.BF16 R128, R12, R8, RZ ;  /* 0x000000080c80723c */ /* 0x000fe200000418ff */
[----:B------:R-:W-:Y:S01]  /*1be0*/  @P0 IADD3 R219, R2, -0x20, RZ ;  /* 0xffffffe002db0810 */ /* 0x000fe20007ffe0ff */
[----:B------:R-:W-:Y:S01]  /*1bf0*/  SHFL.IDX PT, R9, R0, 0x1, 0x181f ;  /* 0x00381f0000097f89 */ /* 0x000fe200000e0000 */
[----:B------:R-:W-:-:S02]  /*1c00*/  ISETP.LT.OR P0, PT, R29, 0x1, P4 ;  /* 0x000000011d00780c */ /* 0x000fc40002701670 */
[C---:B------:R-:W-:Y:S01]  /*1c10*/  IADD3 R224, R219.reuse, 0x800, RZ ;  /* 0x00000800dbe07810 */ /* 0x040fe20007ffe0ff */
[----:B------:R-:W-:Y:S01]  /*1c20*/  SHFL.IDX PT, R8, R3, 0x3, 0x181f ;  /* 0x00781f0003087f89 */ /* 0x000fe200000e0000 */
[C---:B------:R-:W-:Y:S01]  /*1c30*/  IADD3 R223, R219.reuse, 0x1000, RZ ;  /* 0x00001000dbdf7810 */ /* 0x040fe20007ffe0ff */
[-C--:B------:R-:W-:Y:S01]  /*1c40*/  HMMA.16816.F32.BF16 R152, R12, R10.reuse, RZ ;  /* 0x0000000a0c98723c */ /* 0x080fe200000418ff */
[C---:B------:R-:W-:Y:S01]  /*1c50*/  IADD3 R222, R219.reuse, 0x1800, RZ ;  /* 0x00001800dbde7810 */ /* 0x040fe20007ffe0ff */
[----:B------:R-:W-:Y:S01]  /*1c60*/  SHFL.IDX PT, R30, R3, 0x4, 0x181f ;  /* 0x00981f00031e7f89 */ /* 0x000fe200000e0000 */
[----:B-1----:R-:W-:Y:S02]  /*1c70*/  IADD3 R24, P5, R4, R226, RZ ;  /* 0x000000e204187210 */ /* 0x002fe40007fbe0ff */
[C---:B------:R-:W-:Y:S01]  /*1c80*/  IADD3 R221, R219.reuse, 0x2000, RZ ;  /* 0x00002000dbdd7810 */ /* 0x040fe20007ffe0ff */
[----:B------:R-:W-:Y:S01]  /*1c90*/  SHFL.IDX PT, R3, R3, 0x5, 0x181f ;  /* 0x00b81f0003037f89 */ /* 0x000fe200000e0000 */
[----:B------:R-:W-:Y:S01]  /*1ca0*/  IADD3 R220, R219, 0x2800, RZ ;  /* 0x00002800dbdc7810 */ /* 0x000fe20007ffe0ff */
[----:B------:R-:W-:Y:S02]  /*1cb0*/  HMMA.16816.F32.BF16 R188, R16, R10, RZ ;  /* 0x0000000a10bc723c */ /* 0x000fe400000418ff */
[----:B------:R-:W1:Y:S01]  /*1cc0*/  SHFL.IDX PT, R11, R0, 0x2, 0x181f ;  /* 0x00581f00000b7f89 */ /* 0x000e6200000e0000 */
[----:B--2---:R-:W-:-:S03]  /*1cd0*/  IMAD.X R25, R7, 0x1, R225, P5 ;  /* 0x0000000107197824 */ /* 0x004fc600028e06e1 */
[----:B------:R-:W2:Y:S02]  /*1ce0*/  SHFL.IDX PT, R10, R0, 0x3, 0x181f ;  /* 0x00781f00000a7f89 */ /* 0x000ea400000e0000 */
[-C--:B------:R-:W-:Y:S02]  /*1cf0*/  HMMA.16816.F32.BF16 R172, R16, R20.reuse, RZ ;  /* 0x0000001410ac723c */ /* 0x080fe400000418ff */
[----:B------:R-:W-:Y:S04]  /*1d00*/  SHFL.IDX PT, R31, R0, 0x4, 0x181f ;  /* 0x00981f00001f7f89 */ /* 0x000fe800000e0000 */
[----:B------:R4:W5:Y:S02]  /*1d10*/  SHFL.IDX PT, R64, R0, 0x5, 0x181f ;  /* 0x00b81f0000407f89 */ /* 0x00096400000e0000 */
[C---:B------:R-:W-:Y:S02]  /*1d20*/  HMMA.16816.F32.BF16 R120, R12.reuse, R20, RZ ;  /* 0x000000140c78723c */ /* 0x040fe400000418ff */
[----:B------:R-:W-:Y:S04]  /*1d30*/  LDSM.16.M88.4 R60, [R219] ;  /* 0x00000000db3c783b */ /* 0x000fe80000000200 */
[----:B------:R-:W-:Y:S01]  /*1d40*/  LDSM.16.M88.4 R56, [R219+0x800] ;  /* 0x00080000db38783b */ /* 0x000fe20000000200 */
[----:B------:R-:W-:Y:S01]  /*1d50*/  IMAD.MOV.U32 R20, RZ, RZ, 0x10 ;  /* 0x00000010ff147424 */ /* 0x000fe200078e00ff */
[----:B------:R-:W-:Y:S02]  /*1d60*/  HMMA.16816.F32.BF16 R148, R12, R22, RZ ;  /* 0x000000160c94723c */ /* 0x000fe400000418ff */
[----:B------:R-:W-:Y:S02]  /*1d70*/  LDSM.16.M88.4 R52, [R219+0x1000] ;  /* 0x00100000db34783b */ /* 0x000fe40000000200 */
[----:B------:R-:W-:-:S02]  /*1d80*/  SEL R2, R20, 0xfffffff0, !P1 ;  /* 0xfffffff014027807 */ /* 0x000fc40004800000 */
[-C--:B---3--:R-:W-:Y:S01]  /*1d90*/  IADD3 R20, P5, R6, R226.reuse, RZ ;  /* 0x000000e206147210 */ /* 0x088fe20007fbe0ff */
[----:B------:R-:W-:Y:S01]  /*1da0*/  LDSM.16.M88.4 R48, [R219+0x1800] ;  /* 0x00180000db30783b */ /* 0x000fe20000000200 */
[C---:B------:R-:W-:Y:S01]  /*1db0*/  HMMA.16816.F32.BF16 R164, R16.reuse, R22, RZ ;  /* 0x0000001610a4723c */ /* 0x040fe200000418ff */
[----:B------:R-:W-:Y:S02]  /*1dc0*/  IMAD R218, R2, 0x2, R215 ;  /* 0x0000000202da7824 */ /* 0x000fe400078e02d7 */
[--C-:B-1----:R-:W-:Y:S01]  /*1dd0*/  IMAD.X R21, R11, 0x1, R225.reuse, P5 ;  /* 0x000000010b157824 */ /* 0x102fe200028e06e1 */
[----:B------:R-:W-:Y:S01]  /*1de0*/  ISETP.LT.OR P5, PT, R29, 0x21, P4 ;  /* 0x000000211d00780c */ /* 0x000fe200027a1670 */
[----:B------:R-:W-:Y:S01]  /*1df0*/  LDSM.16.M88.4 R44, [R219+0x2000] ;  /* 0x00200000db2c783b */ /* 0x000fe20000000200 */
[----:B----4-:R-:W-:Y:S01]  /*1e00*/  IMAD.MOV.U32 R0, RZ, RZ, 0x40 ;  /* 0x00000040ff007424 */ /* 0x010fe200078e00ff */
[-C--:B------:R-:W-:Y:S01]  /*1e10*/  IADD3 R22, P1, R5, R226.reuse, RZ ;  /* 0x000000e205167210 */ /* 0x080fe20007f3e0ff */
[----:B------:R-:W-:Y:S01]  /*1e20*/  HMMA.16816.F32.BF16 R144, R16, R36, RZ ;  /* 0x000000241090723c */ /* 0x000fe200000418ff */
[----:B------:R-:W-:Y:S03]  /*1e30*/  LDSM.16.M88.4 R4, [R218+0x8100] ;  /* 0x00810000da04783b */ /* 0x000fe60000000200 */
[----:B------:R-:W-:Y:S01]  /*1e40*/  IMAD.X R23, R9, 0x1, R225, P1 ;  /* 0x0000000109177824 */ /* 0x000fe200008e06e1 */
[----:B------:R-:W-:-:S03]  /*1e50*/  IADD3 R26, P1, R8, R226, RZ ;  /* 0x000000e2081a7210 */ /* 0x000fc60007f3e0ff */
[C---:B------:R-:W-:Y:S02]  /*1e60*/  HMMA.16816.F32.BF16 R100, R12.reuse, R36, RZ ;  /* 0x000000240c64723c */ /* 0x040fe400000418ff */
[----:B--2---:R-:W-:Y:S01]  /*1e70*/  IMAD.X R27, R10, 0x1, R225, P1 ;  /* 0x000000010a1b7824 */ /* 0x004fe200008e06e1 */
[----:B------:R-:W-:Y:S01]  /*1e80*/  ISETP.LT.OR P1, PT, R29, 0x31, P4 ;  /* 0x000000311d00780c */ /* 0x000fe20002721670 */
[----:B------:R-:W-:Y:S04]  /*1e90*/  LDSM.16.M88.4 R8, [R218+0x6100] ;  /* 0x00610000da08783b */ /* 0x000fe80000000200 */
[-C--:B------:R-:W-:Y:S08]  /*1ea0*/  HMMA.16816.F32.BF16 R136, R12, R38.reuse, RZ ;  /* 0x000000260c88723c */ /* 0x080ff000000418ff */
[----:B------:R-:W-:Y:S01]  /*1eb0*/  HMMA.16816.F32.BF16 R140, R16, R38, RZ ;  /* 0x00000026108c723c */ /* 0x000fe200000418ff */
[----:B------:R-:W1:Y:S04]  /*1ec0*/  LDSM.16.M88.4 R36, [R219+0x2800] ;  /* 0x00280000db24783b */ /* 0x000e680000000200 */
[----:B------:R-:W-:Y:S01]  /*1ed0*/  @!PT LDS RZ, [RZ] ;  /* 0x00000000fffff984 */ /* 0x000fe20000000800 */
[----:B------:R-:W-:Y:S01]  /*1ee0*/  @!PT LDS RZ, [RZ] ;  /* 0x00000000fffff984 */ /* 0x000fe20000000800 */
[----:B------:R-:W-:Y:S01]  /*1ef0*/  @!PT LDS RZ, [RZ] ;  /* 0x00000000fffff984 */ /* 0x000fe20000000800 */
[----:B------:R2:W-:Y:S01]  /*1f00*/  LDGSTS.E.BYPASS.LTC128B.128 [R202+0x100], [R24.64], !P0 ;  /* 0x0010000018ca7fae */ /* 0x0005e2000c101d70 */
[----:B------:R-:W-:-:S02]  /*1f10*/  LOP3.LUT P0, RZ, R28, 0x4, RZ, 0xc0, !PT ;  /* 0x000000041cff7812 */ /* 0x000fc4000780c0ff */
[C---:B------:R-:W-:Y:S01]  /*1f20*/  HMMA.16816.F32.BF16 R76, R12.reuse, R40, RZ ;  /* 0x000000280c4c723c */ /* 0x040fe200000418ff */
[----:B------:R3:W-:Y:S01]  /*1f30*/  LDGSTS.E.BYPASS.LTC128B.128 [R202+0x900], [R22.64], !P6 ;  /* 0x0090000016ca7fae */ /* 0x0007e2000f101d70 */
[C---:B------:R-:W-:Y:S02]  /*1f40*/  ISETP.LT.OR P6, PT, R29.reuse, 0x41, P4 ;  /* 0x000000411d00780c */ /* 0x040fe400027c1670 */
[----:B------:R-:W-:Y:S01]  /*1f50*/  ISETP.LT.OR P4, PT, R29, 0x51, P4 ;  /* 0x000000511d00780c */ /* 0x000fe20002781670 */
[----:B------:R4:W-:Y:S01]  /*1f60*/  LDGSTS.E.BYPASS.LTC128B.128 [R202+0x1100], [R20.64], !P5 ;  /* 0x0110000014ca7fae */ /* 0x0009e2000e901d70 */
[----:B------:R-:W-:Y:S02]  /*1f70*/  SEL R0, R0, 0xffffffc0, !P0 ;  /* 0xffffffc000007807 */ /* 0x000fe40004000000 */
[----:B------:R-:W-:Y:S01]  /*1f80*/  HMMA.16816.F32.BF16 R92, R12, R32, RZ ;  /* 0x000000200c5c723c */ /* 0x000fe200000418ff */
[----:B------:R1:W-:Y:S01]  /*1f90*/  LDGSTS.E.BYPASS.LTC128B.128 [R202+0x1900], [R26.64], !P1 ;  /* 0x019000001aca7fae */ /* 0x0003e2000c901d70 */
[----:B------:R-:W-:Y:S01]  /*1fa0*/  PLOP3.LUT P0, PT, PT, PT, UP3, 0x80, 0x0 ;  /* 0x000000000000781c */ /* 0x000fe20003f0f038 */
[----:B------:R-:W-:-:S02]  /*1fb0*/  IMAD.IADD R214, R208, 0x1, R0 ;  /* 0x00000001d0d67824 */ /* 0x000fc400078e0200 */
[----:B------:R-:W-:Y:S01]  /*1fc0*/  IMAD.IADD R213, R0, 0x1, R219 ;  /* 0x0000000100d57824 */ /* 0x000fe200078e02db */
[----:B------:R-:W-:Y:S02]  /*1fd0*/  LOP3.LUT R0, R196, R197, RZ, 0xfc, !PT ;  /* 0x000000c5c4007212 */ /* 0x000fe400078efcff */
[----:B------:R-:W-:Y:S01]  /*1fe0*/  HMMA.16816.F32.BF16 R104, R12, R34, RZ ;  /* 0x000000220c68723c */ /* 0x000fe200000418ff */
[----:B--2---:R-:W-:-:S07]  /*1ff0*/  IMAD.MOV.U32 R24, RZ, RZ, 0x20 ;  /* 0x00000020ff187424 */ /* 0x004fce00078e00ff */
[----:B------:R-:W-:Y:S01]  /*2000*/  HMMA.16816.F32.BF16 R84, R12, R42, RZ ;  /* 0x0000002a0c54723c */ /* 0x000fe200000418ff */
[-C--:B---3--:R-:W-:Y:S02]  /*2010*/  IADD3 R22, P1, R3, R226.reuse, RZ ;  /* 0x000000e203167210 */ /* 0x088fe40007f3e0ff */
[----:B------:R-:W-:Y:S02]  /*2020*/  SEL R3, R24, 0xffffffe0, !P2 ;  /* 0xffffffe018037807 */ /* 0x000fe40005000000 */
[----:B----4-:R-:W-:Y:S01]  /*2030*/  IADD3 R20, P5, R30, R226, RZ ;  /* 0x000000e21e147210 */ /* 0x010fe20007fbe0ff */
[----:B-----5:R-:W-:Y:S02]  /*2040*/  IMAD.X R23, R64, 0x1, R225, P1 ;  /* 0x0000000140177824 */ /* 0x020fe400008e06e1 */
[----:B-1----:R-:W-:Y:S01]  /*2050*/  HMMA.16816.F32.BF16 R12, R4, R36, R76 ;  /* 0x00000024040c723c */ /* 0x002fe2000004184c */
[----:B------:R-:W-:Y:S02]  /*2060*/  IMAD R216, R3, 0x2, R215 ;  /* 0x0000000203d87824 */ /* 0x000fe400078e02d7 */
[----:B------:R-:W-:-:S02]  /*2070*/  IMAD.X R21, R31, 0x1, R225, P5 ;  /* 0x000000011f157824 */ /* 0x000fc400028e06e1 */
[----:B------:R-:W-:-:S03]  /*2080*/  IMAD R217, R2, 0x2, R216 ;  /* 0x0000000202d97824 */ /* 0x000fc600078e02d8 */
[----:B------:R1:W-:Y:S01]  /*2090*/  LDGSTS.E.BYPASS.LTC128B.128 [R202+0x2100], [R20.64], !P6 ;  /* 0x0210000014ca7fae */ /* 0x0003e2000f101d70 */
[----:B------:R-:W-:Y:S03]  /*20a0*/  HMMA.16816.F32.BF16 R112, R16, R32, RZ ;  /* 0x000000201070723c */ /* 0x000fe600000418ff */
[----:B------:R1:W-:Y:S01]  /*20b0*/  LDGSTS.E.BYPASS.LTC128B.128 [R202+0x2900], [R22.64], !P4 ;  /* 0x0290000016ca7fae */ /* 0x0003e2000e101d70 */
[----:B------:R-:W-:-:S03]  /*20c0*/  ISETP.GT.AND P4, PT, R203, 0x5f, PT ;  /* 0x0000005fcb00780c */ /* 0x000fc60003f84270 */
[----:B------:R-:W-:Y:S01]  /*20d0*/  LDSM.16.M88.4 R124, [R214+0x5900] ;  /* 0x00590000d67c783b */ /* 0x000fe20000000200 */
[C---:B------:R-:W-:Y:S03]  /*20e0*/  HMMA.16816.F32.BF16 R96, R16.reuse, R34, RZ ;  /* 0x000000221060723c */ /* 0x040fe600000418ff */
[----:B------:R-:W-:Y:S04]  /*20f0*/  LDSM.16.M88.4 R72, [R214+0x3100] ;  /* 0x00310000d648783b */ /* 0x000fe80000000200 */
[----:B------:R-:W-:Y:S01]  /*2100*/  LDSM.16.M88.4 R68, [R214+0x3900] ;  /* 0x00390000d644783b */ /* 0x000fe20000000200 */
[C---:B------:R-:W-:Y:S03]  /*2110*/  HMMA.16816.F32.BF16 R80, R16.reuse, R40, RZ ;  /* 0x000000281050723c */ /* 0x040fe600000418ff */
[----:B------:R-:W-:Y:S04]  /*2120*/  LDSM.16.M88.4 R88, [R214+0x4100] ;  /* 0x00410000d658783b */ /* 0x000fe80000000200 */
[----:B------:R-:W-:Y:S01]  /*2130*/  LDSM.16.M88.4 R108, [R214+0x4900] ;  /* 0x00490000d66c783b */ /* 0x000fe20000000200 */
[----:B------:R-:W-:Y:S03]  /*2140*/  HMMA.16816.F32.BF16 R64, R16, R42, RZ ;  /* 0x0000002a1040723c */ /* 0x000fe600000418ff */
[----:B------:R-:W-:Y:S04]  /*2150*/  LDSM.16.M88.4 R116, [R214+0x5100] ;  /* 0x00510000d674783b */ /* 0x000fe80000000200 */
[----:B-1----:R-:W1:Y:S01]  /*2160*/  LDSM.16.M88.4 R20, [R216+0x8100] ;  /* 0x00810000d814783b */ /* 0x002e620000000200 */
[C---:B------:R-:W-:Y:S03]  /*2170*/  HMMA.16816.F32.BF16 R40, R4.reuse, R60, R132 ;  /* 0x0000003c0428723c */ /* 0x040fe60000041884 */
[----:B------:R-:W0:Y:S05]  /*2180*/  LDGDEPBAR ;  /* 0x00000000000079af */ /* 0x000e2a0000000000 */
[C---:B------:R-:W-:Y:S08]  /*2190*/  HMMA.16816.F32.BF16 R32, R4.reuse, R56, R128 ;  /* 0x000000380420723c */ /* 0x040ff00000041880 */
        /* <DEDUP_REMOVED lines=8> */
[----:B------:R-:W-:Y:S01]  /*2220*/  HMMA.16816.F32.BF16 R84, R4, R38, R84 ;  /* 0x000000260454723c */ /* 0x000fe20000041854 */
[----:B------:R-:W-:Y:S07]  /*2230*/  LDSM.16.M88.4 R4, [R217+0x8100] ;  /* 0x00810000d904783b */ /* 0x000fee0000000200 */
[----:B-1----:R-:W-:Y:S01]  /*2240*/  HMMA.16816.F32.BF16 R120, R20, R124, R12 ;  /* 0x0000007c1478723c */ /* 0x002fe2000004180c */
[----:B------:R-:W1:Y:S07]  /*2250*/  LDSM.16.M88.4 R12, [R216+0x6100] ;  /* 0x00610000d80c783b */ /* 0x000e6e0000000200 */
[C---:B------:R-:W-:Y:S08]  /*2260*/  HMMA.16816.F32.BF16 R176, R8.reuse, R48, R144 ;  /* 0x0000003008b0723c */ /* 0x040ff00000041890 */
[C---:B------:R-:W-:Y:S08]  /*2270*/  HMMA.16816.F32.BF16 R184, R8.reuse, R36, R80 ;  /* 0x0000002408b8723c */ /* 0x040ff00000041850 */
[C---:B------:R-:W-:Y:S08]  /*2280*/  HMMA.16816.F32.BF16 R48, R8.reuse, R50, R140 ;  /* 0x000000320830723c */ /* 0x040ff0000004188c */
[----:B------:R-:W-:Y:S01]  /*2290*/  HMMA.16816.F32.BF16 R148, R8, R38, R64 ;  /* 0x000000260894723c */ /* 0x000fe20000041840 */
[----:B------:R-:W2:Y:S07]  /*22a0*/  LDSM.16.M88.4 R36, [R213+0x800] ;  /* 0x00080000d524783b */ /* 0x000eae0000000200 */
[C---:B------:R-:W-:Y:S01]  /*22b0*/  HMMA.16816.F32.BF16 R144, R20.reuse, R72, R40 ;  /* 0x000000481490723c */ /* 0x040fe20000041828 */
[----:B------:R-:W3:Y:S07]  /*22c0*/  LDSM.16.M88.4 R40, [R213] ;  /* 0x00000000d528783b */ /* 0x000eee0000000200 */
[C---:B------:R-:W-:Y:S01]  /*22d0*/  HMMA.16816.F32.BF16 R140, R20.reuse, R68, R32 ;  /* 0x00000044148c723c */ /* 0x040fe20000041820 */
[----:B------:R-:W4:Y:S07]  /*22e0*/  LDSM.16.M88.4 R32, [R213+0x1000] ;  /* 0x00100000d520783b */ /* 0x000f2e0000000200 */
[C---:B------:R-:W-:Y:S01]  /*22f0*/  HMMA.16816.F32.BF16 R136, R20.reuse, R88, R28 ;  /* 0x000000581488723c */ /* 0x040fe2000004181c */
[----:B------:R-:W5:Y:S07]  /*2300*/  LDSM.16.M88.4 R28, [R213+0x1800] ;  /* 0x00180000d51c783b */ /* 0x000f6e0000000200 */
[C---:B------:R-:W-:Y:S01]  /*2310*/  HMMA.16816.F32.BF16 R132, R20.reuse, R108, R24 ;  /* 0x0000006c1484723c */ /* 0x040fe20000041818 */
[----:B------:R-:W1:Y:S07]  /*2320*/  LDSM.16.M88.4 R24, [R213+0x2000] ;  /* 0x00200000d518783b */ /* 0x000e6e0000000200 */
[----:B------:R-:W-:Y:S01]  /*2330*/  HMMA.16816.F32.BF16 R128, R20, R116, R16 ;  /* 0x000000741480723c */ /* 0x000fe20000041810 */
[----:B------:R-:W1:Y:S07]  /*2340*/  LDSM.16.M88.4 R16, [R213+0x2800] ;  /* 0x00280000d510783b */ /* 0x000e6e0000000200 */
        /* <DEDUP_REMOVED lines=8> */
[----:B------:R-:W1:Y:S01]  /*23d0*/  LDSM.16.M88.4 R8, [R217+0x6100] ;  /* 0x00610000d908783b */ /* 0x000e620000000200 */
[----:B------:R-:W-:-:S06]  /*23e0*/  DEPBAR.LE SB0, 0x0 ;  /* 0x000080000000791a */ /* 0x000fcc0000000000 */
[C---:B------:R-:W-:Y:S08]  /*23f0*/  HMMA.16816.F32.BF16 R100, R20.reuse, R90, R100 ;  /* 0x0000005a1464723c */ /* 0x040ff00000041864 */
[C---:B------:R-:W-:Y:S08]  /*2400*/  HMMA.16816.F32.BF16 R112, R20.reuse, R74, R76 ;  /* 0x0000004a1470723c */ /* 0x040ff0000004184c */
[C---:B------:R-:W-:Y:S08]  /*2410*/  HMMA.16816.F32.BF16 R104, R20.reuse, R70, R92 ;  /* 0x000000461468723c */ /* 0x040ff0000004185c */
[C---:B------:R-:W-:Y:S08]  /*2420*/  HMMA.16816.F32.BF16 R96, R20.reuse, R110, R156 ;  /* 0x0000006e1460723c */ /* 0x040ff0000004189c */
[C---:B------:R-:W-:Y:S08]  /*2430*/  HMMA.16816.F32.BF16 R92, R20.reuse, R118, R152 ;  /* 0x00000076145c723c */ /* 0x040ff00000041898 */
[----:B------:R-:W-:Y:S08]  /*2440*/  HMMA.16816.F32.BF16 R84, R20, R126, R84 ;  /* 0x0000007e1454723c */ /* 0x000ff00000041854 */
[C---:B-1----:R-:W-:Y:S08]  /*2450*/  HMMA.16816.F32.BF16 R80, R12.reuse, R72, R160 ;  /* 0x000000480c50723c */ /* 0x042ff000000418a0 */
        /* <DEDUP_REMOVED lines=9> */
[----:B------:R-:W-:Y:S08]  /*24f0*/  HMMA.16816.F32.BF16 R20, R12, R124, R184 ;  /* 0x0000007c0c14723c */ /* 0x000ff000000418b8 */
[----:B--2---:R-:W-:Y:S08]  /*2500*/  HMMA.16816.F32.BF16 R152, R4, R36, R140 ;  /* 0x000000240498723c */ /* 0x004ff0000004188c */
[----:B------:R-:W-:Y:S08]  /*2510*/  HMMA.16816.F32.BF16 R12, R12, R126, R148 ;  /* 0x0000007e0c0c723c */ /* 0x000ff00000041894 */
[C---:B---3--:R-:W-:Y:S08]  /*2520*/  HMMA.16816.F32.BF16 R156, R4.reuse, R40, R144 ;  /* 0x00000028049c723c */ /* 0x048ff00000041890 */
[C---:B----4-:R-:W-:Y:S08]  /*2530*/  HMMA.16816.F32.BF16 R140, R4.reuse, R34, R100 ;  /* 0x00000022048c723c */ /* 0x050ff00000041864 */
[C---:B------:R-:W-:Y:S08]  /*2540*/  HMMA.16816.F32.BF16 R148, R4.reuse, R42, R112 ;  /* 0x0000002a0494723c */ /* 0x040ff00000041870 */
[C---:B------:R-:W-:Y:S08]  /*2550*/  HMMA.16816.F32.BF16 R144, R4.reuse, R38, R104 ;  /* 0x000000260490723c */ /* 0x040ff00000041868 */
[C---:B-----5:R-:W-:Y:S08]  /*2560*/  HMMA.16816.F32.BF16 R100, R4.reuse, R30, R96 ;  /* 0x0000001e0464723c */ /* 0x060ff00000041860 */
[C---:B------:R-:W-:Y:S08]  /*2570*/  HMMA.16816.F32.BF16 R136, R4.reuse, R32, R136 ;  /* 0x000000200488723c */ /* 0x040ff00000041888 */
[C---:B------:R-:W-:Y:S08]  /*2580*/  HMMA.16816.F32.BF16 R112, R4.reuse, R28, R132 ;  /* 0x0000001c0470723c */ /* 0x040ff00000041884 */
[C---:B------:R-:W-:Y:S08]  /*2590*/  HMMA.16816.F32.BF16 R104, R4.reuse, R24, R128 ;  /* 0x000000180468723c */ /* 0x040ff00000041880 */
[C---:B------:R-:W-:Y:S08]  /*25a0*/  HMMA.16816.F32.BF16 R96, R4.reuse, R26, R92 ;  /* 0x0000001a0460723c */ /* 0x040ff0000004185c */
[C---:B------:R-:W-:Y:S08]  /*25b0*/  HMMA.16816.F32.BF16 R120, R4.reuse, R16, R120 ;  /* 0x000000100478723c */ /* 0x040ff00000041878 */
[----:B------:R-:W-:Y:S07]  /*25c0*/  HMMA.16816.F32.BF16 R108, R4, R18, R84 ;  /* 0x00000012046c723c */ /* 0x000fee0000041854 */
[----:B------:R-:W-:Y:S01]  /*25d0*/  IADD3 R4, R202, 0x100, RZ ;  /* 0x00000100ca047810 */ /* 0x000fe20007ffe0ff */
[C---:B------:R-:W-:Y:S04]  /*25e0*/  HMMA.16816.F32.BF16 R92, R8.reuse, R40, R80 ;  /* 0x00000028085c723c */ /* 0x040fe80000041850 */
[----:B------:R1:W-:Y:S04]  /*25f0*/  STL [R1+0xc], R4 ;  /* 0x00000c0401007387 */ /* 0x0003e80000100800 */
        /* <DEDUP_REMOVED lines=11> */
[----:B------:R-:W-:Y:S06]  /*26b0*/  BAR.SYNC.DEFER_BLOCKING 0x0 ;  /* 0x0000000000007b1d */ /* 0x000fec0000010000 */
[----:B------:R-:W-:Y:S05]  /*26c0*/  @!P0 BRA `(.L_x_150) ;  /* 0x000003a000008947 */ /* 0x000fea0003800000 */
[----:B-1----:R-:W-:Y:S01]  /*26d0*/  PLOP3.LUT P1, PT, PT, PT, UP1, 0x80, 0x0 ;  /* 0x000000000000781c */ /* 0x002fe20003f2f018 */
[----:B------:R-:W-:Y:S01]  /*26e0*/  IMAD.MOV.U32 R228, RZ, RZ, RZ ;  /* 0x000000ffffe47224 */ /* 0x000fe200078e00ff */
[----:B------:R-:W-:-:S02]  /*26f0*/  IADD3 R5, R203, UR12, R204 ;  /* 0x0000000ccb057c10 */ /* 0x000fc4000fffe0cc */
[----:B------:R-:W-:Y:S02]  /*2700*/  PLOP3.LUT P0, PT, PT, PT, UP1, 0x80, 0x0 ;  /* 0x000000000000781c */ /* 0x000fe40003f0f018 */
[----:B------:R-:W-:-:S05]  /*2710*/  IADD3 R5, R5, -0x60, RZ ;  /* 0xffffffa005057810 */ /* 0x000fca0007ffe0ff */
[----:B------:R-:W-:Y:S02]  /*2720*/  IMAD.MOV.U32 R4, RZ, RZ, R5 ;  /* 0x000000ffff047224 */ /* 0x000fe400078e0005 */
[----:B------:R-:W-:-:S05]  /*2730*/  @P1 IMAD.HI.U32 R6, R5, c[0x0][0x2bc], RZ ;  /* 0x0000af0005061a27 */ /* 0x000fca00078e00ff */
        /* <DEDUP_REMOVED lines=8> */
[----:B------:R-:W-:-:S05]  /*27c0*/  SHF.R.S32.HI R4, RZ, 0x1f, R234 ;  /* 0x0000001fff047819 */ /* 0x000fca00000114ea */
[----:B-1----:R-:W-:Y:S02]  /*27d0*/  IMAD R6, R4, c[0x0][0x1e0], RZ ;  /* 0x0000780004067a24 */ /* 0x002fe400078e02ff */
[----:B------:R-:W-:-:S04]  /*27e0*/  IMAD.WIDE.U32 R4, R234, c[0x0][0x1e0], RZ ;  /* 0x00007800ea047a25 */ /* 0x000fc800078e00ff */
[----:B------:R-:W-:-:S04]  /*27f0*/  IMAD R6, R234, c[0x0][0x1e4], R6 ;  /* 0x00007900ea067a24 */ /* 0x000fc800078e0206 */
[----:B------:R-:W-:Y:S01]  /*2800*/  IMAD.IADD R5, R5, 0x1, R6 ;  /* 0x0000000105057824 */ /* 0x000fe200078e0206 */
[----:B--2---:R-:W-:-:S03]  /*2810*/  SHF.R.S32.HI R6, RZ, 0x1f, R228 ;  /* 0x0000001fff067819 */ /* 0x004fc600000114e4 */
[----:B------:R-:W-:-:S04]  /*2820*/  IMAD.WIDE.U32 R4, R228, c[0x0][0x1f0], R4 ;  /* 0x00007c00e4047a25 */ /* 0x000fc800078e0004 */
[----:B------:R-:W-:Y:S01]  /*2830*/  IMAD R6, R6, c[0x0][0x1f0], RZ ;  /* 0x00007c0006067a24 */ /* 0x000fe200078e02ff */
[----:B------:R-:W-:-:S03]  /*2840*/  IADD3 R4, P0, R4, UR46, RZ ;  /* 0x0000002e04047c10 */ /* 0x000fc6000ff1e0ff */
[----:B------:R-:W-:-:S05]  /*2850*/  IMAD R6, R228, c[0x0][0x1f4], R6 ;  /* 0x00007d00e4067a24 */ /* 0x000fca00078e0206 */
[----:B------:R-:W-:Y:S02]  /*2860*/  IADD3.X R6, R5, UR8, R6, P0, !PT ;  /* 0x0000000805067c10 */ /* 0x000fe400087fe406 */
[----:B------:R-:W-:-:S04]  /*2870*/  LEA R5, P0, R4, c[0x0][0x1c8], 0x1 ;  /* 0x0000720004057a11 */ /* 0x000fc800078008ff */
[----:B------:R-:W-:Y:S01]  /*2880*/  LEA.HI.X R4, R4, c[0x0][0x1cc], R6, 0x1, P0 ;  /* 0x0000730004047a11 */ /* 0x000fe200000f0c06 */
[----:B------:R-:W-:Y:S04]  /*2890*/  SHFL.IDX PT, R8, R5, 0x1, 0x181f ;  /* 0x00381f0005087f89 */ /* 0x000fe800000e0000 */
[----:B------:R-:W1:Y:S04]  /*28a0*/  SHFL.IDX PT, R6, R5, RZ, 0x181f ;  /* 0x00181fff05067589 */ /* 0x000e6800000e0000 */
[----:B------:R-:W2:Y:S04]  /*28b0*/  SHFL.IDX PT, R7, R4, RZ, 0x181f ;  /* 0x00181fff04077589 */ /* 0x000ea800000e0000 */
[----:B------:R-:W3:Y:S04]  /*28c0*/  SHFL.IDX PT, R10, R5, 0x2, 0x181f ;  /* 0x00581f00050a7f89 */ /* 0x000ee800000e0000 */
[----:B------:R-:W4:Y:S04]  /*28d0*/  SHFL.IDX PT, R9, R5, 0x3, 0x181f ;  /* 0x00781f0005097f89 */ /* 0x000f2800000e0000 */
[----:B------:R-:W5:Y:S04]  /*28e0*/  SHFL.IDX PT, R11, R4, 0x1, 0x181f ;  /* 0x00381f00040b7f89 */ /* 0x000f6800000e0000 */
[----:B------:R-:W-:Y:S04]  /*28f0*/  SHFL.IDX PT, R14, R5, 0x4, 0x181f ;  /* 0x00981f00050e7f89 */ /* 0x000fe800000e0000 */
[----:B------:R-:W-:Y:S01]  /*2900*/  SHFL.IDX PT, R5, R5, 0x5, 0x181f ;  /* 0x00b81f0005057f89 */ /* 0x000fe200000e0000 */
[----:B-1----:R-:W-:-:S03]  /*2910*/  IADD3 R6, P0, R6, R226, RZ ;  /* 0x000000e206067210 */ /* 0x002fc60007f1e0ff */
[----:B------:R-:W1:Y:S02]  /*2920*/  SHFL.IDX PT, R18, R4, 0x2, 0x181f ;  /* 0x00581f0004127f89 */ /* 0x000e6400000e0000 */
[----:B--2---:R-:W-:Y:S01]  /*2930*/  IMAD.X R7, R7, 0x1, R225, P0 ;  /* 0x0000000107077824 */ /* 0x004fe200000e06e1 */
[-C--:B------:R-:W-:Y:S01]  /*2940*/  IADD3 R12, P0, R8, R226.reuse, RZ ;  /* 0x000000e2080c7210 */ /* 0x080fe20007f1e0ff */
[----:B------:R-:W2:Y:S01]  /*2950*/  SHFL.IDX PT, R17, R4, 0x3, 0x181f ;  /* 0x00781f0004117f89 */ /* 0x000ea200000e0000 */
[----:B---3--:R-:W-:-:S03]  /*2960*/  IADD3 R10, P5, R10, R226, RZ ;  /* 0x000000e20a0a7210 */ /* 0x008fc60007fbe0ff */
[----:B------:R-:W-:Y:S01]  /*2970*/  SHFL.IDX PT, R16, R4, 0x4, 0x181f ;  /* 0x00981f0004107f89 */ /* 0x000fe200000e0000 */
[----:B----4-:R-:W-:-:S03]  /*2980*/  IADD3 R8, P2, R9, R226, RZ ;  /* 0x000000e209087210 */ /* 0x010fc60007f5e0ff */
[----:B------:R3:W4:Y:S01]  /*2990*/  SHFL.IDX PT, R15, R4, 0x5, 0x181f ;  /* 0x00b81f00040f7f89 */ /* 0x00072200000e0000 */
[----:B-----5:R-:W-:-:S03]  /*29a0*/  IMAD.X R13, R11, 0x1, R225, P0 ;  /* 0x000000010b0d7824 */ /* 0x020fc600000e06e1 */
[----:B------:R5:W-:Y:S04]  /*29b0*/  LDGSTS.E.BYPASS.LTC128B.128 [R202+0x3100], [R6.64], !P3 ;  /* 0x0310000006ca7fae */ /* 0x000be8000d901d70 */
[----:B------:R5:W-:Y:S01]  /*29c0*/  LDGSTS.E.BYPASS.LTC128B.128 [R202+0x3900], [R12.64], !P3 ;  /* 0x039000000cca7fae */ /* 0x000be2000d901d70 */
[--C-:B-1----:R-:W-:Y:S02]  /*29d0*/  IMAD.X R11, R18, 0x1, R225.reuse, P5 ;  /* 0x00000001120b7824 */ /* 0x102fe400028e06e1 */
[----:B--2---:R-:W-:-:S03]  /*29e0*/  IMAD.X R9, R17, 0x1, R225, P2 ;  /* 0x0000000111097824 */ /* 0x004fc600010e06e1 */
[----:B------:R1:W-:Y:S04]  /*29f0*/  LDGSTS.E.BYPASS.LTC128B.128 [R202+0x4100], [R10.64], !P3 ;  /* 0x041000000aca7fae */ /* 0x0003e8000d901d70 */
[----:B------:R1:W-:Y:S01]  /*2a00*/  LDGSTS.E.BYPASS.LTC128B.128 [R202+0x4900], [R8.64], !P3 ;  /* 0x0490000008ca7fae */ /* 0x0003e2000d901d70 */
[----:B---3--:R-:W-:-:S05]  /*2a10*/  IADD3 R4, P0, R5, R226, RZ ;  /* 0x000000e205047210 */ /* 0x008fca0007f1e0ff */
[----:B----4-:R-:W-:Y:S01]  /*2a20*/  IMAD.X R5, R15, 0x1, R225, P0 ;  /* 0x000000010f057824 */ /* 0x010fe200000e06e1 */
[----:B-----5:R-:W-:-:S05]  /*2a30*/  IADD3 R6, P1, R14, R226, RZ ;  /* 0x000000e20e067210 */ /* 0x020fca0007f3e0ff */
[----:B------:R-:W-:-:S05]  /*2a40*/  IMAD.X R7, R16, 0x1, R225, P1 ;  /* 0x0000000110077824 */ /* 0x000fca00008e06e1 */
[----:B------:R1:W-:Y:S04]  /*2a50*/  LDGSTS.E.BYPASS.LTC128B.128 [R202+0x5100], [R6.64], !P3 ;  /* 0x0510000006ca7fae */ /* 0x0003e8000d901d70 */
[----:B------:R1:W-:Y:S02]  /*2a60*/  LDGSTS.E.BYPASS.LTC128B.128 [R202+0x5900], [R4.64], !P3 ;  /* 0x0590000004ca7fae */ /* 0x0003e4000d901d70 */
.L_x_150:
[----:B-1----:R-:W-:Y:S01]  /*2a70*/  FMUL.FTZ R4, R93, c[0x0][0x320] ;  /* 0x0000c8005d047a20 */ /* 0x002fe20000410000 */
[----:B------:R-:W-:Y:S01]  /*2a80*/  SHF.R.S32.HI R7, RZ, 0x1f, R198 ;  /* 0x0000001fff077819 */ /* 0x000fe200000114c6 */
[----:B------:R-:W-:Y:S01]  /*2a90*/  FMUL.FTZ R5, R65, c[0x0][0x320] ;  /* 0x0000c80041057a20 */ /* 0x000fe20000410000 */
[----:B------:R-:W-:Y:S01]  /*2aa0*/  LEA.HI R6, R201, R200, RZ, 0x2 ;  /* 0x000000c8c9067211 */ /* 0x000fe200078f10ff */
[----:B------:R1:W2:Y:S01]  /*2ab0*/  MUFU.TANH R60, R4 ;  /* 0x00000004003c7308 */ /* 0x0002a20000002400 */
[----:B------:R-:W-:Y:S01]  /*2ac0*/  FMUL.FTZ R8, R72, c[0x0][0x320] ;  /* 0x0000c80048087a20 */ /* 0x000fe20000410000 */
[----:B------:R-:W-:Y:S01]  /*2ad0*/  PLOP3.LUT P1, PT, PT, PT, UP2, 0x80, 0x0 ;  /* 0x000000000000781c */ /* 0x000fe20003f2f028 */
[----:B------:R-:W-:Y:S01]  /*2ae0*/  FMUL.FTZ R10, R73, c[0x0][0x320] ;  /* 0x0000c800490a7a20 */ /* 0x000fe20000410000 */
[----:B------:R-:W-:Y:S01]  /*2af0*/  LOP3.LUT R6, R6, 0xfffffffc, RZ, 0xc0, !PT ;  /* 0xfffffffc06067812 */ /* 0x000fe200078ec0ff */
[----:B------:R-:W-:Y:S01]  /*2b00*/  ULDC UR12, c[0x0][0x324] ;  /* 0x0000c900000c7ab9 */ /* 0x000fe20000000800 */
[----:B------:R-:W-:Y:S01]  /*2b10*/  PLOP3.LUT P0, PT, PT, PT, UP2, 0x80, 0x0 ;  /* 0x000000000000781c */ /* 0x000fe20003f0f028 */
[----:B------:R-:W-:Y:S01]  /*2b20*/  ULDC UR15, c[0x0][0x1d0] ;  /* 0x00007400000f7ab9 */ /* 0x000fe20000000800 */
[----:B------:R3:W4:Y:S01]  /*2b30*/  MUFU.TANH R17, R5 ;  /* 0x0000000500117308 */ /* 0x0007220000002400 */
[----:B------:R-:W-:Y:S01]  /*2b40*/  IMAD.IADD R6, R200, 0x1, -R6 ;  /* 0x00000001c8067824 */ /* 0x000fe200078e0a06 */
[----:B------:R-:W-:Y:S01]  /*2b50*/  UIMAD UR15, UR7, UR15, UR35 ;  /* 0x0000000f070f72a4 */ /* 0x000fe2000f8e0223 */
[----:B------:R-:W0:Y:S01]  /*2b60*/  LDGDEPBAR ;  /* 0x00000000000079af */ /* 0x000e220000000000 */
[----:B------:R-:W-:Y:S01]  /*2b70*/  ULOP3.LUT UR12, URZ, UR12, URZ, 0x33, !UPT ;  /* 0x0000000c3f0c7292 */ /* 0x000fe2000f8e333f */
[----:B-1----:R-:W-:-:S03]  /*2b80*/  FMUL.FTZ R4, R84, c[0x0][0x320] ;  /* 0x0000c80054047a20 */ /* 0x002fc60000410000 */
[----:B------:R-:W1:Y:S01]  /*2b90*/  MUFU.TANH R16, R8 ;  /* 0x0000000800107308 */ /* 0x000e620000002400 */
[----:B---3--:R-:W-:-:S07]  /*2ba0*/  LEA.HI R5, R7, R198, RZ, 0x2 ;  /* 0x000000c607057211 */ /* 0x008fce00078f10ff */
[----:B------:R3:W1:Y:S01]  /*2bb0*/  MUFU.TANH R59, R4 ;  /* 0x00000004003b7308 */ /* 0x0006620000002400 */
[----:B------:R-:W-:-:S04]  /*2bc0*/  LOP3.LUT R5, R5, 0xffffffc, RZ, 0xc0, !PT ;  /* 0x0ffffffc05057812 */ /* 0x000fc800078ec0ff */
[----:B------:R-:W-:-:S03]  /*2bd0*/  IADD3 R9, -R5, R198, RZ ;  /* 0x000000c605097210 */ /* 0x000fc60007ffe1ff */
[----:B------:R5:W1:Y:S01]  /*2be0*/  MUFU.TANH R15, R10 ;  /* 0x0000000a000f7308 */ /* 0x000a620000002400 */
[----:B------:R-:W-:Y:S01]  /*2bf0*/  LEA.HI R5, R6, R6, RZ, 0x1 ;  /* 0x0000000606057211 */ /* 0x000fe200078f08ff */
[----:B---3--:R-:W-:-:S06]  /*2c00*/  FMUL.FTZ R4, R85, c[0x0][0x320] ;  /* 0x0000c80055047a20 */ /* 0x008fcc0000410000 */
[----:B------:R3:W1:Y:S01]  /*2c10*/  MUFU.TANH R58, R4 ;  /* 0x00000004003a7308 */ /* 0x0006620000002400 */
[----:B-----5:R-:W-:-:S07]  /*2c20*/  FMUL.FTZ R10, R76, c[0x0][0x320] ;  /* 0x0000c8004c0a7a20 */ /* 0x020fce0000410000 */
[----:B------:R-:W1:Y:S01]  /*2c30*/  MUFU.TANH R14, R10 ;  /* 0x0000000a000e7308 */ /* 0x000e620000002400 */
[----:B---3--:R-:W-:-:S07]  /*2c40*/  FMUL.FTZ R4, R88, c[0x0][0x320] ;  /* 0x0000c80058047a20 */ /* 0x008fce0000410000 */
[----:B------:R3:W1:Y:S02]  /*2c50*/  MUFU.TANH R57, R4 ;  /* 0x0000000400397308 */ /* 0x0006640000002400 */
[----:B---3--:R-:W-:-:S06]  /*2c60*/  FMUL.FTZ R4, R89, c[0x0][0x320] ;  /* 0x0000c80059047a20 */ /* 0x008fcc0000410000 */
        /* <DEDUP_REMOVED lines=21> */
[----:B---3--:R-:W-:-:S04]  /*2dc0*/  LOP3.LUT R4, R199, 0xffffffe0, RZ, 0xc0, !PT ;  /* 0xffffffe0c7047812 */ /* 0x008fc800078ec0ff */
[----:B------:R-:W-:-:S04]  /*2dd0*/  IADD3 R4, -R4, R200, RZ ;  /* 0x000000c804047210 */ /* 0x000fc80007ffe1ff */
[----:B------:R-:W-:-:S04]  /*2de0*/  SHF.R.S32.HI R7, RZ, 0x1f, R4 ;  /* 0x0000001fff077819 */ /* 0x000fc80000011404 */
[----:B------:R-:W-:-:S04]  /*2df0*/  LEA.HI R7, R7, R4, RZ, 0x2 ;  /* 0x0000000407077211 */ /* 0x000fc800078f10ff */
[C---:B------:R-:W-:Y:S02]  /*2e00*/  LEA.HI.SX32 R8, R7.reuse, UR14, 0x1e ;  /* 0x0000000e07087c11 */ /* 0x040fe4000f8ff2ff */
[----:B------:R-:W-:-:S03]  /*2e10*/  LOP3.LUT R7, R7, 0x7ffffffc, RZ, 0xc0, !PT ;  /* 0x7ffffffc07077812 */ /* 0x000fc600078ec0ff */
[----:B------:R-:W-:Y:S01]  /*2e20*/  IMAD R11, R9, 0x10, R8 ;  /* 0x00000010090b7824 */ /* 0x000fe200078e0208 */
[C---:B------:R-:W-:Y:S01]  /*2e30*/  SHF.L.U32 R8, R5.reuse, 0x5, RZ ;  /* 0x0000000505087819 */ /* 0x040fe200000006ff */
[----:B------:R-:W-:Y:S01]  /*2e40*/  IMAD.IADD R7, R4, 0x1, -R7 ;  /* 0x0000000104077824 */ /* 0x000fe200078e0a07 */
[----:B------:R-:W-:Y:S02]  /*2e50*/  LOP3.LUT R9, R5, 0x1ffffffe, RZ, 0xc0, !PT ;  /* 0x1ffffffe05097812 */ /* 0x000fe400078ec0ff */
[----:B------:R-:W-:Y:S01]  /*2e60*/  LOP3.LUT R5, R8, 0xffffffc0, RZ, 0xc0, !PT ;  /* 0xffffffc008057812 */ /* 0x000fe200078ec0ff */
[----:B------:R-:W-:Y:S01]  /*2e70*/  IMAD.SHL.U32 R8, R7, 0x2, RZ ;  /* 0x0000000207087824 */ /* 0x000fe200078e00ff */
[----:B------:R-:W-:Y:S01]  /*2e80*/  MOV R4, UR18 ;  /* 0x0000001200047c02 */ /* 0x000fe20008000f00 */
[----:B------:R-:W-:Y:S01]  /*2e90*/  IMAD.IADD R6, R6, 0x1, -R9 ;  /* 0x0000000106067824 */ /* 0x000fe200078e0a09 */
[----:B------:R-:W-:Y:S02]  /*2ea0*/  IADD3 R5, R5, R11, RZ ;  /* 0x0000000b05057210 */ /* 0x000fe40007ffe0ff */
[----:B------:R-:W-:-:S02]  /*2eb0*/  IADD3 R4, -R8, 0x1, R4 ;  /* 0x0000000108047810 */ /* 0x000fc40007ffe104 */
[----:B------:R-:W-:Y:S01]  /*2ec0*/  IADD3 R20, -R8, UR15, RZ ;  /* 0x0000000f08147c10 */ /* 0x000fe2000fffe1ff */
[----:B------:R-:W-:Y:S01]  /*2ed0*/  IMAD R12, R6, 0x8, R5 ;  /* 0x00000008060c7824 */ /* 0x000fe200078e0205 */
[----:B------:R-:W-:Y:S01]  /*2ee0*/  IADD3 R4, R4, -c[0x0][0x168], RZ ;  /* 0x80005a0004047a10 */ /* 0x000fe20007ffe0ff */
[----:B------:R-:W-:Y:S01]  /*2ef0*/  FMUL.FTZ R5, R77, c[0x0][0x320] ;  /* 0x0000c8004d057a20 */ /* 0x000fe20000410000 */
[----:B------:R-:W-:Y:S01]  /*2f00*/  IADD3 R23, -R8, UR35, RZ ;  /* 0x0000002308177c10 */ /* 0x000fe2000fffe1ff */
[----:B------:R-:W-:Y:S01]  /*2f10*/  @P1 IMAD.HI.U32 R6, R12, c[0x0][0x2c8], RZ ;  /* 0x0000b2000c061a27 */ /* 0x000fe200078e00ff */
[----:B------:R-:W-:Y:S01]  /*2f20*/  MOV R18, R12 ;  /* 0x0000000c00127202 */ /* 0x000fe20000000f00 */
[----:B------:R3:W1:Y:S01]  /*2f30*/  MUFU.TANH R13, R5 ;  /* 0x00000005000d7308 */ /* 0x0006620000002400 */
[----:B------:R5:W-:Y:S01]  /*2f40*/  STL [R1+0x28], R12 ;  /* 0x0000280c01007387 */ /* 0x000be20000100800 */
[----:B------:R-:W-:Y:S02]  /*2f50*/  IADD3 R19, R4, c[0x0][0x328], RZ ;  /* 0x0000ca0004137a10 */ /* 0x000fe40007ffe0ff */
[----:B------:R-:W-:Y:S01]  /*2f60*/  @P0 SHF.R.U32.HI R18, RZ, c[0x0][0x2cc], R6 ;  /* 0x0000b300ff120a19 */ /* 0x000fe20000011606 */
[----:B------:R-:W-:Y:S01]  /*2f70*/  STL [R1+0x24], R8 ;  /* 0x0000240801007387 */ /* 0x000fe20000100800 */
[----:B------:R-:W-:-:S02]  /*2f80*/  PLOP3.LUT P0, PT, PT, PT, UP0, 0x40, 0x0 ;  /* 0x000000000000781c */ /* 0x000fc40003f0e808 */
[----:B------:R-:W-:Y:S01]  /*2f90*/  IADD3 R21, R4, UR12, RZ ;  /* 0x0000000c04157c10 */ /* 0x000fe2000fffe0ff */
[----:B------:R-:W1:Y:S01]  /*2fa0*/  SHFL.IDX PT, R6, R18, RZ, 0x1c1f ;  /* 0x001c1fff12067589 */ /* 0x000e6200000e0000 */
[----:B---3--:R-:W-:-:S04]  /*2fb0*/  FMUL.FTZ R5, R68, c[0x0][0x320] ;  /* 0x0000c80044057a20 */ /* 0x008fc80000410000 */
[----:B-----5:R3:W2:Y:S01]  /*2fc0*/  MUFU.TANH R12, R5 ;  /* 0x00000005000c7308 */ /* 0x0206a20000002400 */
[----:B-1----:R-:W-:Y:S01]  /*2fd0*/  IADD3 R4, R21, R6, RZ ;  /* 0x0000000615047210 */ /* 0x002fe20007ffe0ff */
[----:B---3--:R-:W-:-:S06]  /*2fe0*/  FMUL.FTZ R5, R69, c[0x0][0x320] ;  /* 0x0000c80045057a20 */ /* 0x008fcc0000410000 */
[----:B------:R1:W3:Y:S02]  /*2ff0*/  MUFU.TANH R11, R5 ;  /* 0x00000005000b7308 */ /* 0x0002e40000002400 */
[----:B-1----:R-:W-:-:S06]  /*3000*/  FMUL.FTZ R5, R92, c[0x0][0x320] ;  /* 0x0000c8005c057a20 */ /* 0x002fcc0000410000 */
[----:B------:R1:W1:Y:S02]  /*3010*/  MUFU.TANH R10, R5 ;  /* 0x00000005000a7308 */ /* 0x0002640000002400 */
[----:B-1----:R-:W-:-:S06]  /*3020*/  FMUL.FTZ R5, R81, c[0x0][0x320] ;  /* 0x0000c80051057a20 */ /* 0x002fcc0000410000 */
[----:B------:R1:W1:Y:S02]  /*3030*/  MUFU.TANH R9, R5 ;  /* 0x0000000500097308 */ /* 0x0002640000002400 */
[----:B-1----:R-:W-:-:S04]  /*3040*/  IADD3 R5, R19, R6, RZ ;  /* 0x0000000613057210 */ /* 0x002fc80007ffe0ff */
[----:B------:R-:W-:Y:S01]  /*3050*/  IMNMX R5, R5, R20, PT ;  /* 0x0000001405057217 */ /* 0x000fe20003800200 */
[----:B------:R-:W-:Y:S05]  /*3060*/  @P0 BRA `(.L_x_151) ;  /* 0x0000015000000947 */ /* 0x000fea0003800000 */
[----:B--234-:R-:W-:Y:S01]  /*3070*/  IMAD.U32 R7, RZ, RZ, UR10 ;  /* 0x0000000aff077e24 */ /* 0x01cfe2000f8e00ff */
[----:B------:R-:W-:Y:S04]  /*3080*/  BSSY B0, `(.L_x_152) ;  /* 0x000000f000007945 */ /* 0x000fe80003800000 */
[----:B------:R-:W-:-:S04]  /*3090*/  IADD3 R6, R7, -c[0x0][0x168], R6 ;  /* 0x80005a0007067a10 */ /* 0x000fc80007ffe006 */
[----:B------:R-:W-:-:S13]  /*30a0*/  ISETP.GT.AND P0, PT, R6, -0x1, PT ;  /* 0xffffffff0600780c */ /* 0x000fda0003f04270 */
[----:B------:R-:W-:Y:S05]  /*30b0*/  @P0 BRA `(.L_x_153) ;  /* 0x0000007000000947 */ /* 0x000fea0003800000 */
[----:B------:R-:W-:Y:S01]  /*30c0*/  IMAD.MOV.U32 R7, RZ, RZ, c[0x0][0x32c] ;  /* 0x0000cb00ff077624 */ /* 0x000fe200078e00ff */
[----:B------:R-:W-:-:S04]  /*30d0*/  LOP3.LUT R6, RZ, R6, RZ, 0x33, !PT ;  /* 0x00000006ff067212 */ /* 0x000fc800078e33ff */
[----:B------:R-:W-:-:S13]  /*30e0*/  ISETP.NE.AND P0, PT, R7, 0x1, PT ;  /* 0x000000010700780c */ /* 0x000fda0003f05270 */
[----:B------:R-:W-:-:S05]  /*30f0*/  @P0 IMAD.HI.U32 R7, R6, c[0x0][0x330], RZ ;  /* 0x0000cc0006070a27 */ /* 0x000fca00078e00ff */
[----:B------:R-:W-:-:S04]  /*3100*/  @P0 SHF.R.U32.HI R6, RZ, c[0x0][0x334], R7 ;  /* 0x0000cd00ff060a19 */ /* 0x000fc80000011607 */
[----:B------:R-:W-:Y:S01]  /*3110*/  LOP3.LUT R6, RZ, R6, RZ, 0x33, !PT ;  /* 0x00000006ff067212 */ /* 0x000fe200078e33ff */
[----:B------:R-:W-:Y:S05]  /*3120*/  BRA `(.L_x_154) ;  /* 0x0000004000007947 */ /* 0x000fea0003800000 */
.L_x_153:
[----:B------:R-:W-:-:S04]  /*3130*/  MOV R7, c[0x0][0x32c] ;  /* 0x0000cb0000077a02 */ /* 0x000fc80000000f00 */
[----:B------:R-:W-:-:S13]  /*3140*/  ISETP.NE.AND P0, PT, R7, 0x1, PT ;  /* 0x000000010700780c */ /* 0x000fda0003f05270 */
[----:B------:R-:W-:-:S05]  /*3150*/  @P0 IMAD.HI.U32 R7, R6, c[0x0][0x330], RZ ;  /* 0x0000cc0006070a27 */ /* 0x000fca00078e00ff */
[----:B------:R-:W-:Y:S02]  /*3160*/  @P0 SHF.R.U32.HI R6, RZ, c[0x0][0x334], R7 ;  /* 0x0000cd00ff060a19 */ /* 0x000fe40000011607 */
.L_x_154:
[----:B------:R-:W-:Y:S05]  /*3170*/  BSYNC B0 ;  /* 0x0000000000007941 */ /* 0x000fea0003800000 */
.L_x_152:
[----:B------:R-:W-:-:S05]  /*3180*/  IMAD R6, R6, c[0x0][0x32c], R23 ;  /* 0x0000cb0006067a24 */ /* 0x000fca00078e0217 */
[----:B------:R-:W-:Y:S02]  /*3190*/  IADD3 R7, R6, c[0x0][0x32c], RZ ;  /* 0x0000cb0006077a10 */ /* 0x000fe40007ffe0ff */
[----:B------:R-:W-:Y:S02]  /*31a0*/  IMNMX R4, R4, R6, !PT ;  /* 0x0000000604047217 */ /* 0x000fe40007800200 */
[----:B------:R-:W-:Y:S02]  /*31b0*/  IMNMX R5, R5, R7, PT ;  /* 0x0000000705057217 */ /* 0x000fe40003800200 */
.L_x_151:
[----:B--234-:R-:W-:Y:S01]  /*31c0*/  FMUL.FTZ R6, R42, c[0x0][0x320] ;  /* 0x0000c8002a067a20 */ /* 0x01cfe20000410000 */
[----:B------:R-:W-:Y:S01]  /*31d0*/  UISETP.GE.AND UP3, UPT, UR35, 0xa, UPT ;  /* 0x0000000a2300788c */ /* 0x000fe2000bf66270 */
[----:B------:R-:W-:Y:S01]  /*31e0*/  FMUL.FTZ R8, R70, c[0x0][0x320] ;  /* 0x0000c80046087a20 */ /* 0x000fe20000410000 */
[----:B------:R-:W-:Y:S01]  /*31f0*/  UISETP.GE.AND UP6, UPT, UR35, 0x1, UPT ;  /* 0x000000012300788c */ /* 0x000fe2000bfc6270 */
[----:B------:R1:W2:Y:S01]  /*3200*/  MUFU.TANH R46, R6 ;  /* 0x00000006002e7308 */ /* 0x0002a20000002400 */
[----:B------:R-:W-:Y:S01]  /*3210*/  UP2UR UR31, UPR, URZ, 0x8 ;  /* 0x000000083f1f7883 */ /* 0x000fe20008000000 */
[----:B------:R-:W-:Y:S01]  /*3220*/  FMUL.FTZ R7, R71, c[0x0][0x320] ;  /* 0x0000c80047077a20 */ /* 0x000fe20000410000 */
[----:B------:R-:W-:Y:S01]  /*3230*/  PLOP3.LUT P1, PT, PT, PT, UP3, 0x40, 0x0 ;  /* 0x000000000000781c */ /* 0x000fe20003f2e838 */
[----:B------:R-:W-:Y:S01]  /*3240*/  UISETP.GE.AND UP3, UPT, UR35, 0x11, UPT ;  /* 0x000000112300788c */ /* 0x000fe2000bf66270 */
[----:B------:R-:W-:Y:S01]  /*3250*/  PLOP3.LUT P6, PT, PT, PT, UP6, 0x40, 0x0 ;  /* 0x000000000000781c */ /* 0x000fe20003fce868 */
[----:B------:R-:W-:Y:S01]  /*3260*/  UISETP.GE.AND UP5, UPT, UR35, 0x2, UPT ;  /* 0x000000022300788c */ /* 0x000fe2000bfa6270 */
[C---:B------:R-:W-:Y:S01]  /*3270*/  ISETP.GT.AND P1, PT, R4.reuse, 0x9, P1 ;  /* 0x000000090400780c */ /* 0x040fe20000f24270 */
[----:B------:R-:W-:Y:S01]  /*3280*/  UP2UR UR30, UPR, URZ, 0x8 ;  /* 0x000000083f1e7883 */ /* 0x000fe20008000000 */
[C---:B------:R-:W-:Y:S01]  /*3290*/  ISETP.GT.AND P6, PT, R4.reuse, RZ, P6 ;  /* 0x000000ff0400720c */ /* 0x040fe200037c4270 */
[----:B------:R-:W-:Y:S01]  /*32a0*/  UISETP.GE.AND UP4, UPT, UR35, 0x9, UPT ;  /* 0x000000092300788c */ /* 0x000fe2000bf86270 */
[----:B------:R-:W-:Y:S01]  /*32b0*/  PLOP3.LUT P0, PT, PT, PT, UP3, 0x40, 0x0 ;  /* 0x000000000000781c */ /* 0x000fe20003f0e838 */
[----:B------:R-:W-:Y:S01]  /*32c0*/  UISETP.GE.AND UP3, UPT, UR35, 0x12, UPT ;  /* 0x000000122300788c */ /* 0x000fe2000bf66270 */
[----:B------:R-:W-:Y:S01]  /*32d0*/  PLOP3.LUT P5, PT, PT, PT, UP5, 0x40, 0x0 ;  /* 0x000000000000781c */ /* 0x000fe20003fae858 */
[----:B------:R-:W-:Y:S01]  /*32e0*/  UP2UR UR34, UPR, URZ, 0x40 ;  /* 0x000000403f227883 */ /* 0x000fe20008000000 */
[----:B------:R-:W-:Y:S01]  /*32f0*/  ISETP.LT.OR P6, PT, R5, 0x1, P6 ;  /* 0x000000010500780c */ /* 0x000fe200037c1670 */
[----:B-1----:R-:W-:Y:S01]  /*3300*/  FMUL.FTZ R6, R43, c[0x0][0x320] ;  /* 0x0000c8002b067a20 */ /* 0x002fe20000410000 */
[C---:B------:R-:W-:Y:S01]  /*3310*/  ISETP.GT.AND P5, PT, R4.reuse, 0x1, P5 ;  /* 0x000000010400780c */ /* 0x040fe20002fa4270 */
[----:B------:R-:W-:Y:S01]  /*3320*/  UP2UR UR29, UPR, URZ, 0x8 ;  /* 0x000000083f1d7883 */ /* 0x000fe20008000000 */
[----:B------:R-:W-:Y:S01]  /*3330*/  PLOP3.LUT P2, PT, PT, PT, UP4, 0x40, 0x0 ;  /* 0x000000000000781c */ /* 0x000fe20003f4e848 */
[----:B------:R1:W3:Y:S01]  /*3340*/  MUFU.TANH R45, R6 ;  /* 0x00000006002d7308 */ /* 0x0002e20000002400 */
[C---:B------:R-:W-:Y:S01]  /*3350*/  ISETP.LT.OR P5, PT, R5.reuse, 0x2, P5 ;  /* 0x000000020500780c */ /* 0x040fe20002fa1670 */
[----:B------:R-:W-:Y:S01]  /*3360*/  UP2UR UR33, UPR, URZ, 0x20 ;  /* 0x000000203f217883 */ /* 0x000fe20008000000 */
[C---:B------:R-:W-:Y:S01]  /*3370*/  ISETP.GT.AND P2, PT, R4.reuse, 0x8, P2 ;  /* 0x000000080400780c */ /* 0x040fe20001744270 */
[----:B------:R-:W-:Y:S01]  /*3380*/  UP2UR UR32, UPR, URZ, 0x10 ;  /* 0x000000103f207883 */ /* 0x000fe20008000000 */
[C---:B------:R-:W-:Y:S01]  /*3390*/  ISETP.LT.OR P1, PT, R5.reuse, 0xa, P1 ;  /* 0x0000000a0500780c */ /* 0x040fe20000f21670 */
[----:B------:R-:W-:Y:S01]  /*33a0*/  UISETP.GE.AND UP6, UPT, UR35, 0x51, UPT ;  /* 0x000000512300788c */ /* 0x000fe2000bfc6270 */
[----:B------:R-:W-:Y:S01]  /*33b0*/  ISETP.LT.OR P2, PT, R5, 0x9, P2 ;  /* 0x000000090500780c */ /* 0x000fe20001741670 */
[----:B------:R-:W-:Y:S01]  /*33c0*/  UISETP.GE.AND UP5, UPT, UR35, 0x52, UPT ;  /* 0x000000522300788c */ /* 0x000fe2000bfa6270 */
[----:B------:R-:W-:Y:S01]  /*33d0*/  ISETP.GT.AND P0, PT, R4, 0x10, P0 ;  /* 0x000000100400780c */ /* 0x000fe20000704270 */
[----:B------:R-:W-:Y:S01]  /*33e0*/  UISETP.GE.AND UP4, UPT, UR35, 0x59, UPT ;  /* 0x000000592300788c */ /* 0x000fe2000bf86270 */
[----:B------:R-:W-:Y:S01]  /*33f0*/  FSEL R69, R59, -INF , !P2 ;  /* 0xff8000003b457808 */ /* 0x000fe20005000000 */
[----:B------:R-:W4:Y:S01]  /*3400*/  MUFU.TANH R25, R8 ;  /* 0x0000000800197308 */ /* 0x000f220000002400 */
[----:B------:R-:W-:-:S02]  /*3410*/  FSEL R68, R58, -INF , !P1 ;  /* 0xff8000003a447808 */ /* 0x000fc40004800000 */
[----:B------:R-:W-:Y:S01]  /*3420*/  ISETP.LT.OR P0, PT, R5, 0x11, P0 ;  /* 0x000000110500780c */ /* 0x000fe20000701670 */
[----:B-1----:R-:W-:-:S03]  /*3430*/  FMUL.FTZ R6, R94, c[0x0][0x320] ;  /* 0x0000c8005e067a20 */ /* 0x002fc60000410000 */
[----:B------:R-:W-:Y:S01]  /*3440*/  FSEL R70, R57, -INF , !P0 ;  /* 0xff80000039467808 */ /* 0x000fe20004000000 */
        /* <DEDUP_REMOVED lines=23> */
[----:B-1----:R-:W-:Y:S01]  /*35c0*/  FMUL.FTZ R6, R66, c[0x0][0x320] ;  /* 0x0000c80042067a20 */ /* 0x002fe20000410000 */
[----:B------:R-:W-:-:S05]  /*35d0*/  FSEL R66, R60, -INF , !P5 ;  /* 0xff8000003c427808 */ /* 0x000fca0006800000 */
[----:B------:R1:W1:Y:S02]  /*35e0*/  MUFU.TANH R31, R6 ;  /* 0x00000006001f7308 */ /* 0x0002640000002400 */
[----:B-1----:R-:W-:Y:S01]  /*35f0*/  FMUL.FTZ R6, R67, c[0x0][0x320] ;  /* 0x0000c80043067a20 */ /* 0x002fe20000410000 */
[----:B------:R-:W-:Y:S02]  /*3600*/  FSEL R67, R10, -INF , !P6 ;  /* 0xff8000000a437808 */ /* 0x000fe40007000000 */
[----:B------:R-:W-:Y:S01]  /*3610*/  PLOP3.LUT P6, PT, PT, PT, UP3, 0x40, 0x0 ;  /* 0x000000000000781c */ /* 0x000fe20003fce838 */
[----:B------:R-:W-:Y:S02]  /*3620*/  UISETP.GE.AND UP3, UPT, UR35, 0x19, UPT ;  /* 0x000000192300788c */ /* 0x000fe4000bf66270 */
[----:B------:R1:W1:Y:S01]  /*3630*/  MUFU.TANH R32, R6 ;  /* 0x0000000600207308 */ /* 0x0002620000002400 */
[----:B------:R-:W-:Y:S01]  /*3640*/  ISETP.GT.AND P6, PT, R4, 0x11, P6 ;  /* 0x000000110400780c */ /* 0x000fe200037c4270 */
[----:B------:R-:W-:-:S02]  /*3650*/  UP2UR UR28, UPR, URZ, 0x8 ;  /* 0x000000083f1c7883 */ /* 0x000fc40008000000 */
[----:B------:R-:W-:Y:S01]  /*3660*/  PLOP3.LUT P5, PT, PT, PT, UP3, 0x40, 0x0 ;  /* 0x000000000000781c */ /* 0x000fe20003fae838 */
[----:B------:R-:W-:Y:S01]  /*3670*/  UISETP.GE.AND UP3, UPT, UR35, 0x1a, UPT ;  /* 0x0000001a2300788c */ /* 0x000fe2000bf66270 */
[C---:B------:R-:W-:Y:S02]  /*3680*/  ISETP.LT.OR P6, PT, R5.reuse, 0x12, P6 ;  /* 0x000000120500780c */ /* 0x040fe400037c1670 */
[----:B------:R-:W-:Y:S01]  /*3690*/  ISETP.GT.AND P5, PT, R4, 0x18, P5 ;  /* 0x000000180400780c */ /* 0x000fe20002fa4270 */
[----:B------:R-:W-:Y:S01]  /*36a0*/  UP2UR UR27, UPR, URZ, 0x8 ;  /* 0x000000083f1b7883 */ /* 0x000fe20008000000 */
[----:B------:R-:W-:Y:S02]  /*36b0*/  FSEL R73, R56, -INF , !P6 ;  /* 0xff80000038497808 */ /* 0x000fe40007000000 */
[----:B------:R-:W-:Y:S01]  /*36c0*/  PLOP3.LUT P2, PT, PT, PT, UP3, 0x40, 0x0 ;  /* 0x000000000000781c */ /* 0x000fe20003f4e838 */
[----:B------:R-:W-:Y:S01]  /*36d0*/  UISETP.GE.AND UP3, UPT, UR35, 0x21, UPT ;  /* 0x000000212300788c */ /* 0x000fe2000bf66270 */
[----:B------:R-:W-:Y:S01]  /*36e0*/  ISETP.LT.OR P5, PT, R5, 0x19, P5 ;  /* 0x000000190500780c */ /* 0x000fe20002fa1670 */
[----:B-1----:R-:W-:Y:S01]  /*36f0*/  FMUL.FTZ R6, R90, c[0x0][0x320] ;  /* 0x0000c8005a067a20 */ /* 0x002fe20000410000 */
[----:B------:R-:W-:Y:S01]  /*3700*/  ISETP.GT.AND P2, PT, R4, 0x19, P2 ;  /* 0x000000190400780c */ /* 0x000fe20001744270 */
[----:B------:R-:W-:-:S02]  /*3710*/  UP2UR UR26, UPR, URZ, 0x8 ;  /* 0x000000083f1a7883 */ /* 0x000fc40008000000 */
[----:B------:R-:W-:Y:S01]  /*3720*/  PLOP3.LUT P1, PT, PT, PT, UP3, 0x40, 0x0 ;  /* 0x000000000000781c */ /* 0x000fe20003f2e838 */
[----:B------:R-:W-:Y:S01]  /*3730*/  UISETP.GE.AND UP3, UPT, UR35, 0x22, UPT ;  /* 0x000000222300788c */ /* 0x000fe2000bf66270 */
[----:B------:R1:W1:Y:S01]  /*3740*/  MUFU.TANH R28, R6 ;  /* 0x00000006001c7308 */ /* 0x0002620000002400 */
[C---:B------:R-:W-:Y:S02]  /*3750*/  ISETP.LT.OR P2, PT, R5.reuse, 0x1a, P2 ;  /* 0x0000001a0500780c */ /* 0x040fe40001741670 */
[----:B------:R-:W-:Y:S01]  /*3760*/  UP2UR UR25, UPR, URZ, 0x8 ;  /* 0x000000083f197883 */ /* 0x000fe20008000000 */
[----:B------:R-:W-:Y:S02]  /*3770*/  ISETP.GT.AND P1, PT, R4, 0x20, P1 ;  /* 0x000000200400780c */ /* 0x000fe40000f24270 */
[----:B------:R-:W-:Y:S01]  /*3780*/  PLOP3.LUT P0, PT, PT, PT, UP3, 0x40, 0x0 ;  /* 0x000000000000781c */ /* 0x000fe20003f0e838 */
[----:B------:R-:W-:Y:S01]  /*3790*/  UISETP.GE.AND UP3, UPT, UR35, 0x29, UPT ;  /* 0x000000292300788c */ /* 0x000fe2000bf66270 */
[----:B------:R-:W-:-:S02]  /*37a0*/  ISETP.LT.OR P1, PT, R5, 0x21, P1 ;  /* 0x000000210500780c */ /* 0x000fc40000f21670 */
[----:B------:R-:W-:Y:S01]  /*37b0*/  ISETP.GT.AND P0, PT, R4, 0x21, P0 ;  /* 0x000000210400780c */ /* 0x000fe20000704270 */
[----:B------:R-:W-:Y:S01]  /*37c0*/  UP2UR UR24, UPR, URZ, 0x8 ;  /* 0x000000083f187883 */ /* 0x000fe20008000000 */
[----:B------:R-:W-:Y:S02]  /*37d0*/  FSEL R77, R53, -INF , !P1 ;  /* 0xff800000354d7808 */ /* 0x000fe40004800000 */
[----:B------:R-:W-:Y:S01]  /*37e0*/  PLOP3.LUT P6, PT, PT, PT, UP3, 0x40, 0x0 ;  /* 0x000000000000781c */ /* 0x000fe20003fce838 */
[----:B------:R-:W-:Y:S01]  /*37f0*/  UISETP.GE.AND UP3, UPT, UR35, 0x2a, UPT ;  /* 0x0000002a2300788c */ /* 0x000fe2000bf66270 */
[----:B-1----:R-:W-:Y:S01]  /*3800*/  FMUL.FTZ R6, R74, c[0x0][0x320] ;  /* 0x0000c8004a067a20 */ /* 0x002fe20000410000 */
[----:B------:R-:W-:Y:S02]  /*3810*/  FSEL R74, R55, -INF , !P5 ;  /* 0xff800000374a7808 */ /* 0x000fe40006800000 */
[----:B------:R-:W-:Y:S01]  /*3820*/  UP2UR UR23, UPR, URZ, 0x8 ;  /* 0x000000083f177883 */ /* 0x000fe20008000000 */
[----:B------:R1:W1:Y:S01]  /*3830*/  MUFU.TANH R27, R6 ;  /* 0x00000006001b7308 */ /* 0x0002620000002400 */
[----:B------:R-:W-:Y:S01]  /*3840*/  PLOP3.LUT P5, PT, PT, PT, UP3, 0x40, 0x0 ;  /* 0x000000000000781c */ /* 0x000fe20003fae838 */
[----:B------:R-:W-:Y:S01]  /*3850*/  UISETP.GE.AND UP3, UPT, UR35, 0x31, UPT ;  /* 0x000000312300788c */ /* 0x000fe2000bf66270 */
[----:B------:R-:W-:-:S02]  /*3860*/  ISETP.LT.OR P0, PT, R5, 0x22, P0 ;  /* 0x000000220500780c */ /* 0x000fc40000701670 */
[C---:B------:R-:W-:Y:S01]  /*3870*/  ISETP.GT.AND P6, PT, R4.reuse, 0x28, P6 ;  /* 0x000000280400780c */ /* 0x040fe200037c4270 */
[----:B------:R-:W-:Y:S01]  /*3880*/  UP2UR UR22, UPR, URZ, 0x8 ;  /* 0x000000083f167883 */ /* 0x000fe20008000000 */
[----:B------:R-:W-:Y:S02]  /*3890*/  ISETP.GT.AND P5, PT, R4, 0x29, P5 ;  /* 0x000000290400780c */ /* 0x000fe40002fa4270 */
[C---:B------:R-:W-:Y:S02]  /*38a0*/  ISETP.LT.OR P6, PT, R5.reuse, 0x29, P6 ;  /* 0x000000290500780c */ /* 0x040fe400037c1670 */
[----:B------:R-:W-:Y:S02]  /*38b0*/  ISETP.LT.OR P5, PT, R5, 0x2a, P5 ;  /* 0x0000002a0500780c */ /* 0x000fe40002fa1670 */
[----:B------:R-:W-:Y:S02]  /*38c0*/  FSEL R80, R51, -INF , !P6 ;  /* 0xff80000033507808 */ /* 0x000fe40007000000 */
[----:B------:R-:W-:Y:S01]  /*38d0*/  FSEL R81, R50, -INF , !P5 ;  /* 0xff80000032517808 */ /* 0x000fe20006800000 */
[----:B-1----:R-:W-:Y:S01]  /*38e0*/  FMUL.FTZ R6, R75, c[0x0][0x320] ;  /* 0x0000c8004b067a20 */ /* 0x002fe20000410000 */
[----:B------:R-:W-:-:S02]  /*38f0*/  FSEL R75, R54, -INF , !P2 ;  /* 0xff800000364b7808 */ /* 0x000fc40005000000 */
[----:B------:R-:W-:Y:S01]  /*3900*/  PLOP3.LUT P2, PT, PT, PT, UP3, 0x40, 0x0 ;  /* 0x000000000000781c */ /* 0x000fe20003f4e838 */
[----:B------:R1:W1:Y:S01]  /*3910*/  MUFU.TANH R30, R6 ;  /* 0x00000006001e7308 */ /* 0x0002620000002400 */
[----:B------:R-:W-:Y:S02]  /*3920*/  UISETP.GE.AND UP3, UPT, UR35, 0x32, UPT ;  /* 0x000000322300788c */ /* 0x000fe4000bf66270 */
[----:B------:R-:W-:Y:S02]  /*3930*/  ISETP.GT.AND P2, PT, R4, 0x30, P2 ;  /* 0x000000300400780c */ /* 0x000fe40001744270 */
[----:B------:R-:W-:Y:S02]  /*3940*/  UP2UR UR21, UPR, URZ, 0x8 ;  /* 0x000000083f157883 */ /* 0x000fe40008000000 */
[----:B------:R-:W-:Y:S01]  /*3950*/  PLOP3.LUT P1, PT, PT, PT, UP3, 0x40, 0x0 ;  /* 0x000000000000781c */ /* 0x000fe20003f2e838 */
[----:B------:R-:W-:Y:S01]  /*3960*/  UISETP.GE.AND UP3, UPT, UR35, 0x39, UPT ;  /* 0x000000392300788c */ /* 0x000fe2000bf66270 */
[----:B------:R-:W-:-:S02]  /*3970*/  ISETP.LT.OR P2, PT, R5, 0x31, P2 ;  /* 0x000000310500780c */ /* 0x000fc40001741670 */
[----:B------:R-:W-:Y:S01]  /*3980*/  ISETP.GT.AND P1, PT, R4, 0x31, P1 ;  /* 0x000000310400780c */ /* 0x000fe20000f24270 */
[----:B------:R-:W-:Y:S01]  /*3990*/  UP2UR UR20, UPR, URZ, 0x8 ;  /* 0x000000083f147883 */ /* 0x000fe20008000000 */
[----:B------:R-:W-:Y:S02]  /*39a0*/  FSEL R82, R49, -INF , !P2 ;  /* 0xff80000031527808 */ /* 0x000fe40005000000 */
[----:B------:R-:W-:Y:S01]  /*39b0*/  ISETP.LT.OR P1, PT, R5, 0x32, P1 ;  /* 0x000000320500780c */ /* 0x000fe20000f21670 */
[----:B-1----:R-:W-:-:S03]  /*39c0*/  FMUL.FTZ R6, R91, c[0x0][0x320] ;  /* 0x0000c8005b067a20 */ /* 0x002fc60000410000 */
[----:B------:R-:W-:Y:S01]  /*39d0*/  FSEL R132, R9, -INF , !P1 ;  /* 0xff80000009847808 */ /* 0x000fe20004800000 */
[----:B------:R1:W1:Y:S02]  /*39e0*/  MUFU.TANH R24, R6 ;  /* 0x0000000600187308 */ /* 0x0002640000002400 */
[----:B-1----:R-:W-:-:S06]  /*39f0*/  FMUL.FTZ R6, R78, c[0x0][0x320] ;  /* 0x0000c8004e067a20 */ /* 0x002fcc0000410000 */
        /* <DEDUP_REMOVED lines=17> */
[----:B-1----:R-:W1:Y:S01]  /*3b10*/  SHFL.IDX PT, R6, R18, 0x1, 0x1c1f ;  /* 0x003c1f0012067f89 */ /* 0x002e6200000e0000 */
[----:B------:R-:W-:Y:S01]  /*3b20*/  ISETP.GT.AND P5, PT, R4, 0x40, P5 ;  /* 0x000000400400780c */ /* 0x000fe20002fa4270 */
[----:B------:R-:W-:Y:S01]  /*3b30*/  UP2UR UR17, UPR, URZ, 0x8 ;  /* 0x000000083f117883 */ /* 0x000fe20008000000 */
[----:B------:R-:W-:-:S02]  /*3b40*/  FSEL R134, R47, -INF , !P6 ;  /* 0xff8000002f867808 */ /* 0x000fc40007000000 */
        /* <DEDUP_REMOVED lines=9> */
[----:B------:R1:W1:Y:S01]  /*3be0*/  MUFU.TANH R22, R7 ;  /* 0x0000000700167308 */ /* 0x0002620000002400 */
[----:B------:R-:W-:Y:S01]  /*3bf0*/  ISETP.GT.AND P1, PT, R4, 0x48, P1 ;  /* 0x000000480400780c */ /* 0x000fe20000f24270 */
[----:B------:R-:W-:Y:S01]  /*3c00*/  UP2UR UR15, UPR, URZ, 0x8 ;  /* 0x000000083f0f7883 */ /* 0x000fe20008000000 */
[----:B------:R-:W-:-:S02]  /*3c10*/  FSEL R233, R17, -INF , !P2 ;  /* 0xff80000011e97808 */ /* 0x000fc40005000000 */
[----:B------:R-:W-:Y:S01]  /*3c20*/  PLOP3.LUT P0, PT, PT, PT, UP3, 0x40, 0x0 ;  /* 0x000000000000781c */ /* 0x000fe20003f0e838 */
[----:B------:R-:W-:Y:S01]  /*3c30*/  UISETP.GE.AND UP3, UPT, UR35, 0x5a, UPT ;  /* 0x0000005a2300788c */ /* 0x000fe2000bf66270 */
[C---:B------:R-:W-:Y:S02]  /*3c40*/  ISETP.LT.OR P1, PT, R5.reuse, 0x49, P1 ;  /* 0x000000490500780c */ /* 0x040fe40000f21670 */
[----:B------:R-:W-:Y:S02]  /*3c50*/  ISETP.GT.AND P0, PT, R4, 0x49, P0 ;  /* 0x000000490400780c */ /* 0x000fe40000704270 */
[----:B------:R-:W-:Y:S02]  /*3c60*/  FSEL R232, R16, -INF , !P1 ;  /* 0xff80000010e87808 */ /* 0x000fe40004800000 */
[----:B------:R-:W-:Y:S02]  /*3c70*/  ISETP.LT.OR P0, PT, R5, 0x4a, P0 ;  /* 0x0000004a0500780c */ /* 0x000fe40000701670 */
[----:B------:R-:W-:-:S02]  /*3c80*/  PLOP3.LUT P6, PT, PT, PT, UP6, 0x40, 0x0 ;  /* 0x000000000000781c */ /* 0x000fc40003fce868 */
[----:B------:R-:W-:Y:S02]  /*3c90*/  FSEL R235, R15, -INF , !P0 ;  /* 0xff8000000feb7808 */ /* 0x000fe40004000000 */
[----:B------:R-:W-:Y:S02]  /*3ca0*/  PLOP3.LUT P0, PT, PT, PT, UP0, 0x40, 0x0 ;  /* 0x000000000000781c */ /* 0x000fe40003f0e808 */
[----:B------:R-:W-:Y:S02]  /*3cb0*/  PLOP3.LUT P5, PT, PT, PT, UP5, 0x40, 0x0 ;  /* 0x000000000000781c */ /* 0x000fe40003fae858 */
[----:B------:R-:W-:Y:S02]  /*3cc0*/  PLOP3.LUT P2, PT, PT, PT, UP4, 0x40, 0x0 ;  /* 0x000000000000781c */ /* 0x000fe40003f4e848 */
[----:B------:R-:W-:Y:S02]  /*3cd0*/  PLOP3.LUT P1, PT, PT, PT, UP3, 0x40, 0x0 ;  /* 0x000000000000781c */ /* 0x000fe40003f2e838 */
[----:B------:R-:W-:-:S02]  /*3ce0*/  ISETP.GT.AND P6, PT, R4, 0x50, P6 ;  /* 0x000000500400780c */ /* 0x000fc400037c4270 */
[C---:B------:R-:W-:Y:S02]  /*3cf0*/  ISETP.GT.AND P5, PT, R4.reuse, 0x51, P5 ;  /* 0x000000510400780c */ /* 0x040fe40002fa4270 */
[C---:B------:R-:W-:Y:S02]  /*3d00*/  ISETP.GT.AND P2, PT, R4.reuse, 0x58, P2 ;  /* 0x000000580400780c */ /* 0x040fe40001744270 */
[----:B------:R-:W-:Y:S01]  /*3d10*/  ISETP.GT.AND P1, PT, R4, 0x59, P1 ;  /* 0x000000590400780c */ /* 0x000fe20000f24270 */
[----:B-1----:R-:W-:Y:S01]  /*3d20*/  IMAD.IADD R4, R21, 0x1, R6 ;  /* 0x0000000115047824 */ /* 0x002fe200078e0206 */
[C---:B------:R-:W-:Y:S02]  /*3d30*/  ISETP.LT.OR P6, PT, R5.reuse, 0x51, P6 ;  /* 0x000000510500780c */ /* 0x040fe400037c1670 */
[C---:B------:R-:W-:Y:S02]  /*3d40*/  ISETP.LT.OR P5, PT, R5.reuse, 0x52, P5 ;  /* 0x000000520500780c */ /* 0x040fe40002fa1670 */
[----:B------:R-:W-:-:S02]  /*3d50*/  ISETP.LT.OR P2, PT, R5, 0x59, P2 ;  /* 0x000000590500780c */ /* 0x000fc40001741670 */
[----:B------:R-:W-:Y:S01]  /*3d60*/  ISETP.LT.OR P1, PT, R5, 0x5a, P1 ;  /* 0x0000005a0500780c */ /* 0x000fe20000f21670 */
[----:B------:R-:W-:Y:S01]  /*3d70*/  IMAD.IADD R5, R19, 0x1, R6 ;  /* 0x0000000113057824 */ /* 0x000fe200078e0206 */
[----:B------:R-:W-:Y:S02]  /*3d80*/  FSEL R236, R14, -INF , !P6 ;  /* 0xff8000000eec7808 */ /* 0x000fe40007000000 */
[----:B------:R-:W-:Y:S02]  /*3d90*/  FSEL R237, R13, -INF , !P5 ;  /* 0xff8000000ded7808 */ /* 0x000fe40006800000 */
[----:B------:R-:W-:Y:S02]  /*3da0*/  IMNMX R5, R5, R20, PT ;  /* 0x0000001405057217 */ /* 0x000fe40003800200 */
[----:B------:R-:W-:Y:S02]  /*3db0*/  FSEL R244, R12, -INF , !P2 ;  /* 0xff8000000cf47808 */ /* 0x000fe40005000000 */
[----:B------:R-:W-:Y:S01]  /*3dc0*/  FSEL R247, R11, -INF , !P1 ;  /* 0xff8000000bf77808 */ /* 0x000fe20004800000 */
        /* <DEDUP_REMOVED lines=13> */
.L_x_157:
[----:B------:R-:W-:-:S04]  /*3ea0*/  MOV R7, c[0x0][0x32c] ;  /* 0x0000cb0000077a02 */ /* 0x000fc80000000f00 */
[----:B------:R-:W-:-:S13]  /*3eb0*/  ISETP.NE.AND P0, PT, R7, 0x1, PT ;  /* 0x000000010700780c */ /* 0x000fda0003f05270 */
[----:B------:R-:W-:-:S05]  /*3ec0*/  @P0 IMAD.HI.U32 R7, R6, c[0x0][0x330], RZ ;  /* 0x0000cc0006070a27 */ /* 0x000fca00078e00ff */
[----:B------:R-:W-:Y:S02]  /*3ed0*/  @P0 SHF.R.U32.HI R6, RZ, c[0x0][0x334], R7 ;  /* 0x0000cd00ff060a19 */ /* 0x000fe40000011607 */
.L_x_158:
[----:B------:R-:W-:Y:S05]  /*3ee0*/  BSYNC B0 ;  /* 0x0000000000007941 */ /* 0x000fea0003800000 */
.L_x_156:
[----:B------:R-:W-:-:S05]  /*3ef0*/  IMAD R6, R6, c[0x0][0x32c], R23 ;  /* 0x0000cb0006067a24 */ /* 0x000fca00078e0217 */
[----:B------:R-:W-:Y:S02]  /*3f00*/  IADD3 R7, R6, c[0x0][0x32c], RZ ;  /* 0x0000cb0006077a10 */ /* 0x000fe40007ffe0ff */
[----:B------:R-:W-:Y:S02]  /*3f10*/  IMNMX R4, R4, R6, !PT ;  /* 0x0000000604047217 */ /* 0x000fe40007800200 */
[----:B------:R-:W-:Y:S02]  /*3f20*/  IMNMX R5, R5, R7, PT ;  /* 0x0000000705057217 */ /* 0x000fe40003800200 */
.L_x_155:
[----:B--234-:R-:W-:Y:S01]  /*3f30*/  UP2UR UR40, UPR, URZ, 0x20 ;  /* 0x000000203f287883 */ /* 0x01cfe20008000000 */
[----:B------:R-:W-:Y:S01]  /*3f40*/  FMUL.FTZ R6, R100, c[0x0][0x320] ;  /* 0x0000c80064067a20 */ /* 0x000fe20000410000 */
[----:B------:R-:W-:Y:S01]  /*3f50*/  UISETP.NE.AND UP5, UPT, UR34, URZ, UPT ;  /* 0x0000003f2200728c */ /* 0x000fe2000bfa5270 */
[----:B------:R-:W-:Y:S01]  /*3f60*/  FMUL.FTZ R15, R112, c[0x0][0x320] ;  /* 0x0000c800700f7a20 */ /* 0x000fe20000410000 */
[----:B------:R-:W-:Y:S01]  /*3f70*/  UP2UR UR39, UPR, URZ, 0x10 ;  /* 0x000000103f277883 */ /* 0x000fe20008000000 */
[----:B------:R1:W2:Y:S01]  /*3f80*/  MUFU.TANH R63, R6 ;  /* 0x00000006003f7308 */ /* 0x0002a20000002400 */
[----:B------:R-:W-:Y:S01]  /*3f90*/  UP2UR UR37, UPR, URZ, 0x1 ;  /* 0x000000013f257883 */ /* 0x000fe20008000000 */
[----:B------:R-:W-:Y:S01]  /*3fa0*/  FMUL.FTZ R7, R144, c[0x0][0x320] ;  /* 0x0000c80090077a20 */ /* 0x000fe20000410000 */
[----:B------:R-:W-:Y:S01]  /*3fb0*/  UISETP.NE.AND UP4, UPT, UR32, URZ, UPT ;  /* 0x0000003f2000728c */ /* 0x000fe2000bf85270 */
[----:B------:R-:W-:Y:S01]  /*3fc0*/  PLOP3.LUT P6, PT, PT, PT, UP5, 0x40, 0x0 ;  /* 0x000000000000781c */ /* 0x000fe20003fce858 */
[----:B------:R-:W-:Y:S01]  /*3fd0*/  UISETP.NE.AND UP0, UPT, UR33, URZ, UPT ;  /* 0x0000003f2100728c */ /* 0x000fe2000bf05270 */
[----:B------:R-:W-:Y:S01]  /*3fe0*/  FMUL.FTZ R17, R96, c[0x0][0x320] ;  /* 0x0000c80060117a20 */ /* 0x000fe20000410000 */
[----:B------:R-:W-:Y:S01]  /*3ff0*/  UP2UR UR36, UPR, URZ, 0x4 ;  /* 0x000000043f247883 */ /* 0x000fe20008000000 */
[C---:B------:R-:W-:Y:S01]  /*4000*/  ISETP.GT.AND P6, PT, R4.reuse, RZ, P6 ;  /* 0x000000ff0400720c */ /* 0x040fe200037c4270 */
[----:B------:R-:W-:Y:S01]  /*4010*/  UP2UR UR35, UPR, URZ, 0x2 ;  /* 0x000000023f237883 */ /* 0x000fe20008000000 */
[----:B------:R-:W-:Y:S01]  /*4020*/  PLOP3.LUT P2, PT, PT, PT, UP4, 0x40, 0x0 ;  /* 0x000000000000781c */ /* 0x000fe20003f4e848 */
[----:B------:R-:W-:Y:S01]  /*4030*/  UP2UR UR38, UPR, URZ, 0x8 ;  /* 0x000000083f267883 */ /* 0x000fe20008000000 */
[----:B------:R-:W-:Y:S01]  /*4040*/  PLOP3.LUT P5, PT, PT, PT, UP0, 0x40, 0x0 ;  /* 0x000000000000781c */ /* 0x000fe20003fae808 */
[----:B------:R-:W-:Y:S01]  /*4050*/  UISETP.NE.AND UP2, UPT, UR30, URZ, UPT ;  /* 0x0000003f1e00728c */ /* 0x000fe2000bf45270 */
[----:B------:R-:W-:Y:S01]  /*4060*/  ISETP.LT.OR P6, PT, R5, 0x1, P6 ;  /* 0x000000010500780c */ /* 0x000fe200037c1670 */
[----:B------:R-:W-:Y:S01]  /*4070*/  UISETP.NE.AND UP1, UPT, UR31, URZ, UPT ;  /* 0x0000003f1f00728c */ /* 0x000fe2000bf25270 */
[----:B-1----:R-:W-:Y:S01]  /*4080*/  FMUL.FTZ R6, R101, c[0x0][0x320] ;  /* 0x0000c80065067a20 */ /* 0x002fe20000410000 */
[----:B------:R-:W-:Y:S01]  /*4090*/  UISETP.NE.AND UP3, UPT, UR29, URZ, UPT ;  /* 0x0000003f1d00728c */ /* 0x000fe2000bf65270 */
[C---:B------:R-:W-:Y:S01]  /*40a0*/  ISETP.GT.AND P5, PT, R4.reuse, 0x1, P5 ;  /* 0x000000010400780c */ /* 0x040fe20002fa4270 */
[----:B------:R-:W-:Y:S01]  /*40b0*/  UISETP.NE.AND UP0, UPT, UR28, URZ, UPT ;  /* 0x0000003f1c00728c */ /* 0x000fe2000bf05270 */
[----:B------:R1:W3:Y:S01]  /*40c0*/  MUFU.TANH R62, R6 ;  /* 0x00000006003e7308 */ /* 0x0002e20000002400 */
[C---:B------:R-:W-:Y:S01]  /*40d0*/  ISETP.GT.AND P2, PT, R4.reuse, 0x8, P2 ;  /* 0x000000080400780c */ /* 0x040fe20001744270 */
[----:B------:R-:W-:Y:S01]  /*40e0*/  UISETP.NE.AND UP5, UPT, UR40, URZ, UPT ;  /* 0x0000003f2800728c */ /* 0x000fe2000bfa5270 */
[----:B------:R-:W-:Y:S01]  /*40f0*/  PLOP3.LUT P1, PT, PT, PT, UP1, 0x40, 0x0 ;  /* 0x000000000000781c */ /* 0x000fe20003f2e818 */
[----:B------:R-:W-:Y:S01]  /*4100*/  UISETP.NE.AND UP1, UPT, UR26, URZ, UPT ;  /* 0x0000003f1a00728c */ /* 0x000fe2000bf25270 */
[----:B------:R-:W-:Y:S01]  /*4110*/  PLOP3.LUT P0, PT, PT, PT, UP2, 0x40, 0x0 ;  /* 0x000000000000781c */ /* 0x000fe20003f0e828 */
[----:B------:R-:W-:Y:S01]  /*4120*/  UISETP.NE.AND UP2, UPT, UR27, URZ, UPT ;  /* 0x0000003f1b00728c */ /* 0x000fe2000bf45270 */
[----:B------:R-:W-:Y:S01]  /*4130*/  FSEL R52, R43, -INF , !P6 ;  /* 0xff8000002b347808 */ /* 0x000fe20007000000 */
[----:B------:R-:W-:Y:S01]  /*4140*/  UISETP.NE.AND UP4, UPT, UR39, URZ, UPT ;  /* 0x0000003f2700728c */ /* 0x000fe2000bf85270 */
[----:B------:R-:W-:Y:S01]  /*4150*/  PLOP3.LUT P6, PT, PT, PT, UP3, 0x40, 0x0 ;  /* 0x000000000000781c */ /* 0x000fe20003fce838 */
[----:B------:R-:W-:Y:S01]  /*4160*/  UISETP.NE.AND UP3, UPT, UR25, URZ, UPT ;  /* 0x0000003f1900728c */ /* 0x000fe2000bf65270 */
[C---:B------:R-:W-:Y:S01]  /*4170*/  ISETP.LT.OR P5, PT, R5.reuse, 0x2, P5 ;  /* 0x000000020500780c */ /* 0x040fe20002fa1670 */
[----:B------:R4:W2:Y:S01]  /*4180*/  MUFU.TANH R50, R7 ;  /* 0x0000000700327308 */ /* 0x0008a20000002400 */
[----:B------:R-:W-:Y:S01]  /*4190*/  ISETP.LT.OR P2, PT, R5, 0x9, P2 ;  /* 0x000000090500780c */ /* 0x000fe20001741670 */
[----:B------:R-:W-:Y:S01]  /*41a0*/  FMUL.FTZ R16, R97, c[0x0][0x320] ;  /* 0x0000c80061107a20 */ /* 0x000fe20000410000 */
[----:B------:R-:W-:Y:S01]  /*41b0*/  ISETP.GT.AND P1, PT, R4, 0x9, P1 ;  /* 0x000000090400780c */ /* 0x000fe20000f24270 */
[----:B-1----:R-:W-:Y:S01]  /*41c0*/  FMUL.FTZ R6, R156, c[0x0][0x320] ;  /* 0x0000c8009c067a20 */ /* 0x002fe20000410000 */
[----:B------:R-:W-:Y:S01]  /*41d0*/  ISETP.GT.AND P6, PT, R4, 0x11, P6 ;  /* 0x000000110400780c */ /* 0x000fe200037c4270 */
[----:B------:R-:W-:Y:S01]  /*41e0*/  FMUL.FTZ R14, R152, c[0x0][0x320] ;  /* 0x0000c800980e7a20 */ /* 0x000fe20000410000 */
[----:B------:R-:W-:Y:S01]  /*41f0*/  FSEL R51, R41, -INF , !P5 ;  /* 0xff80000029337808 */ /* 0x000fe20006800000 */
[----:B------:R1:W1:Y:S01]  /*4200*/  MUFU.TANH R55, R6 ;  /* 0x0000000600377308 */ /* 0x0002620000002400 */
[----:B------:R-:W-:Y:S01]  /*4210*/  FSEL R56, R40, -INF , !P2 ;  /* 0xff80000028387808 */ /* 0x000fe20005000000 */
[----:B------:R-:W-:Y:S01]  /*4220*/  FMUL.FTZ R13, R113, c[0x0][0x320] ;  /* 0x0000c800710d7a20 */ /* 0x000fe20000410000 */
[----:B------:R-:W-:Y:S01]  /*4230*/  PLOP3.LUT P5, PT, PT, PT, UP0, 0x40, 0x0 ;  /* 0x000000000000781c */ /* 0x000fe20003fae808 */
[----:B------:R-:W-:Y:S01]  /*4240*/  UISETP.NE.AND UP0, UPT, UR24, URZ, UPT ;  /* 0x0000003f1800728c */ /* 0x000fe2000bf05270 */
[----:B------:R-:W-:Y:S01]  /*4250*/  PLOP3.LUT P2, PT, PT, PT, UP2, 0x40, 0x0 ;  /* 0x000000000000781c */ /* 0x000fe20003f4e828 */
[----:B------:R-:W-:Y:S01]  /*4260*/  UISETP.NE.AND UP2, UPT, UR23, URZ, UPT ;  /* 0x0000003f1700728c */ /* 0x000fe2000bf45270 */
[----:B------:R-:W-:Y:S01]  /*4270*/  ISETP.GT.AND P0, PT, R4, 0x10, P0 ;  /* 0x000000100400780c */ /* 0x000fe20000704270 */
[----:B------:R-:W-:Y:S01]  /*4280*/  FMUL.FTZ R12, R149, c[0x0][0x320] ;  /* 0x0000c800950c7a20 */ /* 0x000fe20000410000 */
[C---:B------:R-:W-:Y:S01]  /*4290*/  ISETP.LT.OR P1, PT, R5.reuse, 0xa, P1 ;  /* 0x0000000a0500780c */ /* 0x040fe20000f21670 */
[----:B------:R-:W-:Y:S01]  /*42a0*/  FMUL.FTZ R11, R120, c[0x0][0x320] ;  /* 0x0000c800780b7a20 */ /* 0x000fe20000410000 */
[----:B------:R-:W-:Y:S01]  /*42b0*/  ISETP.LT.OR P6, PT, R5, 0x12, P6 ;  /* 0x000000120500780c */ /* 0x000fe200037c1670 */
[----:B------:R-:W-:Y:S01]  /*42c0*/  FMUL.FTZ R8, R121, c[0x0][0x320] ;  /* 0x0000c80079087a20 */ /* 0x000fe20000410000 */
[----:B------:R-:W-:Y:S01]  /*42d0*/  ISETP.LT.OR P0, PT, R5, 0x11, P0 ;  /* 0x000000110500780c */ /* 0x000fe20000701670 */
[----:B----4-:R-:W-:Y:S01]  /*42e0*/  FMUL.FTZ R7, R153, c[0x0][0x320] ;  /* 0x0000c80099077a20 */ /* 0x010fe20000410000 */
[----:B------:R-:W-:Y:S01]  /*42f0*/  ISETP.GT.AND P2, PT, R4, 0x19, P2 ;  /* 0x000000190400780c */ /* 0x000fe20001744270 */
[----:B-1----:R-:W-:Y:S01]  /*4300*/  FMUL.FTZ R6, R140, c[0x0][0x320] ;  /* 0x0000c8008c067a20 */ /* 0x002fe20000410000 */
[----:B------:R-:W-:Y:S01]  /*4310*/  FSEL R57, R38, -INF , !P1 ;  /* 0xff80000026397808 */ /* 0x000fe20004800000 */
[----:B------:R-:W-:Y:S01]  /*4320*/  FMUL.FTZ R10, R137, c[0x0][0x320] ;  /* 0x0000c800890a7a20 */ /* 0x000fe20000410000 */
[----:B------:R-:W-:Y:S01]  /*4330*/  PLOP3.LUT P1, PT, PT, PT, UP1, 0x40, 0x0 ;  /* 0x000000000000781c */ /* 0x000fe20003f2e818 */
[----:B------:R1:W4:Y:S01]  /*4340*/  MUFU.TANH R60, R6 ;  /* 0x00000006003c7308 */ /* 0x0003220000002400 */
[----:B------:R-:W-:Y:S01]  /*4350*/  ISETP.GT.AND P5, PT, R4, 0x18, P5 ;  /* 0x000000180400780c */ /* 0x000fe20002fa4270 */
[----:B------:R-:W-:Y:S01]  /*4360*/  UISETP.NE.AND UP1, UPT, UR22, URZ, UPT ;  /* 0x0000003f1600728c */ /* 0x000fe2000bf25270 */
[----:B------:R-:W-:Y:S01]  /*4370*/  FSEL R65, R24, -INF , !P6 ;  /* 0xff80000018417808 */ /* 0x000fe20007000000 */
[----:B------:R-:W-:Y:S01]  /*4380*/  FMUL.FTZ R9, R108, c[0x0][0x320] ;  /* 0x0000c8006c097a20 */ /* 0x000fe20000410000 */
[----:B------:R-:W-:Y:S01]  /*4390*/  PLOP3.LUT P6, PT, PT, PT, UP0, 0x40, 0x0 ;  /* 0x000000000000781c */ /* 0x000fe20003fce808 */
[----:B------:R-:W-:Y:S01]  /*43a0*/  UISETP.NE.AND UP0, UPT, UR21, URZ, UPT ;  /* 0x0000003f1500728c */ /* 0x000fe2000bf05270 */
[----:B------:R-:W-:Y:S01]  /*43b0*/  FSEL R64, R28, -INF , !P0 ;  /* 0xff8000001c407808 */ /* 0x000fe20004000000 */
[----:B------:R-:W2:Y:S01]  /*43c0*/  MUFU.TANH R53, R17 ;  /* 0x0000001100357308 */ /* 0x000ea20000002400 */
[----:B------:R-:W-:-:S02]  /*43d0*/  ISETP.LT.OR P2, PT, R5, 0x1a, P2 ;  /* 0x0000001a0500780c */ /* 0x000fc40001741670 */
[----:B------:R-:W-:Y:S01]  /*43e0*/  PLOP3.LUT P0, PT, PT, PT, UP3, 0x40, 0x0 ;  /* 0x000000000000781c */ /* 0x000fe20003f0e838 */
[----:B------:R-:W-:Y:S01]  /*43f0*/  UISETP.NE.AND UP3, UPT, UR18, URZ, UPT ;  /* 0x0000003f1200728c */ /* 0x000fe2000bf65270 */
[----:B------:R-:W-:Y:S02]  /*4400*/  ISETP.LT.OR P5, PT, R5, 0x19, P5 ;  /* 0x000000190500780c */ /* 0x000fe40002fa1670 */
[C---:B------:R-:W-:Y:S01]  /*4410*/  ISETP.GT.AND P6, PT, R4.reuse, 0x28, P6 ;  /* 0x000000280400780c */ /* 0x040fe200037c4270 */
[----:B-1----:R-:W-:Y:S01]  /*4420*/  FMUL.FTZ R6, R141, c[0x0][0x320] ;  /* 0x0000c8008d067a20 */ /* 0x002fe20000410000 */
[----:B------:R-:W-:Y:S01]  /*4430*/  FSEL R45, R45, -INF , !P2 ;  /* 0xff8000002d2d7808 */ /* 0x000fe20005000000 */
[----:B------:R-:W1:Y:S01]  /*4440*/  MUFU.TANH R54, R16 ;  /* 0x0000001000367308 */ /* 0x000e620000002400 */
[----:B------:R-:W-:Y:S01]  /*4450*/  PLOP3.LUT P2, PT, PT, PT, UP1, 0x40, 0x0 ;  /* 0x000000000000781c */ /* 0x000fe20003f4e818 */
[----:B------:R-:W-:Y:S01]  /*4460*/  UISETP.NE.AND UP1, UPT, UR19, URZ, UPT ;  /* 0x0000003f1300728c */ /* 0x000fe2000bf25270 */
[----:B------:R-:W-:-:S02]  /*4470*/  ISETP.GT.AND P0, PT, R4, 0x21, P0 ;  /* 0x000000210400780c */ /* 0x000fc40000704270 */
[----:B------:R-:W-:Y:S02]  /*4480*/  FSEL R46, R46, -INF , !P5 ;  /* 0xff8000002e2e7808 */ /* 0x000fe40006800000 */
[----:B------:R-:W-:Y:S01]  /*4490*/  ISETP.GT.AND P1, PT, R4, 0x20, P1 ;  /* 0x000000200400780c */ /* 0x000fe20000f24270 */
[----:B------:R5:W1:Y:S01]  /*44a0*/  MUFU.TANH R58, R6 ;  /* 0x00000006003a7308 */ /* 0x000a620000002400 */
[----:B------:R-:W-:Y:S01]  /*44b0*/  PLOP3.LUT P5, PT, PT, PT, UP2, 0x40, 0x0 ;  /* 0x000000000000781c */ /* 0x000fe20003fae828 */
[----:B------:R-:W-:Y:S01]  /*44c0*/  UISETP.NE.AND UP2, UPT, UR20, URZ, UPT ;  /* 0x0000003f1400728c */ /* 0x000fe2000bf45270 */
[C---:B------:R-:W-:Y:S02]  /*44d0*/  ISETP.LT.OR P6, PT, R5.reuse, 0x29, P6 ;  /* 0x000000290500780c */ /* 0x040fe400037c1670 */
[C---:B------:R-:W-:Y:S02]  /*44e0*/  ISETP.LT.OR P0, PT, R5.reuse, 0x22, P0 ;  /* 0x000000220500780c */ /* 0x040fe40000701670 */
[----:B------:R-:W-:Y:S01]  /*44f0*/  ISETP.LT.OR P1, PT, R5, 0x21, P1 ;  /* 0x000000210500780c */ /* 0x000fe20000f21670 */
[----:B------:R-:W1:Y:S01]  /*4500*/  MUFU.TANH R43, R15 ;  /* 0x0000000f002b7308 */ /* 0x000e620000002400 */
[----:B------:R-:W-:-:S02]  /*4510*/  FSEL R112, R39, -INF , !P6 ;  /* 0xff80000027707808 */ /* 0x000fc40007000000 */
[----:B------:R-:W-:Y:S01]  /*4520*/  PLOP3.LUT P6, PT, PT, PT, UP1, 0x40, 0x0 ;  /* 0x000000000000781c */ /* 0x000fe20003fce818 */
[----:B------:R-:W-:Y:S01]  /*4530*/  UISETP.NE.AND UP1, UPT, UR15, URZ, UPT ;  /* 0x0000003f0f00728c */ /* 0x000fe2000bf25270 */
[----:B------:R-:W-:Y:S02]  /*4540*/  FSEL R78, R42, -INF , !P0 ;  /* 0xff8000002a4e7808 */ /* 0x000fe40004000000 */
[----:B------:R-:W-:Y:S01]  /*4550*/  FSEL R76, R44, -INF , !P1 ;  /* 0xff8000002c4c7808 */ /* 0x000fe20004800000 */
[----:B-----5:R-:W-:Y:S01]  /*4560*/  FMUL.FTZ R6, R104, c[0x0][0x320] ;  /* 0x0000c80068067a20 */ /* 0x020fe20000410000 */
[----:B------:R-:W-:Y:S01]  /*4570*/  PLOP3.LUT P0, PT, PT, PT, UP2, 0x40, 0x0 ;  /* 0x000000000000781c */ /* 0x000fe20003f0e828 */
[----:B------:R-:W-:Y:S01]  /*4580*/  UISETP.NE.AND UP2, UPT, UR16, URZ, UPT ;  /* 0x0000003f1000728c */ /* 0x000fe2000bf45270 */
[----:B------:R-:W-:Y:S01]  /*4590*/  PLOP3.LUT P1, PT, PT, PT, UP0, 0x40, 0x0 ;  /* 0x000000000000781c */ /* 0x000fe20003f2e808 */
[----:B------:R5:W1:Y:S01]  /*45a0*/  MUFU.TANH R61, R6 ;  /* 0x00000006003d7308 */ /* 0x000a620000002400 */
[C---:B------:R-:W-:Y:S01]  /*45b0*/  ISETP.GT.AND P6, PT, R4.reuse, 0x39, P6 ;  /* 0x000000390400780c */ /* 0x040fe200037c4270 */
[----:B------:R-:W-:Y:S01]  /*45c0*/  UISETP.NE.AND UP0, UPT, UR17, URZ, UPT ;  /* 0x0000003f1100728c */ /* 0x000fe2000bf05270 */
[----:B------:R-:W-:-:S02]  /*45d0*/  ISETP.GT.AND P0, PT, R4, 0x38, P0 ;  /* 0x000000380400780c */ /* 0x000fc40000704270 */
[C---:B------:R-:W-:Y:S02]  /*45e0*/  ISETP.GT.AND P5, PT, R4.reuse, 0x29, P5 ;  /* 0x000000290400780c */ /* 0x040fe40002fa4270 */
[C---:B------:R-:W-:Y:S01]  /*45f0*/  ISETP.GT.AND P2, PT, R4.reuse, 0x30, P2 ;  /* 0x000000300400780c */ /* 0x040fe20001744270 */
[----:B------:R-:W1:Y:S01]  /*4600*/  MUFU.TANH R41, R14 ;  /* 0x0000000e00297308 */ /* 0x000e620000002400 */
[----:B------:R-:W-:Y:S02]  /*4610*/  ISETP.GT.AND P1, PT, R4, 0x31, P1 ;  /* 0x000000310400780c */ /* 0x000fe40000f24270 */
[C---:B------:R-:W-:Y:S02]  /*4620*/  ISETP.LT.OR P6, PT, R5.reuse, 0x3a, P6 ;  /* 0x0000003a0500780c */ /* 0x040fe400037c1670 */
[C---:B------:R-:W-:Y:S02]  /*4630*/  ISETP.LT.OR P0, PT, R5.reuse, 0x39, P0 ;  /* 0x000000390500780c */ /* 0x040fe40000701670 */
[----:B------:R-:W-:Y:S01]  /*4640*/  ISETP.LT.OR P5, PT, R5, 0x2a, P5 ;  /* 0x0000002a0500780c */ /* 0x000fe20002fa1670 */
[----:B-----5:R-:W-:Y:S01]  /*4650*/  FMUL.FTZ R6, R105, c[0x0][0x320] ;  /* 0x0000c80069067a20 */ /* 0x020fe20000410000 */
[C---:B------:R-:W-:Y:S01]  /*4660*/  ISETP.LT.OR P2, PT, R5.reuse, 0x31, P2 ;  /* 0x000000310500780c */ /* 0x040fe20001741670 */
[----:B------:R-:W1:Y:S01]  /*4670*/  MUFU.TANH R40, R13 ;  /* 0x0000000d00287308 */ /* 0x000e620000002400 */
[----:B------:R-:W-:-:S02]  /*4680*/  ISETP.LT.OR P1, PT, R5, 0x32, P1 ;  /* 0x000000320500780c */ /* 0x000fc40000f21670 */
[----:B------:R-:W-:Y:S02]  /*4690*/  FSEL R131, R33, -INF , !P6 ;  /* 0xff80000021837808 */ /* 0x000fe40007000000 */
[----:B------:R-:W-:Y:S02]  /*46a0*/  FSEL R127, R34, -INF , !P0 ;  /* 0xff800000227f7808 */ /* 0x000fe40004000000 */
[----:B------:R-:W-:Y:S01]  /*46b0*/  FSEL R118, R37, -INF , !P5 ;  /* 0xff80000025767808 */ /* 0x000fe20006800000 */
[----:B------:R5:W1:Y:S01]  /*46c0*/  MUFU.TANH R59, R6 ;  /* 0x00000006003b7308 */ /* 0x000a620000002400 */
[----:B------:R-:W-:Y:S02]  /*46d0*/  FSEL R126, R36, -INF , !P2 ;  /* 0xff800000247e7808 */ /* 0x000fe40005000000 */
[----:B------:R-:W-:Y:S02]  /*46e0*/  FSEL R128, R35, -INF , !P1 ;  /* 0xff80000023807808 */ /* 0x000fe40004800000 */
[----:B------:R-:W-:Y:S01]  /*46f0*/  PLOP3.LUT P0, PT, PT, PT, UP1, 0x40, 0x0 ;  /* 0x000000000000781c */ /* 0x000fe20003f0e818 */
[----:B------:R-:W-:Y:S01]  /*4700*/  UISETP.NE.AND UP1, UPT, UR35, URZ, UPT ;  /* 0x0000003f2300728c */ /* 0x000fe2000bf25270 */
[----:B------:R-:W-:Y:S01]  /*4710*/  PLOP3.LUT P5, PT, PT, PT, UP3, 0x40, 0x0 ;  /* 0x000000000000781c */ /* 0x000fe20003fae838 */
[----:B------:R-:W-:Y:S01]  /*4720*/  UISETP.NE.AND UP3, UPT, UR38, URZ, UPT ;  /* 0x0000003f2600728c */ /* 0x000fe2000bf65270 */
[----:B------:R-:W-:Y:S01]  /*4730*/  PLOP3.LUT P2, PT, PT, PT, UP0, 0x40, 0x0 ;  /* 0x000000000000781c */ /* 0x000fe20003f4e808 */
[----:B------:R-:W-:Y:S01]  /*4740*/  UISETP.NE.AND UP0, UPT, UR37, URZ, UPT ;  /* 0x0000003f2500728c */ /* 0x000fe2000bf05270 */
[----:B------:R-:W-:Y:S01]  /*4750*/  PLOP3.LUT P1, PT, PT, PT, UP2, 0x40, 0x0 ;  /* 0x000000000000781c */ /* 0x000fe20003f2e828 */
[----:B------:R-:W1:Y:S01]  /*4760*/  MUFU.TANH R38, R12 ;  /* 0x0000000c00267308 */ /* 0x000e620000002400 */
[C---:B------:R-:W-:Y:S01]  /*4770*/  ISETP.GT.AND P0, PT, R4.reuse, 0x49, P0 ;  /* 0x000000490400780c */ /* 0x040fe20000704270 */
[----:B------:R-:W-:Y:S01]  /*4780*/  UISETP.NE.AND UP2, UPT, UR36, URZ, UPT ;  /* 0x0000003f2400728c */ /* 0x000fe2000bf45270 */
[C---:B------:R-:W-:Y:S01]  /*4790*/  ISETP.GT.AND P5, PT, R4.reuse, 0x40, P5 ;  /* 0x000000400400780c */ /* 0x040fe20002fa4270 */
[----:B-----5:R-:W-:Y:S01]  /*47a0*/  FMUL.FTZ R6, R157, c[0x0][0x320] ;  /* 0x0000c8009d067a20 */ /* 0x020fe20000410000 */
[----:B------:R-:W-:-:S02]  /*47b0*/  ISETP.GT.AND P2, PT, R4, 0x41, P2 ;  /* 0x000000410400780c */ /* 0x000fc40001744270 */
[----:B------:R-:W-:Y:S01]  /*47c0*/  ISETP.GT.AND P1, PT, R4, 0x48, P1 ;  /* 0x000000480400780c */ /* 0x000fe20000f24270 */
[----:B------:R5:W1:Y:S01]  /*47d0*/  MUFU.TANH R49, R6 ;  /* 0x0000000600317308 */ /* 0x000a620000002400 */
[C---:B------:R-:W-:Y:S02]  /*47e0*/  ISETP.LT.OR P0, PT, R5.reuse, 0x4a, P0 ;  /* 0x0000004a0500780c */ /* 0x040fe40000701670 */
[C---:B------:R-:W-:Y:S02]  /*47f0*/  ISETP.LT.OR P5, PT, R5.reuse, 0x41, P5 ;  /* 0x000000410500780c */ /* 0x040fe40002fa1670 */
[C---:B------:R-:W-:Y:S02]  /*4800*/  ISETP.LT.OR P2, PT, R5.reuse, 0x42, P2 ;  /* 0x000000420500780c */ /* 0x040fe40001741670 */
[----:B------:R-:W-:Y:S01]  /*4810*/  ISETP.LT.OR P1, PT, R5, 0x49, P1 ;  /* 0x000000490500780c */ /* 0x000fe20000f21670 */
[----:B------:R-:W1:Y:S01]  /*4820*/  MUFU.TANH R42, R11 ;  /* 0x0000000b002a7308 */ /* 0x000e620000002400 */
[----:B------:R-:W-:-:S02]  /*4830*/  FSEL R205, R30, -INF , !P0 ;  /* 0xff8000001ecd7808 */ /* 0x000fc40004000000 */
[----:B------:R-:W-:Y:S02]  /*4840*/  FSEL R200, R31, -INF , !P5 ;  /* 0xff8000001fc87808 */ /* 0x000fe40006800000 */
[----:B------:R-:W-:Y:S02]  /*4850*/  FSEL R204, R32, -INF , !P2 ;  /* 0xff80000020cc7808 */ /* 0x000fe40005000000 */
[----:B------:R-:W-:Y:S01]  /*4860*/  FSEL R203, R27, -INF , !P1 ;  /* 0xff8000001bcb7808 */ /* 0x000fe20004800000 */
[----:B-----5:R-:W-:Y:S01]  /*4870*/  FMUL.FTZ R6, R148, c[0x0][0x320] ;  /* 0x0000c80094067a20 */ /* 0x020fe20000410000 */
[----:B------:R-:W-:Y:S01]  /*4880*/  PLOP3.LUT P0, PT, PT, PT, UP0, 0x40, 0x0 ;  /* 0x000000000000781c */ /* 0x000fe20003f0e808 */
[----:B------:R-:W1:Y:S01]  /*4890*/  MUFU.TANH R37, R8 ;  /* 0x0000000800257308 */ /* 0x000e620000002400 */
[----:B------:R-:W-:Y:S02]  /*48a0*/  PLOP3.LUT P6, PT, PT, PT, UP6, 0x40, 0x0 ;  /* 0x000000000000781c */ /* 0x000fe40003fce868 */
[----:B------:R-:W-:-:S02]  /*48b0*/  PLOP3.LUT P5, PT, PT, PT, UP5, 0x40, 0x0 ;  /* 0x000000000000781c */ /* 0x000fc40003fae858 */
[----:B------:R-:W-:Y:S02]  /*48c0*/  PLOP3.LUT P2, PT, PT, PT, UP4, 0x40, 0x0 ;  /* 0x000000000000781c */ /* 0x000fe40003f4e848 */
[----:B------:R-:W-:Y:S01]  /*48d0*/  PLOP3.LUT P1, PT, PT, PT, UP3, 0x40, 0x0 ;  /* 0x000000000000781c */ /* 0x000fe20003f2e838 */
[----:B------:R5:W1:Y:S01]  /*48e0*/  MUFU.TANH R48, R6 ;  /* 0x0000000600307308 */ /* 0x000a620000002400 */
[C---:B------:R-:W-:Y:S02]  /*48f0*/  ISETP.GT.AND P6, PT, R4.reuse, 0x50, P6 ;  /* 0x000000500400780c */ /* 0x040fe400037c4270 */
[C---:B------:R-:W-:Y:S02]  /*4900*/  ISETP.GT.AND P5, PT, R4.reuse, 0x51, P5 ;  /* 0x000000510400780c */ /* 0x040fe40002fa4270 */
[C---:B------:R-:W-:Y:S02]  /*4910*/  ISETP.GT.AND P2, PT, R4.reuse, 0x58, P2 ;  /* 0x000000580400780c */ /* 0x040fe40001744270 */
[----:B------:R-:W-:Y:S01]  /*4920*/  ISETP.GT.AND P1, PT, R4, 0x59, P1 ;  /* 0x000000590400780c */ /* 0x000fe20000f24270 */
[----:B------:R-:W1:Y:S01]  /*4930*/  MUFU.TANH R35, R7 ;  /* 0x0000000700237308 */ /* 0x000e620000002400 */
[----:B------:R-:W-:Y:S01]  /*4940*/  ISETP.LT.OR P6, PT, R5, 0x51, P6 ;  /* 0x000000510500780c */ /* 0x000fe200037c1670 */
[----:B------:R-:W-:Y:S01]  /*4950*/  FMUL.FTZ R4, R109, c[0x0][0x320] ;  /* 0x0000c8006d047a20 */ /* 0x000fe20000410000 */
[----:B------:R-:W-:-:S02]  /*4960*/  ISETP.LT.OR P5, PT, R5, 0x52, P5 ;  /* 0x000000520500780c */ /* 0x000fc40002fa1670 */
[C---:B------:R-:W-:Y:S02]  /*4970*/  ISETP.LT.OR P2, PT, R5.reuse, 0x59, P2 ;  /* 0x000000590500780c */ /* 0x040fe40001741670 */
[----:B------:R-:W-:Y:S01]  /*4980*/  ISETP.LT.OR P1, PT, R5, 0x5a, P1 ;  /* 0x0000005a0500780c */ /* 0x000fe20000f21670 */
[----:B-----5:R-:W-:Y:S01]  /*4990*/  FMUL.FTZ R6, R145, c[0x0][0x320] ;  /* 0x0000c80091067a20 */ /* 0x020fe20000410000 */
[----:B------:R-:W1:Y:S01]  /*49a0*/  MUFU.TANH R31, R10 ;  /* 0x0000000a001f7308 */ /* 0x000e620000002400 */
[----:B------:R-:W-:Y:S02]  /*49b0*/  FSEL R207, R29, -INF , !P6 ;  /* 0xff8000001dcf7808 */ /* 0x000fe40007000000 */
[----:B------:R-:W-:Y:S02]  /*49c0*/  FSEL R229, R26, -INF , !P5 ;  /* 0xff8000001ae57808 */ /* 0x000fe40006800000 */
[----:B------:R-:W-:Y:S02]  /*49d0*/  FSEL R230, R25, -INF , !P2 ;  /* 0xff80000019e67808 */ /* 0x000fe40005000000 */
[----:B------:R-:W-:Y:S01]  /*49e0*/  FSEL R231, R22, -INF , !P1 ;  /* 0xff80000016e77808 */ /* 0x000fe20004800000 */
[----:B------:R5:W1:Y:S08]  /*49f0*/  MUFU.TANH R47, R6 ;  /* 0x00000006002f7308 */ /* 0x000a700000002400 */
[----:B------:R-:W1:Y:S01]  /*4a00*/  MUFU.TANH R34, R9 ;  /* 0x0000000900227308 */ /* 0x000e620000002400 */
[----:B-----5:R-:W-:-:S07]  /*4a10*/  FMUL.FTZ R6, R136, c[0x0][0x320] ;  /* 0x0000c80088067a20 */ /* 0x020fce0000410000 */
[----:B------:R-:W1:Y:S08]  /*4a20*/  MUFU.TANH R32, R4 ;  /* 0x0000000400207308 */ /* 0x000e700000002400 */
[----:B------:R5:W1:Y:S02]  /*4a30*/  MUFU.TANH R33, R6 ;  /* 0x0000000600217308 */ /* 0x000a640000002400 */
[----:B-----5:R-:W5:Y:S02]  /*4a40*/  SHFL.IDX PT, R6, R18, 0x2, 0x1c1f ;  /* 0x005c1f0012067f89 */ /* 0x020f6400000e0000 */
[----:B-----5:R-:W-:-:S02]  /*4a50*/  IMAD.IADD R5, R19, 0x1, R6 ;  /* 0x0000000113057824 */ /* 0x020fc400078e0206 */
[----:B------:R-:W-:-:S03]  /*4a60*/  IMAD.IADD R4, R21, 0x1, R6 ;  /* 0x0000000115047824 */ /* 0x000fc600078e0206 */
[----:B------:R-:W-:Y:S01]  /*4a70*/  IMNMX R5, R5, R20, PT ;  /* 0x0000001405057217 */ /* 0x000fe20003800200 */
[----:B------:R-:W-:Y:S05]  /*4a80*/  @P0 BRA `(.L_x_159) ;  /* 0x0000015000000947 */ /* 0x000fea0003800000 */
[----:B-1234-:R-:W-:Y:S01]  /*4a90*/  IMAD.U32 R7, RZ, RZ, UR10 ;  /* 0x0000000aff077e24 */ /* 0x01efe2000f8e00ff */
        /* <DEDUP_REMOVED lines=11> */
.L_x_161:
[----:B------:R-:W-:-:S04]  /*4b50*/  MOV R7, c[0x0][0x32c] ;  /* 0x0000cb0000077a02 */ /* 0x000fc80000000f00 */
[----:B------:R-:W-:-:S13]  /*4b60*/  ISETP.NE.AND P0, PT, R7, 0x1, PT ;  /* 0x000000010700780c */ /* 0x000fda0003f05270 */
[----:B------:R-:W-:-:S05]  /*4b70*/  @P0 IMAD.HI.U32 R7, R6, c[0x0][0x330], RZ ;  /* 0x0000cc0006070a27 */ /* 0x000fca00078e00ff */
[----:B------:R-:W-:Y:S02]  /*4b80*/  @P0 SHF.R.U32.HI R6, RZ, c[0x0][0x334], R7 ;  /* 0x0000cd00ff060a19 */ /* 0x000fe40000011607 */
.L_x_162:
[----:B------:R-:W-:Y:S05]  /*4b90*/  BSYNC B0 ;  /* 0x0000000000007941 */ /* 0x000fea0003800000 */
.L_x_160:
[----:B------:R-:W-:-:S05]  /*4ba0*/  IMAD R6, R6, c[0x0][0x32c], R23 ;  /* 0x0000cb0006067a24 */ /* 0x000fca00078e0217 */
[----:B------:R-:W-:Y:S02]  /*4bb0*/  IADD3 R7, R6, c[0x0][0x32c], RZ ;  /* 0x0000cb0006077a10 */ /* 0x000fe40007ffe0ff */
[----:B------:R-:W-:Y:S02]  /*4bc0*/  IMNMX R4, R4, R6, !PT ;  /* 0x0000000604047217 */ /* 0x000fe40007800200 */
[----:B------:R-:W-:Y:S02]  /*4bd0*/  IMNMX R5, R5, R7, PT ;  /* 0x0000000705057217 */ /* 0x000fe40003800200 */
.L_x_159:
[----:B-1234-:R-:W-:Y:S01]  /*4be0*/  FMUL.FTZ R6, R103, c[0x0][0x320] ;  /* 0x0000c80067067a20 */ /* 0x01efe20000410000 */
[----:B------:R-:W-:Y:S01]  /*4bf0*/  UP2UR UR37, UPR, URZ, 0x1 ;  /* 0x000000013f257883 */ /* 0x000fe20008000000 */
[----:B------:R-:W-:Y:S01]  /*4c00*/  FMUL.FTZ R16, R107, c[0x0][0x320] ;  /* 0x0000c8006b107a20 */ /* 0x000fe20000410000 */
[----:B------:R-:W-:Y:S01]  /*4c10*/  UISETP.NE.AND UP0, UPT, UR34, URZ, UPT ;  /* 0x0000003f2200728c */ /* 0x000fe2000bf05270 */
[----:B------:R1:W2:Y:S01]  /*4c20*/  MUFU.TANH R39, R6 ;  /* 0x0000000600277308 */ /* 0x0002a20000002400 */
[----:B------:R-:W-:Y:S01]  /*4c30*/  UP2UR UR40, UPR, URZ, 0x20 ;  /* 0x000000203f287883 */ /* 0x000fe20008000000 */
[----:B------:R-:W-:Y:S01]  /*4c40*/  FMUL.FTZ R15, R146, c[0x0][0x320] ;  /* 0x0000c800920f7a20 */ /* 0x000fe20000410000 */
[----:B------:R-:W-:Y:S01]  /*4c50*/  UP2UR UR39, UPR, URZ, 0x10 ;  /* 0x000000103f277883 */ /* 0x000fe20008000000 */
[----:B------:R-:W-:Y:S01]  /*4c60*/  FMUL.FTZ R14, R147, c[0x0][0x320] ;  /* 0x0000c800930e7a20 */ /* 0x000fe20000410000 */
[----:B------:R-:W-:Y:S01]  /*4c70*/  UISETP.NE.AND UP5, UPT, UR33, URZ, UPT ;  /* 0x0000003f2100728c */ /* 0x000fe2000bfa5270 */
[----:B------:R-:W-:Y:S01]  /*4c80*/  PLOP3.LUT P6, PT, PT, PT, UP0, 0x40, 0x0 ;  /* 0x000000000000781c */ /* 0x000fe20003fce808 */
[----:B------:R-:W-:Y:S01]  /*4c90*/  UISETP.NE.AND UP4, UPT, UR32, URZ, UPT ;  /* 0x0000003f2000728c */ /* 0x000fe2000bf85270 */
[----:B------:R-:W3:Y:S01]  /*4ca0*/  MUFU.TANH R36, R16 ;  /* 0x0000001000247308 */ /* 0x000ee20000002400 */
[----:B------:R-:W-:Y:S01]  /*4cb0*/  UP2UR UR38, UPR, URZ, 0x8 ;  /* 0x000000083f267883 */ /* 0x000fe20008000000 */
[C---:B------:R-:W-:Y:S01]  /*4cc0*/  ISETP.GT.AND P6, PT, R4.reuse, RZ, P6 ;  /* 0x000000ff0400720c */ /* 0x040fe200037c4270 */
[----:B------:R-:W-:Y:S01]  /*4cd0*/  UISETP.NE.AND UP3, UPT, UR30, URZ, UPT ;  /* 0x0000003f1e00728c */ /* 0x000fe2000bf65270 */
[----:B------:R-:W-:Y:S01]  /*4ce0*/  PLOP3.LUT P5, PT, PT, PT, UP5, 0x40, 0x0 ;  /* 0x000000000000781c */ /* 0x000fe20003fae858 */
[----:B------:R-:W-:Y:S01]  /*4cf0*/  UP2UR UR35, UPR, URZ, 0x2 ;  /* 0x000000023f237883 */ /* 0x000fe20008000000 */
[----:B------:R-:W-:Y:S01]  /*4d00*/  PLOP3.LUT P2, PT, PT, PT, UP4, 0x40, 0x0 ;  /* 0x000000000000781c */ /* 0x000fe20003f4e848 */
[----:B------:R-:W-:Y:S01]  /*4d10*/  UISETP.NE.AND UP1, UPT, UR31, URZ, UPT ;  /* 0x0000003f1f00728c */ /* 0x000fe2000bf25270 */
[----:B-1----:R-:W-:Y:S01]  /*4d20*/  FMUL.FTZ R6, R151, c[0x0][0x320] ;  /* 0x0000c80097067a20 */ /* 0x002fe20000410000 */
[----:B------:R-:W-:Y:S01]  /*4d30*/  UP2UR UR36, UPR, URZ, 0x4 ;  /* 0x000000043f247883 */ /* 0x000fe20008000000 */
[----:B------:R-:W-:Y:S01]  /*4d40*/  PLOP3.LUT P0, PT, PT, PT, UP3, 0x40, 0x0 ;  /* 0x000000000000781c */ /* 0x000fe20003f0e838 */
[----:B------:R-:W-:Y:S01]  /*4d50*/  UISETP.NE.AND UP2, UPT, UR29, URZ, UPT ;  /* 0x0000003f1d00728c */ /* 0x000fe2000bf45270 */
[----:B------:R1:W4:Y:S01]  /*4d60*/  MUFU.TANH R29, R6 ;  /* 0x00000006001d7308 */ /* 0x0003220000002400 */
[----:B------:R-:W-:Y:S01]  /*4d70*/  ISETP.LT.OR P6, PT, R5, 0x1, P6 ;  /* 0x000000010500780c */ /* 0x000fe200037c1670 */
[----:B------:R-:W-:Y:S01]  /*4d80*/  UISETP.NE.AND UP0, UPT, UR28, URZ, UPT ;  /* 0x0000003f1c00728c */ /* 0x000fe2000bf05270 */
[----:B------:R-:W-:Y:S01]  /*4d90*/  PLOP3.LUT P1, PT, PT, PT, UP1, 0x40, 0x0 ;  /* 0x000000000000781c */ /* 0x000fe20003f2e818 */
[----:B------:R-:W-:Y:S01]  /*4da0*/  UISETP.NE.AND UP3, UPT, UR27, URZ, UPT ;  /* 0x0000003f1b00728c */ /* 0x000fe2000bf65270 */
[C---:B------:R-:W-:Y:S01]  /*4db0*/  ISETP.GT.AND P5, PT, R4.reuse, 0x1, P5 ;  /* 0x000000010400780c */ /* 0x040fe20002fa4270 */
[----:B------:R-:W-:Y:S01]  /*4dc0*/  UISETP.NE.AND UP1, UPT, UR26, URZ, UPT ;  /* 0x0000003f1a00728c */ /* 0x000fe2000bf25270 */
[C---:B------:R-:W-:Y:S01]  /*4dd0*/  ISETP.GT.AND P2, PT, R4.reuse, 0x8, P2 ;  /* 0x000000080400780c */ /* 0x040fe20001744270 */
[----:B------:R-:W2:Y:S01]  /*4de0*/  MUFU.TANH R16, R15 ;  /* 0x0000000f00107308 */ /* 0x000ea20000002400 */
[----:B------:R-:W-:Y:S01]  /*4df0*/  ISETP.GT.AND P0, PT, R4, 0x10, P0 ;  /* 0x000000100400780c */ /* 0x000fe20000704270 */
[----:B------:R-:W-:Y:S01]  /*4e00*/  FMUL.FTZ R11, R111, c[0x0][0x320] ;  /* 0x0000c8006f0b7a20 */ /* 0x000fe20000410000 */
[----:B------:R-:W-:Y:S01]  /*4e10*/  FSEL R120, R55, -INF , !P6 ;  /* 0xff80000037787808 */ /* 0x000fe20007000000 */
[----:B------:R-:W-:Y:S01]  /*4e20*/  FMUL.FTZ R10, R155, c[0x0][0x320] ;  /* 0x0000c8009b0a7a20 */ /* 0x000fe20000410000 */
[----:B------:R-:W-:Y:S01]  /*4e30*/  PLOP3.LUT P6, PT, PT, PT, UP2, 0x40, 0x0 ;  /* 0x000000000000781c */ /* 0x000fe20003fce828 */
[----:B------:R-:W-:Y:S01]  /*4e40*/  UISETP.NE.AND UP2, UPT, UR25, URZ, UPT ;  /* 0x0000003f1900728c */ /* 0x000fe2000bf45270 */
[C---:B------:R-:W-:Y:S01]  /*4e50*/  ISETP.LT.OR P5, PT, R5.reuse, 0x2, P5 ;  /* 0x000000020500780c */ /* 0x040fe20002fa1670 */
[----:B-1----:R-:W-:Y:S01]  /*4e60*/  FMUL.FTZ R6, R98, c[0x0][0x320] ;  /* 0x0000c80062067a20 */ /* 0x002fe20000410000 */
[----:B------:R-:W-:Y:S01]  /*4e70*/  ISETP.GT.AND P1, PT, R4, 0x9, P1 ;  /* 0x000000090400780c */ /* 0x000fe20000f24270 */
[----:B------:R-:W1:Y:S01]  /*4e80*/  MUFU.TANH R15, R14 ;  /* 0x0000000e000f7308 */ /* 0x000e620000002400 */
[C---:B------:R-:W-:Y:S01]  /*4e90*/  ISETP.LT.OR P2, PT, R5.reuse, 0x9, P2 ;  /* 0x000000090500780c */ /* 0x040fe20001741670 */
[----:B------:R-:W-:Y:S01]  /*4ea0*/  FMUL.FTZ R9, R158, c[0x0][0x320] ;  /* 0x0000c8009e097a20 */ /* 0x000fe20000410000 */
[----:B------:R-:W-:Y:S01]  /*4eb0*/  ISETP.LT.OR P0, PT, R5, 0x11, P0 ;  /* 0x000000110500780c */ /* 0x000fe20000701670 */
[----:B------:R-:W-:Y:S01]  /*4ec0*/  FMUL.FTZ R13, R102, c[0x0][0x320] ;  /* 0x0000c800660d7a20 */ /* 0x000fe20000410000 */
[----:B------:R-:W-:Y:S01]  /*4ed0*/  ISETP.GT.AND P6, PT, R4, 0x11, P6 ;  /* 0x000000110400780c */ /* 0x000fe200037c4270 */
[----:B------:R-:W-:Y:S01]  /*4ee0*/  FMUL.FTZ R8, R159, c[0x0][0x320] ;  /* 0x0000c8009f087a20 */ /* 0x000fe20000410000 */
[----:B------:R-:W-:Y:S01]  /*4ef0*/  ISETP.LT.OR P1, PT, R5, 0xa, P1 ;  /* 0x0000000a0500780c */ /* 0x000fe20000f21670 */
[----:B------:R5:W1:Y:S01]  /*4f00*/  MUFU.TANH R44, R6 ;  /* 0x00000006002c7308 */ /* 0x000a620000002400 */
[----:B------:R-:W-:Y:S01]  /*4f10*/  FSEL R124, R48, -INF , !P2 ;  /* 0xff800000307c7808 */ /* 0x000fe20005000000 */
[----:B------:R-:W-:Y:S01]  /*4f20*/  UISETP.NE.AND UP5, UPT, UR40, URZ, UPT ;  /* 0x0000003f2800728c */ /* 0x000fe2000bfa5270 */
[----:B------:R-:W-:Y:S01]  /*4f30*/  PLOP3.LUT P2, PT, PT, PT, UP3, 0x40, 0x0 ;  /* 0x000000000000781c */ /* 0x000fe20003f4e838 */
[----:B------:R-:W-:Y:S01]  /*4f40*/  UISETP.NE.AND UP3, UPT, UR23, URZ, UPT ;  /* 0x0000003f1700728c */ /* 0x000fe2000bf65270 */
[----:B------:R-:W-:Y:S01]  /*4f50*/  FSEL R129, R41, -INF , !P0 ;  /* 0xff80000029817808 */ /* 0x000fe20004000000 */
[----:B------:R-:W-:Y:S01]  /*4f60*/  UISETP.NE.AND UP4, UPT, UR39, URZ, UPT ;  /* 0x0000003f2700728c */ /* 0x000fe2000bf85270 */
[----:B------:R-:W-:Y:S01]  /*4f70*/  PLOP3.LUT P0, PT, PT, PT, UP2, 0x40, 0x0 ;  /* 0x000000000000781c */ /* 0x000fe20003f0e828 */
[----:B------:R-:W-:Y:S01]  /*4f80*/  UISETP.NE.AND UP2, UPT, UR21, URZ, UPT ;  /* 0x0000003f1500728c */ /* 0x000fe2000bf45270 */
[----:B------:R-:W-:Y:S01]  /*4f90*/  ISETP.LT.OR P6, PT, R5, 0x12, P6 ;  /* 0x000000120500780c */ /* 0x000fe200037c1670 */
[----:B------:R-:W-:Y:S01]  /*4fa0*/  FMUL.FTZ R12, R110, c[0x0][0x320] ;  /* 0x0000c8006e0c7a20 */ /* 0x000fe20000410000 */
[----:B------:R-:W-:Y:S01]  /*4fb0*/  FSEL R125, R38, -INF , !P1 ;  /* 0xff800000267d7808 */ /* 0x000fe20004800000 */
[----:B------:R-:W-:Y:S01]  /*4fc0*/  FMUL.FTZ R7, R154, c[0x0][0x320] ;  /* 0x0000c8009a077a20 */ /* 0x000fe20000410000 */
[----:B------:R-:W-:Y:S01]  /*4fd0*/  PLOP3.LUT P1, PT, PT, PT, UP1, 0x40, 0x0 ;  /* 0x000000000000781c */ /* 0x000fe20003f2e818 */
[----:B------:R-:W-:Y:S01]  /*4fe0*/  UISETP.NE.AND UP1, UPT, UR22, URZ, UPT ;  /* 0x0000003f1600728c */ /* 0x000fe2000bf25270 */
[C---:B------:R-:W-:Y:S01]  /*4ff0*/  ISETP.GT.AND P2, PT, R4.reuse, 0x19, P2 ;  /* 0x000000190400780c */ /* 0x040fe20001744270 */
[----:B-----5:R-:W-:Y:S01]  /*5000*/  FMUL.FTZ R6, R99, c[0x0][0x320] ;  /* 0x0000c80063067a20 */ /* 0x020fe20000410000 */
[----:B------:R-:W-:Y:S01]  /*5010*/  ISETP.GT.AND P0, PT, R4, 0x21, P0 ;  /* 0x000000210400780c */ /* 0x000fe20000704270 */
[----:B------:R-:W-:Y:S01]  /*5020*/  FMUL.FTZ R17, R142, c[0x0][0x320] ;  /* 0x0000c8008e117a20 */ /* 0x000fe20000410000 */
[----:B------:R-:W-:Y:S01]  /*5030*/  FSEL R130, R35, -INF , !P6 ;  /* 0xff80000023827808 */ /* 0x000fe20007000000 */
[----:B------:R5:W1:Y:S01]  /*5040*/  MUFU.TANH R137, R6 ;  /* 0x0000000600897308 */ /* 0x000a620000002400 */
[----:B------:R-:W-:-:S02]  /*5050*/  ISETP.GT.AND P1, PT, R4, 0x20, P1 ;  /* 0x000000200400780c */ /* 0x000fc40000f24270 */
[C---:B------:R-:W-:Y:S02]  /*5060*/  ISETP.LT.OR P2, PT, R5.reuse, 0x1a, P2 ;  /* 0x0000001a0500780c */ /* 0x040fe40001741670 */
[C---:B------:R-:W-:Y:S02]  /*5070*/  ISETP.LT.OR P0, PT, R5.reuse, 0x22, P0 ;  /* 0x000000220500780c */ /* 0x040fe40000701670 */
[----:B------:R-:W-:Y:S01]  /*5080*/  ISETP.LT.OR P1, PT, R5, 0x21, P1 ;  /* 0x000000210500780c */ /* 0x000fe20000f21670 */
[----:B------:R-:W1:Y:S01]  /*5090*/  MUFU.TANH R22, R7 ;  /* 0x0000000700167308 */ /* 0x000e620000002400 */
[----:B------:R-:W-:Y:S02]  /*50a0*/  FSEL R140, R47, -INF , !P2 ;  /* 0xff8000002f8c7808 */ /* 0x000fe40005000000 */
[----:B------:R-:W-:Y:S01]  /*50b0*/  PLOP3.LUT P2, PT, PT, PT, UP1, 0x40, 0x0 ;  /* 0x000000000000781c */ /* 0x000fe20003f4e818 */
[----:B------:R-:W-:Y:S01]  /*50c0*/  UISETP.NE.AND UP1, UPT, UR19, URZ, UPT ;  /* 0x0000003f1300728c */ /* 0x000fe2000bf25270 */
[----:B------:R-:W-:-:S02]  /*50d0*/  FSEL R185, R31, -INF , !P0 ;  /* 0xff8000001fb97808 */ /* 0x000fc40004000000 */
[----:B------:R-:W-:Y:S01]  /*50e0*/  FSEL R186, R33, -INF , !P1 ;  /* 0xff80000021ba7808 */ /* 0x000fe20004800000 */
[----:B-----5:R-:W-:Y:S01]  /*50f0*/  FMUL.FTZ R6, R114, c[0x0][0x320] ;  /* 0x0000c80072067a20 */ /* 0x020fe20000410000 */
[----:B------:R-:W-:Y:S01]  /*5100*/  PLOP3.LUT P1, PT, PT, PT, UP2, 0x40, 0x0 ;  /* 0x000000000000781c */ /* 0x000fe20003f2e828 */
[----:B------:R-:W-:Y:S01]  /*5110*/  UISETP.NE.AND UP2, UPT, UR16, URZ, UPT ;  /* 0x0000003f1000728c */ /* 0x000fe2000bf45270 */
[C---:B------:R-:W-:Y:S01]  /*5120*/  ISETP.GT.AND P2, PT, R4.reuse, 0x30, P2 ;  /* 0x000000300400780c */ /* 0x040fe20001744270 */
[----:B------:R5:W1:Y:S01]  /*5130*/  MUFU.TANH R28, R6 ;  /* 0x00000006001c7308 */ /* 0x000a620000002400 */
[----:B------:R-:W-:Y:S02]  /*5140*/  ISETP.GT.AND P1, PT, R4, 0x31, P1 ;  /* 0x000000310400780c */ /* 0x000fe40000f24270 */
[C---:B------:R-:W-:Y:S02]  /*5150*/  ISETP.LT.OR P2, PT, R5.reuse, 0x31, P2 ;  /* 0x000000310500780c */ /* 0x040fe40001741670 */
[----:B------:R-:W-:-:S02]  /*5160*/  ISETP.LT.OR P1, PT, R5, 0x32, P1 ;  /* 0x000000320500780c */ /* 0x000fc40000f21670 */
[----:B------:R-:W-:Y:S01]  /*5170*/  FSEL R199, R43, -INF , !P2 ;  /* 0xff8000002bc77808 */ /* 0x000fe20005000000 */
[----:B------:R-:W1:Y:S01]  /*5180*/  MUFU.TANH R13, R13 ;  /* 0x0000000d000d7308 */ /* 0x000e620000002400 */
[----:B------:R-:W-:Y:S02]  /*5190*/  FSEL R201, R40, -INF , !P1 ;  /* 0xff80000028c97808 */ /* 0x000fe40004800000 */
[----:B------:R-:W-:Y:S01]  /*51a0*/  PLOP3.LUT P1, PT, PT, PT, UP2, 0x40, 0x0 ;  /* 0x000000000000781c */ /* 0x000fe20003f2e828 */
[----:B------:R-:W-:-:S03]  /*51b0*/  UISETP.NE.AND UP2, UPT, UR36, URZ, UPT ;  /* 0x0000003f2400728c */ /* 0x000fc6000bf45270 */
[----:B------:R-:W-:Y:S01]  /*51c0*/  ISETP.GT.AND P1, PT, R4, 0x48, P1 ;  /* 0x000000480400780c */ /* 0x000fe20000f24270 */
[----:B-----5:R-:W-:Y:S01]  /*51d0*/  FMUL.FTZ R6, R115, c[0x0][0x320] ;  /* 0x0000c80073067a20 */ /* 0x020fe20000410000 */
[----:B------:R-:W1:Y:S02]  /*51e0*/  MUFU.TANH R135, R12 ;  /* 0x0000000c00877308 */ /* 0x000e640000002400 */
[----:B------:R-:W-:-:S04]  /*51f0*/  ISETP.LT.OR P1, PT, R5, 0x49, P1 ;  /* 0x000000490500780c */ /* 0x000fc80000f21670 */
[----:B------:R-:W-:Y:S02]  /*5200*/  FSEL R242, R53, -INF , !P1 ;  /* 0xff80000035f27808 */ /* 0x000fe40004800000 */
[----:B------:R5:W1:Y:S02]  /*5210*/  MUFU.TANH R27, R6 ;  /* 0x00000006001b7308 */ /* 0x000a640000002400 */
[----:B-----5:R-:W-:-:S06]  /*5220*/  FMUL.FTZ R6, R138, c[0x0][0x320] ;  /* 0x0000c8008a067a20 */ /* 0x020fcc0000410000 */
[----:B------:R5:W1:Y:S02]  /*5230*/  MUFU.TANH R26, R6 ;  /* 0x00000006001a7308 */ /* 0x000a640000002400 */
[----:B-----5:R-:W-:-:S06]  /*5240*/  FMUL.FTZ R6, R150, c[0x0][0x320] ;  /* 0x0000c80096067a20 */ /* 0x020fcc0000410000 */
[----:B------:R5:W1:Y:S02]  /*5250*/  MUFU.TANH R25, R6 ;  /* 0x0000000600197308 */ /* 0x000a640000002400 */
[----:B-----5:R-:W-:-:S06]  /*5260*/  FMUL.FTZ R6, R139, c[0x0][0x320] ;  /* 0x0000c8008b067a20 */ /* 0x020fcc0000410000 */
[----:B------:R5:W1:Y:S02]  /*5270*/  MUFU.TANH R24, R6 ;  /* 0x0000000600187308 */ /* 0x000a640000002400 */
[----:B-----5:R-:W-:-:S06]  /*5280*/  FMUL.FTZ R6, R106, c[0x0][0x320] ;  /* 0x0000c8006a067a20 */ /* 0x020fcc0000410000 */
[----:B------:R5:W1:Y:S02]  /*5290*/  MUFU.TANH R30, R6 ;  /* 0x00000006001e7308 */ /* 0x000a640000002400 */
[----:B-----5:R-:W-:Y:S01]  /*52a0*/  FMUL.FTZ R6, R122, c[0x0][0x320] ;  /* 0x0000c8007a067a20 */ /* 0x020fe20000410000 */
[----:B------:R-:W-:Y:S02]  /*52b0*/  FSEL R122, R49, -INF , !P5 ;  /* 0xff800000317a7808 */ /* 0x000fe40006800000 */
[----:B------:R-:W-:Y:S01]  /*52c0*/  PLOP3.LUT P5, PT, PT, PT, UP0, 0x40, 0x0 ;  /* 0x000000000000781c */ /* 0x000fe20003fae808 */
[----:B------:R-:W-:Y:S02]  /*52d0*/  UISETP.NE.AND UP0, UPT, UR24, URZ, UPT ;  /* 0x0000003f1800728c */ /* 0x000fe4000bf05270 */
[----:B------:R5:W1:Y:S01]  /*52e0*/  MUFU.TANH R136, R6 ;  /* 0x0000000600887308 */ /* 0x000a620000002400 */
[----:B------:R-:W-:-:S03]  /*52f0*/  ISETP.GT.AND P5, PT, R4, 0x18, P5 ;  /* 0x000000180400780c */ /* 0x000fc60002fa4270 */
[----:B------:R-:W-:Y:S01]  /*5300*/  PLOP3.LUT P6, PT, PT, PT, UP0, 0x40, 0x0 ;  /* 0x000000000000781c */ /* 0x000fe20003fce808 */
[----:B------:R-:W-:Y:S01]  /*5310*/  UISETP.NE.AND UP0, UPT, UR20, URZ, UPT ;  /* 0x0000003f1400728c */ /* 0x000fe2000bf05270 */
[C---:B------:R-:W-:Y:S02]  /*5320*/  ISETP.LT.OR P5, PT, R5.reuse, 0x19, P5 ;  /* 0x000000190500780c */ /* 0x040fe40002fa1670 */
[----:B------:R-:W-:Y:S02]  /*5330*/  ISETP.GT.AND P6, PT, R4, 0x28, P6 ;  /* 0x000000280400780c */ /* 0x000fe400037c4270 */
[----:B------:R-:W-:Y:S02]  /*5340*/  FSEL R141, R50, -INF , !P5 ;  /* 0xff800000328d7808 */ /* 0x000fe40006800000 */
[----:B------:R-:W-:Y:S01]  /*5350*/  PLOP3.LUT P0, PT, PT, PT, UP0, 0x40, 0x0 ;  /* 0x000000000000781c */ /* 0x000fe20003f0e808 */
[----:B------:R-:W-:Y:S01]  /*5360*/  UISETP.NE.AND UP0, UPT, UR17, URZ, UPT ;  /* 0x0000003f1100728c */ /* 0x000fe2000bf05270 */
[----:B------:R-:W-:Y:S01]  /*5370*/  ISETP.LT.OR P6, PT, R5, 0x29, P6 ;  /* 0x000000290500780c */ /* 0x000fe200037c1670 */
[----:B-----5:R-:W-:Y:S01]  /*5380*/  FMUL.FTZ R6, R123, c[0x0][0x320] ;  /* 0x0000c8007b067a20 */ /* 0x020fe20000410000 */
[----:B------:R-:W-:Y:S01]  /*5390*/  PLOP3.LUT P5, PT, PT, PT, UP3, 0x40, 0x0 ;  /* 0x000000000000781c */ /* 0x000fe20003fae838 */
[----:B------:R-:W-:Y:S01]  /*53a0*/  UISETP.NE.AND UP3, UPT, UR18, URZ, UPT ;  /* 0x0000003f1200728c */ /* 0x000fe2000bf65270 */
[----:B------:R-:W-:Y:S01]  /*53b0*/  ISETP.GT.AND P0, PT, R4, 0x38, P0 ;  /* 0x000000380400780c */ /* 0x000fe20000704270 */
[----:B------:R5:W1:Y:S01]  /*53c0*/  MUFU.TANH R138, R6 ;  /* 0x00000006008a7308 */ /* 0x000a620000002400 */
[----:B------:R-:W-:-:S02]  /*53d0*/  FSEL R147, R60, -INF , !P6 ;  /* 0xff8000003c937808 */ /* 0x000fc40007000000 */
[----:B------:R-:W-:Y:S01]  /*53e0*/  PLOP3.LUT P6, PT, PT, PT, UP1, 0x40, 0x0 ;  /* 0x000000000000781c */ /* 0x000fe20003fce818 */
[----:B------:R-:W-:Y:S01]  /*53f0*/  UISETP.NE.AND UP1, UPT, UR15, URZ, UPT ;  /* 0x0000003f0f00728c */ /* 0x000fe2000bf25270 */
[----:B------:R-:W-:Y:S02]  /*5400*/  ISETP.GT.AND P5, PT, R4, 0x29, P5 ;  /* 0x000000290400780c */ /* 0x000fe40002fa4270 */
[C---:B------:R-:W-:Y:S02]  /*5410*/  ISETP.LT.OR P0, PT, R5.reuse, 0x39, P0 ;  /* 0x000000390500780c */ /* 0x040fe40000701670 */
[----:B------:R-:W-:Y:S02]  /*5420*/  ISETP.LT.OR P5, PT, R5, 0x2a, P5 ;  /* 0x0000002a0500780c */ /* 0x000fe40002fa1670 */
[----:B------:R-:W-:Y:S02]  /*5430*/  FSEL R202, R63, -INF , !P0 ;  /* 0xff8000003fca7808 */ /* 0x000fe40004000000 */
[----:B------:R-:W-:Y:S01]  /*5440*/  PLOP3.LUT P0, PT, PT, PT, UP1, 0x40, 0x0 ;  /* 0x000000000000781c */ /* 0x000fe20003f0e818 */
[----:B------:R-:W-:Y:S01]  /*5450*/  UISETP.NE.AND UP1, UPT, UR35, URZ, UPT ;  /* 0x0000003f2300728c */ /* 0x000fe2000bf25270 */
        /* <DEDUP_REMOVED lines=10> */
[----:B------:R-:W-:Y:S01]  /*5500*/  ISETP.GT.AND P2, PT, R4, 0x41, P2 ;  /* 0x000000410400780c */ /* 0x000fe20001744270 */
[----:B------:R1:W1:Y:S01]  /*5510*/  MUFU.TANH R58, R11 ;  /* 0x0000000b003a7308 */ /* 0x0002620000002400 */
[C---:B------:R-:W-:Y:S02]  /*5520*/  ISETP.LT.OR P0, PT, R5.reuse, 0x4a, P0 ;  /* 0x0000004a0500780c */ /* 0x040fe40000701670 */
[C---:B------:R-:W-:Y:S02]  /*5530*/  ISETP.LT.OR P6, PT, R5.reuse, 0x3a, P6 ;  /* 0x0000003a0500780c */ /* 0x040fe400037c1670 */
[C---:B------:R-:W-:Y:S02]  /*5540*/  ISETP.LT.OR P5, PT, R5.reuse, 0x41, P5 ;  /* 0x000000410500780c */ /* 0x040fe40002fa1670 */
[----:B------:R-:W-:Y:S01]  /*5550*/  ISETP.LT.OR P2, PT, R5, 0x42, P2 ;  /* 0x000000420500780c */ /* 0x000fe20001741670 */
[----:B-----5:R-:W5:Y:S01]  /*5560*/  SHFL.IDX PT, R6, R18, 0x3, 0x1c1f ;  /* 0x007c1f0012067f89 */ /* 0x020f6200000e0000 */
[----:B------:R-:W-:Y:S01]  /*5570*/  FSEL R240, R54, -INF , !P0 ;  /* 0xff80000036f07808 */ /* 0x000fe20004000000 */
[----:B------:R1:W1:Y:S01]  /*5580*/  MUFU.TANH R11, R10 ;  /* 0x0000000a000b7308 */ /* 0x0002620000002400 */
[----:B------:R-:W-:-:S02]  /*5590*/  PLOP3.LUT P0, PT, PT, PT, UP0, 0x40, 0x0 ;  /* 0x000000000000781c */ /* 0x000fc40003f0e808 */
[----:B------:R-:W-:Y:S02]  /*55a0*/  FSEL R206, R62, -INF , !P6 ;  /* 0xff8000003ece7808 */ /* 0x000fe40007000000 */
[----:B------:R-:W-:Y:S02]  /*55b0*/  FSEL R241, R61, -INF , !P5 ;  /* 0xff8000003df17808 */ /* 0x000fe40006800000 */
[----:B------:R-:W-:Y:S01]  /*55c0*/  FSEL R243, R59, -INF , !P2 ;  /* 0xff8000003bf37808 */ /* 0x000fe20005000000 */
[----:B------:R1:W1:Y:S01]  /*55d0*/  MUFU.TANH R10, R9 ;  /* 0x00000009000a7308 */ /* 0x0002620000002400 */
[----:B------:R-:W-:Y:S02]  /*55e0*/  PLOP3.LUT P6, PT, PT, PT, UP6, 0x40, 0x0 ;  /* 0x000000000000781c */ /* 0x000fe40003fce868 */
[----:B------:R-:W-:Y:S02]  /*55f0*/  PLOP3.LUT P5, PT, PT, PT, UP5, 0x40, 0x0 ;  /* 0x000000000000781c */ /* 0x000fe40003fae858 */
[----:B------:R-:W-:-:S02]  /*5600*/  PLOP3.LUT P2, PT, PT, PT, UP4, 0x40, 0x0 ;  /* 0x000000000000781c */ /* 0x000fc40003f4e848 */
[----:B------:R-:W-:Y:S01]  /*5610*/  PLOP3.LUT P1, PT, PT, PT, UP3, 0x40, 0x0 ;  /* 0x000000000000781c */ /* 0x000fe20003f2e838 */
[----:B------:R1:W1:Y:S01]  /*5620*/  MUFU.TANH R9, R8 ;  /* 0x0000000800097308 */ /* 0x0002620000002400 */
[C---:B------:R-:W-:Y:S02]  /*5630*/  ISETP.GT.AND P6, PT, R4.reuse, 0x50, P6 ;  /* 0x000000500400780c */ /* 0x040fe400037c4270 */
[C---:B------:R-:W-:Y:S02]  /*5640*/  ISETP.GT.AND P5, PT, R4.reuse, 0x51, P5 ;  /* 0x000000510400780c */ /* 0x040fe40002fa4270 */
[C---:B------:R-:W-:Y:S02]  /*5650*/  ISETP.GT.AND P2, PT, R4.reuse, 0x58, P2 ;  /* 0x000000580400780c */ /* 0x040fe40001744270 */
[----:B------:R-:W-:Y:S01]  /*5660*/  ISETP.GT.AND P1, PT, R4, 0x59, P1 ;  /* 0x000000590400780c */ /* 0x000fe20000f24270 */
[----:B------:R1:W1:Y:S01]  /*5670*/  MUFU.TANH R8, R17 ;  /* 0x0000001100087308 */ /* 0x0002620000002400 */
[----:B-----5:R-:W-:Y:S01]  /*5680*/  IMAD.IADD R4, R19, 0x1, R6 ;  /* 0x0000000113047824 */ /* 0x020fe200078e0206 */
[----:B------:R-:W-:-:S02]  /*5690*/  ISETP.LT.OR P6, PT, R5, 0x51, P6 ;  /* 0x000000510500780c */ /* 0x000fc400037c1670 */
[C---:B------:R-:W-:Y:S02]  /*56a0*/  ISETP.LT.OR P5, PT, R5.reuse, 0x52, P5 ;  /* 0x000000520500780c */ /* 0x040fe40002fa1670 */
[C---:B------:R-:W-:Y:S02]  /*56b0*/  ISETP.LT.OR P2, PT, R5.reuse, 0x59, P2 ;  /* 0x000000590500780c */ /* 0x040fe40001741670 */
[----:B------:R-:W-:Y:S02]  /*56c0*/  ISETP.LT.OR P1, PT, R5, 0x5a, P1 ;  /* 0x0000005a0500780c */ /* 0x000fe40000f21670 */
[----:B------:R-:W-:Y:S01]  /*56d0*/  IMNMX R5, R4, R20, PT ;  /* 0x0000001404057217 */ /* 0x000fe20003800200 */
[----:B------:R-:W-:Y:S01]  /*56e0*/  IMAD.IADD R4, R21, 0x1, R6 ;  /* 0x0000000115047824 */ /* 0x000fe200078e0206 */
[----:B------:R-:W-:Y:S02]  /*56f0*/  FSEL R238, R42, -INF , !P6 ;  /* 0xff8000002aee7808 */ /* 0x000fe40007000000 */
[----:B------:R-:W-:-:S02]  /*5700*/  FSEL R239, R37, -INF , !P5 ;  /* 0xff80000025ef7808 */ /* 0x000fc40006800000 */
[----:B------:R-:W-:Y:S02]  /*5710*/  FSEL R245, R34, -INF , !P2 ;  /* 0xff80000022f57808 */ /* 0x000fe40005000000 */
[----:B------:R-:W-:Y:S01]  /*5720*/  FSEL R246, R32, -INF , !P1 ;  /* 0xff80000020f67808 */ /* 0x000fe20004800000 */
        /* <DEDUP_REMOVED lines=13> */
.L_x_165:
[----:B------:R-:W-:-:S04]  /*5800*/  MOV R7, c[0x0][0x32c] ;  /* 0x0000cb0000077a02 */ /* 0x000fc80000000f00 */
[----:B------:R-:W-:-:S13]  /*5810*/  ISETP.NE.AND P0, PT, R7, 0x1, PT ;  /* 0x000000010700780c */ /* 0x000fda0003f05270 */
[----:B------:R-:W-:-:S05]  /*5820*/  @P0 IMAD.HI.U32 R7, R6, c[0x0][0x330], RZ ;  /* 0x0000cc0006070a27 */ /* 0x000fca00078e00ff */
[----:B------:R-:W-:Y:S02]  /*5830*/  @P0 SHF.R.U32.HI R6, RZ, c[0x0][0x334], R7 ;  /* 0x0000cd00ff060a19 */ /* 0x000fe40000011607 */
.L_x_166:
[----:B------:R-:W-:Y:S05]  /*5840*/  BSYNC B0 ;  /* 0x0000000000007941 */ /* 0x000fea0003800000 */
.L_x_164:
[----:B------:R-:W-:-:S05]  /*5850*/  IMAD R6, R6, c[0x0][0x32c], R23 ;  /* 0x0000cb0006067a24 */ /* 0x000fca00078e0217 */
[----:B------:R-:W-:Y:S02]  /*5860*/  IADD3 R7, R6, c[0x0][0x32c], RZ ;  /* 0x0000cb0006077a10 */ /* 0x000fe40007ffe0ff */
[----:B------:R-:W-:Y:S02]  /*5870*/  IMNMX R4, R4, R6, !PT ;  /* 0x0000000604047217 */ /* 0x000fe40007800200 */
[----:B------:R-:W-:Y:S02]  /*5880*/  IMNMX R5, R5, R7, PT ;  /* 0x0000000705057217 */ /* 0x000fe40003800200 */
.L_x_163:
[----:B-1234-:R-:W-:Y:S01]  /*5890*/  FMNMX.FTZ R7, R67, R66, !PT ;  /* 0x0000004243077209 */ /* 0x01efe20007810000 */
[----:B------:R-:W-:Y:S01]  /*58a0*/  UP2UR UR35, UPR, URZ, 0x40 ;  /* 0x000000403f237883 */ /* 0x000fe20008000000 */
[----:B------:R-:W-:Y:S01]  /*58b0*/  FMNMX.FTZ R6, R52, R51, !PT ;  /* 0x0000003334067209 */ /* 0x000fe20007810000 */
[----:B------:R-:W-:Y:S01]  /*58c0*/  UISETP.NE.AND UP6, UPT, UR34, URZ, UPT ;  /* 0x0000003f2200728c */ /* 0x000fe2000bfc5270 */
[----:B------:R-:W-:Y:S01]  /*58d0*/  FMNMX.FTZ R7, R69, R7, !PT ;  /* 0x0000000745077209 */ /* 0x000fe20007810000 */
        /* <DEDUP_REMOVED lines=20> */
[----:B------:R-:W-:Y:S01]  /*5a20*/  IMAD.SHL.U32 R209, R0, 0x2, RZ ;  /* 0x0000000200d17824 */ /* 0x000fe200078e00ff */
[----:B------:R-:W-:Y:S01]  /*5a30*/  FMNMX.FTZ R6, R45, R6, !PT ;  /* 0x000000062d067209 */ /* 0x000fe20007810000 */
[----:B------:R-:W-:Y:S01]  /*5a40*/  UP2UR UR30, UPR, URZ, 0x2 ;  /* 0x000000023f1e7883 */ /* 0x000fe20008000000 */
[----:B------:R-:W-:Y:S01]  /*5a50*/  FMNMX.FTZ R72, R77, R72, !PT ;  /* 0x000000484d487209 */ /* 0x000fe20007810000 */
[--C-:B------:R-:W-:Y:S01]  /*5a60*/  IMAD R210, R3, 0x2, R209.reuse ;  /* 0x0000000203d27824 */ /* 0x100fe200078e02d1 */
[----:B------:R-:W-:Y:S01]  /*5a70*/  FMNMX.FTZ R6, R76, R6, !PT ;  /* 0x000000064c067209 */ /* 0x000fe20007810000 */
[----:B------:R-:W-:Y:S01]  /*5a80*/  IMAD R212, R2, 0x2, R209 ;  /* 0x0000000202d47824 */ /* 0x000fe200078e02d1 */
[----:B------:R-:W-:Y:S01]  /*5a90*/  FMNMX.FTZ R72, R79, R72, !PT ;  /* 0x000000484f487209 */ /* 0x000fe20007810000 */
[----:B------:R-:W-:Y:S01]  /*5aa0*/  UISETP.NE.AND UP1, UPT, UR31, URZ, UPT ;  /* 0x0000003f1f00728c */ /* 0x000fe2000bf25270 */
[----:B------:R-:W-:Y:S01]  /*5ab0*/  FMNMX.FTZ R6, R78, R6, !PT ;  /* 0x000000064e067209 */ /* 0x000fe20007810000 */
[----:B------:R-:W-:Y:S01]  /*5ac0*/  LDSM.16.MT88.4 R60, [R209+0x100] ;  /* 0x00010000d13c783b */ /* 0x000fe20000004200 */
[----:B------:R-:W-:-:S02]  /*5ad0*/  FMNMX.FTZ R72, R80, R72, !PT ;  /* 0x0000004850487209 */ /* 0x000fc40007810000 */
[----:B------:R-:W-:Y:S01]  /*5ae0*/  FMNMX.FTZ R6, R112, R6, !PT ;  /* 0x0000000670067209 */ /* 0x000fe20007810000 */
[----:B------:R-:W-:Y:S01]  /*5af0*/  LDSM.16.MT88.4 R84, [R212+0x100] ;  /* 0x00010000d454783b */ /* 0x000fe20000004200 */
[----:B------:R-:W-:Y:S02]  /*5b00*/  FMNMX.FTZ R72, R81, R72, !PT ;  /* 0x0000004851487209 */ /* 0x000fe40007810000 */
[----:B------:R-:W-:Y:S01]  /*5b10*/  FMNMX.FTZ R6, R118, R6, !PT ;  /* 0x0000000676067209 */ /* 0x000fe20007810000 */
[----:B------:R-:W-:Y:S01]  /*5b20*/  STL [R1+0x3c], R215 ;  /* 0x00003cd701007387 */ /* 0x000fe20000100800 */
[----:B------:R-:W-:Y:S02]  /*5b30*/  FMNMX.FTZ R72, R82, R72, !PT ;  /* 0x0000004852487209 */ /* 0x000fe40007810000 */
[----:B------:R-:W-:Y:S01]  /*5b40*/  FMNMX.FTZ R6, R126, R6, !PT ;  /* 0x000000067e067209 */ /* 0x000fe20007810000 */
[----:B------:R-:W-:Y:S01]  /*5b50*/  LDSM.16.MT88.4 R100, [R210+0x100] ;  /* 0x00010000d264783b */ /* 0x000fe20000004200 */
[----:B------:R-:W-:-:S02]  /*5b60*/  FMNMX.FTZ R72, R132, R72, !PT ;  /* 0x0000004884487209 */ /* 0x000fc40007810000 */
[----:B------:R-:W-:Y:S01]  /*5b70*/  FMNMX.FTZ R6, R128, R6, !PT ;  /* 0x0000000680067209 */ /* 0x000fe20007810000 */
[----:B------:R-:W-:Y:S01]  /*5b80*/  STL [R1+0x38], R214 ;  /* 0x000038d601007387 */ /* 0x000fe20000100800 */
[----:B------:R-:W-:Y:S02]  /*5b90*/  FMNMX.FTZ R72, R133, R72, !PT ;  /* 0x0000004885487209 */ /* 0x000fe40007810000 */
[----:B------:R-:W-:Y:S01]  /*5ba0*/  FMNMX.FTZ R6, R127, R6, !PT ;  /* 0x000000067f067209 */ /* 0x000fe20007810000 */
[----:B------:R-:W-:Y:S01]  /*5bb0*/  LDSM.16.MT88.4 R104, [R209+0x900] ;  /* 0x00090000d168783b */ /* 0x000fe20000004200 */
[----:B------:R-:W-:Y:S02]  /*5bc0*/  FMNMX.FTZ R72, R134, R72, !PT ;  /* 0x0000004886487209 */ /* 0x000fe40007810000 */
[----:B------:R-:W-:Y:S01]  /*5bd0*/  FMNMX.FTZ R6, R131, R6, !PT ;  /* 0x0000000683067209 */ /* 0x000fe20007810000 */
[----:B------:R-:W-:Y:S01]  /*5be0*/  LDSM.16.MT88.4 R92, [R212+0x900] ;  /* 0x00090000d45c783b */ /* 0x000fe20000004200 */
[----:B------:R-:W-:-:S02]  /*5bf0*/  FMNMX.FTZ R72, R227, R72, !PT ;  /* 0x00000048e3487209 */ /* 0x000fc40007810000 */
[----:B------:R-:W-:Y:S01]  /*5c00*/  FMNMX.FTZ R6, R200, R6, !PT ;  /* 0x00000006c8067209 */ /* 0x000fe20007810000 */
[----:B------:R-:W-:Y:S01]  /*5c10*/  LDSM.16.MT88.4 R88, [R210+0x900] ;  /* 0x00090000d258783b */ /* 0x000fe20000004200 */
        /* <DEDUP_REMOVED lines=11> */
[----:B------:R-:W-:Y:S01]  /*5cd0*/  STL [R1+0x30], R208 ;  /* 0x000030d001007387 */ /* 0x000fe20000100800 */
[----:B------:R-:W-:Y:S02]  /*5ce0*/  FMNMX.FTZ R72, R237, R72, !PT ;  /* 0x00000048ed487209 */ /* 0x000fe40007810000 */
[----:B------:R-:W-:Y:S02]  /*5cf0*/  FMNMX.FTZ R6, R229, R6, !PT ;  /* 0x00000006e5067209 */ /* 0x000fe40007810000 */
[----:B------:R-:W-:-:S02]  /*5d00*/  FMNMX.FTZ R72, R244, R72, !PT ;  /* 0x00000048f4487209 */ /* 0x000fc40007810000 */
[----:B------:R-:W-:Y:S02]  /*5d10*/  FMNMX.FTZ R6, R230, R6, !PT ;  /* 0x00000006e6067209 */ /* 0x000fe40007810000 */
[----:B------:R-:W-:Y:S02]  /*5d20*/  FMNMX.FTZ R72, R247, R72, !PT ;  /* 0x00000048f7487209 */ /* 0x000fe40007810000 */
[----:B------:R-:W-:Y:S02]  /*5d30*/  FMNMX.FTZ R71, R231, R6, !PT ;  /* 0x00000006e7477209 */ /* 0x000fe40007810000 */
[----:B------:R-:W-:Y:S01]  /*5d40*/  PLOP3.LUT P6, PT, PT, PT, UP0, 0x40, 0x0 ;  /* 0x000000000000781c */ /* 0x000fe20003fce808 */
[----:B------:R-:W1:Y:S01]  /*5d50*/  SHFL.BFLY PT, R6, R72, 0x2, 0x1f ;  /* 0x0c401f0048067f89 */ /* 0x000e6200000e0000 */
[----:B------:R-:W-:Y:S01]  /*5d60*/  PLOP3.LUT P2, PT, PT, PT, UP5, 0x40, 0x0 ;  /* 0x000000000000781c */ /* 0x000fe20003f4e858 */
[----:B------:R-:W-:Y:S01]  /*5d70*/  UISETP.NE.AND UP0, UPT, UR25, URZ, UPT ;  /* 0x0000003f1900728c */ /* 0x000fe2000bf05270 */
[C---:B------:R-:W-:Y:S01]  /*5d80*/  ISETP.GT.AND P6, PT, R4.reuse, 0x10, P6 ;  /* 0x000000100400780c */ /* 0x040fe200037c4270 */
[----:B------:R-:W2:Y:S01]  /*5d90*/  SHFL.BFLY PT, R7, R71, 0x2, 0x1f ;  /* 0x0c401f0047077f89 */ /* 0x000ea200000e0000 */
[----:B------:R-:W-:Y:S01]  /*5da0*/  ISETP.GT.AND P2, PT, R4, 0x1, P2 ;  /* 0x000000010400780c */ /* 0x000fe20001744270 */
[----:B------:R-:W-:Y:S01]  /*5db0*/  UISETP.NE.AND UP5, UPT, UR34, URZ, UPT ;  /* 0x0000003f2200728c */ /* 0x000fe2000bfa5270 */
[----:B------:R-:W-:-:S02]  /*5dc0*/  ISETP.LT.OR P6, PT, R5, 0x11, P6 ;  /* 0x000000110500780c */ /* 0x000fc400037c1670 */
[----:B------:R-:W-:Y:S02]  /*5dd0*/  ISETP.LT.OR P2, PT, R5, 0x2, P2 ;  /* 0x000000020500780c */ /* 0x000fe40001741670 */
[----:B------:R-:W-:Y:S02]  /*5de0*/  FSEL R117, R22, -INF , !P6 ;  /* 0xff80000016757808 */ /* 0x000fe40007000000 */
[----:B------:R-:W-:Y:S01]  /*5df0*/  PLOP3.LUT P6, PT, PT, PT, UP0, 0x40, 0x0 ;  /* 0x000000000000781c */ /* 0x000fe20003fce808 */
[----:B------:R-:W-:Y:S01]  /*5e00*/  UISETP.NE.AND UP0, UPT, UR21, URZ, UPT ;  /* 0x0000003f1500728c */ /* 0x000fe2000bf05270 */
[----:B------:R-:W-:Y:S02]  /*5e10*/  FSEL R115, R9, -INF , !P2 ;  /* 0xff80000009737808 */ /* 0x000fe40005000000 */
[----:B------:R-:W-:Y:S02]  /*5e20*/  ISETP.GT.AND P6, PT, R4, 0x21, P6 ;  /* 0x000000210400780c */ /* 0x000fe400037c4270 */
[----:B------:R-:W-:Y:S01]  /*5e30*/  PLOP3.LUT P2, PT, PT, PT, UP4, 0x40, 0x0 ;  /* 0x000000000000781c */ /* 0x000fe20003f4e848 */
[----:B------:R-:W-:Y:S01]  /*5e40*/  UISETP.NE.AND UP4, UPT, UR20, URZ, UPT ;  /* 0x0000003f1400728c */ /* 0x000fe2000bf85270 */
[----:B------:R-:W-:-:S02]  /*5e50*/  ISETP.LT.OR P6, PT, R5, 0x22, P6 ;  /* 0x000000220500780c */ /* 0x000fc400037c1670 */
[----:B------:R-:W-:Y:S02]  /*5e60*/  FMNMX.FTZ R3, R120, R122, !PT ;  /* 0x0000007a78037209 */ /* 0x000fe40007810000 */
[----:B-1----:R-:W-:Y:S02]  /*5e70*/  FMNMX.FTZ R72, R72, R6, !PT ;  /* 0x0000000648487209 */ /* 0x002fe40007810000 */
[----:B------:R-:W-:Y:S02]  /*5e80*/  FSEL R143, R24, -INF , !P6 ;  /* 0xff800000188f7808 */ /* 0x000fe40007000000 */
[----:B--2---:R-:W-:Y:S01]  /*5e90*/  FMNMX.FTZ R71, R71, R7, !PT ;  /* 0x0000000747477209 */ /* 0x004fe20007810000 */
[----:B------:R-:W1:Y:S01]  /*5ea0*/  SHFL.BFLY PT, R6, R72, 0x1, 0x1f ;  /* 0x0c201f0048067f89 */ /* 0x000e6200000e0000 */
[----:B------:R-:W-:Y:S01]  /*5eb0*/  PLOP3.LUT P6, PT, PT, PT, UP4, 0x40, 0x0 ;  /* 0x000000000000781c */ /* 0x000fe20003fce848 */
[----:B------:R-:W-:Y:S01]  /*5ec0*/  UISETP.NE.AND UP4, UPT, UR33, URZ, UPT ;  /* 0x0000003f2100728c */ /* 0x000fe2000bf85270 */
[----:B------:R-:W-:Y:S01]  /*5ed0*/  LEA R211, R2, R210, 0x1 ;  /* 0x000000d202d37211 */ /* 0x000fe200078e08ff */
[----:B------:R-:W2:Y:S01]  /*5ee0*/  SHFL.BFLY PT, R7, R71, 0x1, 0x1f ;  /* 0x0c201f0047077f89 */ /* 0x000ea200000e0000 */
[----:B------:R-:W-:-:S02]  /*5ef0*/  ISETP.GT.AND P6, PT, R4, 0x38, P6 ;  /* 0x000000380400780c */ /* 0x000fc400037c4270 */
[----:B------:R-:W-:Y:S01]  /*5f00*/  FMNMX.FTZ R2, R124, R3, !PT ;  /* 0x000000037c027209 */ /* 0x000fe20007810000 */
[----:B------:R-:W3:Y:S01]  /*5f10*/  LDSM.16.MT88.4 R96, [R211+0x100] ;  /* 0x00010000d360783b */ /* 0x000ee20000004200 */
[----:B------:R-:W-:Y:S02]  /*5f20*/  ISETP.LT.OR P6, PT, R5, 0x39, P6 ;  /* 0x000000390500780c */ /* 0x000fe400037c1670 */
[----:B------:R-:W-:Y:S01]  /*5f30*/  FMNMX.FTZ R2, R125, R2, !PT ;  /* 0x000000027d027209 */ /* 0x000fe20007810000 */
[----:B------:R-:W4:Y:S01]  /*5f40*/  LDSM.16.MT88.4 R108, [R211+0x900] ;  /* 0x00090000d36c783b */ /* 0x000f220000004200 */
[----:B------:R-:W-:Y:S02]  /*5f50*/  FSEL R193, R13, -INF , !P6 ;  /* 0xff8000000dc17808 */ /* 0x000fe40007000000 */
[----:B------:R-:W-:Y:S01]  /*5f60*/  FMNMX.FTZ R2, R129, R2, !PT ;  /* 0x0000000281027209 */ /* 0x000fe20007810000 */
[----:B------:R-:W-:Y:S01]  /*5f70*/  LDSM.16.MT88.4 R172, [R211+0x1900] ;  /* 0x00190000d3ac783b */ /* 0x000fe20000004200 */
[----:B------:R-:W-:Y:S01]  /*5f80*/  PLOP3.LUT P5, PT, PT, PT, UP6, 0x40, 0x0 ;  /* 0x000000000000781c */ /* 0x000fe20003fae868 */
[----:B------:R-:W-:Y:S01]  /*5f90*/  UISETP.NE.AND UP6, UPT, UR35, URZ, UPT ;  /* 0x0000003f2300728c */ /* 0x000fe2000bfc5270 */
[----:B------:R-:W-:Y:S01]  /*5fa0*/  PLOP3.LUT P1, PT, PT, PT, UP2, 0x40, 0x0 ;  /* 0x000000000000781c */ /* 0x000fe20003f2e828 */
[----:B------:R-:W-:Y:S01]  /*5fb0*/  UISETP.NE.AND UP2, UPT, UR27, URZ, UPT ;  /* 0x0000003f1b00728c */ /* 0x000fe2000bf45270 */
[----:B------:R-:W-:-:S02]  /*5fc0*/  ISETP.GT.AND P5, PT, R4, RZ, P5 ;  /* 0x000000ff0400720c */ /* 0x000fc40002fa4270 */
[----:B------:R-:W-:Y:S01]  /*5fd0*/  PLOP3.LUT P0, PT, PT, PT, UP1, 0x40, 0x0 ;  /* 0x000000000000781c */ /* 0x000fe20003f0e818 */
[----:B------:R-:W-:Y:S01]  /*5fe0*/  UISETP.NE.AND UP1, UPT, UR26, URZ, UPT ;  /* 0x0000003f1a00728c */ /* 0x000fe2000bf25270 */
[----:B-1----:R-:W-:Y:S02]  /*5ff0*/  FMNMX.FTZ R72, R72, R6, !PT ;  /* 0x0000000648487209 */ /* 0x002fe40007810000 */
[----:B------:R-:W-:Y:S02]  /*6000*/  ISETP.LT.OR P5, PT, R5, 0x1, P5 ;  /* 0x000000010500780c */ /* 0x000fe40002fa1670 */
[----:B--2---:R-:W-:Y:S01]  /*6010*/  FMNMX.FTZ R71, R71, R7, !PT ;  /* 0x0000000747477209 */ /* 0x004fe20007810000 */
[C---:B------:R-:W-:Y:S01]  /*6020*/  FMUL.FTZ R7, R72.reuse, c[0x0][0x2d0] ;  /* 0x0000b40048077a20 */ /* 0x040fe20000410000 */
[----:B------:R-:W-:Y:S02]  /*6030*/  FSETP.NEU.FTZ.AND P6, PT, R72, -INF , PT ;  /* 0xff8000004800780b */ /* 0x000fe40003fdd000 */
[----:B------:R-:W-:Y:S01]  /*6040*/  ISETP.GT.AND P1, PT, R4, 0x8, P1 ;  /* 0x000000080400780c */ /* 0x000fe20000f24270 */
[----:B------:R-:W-:Y:S01]  /*6050*/  FMUL.FTZ R6, R71, c[0x0][0x2d0] ;  /* 0x0000b40047067a20 */ /* 0x000fe20000410000 */
[----:B------:R-:W-:-:S02]  /*6060*/  FSEL R7, R7, RZ, P6 ;  /* 0x000000ff07077208 */ /* 0x000fc40003000000 */
[----:B------:R-:W-:Y:S02]  /*6070*/  FSETP.NEU.FTZ.AND P6, PT, R71, -INF , PT ;  /* 0xff8000004700780b */ /* 0x000fe40003fdd000 */
[----:B------:R-:W-:Y:S02]  /*6080*/  FSEL R116, R10, -INF , !P5 ;  /* 0xff8000000a747808 */ /* 0x000fe40006800000 */
[----:B------:R-:W-:Y:S02]  /*6090*/  FSEL R6, R6, RZ, P6 ;  /* 0x000000ff06067208 */ /* 0x000fe40003000000 */
[----:B------:R-:W-:Y:S02]  /*60a0*/  ISETP.LT.OR P1, PT, R5, 0x9, P1 ;  /* 0x000000090500780c */ /* 0x000fe40000f21670 */
[----:B------:R-:W-:Y:S01]  /*60b0*/  ISETP.GT.AND P0, PT, R4, 0x9, P0 ;  /* 0x000000090400780c */ /* 0x000fe20000704270 */
[----:B------:R-:W-:Y:S01]  /*60c0*/  FFMA.FTZ R0, R56, c[0x0][0x2d0], -R6 ;  /* 0x0000b40038007a23 */ /* 0x000fe20000010806 */
[----:B------:R-:W-:Y:S01]  /*60d0*/  PLOP3.LUT P5, PT, PT, PT, UP3, 0x40, 0x0 ;  /* 0x000000000000781c */ /* 0x000fe20003fae838 */
[----:B------:R-:W-:Y:S01]  /*60e0*/  UISETP.NE.AND UP3, UPT, UR24, URZ, UPT ;  /* 0x0000003f1800728c */ /* 0x000fe2000bf65270 */
[----:B------:R-:W-:Y:S01]  /*60f0*/  FSEL R114, R25, -INF , !P1 ;  /* 0xff80000019727808 */ /* 0x000fe20004800000 */
[----:B------:R1:W-:Y:S01]  /*6100*/  MUFU.EX2 R167, R0 ;  /* 0x0000000000a77308 */ /* 0x0003e20000000800 */
[----:B------:R-:W-:-:S02]  /*6110*/  ISETP.LT.OR P0, PT, R5, 0xa, P0 ;  /* 0x0000000a0500780c */ /* 0x000fc40000701670 */
[----:B------:R-:W-:Y:S02]  /*6120*/  FMNMX.FTZ R3, R116, R115, !PT ;  /* 0x0000007374037209 */ /* 0x000fe40007810000 */
[----:B------:R-:W-:Y:S02]  /*6130*/  FSEL R113, R29, -INF , !P0 ;  /* 0xff8000001d717808 */ /* 0x000fe40004000000 */
[----:B------:R-:W-:Y:S02]  /*6140*/  ISETP.GT.AND P5, PT, R4, 0x11, P5 ;  /* 0x000000110400780c */ /* 0x000fe40002fa4270 */
[----:B------:R-:W-:Y:S02]  /*6150*/  FMNMX.FTZ R3, R114, R3, !PT ;  /* 0x0000000372037209 */ /* 0x000fe40007810000 */
[----:B------:R-:W-:Y:S01]  /*6160*/  PLOP3.LUT P1, PT, PT, PT, UP2, 0x40, 0x0 ;  /* 0x000000000000781c */ /* 0x000fe20003f2e828 */
[----:B------:R-:W-:Y:S01]  /*6170*/  UISETP.NE.AND UP2, UPT, UR23, URZ, UPT ;  /* 0x0000003f1700728c */ /* 0x000fe2000bf45270 */
[----:B------:R-:W-:-:S02]  /*6180*/  ISETP.LT.OR P5, PT, R5, 0x12, P5 ;  /* 0x000000120500780c */ /* 0x000fc40002fa1670 */
[C---:B------:R-:W-:Y:S01]  /*6190*/  ISETP.GT.AND P2, PT, R4.reuse, 0x18, P2 ;  /* 0x000000180400780c */ /* 0x040fe20001744270 */
[----:B-1----:R-:W-:Y:S01]  /*61a0*/  FFMA.FTZ R0, R57, c[0x0][0x2d0], -R6 ;  /* 0x0000b40039007a23 */ /* 0x002fe20000010806 */
[----:B------:R-:W-:Y:S02]  /*61b0*/  FMNMX.FTZ R3, R113, R3, !PT ;  /* 0x0000000371037209 */ /* 0x000fe40007810000 */
[----:B------:R-:W-:Y:S01]  /*61c0*/  PLOP3.LUT P0, PT, PT, PT, UP1, 0x40, 0x0 ;  /* 0x000000000000781c */ /* 0x000fe20003f0e818 */
[----:B------:R1:W2:Y:S01]  /*61d0*/  MUFU.EX2 R183, R0 ;  /* 0x0000000000b77308 */ /* 0x0002a20000000800 */
[----:B------:R-:W-:Y:S01]  /*61e0*/  FSEL R119, R11, -INF , !P5 ;  /* 0xff8000000b777808 */ /* 0x000fe20006800000 */
[----:B------:R-:W-:Y:S01]  /*61f0*/  UISETP.NE.AND UP1, UPT, UR22, URZ, UPT ;  /* 0x0000003f1600728c */ /* 0x000fe2000bf25270 */
[----:B------:R-:W-:Y:S02]  /*6200*/  ISETP.LT.OR P2, PT, R5, 0x19, P2 ;  /* 0x000000190500780c */ /* 0x000fe40001741670 */
[----:B------:R-:W-:-:S02]  /*6210*/  ISETP.GT.AND P1, PT, R4, 0x19, P1 ;  /* 0x000000190400780c */ /* 0x000fc40000f24270 */
[----:B------:R-:W-:Y:S02]  /*6220*/  FMNMX.FTZ R3, R117, R3, !PT ;  /* 0x0000000375037209 */ /* 0x000fe40007810000 */
[----:B------:R-:W-:Y:S02]  /*6230*/  FSEL R121, R16, -INF , !P2 ;  /* 0xff80000010797808 */ /* 0x000fe40005000000 */
[----:B------:R-:W-:Y:S02]  /*6240*/  ISETP.LT.OR P1, PT, R5, 0x1a, P1 ;  /* 0x0000001a0500780c */ /* 0x000fe40000f21670 */
[----:B------:R-:W-:Y:S02]  /*6250*/  ISETP.GT.AND P0, PT, R4, 0x20, P0 ;  /* 0x000000200400780c */ /* 0x000fe40000704270 */
[----:B------:R-:W-:Y:S01]  /*6260*/  FMNMX.FTZ R3, R119, R3, !PT ;  /* 0x0000000377037209 */ /* 0x000fe20007810000 */
[----:B-1----:R-:W-:Y:S01]  /*6270*/  FFMA.FTZ R0, R70, c[0x0][0x2d0], -R7 ;  /* 0x0000b40046007a23 */ /* 0x002fe20000010807 */
[----:B------:R-:W-:-:S02]  /*6280*/  FSEL R123, R15, -INF , !P1 ;  /* 0xff8000000f7b7808 */ /* 0x000fc40004800000 */
[C---:B------:R-:W-:Y:S01]  /*6290*/  ISETP.LT.OR P0, PT, R5.reuse, 0x21, P0 ;  /* 0x000000210500780c */ /* 0x040fe20000701670 */
[----:B------:R1:W-:Y:S01]  /*62a0*/  MUFU.EX2 R151, R0 ;  /* 0x0000000000977308 */ /* 0x0003e20000000800 */
[----:B------:R-:W-:Y:S01]  /*62b0*/  PLOP3.LUT P5, PT, PT, PT, UP3, 0x40, 0x0 ;  /* 0x000000000000781c */ /* 0x000fe20003fae838 */
[----:B------:R-:W-:Y:S01]  /*62c0*/  UISETP.NE.AND UP3, UPT, UR19, URZ, UPT ;  /* 0x0000003f1300728c */ /* 0x000fe2000bf65270 */
[----:B------:R-:W-:Y:S02]  /*62d0*/  FSEL R142, R26, -INF , !P0 ;  /* 0xff8000001a8e7808 */ /* 0x000fe40004000000 */
[----:B------:R-:W-:Y:S01]  /*62e0*/  PLOP3.LUT P2, PT, PT, PT, UP2, 0x40, 0x0 ;  /* 0x000000000000781c */ /* 0x000fe20003f4e828 */
[----:B------:R-:W-:Y:S01]  /*62f0*/  UISETP.NE.AND UP2, UPT, UR18, URZ, UPT ;  /* 0x0000003f1200728c */ /* 0x000fe2000bf45270 */
[----:B------:R-:W-:Y:S02]  /*6300*/  ISETP.GT.AND P5, PT, R4, 0x28, P5 ;  /* 0x000000280400780c */ /* 0x000fe40002fa4270 */
[----:B------:R-:W-:Y:S01]  /*6310*/  PLOP3.LUT P1, PT, PT, PT, UP1, 0x40, 0x0 ;  /* 0x000000000000781c */ /* 0x000fe20003f2e818 */
[----:B------:R-:W-:Y:S01]  /*6320*/  UISETP.NE.AND UP1, UPT, UR16, URZ, UPT ;  /* 0x0000003f1000728c */ /* 0x000fe2000bf25270 */
[----:B------:R-:W-:Y:S01]  /*6330*/  PLOP3.LUT P0, PT, PT, PT, UP0, 0x40, 0x0 ;  /* 0x000000000000781c */ /* 0x000fe20003f0e808 */
[----:B------:R-:W-:Y:S01]  /*6340*/  UISETP.NE.AND UP0, UPT, UR17, URZ, UPT ;  /* 0x0000003f1100728c */ /* 0x000fe2000bf05270 */
[----:B------:R-:W-:-:S02]  /*6350*/  ISETP.LT.OR P5, PT, R5, 0x29, P5 ;  /* 0x000000290500780c */ /* 0x000fc40002fa1670 */
[C---:B------:R-:W-:Y:S01]  /*6360*/  ISETP.GT.AND P2, PT, R4.reuse, 0x29, P2 ;  /* 0x000000290400780c */ /* 0x040fe20001744270 */
[--C-:B-1----:R-:W-:Y:S01]  /*6370*/  FFMA.FTZ R0, R73, c[0x0][0x2d0], -R7.reuse ;  /* 0x0000b40049007a23 */ /* 0x102fe20000010807 */
[C---:B------:R-:W-:Y:S01]  /*6380*/  ISETP.GT.AND P1, PT, R4.reuse, 0x30, P1 ;  /* 0x000000300400780c */ /* 0x040fe20000f24270 */
[----:B------:R-:W-:Y:S01]  /*6390*/  ULDC.64 UR16, c[0x0][0x2c8] ;  /* 0x0000b20000107ab9 */ /* 0x000fe20000000a00 */
[----:B------:R-:W-:Y:S01]  /*63a0*/  ISETP.GT.AND P0, PT, R4, 0x31, P0 ;  /* 0x000000310400780c */ /* 0x000fe20000704270 */
[----:B------:R1:W-:Y:S01]  /*63b0*/  MUFU.EX2 R250, R0 ;  /* 0x0000000000fa7308 */ /* 0x0003e20000000800 */
[----:B------:R-:W-:Y:S01]  /*63c0*/  FSEL R144, R8, -INF , !P5 ;  /* 0xff80000008907808 */ /* 0x000fe20006800000 */
[----:B------:R-:W-:Y:S01]  /*63d0*/  FFMA.FTZ R8, R67, c[0x0][0x2d0], -R7 ;  /* 0x0000b40043087a23 */ /* 0x000fe20000010807 */
[C---:B------:R-:W-:Y:S02]  /*63e0*/  ISETP.LT.OR P2, PT, R5.reuse, 0x2a, P2 ;  /* 0x0000002a0500780c */ /* 0x040fe40001741670 */
[----:B------:R-:W-:-:S02]  /*63f0*/  ISETP.LT.OR P1, PT, R5, 0x31, P1 ;  /* 0x000000310500780c */ /* 0x000fc40000f21670 */
[----:B------:R-:W-:Y:S01]  /*6400*/  ISETP.LT.OR P0, PT, R5, 0x32, P0 ;  /* 0x000000320500780c */ /* 0x000fe20000701670 */
[----:B------:R2:W-:Y:S01]  /*6410*/  MUFU.EX2 R149, R8 ;  /* 0x0000000800957308 */ /* 0x0005e20000000800 */
[----:B------:R-:W-:Y:S02]  /*6420*/  FSEL R145, R14, -INF , !P2 ;  /* 0xff8000000e917808 */ /* 0x000fe40005000000 */
[----:B------:R-:W-:Y:S02]  /*6430*/  FSEL R194, R28, -INF , !P1 ;  /* 0xff8000001cc27808 */ /* 0x000fe40004800000 */
[----:B------:R-:W-:Y:S02]  /*6440*/  FSEL R197, R27, -INF , !P0 ;  /* 0xff8000001bc57808 */ /* 0x000fe40004000000 */
[----:B------:R-:W-:Y:S01]  /*6450*/  PLOP3.LUT P5, PT, PT, PT, UP3, 0x40, 0x0 ;  /* 0x000000000000781c */ /* 0x000fe20003fae838 */
[--C-:B-1----:R-:W-:Y:S01]  /*6460*/  FFMA.FTZ R0, R74, c[0x0][0x2d0], -R7.reuse ;  /* 0x0000b4004a007a23 */ /* 0x102fe20000010807 */
[----:B------:R-:W-:Y:S01]  /*6470*/  PLOP3.LUT P2, PT, PT, PT, UP2, 0x40, 0x0 ;  /* 0x000000000000781c */ /* 0x000fe20003f4e828 */
[----:B------:R-:W-:Y:S01]  /*6480*/  UISETP.NE.AND UP3, UPT, UR28, URZ, UPT ;  /* 0x0000003f1c00728c */ /* 0x000fe2000bf65270 */
[----:B------:R-:W-:Y:S01]  /*6490*/  PLOP3.LUT P1, PT, PT, PT, UP0, 0x40, 0x0 ;  /* 0x000000000000781c */ /* 0x000fe20003f2e808 */
[----:B------:R1:W-:Y:S01]  /*64a0*/  MUFU.EX2 R165, R0 ;  /* 0x0000000000a57308 */ /* 0x0003e20000000800 */
[----:B------:R-:W-:Y:S01]  /*64b0*/  PLOP3.LUT P0, PT, PT, PT, UP1, 0x40, 0x0 ;  /* 0x000000000000781c */ /* 0x000fe20003f0e818 */
[----:B------:R-:W-:Y:S01]  /*64c0*/  UISETP.NE.AND UP1, UPT, UR15, URZ, UPT ;  /* 0x0000003f0f00728c */ /* 0x000fe2000bf25270 */
[----:B------:R-:W-:Y:S01]  /*64d0*/  ISETP.GT.AND P5, PT, R4, 0x39, P5 ;  /* 0x000000390400780c */ /* 0x000fe20002fa4270 */
[----:B--2---:R-:W-:Y:S01]  /*64e0*/  FFMA.FTZ R8, R66, c[0x0][0x2d0], -R7 ;  /* 0x0000b40042087a23 */ /* 0x004fe20000010807 */
[C---:B------:R-:W-:Y:S01]  /*64f0*/  ISETP.GT.AND P2, PT, R4.reuse, 0x40, P2 ;  /* 0x000000400400780c */ /* 0x040fe20001744270 */
[----:B------:R-:W-:Y:S01]  /*6500*/  UISETP.NE.AND UP2, UPT, UR29, URZ, UPT ;  /* 0x0000003f1d00728c */ /* 0x000fe2000bf45270 */
[C---:B------:R-:W-:Y:S01]  /*6510*/  ISETP.GT.AND P1, PT, R4.reuse, 0x41, P1 ;  /* 0x000000410400780c */ /* 0x040fe20000f24270 */
[----:B------:R2:W2:Y:S01]  /*6520*/  MUFU.EX2 R150, R8 ;  /* 0x0000000800967308 */ /* 0x0004a20000000800 */
[----:B------:R-:W-:Y:S01]  /*6530*/  ISETP.GT.AND P0, PT, R4, 0x48, P0 ;  /* 0x000000480400780c */ /* 0x000fe20000704270 */
[----:B------:R-:W-:Y:S01]  /*6540*/  UISETP.NE.AND UP0, UPT, UR32, URZ, UPT ;  /* 0x0000003f2000728c */ /* 0x000fe2000bf05270 */
[----:B------:R-:W-:-:S02]  /*6550*/  ISETP.LT.OR P5, PT, R5, 0x3a, P5 ;  /* 0x0000003a0500780c */ /* 0x000fc40002fa1670 */
[C---:B------:R-:W-:Y:S02]  /*6560*/  ISETP.LT.OR P2, PT, R5.reuse, 0x41, P2 ;  /* 0x000000410500780c */ /* 0x040fe40001741670 */
[----:B------:R-:W-:Y:S01]  /*6570*/  ISETP.LT.OR P1, PT, R5, 0x42, P1 ;  /* 0x000000420500780c */ /* 0x000fe20000f21670 */
[--C-:B-1----:R-:W-:Y:S01]  /*6580*/  FFMA.FTZ R0, R75, c[0x0][0x2d0], -R7.reuse ;  /* 0x0000b4004b007a23 */ /* 0x102fe20000010807 */
[----:B------:R-:W-:Y:S02]  /*6590*/  ISETP.LT.OR P0, PT, R5, 0x49, P0 ;  /* 0x000000490500780c */ /* 0x000fe40000701670 */
[----:B------:R-:W-:Y:S01]  /*65a0*/  FSEL R192, R39, -INF , !P5 ;  /* 0xff80000027c07808 */ /* 0x000fe20006800000 */
[----:B------:R1:W-:Y:S01]  /*65b0*/  MUFU.EX2 R155, R0 ;  /* 0x00000000009b7308 */ /* 0x0003e20000000800 */
[----:B------:R-:W-:Y:S02]  /*65c0*/  FSEL R198, R30, -INF , !P2 ;  /* 0xff8000001ec67808 */ /* 0x000fe40005000000 */
[----:B------:R-:W-:Y:S01]  /*65d0*/  FSEL R195, R36, -INF , !P1 ;  /* 0xff80000024c37808 */ /* 0x000fe20004800000 */
[----:B--2---:R-:W-:Y:S01]  /*65e0*/  FFMA.FTZ R8, R69, c[0x0][0x2d0], -R7 ;  /* 0x0000b40045087a23 */ /* 0x004fe20000010807 */
[----:B------:R-:W-:-:S02]  /*65f0*/  FSEL R196, R44, -INF , !P0 ;  /* 0xff8000002cc47808 */ /* 0x000fc40004000000 */
[----:B------:R-:W-:Y:S01]  /*6600*/  PLOP3.LUT P6, PT, PT, PT, UP1, 0x40, 0x0 ;  /* 0x000000000000781c */ /* 0x000fe20003fce818 */
[----:B------:R2:W-:Y:S01]  /*6610*/  MUFU.EX2 R148, R8 ;  /* 0x0000000800947308 */ /* 0x0005e20000000800 */
[----:B------:R-:W-:Y:S02]  /*6620*/  PLOP3.LUT P5, PT, PT, PT, UP6, 0x40, 0x0 ;  /* 0x000000000000781c */ /* 0x000fe40003fae868 */
[----:B------:R-:W-:Y:S01]  /*6630*/  F2FP.BF16.PACK_AB R15, R183, R167 ;  /* 0x000000a7b70f723e */ /* 0x000fe200000010ff */
[----:B------:R-:W-:Y:S01]  /*6640*/  UIMAD.WIDE.U32 UR18, UR14, UR16, URZ ;  /* 0x000000100e1272a5 */ /* 0x000fe2000f8e003f */
[----:B------:R-:W-:Y:S01]  /*6650*/  PLOP3.LUT P2, PT, PT, PT, UP5, 0x40, 0x0 ;  /* 0x000000000000781c */ /* 0x000fe20003f4e858 */
[----:B------:R-:W-:Y:S01]  /*6660*/  UIADD3 UR6, UR6, -0x2, URZ ;  /* 0xfffffffe06067890 */ /* 0x000fe2000fffe03f */
[----:B------:R-:W-:Y:S01]  /*6670*/  PLOP3.LUT P1, PT, PT, PT, UP4, 0x40, 0x0 ;  /* 0x000000000000781c */ /* 0x000fe20003f2e848 */
[----:B------:R-:W-:Y:S01]  /*6680*/  UISETP.NE.AND UP1, UPT, UR30, URZ, UPT ;  /* 0x0000003f1e00728c */ /* 0x000fe2000bf25270 */
[----:B-1----:R-:W-:Y:S01]  /*6690*/  FMNMX.FTZ R0, R130, R2, !PT ;  /* 0x0000000282007209 */ /* 0x002fe20007810000 */
[----:B------:R-:W-:Y:S01]  /*66a0*/  FFMA.FTZ R2, R64, c[0x0][0x2d0], -R6 ;  /* 0x0000b40040027a23 */ /* 0x000fe20000010806 */
[----:B------:R-:W-:-:S02]  /*66b0*/  PLOP3.LUT P0, PT, PT, PT, UP3, 0x40, 0x0 ;  /* 0x000000000000781c */ /* 0x000fc40003f0e838 */
[----:B------:R-:W-:Y:S01]  /*66c0*/  FMNMX.FTZ R0, R141, R0, !PT ;  /* 0x000000008d007209 */ /* 0x000fe20007810000 */
[----:B------:R1:W-:Y:S01]  /*66d0*/  MUFU.EX2 R74, R2 ;  /* 0x00000002004a7308 */ /* 0x0003e20000000800 */
[----:B------:R-:W-:Y:S01]  /*66e0*/  ISETP.GT.AND P6, PT, R4, 0x49, P6 ;  /* 0x000000490400780c */ /* 0x000fe200037c4270 */
[----:B--2---:R-:W-:Y:S01]  /*66f0*/  FFMA.FTZ R8, R68, c[0x0][0x2d0], -R7 ;  /* 0x0000b40044087a23 */ /* 0x004fe20000010807 */
[C---:B------:R-:W-:Y:S02]  /*6700*/  ISETP.GT.AND P5, PT, R4.reuse, 0x50, P5 ;  /* 0x000000500400780c */ /* 0x040fe40002fa4270 */
[C---:B------:R-:W-:Y:S02]  /*6710*/  ISETP.GT.AND P2, PT, R4.reuse, 0x51, P2 ;  /* 0x000000510400780c */ /* 0x040fe40001744270 */
[C---:B------:R-:W-:Y:S01]  /*6720*/  ISETP.GT.AND P1, PT, R4.reuse, 0x58, P1 ;  /* 0x000000580400780c */ /* 0x040fe20000f24270 */
[----:B------:R2:W2:Y:S01]  /*6730*/  MUFU.EX2 R180, R8 ;  /* 0x0000000800b47308 */ /* 0x0004a20000000800 */
[----:B------:R-:W-:-:S02]  /*6740*/  ISETP.GT.AND P0, PT, R4, 0x59, P0 ;  /* 0x000000590400780c */ /* 0x000fc40000704270 */
[C---:B------:R-:W-:Y:S02]  /*6750*/  ISETP.LT.OR P6, PT, R5.reuse, 0x4a, P6 ;  /* 0x0000004a0500780c */ /* 0x040fe400037c1670 */
[----:B------:R-:W-:Y:S02]  /*6760*/  ISETP.LT.OR P5, PT, R5, 0x51, P5 ;  /* 0x000000510500780c */ /* 0x000fe40002fa1670 */
[----:B------:R-:W-:Y:S02]  /*6770*/  FSEL R187, R137, -INF , !P6 ;  /* 0xff80000089bb7808 */ /* 0x000fe40007000000 */
[----:B-1----:R-:W-:Y:S01]  /*6780*/  FMNMX.FTZ R2, R140, R0, !PT ;  /* 0x000000008c027209 */ /* 0x002fe20007810000 */
[--C-:B------:R-:W-:Y:S01]  /*6790*/  FFMA.FTZ R0, R65, c[0x0][0x2d0], -R6.reuse ;  /* 0x0000b40041007a23 */ /* 0x100fe20000010806 */
[C---:B------:R-:W-:Y:S01]  /*67a0*/  ISETP.LT.OR P2, PT, R5.reuse, 0x52, P2 ;  /* 0x000000520500780c */ /* 0x040fe20001741670 */
[----:B------:R-:W-:Y:S01]  /*67b0*/  LDSM.16.MT88.4 R64, [R209+0x1100] ;  /* 0x00110000d140783b */ /* 0x000fe20000004200 */
[----:B------:R-:W-:Y:S01]  /*67c0*/  FMNMX.FTZ R2, R186, R2, !PT ;  /* 0x00000002ba027209 */ /* 0x000fe20007810000 */
[----:B------:R1:W1:Y:S01]  /*67d0*/  MUFU.EX2 R154, R0 ;  /* 0x00000000009a7308 */ /* 0x0002620000000800 */
[----:B------:R-:W-:Y:S01]  /*67e0*/  FSEL R189, R136, -INF , !P5 ;  /* 0xff80000088bd7808 */ /* 0x000fe20006800000 */
[----:B--2---:R-:W-:Y:S01]  /*67f0*/  FFMA.FTZ R8, R52, c[0x0][0x2d0], -R6 ;  /* 0x0000b40034087a23 */ /* 0x004fe20000010806 */
[----:B------:R-:W-:-:S02]  /*6800*/  ISETP.LT.OR P1, PT, R5, 0x59, P1 ;  /* 0x000000590500780c */ /* 0x000fc40000f21670 */
[----:B------:R-:W-:Y:S02]  /*6810*/  FSEL R191, R138, -INF , !P2 ;  /* 0xff8000008abf7808 */ /* 0x000fe40005000000 */
[----:B------:R-:W-:Y:S01]  /*6820*/  F2FP.BF16.PACK_AB R12, R150, R149 ;  /* 0x00000095960c723e */ /* 0x000fe200000010ff */
[----:B------:R2:W-:Y:S01]  /*6830*/  MUFU.EX2 R214, R8 ;  /* 0x0000000800d67308 */ /* 0x0005e20000000800 */
[----:B------:R-:W-:Y:S02]  /*6840*/  F2FP.BF16.PACK_AB R14, R180, R148 ;  /* 0x00000094b40e723e */ /* 0x000fe400000010ff */
[----:B------:R-:W-:Y:S02]  /*6850*/  ISETP.LT.OR P0, PT, R5, 0x5a, P0 ;  /* 0x0000005a0500780c */ /* 0x000fe40000701670 */
[----:B------:R-:W-:Y:S02]  /*6860*/  FSEL R190, R135, -INF , !P1 ;  /* 0xff80000087be7808 */ /* 0x000fe40004800000 */
[----:B------:R-:W-:-:S02]  /*6870*/  FSEL R188, R58, -INF , !P0 ;  /* 0xff8000003abc7808 */ /* 0x000fc40004000000 */
[----:B-1----:R-:W-:Y:S01]  /*6880*/  FMNMX.FTZ R0, R185, R2, !PT ;  /* 0x00000002b9007209 */ /* 0x002fe20007810000 */
[--C-:B------:R-:W-:Y:S01]  /*6890*/  FFMA.FTZ R2, R46, c[0x0][0x2d0], -R6.reuse ;  /* 0x0000b4002e027a23 */ /* 0x100fe20000010806 */
[----:B------:R-:W-:Y:S01]  /*68a0*/  F2FP.BF16.PACK_AB R9, R154, R74 ;  /* 0x0000004a9a09723e */ /* 0x000fe200000010ff */
[----:B------:R-:W-:Y:S01]  /*68b0*/  LDSM.16.MT88.4 R56, [R211+0x1100] ;  /* 0x00110000d338783b */ /* 0x000fe20000004200 */
[----:B------:R-:W-:Y:S01]  /*68c0*/  FMNMX.FTZ R0, R147, R0, !PT ;  /* 0x0000000093007209 */ /* 0x000fe20007810000 */
[----:B------:R1:W-:Y:S01]  /*68d0*/  MUFU.EX2 R158, R2 ;  /* 0x00000002009e7308 */ /* 0x0003e20000000800 */
[----:B------:R-:W-:Y:S01]  /*68e0*/  F2FP.BF16.PACK_AB R10, R155, R165 ;  /* 0x000000a59b0a723e */ /* 0x000fe200000010ff */
[----:B--2---:R-:W-:Y:S01]  /*68f0*/  FFMA.FTZ R8, R51, c[0x0][0x2d0], -R6 ;  /* 0x0000b40033087a23 */ /* 0x004fe20000010806 */
[----:B------:R-:W-:-:S04]  /*6900*/  FMNMX.FTZ R0, R146, R0, !PT ;  /* 0x0000000092007209 */ /* 0x000fc80007810000 */
[----:B------:R-:W-:Y:S01]  /*6910*/  FMNMX.FTZ R0, R199, R0, !PT ;  /* 0x00000000c7007209 */ /* 0x000fe20007810000 */
[----:B------:R-:W2:Y:S03]  /*6920*/  MUFU.EX2 R215, R8 ;  /* 0x0000000800d77308 */ /* 0x000ea60000000800 */
[----:B------:R-:W-:-:S04]  /*6930*/  FMNMX.FTZ R0, R201, R0, !PT ;  /* 0x00000000c9007209 */ /* 0x000fc80007810000 */
[----:B------:R-:W-:Y:S01]  /*6940*/  FMNMX.FTZ R0, R202, R0, !PT ;  /* 0x00000000ca007209 */ /* 0x000fe20007810000 */
[----:B-1----:R-:W-:-:S03]  /*6950*/  FFMA.FTZ R2, R45, c[0x0][0x2d0], -R6 ;  /* 0x0000b4002d027a23 */ /* 0x002fc60000010806 */
[----:B------:R-:W-:Y:S01]  /*6960*/  FMNMX.FTZ R0, R206, R0, !PT ;  /* 0x00000000ce007209 */ /* 0x000fe20007810000 */
[----:B------:R1:W1:Y:S03]  /*6970*/  MUFU.EX2 R182, R2 ;  /* 0x0000000200b67308 */ /* 0x0002660000000800 */
[----:B------:R-:W-:Y:S02]  /*6980*/  FMNMX.FTZ R0, R241, R0, !PT ;  /* 0x00000000f1007209 */ /* 0x000fe40007810000 */
[----:B--2---:R-:W-:Y:S02]  /*6990*/  F2FP.BF16.PACK_AB R13, R215, R214 ;  /* 0x000000d6d70d723e */ /* 0x004fe400000010ff */
[----:B------:R-:W-:-:S05]  /*69a0*/  F2FP.BF16.PACK_AB R8, R250, R151 ;  /* 0x00000097fa08723e */ /* 0x000fca00000010ff */
[C---:B------:R-:W-:Y:S01]  /*69b0*/  HMMA.16816.F32.BF16 R16, R12.reuse, R60, RZ ;  /* 0x0000003c0c10723c */ /* 0x040fe200000418ff */
[----:B-1----:R-:W-:Y:S01]  /*69c0*/  FMNMX.FTZ R2, R121, R3, !PT ;  /* 0x0000000379027209 */ /* 0x002fe20007810000 */
[--C-:B------:R-:W-:Y:S01]  /*69d0*/  FFMA.FTZ R3, R77, c[0x0][0x2d0], -R7.reuse ;  /* 0x0000b4004d037a23 */ /* 0x100fe20000010807 */
[----:B------:R-:W-:Y:S02]  /*69e0*/  F2FP.BF16.PACK_AB R11, R182, R158 ;  /* 0x0000009eb60b723e */ /* 0x000fe400000010ff */
[----:B------:R-:W-:Y:S01]  /*69f0*/  FMNMX.FTZ R2, R123, R2, !PT ;  /* 0x000000027b027209 */ /* 0x000fe20007810000 */
[----:B------:R1:W-:Y:S02]  /*6a00*/  MUFU.EX2 R181, R3 ;  /* 0x0000000300b57308 */ /* 0x0003e40000000800 */
[C---:B------:R-:W-:Y:S08]  /*6a10*/  HMMA.16816.F32.BF16 R20, R12.reuse, R84, RZ ;  /* 0x000000540c14723c */ /* 0x040ff000000418ff */
[----:B------:R-:W-:Y:S01]  /*6a20*/  HMMA.16816.F32.BF16 R24, R12, R100, RZ ;  /* 0x000000640c18723c */ /* 0x000fe200000418ff */
[----:B-1----:R-:W-:Y:S01]  /*6a30*/  FMNMX.FTZ R3, R142, R2, !PT ;  /* 0x000000028e037209 */ /* 0x002fe20007810000 */
[----:B------:R-:W-:-:S06]  /*6a40*/  FFMA.FTZ R2, R79, c[0x0][0x2d0], -R7 ;  /* 0x0000b4004f027a23 */ /* 0x000fcc0000010807 */
[C---:B------:R-:W-:Y:S01]  /*6a50*/  HMMA.16816.F32.BF16 R36, R12.reuse, R86, RZ ;  /* 0x000000560c24723c */ /* 0x040fe200000418ff */
[----:B------:R-:W-:Y:S01]  /*6a60*/  FMNMX.FTZ R3, R143, R3, !PT ;  /* 0x000000038f037209 */ /* 0x000fe20007810000 */
[----:B------:R1:W2:Y:S06]  /*6a70*/  MUFU.EX2 R251, R2 ;  /* 0x0000000200fb7308 */ /* 0x0002ac0000000800 */
[C---:B---3--:R-:W-:Y:S08]  /*6a80*/  HMMA.16816.F32.BF16 R28, R12.reuse, R96, RZ ;  /* 0x000000600c1c723c */ /* 0x048ff000000418ff */
[----:B------:R-:W-:Y:S01]  /*6a90*/  HMMA.16816.F32.BF16 R32, R12, R62, RZ ;  /* 0x0000003e0c20723c */ /* 0x000fe200000418ff */
[----:B-1----:R-:W-:Y:S01]  /*6aa0*/  FMNMX.FTZ R2, R243, R0, !PT ;  /* 0x00000000f3027209 */ /* 0x002fe20007810000 */
[----:B------:R-:W-:-:S04]  /*6ab0*/  FFMA.FTZ R0, R80, c[0x0][0x2d0], -R7 ;  /* 0x0000b40050007a23 */ /* 0x000fc80000010807 */
[----:B------:R1:W-:Y:S02]  /*6ac0*/  MUFU.EX2 R164, R0 ;  /* 0x0000000000a47308 */ /* 0x0003e40000000800 */
[C---:B------:R-:W-:Y:S08]  /*6ad0*/  HMMA.16816.F32.BF16 R48, R12.reuse, R102, RZ ;  /* 0x000000660c30723c */ /* 0x040ff000000418ff */
[----:B------:R-:W-:Y:S01]  /*6ae0*/  HMMA.16816.F32.BF16 R44, R12, R98, RZ ;  /* 0x000000620c2c723c */ /* 0x000fe200000418ff */
[----:B-1----:R-:W-:-:S07]  /*6af0*/  FMNMX.FTZ R0, R242, R2, !PT ;  /* 0x00000002f2007209 */ /* 0x002fce0007810000 */
[C---:B------:R-:W-:Y:S01]  /*6b00*/  HMMA.16816.F32.BF16 R52, R8.reuse, R104, R16 ;  /* 0x000000680834723c */ /* 0x040fe20000041810 */
[----:B------:R-:W-:Y:S01]  /*6b10*/  FMNMX.FTZ R2, R144, R3, !PT ;  /* 0x0000000390027209 */ /* 0x000fe20007810000 */
[----:B------:R-:W-:Y:S01]  /*6b20*/  FFMA.FTZ R3, R81, c[0x0][0x2d0], -R7 ;  /* 0x0000b40051037a23 */ /* 0x000fe20000010807 */
[----:B------:R-:W-:Y:S02]  /*6b30*/  FMNMX.FTZ R0, R240, R0, !PT ;  /* 0x00000000f0007209 */ /* 0x000fe40007810000 */
[----:B------:R-:W-:Y:S01]  /*6b40*/  FMNMX.FTZ R2, R145, R2, !PT ;  /* 0x0000000291027209 */ /* 0x000fe20007810000 */
[----:B------:R1:W3:Y:S01]  /*6b50*/  MUFU.EX2 R139, R3 ;  /* 0x00000003008b7308 */ /* 0x0002e20000000800 */
[----:B------:R-:W-:Y:S01]  /*6b60*/  FMNMX.FTZ R0, R238, R0, !PT ;  /* 0x00000000ee007209 */ /* 0x000fe20007810000 */
[----:B------:R-:W-:Y:S01]  /*6b70*/  HMMA.16816.F32.BF16 R40, R8, R92, R20 ;  /* 0x0000005c0828723c */ /* 0x000fe20000041814 */
[----:B------:R-:W-:Y:S02]  /*6b80*/  FMNMX.FTZ R2, R194, R2, !PT ;  /* 0x00000002c2027209 */ /* 0x000fe40007810000 */
[----:B------:R-:W-:-:S02]  /*6b90*/  FMNMX.FTZ R0, R239, R0, !PT ;  /* 0x00000000ef007209 */ /* 0x000fc40007810000 */
[----:B------:R-:W-:Y:S02]  /*6ba0*/  FMNMX.FTZ R2, R197, R2, !PT ;  /* 0x00000002c5027209 */ /* 0x000fe40007810000 */
[----:B------:R-:W-:Y:S01]  /*6bb0*/  FMNMX.FTZ R0, R245, R0, !PT ;  /* 0x00000000f5007209 */ /* 0x000fe20007810000 */
[----:B------:R-:W-:Y:S03]  /*6bc0*/  HMMA.16816.F32.BF16 R20, R8, R88, R24 ;  /* 0x000000580814723c */ /* 0x000fe60000041818 */
[----:B------:R-:W-:Y:S01]  /*6bd0*/  FMNMX.FTZ R0, R246, R0, !PT ;  /* 0x00000000f6007209 */ /* 0x000fe20007810000 */
[----:B-1----:R-:W-:-:S04]  /*6be0*/  FFMA.FTZ R3, R82, c[0x0][0x2d0], -R7 ;  /* 0x0000b40052037a23 */ /* 0x002fc80000010807 */
[----:B------:R-:W1:Y:S01]  /*6bf0*/  SHFL.BFLY PT, R4, R0, 0x2, 0x1f ;  /* 0x0c401f0000047f89 */ /* 0x000e6200000e0000 */
[C---:B------:R-:W-:Y:S01]  /*6c00*/  HMMA.16816.F32.BF16 R36, R8.reuse, R94, R36 ;  /* 0x0000005e0824723c */ /* 0x040fe20000041824 */
[----:B------:R2:W-:Y:S02]  /*6c10*/  MUFU.EX2 R157, R3 ;  /* 0x00000003009d7308 */ /* 0x0005e40000000800 */
[----:B------:R-:W-:Y:S05]  /*6c20*/  LDSM.16.MT88.4 R80, [R212+0x1100] ;  /* 0x00110000d450783b */ /* 0x000fea0000004200 */
[C---:B----4-:R-:W-:Y:S08]  /*6c30*/  HMMA.16816.F32.BF16 R12, R8.reuse, R108, R28 ;  /* 0x0000006c080c723c */ /* 0x050ff0000004181c */
[----:B------:R-:W-:Y:S01]  /*6c40*/  HMMA.16816.F32.BF16 R16, R8, R106, R32 ;  /* 0x0000006a0810723c */ /* 0x000fe20000041820 */
[----:B--2---:R-:W-:Y:S01]  /*6c50*/  FMNMX.FTZ R3, R193, R2, !PT ;  /* 0x00000002c1037209 */ /* 0x004fe20007810000 */
[----:B------:R-:W-:-:S03]  /*6c60*/  FFMA.FTZ R2, R76, c[0x0][0x2d0], -R6 ;  /* 0x0000b4004c027a23 */ /* 0x000fc60000010806 */
[----:B------:R-:W-:Y:S01]  /*6c70*/  FMNMX.FTZ R3, R192, R3, !PT ;  /* 0x00000003c0037209 */ /* 0x000fe20007810000 */
[----:B------:R2:W-:Y:S01]  /*6c80*/  MUFU.EX2 R73, R2 ;  /* 0x0000000200497308 */ /* 0x0005e20000000800 */
[----:B-1----:R-:W-:Y:S01]  /*6c90*/  FMNMX.FTZ R0, R0, R4, !PT ;  /* 0x0000000400007209 */ /* 0x002fe20007810000 */
[----:B------:R-:W-:Y:S01]  /*6ca0*/  HMMA.16816.F32.BF16 R24, R8, R90, R48 ;  /* 0x0000005a0818723c */ /* 0x000fe20000041830 */
[----:B------:R-:W-:-:S03]  /*6cb0*/  FMNMX.FTZ R3, R198, R3, !PT ;  /* 0x00000003c6037209 */ /* 0x000fc60007810000 */
[----:B------:R-:W1:Y:S04]  /*6cc0*/  SHFL.BFLY PT, R5, R0, 0x1, 0x1f ;  /* 0x0c201f0000057f89 */ /* 0x000e6800000e0000 */
[----:B------:R-:W-:Y:S01]  /*6cd0*/  HMMA.16816.F32.BF16 R32, R8, R110, R44 ;  /* 0x0000006e0820723c */ /* 0x000fe2000004182c */
[----:B--2---:R-:W-:-:S06]  /*6ce0*/  FFMA.FTZ R2, R78, c[0x0][0x2d0], -R6 ;  /* 0x0000b4004e027a23 */ /* 0x004fcc0000010806 */
[----:B------:R-:W-:Y:S01]  /*6cf0*/  F2FP.BF16.PACK_AB R8, R251, R181 ;  /* 0x000000b5fb08723e */ /* 0x000fe200000010ff */
[----:B------:R-:W2:Y:S01]  /*6d00*/  LDSM.16.MT88.4 R76, [R210+0x1100] ;  /* 0x00110000d24c783b */ /* 0x000ea20000004200 */
[----:B---3--:R-:W-:Y:S01]  /*6d10*/  F2FP.BF16.PACK_AB R10, R139, R164 ;  /* 0x000000a48b0a723e */ /* 0x008fe200000010ff */
[----:B------:R3:W4:Y:S01]  /*6d20*/  MUFU.EX2 R152, R2 ;  /* 0x0000000200987308 */ /* 0x0007220000000800 */
[----:B-1----:R-:W-:Y:S01]  /*6d30*/  FMNMX.FTZ R70, R0, R5, !PT ;  /* 0x0000000500467209 */ /* 0x002fe20007810000 */
[----:B------:R-:W-:Y:S02]  /*6d40*/  FFMA.FTZ R0, R127, c[0x0][0x2d0], -R6 ;  /* 0x0000b4007f007a23 */ /* 0x000fe40000010806 */
[----:B------:R-:W-:Y:S01]  /*6d50*/  IMAD.MOV.U32 R5, RZ, RZ, R167 ;  /* 0x000000ffff057224 */ /* 0x000fe200078e00a7 */
[----:B------:R-:W-:-:S03]  /*6d60*/  FSETP.NEU.FTZ.AND P0, PT, R70, -INF , PT ;  /* 0xff8000004600780b */ /* 0x000fc60003f1d000 */
[----:B------:R1:W-:Y:S01]  /*6d70*/  MUFU.EX2 R184, R0 ;  /* 0x0000000000b87308 */ /* 0x0003e20000000800 */
[----:B---3--:R-:W-:Y:S01]  /*6d80*/  FMNMX.FTZ R2, R195, R3, !PT ;  /* 0x00000003c3027209 */ /* 0x008fe20007810000 */
[----:B------:R-:W-:Y:S01]  /*6d90*/  FFMA.FTZ R3, R112, c[0x0][0x2d0], -R6 ;  /* 0x0000b40070037a23 */ /* 0x000fe20000010806 */
[----:B----4-:R-:W-:Y:S01]  /*6da0*/  F2FP.BF16.PACK_AB R9, R152, R73 ;  /* 0x000000499809723e */ /* 0x010fe200000010ff */
[----:B------:R-:W-:Y:S01]  /*6db0*/  IMAD.MOV.U32 R112, RZ, RZ, R149 ;  /* 0x000000ffff707224 */ /* 0x000fe200078e0095 */
[----:B------:R-:W-:-:S03]  /*6dc0*/  FMNMX.FTZ R2, R196, R2, !PT ;  /* 0x00000002c4027209 */ /* 0x000fc60007810000 */
[----:B------:R3:W-:Y:S01]  /*6dd0*/  MUFU.EX2 R153, R3 ;  /* 0x0000000300997308 */ /* 0x0007e20000000800 */
[----:B------:R-:W-:-:S04]  /*6de0*/  FMNMX.FTZ R2, R187, R2, !PT ;  /* 0x00000002bb027209 */ /* 0x000fc80007810000 */
[----:B------:R-:W-:Y:S01]  /*6df0*/  FMNMX.FTZ R2, R189, R2, !PT ;  /* 0x00000002bd027209 */ /* 0x000fe20007810000 */
[--C-:B-1----:R-:W-:Y:S02]  /*6e00*/  FFMA.FTZ R0, R131, c[0x0][0x2d0], -R6.reuse ;  /* 0x0000b40083007a23 */ /* 0x102fe40000010806 */
[----:B------:R-:W-:Y:S02]  /*6e10*/  IMAD.MOV.U32 R131, RZ, RZ, R181 ;  /* 0x000000ffff837224 */ /* 0x000fe400078e00b5 */
[----:B------:R-:W-:Y:S01]  /*6e20*/  MUFU.EX2 R68, R0 ;  /* 0x0000000000447308 */ /* 0x000fe20000000800 */
[----:B---3--:R-:W-:Y:S01]  /*6e30*/  FFMA.FTZ R3, R118, c[0x0][0x2d0], -R6 ;  /* 0x0000b40076037a23 */ /* 0x008fe20000010806 */
[----:B------:R-:W-:-:S06]  /*6e40*/  MOV R118, R180 ;  /* 0x000000b400767202 */ /* 0x000fcc0000000f00 */
[----:B------:R1:W3:Y:S02]  /*6e50*/  MUFU.EX2 R69, R3 ;  /* 0x0000000300457308 */ /* 0x0002e40000000800 */
[----:B-1----:R-:W-:Y:S01]  /*6e60*/  FMNMX.FTZ R3, R191, R2, !PT ;  /* 0x00000002bf037209 */ /* 0x002fe20007810000 */
[--C-:B------:R-:W-:Y:S01]  /*6e70*/  FFMA.FTZ R2, R132, c[0x0][0x2d0], -R7.reuse ;  /* 0x0000b40084027a23 */ /* 0x100fe20000010807 */
[----:B---3--:R-:W-:Y:S02]  /*6e80*/  F2FP.BF16.PACK_AB R11, R69, R153 ;  /* 0x00000099450b723e */ /* 0x008fe400000010ff */
[----:B------:R-:W-:Y:S02]  /*6e90*/  FMNMX.FTZ R3, R190, R3, !PT ;  /* 0x00000003be037209 */ /* 0x000fe40007810000 */
[----:B------:R1:W3:Y:S02]  /*6ea0*/  MUFU.EX2 R249, R2 ;  /* 0x0000000200f97308 */ /* 0x0002e40000000800 */
[----:B------:R-:W-:Y:S01]  /*6eb0*/  FMNMX.FTZ R3, R188, R3, !PT ;  /* 0x00000003bc037209 */ /* 0x000fe20007810000 */
[C---:B------:R-:W-:Y:S04]  /*6ec0*/  HMMA.16816.F32.BF16 R48, R8.reuse, R64, R52 ;  /* 0x000000400830723c */ /* 0x040fe80000041834 */
[----:B------:R-:W4:Y:S04]  /*6ed0*/  SHFL.BFLY PT, R4, R3, 0x2, 0x1f ;  /* 0x0c401f0003047f89 */ /* 0x000f2800000e0000 */
[----:B------:R-:W-:Y:S01]  /*6ee0*/  HMMA.16816.F32.BF16 R44, R8, R80, R40 ;  /* 0x00000050082c723c */ /* 0x000fe20000041828 */
[----:B-1----:R-:W-:-:S04]  /*6ef0*/  FFMA.FTZ R2, R133, c[0x0][0x2d0], -R7 ;  /* 0x0000b40085027a23 */ /* 0x002fc80000010807 */
[----:B------:R1:W-:Y:S03]  /*6f00*/  MUFU.EX2 R159, R2 ;  /* 0x00000002009f7308 */ /* 0x0003e60000000800 */
[C---:B--2---:R-:W-:Y:S08]  /*6f10*/  HMMA.16816.F32.BF16 R40, R8.reuse, R76, R20 ;  /* 0x0000004c0828723c */ /* 0x044ff00000041814 */
[----:B------:R-:W-:Y:S01]  /*6f20*/  HMMA.16816.F32.BF16 R20, R8, R82, R36 ;  /* 0x000000520814723c */ /* 0x000fe20000041824 */
[----:B----4-:R-:W-:Y:S01]  /*6f30*/  FMNMX.FTZ R3, R3, R4, !PT ;  /* 0x0000000403037209 */ /* 0x010fe20007810000 */
[----:B-1----:R-:W-:-:S04]  /*6f40*/  FFMA.FTZ R2, R134, c[0x0][0x2d0], -R7 ;  /* 0x0000b40086027a23 */ /* 0x002fc80000010807 */
[----:B------:R-:W1:Y:S01]  /*6f50*/  SHFL.BFLY PT, R4, R3, 0x1, 0x1f ;  /* 0x0c201f0003047f89 */ /* 0x000e6200000e0000 */
[----:B------:R-:W-:Y:S01]  /*6f60*/  IMAD.MOV.U32 R36, RZ, RZ, R157 ;  /* 0x000000ffff247224 */ /* 0x000fe200078e009d */
[----:B------:R-:W-:Y:S01]  /*6f70*/  HMMA.16816.F32.BF16 R28, R8, R56, R12 ;  /* 0x00000038081c723c */ /* 0x000fe2000004180c */
[----:B------:R2:W-:Y:S01]  /*6f80*/  MUFU.EX2 R248, R2 ;  /* 0x0000000200f87308 */ /* 0x0005e20000000800 */
[----:B------:R-:W-:Y:S02]  /*6f90*/  IMAD.MOV.U32 R39, RZ, RZ, R183 ;  /* 0x000000ffff277224 */ /* 0x000fe400078e00b7 */
[----:B------:R-:W-:-:S04]  /*6fa0*/  IMAD.MOV.U32 R38, RZ, RZ, R182 ;  /* 0x000000ffff267224 */ /* 0x000fc800078e00b6 */
[C---:B------:R-:W-:Y:S08]  /*6fb0*/  HMMA.16816.F32.BF16 R16, R8.reuse, R66, R16 ;  /* 0x000000420810723c */ /* 0x040ff00000041810 */
[----:B------:R-:W-:Y:S01]  /*6fc0*/  HMMA.16816.F32.BF16 R24, R8, R78, R24 ;  /* 0x0000004e0818723c */ /* 0x000fe20000041818 */
[----:B--2---:R-:W-:-:S04]  /*6fd0*/  FFMA.FTZ R2, R126, c[0x0][0x2d0], -R6 ;  /* 0x0000b4007e027a23 */ /* 0x004fc80000010806 */
[----:B------:R2:W4:Y:S01]  /*6fe0*/  MUFU.EX2 R156, R2 ;  /* 0x00000002009c7308 */ /* 0x0005220000000800 */
[----:B-1----:R-:W-:Y:S02]  /*6ff0*/  FMNMX.FTZ R3, R3, R4, !PT ;  /* 0x0000000403037209 */ /* 0x002fe40007810000 */
[----:B------:R-:W-:Y:S07]  /*7000*/  HMMA.16816.F32.BF16 R12, R8, R58, R32 ;  /* 0x0000003a080c723c */ /* 0x000fee0000041820 */
[----:B---3--:R-:W-:-:S02]  /*7010*/  F2FP.BF16.PACK_AB R8, R249, R36 ;  /* 0x00000024f908723e */ /* 0x008fc400000010ff */
[----:B------:R-:W-:Y:S01]  /*7020*/  F2FP.BF16.PACK_AB R11, R68, R184 ;  /* 0x000000b8440b723e */ /* 0x000fe200000010ff */
[----:B--2---:R-:W-:Y:S01]  /*7030*/  FFMA.FTZ R2, R128, c[0x0][0x2d0], -R6 ;  /* 0x0000b40080027a23 */ /* 0x004fe20000010806 */
[----:B----4-:R-:W-:-:S03]  /*7040*/  MOV R37, R156 ;  /* 0x0000009c00257202 */ /* 0x010fc60000000f00 */
[----:B------:R1:W2:Y:S02]  /*7050*/  MUFU.EX2 R166, R2 ;  /* 0x0000000200a67308 */ /* 0x0002a40000000800 */
[----:B-1----:R-:W-:Y:S01]  /*7060*/  FMUL.FTZ R2, R70, c[0x0][0x2d0] ;  /* 0x0000b40046027a20 */ /* 0x002fe20000410000 */
[----:B--2---:R-:W-:-:S04]  /*7070*/  F2FP.BF16.PACK_AB R9, R166, R37 ;  /* 0x00000025a609723e */ /* 0x004fc800000010ff */
[----:B------:R-:W-:Y:S02]  /*7080*/  FSEL R2, R2, RZ, P0 ;  /* 0x000000ff02027208 */ /* 0x000fe40000000000 */
[----:B------:R-:W-:-:S03]  /*7090*/  FSETP.NEU.FTZ.AND P0, PT, R3, -INF , PT ;  /* 0xff8000000300780b */ /* 0x000fc60003f1d000 */
[--C-:B------:R-:W-:Y:S02]  /*70a0*/  FFMA.FTZ R0, R120, c[0x0][0x2d0], -R2.reuse ;  /* 0x0000b40078007a23 */ /* 0x100fe40000010802 */
[----:B------:R-:W-:Y:S02]  /*70b0*/  IMAD.MOV.U32 R120, RZ, RZ, R159 ;  /* 0x000000ffff787224 */ /* 0x000fe400078e009f */
[----:B------:R1:W-:Y:S01]  /*70c0*/  MUFU.EX2 R208, R0 ;  /* 0x0000000000d07308 */ /* 0x0003e20000000800 */
[----:B------:R-:W-:Y:S02]  /*70d0*/  FFMA.FTZ R4, R130, c[0x0][0x2d0], -R2 ;  /* 0x0000b40082047a23 */ /* 0x000fe40000010802 */
[----:B------:R-:W-:Y:S01]  /*70e0*/  F2FP.BF16.PACK_AB R10, R248, R120 ;  /* 0x00000078f80a723e */ /* 0x000fe200000010ff */
[----:B------:R-:W-:-:S06]  /*70f0*/  IMAD.MOV.U32 R130, RZ, RZ, R164 ;  /* 0x000000ffff827224 */ /* 0x000fcc00078e00a4 */
[----:B------:R-:W-:Y:S01]  /*7100*/  HMMA.16816.F32.BF16 R176, R8, R168, R48 ;  /* 0x000000a808b0723c */ /* 0x000fe20000041830 */
[----:B-1----:R-:W-:-:S06]  /*7110*/  FFMA.FTZ R0, R122, c[0x0][0x2d0], -R2 ;  /* 0x0000b4007a007a23 */ /* 0x002fcc0000010802 */
[----:B------:R-:W-:Y:S01]  /*7120*/  MOV R49, R166 ;  /* 0x000000a600317202 */ /* 0x000fe20000000f00 */
[----:B------:R-:W-:Y:S01]  /*7130*/  IMAD.MOV.U32 R122, RZ, RZ, R158 ;  /* 0x000000ffff7a7224 */ /* 0x000fe200078e009e */
[C---:B------:R-:W-:Y:S01]  /*7140*/  HMMA.16816.F32.BF16 R132, R8.reuse, R162, R20 ;  /* 0x000000a20884723c */ /* 0x040fe20000041814 */
[----:B------:R1:W-:Y:S01]  /*7150*/  MUFU.EX2 R213, R0 ;  /* 0x0000000000d57308 */ /* 0x0003e20000000800 */
[----:B------:R-:W2:Y:S01]  /*7160*/  LDSM.16.MT88.4 R156, [R210+0x1900] ;  /* 0x00190000d29c783b */ /* 0x000ea20000004200 */
[----:B------:R-:W-:Y:S02]  /*7170*/  IMAD.MOV.U32 R51, RZ, RZ, R251 ;  /* 0x000000ffff337224 */ /* 0x000fe400078e00fb */
[----:B------:R-:W-:Y:S02]  /*7180*/  IMAD.MOV.U32 R50, RZ, RZ, R250 ;  /* 0x000000ffff327224 */ /* 0x000fe400078e00fa */
[----:B------:R-:W-:Y:S02]  /*7190*/  IMAD.MOV.U32 R48, RZ, RZ, R165 ;  /* 0x000000ffff307224 */ /* 0x000fe400078e00a5 */
[----:B------:R-:W-:Y:S01]  /*71a0*/  MUFU.EX2 R251, R4 ;  /* 0x0000000400fb7308 */ /* 0x000fe20000000800 */
[----:B------:R-:W-:Y:S01]  /*71b0*/  HMMA.16816.F32.BF16 R164, R8, R170, R16 ;  /* 0x000000aa08a4723c */ /* 0x000fe20000041810 */
[----:B-1----:R-:W-:-:S06]  /*71c0*/  FFMA.FTZ R0, R124, c[0x0][0x2d0], -R2 ;  /* 0x0000b4007c007a23 */ /* 0x002fcc0000010802 */
[----:B------:R-:W-:Y:S01]  /*71d0*/  MOV R17, R152 ;  /* 0x0000009800117202 */ /* 0x000fe20000000f00 */
[----:B------:R-:W-:Y:S01]  /*71e0*/  IMAD.MOV.U32 R19, RZ, RZ, R154 ;  /* 0x000000ffff137224 */ /* 0x000fe200078e009a */
[----:B------:R1:W-:Y:S01]  /*71f0*/  MUFU.EX2 R128, R0 ;  /* 0x0000000000807308 */ /* 0x0003e20000000800 */
[----:B------:R-:W-:Y:S02]  /*7200*/  IMAD.MOV.U32 R18, RZ, RZ, R153 ;  /* 0x000000ffff127224 */ /* 0x000fe400078e0099 */
[----:B------:R-:W-:Y:S02]  /*7210*/  IMAD.MOV.U32 R16, RZ, RZ, R151 ;  /* 0x000000ffff107224 */ /* 0x000fe400078e0097 */
[----:B-1----:R-:W-:Y:S02]  /*7220*/  FFMA.FTZ R0, R125, c[0x0][0x2d0], -R2 ;  /* 0x0000b4007d007a23 */ /* 0x002fe40000010802 */
[C---:B------:R-:W-:Y:S02]  /*7230*/  HMMA.16816.F32.BF16 R124, R8.reuse, R160, R44 ;  /* 0x000000a0087c723c */ /* 0x040fe4000004182c */
[----:B------:R1:W-:Y:S05]  /*7240*/  MUFU.EX2 R252, R0 ;  /* 0x0000000000fc7308 */ /* 0x0003ea0000000800 */
[----:B------:R-:W-:Y:S01]  /*7250*/  MOV R47, R184 ;  /* 0x000000b8002f7202 */ /* 0x000fe20000000f00 */
[----:B------:R-:W-:Y:S01]  /*7260*/  IMAD.MOV.U32 R46, RZ, RZ, R150 ;  /* 0x000000ffff2e7224 */ /* 0x000fe200078e0096 */
[----:B------:R-:W-:Y:S01]  /*7270*/  MOV R45, R148 ;  /* 0x00000094002d7202 */ /* 0x000fe20000000f00 */
[----:B------:R-:W-:Y:S01]  /*7280*/  IMAD.MOV.U32 R44, RZ, RZ, R139 ;  /* 0x000000ffff2c7224 */ /* 0x000fe200078e008b */
[----:B--2---:R-:W-:Y:S01]  /*7290*/  HMMA.16816.F32.BF16 R148, R8, R158, R24 ;  /* 0x0000009e0894723c */ /* 0x004fe20000041818 */
[----:B-1----:R-:W-:-:S07]  /*72a0*/  FFMA.FTZ R0, R129, c[0x0][0x2d0], -R2 ;  /* 0x0000b40081007a23 */ /* 0x002fce0000010802 */
[C---:B------:R-:W-:Y:S01]  /*72b0*/  HMMA.16816.F32.BF16 R136, R8.reuse, R156, R40 ;  /* 0x0000009c0888723c */ /* 0x040fe20000041828 */
[----:B------:R-:W-:Y:S01]  /*72c0*/  IMAD.MOV.U32 R129, RZ, RZ, R155 ;  /* 0x000000ffff817224 */ /* 0x000fe200078e009b */
[----:B------:R1:W2:Y:S06]  /*72d0*/  MUFU.EX2 R52, R0 ;  /* 0x0000000000347308 */ /* 0x0002ac0000000800 */
[----:B------:R-:W-:Y:S01]  /*72e0*/  HMMA.16816.F32.BF16 R152, R8, R172, R28 ;  /* 0x000000ac0898723c */ /* 0x000fe2000004181c */
[----:B-1----:R-:W-:-:S05]  /*72f0*/  FMUL.FTZ R0, R3, c[0x0][0x2d0] ;  /* 0x0000b40003007a20 */ /* 0x002fca0000410000 */
[----:B------:R-:W-:-:S05]  /*7300*/  FSEL R0, R0, RZ, P0 ;  /* 0x000000ff00007208 */ /* 0x000fca0000000000 */
[--C-:B------:R-:W-:Y:S02]  /*7310*/  FFMA.FTZ R4, R116, c[0x0][0x2d0], -R0.reuse ;  /* 0x0000b40074047a23 */ /* 0x100fe40000010800 */
[----:B------:R-:W-:Y:S02]  /*7320*/  IMAD.MOV.U32 R116, RZ, RZ, R249 ;  /* 0x000000ffff747224 */ /* 0x000fe400078e00f9 */
[----:B------:R1:W-:Y:S02]  /*7330*/  MUFU.EX2 R184, R4 ;  /* 0x0000000400b87308 */ /* 0x0003e40000000800 */
[----:B-1----:R-:W-:Y:S02]  /*7340*/  FFMA.FTZ R4, R115, c[0x0][0x2d0], -R0 ;  /* 0x0000b40073047a23 */ /* 0x002fe40000010800 */
[----:B--2---:R-:W-:-:S04]  /*7350*/  IMAD.MOV.U32 R115, RZ, RZ, R52 ;  /* 0x000000ffff737224 */ /* 0x004fc800078e0034 */
[----:B------:R1:W2:Y:S01]  /*7360*/  MUFU.EX2 R183, R4 ;  /* 0x0000000400b77308 */ /* 0x0002a20000000800 */
[----:B------:R-:W-:Y:S07]  /*7370*/  HMMA.16816.F32.BF16 R52, R8, R174, R12 ;  /* 0x000000ae0834723c */ /* 0x000fee000004180c */
[----:B------:R-:W-:Y:S02]  /*7380*/  F2FP.BF16.PACK_AB R8, R213, R208 ;  /* 0x000000d0d508723e */ /* 0x000fe400000010ff */
[----:B------:R-:W-:Y:S01]  /*7390*/  F2FP.BF16.PACK_AB R10, R252, R128 ;  /* 0x00000080fc0a723e */ /* 0x000fe200000010ff */
[----:B-1----:R-:W-:Y:S01]  /*73a0*/  FFMA.FTZ R4, R114, c[0x0][0x2d0], -R0 ;  /* 0x0000b40072047a23 */ /* 0x002fe20000010800 */
[----:B--2---:R-:W-:Y:S01]  /*73b0*/  F2FP.BF16.PACK_AB R9, R183, R184 ;  /* 0x000000b8b709723e */ /* 0x004fe200000010ff */
[----:B------:R-:W-:-:S02]  /*73c0*/  IMAD.MOV.U32 R114, RZ, RZ, R16 ;  /* 0x000000ffff727224 */ /* 0x000fc400078e0010 */
[----:B------:R1:W-:Y:S02]  /*73d0*/  MUFU.EX2 R181, R4 ;  /* 0x0000000400b57308 */ /* 0x0003e40000000800 */
[----:B-1----:R-:W-:Y:S01]  /*73e0*/  FFMA.FTZ R4, R113, c[0x0][0x2d0], -R0 ;  /* 0x0000b40071047a23 */ /* 0x002fe20000010800 */
[----:B------:R-:W-:-:S05]  /*73f0*/  MOV R113, R17 ;  /* 0x0000001100717202 */ /* 0x000fca0000000f00 */
[----:B------:R1:W2:Y:S02]  /*7400*/  MUFU.EX2 R182, R4 ;  /* 0x0000000400b67308 */ /* 0x0002a40000000800 */
[----:B-1----:R-:W-:Y:S01]  /*7410*/  FFMA.FTZ R4, R141, c[0x0][0x2d0], -R2 ;  /* 0x0000b4008d047a23 */ /* 0x002fe20000010802 */
[----:B--2---:R-:W-:Y:S01]  /*7420*/  F2FP.BF16.PACK_AB R11, R182, R181 ;  /* 0x000000b5b60b723e */ /* 0x004fe200000010ff */
[----:B------:R-:W-:Y:S01]  /*7430*/  IMAD.MOV.U32 R141, RZ, RZ, R122 ;  /* 0x000000ffff8d7224 */ /* 0x000fe200078e007a */
[----:B------:R-:W-:-:S03]  /*7440*/  MOV R122, R73 ;  /* 0x00000049007a7202 */ /* 0x000fc60000000f00 */
[----:B------:R1:W-:Y:S02]  /*7450*/  MUFU.EX2 R250, R4 ;  /* 0x0000000400fa7308 */ /* 0x0003e40000000800 */
[C---:B------:R-:W-:Y:S08]  /*7460*/  HMMA.16816.F32.BF16 R24, R8.reuse, R84, RZ ;  /* 0x000000540818723c */ /* 0x040ff000000418ff */
[----:B------:R-:W-:Y:S01]  /*7470*/  HMMA.16816.F32.BF16 R32, R8, R60, RZ ;  /* 0x0000003c0820723c */ /* 0x000fe200000418ff */
[----:B-1----:R-:W-:-:S02]  /*7480*/  FFMA.FTZ R4, R140, c[0x0][0x2d0], -R2 ;  /* 0x0000b4008c047a23 */ /* 0x002fc40000010802 */
[----:B------:R-:W-:Y:S02]  /*7490*/  IMAD.MOV.U32 R140, RZ, RZ, R69 ;  /* 0x000000ffff8c7224 */ /* 0x000fe400078e0045 */
[----:B------:R1:W2:Y:S03]  /*74a0*/  MUFU.EX2 R249, R4 ;  /* 0x0000000400f97308 */ /* 0x0002a60000000800 */
[----:B------:R-:W-:Y:S01]  /*74b0*/  HMMA.16816.F32.BF16 R28, R8, R62, RZ ;  /* 0x0000003e081c723c */ /* 0x000fe200000418ff */
[----:B------:R-:W-:Y:S02]  /*74c0*/  IMAD.MOV.U32 R60, RZ, RZ, R18 ;  /* 0x000000ffff3c7224 */ /* 0x000fe400078e0012 */
[----:B------:R-:W-:-:S04]  /*74d0*/  IMAD.MOV.U32 R61, RZ, RZ, R45 ;  /* 0x000000ffff3d7224 */ /* 0x000fc800078e002d */
[----:B------:R-:W-:Y:S01]  /*74e0*/  IMAD.MOV.U32 R63, RZ, RZ, R129 ;  /* 0x000000ffff3f7224 */ /* 0x000fe200078e0081 */
[----:B------:R-:W-:Y:S01]  /*74f0*/  HMMA.16816.F32.BF16 R12, R8, R96, RZ ;  /* 0x00000060080c723c */ /* 0x000fe200000418ff */
[----:B------:R-:W-:Y:S02]  /*7500*/  MOV R62, R36 ;  /* 0x00000024003e7202 */ /* 0x000fe40000000f00 */
[----:B------:R-:W-:Y:S01]  /*7510*/  MOV R129, R39 ;  /* 0x0000002700817202 */ /* 0x000fe20000000f00 */
[----:B-1----:R-:W-:-:S04]  /*7520*/  FFMA.FTZ R4, R117, c[0x0][0x2d0], -R0 ;  /* 0x0000b40075047a23 */ /* 0x002fc80000010800 */
[----:B------:R-:W-:Y:S01]  /*7530*/  HMMA.16816.F32.BF16 R20, R8, R86, RZ ;  /* 0x000000560814723c */ /* 0x000fe200000418ff */
[----:B------:R-:W-:Y:S01]  /*7540*/  IMAD.MOV.U32 R97, RZ, RZ, R37 ;  /* 0x000000ffff617224 */ /* 0x000fe200078e0025 */
[----:B------:R-:W-:Y:S01]  /*7550*/  MOV R117, R44 ;  /* 0x0000002c00757202 */ /* 0x000fe20000000f00 */
[----:B------:R1:W-:Y:S01]  /*7560*/  MUFU.EX2 R75, R4 ;  /* 0x00000004004b7308 */ /* 0x0003e20000000800 */
[----:B------:R-:W-:-:S03]  /*7570*/  IMAD.MOV.U32 R96, RZ, RZ, R38 ;  /* 0x000000ffff607224 */ /* 0x000fc600078e0026 */
[----:B------:R-:W-:Y:S01]  /*7580*/  IMAD.MOV.U32 R86, RZ, RZ, R50 ;  /* 0x000000ffff567224 */ /* 0x000fe200078e0032 */
[----:B------:R-:W-:Y:S01]  /*7590*/  HMMA.16816.F32.BF16 R36, R8, R102, RZ ;  /* 0x000000660824723c */ /* 0x000fe200000418ff */
[----:B------:R-:W-:-:S06]  /*75a0*/  MOV R87, R51 ;  /* 0x0000003300577202 */ /* 0x000fcc0000000f00 */
[----:B------:R-:W-:Y:S01]  /*75b0*/  IMAD.MOV.U32 R103, RZ, RZ, R47 ;  /* 0x000000ffff677224 */ /* 0x000fe200078e002f */
[C---:B------:R-:W-:Y:S01]  /*75c0*/  HMMA.16816.F32.BF16 R40, R8.reuse, R98, RZ ;  /* 0x000000620828723c */ /* 0x040fe200000418ff */
[----:B-1----:R-:W-:Y:S02]  /*75d0*/  FFMA.FTZ R4, R119, c[0x0][0x2d0], -R0 ;  /* 0x0000b40077047a23 */ /* 0x002fe40000010800 */
[----:B------:R-:W-:Y:S02]  /*75e0*/  IMAD.MOV.U32 R119, RZ, RZ, R19 ;  /* 0x000000ffff777224 */ /* 0x000fe400078e0013 */
[----:B------:R1:W3:Y:S03]  /*75f0*/  MUFU.EX2 R180, R4 ;  /* 0x0000000400b47308 */ /* 0x0002e60000000800 */
[----:B------:R-:W-:Y:S01]  /*7600*/  HMMA.16816.F32.BF16 R16, R8, R100, RZ ;  /* 0x000000640810723c */ /* 0x000fe200000418ff */
[----:B------:R-:W-:Y:S01]  /*7610*/  IMAD.MOV.U32 R99, RZ, RZ, R116 ;  /* 0x000000ffff637224 */ /* 0x000fe200078e0074 */
[----:B------:R-:W-:Y:S01]  /*7620*/  MOV R116, R48 ;  /* 0x0000003000747202 */ /* 0x000fe20000000f00 */
[----:B------:R-:W-:-:S04]  /*7630*/  IMAD.MOV.U32 R98, RZ, RZ, R49 ;  /* 0x000000ffff627224 */ /* 0x000fc800078e0031 */
[----:B--2---:R-:W-:Y:S01]  /*7640*/  F2FP.BF16.PACK_AB R10, R249, R250 ;  /* 0x000000faf90a723e */ /* 0x004fe200000010ff */
[----:B-1----:R-:W-:Y:S01]  /*7650*/  FFMA.FTZ R4, R121, c[0x0][0x2d0], -R0 ;  /* 0x0000b40079047a23 */ /* 0x002fe20000010800 */
[----:B---3--:R-:W-:Y:S01]  /*7660*/  F2FP.BF16.PACK_AB R9, R180, R75 ;  /* 0x0000004bb409723e */ /* 0x008fe200000010ff */
[----:B------:R-:W-:Y:S02]  /*7670*/  IMAD.MOV.U32 R121, RZ, RZ, R74 ;  /* 0x000000ffff797224 */ /* 0x000fe400078e004a */
[----:B------:R1:W-:Y:S02]  /*7680*/  MUFU.EX2 R84, R4 ;  /* 0x0000000400547308 */ /* 0x0003e40000000800 */
[----:B-1----:R-:W-:Y:S02]  /*7690*/  FFMA.FTZ R4, R123, c[0x0][0x2d0], -R0 ;  /* 0x0000b4007b047a23 */ /* 0x002fe40000010800 */
[----:B------:R-:W-:-:S04]  /*76a0*/  IMAD.MOV.U32 R123, RZ, RZ, R115 ;  /* 0x000000ffff7b7224 */ /* 0x000fc800078e0073 */
[----:B------:R-:W1:Y:S01]  /*76b0*/  MUFU.EX2 R85, R4 ;  /* 0x0000000400557308 */ /* 0x000e620000000800 */
[----:B------:R-:W-:Y:S01]  /*76c0*/  IMAD.MOV.U32 R115, RZ, RZ, R46 ;  /* 0x000000ffff737224 */ /* 0x000fe200078e002e */
[----:B------:R-:W-:Y:S02]  /*76d0*/  F2FP.BF16.PACK_AB R8, R251, R123 ;  /* 0x0000007bfb08723e */ /* 0x000fe400000010ff */
[----:B-1----:R-:W-:Y:S01]  /*76e0*/  F2FP.BF16.PACK_AB R11, R85, R84 ;  /* 0x00000054550b723e */ /* 0x002fe200000010ff */
[----:B------:R-:W-:-:S06]  /*76f0*/  FFMA.FTZ R4, R227, c[0x0][0x2d0], -R7 ;  /* 0x0000b400e3047a23 */ /* 0x000fcc0000010807 */
[C---:B------:R-:W-:Y:S07]  /*7700*/  HMMA.16816.F32.BF16 R48, R8.reuse, R104, R32 ;  /* 0x000000680830723c */ /* 0x040fee0000041820 */
[----:B------:R-:W-:Y:S01]  /*7710*/  MOV R104, R248 ;  /* 0x000000f800687202 */ /* 0x000fe20000000f00 */
[----:B------:R-:W-:Y:S01]  /*7720*/  IMAD.MOV.U32 R105, RZ, RZ, R68 ;  /* 0x000000ffff697224 */ /* 0x000fe200078e0044 */
[----:B------:R1:W-:Y:S01]  /*7730*/  MUFU.EX2 R248, R4 ;  /* 0x0000000400f87308 */ /* 0x0003e20000000800 */
[C---:B------:R-:W-:Y:S08]  /*7740*/  HMMA.16816.F32.BF16 R44, R8.reuse, R92, R24 ;  /* 0x0000005c082c723c */ /* 0x040ff00000041818 */
[----:B------:R-:W-:Y:S01]  /*7750*/  HMMA.16816.F32.BF16 R32, R8, R88, R16 ;  /* 0x000000580820723c */ /* 0x000fe20000041810 */
[----:B-1----:R-:W-:-:S07]  /*7760*/  FFMA.FTZ R4, R186, c[0x0][0x2d0], -R2 ;  /* 0x0000b400ba047a23 */ /* 0x002fce0000010802 */
[C---:B------:R-:W-:Y:S01]  /*7770*/  HMMA.16816.F32.BF16 R28, R8.reuse, R106, R28 ;  /* 0x0000006a081c723c */ /* 0x040fe2000004181c */
[----:B------:R-:W-:Y:S01]  /*7780*/  IMAD.MOV.U32 R88, RZ, RZ, R99 ;  /* 0x000000ffff587224 */ /* 0x000fe200078e0063 */
[----:B------:R-:W-:Y:S01]  /*7790*/  MOV R89, R98 ;  /* 0x0000006200597202 */ /* 0x000fe20000000f00 */
[----:B------:R1:W-:Y:S05]  /*77a0*/  MUFU.EX2 R100, R4 ;  /* 0x0000000400647308 */ /* 0x0003ea0000000800 */
[C---:B------:R-:W-:Y:S08]  /*77b0*/  HMMA.16816.F32.BF16 R20, R8.reuse, R94, R20 ;  /* 0x0000005e0814723c */ /* 0x040ff00000041814 */
[----:B------:R-:W-:Y:S01]  /*77c0*/  HMMA.16816.F32.BF16 R16, R8, R90, R36 ;  /* 0x0000005a0810723c */ /* 0x000fe20000041824 */
[----:B------:R-:W2:Y:S01]  /*77d0*/  LDSM.16.MT88.4 R36, [R209+0x2100] ;  /* 0x00210000d124783b */ /* 0x000ea20000004200 */
[----:B-1----:R-:W-:-:S04]  /*77e0*/  FFMA.FTZ R4, R185, c[0x0][0x2d0], -R2 ;  /* 0x0000b400b9047a23 */ /* 0x002fc80000010802 */
[----:B------:R1:W3:Y:S01]  /*77f0*/  MUFU.EX2 R101, R4 ;  /* 0x0000000400657308 */ /* 0x0002e20000000800 */
[----:B------:R-:W-:Y:S01]  /*7800*/  IMAD.MOV.U32 R91, RZ, RZ, R103 ;  /* 0x000000ffff5b7224 */ /* 0x000fe200078e0067 */
[----:B------:R-:W-:Y:S01]  /*7810*/  HMMA.16816.F32.BF16 R24, R8, R108, R12 ;  /* 0x0000006c0818723c */ /* 0x000fe2000004180c */
[----:B------:R-:W-:-:S07]  /*7820*/  MOV R90, R96 ;  /* 0x00000060005a7202 */ /* 0x000fce0000000f00 */
[----:B------:R-:W-:Y:S01]  /*7830*/  HMMA.16816.F32.BF16 R12, R8, R110, R40 ;  /* 0x0000006e080c723c */ /* 0x000fe20000041828 */
[----:B-1----:R-:W-:-:S06]  /*7840*/  FFMA.FTZ R4, R147, c[0x0][0x2d0], -R2 ;  /* 0x0000b40093047a23 */ /* 0x002fcc0000010802 */
[----:B---3--:R-:W-:Y:S01]  /*7850*/  F2FP.BF16.PACK_AB R8, R101, R100 ;  /* 0x000000646508723e */ /* 0x008fe200000010ff */
[----:B------:R-:W-:Y:S01]  /*7860*/  IMAD.MOV.U32 R43, RZ, RZ, R97 ;  /* 0x000000ffff2b7224 */ /* 0x000fe200078e0061 */
[----:B------:R-:W-:Y:S01]  /*7870*/  MOV R41, R63 ;  /* 0x0000003f00297202 */ /* 0x000fe20000000f00 */
[----:B------:R1:W-:Y:S01]  /*7880*/  MUFU.EX2 R102, R4 ;  /* 0x0000000400667308 */ /* 0x0003e20000000800 */
[----:B------:R-:W-:Y:S02]  /*7890*/  IMAD.MOV.U32 R42, RZ, RZ, R62 ;  /* 0x000000ffff2a7224 */ /* 0x000fe400078e003e */
[----:B------:R-:W-:Y:S02]  /*78a0*/  IMAD.MOV.U32 R40, RZ, RZ, R119 ;  /* 0x000000ffff287224 */ /* 0x000fe400078e0077 */
[----:B-1----:R-:W-:-:S04]  /*78b0*/  FFMA.FTZ R4, R146, c[0x0][0x2d0], -R2 ;  /* 0x0000b40092047a23 */ /* 0x002fc80000010802 */
[----:B------:R1:W3:Y:S02]  /*78c0*/  MUFU.EX2 R185, R4 ;  /* 0x0000000400b97308 */ /* 0x0002e40000000800 */
[----:B-1----:R-:W-:Y:S01]  /*78d0*/  FFMA.FTZ R4, R142, c[0x0][0x2d0], -R0 ;  /* 0x0000b4008e047a23 */ /* 0x002fe20000010800 */
[----:B---3--:R-:W-:-:S05]  /*78e0*/  F2FP.BF16.PACK_AB R10, R185, R102 ;  /* 0x00000066b90a723e */ /* 0x008fca00000010ff */
        /* <DEDUP_REMOVED lines=10> */
[----:B------:R1:W3:Y:S02]  /*7990*/  MUFU.EX2 R233, R4 ;  /* 0x0000000400e97308 */ /* 0x0002e40000000800 */
[C---:B------:R-:W-:Y:S07]  /*79a0*/  HMMA.16816.F32.BF16 R108, R8.reuse, R64, R48 ;  /* 0x00000040086c723c */ /* 0x040fee0000041830 */
[----:B------:R-:W-:Y:S01]  /*79b0*/  MOV R50, R113 ;  /* 0x0000007100327202 */ /* 0x000fe20000000f00 */
[----:B------:R-:W-:Y:S01]  /*79c0*/  IMAD.MOV.U32 R64, RZ, RZ, R114 ;  /* 0x000000ffff407224 */ /* 0x000fe200078e0072 */
[----:B------:R-:W-:Y:S01]  /*79d0*/  MOV R48, R112 ;  /* 0x0000007000307202 */ /* 0x000fe20000000f00 */
[----:B------:R-:W-:Y:S01]  /*79e0*/  IMAD.MOV.U32 R49, RZ, RZ, R115 ;  /* 0x000000ffff317224 */ /* 0x000fe200078e0073 */
[----:B------:R-:W-:Y:S01]  /*79f0*/  HMMA.16816.F32.BF16 R44, R8, R80, R44 ;  /* 0x00000050082c723c */ /* 0x000fe2000004182c */
[----:B-1----:R-:W-:Y:S01]  /*7a00*/  FFMA.FTZ R4, R232, c[0x0][0x2d0], -R7 ;  /* 0x0000b400e8047a23 */ /* 0x002fe20000010807 */
[----:B------:R-:W-:Y:S01]  /*7a10*/  MOV R65, R130 ;  /* 0x0000008200417202 */ /* 0x000fe20000000f00 */
[----:B------:R-:W-:-:S02]  /*7a20*/  IMAD.MOV.U32 R51, RZ, RZ, R60 ;  /* 0x000000ffff337224 */ /* 0x000fc400078e003c */
[----:B------:R1:W-:Y:S03]  /*7a30*/  MUFU.EX2 R227, R4 ;  /* 0x0000000400e37308 */ /* 0x0003e60000000800 */
[C---:B------:R-:W-:Y:S01]  /*7a40*/  HMMA.16816.F32.BF16 R112, R8.reuse, R66, R28 ;  /* 0x000000420870723c */ /* 0x040fe2000004181c */
[----:B------:R-:W-:Y:S06]  /*7a50*/  LDSM.16.MT88.4 R28, [R210+0x2100] ;  /* 0x00210000d21c783b */ /* 0x000fec0000004200 */
[----:B------:R-:W-:Y:S01]  /*7a60*/  IMAD.MOV.U32 R67, RZ, RZ, R61 ;  /* 0x000000ffff437224 */ /* 0x000fe200078e003d */
[----:B------:R-:W-:Y:S01]  /*7a70*/  HMMA.16816.F32.BF16 R80, R8, R82, R20 ;  /* 0x000000520850723c */ /* 0x000fe20000041814 */
[----:B------:R-:W-:Y:S01]  /*7a80*/  LDSM.16.MT88.4 R20, [R211+0x2100] ;  /* 0x00210000d314783b */ /* 0x000fe20000004200 */
[----:B------:R-:W-:-:S02]  /*7a90*/  IMAD.MOV.U32 R66, RZ, RZ, R117 ;  /* 0x000000ffff427224 */ /* 0x000fc400078e0075 */
[----:B-1----:R-:W-:Y:S02]  /*7aa0*/  FFMA.FTZ R4, R235, c[0x0][0x2d0], -R7 ;  /* 0x0000b400eb047a23 */ /* 0x002fe40000010807 */
[----:B------:R-:W-:Y:S02]  /*7ab0*/  IMAD.MOV.U32 R235, RZ, RZ, R105 ;  /* 0x000000ffffeb7224 */ /* 0x000fe400078e0069 */
[C---:B------:R-:W-:Y:S01]  /*7ac0*/  HMMA.16816.F32.BF16 R144, R8.reuse, R78, R16 ;  /* 0x0000004e0890723c */ /* 0x040fe20000041810 */
[----:B------:R1:W4:Y:S01]  /*7ad0*/  MUFU.EX2 R232, R4 ;  /* 0x0000000400e87308 */ /* 0x0003220000000800 */
[----:B------:R-:W-:Y:S06]  /*7ae0*/  LDSM.16.MT88.4 R16, [R209+0x2900] ;  /* 0x00290000d110783b */ /* 0x000fec0000004200 */
[C---:B------:R-:W-:Y:S01]  /*7af0*/  HMMA.16816.F32.BF16 R60, R8.reuse, R56, R24 ;  /* 0x00000038083c723c */ /* 0x040fe20000041818 */
[----:B------:R-:W-:Y:S07]  /*7b00*/  LDSM.16.MT88.4 R24, [R212+0x2900] ;  /* 0x00290000d418783b */ /* 0x000fee0000004200 */
[----:B------:R-:W-:Y:S01]  /*7b10*/  HMMA.16816.F32.BF16 R56, R8, R58, R12 ;  /* 0x0000003a0838723c */ /* 0x000fe2000004180c */
[----:B-1----:R-:W-:-:S02]  /*7b20*/  FFMA.FTZ R4, R236, c[0x0][0x2d0], -R7 ;  /* 0x0000b400ec047a23 */ /* 0x002fc40000010807 */
[----:B------:R-:W-:Y:S02]  /*7b30*/  IMAD.MOV.U32 R236, RZ, RZ, R104 ;  /* 0x000000ffffec7224 */ /* 0x000fe400078e0068 */
[----:B------:R1:W-:Y:S02]  /*7b40*/  MUFU.EX2 R186, R4 ;  /* 0x0000000400ba7308 */ /* 0x0003e40000000800 */
[----:B------:R-:W-:Y:S01]  /*7b50*/  IMAD.MOV.U32 R15, RZ, RZ, R67 ;  /* 0x000000ffff0f7224 */ /* 0x000fe200078e0043 */
[----:B------:R-:W-:Y:S01]  /*7b60*/  MOV R67, R87 ;  /* 0x0000005700437202 */ /* 0x000fe20000000f00 */
[----:B------:R-:W-:Y:S01]  /*7b70*/  IMAD.MOV.U32 R12, RZ, RZ, R122 ;  /* 0x000000ffff0c7224 */ /* 0x000fe200078e007a */
[----:B------:R-:W-:Y:S01]  /*7b80*/  MOV R13, R90 ;  /* 0x0000005a000d7202 */ /* 0x000fe20000000f00 */
[----:B------:R-:W-:Y:S01]  /*7b90*/  IMAD.MOV.U32 R14, RZ, RZ, R64 ;  /* 0x000000ffff0e7224 */ /* 0x000fe200078e0040 */
[----:B------:R-:W-:Y:S01]  /*7ba0*/  MOV R64, R41 ;  /* 0x0000002900407202 */ /* 0x000fe20000000f00 */
[----:B-1----:R-:W-:Y:S01]  /*7bb0*/  FFMA.FTZ R4, R237, c[0x0][0x2d0], -R7 ;  /* 0x0000b400ed047a23 */ /* 0x002fe20000010807 */
[----:B------:R-:W-:-:S03]  /*7bc0*/  MOV R237, R140 ;  /* 0x0000008c00ed7202 */ /* 0x000fc60000000f00 */
[----:B------:R1:W-:Y:S02]  /*7bd0*/  MUFU.EX2 R103, R4 ;  /* 0x0000000400677308 */ /* 0x0003e40000000800 */
[----:B------:R-:W-:Y:S02]  /*7be0*/  IMAD.MOV.U32 R78, RZ, RZ, R237 ;  /* 0x000000ffff4e7224 */ /* 0x000fe400078e00ed */
[----:B------:R-:W-:Y:S02]  /*7bf0*/  IMAD.MOV.U32 R237, RZ, RZ, R91 ;  /* 0x000000ffffed7224 */ /* 0x000fe400078e005b */
[----:B-1----:R-:W-:Y:S02]  /*7c00*/  FFMA.FTZ R4, R200, c[0x0][0x2d0], -R6 ;  /* 0x0000b400c8047a23 */ /* 0x002fe40000010806 */
[----:B------:R-:W-:Y:S02]  /*7c10*/  IMAD.MOV.U32 R200, RZ, RZ, R141 ;  /* 0x000000ffffc87224 */ /* 0x000fe400078e008d */
[----:B------:R1:W-:Y:S01]  /*7c20*/  MUFU.EX2 R99, R4 ;  /* 0x0000000400637308 */ /* 0x0003e20000000800 */
[----:B------:R-:W-:Y:S01]  /*7c30*/  HMMA.16816.F32.BF16 R140, R8, R76, R32 ;  /* 0x0000004c088c723c */ /* 0x000fe20000041820 */
[----:B------:R-:W-:Y:S01]  /*7c40*/  IMAD.MOV.U32 R79, RZ, RZ, R200 ;  /* 0x000000ffff4f7224 */ /* 0x000fe200078e00c8 */
[----:B------:R-:W-:-:S05]  /*7c50*/  MOV R200, R120 ;  /* 0x0000007800c87202 */ /* 0x000fca0000000f00 */
[----:B------:R-:W-:Y:S01]  /*7c60*/  IMAD.MOV.U32 R33, RZ, RZ, R131 ;  /* 0x000000ffff217224 */ /* 0x000fe200078e0083 */
[----:B------:R-:W-:Y:S01]  /*7c70*/  MOV R34, R128 ;  /* 0x0000008000227202 */ /* 0x000fe20000000f00 */
[----:B------:R-:W-:Y:S01]  /*7c80*/  IMAD.MOV.U32 R35, RZ, RZ, R118 ;  /* 0x000000ffff237224 */ /* 0x000fe200078e0076 */
[----:B---3--:R-:W-:Y:S02]  /*7c90*/  F2FP.BF16.PACK_AB R8, R233, R248 ;  /* 0x000000f8e908723e */ /* 0x008fe400000010ff */
[----:B----4-:R-:W-:Y:S01]  /*7ca0*/  F2FP.BF16.PACK_AB R10, R232, R227 ;  /* 0x000000e3e80a723e */ /* 0x010fe200000010ff */
[----:B------:R-:W-:Y:S02]  /*7cb0*/  IMAD.MOV.U32 R32, RZ, RZ, R35 ;  /* 0x000000ffff207224 */ /* 0x000fe400078e0023 */
[----:B-1----:R-:W-:Y:S02]  /*7cc0*/  FFMA.FTZ R4, R204, c[0x0][0x2d0], -R6 ;  /* 0x0000b400cc047a23 */ /* 0x002fe40000010806 */
[----:B------:R-:W-:-:S02]  /*7cd0*/  IMAD.MOV.U32 R204, RZ, RZ, R116 ;  /* 0x000000ffffcc7224 */ /* 0x000fc400078e0074 */
[----:B------:R1:W3:Y:S01]  /*7ce0*/  MUFU.EX2 R98, R4 ;  /* 0x0000000400627308 */ /* 0x0002e20000000800 */
[----:B------:R-:W-:Y:S02]  /*7cf0*/  IMAD.MOV.U32 R35, RZ, RZ, R51 ;  /* 0x000000ffff237224 */ /* 0x000fe400078e0033 */
[----:B------:R-:W-:Y:S01]  /*7d00*/  MOV R76, R204 ;  /* 0x000000cc004c7202 */ /* 0x000fe20000000f00 */
[----:B------:R-:W-:Y:S01]  /*7d10*/  IMAD.MOV.U32 R51, RZ, RZ, R86 ;  /* 0x000000ffff337224 */ /* 0x000fe200078e0056 */
[----:B------:R-:W-:Y:S01]  /*7d20*/  MOV R204, R89 ;  /* 0x0000005900cc7202 */ /* 0x000fe20000000f00 */
[----:B-1----:R-:W-:Y:S01]  /*7d30*/  FFMA.FTZ R4, R203, c[0x0][0x2d0], -R6 ;  /* 0x0000b400cb047a23 */ /* 0x002fe20000010806 */
[----:B---3--:R-:W-:Y:S01]  /*7d40*/  F2FP.BF16.PACK_AB R9, R98, R99 ;  /* 0x000000636209723e */ /* 0x008fe200000010ff */
[----:B------:R-:W-:Y:S02]  /*7d50*/  IMAD.MOV.U32 R203, RZ, RZ, R129 ;  /* 0x000000ffffcb7224 */ /* 0x000fe400078e0081 */
[----:B------:R1:W-:Y:S01]  /*7d60*/  MUFU.EX2 R97, R4 ;  /* 0x0000000400617308 */ /* 0x0003e20000000800 */
[----:B------:R-:W3:Y:S01]  /*7d70*/  LDSM.16.MT88.4 R128, [R212+0x2100] ;  /* 0x00210000d480783b */ /* 0x000ee20000004200 */
[----:B------:R-:W-:-:S02]  /*7d80*/  IMAD.MOV.U32 R77, RZ, RZ, R203 ;  /* 0x000000ffff4d7224 */ /* 0x000fc400078e00cb */
[----:B------:R-:W-:Y:S02]  /*7d90*/  IMAD.MOV.U32 R203, RZ, RZ, R88 ;  /* 0x000000ffffcb7224 */ /* 0x000fe400078e0058 */
[----:B-1----:R-:W-:Y:S02]  /*7da0*/  FFMA.FTZ R4, R205, c[0x0][0x2d0], -R6 ;  /* 0x0000b400cd047a23 */ /* 0x002fe40000010806 */
[----:B------:R-:W-:Y:S02]  /*7db0*/  IMAD.MOV.U32 R205, RZ, RZ, R43 ;  /* 0x000000ffffcd7224 */ /* 0x000fe400078e002b */
[----:B------:R1:W4:Y:S02]  /*7dc0*/  MUFU.EX2 R95, R4 ;  /* 0x00000004005f7308 */ /* 0x0003240000000800 */
[--C-:B-1----:R-:W-:Y:S01]  /*7dd0*/  FFMA.FTZ R4, R244, c[0x0][0x2d0], -R7.reuse ;  /* 0x0000b400f4047a23 */ /* 0x102fe20000010807 */
[----:B----4-:R-:W-:Y:S01]  /*7de0*/  F2FP.BF16.PACK_AB R11, R95, R97 ;  /* 0x000000615f0b723e */ /* 0x010fe200000010ff */
[----:B------:R-:W-:Y:S01]  /*7df0*/  FFMA.FTZ R7, R247, c[0x0][0x2d0], -R7 ;  /* 0x0000b400f7077a23 */ /* 0x000fe20000010807 */
[----:B------:R-:W-:-:S03]  /*7e00*/  MOV R247, R66 ;  /* 0x0000004200f77202 */ /* 0x000fc60000000f00 */
[----:B------:R1:W-:Y:S01]  /*7e10*/  MUFU.EX2 R96, R4 ;  /* 0x0000000400607308 */ /* 0x0003e20000000800 */
[----:B------:R-:W-:Y:S02]  /*7e20*/  IMAD.MOV.U32 R66, RZ, RZ, R40 ;  /* 0x000000ffff427224 */ /* 0x000fe400078e0028 */
[----:B------:R-:W-:Y:S01]  /*7e30*/  IMAD.MOV.U32 R244, RZ, RZ, R42 ;  /* 0x000000fffff47224 */ /* 0x000fe200078e002a */
[C---:B--2---:R-:W-:Y:S01]  /*7e40*/  HMMA.16816.F32.BF16 R104, R8.reuse, R36, R176 ;  /* 0x000000240868723c */ /* 0x044fe200000418b0 */
[----:B------:R-:W2:Y:S03]  /*7e50*/  LDSM.16.MT88.4 R40, [R210+0x2900] ;  /* 0x00290000d228783b */ /* 0x000ea60000004200 */
[----:B------:R4:W4:Y:S04]  /*7e60*/  MUFU.EX2 R94, R7 ;  /* 0x00000007005e7308 */ /* 0x0009280000000800 */
[----:B------:R-:W-:Y:S01]  /*7e70*/  HMMA.16816.F32.BF16 R116, R8, R38, R164 ;  /* 0x000000260874723c */ /* 0x000fe200000418a4 */
[----:B-1----:R-:W-:-:S02]  /*7e80*/  FFMA.FTZ R4, R207, c[0x0][0x2d0], -R6 ;  /* 0x0000b400cf047a23 */ /* 0x002fc40000010806 */
[----:B------:R-:W-:-:S04]  /*7e90*/  IMAD.MOV.U32 R207, RZ, RZ, R123 ;  /* 0x000000ffffcf7224 */ /* 0x000fc800078e007b */
[----:B------:R-:W-:Y:S01]  /*7ea0*/  F2FP.BF16.PACK_AB R164, R103, R186 ;  /* 0x000000ba67a4723e */ /* 0x000fe200000010ff */
[----:B------:R1:W-:Y:S01]  /*7eb0*/  MUFU.EX2 R93, R4 ;  /* 0x00000004005d7308 */ /* 0x0003e20000000800 */
[----:B---3--:R-:W-:Y:S01]  /*7ec0*/  HMMA.16816.F32.BF16 R132, R8, R130, R132 ;  /* 0x000000820884723c */ /* 0x008fe20000041884 */
[----:B----4-:R-:W-:Y:S01]  /*7ed0*/  IMAD.MOV.U32 R7, RZ, RZ, R121 ;  /* 0x000000ffff077224 */ /* 0x010fe200078e0079 */
[----:B------:R-:W-:-:S06]  /*7ee0*/  F2FP.BF16.PACK_AB R166, R94, R96 ;  /* 0x000000605ea6723e */ /* 0x000fcc00000010ff */
[----:B------:R-:W-:Y:S01]  /*7ef0*/  HMMA.16816.F32.BF16 R120, R8, R128, R124 ;  /* 0x000000800878723c */ /* 0x000fe2000004187c */
[----:B-1----:R-:W-:-:S07]  /*7f00*/  FFMA.FTZ R4, R229, c[0x0][0x2d0], -R6 ;  /* 0x0000b400e5047a23 */ /* 0x002fce0000010806 */
[C---:B------:R-:W-:Y:S01]  /*7f10*/  HMMA.16816.F32.BF16 R136, R8.reuse, R28, R136 ;  /* 0x0000001c0888723c */ /* 0x040fe20000041888 */
[----:B------:R1:W3:Y:S07]  /*7f20*/  MUFU.EX2 R92, R4 ;  /* 0x00000004005c7308 */ /* 0x0002ee0000000800 */
[C---:B------:R-:W-:Y:S08]  /*7f30*/  HMMA.16816.F32.BF16 R148, R8.reuse, R30, R148 ;  /* 0x0000001e0894723c */ /* 0x040ff00000041894 */
[----:B------:R-:W-:Y:S01]  /*7f40*/  HMMA.16816.F32.BF16 R152, R8, R20, R152 ;  /* 0x000000140898723c */ /* 0x000fe20000041898 */
[----:B-1----:R-:W-:Y:S01]  /*7f50*/  FFMA.FTZ R4, R230, c[0x0][0x2d0], -R6 ;  /* 0x0000b400e6047a23 */ /* 0x002fe20000010806 */
[----:B---3--:R-:W-:Y:S01]  /*7f60*/  F2FP.BF16.PACK_AB R165, R92, R93 ;  /* 0x0000005d5ca5723e */ /* 0x008fe200000010ff */
[----:B------:R-:W-:Y:S01]  /*7f70*/  IMAD.MOV.U32 R230, RZ, RZ, R33 ;  /* 0x000000ffffe67224 */ /* 0x000fe200078e0021 */
[----:B------:R-:W-:Y:S01]  /*7f80*/  MOV R33, R34 ;  /* 0x0000002200217202 */ /* 0x000fe20000000f00 */
[----:B------:R1:W-:Y:S01]  /*7f90*/  MUFU.EX2 R91, R4 ;  /* 0x00000004005b7308 */ /* 0x0003e20000000800 */
[----:B------:R-:W-:-:S02]  /*7fa0*/  MOV R34, R50 ;  /* 0x0000003200227202 */ /* 0x000fc40000000f00 */
[----:B------:R-:W-:Y:S01]  /*7fb0*/  HMMA.16816.F32.BF16 R8, R8, R22, R52 ;  /* 0x000000160808723c */ /* 0x000fe20000041834 */
[----:B------:R-:W3:Y:S01]  /*7fc0*/  LDSM.16.MT88.4 R52, [R211+0x2900] ;  /* 0x00290000d334783b */ /* 0x000ee20000004200 */
[----:B------:R-:W-:-:S04]  /*7fd0*/  FFMA.FTZ R6, R231, c[0x0][0x2d0], -R6 ;  /* 0x0000b400e7067a23 */ /* 0x000fc80000010806 */
[----:B------:R-:W4:Y:S01]  /*7fe0*/  MUFU.EX2 R90, R6 ;  /* 0x00000006005a7308 */ /* 0x000f220000000800 */
[----:B-1----:R-:W-:Y:S01]  /*7ff0*/  FFMA.FTZ R4, R199, c[0x0][0x2d0], -R2 ;  /* 0x0000b400c7047a23 */ /* 0x002fe20000010802 */
[----:B------:R-:W-:-:S06]  /*8000*/  MOV R199, R64 ;  /* 0x0000004000c77202 */ /* 0x000fcc0000000f00 */
[----:B------:R1:W-:Y:S01]  /*8010*/  MUFU.EX2 R89, R4 ;  /* 0x0000000400597308 */ /* 0x0003e20000000800 */
[----:B----4-:R-:W-:-:S07]  /*8020*/  F2FP.BF16.PACK_AB R167, R90, R91 ;  /* 0x0000005b5aa7723e */ /* 0x010fce00000010ff */
[----:B------:R-:W-:Y:S01]  /*8030*/  HMMA.16816.F32.BF16 R104, R164, R16, R104 ;  /* 0x00000010a468723c */ /* 0x000fe20000041868 */
[----:B-1----:R-:W-:-:S07]  /*8040*/  FFMA.FTZ R4, R201, c[0x0][0x2d0], -R2 ;  /* 0x0000b400c9047a23 */ /* 0x002fce0000010802 */
[C---:B------:R-:W-:Y:S01]  /*8050*/  HMMA.16816.F32.BF16 R116, R164.reuse, R18, R116 ;  /* 0x00000012a474723c */ /* 0x040fe20000041874 */
[----:B------:R1:W-:Y:S07]  /*8060*/  MUFU.EX2 R88, R4 ;  /* 0x0000000400587308 */ /* 0x0003ee0000000800 */
[C---:B------:R-:W-:Y:S08]  /*8070*/  HMMA.16816.F32.BF16 R120, R164.reuse, R24, R120 ;  /* 0x00000018a478723c */ /* 0x040ff00000041878 */
[----:B------:R-:W-:Y:S01]  /*8080*/  HMMA.16816.F32.BF16 R132, R164, R26, R132 ;  /* 0x0000001aa484723c */ /* 0x000fe20000041884 */
[----:B-1----:R-:W-:-:S04]  /*8090*/  FFMA.FTZ R4, R202, c[0x0][0x2d0], -R2 ;  /* 0x0000b400ca047a23 */ /* 0x002fc80000010802 */
[----:B------:R1:W-:Y:S03]  /*80a0*/  MUFU.EX2 R87, R4 ;  /* 0x0000000400577308 */ /* 0x0003e60000000800 */
[C---:B--2---:R-:W-:Y:S08]  /*80b0*/  HMMA.16816.F32.BF16 R136, R164.reuse, R40, R136 ;  /* 0x00000028a488723c */ /* 0x044ff00000041888 */
[----:B------:R-:W-:Y:S01]  /*80c0*/  HMMA.16816.F32.BF16 R148, R164, R42, R148 ;  /* 0x0000002aa494723c */ /* 0x000fe20000041894 */
[----:B-1----:R-:W-:-:S07]  /*80d0*/  FFMA.FTZ R4, R206, c[0x0][0x2d0], -R2 ;  /* 0x0000b400ce047a23 */ /* 0x002fce0000010802 */
[C---:B---3--:R-:W-:Y:S01]  /*80e0*/  HMMA.16816.F32.BF16 R152, R164.reuse, R52, R152 ;  /* 0x00000034a498723c */ /* 0x048fe20000041898 */
[----:B------:R1:W2:Y:S07]  /*80f0*/  MUFU.EX2 R86, R4 ;  /* 0x0000000400567308 */ /* 0x0002ae0000000800 */
[----:B------:R-:W-:Y:S07]  /*8100*/  HMMA.16816.F32.BF16 R164, R164, R54, R8 ;  /* 0x00000036a4a4723c */ /* 0x000fee0000041808 */
[----:B------:R-:W-:-:S02]  /*8110*/  FFMA.FTZ R8, R241, c[0x0][0x2d0], -R2 ;  /* 0x0000b400f1087a23 */ /* 0x000fc40000010802 */
[----:B-1----:R-:W-:Y:S01]  /*8120*/  FFMA.FTZ R4, R194, c[0x0][0x2d0], -R0 ;  /* 0x0000b400c2047a23 */ /* 0x002fe20000010800 */
[----:B--2---:R-:W-:-:S03]  /*8130*/  F2FP.BF16.PACK_AB R6, R86, R87 ;  /* 0x000000575606723e */ /* 0x004fc600000010ff */
[----:B------:R1:W-:Y:S02]  /*8140*/  MUFU.EX2 R50, R4 ;  /* 0x0000000400327308 */ /* 0x0003e40000000800 */
[----:B-1----:R-:W-:Y:S02]  /*8150*/  FFMA.FTZ R4, R197, c[0x0][0x2d0], -R0 ;  /* 0x0000b400c5047a23 */ /* 0x002fe40000010800 */
[----:B------:R-:W-:Y:S02]  /*8160*/  IMAD.MOV.U32 R197, RZ, RZ, R207 ;  /* 0x000000ffffc57224 */ /* 0x000fe400078e00cf */
[----:B------:R-:W-:Y:S01]  /*8170*/  IMAD.MOV.U32 R207, RZ, RZ, R7 ;  /* 0x000000ffffcf7224 */ /* 0x000fe200078e0007 */
[----:B------:R-:W-:Y:S01]  /*8180*/  MOV R7, R12 ;  /* 0x0000000c00077202 */ /* 0x000fe20000000f00 */
[----:B------:R-:W-:Y:S02]  /*8190*/  IMAD.MOV.U32 R12, RZ, RZ, R13 ;  /* 0x000000ffff0c7224 */ /* 0x000fe400078e000d */
[----:B------:R-:W-:Y:S01]  /*81a0*/  IMAD.MOV.U32 R13, RZ, RZ, R14 ;  /* 0x000000ffff0d7224 */ /* 0x000fe200078e000e */
[----:B------:R-:W-:Y:S01]  /*81b0*/  MOV R14, R15 ;  /* 0x0000000f000e7202 */ /* 0x000fe20000000f00 */
[----:B------:R-:W-:-:S02]  /*81c0*/  IMAD.MOV.U32 R15, RZ, RZ, R247 ;  /* 0x000000ffff0f7224 */ /* 0x000fc400078e00f7 */
[----:B------:R-:W-:Y:S01]  /*81d0*/  IMAD.MOV.U32 R247, RZ, RZ, R78 ;  /* 0x000000fffff77224 */ /* 0x000fe200078e004e */
[----:B------:R-:W-:Y:S01]  /*81e0*/  MOV R78, R79 ;  /* 0x0000004f004e7202 */ /* 0x000fe20000000f00 */
[----:B------:R-:W-:Y:S02]  /*81f0*/  IMAD.MOV.U32 R79, RZ, RZ, R76 ;  /* 0x000000ffff4f7224 */ /* 0x000fe400078e004c */
[----:B------:R-:W-:Y:S01]  /*8200*/  IMAD.MOV.U32 R76, RZ, RZ, R77 ;  /* 0x000000ffff4c7224 */ /* 0x000fe200078e004d */
[----:B------:R-:W-:Y:S01]  /*8210*/  MOV R77, R32 ;  /* 0x00000020004d7202 */ /* 0x000fe20000000f00 */
[----:B------:R-:W-:Y:S02]  /*8220*/  IMAD.MOV.U32 R32, RZ, RZ, R33 ;  /* 0x000000ffff207224 */ /* 0x000fe400078e0021 */
[----:B------:R-:W-:Y:S02]  /*8230*/  IMAD.MOV.U32 R33, RZ, RZ, R65 ;  /* 0x000000ffff217224 */ /* 0x000fe400078e0041 */
[----:B------:R1:W2:Y:S01]  /*8240*/  MUFU.EX2 R65, R4 ;  /* 0x0000000400417308 */ /* 0x0002a20000000800 */
[----:B------:R-:W-:Y:S01]  /*8250*/  IMAD.MOV.U32 R231, RZ, RZ, R12 ;  /* 0x000000ffffe77224 */ /* 0x000fe200078e000c */
[----:B------:R-:W-:Y:S01]  /*8260*/  MOV R12, R76 ;  /* 0x0000004c000c7202 */ /* 0x000fe20000000f00 */
[----:B------:R-:W-:Y:S01]  /*8270*/  IMAD.MOV.U32 R229, RZ, RZ, R7 ;  /* 0x000000ffffe57224 */ /* 0x000fe200078e0007 */
[----:B------:R-:W-:Y:S01]  /*8280*/  MOV R76, R66 ;  /* 0x00000042004c7202 */ /* 0x000fe20000000f00 */
[----:B------:R-:W-:-:S02]  /*8290*/  IMAD.MOV.U32 R66, RZ, RZ, R51 ;  /* 0x000000ffff427224 */ /* 0x000fc400078e0033 */
[----:B------:R-:W-:Y:S02]  /*82a0*/  IMAD.MOV.U32 R178, RZ, RZ, R78 ;  /* 0x000000ffffb27224 */ /* 0x000fe400078e004e */
[----:B------:R-:W-:Y:S01]  /*82b0*/  IMAD.MOV.U32 R206, RZ, RZ, R76 ;  /* 0x000000ffffce7224 */ /* 0x000fe200078e004c */
[----:B------:R-:W-:Y:S01]  /*82c0*/  MOV R194, R66 ;  /* 0x0000004200c27202 */ /* 0x000fe20000000f00 */
[----:B------:R-:W-:Y:S01]  /*82d0*/  IMAD.MOV.U32 R177, RZ, RZ, R14 ;  /* 0x000000ffffb17224 */ /* 0x000fe200078e000e */
[----:B------:R3:W-:Y:S01]  /*82e0*/  MUFU.EX2 R66, R8 ;  /* 0x0000000800427308 */ /* 0x0007e20000000800 */
[----:B------:R-:W-:Y:S02]  /*82f0*/  IMAD.MOV.U32 R78, RZ, RZ, R34 ;  /* 0x000000ffff4e7224 */ /* 0x000fe400078e0022 */
[----:B------:R-:W-:Y:S02]  /*8300*/  IMAD.MOV.U32 R179, RZ, RZ, R79 ;  /* 0x000000ffffb37224 */ /* 0x000fe400078e004f */
[----:B-1----:R-:W-:Y:S01]  /*8310*/  FFMA.FTZ R4, R193, c[0x0][0x2d0], -R0 ;  /* 0x0000b400c1047a23 */ /* 0x002fe20000010800 */
[----:B------:R-:W-:Y:S01]  /*8320*/  MOV R193, R207 ;  /* 0x000000cf00c17202 */ /* 0x000fe20000000f00 */
[----:B------:R-:W-:Y:S01]  /*8330*/  IMAD.MOV.U32 R14, RZ, RZ, R32 ;  /* 0x000000ffff0e7224 */ /* 0x000fe200078e0020 */
[----:B------:R-:W-:Y:S01]  /*8340*/  MOV R207, R15 ;  /* 0x0000000f00cf7202 */ /* 0x000fe20000000f00 */
[----:B------:R1:W-:Y:S01]  /*8350*/  MUFU.EX2 R64, R4 ;  /* 0x0000000400407308 */ /* 0x0003e20000000800 */
[----:B------:R-:W-:Y:S01]  /*8360*/  MOV R15, R33 ;  /* 0x00000021000f7202 */ /* 0x000fe20000000f00 */
[----:B------:R-:W-:Y:S01]  /*8370*/  IMAD.MOV.U32 R79, RZ, RZ, R35 ;  /* 0x000000ffff4f7224 */ /* 0x000fe200078e0023 */
[----:B------:R-:W-:Y:S01]  /*8380*/  MOV R202, R179 ;  /* 0x000000b300ca7202 */ /* 0x000fe20000000f00 */
[----:B------:R-:W-:-:S02]  /*8390*/  IMAD.MOV.U32 R201, RZ, RZ, R178 ;  /* 0x000000ffffc97224 */ /* 0x000fc400078e00b2 */
[----:B------:R-:W-:Y:S01]  /*83a0*/  IMAD.MOV.U32 R178, RZ, RZ, R15 ;  /* 0x000000ffffb27224 */ /* 0x000fe200078e000f */
[----:B------:R-:W-:Y:S01]  /*83b0*/  MOV R179, R79 ;  /* 0x0000004f00b37202 */ /* 0x000fe20000000f00 */
[----:B---3--:R-:W-:Y:S02]  /*83c0*/  FFMA.FTZ R8, R243, c[0x0][0x2d0], -R2 ;  /* 0x0000b400f3087a23 */ /* 0x008fe40000010802 */
[----:B-1----:R-:W-:Y:S02]  /*83d0*/  FFMA.FTZ R4, R192, c[0x0][0x2d0], -R0 ;  /* 0x0000b400c0047a23 */ /* 0x002fe40000010800 */
[----:B------:R-:W-:Y:S02]  /*83e0*/  IMAD.MOV.U32 R192, RZ, RZ, R13 ;  /* 0x000000ffffc07224 */ /* 0x000fe400078e000d */
[----:B------:R1:W3:Y:S01]  /*83f0*/  MUFU.EX2 R51, R4 ;  /* 0x0000000400337308 */ /* 0x0002e20000000800 */
[----:B------:R-:W-:Y:S02]  /*8400*/  IMAD.MOV.U32 R13, RZ, RZ, R77 ;  /* 0x000000ffff0d7224 */ /* 0x000fe400078e004d */
[----:B------:R-:W-:Y:S01]  /*8410*/  IMAD.MOV.U32 R77, RZ, RZ, R67 ;  /* 0x000000ffff4d7224 */ /* 0x000fe200078e0043 */
[----:B------:R-:W-:-:S02]  /*8420*/  MOV R67, R5 ;  /* 0x0000000500437202 */ /* 0x000fc40000000f00 */
[----:B--2---:R-:W-:Y:S01]  /*8430*/  F2FP.BF16.PACK_AB R5, R65, R50 ;  /* 0x000000324105723e */ /* 0x004fe200000010ff */
[----:B------:R-:W-:Y:S01]  /*8440*/  IMAD.MOV.U32 R176, RZ, RZ, R77 ;  /* 0x000000ffffb07224 */ /* 0x000fe200078e004d */
[----:B-1----:R-:W-:Y:S02]  /*8450*/  F2FP.BF16.PACK_AB R4, R88, R89 ;  /* 0x000000595804723e */ /* 0x002fe400000010ff */
[----:B---3--:R-:W-:-:S07]  /*8460*/  F2FP.BF16.PACK_AB R7, R51, R64 ;  /* 0x000000403307723e */ /* 0x008fce00000010ff */
[C---:B------:R-:W-:Y:S07]  /*8470*/  HMMA.16816.F32.BF16 R112, R4.reuse, R170, R112 ;  /* 0x000000aa0470723c */ /* 0x040fee0000041870 */
[----:B------:R-:W-:Y:S01]  /*8480*/  IMAD.MOV.U32 R170, RZ, RZ, R67 ;  /* 0x000000ffffaa7224 */ /* 0x000fe200078e0043 */
[----:B------:R-:W-:Y:S01]  /*8490*/  HMMA.16816.F32.BF16 R32, R4, R162, R80 ;  /* 0x000000a20420723c */ /* 0x000fe20000041850 */
[----:B------:R1:W-:Y:S01]  /*84a0*/  MUFU.EX2 R67, R8 ;  /* 0x0000000800437308 */ /* 0x0003e20000000800 */
[----:B------:R-:W-:-:S05]  /*84b0*/  MOV R171, R14 ;  /* 0x0000000e00ab7202 */ /* 0x000fca0000000f00 */
[----:B------:R-:W-:Y:S01]  /*84c0*/  IMAD.MOV.U32 R83, RZ, RZ, R177 ;  /* 0x000000ffff537224 */ /* 0x000fe200078e00b1 */
[----:B------:R-:W-:Y:S01]  /*84d0*/  HMMA.16816.F32.BF16 R124, R4, R160, R44 ;  /* 0x000000a0047c723c */ /* 0x000fe2000004182c */
[----:B------:R-:W-:Y:S01]  /*84e0*/  IMAD.MOV.U32 R177, RZ, RZ, R78 ;  /* 0x000000ffffb17224 */ /* 0x000fe200078e004e */
[----:B------:R-:W-:Y:S01]  /*84f0*/  MOV R81, R49 ;  /* 0x0000003100517202 */ /* 0x000fe20000000f00 */
[----:B------:R-:W-:-:S05]  /*8500*/  IMAD.MOV.U32 R82, RZ, RZ, R48 ;  /* 0x000000ffff527224 */ /* 0x000fca00078e0030 */
[----:B------:R-:W-:Y:S01]  /*8510*/  HMMA.16816.F32.BF16 R108, R4, R168, R108 ;  /* 0x000000a8046c723c */ /* 0x000fe2000004186c */
[----:B-1----:R-:W-:-:S04]  /*8520*/  FFMA.FTZ R8, R242, c[0x0][0x2d0], -R2 ;  /* 0x0000b400f2087a23 */ /* 0x002fc80000010802 */
[----:B------:R1:W-:Y:S02]  /*8530*/  MUFU.EX2 R76, R8 ;  /* 0x00000008004c7308 */ /* 0x0003e40000000800 */
[----:B------:R-:W-:Y:S01]  /*8540*/  IMAD.MOV.U32 R169, RZ, RZ, R12 ;  /* 0x000000ffffa97224 */ /* 0x000fe200078e000c */
[----:B------:R-:W-:Y:S01]  /*8550*/  HMMA.16816.F32.BF16 R140, R4, R156, R140 ;  /* 0x0000009c048c723c */ /* 0x000fe2000004188c */
[----:B------:R-:W-:-:S07]  /*8560*/  IMAD.MOV.U32 R168, RZ, RZ, R13 ;  /* 0x000000ffffa87224 */ /* 0x000fce00078e000d */
[----:B------:R-:W-:Y:S01]  /*8570*/  HMMA.16816.F32.BF16 R12, R4, R172, R60 ;  /* 0x000000ac040c723c */ /* 0x000fe2000004183c */
[----:B-1----:R-:W-:-:S07]  /*8580*/  FFMA.FTZ R8, R240, c[0x0][0x2d0], -R2 ;  /* 0x0000b400f0087a23 */ /* 0x002fce0000010802 */
[----:B------:R-:W-:Y:S01]  /*8590*/  HMMA.16816.F32.BF16 R144, R4, R158, R144 ;  /* 0x0000009e0490723c */ /* 0x000fe20000041890 */
[----:B------:R1:W-:Y:S02]  /*85a0*/  MUFU.EX2 R77, R8 ;  /* 0x00000008004d7308 */ /* 0x0003e40000000800 */
[----:B-1----:R-:W-:-:S06]  /*85b0*/  FFMA.FTZ R8, R238, c[0x0][0x2d0], -R2 ;  /* 0x0000b400ee087a23 */ /* 0x002fcc0000010802 */
[----:B------:R1:W-:Y:S02]  /*85c0*/  MUFU.EX2 R78, R8 ;  /* 0x00000008004e7308 */ /* 0x0003e40000000800 */
[----:B-1----:R-:W-:-:S06]  /*85d0*/  FFMA.FTZ R8, R239, c[0x0][0x2d0], -R2 ;  /* 0x0000b400ef087a23 */ /* 0x002fcc0000010802 */
[----:B------:R1:W2:Y:S02]  /*85e0*/  MUFU.EX2 R79, R8 ;  /* 0x00000008004f7308 */ /* 0x0002a40000000800 */
[----:B-1----:R-:W-:Y:S01]  /*85f0*/  FFMA.FTZ R8, R198, c[0x0][0x2d0], -R0 ;  /* 0x0000b400c6087a23 */ /* 0x002fe20000010800 */
[----:B------:R-:W-:Y:S01]  /*8600*/  PLOP3.LUT P0, PT, PT, PT, UP0, 0x40, 0x0 ;  /* 0x000000000000781c */ /* 0x000fe20003f0e808 */
[----:B------:R-:W-:Y:S01]  /*8610*/  @UP2 UMOV UR15, UR19 ;  /* 0x00000013000f2c82 */ /* 0x000fe20008000000 */
[----:B--2---:R-:W-:-:S03]  /*8620*/  F2FP.BF16.PACK_AB R160, R79, R78 ;  /* 0x0000004e4fa0723e */ /* 0x004fc600000010ff */
[----:B------:R1:W-:Y:S02]  /*8630*/  MUFU.EX2 R45, R8 ;  /* 0x00000008002d7308 */ /* 0x0003e40000000800 */
[----:B-1----:R-:W-:-:S06]  /*8640*/  FFMA.FTZ R8, R195, c[0x0][0x2d0], -R0 ;  /* 0x0000b400c3087a23 */ /* 0x002fcc0000010800 */
[----:B------:R1:W2:Y:S02]  /*8650*/  MUFU.EX2 R46, R8 ;  /* 0x00000008002e7308 */ /* 0x0002a40000000800 */
[----:B-1----:R-:W-:-:S06]  /*8660*/  FFMA.FTZ R8, R196, c[0x0][0x2d0], -R0 ;  /* 0x0000b400c4087a23 */ /* 0x002fcc0000010800 */
[----:B------:R1:W-:Y:S02]  /*8670*/  MUFU.EX2 R48, R8 ;  /* 0x0000000800307308 */ /* 0x0003e40000000800 */
[----:B-1----:R-:W-:-:S06]  /*8680*/  FFMA.FTZ R8, R187, c[0x0][0x2d0], -R0 ;  /* 0x0000b400bb087a23 */ /* 0x002fcc0000010800 */
[----:B------:R1:W3:Y:S02]  /*8690*/  MUFU.EX2 R49, R8 ;  /* 0x0000000800317308 */ /* 0x0002e40000000800 */
[--C-:B-1----:R-:W-:Y:S02]  /*86a0*/  FFMA.FTZ R8, R245, c[0x0][0x2d0], -R2.reuse ;  /* 0x0000b400f5087a23 */ /* 0x102fe40000010802 */
[----:B------:R-:W-:-:S04]  /*86b0*/  FFMA.FTZ R2, R246, c[0x0][0x2d0], -R2 ;  /* 0x0000b400f6027a23 */ /* 0x000fc80000010802 */
[----:B------:R1:W-:Y:S02]  /*86c0*/  MUFU.EX2 R60, R8 ;  /* 0x00000008003c7308 */ /* 0x0003e40000000800 */
[----:B-1----:R-:W-:Y:S06]  /*86d0*/  HMMA.16816.F32.BF16 R8, R4, R174, R56 ;  /* 0x000000ae0408723c */ /* 0x002fec0000041838 */
[----:B------:R1:W4:Y:S01]  /*86e0*/  MUFU.EX2 R56, R2 ;  /* 0x0000000200387308 */ /* 0x0003220000000800 */
[----:B------:R-:W-:Y:S02]  /*86f0*/  F2FP.BF16.PACK_AB R4, R67, R66 ;  /* 0x000000424304723e */ /* 0x000fe400000010ff */
[----:B------:R-:W-:-:S02]  /*8700*/  F2FP.BF16.PACK_AB R6, R77, R76 ;  /* 0x0000004c4d06723e */ /* 0x000fc400000010ff */
[----:B--2---:R-:W-:Y:S02]  /*8710*/  F2FP.BF16.PACK_AB R5, R46, R45 ;  /* 0x0000002d2e05723e */ /* 0x004fe400000010ff */
[----:B---3--:R-:W-:Y:S01]  /*8720*/  F2FP.BF16.PACK_AB R7, R49, R48 ;  /* 0x000000303107723e */ /* 0x008fe200000010ff */
[----:B-1----:R-:W-:Y:S01]  /*8730*/  FFMA.FTZ R2, R189, c[0x0][0x2d0], -R0 ;  /* 0x0000b400bd027a23 */ /* 0x002fe20000010800 */
[----:B----4-:R-:W-:-:S05]  /*8740*/  F2FP.BF16.PACK_AB R162, R56, R60 ;  /* 0x0000003c38a2723e */ /* 0x010fca00000010ff */
[C---:B------:R-:W-:Y:S01]  /*8750*/  HMMA.16816.F32.BF16 R108, R4.reuse, R36, R108 ;  /* 0x00000024046c723c */ /* 0x040fe2000004186c */
[----:B------:R1:W-:Y:S07]  /*8760*/  MUFU.EX2 R47, R2 ;  /* 0x00000002002f7308 */ /* 0x0003ee0000000800 */
[C---:B------:R-:W-:Y:S08]  /*8770*/  HMMA.16816.F32.BF16 R124, R4.reuse, R128, R124 ;  /* 0x00000080047c723c */ /* 0x040ff0000004187c */
[----:B------:R-:W-:Y:S01]  /*8780*/  HMMA.16816.F32.BF16 R112, R4, R38, R112 ;  /* 0x000000260470723c */ /* 0x000fe20000041870 */
[----:B-1----:R-:W-:-:S04]  /*8790*/  FFMA.FTZ R2, R191, c[0x0][0x2d0], -R0 ;  /* 0x0000b400bf027a23 */ /* 0x002fc80000010800 */
[----:B------:R1:W2:Y:S03]  /*87a0*/  MUFU.EX2 R44, R2 ;  /* 0x00000002002c7308 */ /* 0x0002a60000000800 */
[C---:B------:R-:W-:Y:S08]  /*87b0*/  HMMA.16816.F32.BF16 R128, R4.reuse, R130, R32 ;  /* 0x000000820480723c */ /* 0x040ff00000041820 */
[----:B------:R-:W-:Y:S01]  /*87c0*/  HMMA.16816.F32.BF16 R140, R4, R28, R140 ;  /* 0x0000001c048c723c */ /* 0x000fe2000004188c */
[--C-:B-1----:R-:W-:Y:S01]  /*87d0*/  FFMA.FTZ R2, R190, c[0x0][0x2d0], -R0.reuse ;  /* 0x0000b400be027a23 */ /* 0x102fe20000010800 */
[----:B--2---:R-:W-:Y:S01]  /*87e0*/  F2FP.BF16.PACK_AB R161, R44, R47 ;  /* 0x0000002f2ca1723e */ /* 0x004fe200000010ff */
[----:B------:R-:W-:-:S05]  /*87f0*/  FFMA.FTZ R0, R188, c[0x0][0x2d0], -R0 ;  /* 0x0000b400bc007a23 */ /* 0x000fca0000010800 */
[C---:B------:R-:W-:Y:S01]  /*8800*/  HMMA.16816.F32.BF16 R144, R4.reuse, R30, R144 ;  /* 0x0000001e0490723c */ /* 0x040fe20000041890 */
[----:B------:R1:W-:Y:S07]  /*8810*/  MUFU.EX2 R37, R2 ;  /* 0x0000000200257308 */ /* 0x0003ee0000000800 */
[C---:B------:R-:W-:Y:S01]  /*8820*/  HMMA.16816.F32.BF16 R12, R4.reuse, R20, R12 ;  /* 0x00000014040c723c */ /* 0x040fe2000004180c */
[----:B------:R2:W3:Y:S07]  /*8830*/  MUFU.EX2 R36, R0 ;  /* 0x0000000000247308 */ /* 0x0004ee0000000800 */
[----:B------:R-:W-:Y:S01]  /*8840*/  HMMA.16816.F32.BF16 R8, R4, R22, R8 ;  /* 0x000000160408723c */ /* 0x000fe20000041808 */
[----:B-1----:R-:W-:-:S02]  /*8850*/  FADD.FTZ R2, R214, R215 ;  /* 0x000000d7d6027221 */ /* 0x002fc40000010000 */
[----:B------:R1:W5:Y:S01]  /*8860*/  LDL.LU R215, [R1+0x3c] ;  /* 0x00003c0001d77983 */ /* 0x0003620000300800 */
[----:B--2---:R-:W-:-:S03]  /*8870*/  FADD.FTZ R0, R82, R81 ;  /* 0x0000005152007221 */ /* 0x004fc60000010000 */
[----:B------:R1:W5:Y:S01]  /*8880*/  LDL.LU R214, [R1+0x38] ;  /* 0x0000380001d67983 */ /* 0x0003620000300800 */
[----:B------:R-:W-:Y:S01]  /*8890*/  FADD.FTZ R6, R208, R213 ;  /* 0x000000d5d0067221 */ /* 0x000fe20000010000 */
[----:B---3--:R-:W-:Y:S01]  /*88a0*/  F2FP.BF16.PACK_AB R163, R36, R37 ;  /* 0x0000002524a3723e */ /* 0x008fe200000010ff */
[----:B------:R-:W-:Y:S01]  /*88b0*/  FADD.FTZ R0, R83, R0 ;  /* 0x0000000053007221 */ /* 0x000fe20000010000 */
[----:B------:R1:W5:Y:S01]  /*88c0*/  LDL.LU R213, [R1+0x34] ;  /* 0x0000340001d57983 */ /* 0x0003620000300800 */
[----:B------:R-:W-:Y:S02]  /*88d0*/  FADD.FTZ R2, R170, R2 ;  /* 0x00000002aa027221 */ /* 0x000fe40000010000 */
[----:B------:R-:W-:Y:S01]  /*88e0*/  FADD.FTZ R0, R168, R0 ;  /* 0x00000000a8007221 */ /* 0x000fe20000010000 */
[----:B------:R1:W5:Y:S01]  /*88f0*/  LDL.LU R208, [R1+0x30] ;  /* 0x0000300001d07983 */ /* 0x0003620000300800 */
[----:B------:R-:W-:Y:S01]  /*8900*/  FADD.FTZ R6, R171, R6 ;  /* 0x00000006ab067221 */ /* 0x000fe20000010000 */
[----:B------:R-:W-:Y:S01]  /*8910*/  @UP2 USHF.R.U32.HI UR14, URZ, UR17, UR15 ;  /* 0x000000113f0e2299 */ /* 0x000fe2000801160f */
        /* <DEDUP_REMOVED lines=86> */
[----:B------:R-:W-:Y:S01]  /*8e80*/  FADD.FTZ R0, R36, R0 ;  /* 0x0000000024007221 */ /* 0x000fe20000010000 */
[----:B------:R1:W-:Y:S04]  /*8e90*/  STL [R1+0x14], R5 ;  /* 0x0000140501007387 */ /* 0x0003e80000100800 */
[----:B------:R1:W-:Y:S04]  /*8ea0*/  STL [R1+0x18], R4 ;  /* 0x0000180401007387 */ /* 0x0003e80000100800 */
[----:B------:R1:W-:Y:S04]  /*8eb0*/  STL [R1+0x1c], R2 ;  /* 0x00001c0201007387 */ /* 0x0003e80000100800 */
[----:B------:R1:W-:Y:S01]  /*8ec0*/  STL [R1+0x20], R0 ;  /* 0x0000200001007387 */ /* 0x0003e20000100800 */
[----:B------:R-:W-:Y:S01]  /*8ed0*/  UIADD3 UR14, UR13, UR14, URZ ;  /* 0x0000000e0d0e7290 */ /* 0x000fe2000fffe03f */
[----:B------:R-:W-:Y:S02]  /*8ee0*/  HMMA.16816.F32.BF16 R124, R160, R24, R124 ;  /* 0x00000018a07c723c */ /* 0x000fe4000004187c */
[----:B------:R-:W-:Y:S01]  /*8ef0*/  ULDC UR13, c[0x0][0x328] ;  /* 0x0000ca00000d7ab9 */ /* 0x000fe20000000800 */
[----:B------:R-:W-:Y:S01]  /*8f00*/  IMAD.U32 R227, RZ, RZ, UR6 ;  /* 0x00000006ffe37e24 */ /* 0x000fe2000f8e00ff */
[----:B------:R-:W-:-:S04]  /*8f10*/  UIADD3 UR13, UR14, UR13, URZ ;  /* 0x0000000d0e0d7290 */ /* 0x000fc8000fffe03f */
[C---:B------:R-:W-:Y:S08]  /*8f20*/  HMMA.16816.F32.BF16 R128, R160.reuse, R26, R128 ;  /* 0x0000001aa080723c */ /* 0x040ff00000041880 */
[C---:B------:R-:W-:Y:S08]  /*8f30*/  HMMA.16816.F32.BF16 R140, R160.reuse, R40, R140 ;  /* 0x00000028a08c723c */ /* 0x040ff0000004188c */
[C---:B------:R-:W-:Y:S08]  /*8f40*/  HMMA.16816.F32.BF16 R144, R160.reuse, R42, R144 ;  /* 0x0000002aa090723c */ /* 0x040ff00000041890 */
[C---:B------:R-:W-:Y:S08]  /*8f50*/  HMMA.16816.F32.BF16 R156, R160.reuse, R52, R12 ;  /* 0x00000034a09c723c */ /* 0x040ff0000004180c */
[----:B------:R-:W-:Y:S01]  /*8f60*/  HMMA.16816.F32.BF16 R160, R160, R54, R8 ;  /* 0x00000036a0a0723c */ /* 0x000fe20000041808 */
[----:B------:R-:W-:Y:S07]  /*8f70*/  @P0 BRA `(.L_x_167) ;  /* 0x0000015000000947 */ /* 0x000fee0003800000 */
[----:B-1----:R-:W-:Y:S01]  /*8f80*/  ISETP.LT.AND P0, PT, RZ, UR14, PT ;  /* 0x0000000eff007c0c */ /* 0x002fe2000bf01270 */
[----:B------:R-:W-:-:S02]  /*8f90*/  UIADD3 UR16, UR14, -0x1, URZ ;  /* 0xffffffff0e107890 */ /* 0x000fc4000fffe03f */
[----:B------:R-:W-:-:S10]  /*8fa0*/  ULDC UR6, c[0x0][0x32c] ;  /* 0x0000cb0000067ab9 */ /* 0x000fd40000000800 */
[----:B------:R-:W-:Y:S05]  /*8fb0*/  @P0 BRA `(.L_x_168) ;  /* 0x0000008000000947 */ /* 0x000fea0003800000 */
[----:B------:R-:W-:Y:S02]  /*8fc0*/  UISETP.NE.AND UP3, UPT, UR6, 0x1, UPT ;  /* 0x000000010600788c */ /* 0x000fe4000bf65270 */
[----:B------:R-:W-:-:S03]  /*8fd0*/  UIADD3 UR16, -UR14, URZ, URZ ;  /* 0x0000003f0e107290 */ /* 0x000fc6000fffe13f */
[----:B------:R-:W-:Y:S02]  /*8fe0*/  ULDC.64 UR14, c[0x0][0x330] ;  /* 0x0000cc00000e7ab9 */ /* 0x000fe40000000a00 */
[----:B------:R-:W-:-:S07]  /*8ff0*/  UIMAD.WIDE.U32 UR18, UR16, UR14, URZ ;  /* 0x0000000e101272a5 */ /* 0x000fce000f8e003f */
[----:B------:R-:W-:Y:S02]  /*9000*/  @UP3 UMOV UR17, UR19 ;  /* 0x0000001300113c82 */ /* 0x000fe40008000000 */
[----:B------:R-:W-:-:S04]  /*9010*/  @UP3 USHF.R.U32.HI UR16, URZ, UR15, UR17 ;  /* 0x0000000f3f103299 */ /* 0x000fc80008011611 */
[----:B------:R-:W-:Y:S01]  /*9020*/  ULOP3.LUT UR16, URZ, UR16, URZ, 0x33, !UPT ;  /* 0x000000103f107292 */ /* 0x000fe2000f8e333f */
[----:B------:R-:W-:Y:S05]  /*9030*/  BRA `(.L_x_169) ;  /* 0x0000005000007947 */ /* 0x000fea0003800000 */
.L_x_168:
[----:B------:R-:W-:Y:S02]  /*9040*/  UISETP.NE.AND UP3, UPT, UR6, 0x1, UPT ;  /* 0x000000010600788c */ /* 0x000fe4000bf65270 */
[----:B------:R-:W-:Y:S02]  /*9050*/  ULDC.64 UR14, c[0x0][0x330] ;  /* 0x0000cc00000e7ab9 */ /* 0x000fe40000000a00 */
[----:B------:R-:W-:-:S07]  /*9060*/  UIMAD.WIDE.U32 UR18, UR16, UR14, URZ ;  /* 0x0000000e101272a5 */ /* 0x000fce000f8e003f */
[----:B------:R-:W-:Y:S02]  /*9070*/  @UP3 UMOV UR17, UR19 ;  /* 0x0000001300113c82 */ /* 0x000fe40008000000 */
[----:B------:R-:W-:Y:S02]  /*9080*/  @UP3 USHF.R.U32.HI UR16, URZ, UR15, UR17 ;  /* 0x0000000f3f103299 */ /* 0x000fe40008011611 */
.L_x_169:
[----:B------:R-:W-:Y:S02]  /*9090*/  ULDC UR14, c[0x0][0x32c] ;  /* 0x0000cb00000e7ab9 */ /* 0x000fe40000000800 */
[----:B------:R-:W-:-:S04]  /*90a0*/  UIMAD UR14, UR16, UR6, UR14 ;  /* 0x00000006100e72a4 */ /* 0x000fc8000f8e020e */
[----:B------:R-:W-:-:S04]  /*90b0*/  UISETP.LT.AND UP3, UPT, UR13, UR14, UPT ;  /* 0x0000000e0d00728c */ /* 0x000fc8000bf61270 */
[----:B------:R-:W-:-:S04]  /*90c0*/  USEL UR13, UR13, UR14, UP3 ;  /* 0x0000000e0d0d7287 */ /* 0x000fc80009800000 */
.L_x_167:
[----:B-1----:R-:W-:-:S07]  /*90d0*/  UIMAD.WIDE UR14, UR13, 0x2aaaaaab, URZ ;  /* 0x2aaaaaab0d0e78a5 */ /* 0x002fce000f8e023f */
[----:B------:R-:W-:Y:S02]  /*90e0*/  UMOV UR13, UR15 ;  /* 0x0000000f000d7c82 */ /* 0x000fe40008000000 */
[----:B------:R-:W-:-:S04]  /*90f0*/  USHF.R.U32.HI UR6, URZ, 0x1f, UR13 ;  /* 0x0000001f3f067899 */ /* 0x000fc8000801160d */
[----:B------:R-:W-:-:S04]  /*9100*/  ULEA.HI.SX32 UR6, UR13, UR6, 0x1c ;  /* 0x000000060d067291 */ /* 0x000fc8000f8fe23f */
[----:B------:R-:W-:-:S04]  /*9110*/  UISETP.LT.AND UP3, UPT, UR5, UR6, UPT ;  /* 0x000000060500728c */ /* 0x000fc8000bf61270 */
[----:B------:R-:W-:-:S06]  /*9120*/  USEL UR6, UR5, UR6, !UP3 ;  /* 0x0000000605067287 */ /* 0x000fcc000d800000 */
[----:B------:R-:W-:-:S13]  /*9130*/  ISETP.GE.AND P0, PT, R227, UR6, PT ;  /* 0x00000006e3007c0c */ /* 0x000fda000bf06270 */
[----:B------:R-:W-:Y:S05]  /*9140*/  @!P0 BRA `(.L_x_170) ;  /* 0x00006ad000008947 */ /* 0x000fea0003800000 */
[----:B------:R-:W-:Y:S01]  /*9150*/  IMAD.MOV.U32 R101, RZ, RZ, R71 ;  /* 0x000000ffff657224 */ /* 0x000fe200078e0047 */
[----:B------:R-:W-:Y:S01]  /*9160*/  MOV R103, R3 ;  /* 0x0000000300677202 */ /* 0x000fe20000000f00 */
[----:B------:R-:W-:Y:S01]  /*9170*/  IMAD.MOV.U32 R100, RZ, RZ, R72 ;  /* 0x000000ffff647224 */ /* 0x000fe200078e0048 */
[----:B------:R-:W-:Y:S02]  /*9180*/  MOV R102, R70 ;  /* 0x0000004600667202 */ /* 0x000fe40000000f00 */
.L_x_189:
[----:B------:R-:W-:Y:S04]  /*9190*/  DEPBAR.LE SB0, 0x0 ;  /* 0x000080000000791a */ /* 0x000fe80000000000 */
[----:B------:R-:W-:Y:S01]  /*91a0*/  BAR.SYNC.DEFER_BLOCKING 0x0 ;  /* 0x0000000000007b1d */ /* 0x000fe20000010000 */
[----:B------:R-:W-:Y:S05]  /*91b0*/  ISETP.LT.AND P0, PT, R227, UR5, PT ;  /* 0x00000005e3007c0c */ /* 0x000fea000bf01270 */
[----:B-1---5:R1:W2:Y:S04]  /*91c0*/  LDSM.16.M88.4 R96, [R215+0x6100] ;  /* 0x00610000d760783b */ /* 0x0222a80000000200 */
[----:B------:R1:W3:Y:S04]  /*91d0*/  LDSM.16.M88.4 R92, [R215+0x8100] ;  /* 0x00810000d75c783b */ /* 0x0002e80000000200 */
        /* <DEDUP_REMOVED lines=9> */
[----:B------:R1:W1:Y:S04]  /*9270*/  LDSM.16.M88.4 R184, [R224] ;  /* 0x00000000e0b8783b */ /* 0x0002680000000200 */
[----:B------:R1:W1:Y:S04]  /*9280*/  LDSM.16.M88.4 R188, [R223] ;  /* 0x00000000dfbc783b */ /* 0x0002680000000200 */
[----:B------:R1:W1:Y:S04]  /*9290*/  LDSM.16.M88.4 R192, [R222] ;  /* 0x00000000dec0783b */ /* 0x0002680000000200 */
[----:B------:R1:W1:Y:S04]  /*92a0*/  LDSM.16.M88.4 R196, [R221] ;  /* 0x00000000ddc4783b */ /* 0x0002680000000200 */
[----:B------:R1:W1:Y:S01]  /*92b0*/  LDSM.16.M88.4 R200, [R220] ;  /* 0x00000000dcc8783b */ /* 0x0002620000000200 */
[----:B------:R-:W-:-:S05]  /*92c0*/  @P0 BRA `(.L_x_171) ;  /* 0x000002c000000947 */ /* 0x000fca0003800000 */
[----:B--234-:R-:W2:Y:S01]  /*92d0*/  LDL R15, [R1+0xc] ;  /* 0x00000c00010f7983 */ /* 0x01cea20000100800 */
[----:B------:R-:W-:Y:S01]  /*92e0*/  SHF.R.S32.HI R0, RZ, 0x1f, R234 ;  /* 0x0000001fff007819 */ /* 0x000fe200000114ea */
[----:B------:R-:W-:Y:S01]  /*92f0*/  IMAD.WIDE.U32 R2, R234, c[0x0][0x208], RZ ;  /* 0x00008200ea027a25 */ /* 0x000fe200078e00ff */
[----:B------:R-:W-:Y:S03]  /*9300*/  SHF.R.S32.HI R4, RZ, 0x1f, R228 ;  /* 0x0000001fff047819 */ /* 0x000fe600000114e4 */
[----:B------:R-:W-:Y:S02]  /*9310*/  IMAD R0, R0, c[0x0][0x208], RZ ;  /* 0x0000820000007a24 */ /* 0x000fe400078e02ff */
[----:B------:R-:W-:Y:S02]  /*9320*/  IMAD R4, R4, c[0x0][0x218], RZ ;  /* 0x0000860004047a24 */ /* 0x000fe400078e02ff */
[----:B------:R-:W-:Y:S02]  /*9330*/  IMAD R0, R234, c[0x0][0x20c], R0 ;  /* 0x00008300ea007a24 */ /* 0x000fe400078e0200 */
[C---:B------:R-:W-:Y:S02]  /*9340*/  IMAD R4, R228.reuse, c[0x0][0x21c], R4 ;  /* 0x00008700e4047a24 */ /* 0x040fe400078e0204 */
[----:B------:R-:W-:Y:S04]  /*9350*/  IMAD.IADD R3, R3, 0x1, R0 ;  /* 0x0000000103037824 */ /* 0x000fe800078e0200 */
[----:B------:R-:W-:Y:S05]  /*9360*/  IMAD.WIDE.U32 R2, R228, c[0x0][0x218], R2 ;  /* 0x00008600e4027a25 */ /* 0x000fea00078e0002 */
[----:B------:R-:W-:Y:S04]  /*9370*/  IADD3 R0, P0, R2, UR44, RZ ;  /* 0x0000002c02007c10 */ /* 0x000fe8000ff1e0ff */
[----:B------:R-:W-:Y:S02]  /*9380*/  IADD3.X R3, R3, UR9, R4, P0, !PT ;  /* 0x0000000903037c10 */ /* 0x000fe400087fe404 */
[C---:B------:R-:W-:Y:S04]  /*9390*/  LEA R2, P0, R0.reuse, c[0x0][0x1f8], 0x1 ;  /* 0x00007e0000027a11 */ /* 0x040fe800078008ff */
[----:B------:R-:W-:Y:S01]  /*93a0*/  LEA.HI.X R0, R0, c[0x0][0x1fc], R3, 0x1, P0 ;  /* 0x00007f0000007a11 */ /* 0x000fe200000f0c03 */
[----:B------:R-:W3:Y:S04]  /*93b0*/  SHFL.IDX PT, R4, R2, RZ, 0x181f ;  /* 0x00181fff02047589 */ /* 0x000ee800000e0000 */
[----:B------:R-:W-:Y:S04]  /*93c0*/  SHFL.IDX PT, R3, R0, RZ, 0x181f ;  /* 0x00181fff00037589 */ /* 0x000fe800000e0000 */
[----:B------:R-:W-:Y:S04]  /*93d0*/  SHFL.IDX PT, R10, R2, 0x1, 0x181f ;  /* 0x00381f00020a7f89 */ /* 0x000fe800000e0000 */
[----:B------:R-:W4:Y:S04]  /*93e0*/  SHFL.IDX PT, R8, R2, 0x2, 0x181f ;  /* 0x00581f0002087f89 */ /* 0x000f2800000e0000 */
[----:B------:R-:W-:Y:S04]  /*93f0*/  SHFL.IDX PT, R7, R0, 0x1, 0x181f ;  /* 0x00381f0000077f89 */ /* 0x000fe800000e0000 */
[----:B------:R-:W5:Y:S04]  /*9400*/  SHFL.IDX PT, R6, R2, 0x3, 0x181f ;  /* 0x00781f0002067f89 */ /* 0x000f6800000e0000 */
[----:B------:R-:W-:Y:S04]  /*9410*/  SHFL.IDX PT, R9, R2, 0x4, 0x181f ;  /* 0x00981f0002097f89 */ /* 0x000fe800000e0000 */
[----:B------:R-:W-:Y:S04]  /*9420*/  SHFL.IDX PT, R14, R0, 0x2, 0x181f ;  /* 0x00581f00000e7f89 */ /* 0x000fe800000e0000 */
[----:B------:R-:W1:Y:S04]  /*9430*/  SHFL.IDX PT, R13, R0, 0x3, 0x181f ;  /* 0x00781f00000d7f89 */ /* 0x000e6800000e0000 */
[----:B------:R-:W1:Y:S04]  /*9440*/  SHFL.IDX PT, R2, R2, 0x5, 0x181f ;  /* 0x00b81f0002027f89 */ /* 0x000e6800000e0000 */
[----:B------:R-:W-:Y:S04]  /*9450*/  SHFL.IDX PT, R12, R0, 0x4, 0x181f ;  /* 0x00981f00000c7f89 */ /* 0x000fe800000e0000 */
[----:B------:R-:W1:Y:S01]  /*9460*/  SHFL.IDX PT, R0, R0, 0x5, 0x181f ;  /* 0x00b81f0000007f89 */ /* 0x000e6200000e0000 */
[-C--:B---3--:R-:W-:Y:S02]  /*9470*/  IADD3 R4, P0, R4, R226.reuse, RZ ;  /* 0x000000e204047210 */ /* 0x088fe40007f1e0ff */
[-C--:B----4-:R-:W-:Y:S02]  /*9480*/  IADD3 R8, P5, R8, R226.reuse, RZ ;  /* 0x000000e208087210 */ /* 0x090fe40007fbe0ff */
[-C--:B-----5:R-:W-:Y:S01]  /*9490*/  IADD3 R6, P2, R6, R226.reuse, RZ ;  /* 0x000000e206067210 */ /* 0x0a0fe20007f5e0ff */
[--C-:B------:R-:W-:Y:S01]  /*94a0*/  IMAD.X R5, R3, 0x1, R225.reuse, P0 ;  /* 0x0000000103057824 */ /* 0x100fe200000e06e1 */
[-C--:B------:R-:W-:Y:S05]  /*94b0*/  IADD3 R10, P0, R10, R226.reuse, RZ ;  /* 0x000000e20a0a7210 */ /* 0x080fea0007f1e0ff */
[--C-:B------:R-:W-:Y:S02]  /*94c0*/  IMAD.X R11, R7, 0x1, R225.reuse, P0 ;  /* 0x00000001070b7824 */ /* 0x100fe400000e06e1 */
[--C-:B-1----:R-:W-:Y:S01]  /*94d0*/  IMAD.X R7, R13, 0x1, R225.reuse, P2 ;  /* 0x000000010d077824 */ /* 0x102fe200010e06e1 */
[-C--:B------:R-:W-:Y:S04]  /*94e0*/  IADD3 R2, P0, R2, R226.reuse, RZ ;  /* 0x000000e202027210 */ /* 0x080fe80007f1e0ff */
[-C--:B------:R-:W-:Y:S01]  /*94f0*/  IADD3.X R3, R0, R225.reuse, RZ, P0, !PT ;  /* 0x000000e100037210 */ /* 0x080fe200007fe4ff */
[----:B--2---:R1:W-:Y:S04]  /*9500*/  LDGSTS.E.BYPASS.LTC128B.128 [R15], [R4.64], !P3 ;  /* 0x00000000040f7fae */ /* 0x0043e8000d901d70 */
[----:B------:R2:W-:Y:S01]  /*9510*/  LDGSTS.E.BYPASS.LTC128B.128 [R15+0x800], [R10.64], !P3 ;  /* 0x008000000a0f7fae */ /* 0x0005e2000d901d70 */
[----:B-1----:R-:W-:Y:S02]  /*9520*/  IADD3 R4, P1, R9, R226, RZ ;  /* 0x000000e209047210 */ /* 0x002fe40007f3e0ff */
[----:B------:R-:W-:Y:S03]  /*9530*/  IADD3.X R9, R14, R225, RZ, P5, !PT ;  /* 0x000000e10e097210 */ /* 0x000fe60002ffe4ff */
[----:B------:R-:W-:Y:S02]  /*9540*/  IMAD.X R5, R12, 0x1, R225, P1 ;  /* 0x000000010c057824 */ /* 0x000fe400008e06e1 */
[----:B------:R2:W-:Y:S04]  /*9550*/  LDGSTS.E.BYPASS.LTC128B.128 [R15+0x1000], [R8.64], !P3 ;  /* 0x01000000080f7fae */ /* 0x0005e8000d901d70 */
[----:B------:R2:W-:Y:S04]  /*9560*/  LDGSTS.E.BYPASS.LTC128B.128 [R15+0x1800], [R6.64], !P3 ;  /* 0x01800000060f7fae */ /* 0x0005e8000d901d70 */
[----:B------:R2:W-:Y:S04]  /*9570*/  LDGSTS.E.BYPASS.LTC128B.128 [R15+0x2000], [R4.64], !P3 ;  /* 0x02000000040f7fae */ /* 0x0005e8000d901d70 */
[----:B------:R2:W-:Y:S02]  /*9580*/  LDGSTS.E.BYPASS.LTC128B.128 [R15+0x2800], [R2.64], !P3 ;  /* 0x02800000020f7fae */ /* 0x0005e4000d901d70 */
.L_x_171:
[----:B--234-:R-:W-:Y:S01]  /*9590*/  LDSM.16.M88.4 R204, [R214+0x5900] ;  /* 0x00590000d6cc783b */ /* 0x01cfe20000000200 */
[-C--:B------:R-:W-:Y:S03]  /*95a0*/  HMMA.16816.F32.BF16 R4, R96, R16.reuse, RZ ;  /* 0x000000106004723c */ /* 0x080fe600000418ff */
[----:B------:R-:W-:Y:S04]  /*95b0*/  ISETP.GT.AND P0, PT, R227, UR5, PT ;  /* 0x00000005e3007c0c */ /* 0x000fe8000bf04270 */
[----:B------:R-:W0:Y:S01]  /*95c0*/  LDGDEPBAR ;  /* 0x00000000000079af */ /* 0x000e220000000000 */
[C---:B------:R-:W-:Y:S08]  /*95d0*/  HMMA.16816.F32.BF16 R8, R92.reuse, R16, RZ ;  /* 0x000000105c08723c */ /* 0x040ff000000418ff */
[-C--:B------:R-:W-:Y:S08]  /*95e0*/  HMMA.16816.F32.BF16 R12, R92, R18.reuse, RZ ;  /* 0x000000125c0c723c */ /* 0x080ff000000418ff */
[C---:B------:R-:W-:Y:S08]  /*95f0*/  HMMA.16816.F32.BF16 R16, R96.reuse, R18, RZ ;  /* 0x000000126010723c */ /* 0x040ff000000418ff */
[-C--:B-1----:R-:W-:Y:S08]  /*9600*/  HMMA.16816.F32.BF16 R20, R96, R32.reuse, RZ ;  /* 0x000000206014723c */ /* 0x082ff000000418ff */
        /* <DEDUP_REMOVED lines=47> */
[-C--:B------:R-:W-:Y:S01]  /*9900*/  HMMA.16816.F32.BF16 R92, R180, R202.reuse, R92 ;  /* 0x000000cab45c723c */ /* 0x080fe2000004185c */
[----:B------:R-:W3:Y:S07]  /*9910*/  LDSM.16.M88.4 R180, [R214+0x5100] ;  /* 0x00510000d6b4783b */ /* 0x000eee0000000200 */
[----:B------:R-:W-:Y:S01]  /*9920*/  HMMA.16816.F32.BF16 R96, R172, R202, R96 ;  /* 0x000000caac60723c */ /* 0x000fe20000041860 */
[----:B------:R-:W-:Y:S08]  /*9930*/  LDSM.16.M88.4 R172, [R217+0x6100] ;  /* 0x00610000d9ac783b */ /* 0x000ff00000000200 */
[----:B------:R-:W4:Y:S01]  /*9940*/  LDSM.16.M88.4 R200, [R213] ;  /* 0x00000000d5c8783b */ /* 0x000f220000000200 */
        /* <DEDUP_REMOVED lines=8> */
[C---:B------:R-:W-:Y:S08]  /*99d0*/  HMMA.16816.F32.BF16 R32, R168.reuse, R190, R32 ;  /* 0x000000bea820723c */ /* 0x040ff00000041820 */
        /* <DEDUP_REMOVED lines=16> */
[-C--:B------:R-:W-:Y:S08]  /*9ae0*/  HMMA.16816.F32.BF16 R4, R172, R200.reuse, R4 ;  /* 0x000000c8ac04723c */ /* 0x080ff00000041804 */
[C---:B-1----:R-:W-:Y:S08]  /*9af0*/  HMMA.16816.F32.BF16 R8, R176.reuse, R200, R8 ;  /* 0x000000c8b008723c */ /* 0x042ff00000041808 */
        /* <DEDUP_REMOVED lines=25> */
[----:B------:R-:W2:Y:S10]  /*9c90*/  MUFU.TANH R2, R10 ;  /* 0x0000000a00027308 */ /* 0x000eb40000002400 */
[----:B------:R3:W4:Y:S10]  /*9ca0*/  MUFU.TANH R0, R11 ;  /* 0x0000000b00007308 */ /* 0x0007340000002400 */
[----:B------:R4:W4:Y:S01]  /*9cb0*/  MUFU.TANH R229, R12 ;  /* 0x0000000c00e57308 */ /* 0x0009220000002400 */
[----:B--2---:R-:W-:Y:S09]  /*9cc0*/  STL [R1+0x4], R2 ;  /* 0x0000040201007387 */ /* 0x004ff20000100800 */
[----:B------:R2:W2:Y:S01]  /*9cd0*/  MUFU.TANH R207, R13 ;  /* 0x0000000d00cf7308 */ /* 0x0004a20000002400 */
[----:B---3--:R-:W3:Y:S01]  /*9ce0*/  LDSM.16.M88.4 R8, [R213+0x1000] ;  /* 0x00100000d508783b */ /* 0x008ee20000000200 */
[-C--:B-1----:R-:W-:Y:S08]  /*9cf0*/  HMMA.16816.F32.BF16 R20, R172, R4.reuse, R20 ;  /* 0x00000004ac14723c */ /* 0x082ff00000041814 */
[----:B------:R1:W1:Y:S01]  /*9d00*/  MUFU.TANH R252, R14 ;  /* 0x0000000e00fc7308 */ /* 0x0002620000002400 */
[----:B----4-:R-:W-:Y:S01]  /*9d10*/  STL [R1], R0 ;  /* 0x0000000001007387 */ /* 0x010fe20000100800 */
[C---:B------:R-:W-:Y:S08]  /*9d20*/  HMMA.16816.F32.BF16 R24, R176.reuse, R4, R24 ;  /* 0x00000004b018723c */ /* 0x040ff00000041818 */
[----:B------:R4:W1:Y:S01]  /*9d30*/  MUFU.TANH R251, R15 ;  /* 0x0000000f00fb7308 */ /* 0x0008620000002400 */
[-C--:B------:R-:W-:Y:S08]  /*9d40*/  HMMA.16816.F32.BF16 R28, R176, R6.reuse, R28 ;  /* 0x00000006b01c723c */ /* 0x080ff0000004181c */
[C---:B------:R-:W-:Y:S01]  /*9d50*/  HMMA.16816.F32.BF16 R32, R172.reuse, R6, R32 ;  /* 0x00000006ac20723c */ /* 0x040fe20000041820 */
[----:B------:R-:W1:Y:S01]  /*9d60*/  MUFU.TANH R16, R16 ;  /* 0x0000001000107308 */ /* 0x000e620000002400 */
[----:B------:R-:W5:Y:S02]  /*9d70*/  LDSM.16.M88.4 R4, [R213+0x1800] ;  /* 0x00180000d504783b */ /* 0x000f640000000200 */
[----:B------:R-:W-:Y:S02]  /*9d80*/  FMUL.FTZ R20, R20, c[0x0][0x320] ;  /* 0x0000c80014147a20 */ /* 0x000fe40000410000 */
[----:B------:R-:W-:Y:S02]  /*9d90*/  FMUL.FTZ R21, R21, c[0x0][0x320] ;  /* 0x0000c80015157a20 */ /* 0x000fe40000410000 */
[----:B------:R-:W-:Y:S03]  /*9da0*/  FMUL.FTZ R22, R22, c[0x0][0x320] ;  /* 0x0000c80016167a20 */ /* 0x000fe60000410000 */
[----:B------:R-:W1:Y:S01]  /*9db0*/  MUFU.TANH R17, R17 ;  /* 0x0000001100117308 */ /* 0x000e620000002400 */
[----:B------:R-:W-:Y:S02]  /*9dc0*/  FMUL.FTZ R23, R23, c[0x0][0x320] ;  /* 0x0000c80017177a20 */ /* 0x000fe40000410000 */
[----:B------:R-:W-:Y:S01]  /*9dd0*/  FMUL.FTZ R24, R24, c[0x0][0x320] ;  /* 0x0000c80018187a20 */ /* 0x000fe20000410000 */
[-C--:B---3--:R-:W-:Y:S03]  /*9de0*/  HMMA.16816.F32.BF16 R36, R172, R8.reuse, R36 ;  /* 0x00000008ac24723c */ /* 0x088fe60000041824 */
[----:B------:R-:W-:Y:S02]  /*9df0*/  FMUL.FTZ R30, R30, c[0x0][0x320] ;  /* 0x0000c8001e1e7a20 */ /* 0x000fe40000410000 */
[----:B------:R-:W-:Y:S01]  /*9e00*/  FMUL.FTZ R25, R25, c[0x0][0x320] ;  /* 0x0000c80019197a20 */ /* 0x000fe20000410000 */
[----:B------:R4:W3:Y:S01]  /*9e10*/  MUFU.TANH R192, R18 ;  /* 0x0000001200c07308 */ /* 0x0008e20000002400 */
[----:B------:R-:W-:Y:S01]  /*9e20*/  FMUL.FTZ R26, R26, c[0x0][0x320] ;  /* 0x0000c8001a1a7a20 */ /* 0x000fe20000410000 */
[C---:B------:R-:W-:Y:S04]  /*9e30*/  HMMA.16816.F32.BF16 R40, R176.reuse, R8, R40 ;  /* 0x00000008b028723c */ /* 0x040fe80000041828 */
[----:B------:R-:W-:Y:S02]  /*9e40*/  FMUL.FTZ R33, R33, c[0x0][0x320] ;  /* 0x0000c80021217a20 */ /* 0x000fe40000410000 */
[----:B------:R-:W-:Y:S02]  /*9e50*/  FMUL.FTZ R35, R35, c[0x0][0x320] ;  /* 0x0000c80023237a20 */ /* 0x000fe40000410000 */
[----:B------:R4:W1:Y:S01]  /*9e60*/  MUFU.TANH R190, R19 ;  /* 0x0000001300be7308 */ /* 0x0008620000002400 */
[-C--:B------:R-:W-:Y:S03]  /*9e70*/  HMMA.16816.F32.BF16 R44, R176, R10.reuse, R44 ;  /* 0x0000000ab02c723c */ /* 0x080fe6000004182c */
[----:B------:R-:W-:Y:S02]  /*9e80*/  FMUL.FTZ R27, R27, c[0x0][0x320] ;  /* 0x0000c8001b1b7a20 */ /* 0x000fe40000410000 */
[----:B------:R-:W-:Y:S02]  /*9e90*/  FMUL.FTZ R28, R28, c[0x0][0x320] ;  /* 0x0000c8001c1c7a20 */ /* 0x000fe40000410000 */
[----:B------:R-:W-:Y:S01]  /*9ea0*/  FMUL.FTZ R36, R36, c[0x0][0x320] ;  /* 0x0000c80024247a20 */ /* 0x000fe20000410000 */
[C---:B------:R-:W-:Y:S01]  /*9eb0*/  HMMA.16816.F32.BF16 R48, R172.reuse, R10, R48 ;  /* 0x0000000aac30723c */ /* 0x040fe20000041830 */
[----:B------:R-:W1:Y:S01]  /*9ec0*/  MUFU.TANH R20, R20 ;  /* 0x0000001400147308 */ /* 0x000e620000002400 */
[----:B------:R-:W1:Y:S02]  /*9ed0*/  LDSM.16.M88.4 R8, [R213+0x2000] ;  /* 0x00200000d508783b */ /* 0x000e640000000200 */
[----:B------:R-:W-:Y:S02]  /*9ee0*/  FMUL.FTZ R37, R37, c[0x0][0x320] ;  /* 0x0000c80025257a20 */ /* 0x000fe40000410000 */
[----:B------:R-:W-:Y:S02]  /*9ef0*/  FMUL.FTZ R38, R38, c[0x0][0x320] ;  /* 0x0000c80026267a20 */ /* 0x000fe40000410000 */
[-C--:B-----5:R-:W-:Y:S03]  /*9f00*/  HMMA.16816.F32.BF16 R52, R172, R4.reuse, R52 ;  /* 0x00000004ac34723c */ /* 0x0a0fe60000041834 */
[----:B------:R-:W1:Y:S01]  /*9f10*/  MUFU.TANH R21, R21 ;  /* 0x0000001500157308 */ /* 0x000e620000002400 */
[----:B------:R-:W-:Y:S02]  /*9f20*/  FMUL.FTZ R29, R29, c[0x0][0x320] ;  /* 0x0000c8001d1d7a20 */ /* 0x000fe40000410000 */
[----:B------:R-:W-:Y:S02]  /*9f30*/  FMUL.FTZ R31, R31, c[0x0][0x320] ;  /* 0x0000c8001f1f7a20 */ /* 0x000fe40000410000 */
[C---:B------:R-:W-:Y:S04]  /*9f40*/  HMMA.16816.F32.BF16 R56, R176.reuse, R4, R56 ;  /* 0x00000004b038723c */ /* 0x040fe80000041838 */
[----:B------:R-:W-:Y:S01]  /*9f50*/  FMUL.FTZ R32, R32, c[0x0][0x320] ;  /* 0x0000c80020207a20 */ /* 0x000fe20000410000 */
[----:B------:R4:W2:Y:S01]  /*9f60*/  MUFU.TANH R181, R22 ;  /* 0x0000001600b57308 */ /* 0x0008a20000002400 */
[----:B------:R-:W-:Y:S02]  /*9f70*/  FMUL.FTZ R34, R34, c[0x0][0x320] ;  /* 0x0000c80022227a20 */ /* 0x000fe40000410000 */
[-C--:B------:R-:W-:Y:S04]  /*9f80*/  HMMA.16816.F32.BF16 R60, R176, R6.reuse, R60 ;  /* 0x00000006b03c723c */ /* 0x080fe8000004183c */
[----:B------:R-:W-:Y:S02]  /*9f90*/  FMUL.FTZ R48, R48, c[0x0][0x320] ;  /* 0x0000c80030307a20 */ /* 0x000fe40000410000 */
[----:B------:R-:W-:Y:S01]  /*9fa0*/  FMUL.FTZ R49, R49, c[0x0][0x320] ;  /* 0x0000c80031317a20 */ /* 0x000fe20000410000 */
[----:B------:R4:W2:Y:S01]  /*9fb0*/  MUFU.TANH R171, R23 ;  /* 0x0000001700ab7308 */ /* 0x0008a20000002400 */
[C---:B------:R-:W-:Y:S01]  /*9fc0*/  HMMA.16816.F32.BF16 R64, R172.reuse, R6, R64 ;  /* 0x00000006ac40723c */ /* 0x040fe20000041840 */
[----:B------:R-:W5:Y:S01]  /*9fd0*/  LDSM.16.M88.4 R4, [R213+0x2800] ;  /* 0x00280000d504783b */ /* 0x000f620000000200 */
[----:B------:R-:W-:Y:S04]  /*9fe0*/  DEPBAR.LE SB0, 0x0 ;  /* 0x000080000000791a */ /* 0x000fe80000000000 */
[----:B------:R-:W-:Y:S02]  /*9ff0*/  FMUL.FTZ R50, R50, c[0x0][0x320] ;  /* 0x0000c80032327a20 */ /* 0x000fe40000410000 */
[----:B------:R-:W-:Y:S01]  /*a000*/  FMUL.FTZ R51, R51, c[0x0][0x320] ;  /* 0x0000c80033337a20 */ /* 0x000fe20000410000 */
[----:B------:R4:W2:Y:S01]  /*a010*/  MUFU.TANH R205, R24 ;  /* 0x0000001800cd7308 */ /* 0x0008a20000002400 */
[----:B------:R-:W-:Y:S01]  /*a020*/  BAR.SYNC.DEFER_BLOCKING 0x0 ;  /* 0x0000000000007b1d */ /* 0x000fe20000010000 */
[-C--:B-1----:R-:W-:Y:S05]  /*a030*/  HMMA.16816.F32.BF16 R68, R172, R8.reuse, R68 ;  /* 0x00000008ac44723c */ /* 0x082fea0000041844 */
[----:B------:R-:W-:Y:S02]  /*a040*/  FMUL.FTZ R52, R52, c[0x0][0x320] ;  /* 0x0000c80034347a20 */ /* 0x000fe40000410000 */
[----:B------:R-:W-:Y:S01]  /*a050*/  FMUL.FTZ R53, R53, c[0x0][0x320] ;  /* 0x0000c80035357a20 */ /* 0x000fe20000410000 */
[----:B------:R4:W1:Y:S01]  /*a060*/  MUFU.TANH R204, R25 ;  /* 0x0000001900cc7308 */ /* 0x0008620000002400 */
[C---:B------:R-:W-:Y:S04]  /*a070*/  HMMA.16816.F32.BF16 R72, R176.reuse, R8, R72 ;  /* 0x00000008b048723c */ /* 0x040fe80000041848 */
[----:B------:R-:W-:Y:S02]  /*a080*/  FMUL.FTZ R54, R54, c[0x0][0x320] ;  /* 0x0000c80036367a20 */ /* 0x000fe40000410000 */
[----:B------:R-:W-:Y:S02]  /*a090*/  FMUL.FTZ R55, R55, c[0x0][0x320] ;  /* 0x0000c80037377a20 */ /* 0x000fe40000410000 */
[-C--:B------:R-:W-:Y:S01]  /*a0a0*/  HMMA.16816.F32.BF16 R76, R176, R10.reuse, R76 ;  /* 0x0000000ab04c723c */ /* 0x080fe2000004184c */
[----:B------:R4:W1:Y:S03]  /*a0b0*/  MUFU.TANH R240, R26 ;  /* 0x0000001a00f07308 */ /* 0x0008660000002400 */
[----:B------:R-:W-:Y:S02]  /*a0c0*/  FMUL.FTZ R56, R56, c[0x0][0x320] ;  /* 0x0000c80038387a20 */ /* 0x000fe40000410000 */
[----:B------:R-:W-:Y:S02]  /*a0d0*/  FMUL.FTZ R59, R59, c[0x0][0x320] ;  /* 0x0000c8003b3b7a20 */ /* 0x000fe40000410000 */
[C---:B------:R-:W-:Y:S03]  /*a0e0*/  HMMA.16816.F32.BF16 R80, R172.reuse, R10, R80 ;  /* 0x0000000aac50723c */ /* 0x040fe60000041850 */
[----:B------:R4:W1:Y:S01]  /*a0f0*/  MUFU.TANH R238, R27 ;  /* 0x0000001b00ee7308 */ /* 0x0008620000002400 */
[----:B------:R-:W-:Y:S02]  /*a100*/  FMUL.FTZ R60, R60, c[0x0][0x320] ;  /* 0x0000c8003c3c7a20 */ /* 0x000fe40000410000 */
[----:B------:R-:W-:Y:S02]  /*a110*/  FMUL.FTZ R61, R61, c[0x0][0x320] ;  /* 0x0000c8003d3d7a20 */ /* 0x000fe40000410000 */
[-C--:B-----5:R-:W-:Y:S04]  /*a120*/  HMMA.16816.F32.BF16 R84, R172, R4.reuse, R84 ;  /* 0x00000004ac54723c */ /* 0x0a0fe80000041854 */
[----:B------:R-:W-:Y:S01]  /*a130*/  FMUL.FTZ R63, R63, c[0x0][0x320] ;  /* 0x0000c8003f3f7a20 */ /* 0x000fe20000410000 */
[----:B------:R4:W1:Y:S01]  /*a140*/  MUFU.TANH R191, R28 ;  /* 0x0000001c00bf7308 */ /* 0x0008620000002400 */
[----:B------:R-:W-:Y:S02]  /*a150*/  FMUL.FTZ R64, R64, c[0x0][0x320] ;  /* 0x0000c80040407a20 */ /* 0x000fe40000410000 */
[C---:B------:R-:W-:Y:S04]  /*a160*/  HMMA.16816.F32.BF16 R88, R176.reuse, R4, R88 ;  /* 0x00000004b058723c */ /* 0x040fe80000041858 */
[----:B------:R-:W-:Y:S02]  /*a170*/  FMUL.FTZ R65, R65, c[0x0][0x320] ;  /* 0x0000c80041417a20 */ /* 0x000fe40000410000 */
[----:B------:R-:W-:Y:S01]  /*a180*/  FMUL.FTZ R66, R66, c[0x0][0x320] ;  /* 0x0000c80042427a20 */ /* 0x000fe20000410000 */
[----:B------:R4:W1:Y:S01]  /*a190*/  MUFU.TANH R189, R29 ;  /* 0x0000001d00bd7308 */ /* 0x0008620000002400 */
[-C--:B------:R-:W-:Y:S04]  /*a1a0*/  HMMA.16816.F32.BF16 R92, R176, R6.reuse, R92 ;  /* 0x00000006b05c723c */ /* 0x080fe8000004185c */
[----:B------:R-:W-:Y:S02]  /*a1b0*/  FMUL.FTZ R67, R67, c[0x0][0x320] ;  /* 0x0000c80043437a20 */ /* 0x000fe40000410000 */
[----:B------:R-:W-:Y:S02]  /*a1c0*/  FMUL.FTZ R68, R68, c[0x0][0x320] ;  /* 0x0000c80044447a20 */ /* 0x000fe40000410000 */
[----:B------:R-:W-:Y:S01]  /*a1d0*/  HMMA.16816.F32.BF16 R96, R172, R6, R96 ;  /* 0x00000006ac60723c */ /* 0x000fe20000041860 */
[----:B------:R4:W1:Y:S03]  /*a1e0*/  MUFU.TANH R236, R30 ;  /* 0x0000001e00ec7308 */ /* 0x0008660000002400 */
[----:B------:R-:W-:Y:S02]  /*a1f0*/  FMUL.FTZ R69, R69, c[0x0][0x320] ;  /* 0x0000c80045457a20 */ /* 0x000fe40000410000 */
[----:B------:R-:W-:Y:S02]  /*a200*/  FMUL.FTZ R70, R70, c[0x0][0x320] ;  /* 0x0000c80046467a20 */ /* 0x000fe40000410000 */
[----:B------:R-:W-:Y:S03]  /*a210*/  FMUL.FTZ R71, R71, c[0x0][0x320] ;  /* 0x0000c80047477a20 */ /* 0x000fe60000410000 */
[----:B------:R4:W1:Y:S01]  /*a220*/  MUFU.TANH R235, R31 ;  /* 0x0000001f00eb7308 */ /* 0x0008620000002400 */
[----:B------:R-:W-:Y:S02]  /*a230*/  FMUL.FTZ R72, R72, c[0x0][0x320] ;  /* 0x0000c80048487a20 */ /* 0x000fe40000410000 */
[----:B------:R-:W-:Y:S02]  /*a240*/  FMUL.FTZ R73, R73, c[0x0][0x320] ;  /* 0x0000c80049497a20 */ /* 0x000fe40000410000 */
[----:B------:R-:W-:Y:S02]  /*a250*/  FMUL.FTZ R74, R74, c[0x0][0x320] ;  /* 0x0000c8004a4a7a20 */ /* 0x000fe40000410000 */
[----:B------:R-:W-:Y:S02]  /*a260*/  FMUL.FTZ R75, R75, c[0x0][0x320] ;  /* 0x0000c8004b4b7a20 */ /* 0x000fe40000410000 */
[----:B------:R-:W-:Y:S01]  /*a270*/  FMUL.FTZ R76, R76, c[0x0][0x320] ;  /* 0x0000c8004c4c7a20 */ /* 0x000fe20000410000 */
[----:B------:R4:W1:Y:S01]  /*a280*/  MUFU.TANH R15, R32 ;  /* 0x00000020000f7308 */ /* 0x0008620000002400 */
        /* <DEDUP_REMOVED lines=94> */
[----:B------:R-:W1:Y:S10]  /*a870*/  MUFU.TANH R92, R92 ;  /* 0x0000005c005c7308 */ /* 0x000e740000002400 */
[----:B------:R-:W1:Y:S10]  /*a880*/  MUFU.TANH R93, R93 ;  /* 0x0000005d005d7308 */ /* 0x000e740000002400 */
[----:B------:R4:W1:Y:S10]  /*a890*/  MUFU.TANH R91, R94 ;  /* 0x0000005e005b7308 */ /* 0x0008740000002400 */
[----:B------:R4:W1:Y:S10]  /*a8a0*/  MUFU.TANH R79, R95 ;  /* 0x0000005f004f7308 */ /* 0x0008740000002400 */
[----:B------:R-:W1:Y:S10]  /*a8b0*/  MUFU.TANH R96, R96 ;  /* 0x0000006000607308 */ /* 0x000e740000002400 */
[----:B------:R-:W1:Y:S10]  /*a8c0*/  MUFU.TANH R97, R97 ;  /* 0x0000006100617308 */ /* 0x000e740000002400 */
[----:B------:R-:W1:Y:S10]  /*a8d0*/  MUFU.TANH R98, R98 ;  /* 0x0000006200627308 */ /* 0x000e740000002400 */
[----:B------:R-:W1:Y:S01]  /*a8e0*/  MUFU.TANH R99, R99 ;  /* 0x0000006300637308 */ /* 0x000e620000002400 */
[----:B------:R-:W-:-:S05]  /*a8f0*/  @!P0 BRA `(.L_x_172) ;  /* 0x000003d000008947 */ /* 0x000fca0003800000 */
[----:B--234-:R-:W2:Y:S01]  /*a900*/  LDL R2, [R1+0x2c] ;  /* 0x00002c0001027983 */ /* 0x01cea20000100800 */
[----:B------:R-:W-:Y:S01]  /*a910*/  IMAD.MOV.U32 R228, RZ, RZ, RZ ;  /* 0x000000ffffe47224 */ /* 0x000fe200078e00ff */
[----:B------:R-:W-:Y:S02]  /*a920*/  PLOP3.LUT P1, PT, PT, PT, UP1, 0x80, 0x0 ;  /* 0x000000000000781c */ /* 0x000fe40003f2f018 */
[----:B------:R-:W3:Y:S01]  /*a930*/  LDL R0, [R1+0x10] ;  /* 0x0000100001007983 */ /* 0x000ee20000100800 */
[----:B------:R-:W-:Y:S03]  /*a940*/  PLOP3.LUT P0, PT, PT, PT, UP1, 0x80, 0x0 ;  /* 0x000000000000781c */ /* 0x000fe60003f0f018 */
[----:B------:R-:W4:Y:S01]  /*a950*/  LDL R18, [R1+0x8] ;  /* 0x0000080001127983 */ /* 0x000f220000100800 */
[----:B--2---:R-:W-:Y:S05]  /*a960*/  IMAD R2, R227, 0x60, R2 ;  /* 0x00000060e3027824 */ /* 0x004fea00078e0202 */
[----:B---3--:R-:W-:Y:S05]  /*a970*/  IADD3 R2, R2, -0x60, R0 ;  /* 0xffffffa002027810 */ /* 0x008fea0007ffe000 */
        /* <DEDUP_REMOVED lines=8> */
[----:B------:R-:W-:Y:S03]  /*aa00*/  @!P4 LEA.HI.X R5, R3, c[0x0][0x2a4], R5, 0x2, P0 ;  /* 0x0000a9000305ca11 */ /* 0x000fe600000f1405 */
[----:B------:R-:W-:Y:S01]  /*aa10*/  IMAD.WIDE.U32 R2, R234, c[0x0][0x1e0], RZ ;  /* 0x00007800ea027a25 */ /* 0x000fe200078e00ff */
[----:B------:R-:W-:Y:S01]  /*aa20*/  SHF.R.S32.HI R0, RZ, 0x1f, R234 ;  /* 0x0000001fff007819 */ /* 0x000fe200000114ea */
[----:B------:R-:W2:Y:S04]  /*aa30*/  @!P4 LDG.E R228, [R4.64] ;  /* 0x0000003004e4c981 */ /* 0x000ea8000c1e1900 */
        /* <DEDUP_REMOVED lines=11> */
[----:B------:R-:W2:Y:S04]  /*aaf0*/  SHFL.IDX PT, R4, R2, RZ, 0x181f ;  /* 0x00181fff02047589 */ /* 0x000ea800000e0000 */
[----:B------:R-:W3:Y:S04]  /*ab00*/  SHFL.IDX PT, R3, R0, RZ, 0x181f ;  /* 0x00181fff00037589 */ /* 0x000ee800000e0000 */
[----:B------:R-:W5:Y:S04]  /*ab10*/  SHFL.IDX PT, R10, R2, 0x1, 0x181f ;  /* 0x00381f00020a7f89 */ /* 0x000f6800000e0000 */
[----:B------:R-:W1:Y:S04]  /*ab20*/  SHFL.IDX PT, R8, R2, 0x2, 0x181f ;  /* 0x00581f0002087f89 */ /* 0x000e6800000e0000 */
[----:B------:R-:W1:Y:S04]  /*ab30*/  SHFL.IDX PT, R7, R0, 0x1, 0x181f ;  /* 0x00381f0000077f89 */ /* 0x000e6800000e0000 */
[----:B------:R-:W1:Y:S04]  /*ab40*/  SHFL.IDX PT, R6, R2, 0x3, 0x181f ;  /* 0x00781f0002067f89 */ /* 0x000e6800000e0000 */
[----:B------:R-:W-:Y:S01]  /*ab50*/  SHFL.IDX PT, R9, R2, 0x4, 0x181f ;  /* 0x00981f0002097f89 */ /* 0x000fe200000e0000 */
[-C--:B--2---:R-:W-:Y:S03]  /*ab60*/  IADD3 R4, P0, R4, R226.reuse, RZ ;  /* 0x000000e204047210 */ /* 0x084fe60007f1e0ff */
[----:B------:R-:W-:Y:S02]  /*ab70*/  SHFL.IDX PT, R14, R0, 0x2, 0x181f ;  /* 0x00581f00000e7f89 */ /* 0x000fe400000e0000 */
[--C-:B---3--:R-:W-:Y:S02]  /*ab80*/  IMAD.X R5, R3, 0x1, R225.reuse, P0 ;  /* 0x0000000103057824 */ /* 0x108fe400000e06e1 */
[----:B------:R-:W2:Y:S01]  /*ab90*/  SHFL.IDX PT, R13, R0, 0x3, 0x181f ;  /* 0x00781f00000d7f89 */ /* 0x000ea200000e0000 */
[-C--:B-----5:R-:W-:Y:S03]  /*aba0*/  IADD3 R10, P0, R10, R226.reuse, RZ ;  /* 0x000000e20a0a7210 */ /* 0x0a0fe60007f1e0ff */
[----:B----4-:R3:W-:Y:S01]  /*abb0*/  LDGSTS.E.BYPASS.LTC128B.128 [R18+0x3100], [R4.64], !P3 ;  /* 0x0310000004127fae */ /* 0x0107e2000d901d70 */
[-C--:B-1----:R-:W-:Y:S03]  /*abc0*/  IADD3 R8, P5, R8, R226.reuse, RZ ;  /* 0x000000e208087210 */ /* 0x082fe60007fbe0ff */
[----:B------:R-:W1:Y:S01]  /*abd0*/  SHFL.IDX PT, R2, R2, 0x5, 0x181f ;  /* 0x00b81f0002027f89 */ /* 0x000e6200000e0000 */
[--C-:B------:R-:W-:Y:S03]  /*abe0*/  IMAD.X R11, R7, 0x1, R225.reuse, P0 ;  /* 0x00000001070b7824 */ /* 0x100fe600000e06e1 */
[----:B------:R-:W4:Y:S01]  /*abf0*/  SHFL.IDX PT, R12, R0, 0x4, 0x181f ;  /* 0x00981f00000c7f89 */ /* 0x000f2200000e0000 */
[-C--:B------:R-:W-:Y:S03]  /*ac00*/  IADD3 R6, P2, R6, R226.reuse, RZ ;  /* 0x000000e206067210 */ /* 0x080fe60007f5e0ff */
[----:B------:R-:W5:Y:S04]  /*ac10*/  SHFL.IDX PT, R0, R0, 0x5, 0x181f ;  /* 0x00b81f0000007f89 */ /* 0x000f6800000e0000 */
[----:B------:R5:W-:Y:S01]  /*ac20*/  LDGSTS.E.BYPASS.LTC128B.128 [R18+0x3900], [R10.64], !P3 ;  /* 0x039000000a127fae */ /* 0x000be2000d901d70 */
[--C-:B--2---:R-:W-:Y:S01]  /*ac30*/  IMAD.X R7, R13, 0x1, R225.reuse, P2 ;  /* 0x000000010d077824 */ /* 0x104fe200010e06e1 */
[-C--:B---3--:R-:W-:Y:S01]  /*ac40*/  IADD3 R4, P1, R9, R226.reuse, RZ ;  /* 0x000000e209047210 */ /* 0x088fe20007f3e0ff */
[--C-:B------:R-:W-:Y:S01]  /*ac50*/  IMAD.X R9, R14, 0x1, R225.reuse, P5 ;  /* 0x000000010e097824 */ /* 0x100fe200028e06e1 */
[----:B-1----:R-:W-:Y:S03]  /*ac60*/  IADD3 R2, P0, R2, R226, RZ ;  /* 0x000000e202027210 */ /* 0x002fe60007f1e0ff */
[--C-:B----4-:R-:W-:Y:S01]  /*ac70*/  IMAD.X R5, R12, 0x1, R225.reuse, P1 ;  /* 0x000000010c057824 */ /* 0x110fe200008e06e1 */
[----:B------:R1:W-:Y:S01]  /*ac80*/  LDGSTS.E.BYPASS.LTC128B.128 [R18+0x4100], [R8.64], !P3 ;  /* 0x0410000008127fae */ /* 0x0003e2000d901d70 */
[----:B-----5:R-:W-:Y:S03]  /*ac90*/  IMAD.X R3, R0, 0x1, R225, P0 ;  /* 0x0000000100037824 */ /* 0x020fe600000e06e1 */
[----:B------:R1:W-:Y:S04]  /*aca0*/  LDGSTS.E.BYPASS.LTC128B.128 [R18+0x4900], [R6.64], !P3 ;  /* 0x0490000006127fae */ /* 0x0003e8000d901d70 */
[----:B------:R1:W-:Y:S04]  /*acb0*/  LDGSTS.E.BYPASS.LTC128B.128 [R18+0x5100], [R4.64], !P3 ;  /* 0x0510000004127fae */ /* 0x0003e8000d901d70 */
[----:B------:R1:W-:Y:S02]  /*acc0*/  LDGSTS.E.BYPASS.LTC128B.128 [R18+0x5900], [R2.64], !P3 ;  /* 0x0590000002127fae */ /* 0x0003e4000d901d70 */
.L_x_172:
[----:B-1234-:R-:W2:Y:S01]  /*acd0*/  LDL R2, [R1+0x28] ;  /* 0x0000280001027983 */ /* 0x01eea20000100800 */
[----:B------:R-:W-:Y:S02]  /*ace0*/  PLOP3.LUT P1, PT, PT, PT, UP2, 0x80, 0x0 ;  /* 0x000000000000781c */ /* 0x000fe40003f2f028 */
[----:B------:R-:W-:Y:S01]  /*acf0*/  PLOP3.LUT P0, PT, PT, PT, UP2, 0x80, 0x0 ;  /* 0x000000000000781c */ /* 0x000fe20003f0f028 */
[----:B------:R-:W3:Y:S04]  /*ad00*/  LDL R58, [R1+0x24] ;  /* 0x00002400013a7983 */ /* 0x000ee80000100800 */
[----:B------:R-:W0:Y:S06]  /*ad10*/  LDGDEPBAR ;  /* 0x00000000000079af */ /* 0x000e2c0000000000 */
[----:B--2---:R-:W-:Y:S04]  /*ad20*/  @P1 IMAD.HI.U32 R0, R2, c[0x0][0x2c8], RZ ;  /* 0x0000b20002001a27 */ /* 0x004fe800078e00ff */
[----:B------:R-:W-:Y:S01]  /*ad30*/  IMAD.MOV.U32 R5, RZ, RZ, R2 ;  /* 0x000000ffff057224 */ /* 0x000fe200078e0002 */
[----:B------:R-:W-:Y:S01]  /*ad40*/  @P0 SHF.R.U32.HI R5, RZ, c[0x0][0x2cc], R0 ;  /* 0x0000b300ff050a19 */ /* 0x000fe20000011600 */
[----:B------:R-:W-:Y:S01]  /*ad50*/  IMAD R0, R227, -0x60, RZ ;  /* 0xffffffa0e3007824 */ /* 0x000fe200078e02ff */
[----:B------:R-:W-:Y:S01]  /*ad60*/  PLOP3.LUT P0, PT, PT, PT, UP0, 0x40, 0x0 ;  /* 0x000000000000781c */ /* 0x000fe20003f0e808 */
[----:B------:R-:W-:Y:S02]  /*ad70*/  IMAD.U32 R2, RZ, RZ, UR7 ;  /* 0x00000007ff027e24 */ /* 0x000fe4000f8e00ff */
[----:B------:R-:W1:Y:S01]  /*ad80*/  SHFL.IDX PT, R4, R5, RZ, 0x1c1f ;  /* 0x001c1fff05047589 */ /* 0x000e6200000e0000 */
[----:B---3--:R-:W-:Y:S05]  /*ad90*/  IADD3 R7, -R58, 0x1, R0 ;  /* 0x000000013a077810 */ /* 0x008fea0007ffe100 */
[----:B------:R-:W-:Y:S05]  /*ada0*/  IMAD R7, R2, c[0x0][0x1d0], R7 ;  /* 0x0000740002077a24 */ /* 0x000fea00078e0207 */
[----:B------:R-:W-:Y:S04]  /*adb0*/  IADD3 R7, R7, -c[0x0][0x168], RZ ;  /* 0x80005a0007077a10 */ /* 0x000fe80007ffe0ff */
[C---:B------:R-:W-:Y:S02]  /*adc0*/  IADD3 R6, R7.reuse, c[0x0][0x328], RZ ;  /* 0x0000ca0007067a10 */ /* 0x040fe40007ffe0ff */
[----:B------:R-:W-:Y:S03]  /*add0*/  IADD3 R7, R7, UR12, RZ ;  /* 0x0000000c07077c10 */ /* 0x000fe6000fffe0ff */
[----:B-1----:R-:W-:Y:S02]  /*ade0*/  IMAD.IADD R3, R6, 0x1, R4 ;  /* 0x0000000106037824 */ /* 0x002fe400078e0204 */
[----:B------:R-:W-:Y:S01]  /*adf0*/  IMAD.IADD R2, R4, 0x1, R7 ;  /* 0x0000000104027824 */ /* 0x000fe200078e0207 */
[----:B------:R-:W-:-:S05]  /*ae00*/  @P0 BRA `(.L_x_173) ;  /* 0x000001a000000947 */ /* 0x000fca0003800000 */
[----:B------:R-:W-:Y:S01]  /*ae10*/  MOV R8, UR7 ;  /* 0x0000000700087c02 */ /* 0x000fe20008000f00 */
[----:B------:R-:W-:Y:S04]  /*ae20*/  BSSY B0, `(.L_x_174) ;  /* 0x0000013000007945 */ /* 0x000fe80003800000 */
[----:B------:R-:W-:Y:S05]  /*ae30*/  IMAD R4, R8, c[0x0][0x1d0], R4 ;  /* 0x0000740008047a24 */ /* 0x000fea00078e0204 */
[----:B------:R-:W-:Y:S04]  /*ae40*/  IADD3 R4, R4, -c[0x0][0x168], RZ ;  /* 0x80005a0004047a10 */ /* 0x000fe80007ffe0ff */
[----:B------:R-:W-:Y:S11]  /*ae50*/  ISETP.GT.AND P0, PT, R4, -0x1, PT ;  /* 0xffffffff0400780c */ /* 0x000ff60003f04270 */
[----:B------:R-:W-:Y:S02]  /*ae60*/  @!UPT UIADD3 URZ, URZ, URZ, URZ ;  /* 0x0000003f3f3ff290 */ /* 0x000fe4000fffe03f */
[----:B------:R-:W-:-:S05]  /*ae70*/  @P0 BRA `(.L_x_175) ;  /* 0x0000008000000947 */ /* 0x000fca0003800000 */
[----:B------:R-:W-:Y:S01]  /*ae80*/  LOP3.LUT R4, RZ, R4, RZ, 0x33, !PT ;  /* 0x00000004ff047212 */ /* 0x000fe200078e33ff */
[----:B------:R-:W-:Y:S05]  /*ae90*/  IMAD.MOV.U32 R8, RZ, RZ, c[0x0][0x32c] ;  /* 0x0000cb00ff087624 */ /* 0x000fea00078e00ff */
[----:B------:R-:W-:Y:S11]  /*aea0*/  ISETP.NE.AND P0, PT, R8, 0x1, PT ;  /* 0x000000010800780c */ /* 0x000ff60003f05270 */
[----:B------:R-:W-:Y:S02]  /*aeb0*/  @!UPT UIADD3 URZ, URZ, URZ, URZ ;  /* 0x0000003f3f3ff290 */ /* 0x000fe4000fffe03f */
[----:B------:R-:W-:Y:S05]  /*aec0*/  @P0 IMAD.HI.U32 R8, R4, c[0x0][0x330], RZ ;  /* 0x0000cc0004080a27 */ /* 0x000fea00078e00ff */
[----:B------:R-:W-:Y:S04]  /*aed0*/  @P0 SHF.R.U32.HI R4, RZ, c[0x0][0x334], R8 ;  /* 0x0000cd00ff040a19 */ /* 0x000fe80000011608 */
[----:B------:R-:W-:Y:S01]  /*aee0*/  LOP3.LUT R4, RZ, R4, RZ, 0x33, !PT ;  /* 0x00000004ff047212 */ /* 0x000fe200078e33ff */
[----:B------:R-:W-:-:S05]  /*aef0*/  BRA `(.L_x_176) ;  /* 0x0000005000007947 */ /* 0x000fca0003800000 */
.L_x_175:
[----:B------:R-:W-:Y:S04]  /*af00*/  MOV R8, c[0x0][0x32c] ;  /* 0x0000cb0000087a02 */ /* 0x000fe80000000f00 */
[----:B------:R-:W-:Y:S11]  /*af10*/  ISETP.NE.AND P0, PT, R8, 0x1, PT ;  /* 0x000000010800780c */ /* 0x000ff60003f05270 */
[----:B------:R-:W-:Y:S02]  /*af20*/  @!UPT UIADD3 URZ, URZ, URZ, URZ ;  /* 0x0000003f3f3ff290 */ /* 0x000fe4000fffe03f */
[----:B------:R-:W-:Y:S05]  /*af30*/  @P0 IMAD.HI.U32 R8, R4, c[0x0][0x330], RZ ;  /* 0x0000cc0004080a27 */ /* 0x000fea00078e00ff */
[----:B------:R-:W-:Y:S02]  /*af40*/  @P0 SHF.R.U32.HI R4, RZ, c[0x0][0x334], R8 ;  /* 0x0000cd00ff040a19 */ /* 0x000fe40000011608 */
.L_x_176:
[----:B------:R-:W-:Y:S05]  /*af50*/  BSYNC B0 ;  /* 0x0000000000007941 */ /* 0x000fea0003800000 */
.L_x_174:
[----:B------:R-:W-:Y:S04]  /*af60*/  IMAD.IADD R8, R0, 0x1, -R58 ;  /* 0x0000000100087824 */ /* 0x000fe800078e0a3a */
[----:B------:R-:W-:Y:S05]  /*af70*/  IMAD R4, R4, c[0x0][0x32c], R8 ;  /* 0x0000cb0004047a24 */ /* 0x000fea00078e0208 */
[----:B------:R-:W-:Y:S02]  /*af80*/  IADD3 R8, R4, c[0x0][0x32c], RZ ;  /* 0x0000cb0004087a10 */ /* 0x000fe40007ffe0ff */
[----:B------:R-:W-:Y:S02]  /*af90*/  IMNMX R2, R2, R4, !PT ;  /* 0x0000000402027217 */ /* 0x000fe40007800200 */
[----:B------:R-:W-:Y:S02]  /*afa0*/  IMNMX R3, R3, R8, PT ;  /* 0x0000000803037217 */ /* 0x000fe40003800200 */
.L_x_173:
[C---:B------:R-:W-:Y:S01]  /*afb0*/  ISETP.GE.AND P0, PT, R0.reuse, 0x1, PT ;  /* 0x000000010000780c */ /* 0x040fe20003f06270 */
[----:B------:R-:W1:Y:S01]  /*afc0*/  SHFL.IDX PT, R4, R5, 0x1, 0x1c1f ;  /* 0x003c1f0005047f89 */ /* 0x000e6200000e0000 */
[----:B------:R-:W-:Y:S02]  /*afd0*/  ISETP.GE.AND P2, PT, R0, 0x9, PT ;  /* 0x000000090000780c */ /* 0x000fe40003f46270 */
[----:B------:R-:W-:Y:S02]  /*afe0*/  P2R R27, PR, RZ, 0x1 ;  /* 0x00000001ff1b7803 */ /* 0x000fe40000000000 */
[----:B------:R-:W-:Y:S02]  /*aff0*/  ISETP.GT.AND P0, PT, R2, RZ, !P0 ;  /* 0x000000ff0200720c */ /* 0x000fe40004704270 */
[----:B------:R-:W-:Y:S02]  /*b000*/  ISETP.GE.AND P1, PT, R0, 0x2, PT ;  /* 0x000000020000780c */ /* 0x000fe40003f26270 */
[C---:B------:R-:W-:Y:S02]  /*b010*/  ISETP.LT.OR P0, PT, R3.reuse, 0x1, P0 ;  /* 0x000000010300780c */ /* 0x040fe40000701670 */
[----:B------:R-:W-:Y:S02]  /*b020*/  P2R R26, PR, RZ, 0x2 ;  /* 0x00000002ff1a7803 */ /* 0x000fe40000000000 */
[----:B------:R-:W-:Y:S02]  /*b030*/  FSEL R29, R188, -INF , !P0 ;  /* 0xff800000bc1d7808 */ /* 0x000fe40004000000 */
[C---:B------:R-:W-:Y:S02]  /*b040*/  ISETP.GT.AND P0, PT, R2.reuse, 0x8, !P2 ;  /* 0x000000080200780c */ /* 0x040fe40005704270 */
[----:B------:R-:W-:Y:S02]  /*b050*/  ISETP.GT.AND P1, PT, R2, 0x1, !P1 ;  /* 0x000000010200780c */ /* 0x000fe40004f24270 */
[----:B------:R-:W-:Y:S02]  /*b060*/  P2R R25, PR, RZ, 0x4 ;  /* 0x00000004ff197803 */ /* 0x000fe40000000000 */
[C---:B------:R-:W-:Y:S02]  /*b070*/  ISETP.LT.OR P0, PT, R3.reuse, 0x9, P0 ;  /* 0x000000090300780c */ /* 0x040fe40000701670 */
[----:B------:R-:W-:Y:S02]  /*b080*/  ISETP.GE.AND P2, PT, R0, 0xa, PT ;  /* 0x0000000a0000780c */ /* 0x000fe40003f46270 */
[C---:B------:R-:W-:Y:S02]  /*b090*/  ISETP.LT.OR P1, PT, R3.reuse, 0x2, P1 ;  /* 0x000000020300780c */ /* 0x040fe40000f21670 */
[----:B------:R-:W-:Y:S02]  /*b0a0*/  FSEL R32, R16, -INF , !P0 ;  /* 0xff80000010207808 */ /* 0x000fe40004000000 */
[----:B------:R-:W-:Y:S02]  /*b0b0*/  ISETP.GT.AND P0, PT, R2, 0x9, !P2 ;  /* 0x000000090200780c */ /* 0x000fe40005704270 */
[----:B------:R-:W-:Y:S02]  /*b0c0*/  FSEL R31, R184, -INF , !P1 ;  /* 0xff800000b81f7808 */ /* 0x000fe40004800000 */
[----:B------:R-:W-:Y:S02]  /*b0d0*/  ISETP.LT.OR P0, PT, R3, 0xa, P0 ;  /* 0x0000000a0300780c */ /* 0x000fe40000701670 */
[----:B------:R-:W-:Y:S02]  /*b0e0*/  ISETP.GE.AND P1, PT, R0, 0x11, PT ;  /* 0x000000110000780c */ /* 0x000fe40003f26270 */
[----:B------:R-:W-:Y:S02]  /*b0f0*/  FSEL R34, R17, -INF , !P0 ;  /* 0xff80000011227808 */ /* 0x000fe40004000000 */
[----:B------:R-:W-:Y:S02]  /*b100*/  ISETP.GT.AND P0, PT, R2, 0x10, !P1 ;  /* 0x000000100200780c */ /* 0x000fe40004f04270 */
[----:B------:R-:W-:Y:S02]  /*b110*/  P2R R23, PR, RZ, 0x2 ;  /* 0x00000002ff177803 */ /* 0x000fe40000000000 */
[C---:B------:R-:W-:Y:S02]  /*b120*/  ISETP.LT.OR P0, PT, R3.reuse, 0x11, P0 ;  /* 0x000000110300780c */ /* 0x040fe40000701670 */
[----:B------:R-:W-:Y:S02]  /*b130*/  ISETP.GE.AND P1, PT, R0, 0x12, PT ;  /* 0x000000120000780c */ /* 0x000fe40003f26270 */
[----:B------:R-:W-:Y:S02]  /*b140*/  FSEL R40, R20, -INF , !P0 ;  /* 0xff80000014287808 */ /* 0x000fe40004000000 */
[----:B------:R-:W-:Y:S02]  /*b150*/  ISETP.GT.AND P0, PT, R2, 0x11, !P1 ;  /* 0x000000110200780c */ /* 0x000fe40004f04270 */
[----:B------:R-:W-:Y:S02]  /*b160*/  P2R R22, PR, RZ, 0x2 ;  /* 0x00000002ff167803 */ /* 0x000fe40000000000 */
[----:B------:R-:W-:Y:S02]  /*b170*/  ISETP.LT.OR P0, PT, R3, 0x12, P0 ;  /* 0x000000120300780c */ /* 0x000fe40000701670 */
        /* <DEDUP_REMOVED lines=73> */
[C---:B------:R-:W-:Y:S02]  /*b610*/  ISETP.GE.AND P6, PT, R0.reuse, 0x52, PT ;  /* 0x000000520000780c */ /* 0x040fe40003fc6270 */
[C---:B------:R-:W-:Y:S02]  /*b620*/  ISETP.LT.OR P0, PT, R3.reuse, 0x51, P0 ;  /* 0x000000510300780c */ /* 0x040fe40000701670 */
[----:B------:R-:W-:Y:S02]  /*b630*/  ISETP.GE.AND P5, PT, R0, 0x59, PT ;  /* 0x000000590000780c */ /* 0x000fe40003fa6270 */
[----:B------:R-:W-:Y:S02]  /*b640*/  FSEL R237, R84, -INF , !P0 ;  /* 0xff80000054ed7808 */ /* 0x000fe40004000000 */
[C---:B------:R-:W-:Y:S02]  /*b650*/  ISETP.GT.AND P0, PT, R2.reuse, 0x51, !P6 ;  /* 0x000000510200780c */ /* 0x040fe40007704270 */
[----:B------:R-:W-:Y:S02]  /*b660*/  P2R R24, PR, RZ, 0x4 ;  /* 0x00000004ff187803 */ /* 0x000fe40000000000 */
[----:B------:R-:W-:Y:S04]  /*b670*/  ISETP.LT.OR P0, PT, R3, 0x52, P0 ;  /* 0x000000520300780c */ /* 0x000fe80000701670 */
[----:B------:R-:W-:Y:S02]  /*b680*/  FSEL R243, R85, -INF , !P0 ;  /* 0xff80000055f37808 */ /* 0x000fe40004000000 */
[----:B------:R-:W-:Y:S04]  /*b690*/  ISETP.GT.AND P0, PT, R2, 0x58, !P5 ;  /* 0x000000580200780c */ /* 0x000fe80006f04270 */
[----:B------:R-:W-:Y:S04]  /*b6a0*/  ISETP.LT.OR P0, PT, R3, 0x59, P0 ;  /* 0x000000590300780c */ /* 0x000fe80000701670 */
[----:B------:R-:W-:Y:S02]  /*b6b0*/  FSEL R249, R96, -INF , !P0 ;  /* 0xff80000060f97808 */ /* 0x000fe40004000000 */
[----:B------:R-:W-:Y:S04]  /*b6c0*/  ISETP.GE.AND P0, PT, R0, 0x5a, PT ;  /* 0x0000005a0000780c */ /* 0x000fe80003f06270 */
[----:B------:R-:W-:Y:S01]  /*b6d0*/  ISETP.GT.AND P2, PT, R2, 0x59, !P0 ;  /* 0x000000590200780c */ /* 0x000fe20004744270 */
[--C-:B-1----:R-:W-:Y:S03]  /*b6e0*/  IMAD.IADD R2, R7, 0x1, R4.reuse ;  /* 0x0000000107027824 */ /* 0x102fe600078e0204 */
[----:B------:R-:W-:Y:S01]  /*b6f0*/  ISETP.LT.OR P2, PT, R3, 0x5a, P2 ;  /* 0x0000005a0300780c */ /* 0x000fe20001741670 */
[----:B------:R-:W-:Y:S03]  /*b700*/  IMAD.IADD R3, R6, 0x1, R4 ;  /* 0x0000000106037824 */ /* 0x000fe600078e0204 */
[----:B------:R-:W-:Y:S02]  /*b710*/  FSEL R250, R97, -INF , !P2 ;  /* 0xff80000061fa7808 */ /* 0x000fe40005000000 */
[----:B------:R-:W-:Y:S11]  /*b720*/  PLOP3.LUT P2, PT, PT, PT, UP0, 0x40, 0x0 ;  /* 0x000000000000781c */ /* 0x000ff60003f4e808 */
[----:B------:R-:W-:Y:S02]  /*b730*/  @!UPT UIADD3 URZ, URZ, URZ, URZ ;  /* 0x0000003f3f3ff290 */ /* 0x000fe4000fffe03f */
        /* <DEDUP_REMOVED lines=16> */
.L_x_179:
[----:B------:R-:W-:Y:S04]  /*b840*/  MOV R28, c[0x0][0x32c] ;  /* 0x0000cb00001c7a02 */ /* 0x000fe80000000f00 */
[----:B------:R-:W-:Y:S11]  /*b850*/  ISETP.NE.AND P2, PT, R28, 0x1, PT ;  /* 0x000000011c00780c */ /* 0x000ff60003f45270 */
[----:B------:R-:W-:Y:S02]  /*b860*/  @!UPT UIADD3 URZ, URZ, URZ, URZ ;  /* 0x0000003f3f3ff290 */ /* 0x000fe4000fffe03f */
[----:B------:R-:W-:Y:S05]  /*b870*/  @P2 IMAD.HI.U32 R28, R4, c[0x0][0x330], RZ ;  /* 0x0000cc00041c2a27 */ /* 0x000fea00078e00ff */
[----:B------:R-:W-:Y:S02]  /*b880*/  @P2 SHF.R.U32.HI R4, RZ, c[0x0][0x334], R28 ;  /* 0x0000cd00ff042a19 */ /* 0x000fe4000001161c */
.L_x_180:
[----:B------:R-:W-:Y:S05]  /*b890*/  BSYNC B0 ;  /* 0x0000000000007941 */ /* 0x000fea0003800000 */
.L_x_178:
[----:B------:R-:W-:Y:S04]  /*b8a0*/  IMAD.IADD R28, R0, 0x1, -R58 ;  /* 0x00000001001c7824 */ /* 0x000fe800078e0a3a */
[----:B------:R-:W-:Y:S05]  /*b8b0*/  IMAD R4, R4, c[0x0][0x32c], R28 ;  /* 0x0000cb0004047a24 */ /* 0x000fea00078e021c */
[----:B------:R-:W-:Y:S02]  /*b8c0*/  IADD3 R28, R4, c[0x0][0x32c], RZ ;  /* 0x0000cb00041c7a10 */ /* 0x000fe40007ffe0ff */
[----:B------:R-:W-:Y:S02]  /*b8d0*/  IMNMX R2, R2, R4, !PT ;  /* 0x0000000402027217 */ /* 0x000fe40007800200 */
[----:B------:R-:W-:Y:S02]  /*b8e0*/  IMNMX R3, R3, R28, PT ;  /* 0x0000001c03037217 */ /* 0x000fe40003800200 */
.L_x_177:
[----:B------:R-:W-:Y:S01]  /*b8f0*/  ISETP.NE.AND P2, PT, R26, RZ, PT ;  /* 0x000000ff1a00720c */ /* 0x000fe20003f45270 */
[----:B------:R-:W1:Y:S03]  /*b900*/  SHFL.IDX PT, R4, R5, 0x2, 0x1c1f ;  /* 0x005c1f0005047f89 */ /* 0x000e6600000e0000 */
[----:B------:R-:W-:Y:S04]  /*b910*/  ISETP.GT.AND P2, PT, R2, 0x1, !P2 ;  /* 0x000000010200780c */ /* 0x000fe80005744270 */
[----:B------:R-:W-:Y:S04]  /*b920*/  ISETP.LT.OR P2, PT, R3, 0x2, P2 ;  /* 0x000000020300780c */ /* 0x000fe80001741670 */
[----:B------:R-:W-:Y:S02]  /*b930*/  FSEL R33, R200, -INF , !P2 ;  /* 0xff800000c8217808 */ /* 0x000fe40005000000 */
[----:B------:R-:W-:Y:S04]  /*b940*/  ISETP.NE.AND P2, PT, R25, RZ, PT ;  /* 0x000000ff1900720c */ /* 0x000fe80003f45270 */
[----:B------:R-:W-:Y:S04]  /*b950*/  ISETP.GT.AND P2, PT, R2, 0x8, !P2 ;  /* 0x000000080200780c */ /* 0x000fe80005744270 */
[C---:B------:R-:W-:Y:S04]  /*b960*/  ISETP.LT.OR P2, PT, R3.reuse, 0x9, P2 ;  /* 0x000000090300780c */ /* 0x040fe80001741670 */
[----:B------:R-:W-:Y:S02]  /*b970*/  FSEL R37, R192, -INF , !P2 ;  /* 0xff800000c0257808 */ /* 0x000fe40005000000 */
[----:B------:R-:W-:Y:S04]  /*b980*/  ISETP.NE.AND P2, PT, R24, RZ, PT ;  /* 0x000000ff1800720c */ /* 0x000fe80003f45270 */
[----:B------:R-:W-:Y:S04]  /*b990*/  ISETP.GT.AND P2, PT, R2, 0x9, !P2 ;  /* 0x000000090200780c */ /* 0x000fe80005744270 */
[----:B------:R-:W-:Y:S04]  /*b9a0*/  ISETP.LT.OR P2, PT, R3, 0xa, P2 ;  /* 0x0000000a0300780c */ /* 0x000fe80001741670 */
[----:B------:R-:W-:Y:S02]  /*b9b0*/  FSEL R39, R190, -INF , !P2 ;  /* 0xff800000be277808 */ /* 0x000fe40005000000 */
[----:B------:R-:W-:Y:S04]  /*b9c0*/  ISETP.NE.AND P2, PT, R23, RZ, PT ;  /* 0x000000ff1700720c */ /* 0x000fe80003f45270 */
[----:B------:R-:W-:Y:S04]  /*b9d0*/  ISETP.GT.AND P2, PT, R2, 0x10, !P2 ;  /* 0x000000100200780c */ /* 0x000fe80005744270 */
[----:B------:R-:W-:Y:S04]  /*b9e0*/  ISETP.LT.OR P2, PT, R3, 0x11, P2 ;  /* 0x000000110300780c */ /* 0x000fe80001741670 */
[----:B------:R-:W-:Y:S02]  /*b9f0*/  FSEL R41, R181, -INF , !P2 ;  /* 0xff800000b5297808 */ /* 0x000fe40005000000 */
[----:B------:R-:W-:Y:S04]  /*ba00*/  ISETP.NE.AND P2, PT, R22, RZ, PT ;  /* 0x000000ff1600720c */ /* 0x000fe80003f45270 */
[C---:B------:R-:W-:Y:S04]  /*ba10*/  ISETP.GT.AND P2, PT, R2.reuse, 0x11, !P2 ;  /* 0x000000110200780c */ /* 0x040fe80005744270 */
[----:B------:R-:W-:Y:S04]  /*ba20*/  ISETP.LT.OR P2, PT, R3, 0x12, P2 ;  /* 0x000000120300780c */ /* 0x000fe80001741670 */
[----:B------:R-:W-:Y:S02]  /*ba30*/  FSEL R43, R171, -INF , !P2 ;  /* 0xff800000ab2b7808 */ /* 0x000fe40005000000 */
[----:B------:R-:W-:Y:S04]  /*ba40*/  ISETP.NE.AND P2, PT, R21, RZ, PT ;  /* 0x000000ff1500720c */ /* 0x000fe80003f45270 */
[----:B------:R-:W-:Y:S04]  /*ba50*/  ISETP.GT.AND P2, PT, R2, 0x18, !P2 ;  /* 0x000000180200780c */ /* 0x000fe80005744270 */
[C---:B------:R-:W-:Y:S04]  /*ba60*/  ISETP.LT.OR P2, PT, R3.reuse, 0x19, P2 ;  /* 0x000000190300780c */ /* 0x040fe80001741670 */
        /* <DEDUP_REMOVED lines=53> */
[----:B------:R-:W-:Y:S04]  /*bdc0*/  ISETP.GT.AND P2, PT, R2, 0x50, !P1 ;  /* 0x000000500200780c */ /* 0x000fe80004f44270 */
[C---:B------:R-:W-:Y:S04]  /*bdd0*/  ISETP.LT.OR P2, PT, R3.reuse, 0x51, P2 ;  /* 0x000000510300780c */ /* 0x040fe80001741670 */
[----:B------:R-:W-:Y:S02]  /*bde0*/  FSEL R239, R86, -INF , !P2 ;  /* 0xff80000056ef7808 */ /* 0x000fe40005000000 */
[C---:B------:R-:W-:Y:S04]  /*bdf0*/  ISETP.GT.AND P2, PT, R2.reuse, 0x51, !P6 ;  /* 0x000000510200780c */ /* 0x040fe80007744270 */
[----:B------:R-:W-:Y:S04]  /*be00*/  ISETP.LT.OR P2, PT, R3, 0x52, P2 ;  /* 0x000000520300780c */ /* 0x000fe80001741670 */
[----:B------:R-:W-:Y:S02]  /*be10*/  FSEL R241, R87, -INF , !P2 ;  /* 0xff80000057f17808 */ /* 0x000fe40005000000 */
[----:B------:R-:W-:Y:S04]  /*be20*/  ISETP.GT.AND P2, PT, R2, 0x58, !P5 ;  /* 0x000000580200780c */ /* 0x000fe80006f44270 */
[----:B------:R-:W-:Y:S04]  /*be30*/  ISETP.LT.OR P2, PT, R3, 0x59, P2 ;  /* 0x000000590300780c */ /* 0x000fe80001741670 */
[----:B------:R-:W-:Y:S02]  /*be40*/  FSEL R247, R98, -INF , !P2 ;  /* 0xff80000062f77808 */ /* 0x000fe40005000000 */
[----:B------:R-:W-:Y:S04]  /*be50*/  ISETP.NE.AND P2, PT, R27, RZ, PT ;  /* 0x000000ff1b00720c */ /* 0x000fe80003f45270 */
[----:B------:R-:W-:Y:S04]  /*be60*/  ISETP.GT.AND P2, PT, R2, RZ, !P2 ;  /* 0x000000ff0200720c */ /* 0x000fe80005744270 */
[----:B------:R-:W-:Y:S04]  /*be70*/  ISETP.LT.OR P2, PT, R3, 0x1, P2 ;  /* 0x000000010300780c */ /* 0x000fe80001741670 */
[----:B------:R-:W-:Y:S02]  /*be80*/  FSEL R30, R242, -INF , !P2 ;  /* 0xff800000f21e7808 */ /* 0x000fe40005000000 */
        /* <DEDUP_REMOVED lines=23> */
.L_x_183:
[----:B------:R-:W-:Y:S04]  /*c000*/  MOV R28, c[0x0][0x32c] ;  /* 0x0000cb00001c7a02 */ /* 0x000fe80000000f00 */
[----:B------:R-:W-:Y:S11]  /*c010*/  ISETP.NE.AND P2, PT, R28, 0x1, PT ;  /* 0x000000011c00780c */ /* 0x000ff60003f45270 */
[----:B------:R-:W-:Y:S02]  /*c020*/  @!UPT UIADD3 URZ, URZ, URZ, URZ ;  /* 0x0000003f3f3ff290 */ /* 0x000fe4000fffe03f */
[----:B------:R-:W-:Y:S05]  /*c030*/  @P2 IMAD.HI.U32 R28, R4, c[0x0][0x330], RZ ;  /* 0x0000cc00041c2a27 */ /* 0x000fea00078e00ff */
[----:B------:R-:W-:Y:S02]  /*c040*/  @P2 SHF.R.U32.HI R4, RZ, c[0x0][0x334], R28 ;  /* 0x0000cd00ff042a19 */ /* 0x000fe4000001161c */
.L_x_184:
[----:B------:R-:W-:Y:S05]  /*c050*/  BSYNC B0 ;  /* 0x0000000000007941 */ /* 0x000fea0003800000 */
.L_x_182:
[----:B------:R-:W-:Y:S04]  /*c060*/  IMAD.IADD R28, R0, 0x1, -R58 ;  /* 0x00000001001c7824 */ /* 0x000fe800078e0a3a */
[----:B------:R-:W-:Y:S05]  /*c070*/  IMAD R4, R4, c[0x0][0x32c], R28 ;  /* 0x0000cb0004047a24 */ /* 0x000fea00078e021c */
[----:B------:R-:W-:Y:S02]  /*c080*/  IADD3 R28, R4, c[0x0][0x32c], RZ ;  /* 0x0000cb00041c7a10 */ /* 0x000fe40007ffe0ff */
[----:B------:R-:W-:Y:S02]  /*c090*/  IMNMX R2, R2, R4, !PT ;  /* 0x0000000402027217 */ /* 0x000fe40007800200 */
[----:B------:R-:W-:Y:S02]  /*c0a0*/  IMNMX R3, R3, R28, PT ;  /* 0x0000001c03037217 */ /* 0x000fe40003800200 */
.L_x_181:
[----:B------:R-:W-:Y:S01]  /*c0b0*/  ISETP.NE.AND P2, PT, R26, RZ, PT ;  /* 0x000000ff1a00720c */ /* 0x000fe20003f45270 */
[----:B------:R-:W1:Y:S03]  /*c0c0*/  SHFL.IDX PT, R4, R5, 0x3, 0x1c1f ;  /* 0x007c1f0005047f89 */ /* 0x000e6600000e0000 */
        /* <DEDUP_REMOVED lines=111> */
.L_x_187:
[----:B------:R-:W-:Y:S04]  /*c7c0*/  MOV R5, c[0x0][0x32c] ;  /* 0x0000cb0000057a02 */ /* 0x000fe80000000f00 */
[----:B------:R-:W-:Y:S11]  /*c7d0*/  ISETP.NE.AND P2, PT, R5, 0x1, PT ;  /* 0x000000010500780c */ /* 0x000ff60003f45270 */
[----:B------:R-:W-:Y:S02]  /*c7e0*/  @!UPT UIADD3 URZ, URZ, URZ, URZ ;  /* 0x0000003f3f3ff290 */ /* 0x000fe4000fffe03f */
[----:B------:R-:W-:Y:S05]  /*c7f0*/  @P2 IMAD.HI.U32 R5, R4, c[0x0][0x330], RZ ;  /* 0x0000cc0004052a27 */ /* 0x000fea00078e00ff */
[----:B------:R-:W-:Y:S02]  /*c800*/  @P2 SHF.R.U32.HI R4, RZ, c[0x0][0x334], R5 ;  /* 0x0000cd00ff042a19 */ /* 0x000fe40000011605 */
.L_x_188:
[----:B------:R-:W-:Y:S05]  /*c810*/  BSYNC B0 ;  /* 0x0000000000007941 */ /* 0x000fea0003800000 */
.L_x_186:
[----:B------:R-:W-:Y:S04]  /*c820*/  IMAD.IADD R0, R0, 0x1, -R58 ;  /* 0x0000000100007824 */ /* 0x000fe800078e0a3a */
[----:B------:R-:W-:Y:S05]  /*c830*/  IMAD R4, R4, c[0x0][0x32c], R0 ;  /* 0x0000cb0004047a24 */ /* 0x000fea00078e0200 */
[----:B------:R-:W-:Y:S02]  /*c840*/  IADD3 R0, R4, c[0x0][0x32c], RZ ;  /* 0x0000cb0004007a10 */ /* 0x000fe40007ffe0ff */
[----:B------:R-:W-:Y:S02]  /*c850*/  IMNMX R2, R2, R4, !PT ;  /* 0x0000000402027217 */ /* 0x000fe40007800200 */
[----:B------:R-:W-:Y:S02]  /*c860*/  IMNMX R3, R3, R0, PT ;  /* 0x0000000003037217 */ /* 0x000fe40003800200 */
.L_x_185:
[----:B------:R-:W2:Y:S01]  /*c870*/  LDL.LU R4, [R1+0x4] ;  /* 0x0000040001047983 */ /* 0x000ea20000300800 */
[----:B------:R-:W-:Y:S02]  /*c880*/  ISETP.NE.AND P2, PT, R27, RZ, PT ;  /* 0x000000ff1b00720c */ /* 0x000fe40003f45270 */
[----:B------:R-:W-:Y:S01]  /*c890*/  FMNMX.FTZ R72, R29, R100, !PT ;  /* 0x000000641d487209 */ /* 0x000fe20007810000 */
[----:B------:R-:W3:Y:S01]  /*c8a0*/  LDL.LU R0, [R1] ;  /* 0x0000000001007983 */ /* 0x000ee20000300800 */
[----:B------:R-:W-:Y:S02]  /*c8b0*/  ISETP.GT.AND P2, PT, R2, RZ, !P2 ;  /* 0x000000ff0200720c */ /* 0x000fe40005744270 */
[----:B------:R-:W-:Y:S02]  /*c8c0*/  FMNMX.FTZ R72, R31, R72, !PT ;  /* 0x000000481f487209 */ /* 0x000fe40007810000 */
[C---:B------:R-:W-:Y:S02]  /*c8d0*/  ISETP.LT.OR P2, PT, R3.reuse, 0x1, P2 ;  /* 0x000000010300780c */ /* 0x040fe40001741670 */
[----:B------:R-:W-:Y:S02]  /*c8e0*/  FMNMX.FTZ R72, R32, R72, !PT ;  /* 0x0000004820487209 */ /* 0x000fe40007810000 */
[----:B------:R-:W-:Y:S02]  /*c8f0*/  ISETP.GT.AND P1, PT, R2, 0x50, !P1 ;  /* 0x000000500200780c */ /* 0x000fe40004f24270 */
[----:B------:R-:W-:Y:S02]  /*c900*/  FMNMX.FTZ R72, R34, R72, !PT ;  /* 0x0000004822487209 */ /* 0x000fe40007810000 */
[----:B------:R-:W-:Y:S02]  /*c910*/  ISETP.LT.OR P1, PT, R3, 0x51, P1 ;  /* 0x000000510300780c */ /* 0x000fe40000f21670 */
[----:B------:R-:W-:Y:S02]  /*c920*/  FMNMX.FTZ R72, R40, R72, !PT ;  /* 0x0000004828487209 */ /* 0x000fe40007810000 */
[----:B------:R-:W-:Y:S02]  /*c930*/  ISETP.GT.AND P6, PT, R2, 0x51, !P6 ;  /* 0x000000510200780c */ /* 0x000fe400077c4270 */
[----:B------:R-:W-:Y:S02]  /*c940*/  FMNMX.FTZ R72, R42, R72, !PT ;  /* 0x000000482a487209 */ /* 0x000fe40007810000 */
[----:B------:R-:W-:Y:S02]  /*c950*/  ISETP.GT.AND P5, PT, R2, 0x58, !P5 ;  /* 0x000000580200780c */ /* 0x000fe40006fa4270 */
[----:B------:R-:W-:Y:S02]  /*c960*/  FMNMX.FTZ R72, R44, R72, !PT ;  /* 0x000000482c487209 */ /* 0x000fe40007810000 */
[----:B------:R-:W-:Y:S02]  /*c970*/  ISETP.GT.AND P0, PT, R2, 0x59, !P0 ;  /* 0x000000590200780c */ /* 0x000fe40004704270 */
[----:B------:R-:W-:Y:S02]  /*c980*/  FMNMX.FTZ R72, R47, R72, !PT ;  /* 0x000000482f487209 */ /* 0x000fe40007810000 */
[----:B------:R-:W-:Y:S02]  /*c990*/  ISETP.LT.OR P6, PT, R3, 0x52, P6 ;  /* 0x000000520300780c */ /* 0x000fe400037c1670 */
[----:B------:R-:W-:Y:S02]  /*c9a0*/  FMNMX.FTZ R72, R57, R72, !PT ;  /* 0x0000004839487209 */ /* 0x000fe40007810000 */
[C---:B------:R-:W-:Y:S02]  /*c9b0*/  ISETP.LT.OR P5, PT, R3.reuse, 0x59, P5 ;  /* 0x000000590300780c */ /* 0x040fe40002fa1670 */
[----:B------:R-:W-:Y:S02]  /*c9c0*/  FMNMX.FTZ R72, R90, R72, !PT ;  /* 0x000000485a487209 */ /* 0x000fe40007810000 */
[----:B------:R-:W-:Y:S02]  /*c9d0*/  ISETP.LT.OR P0, PT, R3, 0x5a, P0 ;  /* 0x0000005a0300780c */ /* 0x000fe40000701670 */
[----:B------:R-:W-:Y:S02]  /*c9e0*/  FMNMX.FTZ R72, R176, R72, !PT ;  /* 0x00000048b0487209 */ /* 0x000fe40007810000 */
[----:B------:R-:W-:Y:S02]  /*c9f0*/  FSEL R73, R79, -INF , !P0 ;  /* 0xff8000004f497808 */ /* 0x000fe40004000000 */
[----:B------:R-:W-:Y:S02]  /*ca00*/  FMNMX.FTZ R72, R177, R72, !PT ;  /* 0x00000048b1487209 */ /* 0x000fe40007810000 */
[----:B------:R-:W-:Y:S02]  /*ca10*/  FSEL R194, R194, -INF , !P6 ;  /* 0xff800000c2c27808 */ /* 0x000fe40007000000 */
[----:B------:R-:W-:Y:S04]  /*ca20*/  FMNMX.FTZ R72, R178, R72, !PT ;  /* 0x00000048b2487209 */ /* 0x000fe80007810000 */
        /* <DEDUP_REMOVED lines=10> */
[----:B------:R-:W-:Y:S05]  /*cad0*/  FMNMX.FTZ R72, R250, R72, !PT ;  /* 0x00000048fa487209 */ /* 0x000fea0007810000 */
[----:B------:R-:W1:Y:S02]  /*cae0*/  SHFL.BFLY PT, R5, R72, 0x2, 0x1f ;  /* 0x0c401f0048057f89 */ /* 0x000e6400000e0000 */
[----:B-1----:R-:W-:Y:S06]  /*caf0*/  FMNMX.FTZ R72, R72, R5, !PT ;  /* 0x0000000548487209 */ /* 0x002fec0007810000 */
[----:B------:R-:W1:Y:S02]  /*cb00*/  SHFL.BFLY PT, R7, R72, 0x1, 0x1f ;  /* 0x0c201f0048077f89 */ /* 0x000e6400000e0000 */
[----:B-1----:R-:W-:Y:S02]  /*cb10*/  FMNMX.FTZ R72, R72, R7, !PT ;  /* 0x0000000748487209 */ /* 0x002fe40007810000 */
[----:B--2---:R-:W-:Y:S02]  /*cb20*/  FSEL R27, R4, -INF , !P2 ;  /* 0xff800000041b7808 */ /* 0x004fe40005000000 */
[----:B------:R-:W-:Y:S02]  /*cb30*/  ISETP.NE.AND P2, PT, R26, RZ, PT ;  /* 0x000000ff1a00720c */ /* 0x000fe40003f45270 */
[----:B------:R-:W-:Y:S02]  /*cb40*/  FMNMX.FTZ R4, R28, R102, !PT ;  /* 0x000000661c047209 */ /* 0x000fe40007810000 */
[----:B------:R-:W-:Y:S02]  /*cb50*/  ISETP.GT.AND P2, PT, R2, 0x1, !P2 ;  /* 0x000000010200780c */ /* 0x000fe40005744270 */
[----:B------:R-:W-:Y:S02]  /*cb60*/  FMNMX.FTZ R4, R35, R4, !PT ;  /* 0x0000000423047209 */ /* 0x000fe40007810000 */
[----:B------:R-:W-:Y:S02]  /*cb70*/  ISETP.LT.OR P2, PT, R3, 0x2, P2 ;  /* 0x000000020300780c */ /* 0x000fe40001741670 */
[----:B------:R-:W-:Y:S02]  /*cb80*/  FMNMX.FTZ R4, R36, R4, !PT ;  /* 0x0000000424047209 */ /* 0x000fe40007810000 */
[----:B---3--:R-:W-:Y:S02]  /*cb90*/  FSEL R26, R0, -INF , !P2 ;  /* 0xff800000001a7808 */ /* 0x008fe40005000000 */
[----:B------:R-:W-:Y:S02]  /*cba0*/  ISETP.NE.AND P2, PT, R25, RZ, PT ;  /* 0x000000ff1900720c */ /* 0x000fe40003f45270 */
[----:B------:R-:W-:Y:S02]  /*cbb0*/  FMNMX.FTZ R0, R30, R101, !PT ;  /* 0x000000651e007209 */ /* 0x000fe40007810000 */
[----:B------:R-:W-:Y:S02]  /*cbc0*/  ISETP.GT.AND P2, PT, R2, 0x8, !P2 ;  /* 0x000000080200780c */ /* 0x000fe40005744270 */
[----:B------:R-:W-:Y:S02]  /*cbd0*/  FMNMX.FTZ R0, R33, R0, !PT ;  /* 0x0000000021007209 */ /* 0x000fe40007810000 */
[----:B------:R-:W-:Y:S02]  /*cbe0*/  ISETP.LT.OR P2, PT, R3, 0x9, P2 ;  /* 0x000000090300780c */ /* 0x000fe40001741670 */
[----:B------:R-:W-:Y:S02]  /*cbf0*/  FMNMX.FTZ R0, R37, R0, !PT ;  /* 0x0000000025007209 */ /* 0x000fe40007810000 */
[----:B------:R-:W-:Y:S02]  /*cc00*/  FSEL R25, R252, -INF , !P2 ;  /* 0xff800000fc197808 */ /* 0x000fe40005000000 */
[----:B------:R-:W-:Y:S02]  /*cc10*/  ISETP.NE.AND P2, PT, R24, RZ, PT ;  /* 0x000000ff1800720c */ /* 0x000fe40003f45270 */
[----:B------:R-:W-:Y:S02]  /*cc20*/  FMNMX.FTZ R0, R39, R0, !PT ;  /* 0x0000000027007209 */ /* 0x000fe40007810000 */
[C---:B------:R-:W-:Y:S02]  /*cc30*/  ISETP.GT.AND P2, PT, R2.reuse, 0x9, !P2 ;  /* 0x000000090200780c */ /* 0x040fe40005744270 */
[----:B------:R-:W-:Y:S02]  /*cc40*/  FMNMX.FTZ R0, R41, R0, !PT ;  /* 0x0000000029007209 */ /* 0x000fe40007810000 */
[----:B------:R-:W-:Y:S02]  /*cc50*/  ISETP.LT.OR P2, PT, R3, 0xa, P2 ;  /* 0x0000000a0300780c */ /* 0x000fe40001741670 */
[----:B------:R-:W-:Y:S02]  /*cc60*/  FMNMX.FTZ R0, R43, R0, !PT ;  /* 0x000000002b007209 */ /* 0x000fe40007810000 */
[----:B------:R-:W-:Y:S02]  /*cc70*/  FSEL R24, R251, -INF , !P2 ;  /* 0xff800000fb187808 */ /* 0x000fe40005000000 */
        /* <DEDUP_REMOVED lines=22> */
[----:B------:R-:W-:Y:S01]  /*cde0*/  FMNMX.FTZ R4, R49, R4, !PT ;  /* 0x0000000431047209 */ /* 0x000fe20007810000 */
[----:B------:R-:W-:Y:S01]  /*cdf0*/  LDSM.16.MT88.4 R20, [R209+0x100] ;  /* 0x00010000d114783b */ /* 0x000fe20000004200 */
        /* <DEDUP_REMOVED lines=50> */
[----:B------:R-:W-:Y:S01]  /*d120*/  FMNMX.FTZ R4, R204, R4, !PT ;  /* 0x00000004cc047209 */ /* 0x000fe20007810000 */
[----:B------:R-:W1:Y:S01]  /*d130*/  SHFL.BFLY PT, R6, R0, 0x2, 0x1f ;  /* 0x0c401f0000067f89 */ /* 0x000e6200000e0000 */
        /* <DEDUP_REMOVED lines=16> */
[----:B------:R-:W-:Y:S01]  /*d240*/  FSEL R198, R74, -INF , !P2 ;  /* 0xff8000004ac67808 */ /* 0x000fe20005000000 */
[----:B------:R-:W-:Y:S01]  /*d250*/  FMUL.FTZ R74, R72, c[0x0][0x2d0] ;  /* 0x0000b400484a7a20 */ /* 0x000fe20000410000 */
        /* <DEDUP_REMOVED lines=10> */
[----:B-1----:R-:W-:Y:S02]  /*d300*/  FMNMX.FTZ R0, R0, R6, !PT ;  /* 0x0000000600007209 */ /* 0x002fe40007810000 */
[C---:B------:R-:W-:Y:S02]  /*d310*/  ISETP.LT.OR P2, PT, R3.reuse, 0x49, P2 ;  /* 0x000000490300780c */ /* 0x040fe40001741670 */
[----:B------:R-:W-:Y:S01]  /*d320*/  FMNMX.FTZ R4, R246, R4, !PT ;  /* 0x00000004f6047209 */ /* 0x000fe20007810000 */
[----:B------:R-:W1:Y:S01]  /*d330*/  SHFL.BFLY PT, R71, R0, 0x1, 0x1f ;  /* 0x0c201f0000477f89 */ /* 0x000e6200000e0000 */
[----:B------:R-:W-:Y:S02]  /*d340*/  FSEL R202, R78, -INF , !P2 ;  /* 0xff8000004eca7808 */ /* 0x000fe40005000000 */
[----:B------:R-:W-:Y:S02]  /*d350*/  ISETP.NE.AND P2, PT, R8, RZ, PT ;  /* 0x000000ff0800720c */ /* 0x000fe40003f45270 */
[----:B------:R-:W-:Y:S02]  /*d360*/  FMNMX.FTZ R5, R58, R5, !PT ;  /* 0x000000053a057209 */ /* 0x000fe40007810000 */
[----:B------:R-:W-:Y:S01]  /*d370*/  ISETP.GT.AND P2, PT, R2, 0x49, !P2 ;  /* 0x000000490200780c */ /* 0x000fe20005744270 */
[----:B------:R-:W2:Y:S01]  /*d380*/  SHFL.BFLY PT, R7, R4, 0x2, 0x1f ;  /* 0x0c401f0004077f89 */ /* 0x000ea200000e0000 */
[----:B------:R-:W-:Y:S02]  /*d390*/  FMNMX.FTZ R5, R62, R5, !PT ;  /* 0x000000053e057209 */ /* 0x000fe40007810000 */
[----:B------:R-:W-:Y:S02]  /*d3a0*/  ISETP.LT.OR P2, PT, R3, 0x4a, P2 ;  /* 0x0000004a0300780c */ /* 0x000fe40001741670 */
[----:B------:R-:W-:Y:S02]  /*d3b0*/  FMNMX.FTZ R5, R88, R5, !PT ;  /* 0x0000000558057209 */ /* 0x000fe40007810000 */
[----:B------:R-:W-:Y:S02]  /*d3c0*/  FSEL R193, R193, -INF , !P2 ;  /* 0xff800000c1c17808 */ /* 0x000fe40005000000 */
[----:B------:R-:W-:Y:S02]  /*d3d0*/  FSETP.NEU.FTZ.AND P2, PT, R72, -INF , PT ;  /* 0xff8000004800780b */ /* 0x000fe40003f5d000 */
[----:B------:R-:W-:Y:S02]  /*d3e0*/  FMNMX.FTZ R6, R98, R5, !PT ;  /* 0x0000000562067209 */ /* 0x000fe40007810000 */
[----:B------:R-:W-:Y:S02]  /*d3f0*/  FSEL R74, R74, RZ, P2 ;  /* 0x000000ff4a4a7208 */ /* 0x000fe40001000000 */
[----:B------:R-:W-:Y:S02]  /*d400*/  FSEL R199, R182, -INF , !P1 ;  /* 0xff800000b6c77808 */ /* 0x000fe40004800000 */
[----:B-1----:R-:W-:Y:S01]  /*d410*/  FMNMX.FTZ R71, R0, R71, !PT ;  /* 0x0000004700477209 */ /* 0x002fe20007810000 */
[--C-:B------:R-:W-:Y:S01]  /*d420*/  FFMA.FTZ R5, R29, c[0x0][0x2d0], -R74.reuse ;  /* 0x0000b4001d057a23 */ /* 0x100fe2000001084a */
[----:B------:R-:W-:Y:S01]  /*d430*/  FMNMX.FTZ R6, R168, R6, !PT ;  /* 0x00000006a8067209 */ /* 0x000fe20007810000 */
[--C-:B------:R-:W-:Y:S01]  /*d440*/  FFMA.FTZ R0, R32, c[0x0][0x2d0], -R74.reuse ;  /* 0x0000b40020007a23 */ /* 0x100fe2000001084a */
[----:B------:R-:W-:Y:S01]  /*d450*/  FSEL R182, R91, -INF , !P5 ;  /* 0xff8000005bb67808 */ /* 0x000fe20006800000 */
[----:B------:R1:W-:Y:S01]  /*d460*/  MUFU.EX2 R64, R5 ;  /* 0x0000000500407308 */ /* 0x0003e20000000800 */
[--C-:B------:R-:W-:Y:S01]  /*d470*/  FFMA.FTZ R16, R44, c[0x0][0x2d0], -R74.reuse ;  /* 0x0000b4002c107a23 */ /* 0x100fe2000001084a */
[----:B--2---:R-:W-:Y:S01]  /*d480*/  FMNMX.FTZ R4, R4, R7, !PT ;  /* 0x0000000704047209 */ /* 0x004fe20007810000 */
[C---:B------:R-:W-:Y:S01]  /*d490*/  FMUL.FTZ R75, R71.reuse, c[0x0][0x2d0] ;  /* 0x0000b400474b7a20 */ /* 0x040fe20000410000 */
[----:B------:R-:W-:Y:S03]  /*d4a0*/  FSETP.NEU.FTZ.AND P1, PT, R71, -INF , PT ;  /* 0xff8000004700780b */ /* 0x000fe60003f3d000 */
[----:B------:R-:W2:Y:S01]  /*d4b0*/  SHFL.BFLY PT, R70, R4, 0x1, 0x1f ;  /* 0x0c201f0004467f89 */ /* 0x000ea200000e0000 */
[----:B------:R-:W-:Y:S02]  /*d4c0*/  FSEL R75, R75, RZ, P1 ;  /* 0x000000ff4b4b7208 */ /* 0x000fe40000800000 */
[----:B------:R3:W-:Y:S03]  /*d4d0*/  MUFU.EX2 R84, R0 ;  /* 0x0000000000547308 */ /* 0x0007e60000000800 */
[--C-:B------:R-:W-:Y:S02]  /*d4e0*/  FFMA.FTZ R3, R39, c[0x0][0x2d0], -R75.reuse ;  /* 0x0000b40027037a23 */ /* 0x100fe4000001084b */
[--C-:B------:R-:W-:Y:S02]  /*d4f0*/  FFMA.FTZ R12, R43, c[0x0][0x2d0], -R75.reuse ;  /* 0x0000b4002b0c7a23 */ /* 0x100fe4000001084b */
[--C-:B------:R-:W-:Y:S03]  /*d500*/  FFMA.FTZ R8, R41, c[0x0][0x2d0], -R75.reuse ;  /* 0x0000b40029087a23 */ /* 0x100fe6000001084b */
[----:B------:R4:W-:Y:S01]  /*d510*/  MUFU.EX2 R86, R3 ;  /* 0x0000000300567308 */ /* 0x0009e20000000800 */
[----:B-1----:R-:W-:Y:S01]  /*d520*/  FMNMX.FTZ R5, R169, R6, !PT ;  /* 0x00000006a9057209 */ /* 0x002fe20007810000 */
[--C-:B------:R-:W-:Y:S03]  /*d530*/  FFMA.FTZ R6, R31, c[0x0][0x2d0], -R74.reuse ;  /* 0x0000b4001f067a23 */ /* 0x100fe6000001084a */
[----:B------:R-:W-:Y:S05]  /*d540*/  FMNMX.FTZ R5, R172, R5, !PT ;  /* 0x00000005ac057209 */ /* 0x000fea0007810000 */
[----:B------:R-:W-:Y:S01]  /*d550*/  MUFU.EX2 R53, R6 ;  /* 0x0000000600357308 */ /* 0x000fe20000000800 */
[----:B--2---:R-:W-:Y:S02]  /*d560*/  FMNMX.FTZ R70, R4, R70, !PT ;  /* 0x0000004604467209 */ /* 0x004fe40007810000 */
[----:B------:R-:W-:Y:S02]  /*d570*/  FMNMX.FTZ R5, R180, R5, !PT ;  /* 0x00000005b4057209 */ /* 0x000fe40007810000 */
[C---:B------:R-:W-:Y:S01]  /*d580*/  FSETP.NEU.FTZ.AND P0, PT, R70.reuse, -INF , PT ;  /* 0xff8000004600780b */ /* 0x040fe20003f1d000 */
[----:B------:R-:W-:Y:S01]  /*d590*/  FMUL.FTZ R96, R70, c[0x0][0x2d0] ;  /* 0x0000b40046607a20 */ /* 0x000fe20000410000 */
[----:B------:R-:W-:Y:S03]  /*d5a0*/  FMNMX.FTZ R5, R183, R5, !PT ;  /* 0x00000005b7057209 */ /* 0x000fe60007810000 */
[----:B------:R-:W-:Y:S01]  /*d5b0*/  MUFU.EX2 R31, R8 ;  /* 0x00000008001f7308 */ /* 0x000fe20000000800 */
[----:B---3--:R-:W-:Y:S01]  /*d5c0*/  FMNMX.FTZ R0, R186, R5, !PT ;  /* 0x00000005ba007209 */ /* 0x008fe20007810000 */
[----:B------:R-:W-:Y:S01]  /*d5d0*/  FFMA.FTZ R5, R34, c[0x0][0x2d0], -R74 ;  /* 0x0000b40022057a23 */ /* 0x000fe2000001084a */
[----:B------:R-:W-:Y:S02]  /*d5e0*/  FSEL R96, R96, RZ, P0 ;  /* 0x000000ff60607208 */ /* 0x000fe40000000000 */
[----:B------:R-:W-:Y:S03]  /*d5f0*/  FMNMX.FTZ R0, R187, R0, !PT ;  /* 0x00000000bb007209 */ /* 0x000fe60007810000 */
[--C-:B----4-:R-:W-:Y:S01]  /*d600*/  FFMA.FTZ R3, R28, c[0x0][0x2d0], -R96.reuse ;  /* 0x0000b4001c037a23 */ /* 0x110fe20000010860 */
[----:B------:R-:W-:Y:S01]  /*d610*/  FMNMX.FTZ R0, R198, R0, !PT ;  /* 0x00000000c6007209 */ /* 0x000fe20007810000 */
[----:B------:R-:W1:Y:S01]  /*d620*/  MUFU.EX2 R87, R5 ;  /* 0x0000000500577308 */ /* 0x000e620000000800 */
[--C-:B------:R-:W-:Y:S02]  /*d630*/  FFMA.FTZ R4, R38, c[0x0][0x2d0], -R96.reuse ;  /* 0x0000b40026047a23 */ /* 0x100fe40000010860 */
[----:B------:R-:W-:Y:S01]  /*d640*/  FMNMX.FTZ R0, R201, R0, !PT ;  /* 0x00000000c9007209 */ /* 0x000fe20007810000 */
[--C-:B------:R-:W-:Y:S02]  /*d650*/  FFMA.FTZ R32, R46, c[0x0][0x2d0], -R96.reuse ;  /* 0x0000b4002e207a23 */ /* 0x100fe40000010860 */
[----:B------:R-:W-:Y:S01]  /*d660*/  FFMA.FTZ R44, R51, c[0x0][0x2d0], -R96 ;  /* 0x0000b400332c7a23 */ /* 0x000fe20000010860 */
[----:B------:R-:W-:Y:S01]  /*d670*/  FMNMX.FTZ R0, R202, R0, !PT ;  /* 0x00000000ca007209 */ /* 0x000fe20007810000 */
[--C-:B------:R-:W-:Y:S02]  /*d680*/  FFMA.FTZ R28, R48, c[0x0][0x2d0], -R75.reuse ;  /* 0x0000b400301c7a23 */ /* 0x100fe4000001084b */
[----:B------:R2:W-:Y:S01]  /*d690*/  MUFU.EX2 R54, R3 ;  /* 0x0000000300367308 */ /* 0x0005e20000000800 */
[----:B------:R-:W-:Y:S01]  /*d6a0*/  FMNMX.FTZ R2, R193, R0, !PT ;  /* 0x00000000c1027209 */ /* 0x000fe20007810000 */
[--C-:B------:R-:W-:Y:S02]  /*d6b0*/  FFMA.FTZ R0, R33, c[0x0][0x2d0], -R75.reuse ;  /* 0x0000b40021007a23 */ /* 0x100fe4000001084b */
[----:B------:R-:W-:Y:S01]  /*d6c0*/  FFMA.FTZ R48, R57, c[0x0][0x2d0], -R74 ;  /* 0x0000b40039307a23 */ /* 0x000fe2000001084a */
[----:B------:R-:W-:Y:S05]  /*d6d0*/  FMNMX.FTZ R2, R199, R2, !PT ;  /* 0x00000002c7027209 */ /* 0x000fea0007810000 */
[----:B------:R3:W-:Y:S01]  /*d6e0*/  MUFU.EX2 R89, R0 ;  /* 0x0000000000597308 */ /* 0x0007e20000000800 */
[----:B-1----:R-:W-:Y:S01]  /*d6f0*/  F2FP.BF16.PACK_AB R78, R87, R84 ;  /* 0x00000054574e723e */ /* 0x002fe200000010ff */
[--C-:B------:R-:W-:Y:S08]  /*d700*/  FFMA.FTZ R5, R30, c[0x0][0x2d0], -R75.reuse ;  /* 0x0000b4001e057a23 */ /* 0x100ff0000001084b */
[----:B------:R-:W-:Y:S01]  /*d710*/  MUFU.EX2 R61, R4 ;  /* 0x00000004003d7308 */ /* 0x000fe20000000800 */
[--C-:B--2---:R-:W-:Y:S09]  /*d720*/  FFMA.FTZ R3, R35, c[0x0][0x2d0], -R96.reuse ;  /* 0x0000b40023037a23 */ /* 0x104ff20000010860 */
[----:B------:R1:W-:Y:S01]  /*d730*/  MUFU.EX2 R60, R3 ;  /* 0x00000003003c7308 */ /* 0x0003e20000000800 */
[----:B---3--:R-:W-:Y:S01]  /*d740*/  FMNMX.FTZ R0, R194, R2, !PT ;  /* 0x00000002c2007209 */ /* 0x008fe20007810000 */
[----:B------:R-:W-:Y:S03]  /*d750*/  FFMA.FTZ R2, R37, c[0x0][0x2d0], -R75 ;  /* 0x0000b40025027a23 */ /* 0x000fe6000001084b */
[----:B------:R-:W-:Y:S05]  /*d760*/  FMNMX.FTZ R0, R182, R0, !PT ;  /* 0x00000000b6007209 */ /* 0x000fea0007810000 */
[----:B------:R2:W3:Y:S01]  /*d770*/  MUFU.EX2 R85, R2 ;  /* 0x0000000200557308 */ /* 0x0004e20000000800 */
[----:B------:R-:W-:Y:S09]  /*d780*/  FMNMX.FTZ R0, R73, R0, !PT ;  /* 0x0000000049007209 */ /* 0x000ff20007810000 */
[----:B------:R-:W4:Y:S01]  /*d790*/  MUFU.EX2 R55, R5 ;  /* 0x0000000500377308 */ /* 0x000f220000000800 */
[----:B-1----:R-:W-:Y:S02]  /*d7a0*/  FFMA.FTZ R3, R36, c[0x0][0x2d0], -R96 ;  /* 0x0000b40024037a23 */ /* 0x002fe40000010860 */
[----:B------:R-:W-:Y:S07]  /*d7b0*/  LDSM.16.MT88.4 R36, [R212+0x100] ;  /* 0x00010000d424783b */ /* 0x000fee0000004200 */
[----:B------:R1:W-:Y:S01]  /*d7c0*/  MUFU.EX2 R52, R3 ;  /* 0x0000000300347308 */ /* 0x0003e20000000800 */
[----:B--2---:R-:W1:Y:S01]  /*d7d0*/  SHFL.BFLY PT, R2, R0, 0x2, 0x1f ;  /* 0x0c401f0000027f89 */ /* 0x004e6200000e0000 */
[----:B---3--:R-:W-:Y:S08]  /*d7e0*/  F2FP.BF16.PACK_AB R79, R86, R85 ;  /* 0x00000055564f723e */ /* 0x008ff000000010ff */
[----:B------:R-:W-:Y:S10]  /*d7f0*/  MUFU.EX2 R93, R12 ;  /* 0x0000000c005d7308 */ /* 0x000ff40000000800 */
[----:B------:R-:W-:Y:S01]  /*d800*/  MUFU.EX2 R33, R16 ;  /* 0x0000001000217308 */ /* 0x000fe20000000800 */
[----:B-1----:R-:W-:Y:S01]  /*d810*/  FMNMX.FTZ R3, R0, R2, !PT ;  /* 0x0000000200037209 */ /* 0x002fe20007810000 */
[----:B------:R-:W-:Y:S01]  /*d820*/  FFMA.FTZ R2, R40, c[0x0][0x2d0], -R74 ;  /* 0x0000b40028027a23 */ /* 0x000fe2000001084a */
[----:B------:R-:W-:Y:S01]  /*d830*/  FSEL R0, R72, RZ, P2 ;  /* 0x000000ff48007208 */ /* 0x000fe20001000000 */
[----:B------:R-:W-:Y:S06]  /*d840*/  FFMA.FTZ R40, R50, c[0x0][0x2d0], -R96 ;  /* 0x0000b40032287a23 */ /* 0x000fec0000010860 */
[----:B------:R1:W-:Y:S01]  /*d850*/  MUFU.EX2 R80, R2 ;  /* 0x0000000200507308 */ /* 0x0003e20000000800 */
[----:B------:R-:W2:Y:S01]  /*d860*/  SHFL.BFLY PT, R4, R3, 0x1, 0x1f ;  /* 0x0c201f0003047f89 */ /* 0x000ea200000e0000 */
[----:B------:R-:W-:Y:S01]  /*d870*/  FADD.FTZ R0, -R0, R100 ;  /* 0x0000006400007221 */ /* 0x000fe20000010100 */
[----:B------:R-:W-:Y:S03]  /*d880*/  MOV R100, R64 ;  /* 0x0000004000647202 */ /* 0x000fe60000000f00 */
[----:B------:R-:W-:Y:S04]  /*d890*/  FMUL.FTZ R0, R0, c[0x0][0x2d0] ;  /* 0x0000b40000007a20 */ /* 0x000fe80000410000 */
[----:B------:R3:W5:Y:S01]  /*d8a0*/  MUFU.EX2 R69, R0 ;  /* 0x0000000000457308 */ /* 0x0007620000000800 */
[----:B-1----:R-:W-:Y:S02]  /*d8b0*/  FSEL R2, R71, RZ, P1 ;  /* 0x000000ff47027208 */ /* 0x002fe40000800000 */
[----:B--2---:R-:W-:Y:S03]  /*d8c0*/  FMNMX.FTZ R3, R3, R4, !PT ;  /* 0x0000000403037209 */ /* 0x004fe60007810000 */
[----:B------:R-:W-:Y:S02]  /*d8d0*/  FADD.FTZ R2, -R2, R101 ;  /* 0x0000006502027221 */ /* 0x000fe40000010100 */
[C---:B------:R-:W-:Y:S02]  /*d8e0*/  FMUL.FTZ R97, R3.reuse, c[0x0][0x2d0] ;  /* 0x0000b40003617a20 */ /* 0x040fe40000410000 */
[----:B------:R-:W-:Y:S01]  /*d8f0*/  FMUL.FTZ R2, R2, c[0x0][0x2d0] ;  /* 0x0000b40002027a20 */ /* 0x000fe20000410000 */
[----:B---3--:R-:W-:Y:S01]  /*d900*/  FSEL R0, R70, RZ, P0 ;  /* 0x000000ff46007208 */ /* 0x008fe20000000000 */
[----:B----4-:R-:W-:Y:S01]  /*d910*/  IMAD.MOV.U32 R101, RZ, RZ, R55 ;  /* 0x000000ffff657224 */ /* 0x010fe200078e0037 */
[----:B------:R-:W-:Y:S01]  /*d920*/  FSETP.NEU.FTZ.AND P0, PT, R3, -INF , PT ;  /* 0xff8000000300780b */ /* 0x000fe20003f1d000 */
[----:B------:R-:W1:Y:S01]  /*d930*/  MUFU.EX2 R68, R2 ;  /* 0x0000000200447308 */ /* 0x000e620000000800 */
[----:B-----5:R-:W-:Y:S01]  /*d940*/  FMUL.FTZ R5, R69, R105 ;  /* 0x0000006945057220 */ /* 0x020fe20000410000 */
[----:B------:R-:W-:Y:S01]  /*d950*/  MOV R105, R87 ;  /* 0x0000005700697202 */ /* 0x000fe20000000f00 */
[----:B------:R-:W-:Y:S01]  /*d960*/  FADD.FTZ R0, -R0, R102 ;  /* 0x0000006600007221 */ /* 0x000fe20000010100 */
[----:B------:R-:W-:Y:S01]  /*d970*/  FSEL R97, R97, RZ, P0 ;  /* 0x000000ff61617208 */ /* 0x000fe20000000000 */
[----:B------:R-:W-:Y:S01]  /*d980*/  FMUL.FTZ R16, R69, R116 ;  /* 0x0000007445107220 */ /* 0x000fe20000410000 */
[----:B------:R-:W-:Y:S01]  /*d990*/  F2FP.BF16.PACK_AB R77, R89, R101 ;  /* 0x00000065594d723e */ /* 0x000fe200000010ff */
[----:B------:R-:W-:Y:S01]  /*d9a0*/  FMUL.FTZ R0, R0, c[0x0][0x2d0] ;  /* 0x0000b40000007a20 */ /* 0x000fe20000410000 */
[----:B------:R-:W-:Y:S01]  /*d9b0*/  MOV R102, R54 ;  /* 0x0000003600667202 */ /* 0x000fe20000000f00 */
[----:B------:R-:W-:Y:S02]  /*d9c0*/  FMUL.FTZ R17, R69, R117 ;  /* 0x0000007545117220 */ /* 0x000fe40000410000 */
[----:B------:R2:W3:Y:S01]  /*d9d0*/  MUFU.EX2 R2, R0 ;  /* 0x0000000000027308 */ /* 0x0004e20000000800 */
[--C-:B------:R-:W-:Y:S01]  /*d9e0*/  FFMA.FTZ R4, R25, c[0x0][0x2d0], -R97.reuse ;  /* 0x0000b40019047a23 */ /* 0x100fe20000010861 */
[----:B------:R-:W-:Y:S01]  /*d9f0*/  F2FP.BF16.PACK_AB R64, R60, R102 ;  /* 0x000000663c40723e */ /* 0x000fe200000010ff */
[--C-:B------:R-:W-:Y:S02]  /*da00*/  FFMA.FTZ R58, R58, c[0x0][0x2d0], -R97.reuse ;  /* 0x0000b4003a3a7a23 */ /* 0x100fe40000010861 */
[--C-:B------:R-:W-:Y:S05]  /*da10*/  FFMA.FTZ R62, R62, c[0x0][0x2d0], -R97.reuse ;  /* 0x0000b4003e3e7a23 */ /* 0x100fea0000010861 */
[----:B------:R4:W5:Y:S01]  /*da20*/  MUFU.EX2 R91, R4 ;  /* 0x00000004005b7308 */ /* 0x0009620000000800 */
[C---:B-1----:R-:W-:Y:S01]  /*da30*/  FMUL.FTZ R7, R68.reuse, R107 ;  /* 0x0000006b44077220 */ /* 0x042fe20000410000 */
[----:B------:R-:W-:Y:S01]  /*da40*/  MOV R107, R52 ;  /* 0x00000034006b7202 */ /* 0x000fe20000000f00 */
[C---:B------:R-:W-:Y:S02]  /*da50*/  FMUL.FTZ R6, R68.reuse, R106 ;  /* 0x0000006a44067220 */ /* 0x040fe40000410000 */
[C---:B------:R-:W-:Y:S01]  /*da60*/  FMUL.FTZ R18, R68.reuse, R118 ;  /* 0x0000007644127220 */ /* 0x040fe20000410000 */
[----:B------:R-:W-:Y:S01]  /*da70*/  F2FP.BF16.PACK_AB R66, R61, R107 ;  /* 0x0000006b3d42723e */ /* 0x000fe200000010ff */
[C---:B------:R-:W-:Y:S02]  /*da80*/  FMUL.FTZ R19, R68.reuse, R119 ;  /* 0x0000007744137220 */ /* 0x040fe40000410000 */
[C---:B------:R-:W-:Y:S01]  /*da90*/  FMUL.FTZ R34, R68.reuse, R134 ;  /* 0x0000008644227220 */ /* 0x040fe20000410000 */
[----:B------:R-:W-:Y:S01]  /*daa0*/  LDSM.16.MT88.4 R116, [R209+0x2900] ;  /* 0x00290000d174783b */ /* 0x000fe20000004200 */
[C---:B------:R-:W-:Y:S02]  /*dab0*/  FMUL.FTZ R35, R68.reuse, R135 ;  /* 0x0000008744237220 */ /* 0x040fe40000410000 */
[--C-:B--2---:R-:W-:Y:S02]  /*dac0*/  FFMA.FTZ R0, R27, c[0x0][0x2d0], -R97.reuse ;  /* 0x0000b4001b007a23 */ /* 0x104fe40000010861 */
[----:B------:R-:W-:Y:S02]  /*dad0*/  FMUL.FTZ R50, R68, R150 ;  /* 0x0000009644327220 */ /* 0x000fe40000410000 */
[----:B------:R1:W2:Y:S01]  /*dae0*/  MUFU.EX2 R9, R0 ;  /* 0x0000000000097308 */ /* 0x0002a20000000800 */
[C---:B---3--:R-:W-:Y:S02]  /*daf0*/  FMUL.FTZ R8, R2.reuse, R108 ;  /* 0x0000006c02087220 */ /* 0x048fe40000410000 */
[----:B------:R-:W-:Y:S02]  /*db00*/  FMUL.FTZ R12, R2, R112 ;  /* 0x00000070020c7220 */ /* 0x000fe40000410000 */
[----:B----4-:R-:W-:Y:S02]  /*db10*/  FFMA.FTZ R4, R24, c[0x0][0x2d0], -R97 ;  /* 0x0000b40018047a23 */ /* 0x010fe40000010861 */
[----:B-----5:R-:W-:Y:S02]  /*db20*/  IMAD.MOV.U32 R150, RZ, RZ, R91 ;  /* 0x000000ffff967224 */ /* 0x020fe400078e005b */
[----:B------:R-:W-:Y:S01]  /*db30*/  FMUL.FTZ R51, R68, R151 ;  /* 0x0000009744337220 */ /* 0x000fe20000410000 */
[----:B------:R-:W3:Y:S01]  /*db40*/  MUFU.EX2 R63, R4 ;  /* 0x00000004003f7308 */ /* 0x000ee20000000800 */
[C---:B------:R-:W-:Y:S02]  /*db50*/  FMUL.FTZ R13, R2.reuse, R113 ;  /* 0x00000071020d7220 */ /* 0x040fe40000410000 */
[----:B------:R-:W-:Y:S02]  /*db60*/  FFMA.FTZ R24, R45, c[0x0][0x2d0], -R75 ;  /* 0x0000b4002d187a23 */ /* 0x000fe4000001084b */
[----:B------:R-:W-:Y:S02]  /*db70*/  IMAD.MOV.U32 R151, RZ, RZ, R89 ;  /* 0x000000ffff977224 */ /* 0x000fe400078e0059 */
[C---:B------:R-:W-:Y:S02]  /*db80*/  FMUL.FTZ R45, R2.reuse, R145 ;  /* 0x00000091022d7220 */ /* 0x040fe40000410000 */
[C---:B------:R-:W-:Y:S01]  /*db90*/  FMUL.FTZ R25, R2.reuse, R125 ;  /* 0x0000007d02197220 */ /* 0x040fe20000410000 */
[----:B------:R4:W5:Y:S01]  /*dba0*/  MUFU.EX2 R30, R24 ;  /* 0x00000018001e7308 */ /* 0x0009620000000800 */
[C---:B------:R-:W-:Y:S02]  /*dbb0*/  FMUL.FTZ R29, R2.reuse, R129 ;  /* 0x00000081021d7220 */ /* 0x040fe40000410000 */
[----:B------:R-:W-:Y:S02]  /*dbc0*/  FMUL.FTZ R41, R2, R141 ;  /* 0x0000008d02297220 */ /* 0x000fe40000410000 */
[----:B-1----:R-:W-:Y:S02]  /*dbd0*/  FFMA.FTZ R0, R26, c[0x0][0x2d0], -R97 ;  /* 0x0000b4001a007a23 */ /* 0x002fe40000010861 */
[----:B--2---:R-:W-:Y:S02]  /*dbe0*/  IMAD.MOV.U32 R108, RZ, RZ, R9 ;  /* 0x000000ffff6c7224 */ /* 0x004fe400078e0009 */
[C---:B------:R-:W-:Y:S01]  /*dbf0*/  FMUL.FTZ R9, R2.reuse, R109 ;  /* 0x0000006d02097220 */ /* 0x040fe20000410000 */
[----:B------:R1:W2:Y:S01]  /*dc00*/  MUFU.EX2 R92, R0 ;  /* 0x00000000005c7308 */ /* 0x0002a20000000800 */
[----:B------:R-:W-:Y:S02]  /*dc10*/  FMUL.FTZ R57, R2, R157 ;  /* 0x0000009d02397220 */ /* 0x000fe40000410000 */
[----:B------:R-:W-:Y:S01]  /*dc20*/  IMAD.MOV.U32 R109, RZ, RZ, R86 ;  /* 0x000000ffff6d7224 */ /* 0x000fe200078e0056 */
[----:B---3--:R-:W-:Y:S01]  /*dc30*/  F2FP.BF16.PACK_AB R67, R63, R91 ;  /* 0x0000005b3f43723e */ /* 0x008fe200000010ff */
[----:B------:R-:W-:Y:S05]  /*dc40*/  FFMA.FTZ R4, R42, c[0x0][0x2d0], -R74 ;  /* 0x0000b4002a047a23 */ /* 0x000fea000001084a */
[----:B------:R3:W-:Y:S01]  /*dc50*/  MUFU.EX2 R59, R4 ;  /* 0x00000004003b7308 */ /* 0x0007e20000000800 */
[----:B----4-:R-:W-:Y:S01]  /*dc60*/  FMUL.FTZ R24, R2, R124 ;  /* 0x0000007c02187220 */ /* 0x010fe20000410000 */
[----:B-----5:R-:W-:Y:S08]  /*dc70*/  MOV R129, R30 ;  /* 0x0000001e00817202 */ /* 0x020ff00000000f00 */
[----:B------:R4:W-:Y:S01]  /*dc80*/  MUFU.EX2 R124, R32 ;  /* 0x00000020007c7308 */ /* 0x0009e20000000800 */
[----:B-1----:R-:W-:Y:S02]  /*dc90*/  FSEL R0, R3, RZ, P0 ;  /* 0x000000ff03007208 */ /* 0x002fe40000000000 */
[----:B--2---:R-:W-:Y:S02]  /*dca0*/  F2FP.BF16.PACK_AB R65, R92, R108 ;  /* 0x0000006c5c41723e */ /* 0x004fe400000010ff */
[C---:B------:R-:W-:Y:S01]  /*dcb0*/  ISETP.GT.AND P0, PT, R227.reuse, UR6, PT ;  /* 0x00000006e3007c0c */ /* 0x040fe2000bf04270 */
[----:B------:R-:W-:Y:S01]  /*dcc0*/  FADD.FTZ R0, -R0, R103 ;  /* 0x0000006700007221 */ /* 0x000fe20000010100 */
[----:B------:R-:W-:Y:S01]  /*dcd0*/  IADD3 R227, R227, -0x1, RZ ;  /* 0xffffffffe3e37810 */ /* 0x000fe20007ffe0ff */
[----:B------:R-:W-:Y:S02]  /*dce0*/  IMAD.MOV.U32 R103, RZ, RZ, R53 ;  /* 0x000000ffff677224 */ /* 0x000fe400078e0035 */
[----:B------:R-:W-:Y:S01]  /*dcf0*/  FMUL.FTZ R0, R0, c[0x0][0x2d0] ;  /* 0x0000b40000007a20 */ /* 0x000fe20000410000 */
[----:B------:R-:W1:Y:S01]  /*dd00*/  LDSM.16.MT88.4 R52, [R210+0x100] ;  /* 0x00010000d234783b */ /* 0x000e620000004200 */
[----:B---3--:R-:W-:Y:S01]  /*dd10*/  FMUL.FTZ R4, R69, R104 ;  /* 0x0000006845047220 */ /* 0x008fe20000410000 */
[----:B------:R-:W-:Y:S01]  /*dd20*/  F2FP.BF16.PACK_AB R76, R103, R100 ;  /* 0x00000064674c723e */ /* 0x000fe200000010ff */
[----:B------:R-:W-:Y:S06]  /*dd30*/  MUFU.EX2 R104, R62 ;  /* 0x0000003e00687308 */ /* 0x000fec0000000800 */
[-C--:B------:R-:W-:Y:S01]  /*dd40*/  HMMA.16816.F32.BF16 R4, R76, R20.reuse, R4 ;  /* 0x000000144c04723c */ /* 0x080fe20000041804 */
[----:B----4-:R-:W-:Y:S03]  /*dd50*/  FMUL.FTZ R32, R69, R132 ;  /* 0x0000008445207220 */ /* 0x010fe60000410000 */
[----:B------:R-:W2:Y:S02]  /*dd60*/  MUFU.EX2 R0, R0 ;  /* 0x0000000000007308 */ /* 0x000ea40000000800 */
[C---:B--2---:R-:W-:Y:S02]  /*dd70*/  FMUL.FTZ R10, R0.reuse, R110 ;  /* 0x0000006e000a7220 */ /* 0x044fe40000410000 */
[C---:B------:R-:W-:Y:S06]  /*dd80*/  FMUL.FTZ R11, R0.reuse, R111 ;  /* 0x0000006f000b7220 */ /* 0x040fec0000410000 */
[----:B------:R-:W-:Y:S01]  /*dd90*/  MUFU.EX2 R110, R44 ;  /* 0x0000002c006e7308 */ /* 0x000fe20000000800 */
[C---:B------:R-:W-:Y:S01]  /*dda0*/  FMUL.FTZ R15, R0.reuse, R115 ;  /* 0x00000073000f7220 */ /* 0x040fe20000410000 */
[----:B------:R-:W-:Y:S01]  /*ddb0*/  MOV R115, R85 ;  /* 0x0000005500737202 */ /* 0x000fe20000000f00 */
[C---:B------:R-:W-:Y:S02]  /*ddc0*/  FMUL.FTZ R27, R0.reuse, R127 ;  /* 0x0000007f001b7220 */ /* 0x040fe40000410000 */
[----:B------:R-:W-:Y:S01]  /*ddd0*/  IMAD.MOV.U32 R127, RZ, RZ, R80 ;  /* 0x000000ffff7f7224 */ /* 0x000fe200078e0050 */
[C---:B------:R-:W-:Y:S01]  /*dde0*/  HMMA.16816.F32.BF16 R8, R64.reuse, R20, R8 ;  /* 0x000000144008723c */ /* 0x040fe20000041808 */
[C---:B------:R-:W-:Y:S01]  /*ddf0*/  FMUL.FTZ R14, R0.reuse, R114 ;  /* 0x00000072000e7220 */ /* 0x040fe20000410000 */
[----:B------:R-:W2:Y:S01]  /*de00*/  LDSM.16.MT88.4 R80, [R211+0x100] ;  /* 0x00010000d350783b */ /* 0x000ea20000004200 */
[C---:B------:R-:W-:Y:S01]  /*de10*/  FMUL.FTZ R26, R0.reuse, R126 ;  /* 0x0000007e001a7220 */ /* 0x040fe20000410000 */
[----:B------:R-:W-:Y:S01]  /*de20*/  MOV R126, R31 ;  /* 0x0000001f007e7202 */ /* 0x000fe20000000f00 */
[----:B------:R3:W-:Y:S01]  /*de30*/  MUFU.EX2 R111, R28 ;  /* 0x0000001c006f7308 */ /* 0x0007e20000000800 */
[C---:B------:R-:W-:Y:S02]  /*de40*/  FMUL.FTZ R30, R0.reuse, R130 ;  /* 0x00000082001e7220 */ /* 0x040fe40000410000 */
[-C--:B------:R-:W-:Y:S01]  /*de50*/  HMMA.16816.F32.BF16 R12, R64, R22.reuse, R12 ;  /* 0x00000016400c723c */ /* 0x080fe2000004180c */
[----:B------:R-:W-:Y:S03]  /*de60*/  FFMA.FTZ R20, R47, c[0x0][0x2d0], -R74 ;  /* 0x0000b4002f147a23 */ /* 0x000fe6000001084a */
[----:B------:R-:W-:Y:S02]  /*de70*/  IMAD.MOV.U32 R130, RZ, RZ, R33 ;  /* 0x000000ffff827224 */ /* 0x000fe400078e0021 */
[C---:B------:R-:W-:Y:S01]  /*de80*/  FMUL.FTZ R33, R69.reuse, R133 ;  /* 0x0000008545217220 */ /* 0x040fe20000410000 */
[----:B------:R4:W-:Y:S01]  /*de90*/  MUFU.EX2 R112, R20 ;  /* 0x0000001400707308 */ /* 0x0009e20000000800 */
[C---:B------:R-:W-:Y:S01]  /*dea0*/  HMMA.16816.F32.BF16 R16, R76.reuse, R22, R16 ;  /* 0x000000164c10723c */ /* 0x040fe20000041810 */
[C---:B------:R-:W-:Y:S01]  /*deb0*/  FMUL.FTZ R21, R69.reuse, R121 ;  /* 0x0000007945157220 */ /* 0x040fe20000410000 */
[----:B------:R-:W-:Y:S02]  /*dec0*/  LDSM.16.MT88.4 R132, [R212+0x2900] ;  /* 0x00290000d484783b */ /* 0x000fe40000004200 */
[C---:B------:R-:W-:Y:S01]  /*ded0*/  FMUL.FTZ R31, R0.reuse, R131 ;  /* 0x00000083001f7220 */ /* 0x040fe20000410000 */
[----:B------:R-:W-:Y:S01]  /*dee0*/  MOV R121, R60 ;  /* 0x0000003c00797202 */ /* 0x000fe20000000f00 */
[----:B------:R-:W-:Y:S01]  /*def0*/  FMUL.FTZ R42, R0, R142 ;  /* 0x0000008e002a7220 */ /* 0x000fe20000410000 */
[----:B------:R-:W-:Y:S01]  /*df00*/  MOV R131, R63 ;  /* 0x0000003f00837202 */ /* 0x000fe20000000f00 */
[C---:B------:R-:W-:Y:S01]  /*df10*/  FMUL.FTZ R22, R68.reuse, R122 ;  /* 0x0000007a44167220 */ /* 0x040fe20000410000 */
[----:B------:R5:W-:Y:S03]  /*df20*/  MUFU.EX2 R114, R40 ;  /* 0x0000002800727308 */ /* 0x000be60000000800 */
[----:B------:R-:W-:Y:S02]  /*df30*/  FMUL.FTZ R23, R68, R123 ;  /* 0x0000007b44177220 */ /* 0x000fe40000410000 */
[----:B---3--:R-:W-:Y:S02]  /*df40*/  FMUL.FTZ R28, R2, R128 ;  /* 0x00000080021c7220 */ /* 0x008fe40000410000 */
[----:B------:R-:W-:Y:S02]  /*df50*/  FMUL.FTZ R43, R0, R143 ;  /* 0x0000008f002b7220 */ /* 0x000fe40000410000 */
[----:B------:R-:W-:Y:S01]  /*df60*/  FMUL.FTZ R44, R2, R144 ;  /* 0x00000090022c7220 */ /* 0x000fe20000410000 */
[----:B------:R3:W-:Y:S01]  /*df70*/  MUFU.EX2 R122, R48 ;  /* 0x00000030007a7308 */ /* 0x0007e20000000800 */
[C---:B------:R-:W-:Y:S02]  /*df80*/  FMUL.FTZ R46, R0.reuse, R146 ;  /* 0x00000092002e7220 */ /* 0x040fe40000410000 */
[----:B------:R-:W-:Y:S02]  /*df90*/  FMUL.FTZ R47, R0, R147 ;  /* 0x00000093002f7220 */ /* 0x000fe40000410000 */
[----:B----4-:R-:W-:Y:S02]  /*dfa0*/  FMUL.FTZ R20, R69, R120 ;  /* 0x0000007845147220 */ /* 0x010fe40000410000 */
[----:B------:R-:W-:Y:S02]  /*dfb0*/  IMAD.MOV.U32 R120, RZ, RZ, R84 ;  /* 0x000000ffff787224 */ /* 0x000fe400078e0054 */
[----:B------:R-:W4:Y:S01]  /*dfc0*/  LDSM.16.MT88.4 R84, [R209+0x900] ;  /* 0x00090000d154783b */ /* 0x000f220000004200 */
[----:B------:R1:W-:Y:S01]  /*dfd0*/  MUFU.EX2 R123, R58 ;  /* 0x0000003a007b7308 */ /* 0x0003e20000000800 */
[----:B------:R-:W-:Y:S01]  /*dfe0*/  FMUL.FTZ R60, R2, R160 ;  /* 0x000000a0023c7220 */ /* 0x000fe20000410000 */
[-C--:B------:R-:W-:Y:S01]  /*dff0*/  HMMA.16816.F32.BF16 R20, R76, R36.reuse, R20 ;  /* 0x000000244c14723c */ /* 0x080fe20000041814 */
[----:B------:R-:W-:Y:S01]  /*e000*/  FMUL.FTZ R62, R0, R162 ;  /* 0x000000a2003e7220 */ /* 0x000fe20000410000 */
[----:B------:R-:W-:Y:S01]  /*e010*/  MOV R162, R92 ;  /* 0x0000005c00a27202 */ /* 0x000fe20000000f00 */
[----:B------:R-:W-:Y:S02]  /*e020*/  FFMA.FTZ R92, R95, c[0x0][0x2d0], -R75 ;  /* 0x0000b4005f5c7a23 */ /* 0x000fe4000001084b */
[----:B-----5:R-:W-:Y:S02]  /*e030*/  FMUL.FTZ R40, R2, R140 ;  /* 0x0000008c02287220 */ /* 0x020fe40000410000 */
[----:B------:R-:W-:Y:S01]  /*e040*/  FMUL.FTZ R63, R0, R163 ;  /* 0x000000a3003f7220 */ /* 0x000fe20000410000 */
[C---:B------:R-:W-:Y:S01]  /*e050*/  HMMA.16816.F32.BF16 R24, R64.reuse, R36, R24 ;  /* 0x000000244018723c */ /* 0x040fe20000041818 */
[----:B------:R-:W-:Y:S03]  /*e060*/  IMAD.MOV.U32 R160, RZ, RZ, R61 ;  /* 0x000000ffffa07224 */ /* 0x000fe600078e003d */
[----:B---3--:R-:W-:Y:S01]  /*e070*/  FMUL.FTZ R48, R69, R148 ;  /* 0x0000009445307220 */ /* 0x008fe20000410000 */
[----:B------:R-:W-:Y:S01]  /*e080*/  MOV R148, R93 ;  /* 0x0000005d00947202 */ /* 0x000fe20000000f00 */
[----:B------:R-:W-:Y:S02]  /*e090*/  FMUL.FTZ R61, R2, R161 ;  /* 0x000000a1023d7220 */ /* 0x000fe40000410000 */
[-C--:B------:R-:W-:Y:S01]  /*e0a0*/  HMMA.16816.F32.BF16 R28, R64, R38.reuse, R28 ;  /* 0x00000026401c723c */ /* 0x080fe2000004181c */
[----:B------:R-:W-:Y:S03]  /*e0b0*/  FFMA.FTZ R36, R49, c[0x0][0x2d0], -R96 ;  /* 0x0000b40031247a23 */ /* 0x000fe60000010860 */
[C---:B------:R-:W-:Y:S01]  /*e0c0*/  FMUL.FTZ R37, R69.reuse, R137 ;  /* 0x0000008945257220 */ /* 0x040fe20000410000 */
[----:B------:R3:W-:Y:S01]  /*e0d0*/  MUFU.EX2 R128, R36 ;  /* 0x0000002400807308 */ /* 0x0007e20000000800 */
[C---:B------:R-:W-:Y:S02]  /*e0e0*/  FMUL.FTZ R49, R69.reuse, R149 ;  /* 0x0000009545317220 */ /* 0x040fe40000410000 */
[C---:B------:R-:W-:Y:S01]  /*e0f0*/  HMMA.16816.F32.BF16 R32, R76.reuse, R38, R32 ;  /* 0x000000264c20723c */ /* 0x040fe20000041820 */
[----:B------:R-:W-:Y:S03]  /*e100*/  IMAD.MOV.U32 R149, RZ, RZ, R59 ;  /* 0x000000ffff957224 */ /* 0x000fe600078e003b */
[C---:B-1----:R-:W-:Y:S02]  /*e110*/  FMUL.FTZ R58, R0.reuse, R158 ;  /* 0x0000009e003a7220 */ /* 0x042fe40000410000 */
[----:B------:R-:W-:Y:S02]  /*e120*/  FMUL.FTZ R59, R0, R159 ;  /* 0x0000009f003b7220 */ /* 0x000fe40000410000 */
[C---:B------:R-:W-:Y:S02]  /*e130*/  FMUL.FTZ R38, R68.reuse, R138 ;  /* 0x0000008a44267220 */ /* 0x040fe40000410000 */
[----:B------:R-:W-:Y:S02]  /*e140*/  MUFU.EX2 R138, R92 ;  /* 0x0000005c008a7308 */ /* 0x000fe40000000800 */
[----:B------:R-:W-:Y:S02]  /*e150*/  FMUL.FTZ R39, R68, R139 ;  /* 0x0000008b44277220 */ /* 0x000fe40000410000 */
[C---:B---3--:R-:W-:Y:S07]  /*e160*/  FMUL.FTZ R36, R69.reuse, R136 ;  /* 0x0000008845247220 */ /* 0x048fee0000410000 */
[-C--:B------:R-:W-:Y:S08]  /*e170*/  HMMA.16816.F32.BF16 R36, R76, R52.reuse, R36 ;  /* 0x000000344c24723c */ /* 0x080ff00000041824 */
[C---:B------:R-:W-:Y:S07]  /*e180*/  HMMA.16816.F32.BF16 R40, R64.reuse, R52, R40 ;  /* 0x000000344028723c */ /* 0x040fee0000041828 */
[--C-:B------:R-:W-:Y:S01]  /*e190*/  FFMA.FTZ R52, R56, c[0x0][0x2d0], -R97.reuse ;  /* 0x0000b40038347a23 */ /* 0x100fe20000010861 */
[-C--:B------:R-:W-:Y:S01]  /*e1a0*/  HMMA.16816.F32.BF16 R44, R64, R54.reuse, R44 ;  /* 0x00000036402c723c */ /* 0x080fe2000004182c */
[----:B------:R-:W-:Y:S02]  /*e1b0*/  FMUL.FTZ R56, R2, R156 ;  /* 0x0000009c02387220 */ /* 0x000fe40000410000 */
[----:B------:R1:W3:Y:S01]  /*e1c0*/  MUFU.EX2 R113, R52 ;  /* 0x0000003400717308 */ /* 0x0002e20000000800 */
[C---:B------:R-:W-:Y:S04]  /*e1d0*/  FMUL.FTZ R53, R69.reuse, R153 ;  /* 0x0000009945357220 */ /* 0x040fe80000410000 */
[C---:B------:R-:W-:Y:S07]  /*e1e0*/  HMMA.16816.F32.BF16 R48, R76.reuse, R54, R48 ;  /* 0x000000364c30723c */ /* 0x040fee0000041830 */
[C---:B------:R-:W-:Y:S02]  /*e1f0*/  FMUL.FTZ R54, R68.reuse, R154 ;  /* 0x0000009a44367220 */ /* 0x040fe40000410000 */
[----:B------:R-:W-:Y:S03]  /*e200*/  FMUL.FTZ R55, R68, R155 ;  /* 0x0000009b44377220 */ /* 0x000fe60000410000 */
[----:B-1----:R-:W-:Y:S07]  /*e210*/  FMUL.FTZ R52, R69, R152 ;  /* 0x0000009845347220 */ /* 0x002fee0000410000 */
[-C--:B--2---:R-:W-:Y:S08]  /*e220*/  HMMA.16816.F32.BF16 R52, R76, R80.reuse, R52 ;  /* 0x000000504c34723c */ /* 0x084ff00000041834 */
[C---:B------:R-:W-:Y:S07]  /*e230*/  HMMA.16816.F32.BF16 R56, R64.reuse, R80, R56 ;  /* 0x000000504038723c */ /* 0x040fee0000041838 */
[----:B------:R-:W-:Y:S01]  /*e240*/  FFMA.FTZ R80, R88, c[0x0][0x2d0], -R97 ;  /* 0x0000b40058507a23 */ /* 0x000fe20000010861 */
[-C--:B------:R-:W-:Y:S01]  /*e250*/  HMMA.16816.F32.BF16 R60, R64, R82.reuse, R60 ;  /* 0x00000052403c723c */ /* 0x080fe2000004183c */
[----:B---3--:R-:W-:Y:S02]  /*e260*/  F2FP.BF16.PACK_AB R81, R123, R113 ;  /* 0x000000717b51723e */ /* 0x008fe400000010ff */
[----:B------:R1:W2:Y:S04]  /*e270*/  MUFU.EX2 R161, R80 ;  /* 0x0000005000a17308 */ /* 0x0002a80000000800 */
[C---:B------:R-:W-:Y:S02]  /*e280*/  FMUL.FTZ R64, R69.reuse, R164 ;  /* 0x000000a445407220 */ /* 0x040fe40000410000 */
[----:B------:R-:W-:Y:S03]  /*e290*/  FMUL.FTZ R65, R69, R165 ;  /* 0x000000a545417220 */ /* 0x000fe60000410000 */
[C---:B------:R-:W-:Y:S02]  /*e2a0*/  FMUL.FTZ R66, R68.reuse, R166 ;  /* 0x000000a644427220 */ /* 0x040fe40000410000 */
[----:B------:R-:W-:Y:S07]  /*e2b0*/  FMUL.FTZ R67, R68, R167 ;  /* 0x000000a744437220 */ /* 0x000fee0000410000 */
[----:B------:R-:W-:Y:S01]  /*e2c0*/  HMMA.16816.F32.BF16 R64, R76, R82, R64 ;  /* 0x000000524c40723c */ /* 0x000fe20000041840 */
[--C-:B-1----:R-:W-:Y:S06]  /*e2d0*/  FFMA.FTZ R80, R90, c[0x0][0x2d0], -R74.reuse ;  /* 0x0000b4005a507a23 */ /* 0x102fec000001084a */
[----:B------:R-:W-:Y:S01]  /*e2e0*/  F2FP.BF16.PACK_AB R76, R149, R127 ;  /* 0x0000007f954c723e */ /* 0x000fe200000010ff */
[----:B------:R-:W1:Y:S01]  /*e2f0*/  LDSM.16.MT88.4 R88, [R212+0x900] ;  /* 0x00090000d458783b */ /* 0x000e620000004200 */
[----:B------:R-:W-:Y:S01]  /*e300*/  F2FP.BF16.PACK_AB R77, R148, R126 ;  /* 0x0000007e944d723e */ /* 0x000fe200000010ff */
[----:B------:R3:W-:Y:S02]  /*e310*/  MUFU.EX2 R106, R80 ;  /* 0x00000050006a7308 */ /* 0x0007e40000000800 */
[----:B------:R-:W-:Y:S02]  /*e320*/  F2FP.BF16.PACK_AB R78, R112, R130 ;  /* 0x00000082704e723e */ /* 0x000fe400000010ff */
[----:B------:R-:W-:Y:S02]  /*e330*/  F2FP.BF16.PACK_AB R79, R111, R129 ;  /* 0x000000816f4f723e */ /* 0x000fe400000010ff */
[----:B------:R-:W-:Y:S02]  /*e340*/  F2FP.BF16.PACK_AB R82, R110, R114 ;  /* 0x000000726e52723e */ /* 0x000fe400000010ff */
[----:B--2---:R-:W-:Y:S03]  /*e350*/  F2FP.BF16.PACK_AB R83, R161, R104 ;  /* 0x00000068a153723e */ /* 0x004fe600000010ff */
[-C--:B----4-:R-:W-:Y:S01]  /*e360*/  HMMA.16816.F32.BF16 R4, R76, R84.reuse, R4 ;  /* 0x000000544c04723c */ /* 0x090fe20000041804 */
[--C-:B---3--:R-:W-:Y:S02]  /*e370*/  FFMA.FTZ R80, R94, c[0x0][0x2d0], -R75.reuse ;  /* 0x0000b4005e507a23 */ /* 0x108fe4000001084b */
[----:B------:R-:W2:Y:S02]  /*e380*/  LDSM.16.MT88.4 R92, [R210+0x900] ;  /* 0x00090000d25c783b */ /* 0x000ea40000004200 */
[----:B------:R3:W-:Y:S02]  /*e390*/  MUFU.EX2 R139, R80 ;  /* 0x00000050008b7308 */ /* 0x0007e40000000800 */
[----:B---3--:R-:W-:Y:S07]  /*e3a0*/  F2FP.BF16.PACK_AB R80, R128, R124 ;  /* 0x0000007c8050723e */ /* 0x008fee00000010ff */
[C---:B------:R-:W-:Y:S07]  /*e3b0*/  HMMA.16816.F32.BF16 R8, R80.reuse, R84, R8 ;  /* 0x000000545008723c */ /* 0x040fee0000041808 */
[--C-:B------:R-:W-:Y:S01]  /*e3c0*/  FFMA.FTZ R84, R176, c[0x0][0x2d0], -R74.reuse ;  /* 0x0000b400b0547a23 */ /* 0x100fe2000001084a */
[-C--:B------:R-:W-:Y:S03]  /*e3d0*/  HMMA.16816.F32.BF16 R12, R80, R86.reuse, R12 ;  /* 0x00000056500c723c */ /* 0x080fe6000004180c */
[----:B------:R3:W-:Y:S05]  /*e3e0*/  MUFU.EX2 R163, R84 ;  /* 0x0000005400a37308 */ /* 0x0007ea0000000800 */
[C---:B------:R-:W-:Y:S08]  /*e3f0*/  HMMA.16816.F32.BF16 R16, R76.reuse, R86, R16 ;  /* 0x000000564c10723c */ /* 0x040ff00000041810 */
[-C--:B-1----:R-:W-:Y:S08]  /*e400*/  HMMA.16816.F32.BF16 R20, R76, R88.reuse, R20 ;  /* 0x000000584c14723c */ /* 0x082ff00000041814 */
[C---:B------:R-:W-:Y:S01]  /*e410*/  HMMA.16816.F32.BF16 R24, R80.reuse, R88, R24 ;  /* 0x000000585018723c */ /* 0x040fe20000041818 */
[----:B---3--:R-:W-:Y:S06]  /*e420*/  FFMA.FTZ R84, R177, c[0x0][0x2d0], -R74 ;  /* 0x0000b400b1547a23 */ /* 0x008fec000001084a */
[--C-:B------:R-:W-:Y:S01]  /*e430*/  FFMA.FTZ R88, R170, c[0x0][0x2d0], -R96.reuse ;  /* 0x0000b400aa587a23 */ /* 0x100fe20000010860 */
[-C--:B------:R-:W-:Y:S01]  /*e440*/  HMMA.16816.F32.BF16 R28, R80, R90.reuse, R28 ;  /* 0x0000005a501c723c */ /* 0x080fe2000004181c */
[----:B------:R1:W-:Y:S07]  /*e450*/  MUFU.EX2 R125, R84 ;  /* 0x00000054007d7308 */ /* 0x0003ee0000000800 */
[C---:B------:R-:W-:Y:S03]  /*e460*/  HMMA.16816.F32.BF16 R32, R76.reuse, R90, R32 ;  /* 0x0000005a4c20723c */ /* 0x040fe60000041820 */
[----:B------:R3:W-:Y:S05]  /*e470*/  MUFU.EX2 R136, R88 ;  /* 0x0000005800887308 */ /* 0x0007ea0000000800 */
[-C--:B--2---:R-:W-:Y:S08]  /*e480*/  HMMA.16816.F32.BF16 R36, R76, R92.reuse, R36 ;  /* 0x0000005c4c24723c */ /* 0x084ff00000041824 */
[C---:B------:R-:W-:Y:S01]  /*e490*/  HMMA.16816.F32.BF16 R40, R80.reuse, R92, R40 ;  /* 0x0000005c5028723c */ /* 0x040fe20000041828 */
[----:B-1----:R-:W-:Y:S04]  /*e4a0*/  FFMA.FTZ R84, R171, c[0x0][0x2d0], -R75 ;  /* 0x0000b400ab547a23 */ /* 0x002fe8000001084b */
[----:B------:R1:W-:Y:S02]  /*e4b0*/  MUFU.EX2 R252, R84 ;  /* 0x0000005400fc7308 */ /* 0x0003e40000000800 */
[----:B------:R-:W-:Y:S01]  /*e4c0*/  FFMA.FTZ R92, R168, c[0x0][0x2d0], -R97 ;  /* 0x0000b400a85c7a23 */ /* 0x000fe20000010861 */
[-C--:B------:R-:W-:Y:S01]  /*e4d0*/  HMMA.16816.F32.BF16 R44, R80, R94.reuse, R44 ;  /* 0x0000005e502c723c */ /* 0x080fe2000004182c */
[--C-:B---3--:R-:W-:Y:S06]  /*e4e0*/  FFMA.FTZ R88, R173, c[0x0][0x2d0], -R96.reuse ;  /* 0x0000b400ad587a23 */ /* 0x108fec0000010860 */
[----:B------:R2:W-:Y:S01]  /*e4f0*/  MUFU.EX2 R240, R92 ;  /* 0x0000005c00f07308 */ /* 0x0005e20000000800 */
[C---:B------:R-:W-:Y:S09]  /*e500*/  HMMA.16816.F32.BF16 R48, R76.reuse, R94, R48 ;  /* 0x0000005e4c30723c */ /* 0x040ff20000041830 */
[----:B------:R3:W-:Y:S03]  /*e510*/  MUFU.EX2 R142, R88 ;  /* 0x00000058008e7308 */ /* 0x0007e60000000800 */
[----:B-1----:R-:W-:Y:S07]  /*e520*/  FFMA.FTZ R84, R174, c[0x0][0x2d0], -R75 ;  /* 0x0000b400ae547a23 */ /* 0x002fee000001084b */
[----:B------:R1:W-:Y:S01]  /*e530*/  MUFU.EX2 R143, R84 ;  /* 0x00000054008f7308 */ /* 0x0003e20000000800 */
[----:B--2---:R-:W-:Y:S09]  /*e540*/  FFMA.FTZ R92, R169, c[0x0][0x2d0], -R97 ;  /* 0x0000b400a95c7a23 */ /* 0x004ff20000010861 */
[----:B------:R2:W-:Y:S01]  /*e550*/  MUFU.EX2 R238, R92 ;  /* 0x0000005c00ee7308 */ /* 0x0005e20000000800 */
[--C-:B---3--:R-:W-:Y:S09]  /*e560*/  FFMA.FTZ R88, R175, c[0x0][0x2d0], -R96.reuse ;  /* 0x0000b400af587a23 */ /* 0x108ff20000010860 */
[----:B------:R3:W4:Y:S01]  /*e570*/  MUFU.EX2 R141, R88 ;  /* 0x00000058008d7308 */ /* 0x0007220000000800 */
[----:B-1----:R-:W-:Y:S09]  /*e580*/  FFMA.FTZ R84, R99, c[0x0][0x2d0], -R96 ;  /* 0x0000b40063547a23 */ /* 0x002ff20000010860 */
[----:B------:R1:W-:Y:S01]  /*e590*/  MUFU.EX2 R137, R84 ;  /* 0x0000005400897308 */ /* 0x0003e20000000800 */
[----:B--2---:R-:W-:Y:S09]  /*e5a0*/  FFMA.FTZ R92, R181, c[0x0][0x2d0], -R75 ;  /* 0x0000b400b55c7a23 */ /* 0x004ff2000001084b */
[----:B------:R2:W-:Y:S01]  /*e5b0*/  MUFU.EX2 R145, R92 ;  /* 0x0000005c00917308 */ /* 0x0005e20000000800 */
[--C-:B---3--:R-:W-:Y:S09]  /*e5c0*/  FFMA.FTZ R88, R178, c[0x0][0x2d0], -R74.reuse ;  /* 0x0000b400b2587a23 */ /* 0x108ff2000001084a */
[----:B------:R3:W-:Y:S01]  /*e5d0*/  MUFU.EX2 R251, R88 ;  /* 0x0000005800fb7308 */ /* 0x0007e20000000800 */
[----:B-1----:R-:W1:Y:S08]  /*e5e0*/  LDSM.16.MT88.4 R84, [R211+0x900] ;  /* 0x00090000d354783b */ /* 0x002e700000004200 */
[----:B--2---:R-:W-:Y:S01]  /*e5f0*/  LDSM.16.MT88.4 R92, [R210+0x1100] ;  /* 0x00110000d25c783b */ /* 0x004fe20000004200 */
[--C-:B---3--:R-:W-:Y:S04]  /*e600*/  FFMA.FTZ R88, R98, c[0x0][0x2d0], -R97.reuse ;  /* 0x0000b40062587a23 */ /* 0x108fe80000010861 */
[----:B------:R2:W3:Y:S01]  /*e610*/  MUFU.EX2 R140, R88 ;  /* 0x00000058008c7308 */ /* 0x0004e20000000800 */
[-C--:B-1----:R-:W-:Y:S08]  /*e620*/  HMMA.16816.F32.BF16 R52, R76, R84.reuse, R52 ;  /* 0x000000544c34723c */ /* 0x082ff00000041834 */
[C---:B------:R-:W-:Y:S01]  /*e630*/  HMMA.16816.F32.BF16 R56, R80.reuse, R84, R56 ;  /* 0x000000545038723c */ /* 0x040fe20000041838 */
[----:B--2---:R-:W1:Y:S06]  /*e640*/  LDSM.16.MT88.4 R88, [R209+0x1100] ;  /* 0x00110000d158783b */ /* 0x004e6c0000004200 */
[----:B------:R-:W-:Y:S01]  /*e650*/  FFMA.FTZ R84, R172, c[0x0][0x2d0], -R97 ;  /* 0x0000b400ac547a23 */ /* 0x000fe20000010861 */
[-C--:B------:R-:W-:Y:S03]  /*e660*/  HMMA.16816.F32.BF16 R60, R80, R86.reuse, R60 ;  /* 0x00000056503c723c */ /* 0x080fe6000004183c */
[----:B------:R2:W5:Y:S04]  /*e670*/  MUFU.EX2 R236, R84 ;  /* 0x0000005400ec7308 */ /* 0x0005680000000800 */
[--C-:B------:R-:W-:Y:S01]  /*e680*/  FFMA.FTZ R80, R184, c[0x0][0x2d0], -R74.reuse ;  /* 0x0000b400b8507a23 */ /* 0x100fe2000001084a */
[----:B------:R-:W-:Y:S01]  /*e690*/  HMMA.16816.F32.BF16 R64, R76, R86, R64 ;  /* 0x000000564c40723c */ /* 0x000fe20000041840 */
[----:B----4-:R-:W-:Y:S03]  /*e6a0*/  F2FP.BF16.PACK_AB R82, R141, R142 ;  /* 0x0000008e8d52723e */ /* 0x010fe600000010ff */
[----:B---3--:R-:W-:Y:S01]  /*e6b0*/  F2FP.BF16.PACK_AB R81, R240, R140 ;  /* 0x0000008cf051723e */ /* 0x008fe200000010ff */
[----:B------:R3:W-:Y:S02]  /*e6c0*/  MUFU.EX2 R147, R80 ;  /* 0x0000005000937308 */ /* 0x0007e40000000800 */
[----:B------:R-:W-:Y:S02]  /*e6d0*/  F2FP.BF16.PACK_AB R76, R106, R122 ;  /* 0x0000007a6a4c723e */ /* 0x000fe400000010ff */
[----:B------:R-:W-:Y:S03]  /*e6e0*/  F2FP.BF16.PACK_AB R77, R138, R139 ;  /* 0x0000008b8a4d723e */ /* 0x000fe600000010ff */
[----:B------:R-:W-:Y:S02]  /*e6f0*/  F2FP.BF16.PACK_AB R78, R125, R163 ;  /* 0x000000a37d4e723e */ /* 0x000fe400000010ff */
[----:B------:R-:W-:Y:S01]  /*e700*/  F2FP.BF16.PACK_AB R79, R143, R252 ;  /* 0x000000fc8f4f723e */ /* 0x000fe200000010ff */
[----:B--2---:R-:W2:Y:S01]  /*e710*/  LDSM.16.MT88.4 R84, [R212+0x1100] ;  /* 0x00110000d454783b */ /* 0x004ea20000004200 */
[----:B-----5:R-:W-:Y:S05]  /*e720*/  F2FP.BF16.PACK_AB R83, R236, R238 ;  /* 0x000000eeec53723e */ /* 0x020fea00000010ff */
[-C--:B-1----:R-:W-:Y:S01]  /*e730*/  HMMA.16816.F32.BF16 R4, R76, R88.reuse, R4 ;  /* 0x000000584c04723c */ /* 0x082fe20000041804 */
[--C-:B---3--:R-:W-:Y:S04]  /*e740*/  FFMA.FTZ R80, R179, c[0x0][0x2d0], -R75.reuse ;  /* 0x0000b400b3507a23 */ /* 0x108fe8000001084b */
[----:B------:R1:W-:Y:S02]  /*e750*/  MUFU.EX2 R146, R80 ;  /* 0x0000005000927308 */ /* 0x0003e40000000800 */
[----:B-1----:R-:W-:Y:S07]  /*e760*/  F2FP.BF16.PACK_AB R80, R136, R137 ;  /* 0x000000898850723e */ /* 0x002fee00000010ff */
[C---:B------:R-:W-:Y:S07]  /*e770*/  HMMA.16816.F32.BF16 R8, R80.reuse, R88, R8 ;  /* 0x000000585008723c */ /* 0x040fee0000041808 */
[--C-:B------:R-:W-:Y:S01]  /*e780*/  FFMA.FTZ R88, R195, c[0x0][0x2d0], -R74.reuse ;  /* 0x0000b400c3587a23 */ /* 0x100fe2000001084a */
[-C--:B------:R-:W-:Y:S03]  /*e790*/  HMMA.16816.F32.BF16 R12, R80, R90.reuse, R12 ;  /* 0x0000005a500c723c */ /* 0x080fe6000004180c */
[----:B------:R1:W-:Y:S05]  /*e7a0*/  MUFU.EX2 R235, R88 ;  /* 0x0000005800eb7308 */ /* 0x0003ea0000000800 */
[C---:B------:R-:W-:Y:S08]  /*e7b0*/  HMMA.16816.F32.BF16 R16, R76.reuse, R90, R16 ;  /* 0x0000005a4c10723c */ /* 0x040ff00000041810 */
[-C--:B--2---:R-:W-:Y:S08]  /*e7c0*/  HMMA.16816.F32.BF16 R20, R76, R84.reuse, R20 ;  /* 0x000000544c14723c */ /* 0x084ff00000041814 */
[C---:B------:R-:W-:Y:S01]  /*e7d0*/  HMMA.16816.F32.BF16 R24, R80.reuse, R84, R24 ;  /* 0x000000545018723c */ /* 0x040fe20000041818 */
[----:B-1----:R-:W-:Y:S06]  /*e7e0*/  FFMA.FTZ R88, R196, c[0x0][0x2d0], -R74 ;  /* 0x0000b400c4587a23 */ /* 0x002fec000001084a */
[--C-:B------:R-:W-:Y:S01]  /*e7f0*/  FFMA.FTZ R84, R185, c[0x0][0x2d0], -R96.reuse ;  /* 0x0000b400b9547a23 */ /* 0x100fe20000010860 */
[-C--:B------:R-:W-:Y:S01]  /*e800*/  HMMA.16816.F32.BF16 R28, R80, R86.reuse, R28 ;  /* 0x00000056501c723c */ /* 0x080fe2000004181c */
[----:B------:R1:W-:Y:S07]  /*e810*/  MUFU.EX2 R196, R88 ;  /* 0x0000005800c47308 */ /* 0x0003ee0000000800 */
[C---:B------:R-:W-:Y:S03]  /*e820*/  HMMA.16816.F32.BF16 R32, R76.reuse, R86, R32 ;  /* 0x000000564c20723c */ /* 0x040fe60000041820 */
[----:B------:R2:W-:Y:S05]  /*e830*/  MUFU.EX2 R144, R84 ;  /* 0x0000005400907308 */ /* 0x0005ea0000000800 */
[-C--:B------:R-:W-:Y:S08]  /*e840*/  HMMA.16816.F32.BF16 R36, R76, R92.reuse, R36 ;  /* 0x0000005c4c24723c */ /* 0x080ff00000041824 */
[C---:B------:R-:W-:Y:S01]  /*e850*/  HMMA.16816.F32.BF16 R40, R80.reuse, R92, R40 ;  /* 0x0000005c5028723c */ /* 0x040fe20000041828 */
[----:B-1----:R-:W-:Y:S04]  /*e860*/  FFMA.FTZ R88, R190, c[0x0][0x2d0], -R75 ;  /* 0x0000b400be587a23 */ /* 0x002fe8000001084b */
[----:B------:R1:W-:Y:S02]  /*e870*/  MUFU.EX2 R195, R88 ;  /* 0x0000005800c37308 */ /* 0x0003e40000000800 */
[----:B------:R-:W-:Y:S01]  /*e880*/  FFMA.FTZ R92, R183, c[0x0][0x2d0], -R97 ;  /* 0x0000b400b75c7a23 */ /* 0x000fe20000010861 */
[-C--:B------:R-:W-:Y:S01]  /*e890*/  HMMA.16816.F32.BF16 R44, R80, R94.reuse, R44 ;  /* 0x0000005e502c723c */ /* 0x080fe2000004182c */
[----:B------:R-:W-:Y:S03]  /*e8a0*/  MOV R183, R101 ;  /* 0x0000006500b77202 */ /* 0x000fe60000000f00 */
[--C-:B--2---:R-:W-:Y:S03]  /*e8b0*/  FFMA.FTZ R84, R188, c[0x0][0x2d0], -R96.reuse ;  /* 0x0000b400bc547a23 */ /* 0x104fe60000010860 */
[----:B------:R2:W-:Y:S01]  /*e8c0*/  MUFU.EX2 R155, R92 ;  /* 0x0000005c009b7308 */ /* 0x0005e20000000800 */
[C---:B------:R-:W-:Y:S09]  /*e8d0*/  HMMA.16816.F32.BF16 R48, R76.reuse, R94, R48 ;  /* 0x0000005e4c30723c */ /* 0x040ff20000041830 */
[----:B------:R3:W-:Y:S03]  /*e8e0*/  MUFU.EX2 R190, R84 ;  /* 0x0000005400be7308 */ /* 0x0007e60000000800 */
[----:B-1----:R-:W-:Y:S07]  /*e8f0*/  FFMA.FTZ R88, R192, c[0x0][0x2d0], -R75 ;  /* 0x0000b400c0587a23 */ /* 0x002fee000001084b */
[----:B------:R1:W-:Y:S01]  /*e900*/  MUFU.EX2 R192, R88 ;  /* 0x0000005800c07308 */ /* 0x0003e20000000800 */
[----:B--2---:R-:W-:Y:S09]  /*e910*/  FFMA.FTZ R92, R186, c[0x0][0x2d0], -R97 ;  /* 0x0000b400ba5c7a23 */ /* 0x004ff20000010861 */
[----:B------:R2:W-:Y:S01]  /*e920*/  MUFU.EX2 R154, R92 ;  /* 0x0000005c009a7308 */ /* 0x0005e20000000800 */
[--C-:B---3--:R-:W-:Y:S01]  /*e930*/  FFMA.FTZ R84, R189, c[0x0][0x2d0], -R96.reuse ;  /* 0x0000b400bd547a23 */ /* 0x108fe20000010860 */
[----:B------:R-:W-:Y:S08]  /*e940*/  MOV R189, R103 ;  /* 0x0000006700bd7202 */ /* 0x000ff00000000f00 */
[----:B------:R3:W-:Y:S01]  /*e950*/  MUFU.EX2 R185, R84 ;  /* 0x0000005400b97308 */ /* 0x0007e20000000800 */
[----:B-1----:R-:W1:Y:S01]  /*e960*/  LDSM.16.MT88.4 R88, [R211+0x1100] ;  /* 0x00110000d358783b */ /* 0x002e620000004200 */
[----:B--2---:R-:W-:Y:S01]  /*e970*/  FFMA.FTZ R92, R203, c[0x0][0x2d0], -R75 ;  /* 0x0000b400cb5c7a23 */ /* 0x004fe2000001084b */
[----:B------:R-:W-:Y:S07]  /*e980*/  MOV R203, R113 ;  /* 0x0000007100cb7202 */ /* 0x000fee0000000f00 */
[----:B------:R2:W-:Y:S01]  /*e990*/  MUFU.EX2 R178, R92 ;  /* 0x0000005c00b27308 */ /* 0x0005e20000000800 */
[----:B---3--:R-:W-:Y:S02]  /*e9a0*/  FFMA.FTZ R84, R191, c[0x0][0x2d0], -R96 ;  /* 0x0000b400bf547a23 */ /* 0x008fe40000010860 */
[----:B------:R-:W-:Y:S07]  /*e9b0*/  IMAD.MOV.U32 R191, RZ, RZ, R102 ;  /* 0x000000ffffbf7224 */ /* 0x000fee00078e0066 */
[----:B------:R3:W4:Y:S01]  /*e9c0*/  MUFU.EX2 R188, R84 ;  /* 0x0000005400bc7308 */ /* 0x0007220000000800 */
[----:B--2---:R-:W-:Y:S01]  /*e9d0*/  LDSM.16.MT88.4 R92, [R210+0x1900] ;  /* 0x00190000d25c783b */ /* 0x004fe20000004200 */
[-C--:B-1----:R-:W-:Y:S08]  /*e9e0*/  HMMA.16816.F32.BF16 R52, R76, R88.reuse, R52 ;  /* 0x000000584c34723c */ /* 0x082ff00000041834 */
[C---:B------:R-:W-:Y:S01]  /*e9f0*/  HMMA.16816.F32.BF16 R56, R80.reuse, R88, R56 ;  /* 0x000000585038723c */ /* 0x040fe20000041838 */
[----:B---3--:R-:W-:Y:S02]  /*ea00*/  FFMA.FTZ R84, R197, c[0x0][0x2d0], -R74 ;  /* 0x0000b400c5547a23 */ /* 0x008fe4000001084a */
[----:B------:R-:W2:Y:S02]  /*ea10*/  LDL.LU R197, [R1+0x18] ;  /* 0x0000180001c57983 */ /* 0x000ea40000300800 */
[----:B------:R1:W-:Y:S02]  /*ea20*/  MUFU.EX2 R184, R84 ;  /* 0x0000005400b87308 */ /* 0x0003e40000000800 */
[----:B------:R-:W3:Y:S01]  /*ea30*/  LDL.LU R186, [R1+0x14] ;  /* 0x0000140001ba7983 */ /* 0x000ee20000300800 */
[-C--:B------:R-:W-:Y:S01]  /*ea40*/  HMMA.16816.F32.BF16 R60, R80, R90.reuse, R60 ;  /* 0x0000005a503c723c */ /* 0x080fe2000004183c */
[----:B------:R-:W-:Y:S03]  /*ea50*/  FFMA.FTZ R88, R187, c[0x0][0x2d0], -R97 ;  /* 0x0000b400bb587a23 */ /* 0x000fe60000010861 */
[----:B------:R-:W-:Y:S03]  /*ea60*/  IMAD.MOV.U32 R187, RZ, RZ, R100 ;  /* 0x000000ffffbb7224 */ /* 0x000fe600078e0064 */
[--C-:B------:R-:W-:Y:S01]  /*ea70*/  FFMA.FTZ R80, R206, c[0x0][0x2d0], -R74.reuse ;  /* 0x0000b400ce507a23 */ /* 0x100fe2000001084a */
[----:B------:R-:W-:Y:S01]  /*ea80*/  HMMA.16816.F32.BF16 R64, R76, R90, R64 ;  /* 0x0000005a4c40723c */ /* 0x000fe20000041840 */
[----:B----4-:R-:W-:Y:S02]  /*ea90*/  F2FP.BF16.PACK_AB R82, R188, R185 ;  /* 0x000000b9bc52723e */ /* 0x010fe400000010ff */
[----:B------:R4:W-:Y:S01]  /*eaa0*/  MUFU.EX2 R179, R80 ;  /* 0x0000005000b37308 */ /* 0x0009e20000000800 */
[----:B------:R-:W-:Y:S03]  /*eab0*/  IMAD.MOV.U32 R206, RZ, RZ, R111 ;  /* 0x000000ffffce7224 */ /* 0x000fe600078e006f */
[----:B------:R-:W-:Y:S02]  /*eac0*/  F2FP.BF16.PACK_AB R76, R147, R251 ;  /* 0x000000fb934c723e */ /* 0x000fe400000010ff */
[----:B------:R-:W-:Y:S03]  /*ead0*/  F2FP.BF16.PACK_AB R77, R145, R146 ;  /* 0x00000092914d723e */ /* 0x000fe600000010ff */
[----:B------:R-:W-:Y:S01]  /*eae0*/  F2FP.BF16.PACK_AB R78, R196, R235 ;  /* 0x000000ebc44e723e */ /* 0x000fe200000010ff */
[----:B-1----:R-:W-:Y:S01]  /*eaf0*/  FFMA.FTZ R84, R180, c[0x0][0x2d0], -R97 ;  /* 0x0000b400b4547a23 */ /* 0x002fe20000010861 */
[----:B------:R-:W-:Y:S01]  /*eb00*/  F2FP.BF16.PACK_AB R79, R192, R195 ;  /* 0x000000c3c04f723e */ /* 0x000fe200000010ff */
[----:B------:R-:W1:Y:S10]  /*eb10*/  MUFU.EX2 R180, R88 ;  /* 0x0000005800b47308 */ /* 0x000e740000000800 */
[----:B------:R5:W5:Y:S01]  /*eb20*/  MUFU.EX2 R181, R84 ;  /* 0x0000005400b57308 */ /* 0x000b620000000800 */
[--C-:B----4-:R-:W-:Y:S01]  /*eb30*/  FFMA.FTZ R80, R200, c[0x0][0x2d0], -R75.reuse ;  /* 0x0000b400c8507a23 */ /* 0x110fe2000001084b */
[----:B------:R-:W-:Y:S08]  /*eb40*/  MOV R200, R112 ;  /* 0x0000007000c87202 */ /* 0x000ff00000000f00 */
[----:B------:R4:W-:Y:S01]  /*eb50*/  MUFU.EX2 R153, R80 ;  /* 0x0000005000997308 */ /* 0x0009e20000000800 */
[----:B-1----:R-:W-:Y:S01]  /*eb60*/  F2FP.BF16.PACK_AB R83, R180, R154 ;  /* 0x0000009ab453723e */ /* 0x002fe200000010ff */
[----:B------:R-:W-:Y:S08]  /*eb70*/  LDSM.16.MT88.4 R88, [R212+0x1900] ;  /* 0x00190000d458783b */ /* 0x000ff00000004200 */
[----:B-----5:R-:W1:Y:S01]  /*eb80*/  LDSM.16.MT88.4 R84, [R209+0x1900] ;  /* 0x00190000d154783b */ /* 0x020e620000004200 */
[----:B------:R-:W-:Y:S02]  /*eb90*/  F2FP.BF16.PACK_AB R81, R155, R181 ;  /* 0x000000b59b51723e */ /* 0x000fe400000010ff */
[----:B----4-:R-:W-:Y:S01]  /*eba0*/  F2FP.BF16.PACK_AB R80, R190, R144 ;  /* 0x00000090be50723e */ /* 0x010fe200000010ff */
[-C--:B-1----:R-:W-:Y:S08]  /*ebb0*/  HMMA.16816.F32.BF16 R4, R76, R84.reuse, R4 ;  /* 0x000000544c04723c */ /* 0x082ff00000041804 */
[C---:B------:R-:W-:Y:S07]  /*ebc0*/  HMMA.16816.F32.BF16 R8, R80.reuse, R84, R8 ;  /* 0x000000545008723c */ /* 0x040fee0000041808 */
[----:B------:R-:W-:Y:S01]  /*ebd0*/  FFMA.FTZ R84, R232, c[0x0][0x2d0], -R74 ;  /* 0x0000b400e8547a23 */ /* 0x000fe2000001084a */
[-C--:B------:R-:W-:Y:S01]  /*ebe0*/  HMMA.16816.F32.BF16 R12, R80, R86.reuse, R12 ;  /* 0x00000056500c723c */ /* 0x080fe2000004180c */
[----:B------:R-:W-:Y:S02]  /*ebf0*/  IMAD.MOV.U32 R232, RZ, RZ, R114 ;  /* 0x000000ffffe87224 */ /* 0x000fe400078e0072 */
[----:B------:R1:W-:Y:S05]  /*ec00*/  MUFU.EX2 R159, R84 ;  /* 0x00000054009f7308 */ /* 0x0003ea0000000800 */
[C---:B------:R-:W-:Y:S08]  /*ec10*/  HMMA.16816.F32.BF16 R16, R76.reuse, R86, R16 ;  /* 0x000000564c10723c */ /* 0x040ff00000041810 */
[-C--:B------:R-:W-:Y:S08]  /*ec20*/  HMMA.16816.F32.BF16 R20, R76, R88.reuse, R20 ;  /* 0x000000584c14723c */ /* 0x080ff00000041814 */
[C---:B------:R-:W-:Y:S01]  /*ec30*/  HMMA.16816.F32.BF16 R24, R80.reuse, R88, R24 ;  /* 0x000000585018723c */ /* 0x040fe20000041818 */
[----:B-1----:R-:W-:Y:S03]  /*ec40*/  FFMA.FTZ R84, R233, c[0x0][0x2d0], -R74 ;  /* 0x0000b400e9547a23 */ /* 0x002fe6000001084a */
[----:B------:R-:W-:Y:S03]  /*ec50*/  MOV R233, R115 ;  /* 0x0000007300e97202 */ /* 0x000fe60000000f00 */
[----:B------:R-:W-:Y:S01]  /*ec60*/  FFMA.FTZ R88, R205, c[0x0][0x2d0], -R96 ;  /* 0x0000b400cd587a23 */ /* 0x000fe20000010860 */
[-C--:B------:R-:W-:Y:S01]  /*ec70*/  HMMA.16816.F32.BF16 R28, R80, R90.reuse, R28 ;  /* 0x0000005a501c723c */ /* 0x080fe2000004181c */
[----:B------:R1:W-:Y:S03]  /*ec80*/  MUFU.EX2 R177, R84 ;  /* 0x0000005400b17308 */ /* 0x0003e60000000800 */
[----:B------:R-:W-:Y:S04]  /*ec90*/  MOV R205, R150 ;  /* 0x0000009600cd7202 */ /* 0x000fe80000000f00 */
[C---:B------:R-:W-:Y:S03]  /*eca0*/  HMMA.16816.F32.BF16 R32, R76.reuse, R90, R32 ;  /* 0x0000005a4c20723c */ /* 0x040fe60000041820 */
[----:B------:R4:W-:Y:S05]  /*ecb0*/  MUFU.EX2 R157, R88 ;  /* 0x00000058009d7308 */ /* 0x0009ea0000000800 */
[-C--:B------:R-:W-:Y:S08]  /*ecc0*/  HMMA.16816.F32.BF16 R36, R76, R92.reuse, R36 ;  /* 0x0000005c4c24723c */ /* 0x080ff00000041824 */
[C---:B------:R-:W-:Y:S01]  /*ecd0*/  HMMA.16816.F32.BF16 R40, R80.reuse, R92, R40 ;  /* 0x0000005c5028723c */ /* 0x040fe20000041828 */
[----:B-1----:R-:W-:Y:S03]  /*ece0*/  FFMA.FTZ R84, R230, c[0x0][0x2d0], -R75 ;  /* 0x0000b400e6547a23 */ /* 0x002fe6000001084b */
[----:B------:R-:W-:Y:S01]  /*ecf0*/  IMAD.MOV.U32 R230, RZ, RZ, R120 ;  /* 0x000000ffffe67224 */ /* 0x000fe200078e0078 */
[----:B------:R1:W-:Y:S01]  /*ed00*/  MUFU.EX2 R158, R84 ;  /* 0x00000054009e7308 */ /* 0x0003e20000000800 */
[----:B------:R-:W-:Y:S02]  /*ed10*/  IMAD.MOV.U32 R120, RZ, RZ, R108 ;  /* 0x000000ffff787224 */ /* 0x000fe400078e006c */
[-C--:B------:R-:W-:Y:S01]  /*ed20*/  HMMA.16816.F32.BF16 R44, R80, R94.reuse, R44 ;  /* 0x0000005e502c723c */ /* 0x080fe2000004182c */
[----:B------:R-:W-:Y:S03]  /*ed30*/  FFMA.FTZ R92, R201, c[0x0][0x2d0], -R97 ;  /* 0x0000b400c95c7a23 */ /* 0x000fe60000010861 */
[----:B----4-:R-:W-:Y:S02]  /*ed40*/  FFMA.FTZ R88, R207, c[0x0][0x2d0], -R96 ;  /* 0x0000b400cf587a23 */ /* 0x010fe40000010860 */
[----:B------:R-:W-:Y:S01]  /*ed50*/  IMAD.MOV.U32 R207, RZ, RZ, R160 ;  /* 0x000000ffffcf7224 */ /* 0x000fe200078e00a0 */
[----:B------:R4:W-:Y:S01]  /*ed60*/  MUFU.EX2 R172, R92 ;  /* 0x0000005c00ac7308 */ /* 0x0009e20000000800 */
[C---:B------:R-:W-:Y:S09]  /*ed70*/  HMMA.16816.F32.BF16 R48, R76.reuse, R94, R48 ;  /* 0x0000005e4c30723c */ /* 0x040ff20000041830 */
[----:B------:R5:W-:Y:S03]  /*ed80*/  MUFU.EX2 R175, R88 ;  /* 0x0000005800af7308 */ /* 0x000be60000000800 */
[----:B-1----:R-:W-:Y:S02]  /*ed90*/  FFMA.FTZ R84, R231, c[0x0][0x2d0], -R75 ;  /* 0x0000b400e7547a23 */ /* 0x002fe4000001084b */
[----:B------:R-:W-:Y:S01]  /*eda0*/  IMAD.MOV.U32 R231, RZ, RZ, R189 ;  /* 0x000000ffffe77224 */ /* 0x000fe200078e00bd */
[----:B------:R-:W-:Y:S04]  /*edb0*/  MOV R189, R163 ;  /* 0x000000a300bd7202 */ /* 0x000fe80000000f00 */
[----:B------:R1:W-:Y:S01]  /*edc0*/  MUFU.EX2 R176, R84 ;  /* 0x0000005400b07308 */ /* 0x0003e20000000800 */
[----:B----4-:R-:W-:Y:S09]  /*edd0*/  FFMA.FTZ R92, R202, c[0x0][0x2d0], -R97 ;  /* 0x0000b400ca5c7a23 */ /* 0x010ff20000010861 */
[----:B------:R4:W-:Y:S01]  /*ede0*/  MUFU.EX2 R171, R92 ;  /* 0x0000005c00ab7308 */ /* 0x0009e20000000800 */
[--C-:B-----5:R-:W-:Y:S01]  /*edf0*/  FFMA.FTZ R88, R229, c[0x0][0x2d0], -R96.reuse ;  /* 0x0000b400e5587a23 */ /* 0x120fe20000010860 */
[----:B------:R-:W-:Y:S08]  /*ee00*/  MOV R229, R109 ;  /* 0x0000006d00e57202 */ /* 0x000ff00000000f00 */
[----:B------:R5:W2:Y:S01]  /*ee10*/  MUFU.EX2 R174, R88 ;  /* 0x0000005800ae7308 */ /* 0x000aa20000000800 */
[----:B-1----:R-:W-:Y:S01]  /*ee20*/  FFMA.FTZ R84, R204, c[0x0][0x2d0], -R96 ;  /* 0x0000b400cc547a23 */ /* 0x002fe20000010860 */
[----:B------:R-:W-:Y:S01]  /*ee30*/  MOV R204, R191 ;  /* 0x000000bf00cc7202 */ /* 0x000fe20000000f00 */
[----:B------:R-:W-:Y:S07]  /*ee40*/  IMAD.MOV.U32 R191, RZ, RZ, R162 ;  /* 0x000000ffffbf7224 */ /* 0x000fee00078e00a2 */
[----:B------:R1:W-:Y:S01]  /*ee50*/  MUFU.EX2 R152, R84 ;  /* 0x0000005400987308 */ /* 0x0003e20000000800 */
[----:B----4-:R-:W-:Y:S09]  /*ee60*/  FFMA.FTZ R92, R241, c[0x0][0x2d0], -R75 ;  /* 0x0000b400f15c7a23 */ /* 0x010ff2000001084b */
[----:B------:R4:W-:Y:S01]  /*ee70*/  MUFU.EX2 R103, R92 ;  /* 0x0000005c00677308 */ /* 0x0009e20000000800 */
[--C-:B-----5:R-:W-:Y:S02]  /*ee80*/  FFMA.FTZ R88, R237, c[0x0][0x2d0], -R74.reuse ;  /* 0x0000b400ed587a23 */ /* 0x120fe4000001084a */
[----:B------:R-:W-:Y:S07]  /*ee90*/  IMAD.MOV.U32 R237, RZ, RZ, R105 ;  /* 0x000000ffffed7224 */ /* 0x000fee00078e0069 */
[----:B------:R5:W-:Y:S01]  /*eea0*/  MUFU.EX2 R173, R88 ;  /* 0x0000005800ad7308 */ /* 0x000be20000000800 */
[----:B-1----:R-:W1:Y:S08]  /*eeb0*/  LDSM.16.MT88.4 R84, [R211+0x1900] ;  /* 0x00190000d354783b */ /* 0x002e700000004200 */
[----:B----4-:R-:W-:Y:S01]  /*eec0*/  LDSM.16.MT88.4 R92, [R210+0x2100] ;  /* 0x00210000d25c783b */ /* 0x010fe20000004200 */
[----:B-----5:R-:W-:Y:S01]  /*eed0*/  FFMA.FTZ R88, R198, c[0x0][0x2d0], -R97 ;  /* 0x0000b400c6587a23 */ /* 0x020fe20000010861 */
[----:B------:R-:W-:Y:S02]  /*eee0*/  MOV R198, R121 ;  /* 0x0000007900c67202 */ /* 0x000fe40000000f00 */
[----:B------:R-:W-:Y:S01]  /*eef0*/  MOV R121, R107 ;  /* 0x0000006b00797202 */ /* 0x000fe20000000f00 */
[----:B------:R4:W5:Y:S01]  /*ef00*/  MUFU.EX2 R156, R88 ;  /* 0x00000058009c7308 */ /* 0x0009620000000800 */
[----:B--2---:R-:W-:Y:S01]  /*ef10*/  FFMA.FTZ R68, R68, R197, R183 ;  /* 0x000000c544447223 */ /* 0x004fe200000100b7 */
[----:B------:R-:W-:Y:S01]  /*ef20*/  MOV R183, R106 ;  /* 0x0000006a00b77202 */ /* 0x000fe20000000f00 */
[-C--:B-1----:R-:W-:Y:S01]  /*ef30*/  HMMA.16816.F32.BF16 R52, R76, R84.reuse, R52 ;  /* 0x000000544c34723c */ /* 0x082fe20000041834 */
[----:B---3--:R-:W-:Y:S01]  /*ef40*/  FFMA.FTZ R69, R69, R186, R187 ;  /* 0x000000ba45457223 */ /* 0x008fe200000100bb */
[----:B------:R-:W-:Y:S02]  /*ef50*/  MOV R186, R104 ;  /* 0x0000006800ba7202 */ /* 0x000fe40000000f00 */
[----:B------:R-:W-:Y:S02]  /*ef60*/  MOV R187, R110 ;  /* 0x0000006e00bb7202 */ /* 0x000fe40000000f00 */
[----:B------:R-:W-:Y:S02]  /*ef70*/  MOV R197, R161 ;  /* 0x000000a100c57202 */ /* 0x000fe40000000f00 */
[C---:B------:R-:W-:Y:S01]  /*ef80*/  HMMA.16816.F32.BF16 R56, R80.reuse, R84, R56 ;  /* 0x000000545038723c */ /* 0x040fe20000041838 */
[----:B----4-:R-:W1:Y:S06]  /*ef90*/  LDSM.16.MT88.4 R88, [R209+0x2100] ;  /* 0x00210000d158783b */ /* 0x010e6c0000004200 */
[----:B------:R-:W-:Y:S01]  /*efa0*/  FFMA.FTZ R84, R193, c[0x0][0x2d0], -R97 ;  /* 0x0000b400c1547a23 */ /* 0x000fe20000010861 */
[-C--:B------:R-:W-:Y:S03]  /*efb0*/  HMMA.16816.F32.BF16 R60, R80, R86.reuse, R60 ;  /* 0x00000056503c723c */ /* 0x080fe6000004183c */
[----:B------:R2:W3:Y:S04]  /*efc0*/  MUFU.EX2 R98, R84 ;  /* 0x0000005400627308 */ /* 0x0004e80000000800 */
[--C-:B------:R-:W-:Y:S01]  /*efd0*/  FFMA.FTZ R80, R243, c[0x0][0x2d0], -R74.reuse ;  /* 0x0000b400f3507a23 */ /* 0x100fe2000001084a */
[----:B------:R-:W-:Y:S01]  /*efe0*/  HMMA.16816.F32.BF16 R64, R76, R86, R64 ;  /* 0x000000564c40723c */ /* 0x000fe20000041840 */
[----:B------:R-:W-:Y:S03]  /*eff0*/  F2FP.BF16.PACK_AB R82, R174, R175 ;  /* 0x000000afae52723e */ /* 0x000fe600000010ff */
[----:B-----5:R-:W-:Y:S01]  /*f000*/  F2FP.BF16.PACK_AB R81, R172, R156 ;  /* 0x0000009cac51723e */ /* 0x020fe200000010ff */
[----:B------:R4:W5:Y:S02]  /*f010*/  MUFU.EX2 R170, R80 ;  /* 0x0000005000aa7308 */ /* 0x0009640000000800 */
[----:B------:R-:W-:Y:S02]  /*f020*/  F2FP.BF16.PACK_AB R76, R179, R184 ;  /* 0x000000b8b34c723e */ /* 0x000fe400000010ff */
[----:B------:R-:W-:Y:S03]  /*f030*/  F2FP.BF16.PACK_AB R77, R178, R153 ;  /* 0x00000099b24d723e */ /* 0x000fe600000010ff */
[----:B------:R-:W-:Y:S02]  /*f040*/  F2FP.BF16.PACK_AB R78, R177, R159 ;  /* 0x0000009fb14e723e */ /* 0x000fe400000010ff */
[----:B------:R-:W-:Y:S01]  /*f050*/  F2FP.BF16.PACK_AB R79, R176, R158 ;  /* 0x0000009eb04f723e */ /* 0x000fe200000010ff */
[----:B--2---:R-:W2:Y:S01]  /*f060*/  LDSM.16.MT88.4 R84, [R212+0x2100] ;  /* 0x00210000d454783b */ /* 0x004ea20000004200 */
[----:B---3--:R-:W-:Y:S05]  /*f070*/  F2FP.BF16.PACK_AB R83, R98, R171 ;  /* 0x000000ab6253723e */ /* 0x008fea00000010ff */
[-C--:B-1----:R-:W-:Y:S01]  /*f080*/  HMMA.16816.F32.BF16 R4, R76, R88.reuse, R4 ;  /* 0x000000584c04723c */ /* 0x082fe20000041804 */
[--C-:B----4-:R-:W-:Y:S01]  /*f090*/  FFMA.FTZ R80, R239, c[0x0][0x2d0], -R75.reuse ;  /* 0x0000b400ef507a23 */ /* 0x110fe2000001084b */
[----:B-----5:R-:W-:Y:S03]  /*f0a0*/  F2FP.BF16.PACK_AB R164, R170, R173 ;  /* 0x000000adaaa4723e */ /* 0x020fe600000010ff */
[----:B------:R1:W3:Y:S02]  /*f0b0*/  MUFU.EX2 R169, R80 ;  /* 0x0000005000a97308 */ /* 0x0002e40000000800 */
[----:B-1----:R-:W-:Y:S02]  /*f0c0*/  F2FP.BF16.PACK_AB R80, R157, R152 ;  /* 0x000000989d50723e */ /* 0x002fe400000010ff */
[----:B---3--:R-:W-:Y:S05]  /*f0d0*/  F2FP.BF16.PACK_AB R165, R103, R169 ;  /* 0x000000a967a5723e */ /* 0x008fea00000010ff */
[C---:B------:R-:W-:Y:S07]  /*f0e0*/  HMMA.16816.F32.BF16 R8, R80.reuse, R88, R8 ;  /* 0x000000585008723c */ /* 0x040fee0000041808 */
[--C-:B------:R-:W-:Y:S01]  /*f0f0*/  FFMA.FTZ R88, R249, c[0x0][0x2d0], -R74.reuse ;  /* 0x0000b400f9587a23 */ /* 0x100fe2000001084a */
[-C--:B------:R-:W-:Y:S01]  /*f100*/  HMMA.16816.F32.BF16 R12, R80, R90.reuse, R12 ;  /* 0x0000005a500c723c */ /* 0x080fe2000004180c */
[----:B------:R-:W-:Y:S02]  /*f110*/  FFMA.FTZ R74, R250, c[0x0][0x2d0], -R74 ;  /* 0x0000b400fa4a7a23 */ /* 0x000fe4000001084a */
[----:B------:R1:W-:Y:S05]  /*f120*/  MUFU.EX2 R168, R88 ;  /* 0x0000005800a87308 */ /* 0x0003ea0000000800 */
[C---:B------:R-:W-:Y:S05]  /*f130*/  HMMA.16816.F32.BF16 R16, R76.reuse, R90, R16 ;  /* 0x0000005a4c10723c */ /* 0x040fea0000041810 */
[----:B------:R3:W4:Y:S03]  /*f140*/  MUFU.EX2 R102, R74 ;  /* 0x0000004a00667308 */ /* 0x0007260000000800 */
[-C--:B--2---:R-:W-:Y:S08]  /*f150*/  HMMA.16816.F32.BF16 R20, R76, R84.reuse, R20 ;  /* 0x000000544c14723c */ /* 0x084ff00000041814 */
[C---:B------:R-:W-:Y:S01]  /*f160*/  HMMA.16816.F32.BF16 R24, R80.reuse, R84, R24 ;  /* 0x000000545018723c */ /* 0x040fe20000041818 */
[----:B-1----:R-:W1:Y:S07]  /*f170*/  LDSM.16.MT88.4 R88, [R211+0x2100] ;  /* 0x00210000d358783b */ /* 0x002e6e0000004200 */
[-C--:B------:R-:W-:Y:S01]  /*f180*/  HMMA.16816.F32.BF16 R28, R80, R86.reuse, R28 ;  /* 0x00000056501c723c */ /* 0x080fe2000004181c */
[--C-:B---3--:R-:W-:Y:S03]  /*f190*/  FFMA.FTZ R74, R247, c[0x0][0x2d0], -R75.reuse ;  /* 0x0000b400f74a7a23 */ /* 0x108fe6000001084b */
[----:B----4-:R-:W-:Y:S01]  /*f1a0*/  F2FP.BF16.PACK_AB R166, R102, R168 ;  /* 0x000000a866a6723e */ /* 0x010fe200000010ff */
[----:B------:R-:W-:Y:S03]  /*f1b0*/  FFMA.FTZ R75, R248, c[0x0][0x2d0], -R75 ;  /* 0x0000b400f84b7a23 */ /* 0x000fe6000001084b */
[C---:B------:R-:W-:Y:S01]  /*f1c0*/  HMMA.16816.F32.BF16 R32, R76.reuse, R86, R32 ;  /* 0x000000564c20723c */ /* 0x040fe20000041820 */
[----:B------:R2:W-:Y:S07]  /*f1d0*/  MUFU.EX2 R101, R74 ;  /* 0x0000004a00657308 */ /* 0x0005ee0000000800 */
[-C--:B------:R-:W-:Y:S03]  /*f1e0*/  HMMA.16816.F32.BF16 R36, R76, R92.reuse, R36 ;  /* 0x0000005c4c24723c */ /* 0x080fe60000041824 */
[----:B------:R-:W3:Y:S05]  /*f1f0*/  MUFU.EX2 R100, R75 ;  /* 0x0000004b00647308 */ /* 0x000eea0000000800 */
[C---:B------:R-:W-:Y:S08]  /*f200*/  HMMA.16816.F32.BF16 R40, R80.reuse, R92, R40 ;  /* 0x0000005c5028723c */ /* 0x040ff00000041828 */
[-C--:B------:R-:W-:Y:S01]  /*f210*/  HMMA.16816.F32.BF16 R44, R80, R94.reuse, R44 ;  /* 0x0000005e502c723c */ /* 0x080fe2000004182c */
[--C-:B--2---:R-:W-:Y:S04]  /*f220*/  FFMA.FTZ R74, R242, c[0x0][0x2d0], -R96.reuse ;  /* 0x0000b400f24a7a23 */ /* 0x104fe80000010860 */
[----:B------:R2:W-:Y:S03]  /*f230*/  MUFU.EX2 R99, R74 ;  /* 0x0000004a00637308 */ /* 0x0005e60000000800 */
[C---:B------:R-:W-:Y:S01]  /*f240*/  HMMA.16816.F32.BF16 R48, R76.reuse, R94, R48 ;  /* 0x0000005e4c30723c */ /* 0x040fe20000041830 */
[----:B---3--:R-:W-:Y:S07]  /*f250*/  F2FP.BF16.PACK_AB R167, R100, R101 ;  /* 0x0000006564a7723e */ /* 0x008fee00000010ff */
[-C--:B-1----:R-:W-:Y:S08]  /*f260*/  HMMA.16816.F32.BF16 R52, R76, R88.reuse, R52 ;  /* 0x000000584c34723c */ /* 0x082ff00000041834 */
[C---:B------:R-:W-:Y:S01]  /*f270*/  HMMA.16816.F32.BF16 R56, R80.reuse, R88, R56 ;  /* 0x000000585038723c */ /* 0x040fe20000041838 */
[--C-:B--2---:R-:W-:Y:S07]  /*f280*/  FFMA.FTZ R74, R244, c[0x0][0x2d0], -R96.reuse ;  /* 0x0000b400f44a7a23 */ /* 0x104fee0000010860 */
[-C--:B------:R-:W-:Y:S01]  /*f290*/  HMMA.16816.F32.BF16 R60, R80, R90.reuse, R60 ;  /* 0x0000005a503c723c */ /* 0x080fe2000004183c */
[----:B------:R1:W2:Y:S07]  /*f2a0*/  MUFU.EX2 R85, R74 ;  /* 0x0000004a00557308 */ /* 0x0002ae0000000800 */
[----:B------:R-:W-:Y:S01]  /*f2b0*/  HMMA.16816.F32.BF16 R64, R76, R90, R64 ;  /* 0x0000005a4c40723c */ /* 0x000fe20000041840 */
[----:B------:R-:W3:Y:S07]  /*f2c0*/  LDL.LU R76, [R1+0x1c] ;  /* 0x00001c00014c7983 */ /* 0x000eee0000300800 */
[-C--:B------:R-:W-:Y:S07]  /*f2d0*/  HMMA.16816.F32.BF16 R104, R164, R116.reuse, R4 ;  /* 0x00000074a468723c */ /* 0x080fee0000041804 */
[----:B------:R-:W-:Y:S01]  /*f2e0*/  FADD.FTZ R4, R231, R69 ;  /* 0x00000045e7047221 */ /* 0x000fe20000010000 */
[----:B------:R-:W-:Y:S01]  /*f2f0*/  MOV R231, R148 ;  /* 0x0000009400e77202 */ /* 0x000fe20000000f00 */
[--C-:B-1----:R-:W-:Y:S03]  /*f300*/  FFMA.FTZ R74, R245, c[0x0][0x2d0], -R96.reuse ;  /* 0x0000b400f54a7a23 */ /* 0x102fe60000010860 */
[----:B------:R-:W-:Y:S01]  /*f310*/  FFMA.FTZ R96, R246, c[0x0][0x2d0], -R96 ;  /* 0x0000b400f6607a23 */ /* 0x000fe20000010860 */
[----:B------:R1:W-:Y:S01]  /*f320*/  MUFU.EX2 R86, R74 ;  /* 0x0000004a00567308 */ /* 0x0003e20000000800 */
[----:B------:R-:W-:Y:S01]  /*f330*/  FADD.FTZ R6, R151, R68 ;  /* 0x0000004497067221 */ /* 0x000fe20000010000 */
[----:B--2---:R-:W-:Y:S01]  /*f340*/  F2FP.BF16.PACK_AB R160, R85, R99 ;  /* 0x0000006355a0723e */ /* 0x004fe200000010ff */
[----:B------:R-:W-:Y:S01]  /*f350*/  FADD.FTZ R4, R230, R4 ;  /* 0x00000004e6047221 */ /* 0x000fe20000010000 */
[----:B------:R-:W-:Y:S01]  /*f360*/  MOV R230, R232 ;  /* 0x000000e800e67202 */ /* 0x000fe20000000f00 */
[----:B------:R-:W-:Y:S01]  /*f370*/  FADD.FTZ R6, R233, R6 ;  /* 0x00000006e9067221 */ /* 0x000fe20000010000 */
[----:B------:R-:W-:Y:S01]  /*f380*/  MOV R232, R200 ;  /* 0x000000c800e87202 */ /* 0x000fe20000000f00 */
[----:B------:R-:W-:Y:S01]  /*f390*/  IMAD.MOV.U32 R233, RZ, RZ, R203 ;  /* 0x000000ffffe97224 */ /* 0x000fe200078e00cb */
[----:B------:R-:W-:Y:S01]  /*f3a0*/  MOV R203, R206 ;  /* 0x000000ce00cb7202 */ /* 0x000fe20000000f00 */
[----:B------:R-:W-:Y:S01]  /*f3b0*/  FADD.FTZ R4, R237, R4 ;  /* 0x00000004ed047221 */ /* 0x000fe20000010000 */
[----:B------:R-:W2:Y:S01]  /*f3c0*/  MUFU.EX2 R96, R96 ;  /* 0x0000006000607308 */ /* 0x000ea20000000800 */
[----:B------:R-:W-:Y:S01]  /*f3d0*/  IMAD.MOV.U32 R200, RZ, RZ, R187 ;  /* 0x000000ffffc87224 */ /* 0x000fe200078e00bb */
[----:B------:R-:W-:Y:S02]  /*f3e0*/  MOV R206, R123 ;  /* 0x0000007b00ce7202 */ /* 0x000fe40000000f00 */
[----:B------:R-:W-:Y:S01]  /*f3f0*/  MOV R187, R122 ;  /* 0x0000007a00bb7202 */ /* 0x000fe20000000f00 */
[--C-:B-1----:R-:W-:Y:S05]  /*f400*/  FFMA.FTZ R74, R199, c[0x0][0x2d0], -R97.reuse ;  /* 0x0000b400c74a7a23 */ /* 0x102fea0000010861 */
[----:B------:R1:W-:Y:S01]  /*f410*/  MUFU.EX2 R84, R74 ;  /* 0x0000004a00547308 */ /* 0x0003e20000000800 */
[----:B--2---:R-:W-:Y:S01]  /*f420*/  F2FP.BF16.PACK_AB R162, R96, R86 ;  /* 0x0000005660a2723e */ /* 0x004fe200000010ff */
[--C-:B-1----:R-:W-:Y:S08]  /*f430*/  FFMA.FTZ R74, R194, c[0x0][0x2d0], -R97.reuse ;  /* 0x0000b400c24a7a23 */ /* 0x102ff00000010861 */
[----:B------:R1:W2:Y:S02]  /*f440*/  MUFU.EX2 R75, R74 ;  /* 0x0000004a004b7308 */ /* 0x0002a40000000800 */
[--C-:B-1----:R-:W-:Y:S01]  /*f450*/  FFMA.FTZ R74, R182, c[0x0][0x2d0], -R97.reuse ;  /* 0x0000b400b64a7a23 */ /* 0x102fe20000010861 */
[----:B--2---:R-:W-:Y:S01]  /*f460*/  F2FP.BF16.PACK_AB R161, R75, R84 ;  /* 0x000000544ba1723e */ /* 0x004fe200000010ff */
[----:B------:R-:W-:Y:S02]  /*f470*/  FFMA.FTZ R97, R73, c[0x0][0x2d0], -R97 ;  /* 0x0000b40049617a23 */ /* 0x000fe40000010861 */
[----:B------:R-:W2:Y:S04]  /*f480*/  LDL.LU R73, [R1+0x20] ;  /* 0x0000200001497983 */ /* 0x000ea80000300800 */
[----:B------:R-:W-:Y:S10]  /*f490*/  MUFU.EX2 R74, R74 ;  /* 0x0000004a004a7308 */ /* 0x000ff40000000800 */
[----:B------:R-:W1:Y:S02]  /*f4a0*/  MUFU.EX2 R97, R97 ;  /* 0x0000006100617308 */ /* 0x000e640000000800 */
[----:B-1----:R-:W-:Y:S07]  /*f4b0*/  F2FP.BF16.PACK_AB R163, R97, R74 ;  /* 0x0000004a61a3723e */ /* 0x002fee00000010ff */
[C---:B------:R-:W-:Y:S08]  /*f4c0*/  HMMA.16816.F32.BF16 R108, R160.reuse, R116, R8 ;  /* 0x00000074a06c723c */ /* 0x040ff00000041808 */
[-C--:B------:R-:W-:Y:S08]  /*f4d0*/  HMMA.16816.F32.BF16 R112, R160, R118.reuse, R12 ;  /* 0x00000076a070723c */ /* 0x080ff0000004180c */
[C---:B------:R-:W-:Y:S01]  /*f4e0*/  HMMA.16816.F32.BF16 R116, R164.reuse, R118, R16 ;  /* 0x00000076a474723c */ /* 0x040fe20000041810 */
[----:B---3--:R-:W-:Y:S03]  /*f4f0*/  FFMA.FTZ R2, R2, R76, R204 ;  /* 0x0000004c02027223 */ /* 0x008fe600000100cc */
[----:B------:R-:W-:Y:S02]  /*f500*/  IMAD.MOV.U32 R204, RZ, RZ, R149 ;  /* 0x000000ffffcc7224 */ /* 0x000fe400078e0095 */
[----:B------:R-:W-:Y:S01]  /*f510*/  FADD.FTZ R2, R198, R2 ;  /* 0x00000002c6027221 */ /* 0x000fe20000010000 */
[----:B------:R-:W1:Y:S05]  /*f520*/  LDSM.16.MT88.4 R148, [R210+0x2900] ;  /* 0x00290000d294783b */ /* 0x000e6a0000004200 */
[----:B------:R-:W-:Y:S02]  /*f530*/  FADD.FTZ R5, R121, R2 ;  /* 0x0000000279057221 */ /* 0x000fe40000010000 */
[----:B------:R-:W-:Y:S02]  /*f540*/  FADD.FTZ R2, R229, R6 ;  /* 0x00000006e5027221 */ /* 0x000fe40000010000 */
[----:B------:R-:W-:Y:S02]  /*f550*/  FADD.FTZ R6, R127, R4 ;  /* 0x000000047f067221 */ /* 0x000fe40000010000 */
[----:B--2---:R-:W-:Y:S02]  /*f560*/  FFMA.FTZ R8, R0, R73, R120 ;  /* 0x0000004900087223 */ /* 0x004fe40000010078 */
[----:B------:R-:W-:Y:S01]  /*f570*/  FADD.FTZ R0, R207, R5 ;  /* 0x00000005cf007221 */ /* 0x000fe20000010000 */
[-C--:B------:R-:W-:Y:S01]  /*f580*/  HMMA.16816.F32.BF16 R120, R164, R132.reuse, R20 ;  /* 0x00000084a478723c */ /* 0x080fe20000041814 */
[----:B------:R-:W-:Y:S02]  /*f590*/  FADD.FTZ R8, R191, R8 ;  /* 0x00000008bf087221 */ /* 0x000fe40000010000 */
[----:B------:R-:W-:Y:S02]  /*f5a0*/  FADD.FTZ R5, R126, R2 ;  /* 0x000000027e057221 */ /* 0x000fe40000010000 */
[----:B------:R-:W-:Y:S02]  /*f5b0*/  FADD.FTZ R7, R124, R0 ;  /* 0x000000007c077221 */ /* 0x000fe40000010000 */
[----:B------:R-:W-:Y:S02]  /*f5c0*/  FADD.FTZ R4, R205, R8 ;  /* 0x00000008cd047221 */ /* 0x000fe40000010000 */
[----:B------:R-:W-:Y:S03]  /*f5d0*/  FADD.FTZ R2, R204, R6 ;  /* 0x00000006cc027221 */ /* 0x000fe60000010000 */
        /* <DEDUP_REMOVED lines=10> */
[----:B------:R-:W-:Y:S01]  /*f680*/  IMAD.MOV.U32 R191, RZ, RZ, R189 ;  /* 0x000000ffffbf7224 */ /* 0x000fe200078e00bd */
[----:B------:R-:W2:Y:S01]  /*f690*/  LDSM.16.MT88.4 R4, [R211+0x2900] ;  /* 0x00290000d304783b */ /* 0x000ea20000004200 */
[----:B------:R-:W-:Y:S01]  /*f6a0*/  FADD.FTZ R8, R200, R2 ;  /* 0x00000002c8087221 */ /* 0x000fe20000010000 */
[----:B------:R-:W-:Y:S01]  /*f6b0*/  MOV R189, R125 ;  /* 0x0000007d00bd7202 */ /* 0x000fe20000000f00 */
[----:B------:R-:W-:Y:S01]  /*f6c0*/  FADD.FTZ R9, R187, R0 ;  /* 0x00000000bb097221 */ /* 0x000fe20000010000 */
[C---:B------:R-:W-:Y:S01]  /*f6d0*/  HMMA.16816.F32.BF16 R124, R160.reuse, R132, R24 ;  /* 0x00000084a07c723c */ /* 0x040fe20000041818 */
[----:B------:R-:W-:Y:S02]  /*f6e0*/  FADD.FTZ R2, R139, R10 ;  /* 0x0000000a8b027221 */ /* 0x000fe40000010000 */
[----:B------:R-:W-:Y:S02]  /*f6f0*/  FADD.FTZ R0, R137, R8 ;  /* 0x0000000889007221 */ /* 0x000fe40000010000 */
[----:B------:R-:W-:Y:S02]  /*f700*/  FADD.FTZ R8, R186, R11 ;  /* 0x0000000bba087221 */ /* 0x000fe40000010000 */
[----:B------:R-:W-:Y:S01]  /*f710*/  FADD.FTZ R9, R183, R9 ;  /* 0x00000009b7097221 */ /* 0x000fe20000010000 */
[-C--:B------:R-:W-:Y:S01]  /*f720*/  HMMA.16816.F32.BF16 R128, R160, R134.reuse, R28 ;  /* 0x00000086a080723c */ /* 0x080fe2000004181c */
[----:B------:R-:W-:Y:S03]  /*f730*/  FADD.FTZ R2, R138, R2 ;  /* 0x000000028a027221 */ /* 0x000fe60000010000 */
[----:B------:R-:W-:Y:S02]  /*f740*/  FADD.FTZ R0, R136, R0 ;  /* 0x0000000088007221 */ /* 0x000fe40000010000 */
[----:B------:R-:W-:Y:S02]  /*f750*/  FADD.FTZ R12, R197, R8 ;  /* 0x00000008c50c7221 */ /* 0x000fe40000010000 */
[----:B------:R-:W-:Y:S01]  /*f760*/  FADD.FTZ R8, R191, R9 ;  /* 0x00000009bf087221 */ /* 0x000fe20000010000 */
[C---:B------:R-:W-:Y:S03]  /*f770*/  HMMA.16816.F32.BF16 R132, R164.reuse, R134, R32 ;  /* 0x00000086a484723c */ /* 0x040fe60000041820 */
[----:B------:R-:W-:Y:S02]  /*f780*/  FADD.FTZ R2, R252, R2 ;  /* 0x00000002fc027221 */ /* 0x000fe40000010000 */
[----:B------:R-:W-:Y:S02]  /*f790*/  FADD.FTZ R0, R142, R0 ;  /* 0x000000008e007221 */ /* 0x000fe40000010000 */
[----:B------:R-:W-:Y:S01]  /*f7a0*/  FADD.FTZ R12, R140, R12 ;  /* 0x0000000c8c0c7221 */ /* 0x000fe20000010000 */
[-C--:B-1----:R-:W-:Y:S01]  /*f7b0*/  HMMA.16816.F32.BF16 R136, R164, R148.reuse, R36 ;  /* 0x00000094a488723c */ /* 0x082fe20000041824 */
[----:B------:R-:W-:Y:S03]  /*f7c0*/  FADD.FTZ R10, R189, R8 ;  /* 0x00000008bd0a7221 */ /* 0x000fe60000010000 */
[----:B------:R-:W-:Y:S02]  /*f7d0*/  FADD.FTZ R9, R143, R2 ;  /* 0x000000028f097221 */ /* 0x000fe40000010000 */
[----:B------:R-:W-:Y:S02]  /*f7e0*/  FADD.FTZ R11, R141, R0 ;  /* 0x000000008d0b7221 */ /* 0x000fe40000010000 */
[----:B------:R-:W-:Y:S01]  /*f7f0*/  FADD.FTZ R8, R240, R12 ;  /* 0x0000000cf0087221 */ /* 0x000fe20000010000 */
[C---:B------:R-:W-:Y:S03]  /*f800*/  HMMA.16816.F32.BF16 R140, R160.reuse, R148, R40 ;  /* 0x00000094a08c723c */ /* 0x040fe60000041828 */
[----:B------:R-:W-:Y:S02]  /*f810*/  FADD.FTZ R2, R251, R10 ;  /* 0x0000000afb027221 */ /* 0x000fe40000010000 */
[----:B------:R-:W-:Y:S02]  /*f820*/  FADD.FTZ R0, R146, R9 ;  /* 0x0000000992007221 */ /* 0x000fe40000010000 */
[----:B------:R-:W-:Y:S02]  /*f830*/  FADD.FTZ R11, R144, R11 ;  /* 0x0000000b900b7221 */ /* 0x000fe40000010000 */
[----:B------:R-:W-:Y:S03]  /*f840*/  FADD.FTZ R8, R238, R8 ;  /* 0x00000008ee087221 */ /* 0x000fe60000010000 */
[----:B------:R-:W-:Y:S02]  /*f850*/  FADD.FTZ R10, R147, R2 ;  /* 0x00000002930a7221 */ /* 0x000fe40000010000 */
[----:B------:R-:W-:Y:S02]  /*f860*/  FADD.FTZ R9, R145, R0 ;  /* 0x0000000091097221 */ /* 0x000fe40000010000 */
[----:B------:R-:W-:Y:S01]  /*f870*/  FADD.FTZ R2, R190, R11 ;  /* 0x0000000bbe027221 */ /* 0x000fe20000010000 */
[-C--:B------:R-:W-:Y:S01]  /*f880*/  HMMA.16816.F32.BF16 R144, R160, R150.reuse, R44 ;  /* 0x00000096a090723c */ /* 0x080fe2000004182c */
[----:B------:R-:W-:Y:S02]  /*f890*/  FADD.FTZ R8, R236, R8 ;  /* 0x00000008ec087221 */ /* 0x000fe40000010000 */
[----:B------:R-:W-:Y:S02]  /*f8a0*/  FADD.FTZ R0, R235, R10 ;  /* 0x0000000aeb007221 */ /* 0x000fe40000010000 */
[----:B------:R-:W-:Y:S02]  /*f8b0*/  FADD.FTZ R9, R195, R9 ;  /* 0x00000009c3097221 */ /* 0x000fe40000010000 */
[----:B------:R-:W-:Y:S01]  /*f8c0*/  FADD.FTZ R11, R185, R2 ;  /* 0x00000002b90b7221 */ /* 0x000fe20000010000 */
[C---:B------:R-:W-:Y:S01]  /*f8d0*/  HMMA.16816.F32.BF16 R148, R164.reuse, R150, R48 ;  /* 0x00000096a494723c */ /* 0x040fe20000041830 */
[----:B------:R-:W-:Y:S03]  /*f8e0*/  FADD.FTZ R8, R181, R8 ;  /* 0x00000008b5087221 */ /* 0x000fe60000010000 */
        /* <DEDUP_REMOVED lines=8> */
[----:B------:R-:W-:Y:S01]  /*f970*/  FADD.FTZ R2, R179, R10 ;  /* 0x0000000ab3027221 */ /* 0x000fe20000010000 */
[-C--:B--2---:R-:W-:Y:S01]  /*f980*/  HMMA.16816.F32.BF16 R152, R164, R4.reuse, R52 ;  /* 0x00000004a498723c */ /* 0x084fe20000041834 */
[----:B------:R-:W-:Y:S02]  /*f990*/  FADD.FTZ R8, R180, R8 ;  /* 0x00000008b4087221 */ /* 0x000fe40000010000 */
[----:B------:R-:W-:Y:S02]  /*f9a0*/  FADD.FTZ R0, R178, R11 ;  /* 0x0000000bb2007221 */ /* 0x000fe40000010000 */
[----:B------:R-:W-:Y:S02]  /*f9b0*/  FADD.FTZ R10, R157, R9 ;  /* 0x000000099d0a7221 */ /* 0x000fe40000010000 */
[----:B------:R-:W-:Y:S02]  /*f9c0*/  FADD.FTZ R11, R159, R2 ;  /* 0x000000029f0b7221 */ /* 0x000fe40000010000 */
[----:B------:R-:W-:Y:S03]  /*f9d0*/  FADD.FTZ R8, R156, R8 ;  /* 0x000000089c087221 */ /* 0x000fe60000010000 */
[----:B------:R-:W-:Y:S02]  /*f9e0*/  FADD.FTZ R9, R158, R0 ;  /* 0x000000009e097221 */ /* 0x000fe40000010000 */
[----:B------:R-:W-:Y:S01]  /*f9f0*/  FADD.FTZ R2, R175, R10 ;  /* 0x0000000aaf027221 */ /* 0x000fe20000010000 */
[C---:B------:R-:W-:Y:S01]  /*fa00*/  HMMA.16816.F32.BF16 R156, R160.reuse, R4, R56 ;  /* 0x00000004a09c723c */ /* 0x040fe20000041838 */
[----:B------:R-:W-:Y:S06]  /*fa10*/  FADD.FTZ R0, R177, R11 ;  /* 0x0000000bb1007221 */ /* 0x000fec0000010000 */
[----:B------:R-:W-:Y:S01]  /*fa20*/  FADD.FTZ R4, R172, R8 ;  /* 0x00000008ac047221 */ /* 0x000fe20000010000 */
[-C--:B------:R-:W-:Y:S01]  /*fa30*/  HMMA.16816.F32.BF16 R160, R160, R6.reuse, R60 ;  /* 0x00000006a0a0723c */ /* 0x080fe2000004183c */
[----:B------:R-:W-:Y:S03]  /*fa40*/  FADD.FTZ R8, R176, R9 ;  /* 0x00000009b0087221 */ /* 0x000fe60000010000 */
[----:B------:R-:W-:Y:S02]  /*fa50*/  FADD.FTZ R9, R174, R2 ;  /* 0x00000002ae097221 */ /* 0x000fe40000010000 */
[----:B------:R-:W-:Y:S02]  /*fa60*/  FADD.FTZ R4, R171, R4 ;  /* 0x00000004ab047221 */ /* 0x000fe40000010000 */
[----:B------:R-:W-:Y:S01]  /*fa70*/  FADD.FTZ R5, R173, R0 ;  /* 0x00000000ad057221 */ /* 0x000fe20000010000 */
[----:B------:R-:W-:Y:S03]  /*fa80*/  HMMA.16816.F32.BF16 R164, R164, R6, R64 ;  /* 0x00000006a4a4723c */ /* 0x000fe60000041840 */
[----:B------:R-:W-:Y:S02]  /*fa90*/  FADD.FTZ R2, R169, R8 ;  /* 0x00000008a9027221 */ /* 0x000fe40000010000 */
[----:B------:R-:W-:Y:S02]  /*faa0*/  FADD.FTZ R4, R98, R4 ;  /* 0x0000000462047221 */ /* 0x000fe40000010000 */
[----:B------:R-:W-:Y:S02]  /*fab0*/  FADD.FTZ R0, R99, R9 ;  /* 0x0000000963007221 */ /* 0x000fe40000010000 */
[----:B------:R-:W-:Y:S03]  /*fac0*/  FADD.FTZ R5, R170, R5 ;  /* 0x00000005aa057221 */ /* 0x000fe60000010000 */
[----:B------:R-:W-:Y:S01]  /*fad0*/  FADD.FTZ R8, R103, R2 ;  /* 0x0000000267087221 */ /* 0x000fe20000010000 */
[----:B------:R-:W-:Y:S01]  /*fae0*/  MOV R103, R3 ;  /* 0x0000000300677202 */ /* 0x000fe20000000f00 */
[----:B------:R-:W-:Y:S02]  /*faf0*/  FADD.FTZ R2, R84, R4 ;  /* 0x0000000454027221 */ /* 0x000fe40000010000 */
[----:B------:R-:W-:Y:S02]  /*fb00*/  FADD.FTZ R4, R85, R0 ;  /* 0x0000000055047221 */ /* 0x000fe40000010000 */
[----:B------:R-:W-:Y:S02]  /*fb10*/  FADD.FTZ R0, R168, R5 ;  /* 0x00000005a8007221 */ /* 0x000fe40000010000 */
[----:B------:R-:W-:Y:S01]  /*fb20*/  FADD.FTZ R5, R101, R8 ;  /* 0x0000000865057221 */ /* 0x000fe20000010000 */
[----:B------:R-:W-:Y:S01]  /*fb30*/  MOV R101, R71 ;  /* 0x0000004700657202 */ /* 0x000fe20000000f00 */
[----:B------:R-:W-:Y:S01]  /*fb40*/  FADD.FTZ R6, R102, R0 ;  /* 0x0000000066067221 */ /* 0x000fe20000010000 */
[----:B------:R-:W-:Y:S01]  /*fb50*/  MOV R102, R70 ;  /* 0x0000004600667202 */ /* 0x000fe20000000f00 */
[----:B------:R-:W-:Y:S02]  /*fb60*/  FADD.FTZ R5, R100, R5 ;  /* 0x0000000564057221 */ /* 0x000fe40000010000 */
[----:B------:R-:W-:Y:S01]  /*fb70*/  FADD.FTZ R2, R75, R2 ;  /* 0x000000024b027221 */ /* 0x000fe20000010000 */
[----:B------:R1:W-:Y:S01]  /*fb80*/  STL [R1+0x14], R6 ;  /* 0x0000140601007387 */ /* 0x0003e20000100800 */
[----:B------:R-:W-:Y:S02]  /*fb90*/  FADD.FTZ R4, R86, R4 ;  /* 0x0000000456047221 */ /* 0x000fe40000010000 */
[----:B------:R-:W-:Y:S01]  /*fba0*/  FADD.FTZ R0, R74, R2 ;  /* 0x000000024a007221 */ /* 0x000fe20000010000 */
[----:B------:R1:W-:Y:S01]  /*fbb0*/  STL [R1+0x18], R5 ;  /* 0x0000180501007387 */ /* 0x0003e20000100800 */
[----:B------:R-:W-:Y:S02]  /*fbc0*/  FADD.FTZ R2, R96, R4 ;  /* 0x0000000460027221 */ /* 0x000fe40000010000 */
[----:B------:R-:W-:Y:S02]  /*fbd0*/  FADD.FTZ R0, R97, R0 ;  /* 0x0000000061007221 */ /* 0x000fe40000010000 */
[----:B------:R-:W-:Y:S01]  /*fbe0*/  IMAD.MOV.U32 R100, RZ, RZ, R72 ;  /* 0x000000ffff647224 */ /* 0x000fe200078e0048 */
[----:B------:R1:W-:Y:S04]  /*fbf0*/  STL [R1+0x1c], R2 ;  /* 0x00001c0201007387 */ /* 0x0003e80000100800 */
[----:B------:R1:W-:Y:S01]  /*fc00*/  STL [R1+0x20], R0 ;  /* 0x0000200001007387 */ /* 0x0003e20000100800 */
[----:B------:R-:W-:-:S05]  /*fc10*/  @P0 BRA `(.L_x_189) ;  /* 0xffff957000000947 */ /* 0x000fca000383ffff */
.L_x_170:
[----:B------:R-:W2:Y:S01]  /*fc20*/  S2UR UR6, SR_CTAID.X ;  /* 0x00000000000679c3 */ /* 0x000ea20000002500 */
[----:B------:R-:W-:Y:S01]  /*fc30*/  ULDC.64 UR14, c[0x0][0x2c8] ;  /* 0x0000b200000e7ab9 */ /* 0x000fe20000000a00 */
[----:B------:R-:W-:Y:S01]  /*fc40*/  PLOP3.LUT P0, PT, PT, PT, UP0, 0x40, 0x0 ;  /* 0x000000000000781c */ /* 0x000fe20003f0e808 */
[----:B------:R-:W-:-:S02]  /*fc50*/  ULDC UR13, c[0x0][0x168] ;  /* 0x00005a00000d7ab9 */ /* 0x000fc40000000800 */
[----:B--2---:R-:W-:-:S04]  /*fc60*/  ULEA UR6, UR6, 0x7f, 0x7 ;  /* 0x0000007f06067891 */ /* 0x004fc8000f8e383f */
[----:B------:R-:W-:Y:S02]  /*fc70*/  UIMAD.WIDE.U32 UR16, UR6, UR14, URZ ;  /* 0x0000000e061072a5 */ /* 0x000fe4000f8e003f */
[----:B------:R-:W-:Y:S02]  /*fc80*/  UIADD3 UR14, -UR13, 0x1, URZ ;  /* 0x000000010d0e7890 */ /* 0x000fe4000fffe13f */
[----:B------:R-:W-:Y:S02]  /*fc90*/  @UP2 USHF.R.U32.HI UR6, URZ, UR15, UR17 ;  /* 0x0000000f3f062299 */ /* 0x000fe40008011611 */
[----:B------:R-:W-:Y:S02]  /*fca0*/  ULDC UR13, c[0x0][0x1d0] ;  /* 0x00007400000d7ab9 */ /* 0x000fe40000000800 */
[----:B------:R-:W-:-:S04]  /*fcb0*/  UIMAD UR13, UR7, UR13, UR14 ;  /* 0x0000000d070d72a4 */ /* 0x000fc8000f8e020e */
[----:B------:R-:W-:-:S03]  /*fcc0*/  UIADD3 UR14, UR13, UR6, URZ ;  /* 0x000000060d0e7290 */ /* 0x000fc6000fffe03f */
[----:B------:R-:W-:Y:S02]  /*fcd0*/  ULDC UR13, c[0x0][0x324] ;  /* 0x0000c900000d7ab9 */ /* 0x000fe40000000800 */
[----:B------:R-:W-:Y:S01]  /*fce0*/  UIADD3 UR13, UR14, -UR13, URZ ;  /* 0x8000000d0e0d7290 */ /* 0x000fe2000fffe03f */
[----:B------:R-:W-:Y:S05]  /*fcf0*/  @P0 BRA `(.L_x_190) ;  /* 0x0000016000000947 */ /* 0x000fea0003800000 */
        /* <DEDUP_REMOVED lines=12> */
.L_x_191:
[----:B------:R-:W-:Y:S02]  /*fdc0*/  ULDC UR6, c[0x0][0x32c] ;  /* 0x0000cb0000067ab9 */ /* 0x000fe40000000800 */
[----:B------:R-:W-:-:S03]  /*fdd0*/  UISETP.NE.AND UP3, UPT, UR6, 0x1, UPT ;  /* 0x000000010600788c */ /* 0x000fc6000bf65270 */
[----:B------:R-:W-:Y:S02]  /*fde0*/  ULDC.64 UR6, c[0x0][0x330] ;  /* 0x0000cc0000067ab9 */ /* 0x000fe40000000a00 */
[----:B------:R-:W-:-:S07]  /*fdf0*/  UIMAD.WIDE.U32 UR16, UR14, UR6, URZ ;  /* 0x000000060e1072a5 */ /* 0x000fce000f8e003f */
[----:B------:R-:W-:Y:S02]  /*fe00*/  @UP3 UMOV UR15, UR17 ;  /* 0x00000011000f3c82 */ /* 0x000fe40008000000 */
[----:B------:R-:W-:Y:S02]  /*fe10*/  @UP3 USHF.R.U32.HI UR14, URZ, UR7, UR15 ;  /* 0x000000073f0e3299 */ /* 0x000fe4000801160f */
.L_x_192:
[----:B------:R-:W-:Y:S02]  /*fe20*/  ULDC UR6, c[0x0][0x32c] ;  /* 0x0000cb0000067ab9 */ /* 0x000fe40000000800 */
[----:B------:R-:W-:-:S04]  /*fe30*/  UIMAD UR6, UR14, UR6, URZ ;  /* 0x000000060e0672a4 */ /* 0x000fc8000f8e023f */
[----:B------:R-:W-:-:S04]  /*fe40*/  UISETP.LT.AND UP3, UPT, UR13, UR6, UPT ;  /* 0x000000060d00728c */ /* 0x000fc8000bf61270 */
[----:B------:R-:W-:-:S04]  /*fe50*/  USEL UR13, UR13, UR6, !UP3 ;  /* 0x000000060d0d7287 */ /* 0x000fc8000d800000 */
.L_x_190:
[----:B------:R-:W-:-:S04]  /*fe60*/  UIADD3 UR13, UR13, 0x5f, URZ ;  /* 0x0000005f0d0d7890 */ /* 0x000fc8000fffe03f */
[----:B------:R-:W-:-:S04]  /*fe70*/  UIMAD.WIDE UR6, UR13, 0x2aaaaaab, URZ ;  /* 0x2aaaaaab0d0678a5 */ /* 0x000fc8000f8e023f */
        /* <DEDUP_REMOVED lines=8> */
[----:B-1----:R-:W-:Y:S01]  /*ff00*/  IMAD.MOV.U32 R2, RZ, RZ, R72 ;  /* 0x000000ffff027224 */ /* 0x002fe200078e0048 */
[----:B------:R-:W-:Y:S02]  /*ff10*/  MOV R101, R70 ;  /* 0x0000004600657202 */ /* 0x000fe40000000f00 */
.L_x_196:
[----:B------:R-:W-:Y:S04]  /*ff20*/  DEPBAR.LE SB0, 0x0 ;  /* 0x000080000000791a */ /* 0x000fe80000000000 */
[----:B------:R-:W-:Y:S01]  /*ff30*/  BAR.SYNC.DEFER_BLOCKING 0x0 ;  /* 0x0000000000007b1d */ /* 0x000fe20000010000 */
[----:B------:R-:W-:Y:S05]  /*ff40*/  ISETP.LT.AND P0, PT, R227, UR5, PT ;  /* 0x00000005e3007c0c */ /* 0x000fea000bf01270 */
[----:B--2--5:R1:W2:Y:S04]  /*ff50*/  LDSM.16.M88.4 R96, [R215+0x6100] ;  /* 0x00610000d760783b */ /* 0x0242a80000000200 */
        /* <DEDUP_REMOVED lines=30> */
[----:B------:R-:W-:Y:S04]  /*10140*/  SHFL.IDX PT, R12, R3, 0x1, 0x181f ;  /* 0x00381f00030c7f89 */ /* 0x000fe800000e0000 */
[----:B------:R-:W3:Y:S04]  /*10150*/  SHFL.IDX PT, R4, R3, RZ, 0x181f ;  /* 0x00181fff03047589 */ /* 0x000ee800000e0000 */
[----:B------:R-:W-:Y:S04]  /*10160*/  SHFL.IDX PT, R5, R0, RZ, 0x181f ;  /* 0x00181fff00057589 */ /* 0x000fe800000e0000 */
[----:B------:R-:W4:Y:S04]  /*10170*/  SHFL.IDX PT, R10, R3, 0x2, 0x181f ;  /* 0x00581f00030a7f89 */ /* 0x000f2800000e0000 */
[----:B------:R-:W-:Y:S04]  /*10180*/  SHFL.IDX PT, R6, R0, 0x1, 0x181f ;  /* 0x00381f0000067f89 */ /* 0x000fe800000e0000 */
[----:B------:R-:W5:Y:S04]  /*10190*/  SHFL.IDX PT, R8, R3, 0x3, 0x181f ;  /* 0x00781f0003087f89 */ /* 0x000f6800000e0000 */
[----:B------:R-:W1:Y:S04]  /*101a0*/  SHFL.IDX PT, R11, R0, 0x2, 0x181f ;  /* 0x00581f00000b7f89 */ /* 0x000e6800000e0000 */
[----:B------:R-:W1:Y:S04]  /*101b0*/  SHFL.IDX PT, R7, R3, 0x4, 0x181f ;  /* 0x00981f0003077f89 */ /* 0x000e6800000e0000 */
[----:B------:R-:W1:Y:S04]  /*101c0*/  SHFL.IDX PT, R9, R0, 0x3, 0x181f ;  /* 0x00781f0000097f89 */ /* 0x000e6800000e0000 */
[----:B------:R-:W-:Y:S04]  /*101d0*/  SHFL.IDX PT, R3, R3, 0x5, 0x181f ;  /* 0x00b81f0003037f89 */ /* 0x000fe800000e0000 */
[----:B------:R-:W1:Y:S04]  /*101e0*/  SHFL.IDX PT, R14, R0, 0x4, 0x181f ;  /* 0x00981f00000e7f89 */ /* 0x000e6800000e0000 */
[----:B------:R-:W2:Y:S01]  /*101f0*/  SHFL.IDX PT, R0, R0, 0x5, 0x181f ;  /* 0x00b81f0000007f89 */ /* 0x000ea200000e0000 */
[-C--:B---3--:R-:W-:Y:S02]  /*10200*/  IADD3 R4, P0, R4, R226.reuse, RZ ;  /* 0x000000e204047210 */ /* 0x088fe40007f1e0ff */
[-C--:B----4-:R-:W-:Y:S02]  /*10210*/  IADD3 R10, P5, R10, R226.reuse, RZ ;  /* 0x000000e20a0a7210 */ /* 0x090fe40007fbe0ff */
[-C--:B-----5:R-:W-:Y:S01]  /*10220*/  IADD3 R8, P2, R8, R226.reuse, RZ ;  /* 0x000000e208087210 */ /* 0x0a0fe20007f5e0ff */
[--C-:B------:R-:W-:Y:S01]  /*10230*/  IMAD.X R5, R5, 0x1, R225.reuse, P0 ;  /* 0x0000000105057824 */ /* 0x100fe200000e06e1 */
[-C--:B------:R-:W-:Y:S02]  /*10240*/  IADD3 R12, P0, R12, R226.reuse, RZ ;  /* 0x000000e20c0c7210 */ /* 0x080fe40007f1e0ff */
[-C--:B-1----:R-:W-:Y:S03]  /*10250*/  IADD3.X R11, R11, R225.reuse, RZ, P5, !PT ;  /* 0x000000e10b0b7210 */ /* 0x082fe60002ffe4ff */
[--C-:B------:R-:W-:Y:S01]  /*10260*/  IMAD.X R13, R6, 0x1, R225.reuse, P0 ;  /* 0x00000001060d7824 */ /* 0x100fe200000e06e1 */
[-C--:B------:R-:W-:Y:S01]  /*10270*/  IADD3 R6, P1, R7, R226.reuse, RZ ;  /* 0x000000e207067210 */ /* 0x080fe20007f3e0ff */
[--C-:B------:R-:W-:Y:S04]  /*10280*/  IMAD.X R9, R9, 0x1, R225.reuse, P2 ;  /* 0x0000000109097824 */ /* 0x100fe800010e06e1 */
[----:B------:R-:W-:Y:S01]  /*10290*/  IMAD.X R7, R14, 0x1, R225, P1 ;  /* 0x000000010e077824 */ /* 0x000fe200008e06e1 */
[----:B--2---:R1:W-:Y:S04]  /*102a0*/  LDGSTS.E.BYPASS.LTC128B.128 [R15], [R4.64], !P3 ;  /* 0x00000000040f7fae */ /* 0x0043e8000d901d70 */
[----:B------:R2:W-:Y:S04]  /*102b0*/  LDGSTS.E.BYPASS.LTC128B.128 [R15+0x800], [R12.64], !P3 ;  /* 0x008000000c0f7fae */ /* 0x0005e8000d901d70 */
[----:B------:R2:W-:Y:S04]  /*102c0*/  LDGSTS.E.BYPASS.LTC128B.128 [R15+0x1000], [R10.64], !P3 ;  /* 0x010000000a0f7fae */ /* 0x0005e8000d901d70 */
[----:B------:R2:W-:Y:S04]  /*102d0*/  LDGSTS.E.BYPASS.LTC128B.128 [R15+0x1800], [R8.64], !P3 ;  /* 0x01800000080f7fae */ /* 0x0005e8000d901d70 */
[----:B------:R2:W-:Y:S01]  /*102e0*/  LDGSTS.E.BYPASS.LTC128B.128 [R15+0x2000], [R6.64], !P3 ;  /* 0x02000000060f7fae */ /* 0x0005e2000d901d70 */
[----:B-1----:R-:W-:Y:S04]  /*102f0*/  IADD3 R4, P0, R3, R226, RZ ;  /* 0x000000e203047210 */ /* 0x002fe80007f1e0ff */
[----:B------:R-:W-:Y:S05]  /*10300*/  IADD3.X R5, R0, R225, RZ, P0, !PT ;  /* 0x000000e100057210 */ /* 0x000fea00007fe4ff */
[----:B------:R2:W-:Y:S04]  /*10310*/  LDGSTS.E.BYPASS.LTC128B.128 [R15+0x2800], [R4.64], !P3 ;  /* 0x02800000040f7fae */ /* 0x0005e8000d901d70 */
.L_x_194:
        /* <DEDUP_REMOVED lines=90> */
[----:B------:R-:W1:Y:S01]  /*108c0*/  MUFU.TANH R168, R4 ;  /* 0x0000000400a87308 */ /* 0x000e620000002400 */
[----:B------:R-:W-:Y:S02]  /*108d0*/  FMUL.FTZ R5, R5, c[0x0][0x320] ;  /* 0x0000c80005057a20 */ /* 0x000fe40000410000 */
[----:B------:R-:W-:Y:S02]  /*108e0*/  FMUL.FTZ R6, R6, c[0x0][0x320] ;  /* 0x0000c80006067a20 */ /* 0x000fe40000410000 */
[----:B------:R-:W-:Y:S04]  /*108f0*/  FMUL.FTZ R7, R7, c[0x0][0x320] ;  /* 0x0000c80007077a20 */ /* 0x000fe80000410000 */
        /* <DEDUP_REMOVED lines=8> */
[----:B------:R-:W-:Y:S02]  /*10980*/  FMUL.FTZ R16, R16, c[0x0][0x320] ;  /* 0x0000c80010107a20 */ /* 0x000fe40000410000 */
[----:B------:R-:W-:Y:S02]  /*10990*/  FMUL.FTZ R17, R17, c[0x0][0x320] ;  /* 0x0000c80011117a20 */ /* 0x000fe40000410000 */
[----:B------:R-:W-:Y:S02]  /*109a0*/  FMUL.FTZ R18, R18, c[0x0][0x320] ;  /* 0x0000c80012127a20 */ /* 0x000fe40000410000 */
[----:B------:R-:W-:Y:S02]  /*109b0*/  FMUL.FTZ R19, R19, c[0x0][0x320] ;  /* 0x0000c80013137a20 */ /* 0x000fe40000410000 */
[----:B------:R-:W-:Y:S01]  /*109c0*/  FMUL.FTZ R13, R13, c[0x0][0x320] ;  /* 0x0000c8000d0d7a20 */ /* 0x000fe20000410000 */
[----:B------:R4:W1:Y:S01]  /*109d0*/  MUFU.TANH R185, R7 ;  /* 0x0000000700b97308 */ /* 0x0008620000002400 */
[----:B------:R-:W-:Y:S09]  /*109e0*/  FMUL.FTZ R14, R14, c[0x0][0x320] ;  /* 0x0000c8000e0e7a20 */ /* 0x000ff20000410000 */
[----:B------:R-:W1:Y:S10]  /*109f0*/  MUFU.TANH R183, R8 ;  /* 0x0000000800b77308 */ /* 0x000e740000002400 */
[----:B------:R-:W1:Y:S01]  /*10a00*/  MUFU.TANH R186, R9 ;  /* 0x0000000900ba7308 */ /* 0x000e620000002400 */
[----:B----4-:R-:W4:Y:S09]  /*10a10*/  LDSM.16.M88.4 R4, [R213+0x800] ;  /* 0x00080000d504783b */ /* 0x010f320000000200 */
[----:B------:R-:W1:Y:S10]  /*10a20*/  MUFU.TANH R181, R10 ;  /* 0x0000000a00b57308 */ /* 0x000e740000002400 */
[----:B------:R5:W1:Y:S10]  /*10a30*/  MUFU.TANH R187, R11 ;  /* 0x0000000b00bb7308 */ /* 0x000a740000002400 */
[----:B------:R-:W1:Y:S10]  /*10a40*/  MUFU.TANH R180, R12 ;  /* 0x0000000c00b47308 */ /* 0x000e740000002400 */
[----:B------:R-:W1:Y:S01]  /*10a50*/  MUFU.TANH R170, R13 ;  /* 0x0000000d00aa7308 */ /* 0x000e620000002400 */
[----:B-----5:R-:W5:Y:S01]  /*10a60*/  LDSM.16.M88.4 R8, [R213+0x1000] ;  /* 0x00100000d508783b */ /* 0x020f620000000200 */
[-C--:B----4-:R-:W-:Y:S08]  /*10a70*/  HMMA.16816.F32.BF16 R20, R172, R4.reuse, R20 ;  /* 0x00000004ac14723c */ /* 0x090ff00000041814 */
[----:B------:R-:W4:Y:S01]  /*10a80*/  MUFU.TANH R182, R14 ;  /* 0x0000000e00b67308 */ /* 0x000f220000002400 */
[C---:B------:R-:W-:Y:S09]  /*10a90*/  HMMA.16816.F32.BF16 R24, R176.reuse, R4, R24 ;  /* 0x00000004b018723c */ /* 0x040ff20000041818 */
[----:B------:R-:W1:Y:S01]  /*10aa0*/  MUFU.TANH R171, R15 ;  /* 0x0000000f00ab7308 */ /* 0x000e620000002400 */
[-C--:B------:R-:W-:Y:S08]  /*10ab0*/  HMMA.16816.F32.BF16 R28, R176, R6.reuse, R28 ;  /* 0x00000006b01c723c */ /* 0x080ff0000004181c */
[C---:B------:R-:W-:Y:S01]  /*10ac0*/  HMMA.16816.F32.BF16 R32, R172.reuse, R6, R32 ;  /* 0x00000006ac20723c */ /* 0x040fe20000041820 */
[----:B------:R-:W1:Y:S01]  /*10ad0*/  MUFU.TANH R16, R16 ;  /* 0x0000001000107308 */ /* 0x000e620000002400 */
[----:B------:R-:W1:Y:S02]  /*10ae0*/  LDSM.16.M88.4 R4, [R213+0x1800] ;  /* 0x00180000d504783b */ /* 0x000e640000000200 */
[----:B------:R-:W-:Y:S02]  /*10af0*/  FMUL.FTZ R20, R20, c[0x0][0x320] ;  /* 0x0000c80014147a20 */ /* 0x000fe40000410000 */
[----:B------:R-:W-:Y:S02]  /*10b00*/  FMUL.FTZ R21, R21, c[0x0][0x320] ;  /* 0x0000c80015157a20 */ /* 0x000fe40000410000 */
[----:B------:R-:W-:Y:S03]  /*10b10*/  FMUL.FTZ R22, R22, c[0x0][0x320] ;  /* 0x0000c80016167a20 */ /* 0x000fe60000410000 */
[----:B------:R-:W1:Y:S01]  /*10b20*/  MUFU.TANH R17, R17 ;  /* 0x0000001100117308 */ /* 0x000e620000002400 */
[----:B------:R-:W-:Y:S02]  /*10b30*/  FMUL.FTZ R23, R23, c[0x0][0x320] ;  /* 0x0000c80017177a20 */ /* 0x000fe40000410000 */
[----:B------:R-:W-:Y:S01]  /*10b40*/  FMUL.FTZ R24, R24, c[0x0][0x320] ;  /* 0x0000c80018187a20 */ /* 0x000fe20000410000 */
[-C--:B-----5:R-:W-:Y:S03]  /*10b50*/  HMMA.16816.F32.BF16 R36, R172, R8.reuse, R36 ;  /* 0x00000008ac24723c */ /* 0x0a0fe60000041824 */
[----:B------:R-:W-:Y:S02]  /*10b60*/  FMUL.FTZ R30, R30, c[0x0][0x320] ;  /* 0x0000c8001e1e7a20 */ /* 0x000fe40000410000 */
[----:B------:R-:W-:Y:S01]  /*10b70*/  FMUL.FTZ R25, R25, c[0x0][0x320] ;  /* 0x0000c80019197a20 */ /* 0x000fe20000410000 */
[----:B------:R-:W1:Y:S01]  /*10b80*/  MUFU.TANH R18, R18 ;  /* 0x0000001200127308 */ /* 0x000e620000002400 */
[----:B------:R-:W-:Y:S01]  /*10b90*/  FMUL.FTZ R26, R26, c[0x0][0x320] ;  /* 0x0000c8001a1a7a20 */ /* 0x000fe20000410000 */
[C---:B------:R-:W-:Y:S04]  /*10ba0*/  HMMA.16816.F32.BF16 R40, R176.reuse, R8, R40 ;  /* 0x00000008b028723c */ /* 0x040fe80000041828 */
[----:B------:R-:W-:Y:S02]  /*10bb0*/  FMUL.FTZ R27, R27, c[0x0][0x320] ;  /* 0x0000c8001b1b7a20 */ /* 0x000fe40000410000 */
[----:B------:R-:W-:Y:S02]  /*10bc0*/  FMUL.FTZ R28, R28, c[0x0][0x320] ;  /* 0x0000c8001c1c7a20 */ /* 0x000fe40000410000 */
[----:B------:R-:W2:Y:S01]  /*10bd0*/  MUFU.TANH R194, R30 ;  /* 0x0000001e00c27308 */ /* 0x000ea20000002400 */
[-C--:B------:R-:W-:Y:S03]  /*10be0*/  HMMA.16816.F32.BF16 R44, R176, R10.reuse, R44 ;  /* 0x0000000ab02c723c */ /* 0x080fe6000004182c */
[----:B------:R-:W-:Y:S02]  /*10bf0*/  FMUL.FTZ R29, R29, c[0x0][0x320] ;  /* 0x0000c8001d1d7a20 */ /* 0x000fe40000410000 */
[----:B------:R-:W-:Y:S02]  /*10c00*/  FMUL.FTZ R31, R31, c[0x0][0x320] ;  /* 0x0000c8001f1f7a20 */ /* 0x000fe40000410000 */
[----:B------:R-:W-:Y:S01]  /*10c10*/  FMUL.FTZ R32, R32, c[0x0][0x320] ;  /* 0x0000c80020207a20 */ /* 0x000fe20000410000 */
[C---:B------:R-:W-:Y:S01]  /*10c20*/  HMMA.16816.F32.BF16 R48, R172.reuse, R10, R48 ;  /* 0x0000000aac30723c */ /* 0x040fe20000041830 */
[----:B------:R-:W2:Y:S01]  /*10c30*/  MUFU.TANH R19, R19 ;  /* 0x0000001300137308 */ /* 0x000ea20000002400 */
[----:B------:R-:W5:Y:S02]  /*10c40*/  LDSM.16.M88.4 R8, [R213+0x2000] ;  /* 0x00200000d508783b */ /* 0x000f640000000200 */
[----:B------:R-:W-:Y:S02]  /*10c50*/  FMUL.FTZ R33, R33, c[0x0][0x320] ;  /* 0x0000c80021217a20 */ /* 0x000fe40000410000 */
[----:B------:R-:W-:Y:S02]  /*10c60*/  FMUL.FTZ R34, R34, c[0x0][0x320] ;  /* 0x0000c80022227a20 */ /* 0x000fe40000410000 */
[-C--:B-1----:R-:W-:Y:S03]  /*10c70*/  HMMA.16816.F32.BF16 R52, R172, R4.reuse, R52 ;  /* 0x00000004ac34723c */ /* 0x082fe60000041834 */
[----:B------:R-:W1:Y:S01]  /*10c80*/  MUFU.TANH R20, R20 ;  /* 0x0000001400147308 */ /* 0x000e620000002400 */
[----:B------:R-:W-:Y:S02]  /*10c90*/  FMUL.FTZ R35, R35, c[0x0][0x320] ;  /* 0x0000c80023237a20 */ /* 0x000fe40000410000 */
[----:B------:R-:W-:Y:S02]  /*10ca0*/  FMUL.FTZ R36, R36, c[0x0][0x320] ;  /* 0x0000c80024247a20 */ /* 0x000fe40000410000 */
[C---:B------:R-:W-:Y:S04]  /*10cb0*/  HMMA.16816.F32.BF16 R56, R176.reuse, R4, R56 ;  /* 0x00000004b038723c */ /* 0x040fe80000041838 */
[----:B------:R-:W-:Y:S01]  /*10cc0*/  FMUL.FTZ R37, R37, c[0x0][0x320] ;  /* 0x0000c80025257a20 */ /* 0x000fe20000410000 */
[----:B------:R-:W1:Y:S01]  /*10cd0*/  MUFU.TANH R21, R21 ;  /* 0x0000001500157308 */ /* 0x000e620000002400 */
[----:B------:R-:W-:Y:S02]  /*10ce0*/  FMUL.FTZ R38, R38, c[0x0][0x320] ;  /* 0x0000c80026267a20 */ /* 0x000fe40000410000 */
[-C--:B------:R-:W-:Y:S04]  /*10cf0*/  HMMA.16816.F32.BF16 R60, R176, R6.reuse, R60 ;  /* 0x00000006b03c723c */ /* 0x080fe8000004183c */
[----:B------:R-:W-:Y:S02]  /*10d00*/  FMUL.FTZ R39, R39, c[0x0][0x320] ;  /* 0x0000c80027277a20 */ /* 0x000fe40000410000 */
[----:B------:R-:W-:Y:S01]  /*10d10*/  FMUL.FTZ R40, R40, c[0x0][0x320] ;  /* 0x0000c80028287a20 */ /* 0x000fe20000410000 */
[----:B------:R-:W1:Y:S01]  /*10d20*/  MUFU.TANH R103, R22 ;  /* 0x0000001600677308 */ /* 0x000e620000002400 */
[C---:B------:R-:W-:Y:S01]  /*10d30*/  HMMA.16816.F32.BF16 R64, R172.reuse, R6, R64 ;  /* 0x00000006ac40723c */ /* 0x040fe20000041840 */
[----:B------:R-:W1:Y:S01]  /*10d40*/  LDSM.16.M88.4 R4, [R213+0x2800] ;  /* 0x00280000d504783b */ /* 0x000e620000000200 */
[----:B------:R-:W-:Y:S04]  /*10d50*/  DEPBAR.LE SB0, 0x0 ;  /* 0x000080000000791a */ /* 0x000fe80000000000 */
[----:B------:R-:W-:Y:S02]  /*10d60*/  FMUL.FTZ R41, R41, c[0x0][0x320] ;  /* 0x0000c80029297a20 */ /* 0x000fe40000410000 */
[----:B------:R-:W-:Y:S01]  /*10d70*/  FMUL.FTZ R56, R56, c[0x0][0x320] ;  /* 0x0000c80038387a20 */ /* 0x000fe20000410000 */
[----:B------:R-:W1:Y:S01]  /*10d80*/  MUFU.TANH R15, R23 ;  /* 0x00000017000f7308 */ /* 0x000e620000002400 */
[----:B------:R-:W-:Y:S01]  /*10d90*/  BAR.SYNC.DEFER_BLOCKING 0x0 ;  /* 0x0000000000007b1d */ /* 0x000fe20000010000 */
[-C--:B-----5:R-:W-:Y:S05]  /*10da0*/  HMMA.16816.F32.BF16 R68, R172, R8.reuse, R68 ;  /* 0x00000008ac44723c */ /* 0x0a0fea0000041844 */
[----:B------:R-:W-:Y:S02]  /*10db0*/  FMUL.FTZ R57, R57, c[0x0][0x320] ;  /* 0x0000c80039397a20 */ /* 0x000fe40000410000 */
[----:B------:R-:W-:Y:S01]  /*10dc0*/  FMUL.FTZ R58, R58, c[0x0][0x320] ;  /* 0x0000c8003a3a7a20 */ /* 0x000fe20000410000 */
[----:B------:R-:W1:Y:S01]  /*10dd0*/  MUFU.TANH R24, R24 ;  /* 0x0000001800187308 */ /* 0x000e620000002400 */
[C---:B------:R-:W-:Y:S04]  /*10de0*/  HMMA.16816.F32.BF16 R72, R176.reuse, R8, R72 ;  /* 0x00000008b048723c */ /* 0x040fe80000041848 */
[----:B------:R-:W-:Y:S02]  /*10df0*/  FMUL.FTZ R59, R59, c[0x0][0x320] ;  /* 0x0000c8003b3b7a20 */ /* 0x000fe40000410000 */
[----:B------:R-:W-:Y:S02]  /*10e00*/  FMUL.FTZ R62, R62, c[0x0][0x320] ;  /* 0x0000c8003e3e7a20 */ /* 0x000fe40000410000 */
[-C--:B------:R-:W-:Y:S01]  /*10e10*/  HMMA.16816.F32.BF16 R76, R176, R10.reuse, R76 ;  /* 0x0000000ab04c723c */ /* 0x080fe2000004184c */
[----:B------:R-:W2:Y:S03]  /*10e20*/  MUFU.TANH R25, R25 ;  /* 0x0000001900197308 */ /* 0x000ea60000002400 */
[----:B------:R-:W-:Y:S02]  /*10e30*/  FMUL.FTZ R63, R63, c[0x0][0x320] ;  /* 0x0000c8003f3f7a20 */ /* 0x000fe40000410000 */
[----:B------:R-:W-:Y:S02]  /*10e40*/  FMUL.FTZ R42, R42, c[0x0][0x320] ;  /* 0x0000c8002a2a7a20 */ /* 0x000fe40000410000 */
[C---:B------:R-:W-:Y:S03]  /*10e50*/  HMMA.16816.F32.BF16 R80, R172.reuse, R10, R80 ;  /* 0x0000000aac50723c */ /* 0x040fe60000041850 */
[----:B------:R-:W2:Y:S01]  /*10e60*/  MUFU.TANH R188, R26 ;  /* 0x0000001a00bc7308 */ /* 0x000ea20000002400 */
[----:B------:R-:W-:Y:S02]  /*10e70*/  FMUL.FTZ R43, R43, c[0x0][0x320] ;  /* 0x0000c8002b2b7a20 */ /* 0x000fe40000410000 */
[----:B------:R-:W-:Y:S02]  /*10e80*/  FMUL.FTZ R44, R44, c[0x0][0x320] ;  /* 0x0000c8002c2c7a20 */ /* 0x000fe40000410000 */
[-C--:B-1----:R-:W-:Y:S04]  /*10e90*/  HMMA.16816.F32.BF16 R84, R172, R4.reuse, R84 ;  /* 0x00000004ac54723c */ /* 0x082fe80000041854 */
[----:B------:R-:W-:Y:S01]  /*10ea0*/  FMUL.FTZ R74, R74, c[0x0][0x320] ;  /* 0x0000c8004a4a7a20 */ /* 0x000fe20000410000 */
[----:B------:R-:W1:Y:S01]  /*10eb0*/  MUFU.TANH R189, R27 ;  /* 0x0000001b00bd7308 */ /* 0x000e620000002400 */
        /* <DEDUP_REMOVED lines=16> */
[----:B-----5:R-:W-:Y:S02]  /*10fc0*/  FMUL.FTZ R74, R94, c[0x0][0x320] ;  /* 0x0000c8005e4a7a20 */ /* 0x020fe40000410000 */
        /* <DEDUP_REMOVED lines=104> */
[----:B------:R-:W1:Y:S01]  /*11650*/  MUFU.TANH R99, R99 ;  /* 0x0000006300637308 */ /* 0x000e620000002400 */
[----:B------:R-:W-:-:S05]  /*11660*/  @!P0 BRA `(.L_x_195) ;  /* 0x000003d000008947 */ /* 0x000fca0003800000 */
[----:B--234-:R-:W2:Y:S01]  /*11670*/  LDL R3, [R1+0x2c] ;  /* 0x00002c0001037983 */ /* 0x01cea20000100800 */
[----:B------:R-:W-:Y:S01]  /*11680*/  IMAD.MOV.U32 R228, RZ, RZ, RZ ;  /* 0x000000ffffe47224 */ /* 0x000fe200078e00ff */
[----:B------:R-:W-:Y:S02]  /*11690*/  PLOP3.LUT P1, PT, PT, PT, UP1, 0x80, 0x0 ;  /* 0x000000000000781c */ /* 0x000fe40003f2f018 */
[----:B------:R-:W3:Y:S01]  /*116a0*/  LDL R12, [R1+0x10] ;  /* 0x00001000010c7983 */ /* 0x000ee20000100800 */
[----:B------:R-:W-:Y:S03]  /*116b0*/  PLOP3.LUT P0, PT, PT, PT, UP1, 0x80, 0x0 ;  /* 0x000000000000781c */ /* 0x000fe60003f0f018 */
[----:B-1----:R-:W4:Y:S01]  /*116c0*/  LDL R38, [R1+0x8] ;  /* 0x0000080001267983 */ /* 0x002f220000100800 */
[----:B--2---:R-:W-:Y:S05]  /*116d0*/  IMAD R3, R227, 0x60, R3 ;  /* 0x00000060e3037824 */ /* 0x004fea00078e0203 */
[----:B---3--:R-:W-:Y:S05]  /*116e0*/  IADD3 R3, R3, -0x60, R12 ;  /* 0xffffffa003037810 */ /* 0x008fea0007ffe00c */
[----:B------:R-:W-:Y:S04]  /*116f0*/  @P1 IMAD.HI.U32 R4, R3, c[0x0][0x2bc], RZ ;  /* 0x0000af0003041a27 */ /* 0x000fe800078e00ff */
[--C-:B------:R-:W-:Y:S01]  /*11700*/  IMAD.MOV.U32 R0, RZ, RZ, R3.reuse ;  /* 0x000000ffff007224 */ /* 0x100fe200078e0003 */
[----:B------:R-:W-:Y:S04]  /*11710*/  @P0 SHF.R.U32.HI R0, RZ, c[0x0][0x2c0], R4 ;  /* 0x0000b000ff000a19 */ /* 0x000fe80000011604 */
[C---:B------:R-:W-:Y:S04]  /*11720*/  @!P4 IADD3 R5, P0, R0.reuse, UR42, RZ ;  /* 0x0000002a0005cc10 */ /* 0x040fe8000ff1e0ff */
[----:B------:R-:W-:Y:S01]  /*11730*/  @!P4 LEA.HI.X.SX32 R6, R0, UR4, 0x1, P0 ;  /* 0x000000040006cc11 */ /* 0x000fe200080f0eff */
[----:B------:R-:W-:Y:S01]  /*11740*/  IMAD.MOV R0, RZ, RZ, -R0 ;  /* 0x000000ffff007224 */ /* 0x000fe200078e0a00 */
[C---:B------:R-:W-:Y:S03]  /*11750*/  @!P4 LEA R4, P0, R5.reuse, c[0x0][0x2a0], 0x2 ;  /* 0x0000a8000504ca11 */ /* 0x040fe600078010ff */
[----:B------:R-:W-:Y:S01]  /*11760*/  IMAD R234, R0, c[0x0][0x2b8], R3 ;  /* 0x0000ae0000ea7a24 */ /* 0x000fe200078e0203 */
[----:B------:R-:W-:Y:S04]  /*11770*/  @!P4 LEA.HI.X R5, R5, c[0x0][0x2a4], R6, 0x2, P0 ;  /* 0x0000a9000505ca11 */ /* 0x000fe800000f1406 */
[----:B------:R-:W-:Y:S01]  /*11780*/  SHF.R.S32.HI R0, RZ, 0x1f, R234 ;  /* 0x0000001fff007819 */ /* 0x000fe200000114ea */
[----:B------:R1:W2:Y:S04]  /*11790*/  @!P4 LDG.E R228, [R4.64] ;  /* 0x0000003004e4c981 */ /* 0x0002a8000c1e1900 */
        /* <DEDUP_REMOVED lines=12> */
[----:B------:R-:W-:Y:S04]  /*11860*/  SHFL.IDX PT, R12, R3, 0x1, 0x181f ;  /* 0x00381f00030c7f89 */ /* 0x000fe800000e0000 */
[----:B------:R-:W1:Y:S04]  /*11870*/  SHFL.IDX PT, R4, R3, RZ, 0x181f ;  /* 0x00181fff03047589 */ /* 0x000e6800000e0000 */
[----:B------:R-:W2:Y:S04]  /*11880*/  SHFL.IDX PT, R5, R0, RZ, 0x181f ;  /* 0x00181fff00057589 */ /* 0x000ea800000e0000 */
[----:B------:R-:W3:Y:S04]  /*11890*/  SHFL.IDX PT, R10, R3, 0x2, 0x181f ;  /* 0x00581f00030a7f89 */ /* 0x000ee800000e0000 */
[----:B------:R-:W5:Y:S04]  /*118a0*/  SHFL.IDX PT, R6, R0, 0x1, 0x181f ;  /* 0x00381f0000067f89 */ /* 0x000f6800000e0000 */
[----:B------:R-:W5:Y:S04]  /*118b0*/  SHFL.IDX PT, R8, R3, 0x3, 0x181f ;  /* 0x00781f0003087f89 */ /* 0x000f6800000e0000 */
[----:B------:R-:W5:Y:S04]  /*118c0*/  SHFL.IDX PT, R11, R0, 0x2, 0x181f ;  /* 0x00581f00000b7f89 */ /* 0x000f6800000e0000 */
[----:B------:R-:W5:Y:S01]  /*118d0*/  SHFL.IDX PT, R7, R3, 0x4, 0x181f ;  /* 0x00981f0003077f89 */ /* 0x000f6200000e0000 */
[-C--:B-1----:R-:W-:Y:S03]  /*118e0*/  IADD3 R4, P0, R4, R226.reuse, RZ ;  /* 0x000000e204047210 */ /* 0x082fe60007f1e0ff */
[----:B------:R-:W1:Y:S02]  /*118f0*/  SHFL.IDX PT, R9, R0, 0x3, 0x181f ;  /* 0x00781f0000097f89 */ /* 0x000e6400000e0000 */
[--C-:B--2---:R-:W-:Y:S01]  /*11900*/  IMAD.X R5, R5, 0x1, R225.reuse, P0 ;  /* 0x0000000105057824 */ /* 0x104fe200000e06e1 */
[-C--:B------:R-:W-:Y:S01]  /*11910*/  IADD3 R12, P0, R12, R226.reuse, RZ ;  /* 0x000000e20c0c7210 */ /* 0x080fe20007f1e0ff */
[----:B------:R-:W2:Y:S01]  /*11920*/  SHFL.IDX PT, R3, R3, 0x5, 0x181f ;  /* 0x00b81f0003037f89 */ /* 0x000ea200000e0000 */
[-C--:B---3--:R-:W-:Y:S03]  /*11930*/  IADD3 R10, P5, R10, R226.reuse, RZ ;  /* 0x000000e20a0a7210 */ /* 0x088fe60007fbe0ff */
[----:B----4-:R2:W-:Y:S01]  /*11940*/  LDGSTS.E.BYPASS.LTC128B.128 [R38+0x3100], [R4.64], !P3 ;  /* 0x0310000004267fae */ /* 0x0105e2000d901d70 */
[--C-:B-----5:R-:W-:Y:S03]  /*11950*/  IMAD.X R13, R6, 0x1, R225.reuse, P0 ;  /* 0x00000001060d7824 */ /* 0x120fe600000e06e1 */
[----:B------:R-:W3:Y:S01]  /*11960*/  SHFL.IDX PT, R14, R0, 0x4, 0x181f ;  /* 0x00981f00000e7f89 */ /* 0x000ee200000e0000 */
[-C--:B------:R-:W-:Y:S03]  /*11970*/  IADD3 R8, P2, R8, R226.reuse, RZ ;  /* 0x000000e208087210 */ /* 0x080fe60007f5e0ff */
[----:B------:R-:W4:Y:S01]  /*11980*/  SHFL.IDX PT, R0, R0, 0x5, 0x181f ;  /* 0x00b81f0000007f89 */ /* 0x000f2200000e0000 */
[--C-:B------:R-:W-:Y:S03]  /*11990*/  IMAD.X R11, R11, 0x1, R225.reuse, P5 ;  /* 0x000000010b0b7824 */ /* 0x100fe600028e06e1 */
[----:B------:R4:W-:Y:S01]  /*119a0*/  LDGSTS.E.BYPASS.LTC128B.128 [R38+0x3900], [R12.64], !P3 ;  /* 0x039000000c267fae */ /* 0x0009e2000d901d70 */
[-C--:B------:R-:W-:Y:S03]  /*119b0*/  IADD3 R6, P1, R7, R226.reuse, RZ ;  /* 0x000000e207067210 */ /* 0x080fe60007f3e0ff */
[----:B------:R4:W-:Y:S01]  /*119c0*/  LDGSTS.E.BYPASS.LTC128B.128 [R38+0x4100], [R10.64], !P3 ;  /* 0x041000000a267fae */ /* 0x0009e2000d901d70 */
[--C-:B-1----:R-:W-:Y:S05]  /*119d0*/  IMAD.X R9, R9, 0x1, R225.reuse, P2 ;  /* 0x0000000109097824 */ /* 0x102fea00010e06e1 */
[----:B------:R1:W-:Y:S01]  /*119e0*/  LDGSTS.E.BYPASS.LTC128B.128 [R38+0x4900], [R8.64], !P3 ;  /* 0x0490000008267fae */ /* 0x0003e2000d901d70 */
[----:B--2---:R-:W-:Y:S01]  /*119f0*/  IADD3 R4, P0, R3, R226, RZ ;  /* 0x000000e203047210 */ /* 0x004fe20007f1e0ff */
[--C-:B---3--:R-:W-:Y:S04]  /*11a00*/  IMAD.X R7, R14, 0x1, R225.reuse, P1 ;  /* 0x000000010e077824 */ /* 0x108fe800008e06e1 */
[----:B----4-:R-:W-:Y:S01]  /*11a10*/  IMAD.X R5, R0, 0x1, R225, P0 ;  /* 0x0000000100057824 */ /* 0x010fe200000e06e1 */
[----:B------:R1:W-:Y:S04]  /*11a20*/  LDGSTS.E.BYPASS.LTC128B.128 [R38+0x5100], [R6.64], !P3 ;  /* 0x0510000006267fae */ /* 0x0003e8000d901d70 */
[----:B------:R1:W-:Y:S03]  /*11a30*/  LDGSTS.E.BYPASS.LTC128B.128 [R38+0x5900], [R4.64], !P3 ;  /* 0x0590000004267fae */ /* 0x0003e6000d901d70 */
.L_x_195:
[----:B-1234-:R-:W-:Y:S01]  /*11a40*/  FMNMX.FTZ R72, R168, R2, !PT ;  /* 0x00000002a8487209 */ /* 0x01efe20007810000 */
[----:B------:R-:W-:Y:S01]  /*11a50*/  LDSM.16.MT88.4 R52, [R210+0x100] ;  /* 0x00010000d234783b */ /* 0x000fe20000004200 */
[----:B------:R-:W-:Y:S02]  /*11a60*/  FMNMX.FTZ R0, R169, R100, !PT ;  /* 0x00000064a9007209 */ /* 0x000fe40007810000 */
[----:B------:R-:W-:Y:S02]  /*11a70*/  FMNMX.FTZ R72, R184, R72, !PT ;  /* 0x00000048b8487209 */ /* 0x000fe40007810000 */
[----:B------:R-:W-:Y:S02]  /*11a80*/  FMNMX.FTZ R0, R185, R0, !PT ;  /* 0x00000000b9007209 */ /* 0x000fe40007810000 */
[----:B------:R-:W-:Y:S01]  /*11a90*/  FMNMX.FTZ R72, R16, R72, !PT ;  /* 0x0000004810487209 */ /* 0x000fe20007810000 */
[----:B------:R-:W-:Y:S01]  /*11aa0*/  LDSM.16.MT88.4 R80, [R211+0x100] ;  /* 0x00010000d350783b */ /* 0x000fe20000004200 */
[----:B------:R-:W-:Y:S02]  /*11ab0*/  FMNMX.FTZ R0, R18, R0, !PT ;  /* 0x0000000012007209 */ /* 0x000fe40007810000 */
[----:B------:R-:W-:Y:S02]  /*11ac0*/  FMNMX.FTZ R72, R17, R72, !PT ;  /* 0x0000004811487209 */ /* 0x000fe40007810000 */
        /* <DEDUP_REMOVED lines=40> */
[----:B------:R-:W-:Y:S02]  /*11d50*/  MOV R92, R23 ;  /* 0x00000017005c7202 */ /* 0x000fe40000000f00 */
        /* <DEDUP_REMOVED lines=31> */
[----:B------:R-:W2:Y:S01]  /*11f50*/  SHFL.BFLY PT, R71, R0, 0x2, 0x1f ;  /* 0x0c401f0000477f89 */ /* 0x000ea200000e0000 */
        /* <DEDUP_REMOVED lines=16> */
[----:B------:R-:W-:Y:S02]  /*12060*/  MOV R93, R22 ;  /* 0x00000016005d7202 */ /* 0x000fe40000000f00 */
[----:B------:R-:W-:Y:S02]  /*12070*/  FMNMX.FTZ R3, R175, R3, !PT ;  /* 0x00000003af037209 */ /* 0x000fe40007810000 */
[----:B--2---:R-:W-:Y:S02]  /*12080*/  FMNMX.FTZ R71, R0, R71, !PT ;  /* 0x0000004700477209 */ /* 0x004fe40007810000 */
[----:B------:R-:W-:Y:S01]  /*12090*/  FMNMX.FTZ R0, R251, R4, !PT ;  /* 0x00000004fb007209 */ /* 0x000fe20007810000 */
[----:B------:R-:W2:Y:S01]  /*120a0*/  SHFL.BFLY PT, R5, R3, 0x2, 0x1f ;  /* 0x0c401f0003057f89 */ /* 0x000ea200000e0000 */
[----:B------:R-:W-:Y:S02]  /*120b0*/  MOV R87, R30 ;  /* 0x0000001e00577202 */ /* 0x000fe40000000f00 */
[----:B------:R-:W-:Y:S02]  /*120c0*/  FMNMX.FTZ R0, R93, R0, !PT ;  /* 0x000000005d007209 */ /* 0x000fe40007810000 */
[----:B------:R-:W-:Y:S02]  /*120d0*/  MOV R89, R28 ;  /* 0x0000001c00597202 */ /* 0x000fe40000000f00 */
[----:B------:R-:W-:Y:S01]  /*120e0*/  FMNMX.FTZ R0, R87, R0, !PT ;  /* 0x0000000057007209 */ /* 0x000fe20007810000 */
[----:B------:R-:W3:Y:S01]  /*120f0*/  SHFL.BFLY PT, R6, R71, 0x1, 0x1f ;  /* 0x0c201f0047067f89 */ /* 0x000ee200000e0000 */
[----:B------:R-:W-:Y:S02]  /*12100*/  MOV R85, R36 ;  /* 0x0000002400557202 */ /* 0x000fe40000000f00 */
[----:B------:R-:W-:Y:S02]  /*12110*/  FMNMX.FTZ R0, R89, R0, !PT ;  /* 0x0000000059007209 */ /* 0x000fe40007810000 */
[----:B------:R-:W-:Y:S02]  /*12120*/  ISETP.GT.AND P0, PT, R227, UR6, PT ;  /* 0x00000006e3007c0c */ /* 0x000fe4000bf04270 */
[----:B------:R-:W-:Y:S01]  /*12130*/  FMNMX.FTZ R0, R57, R0, !PT ;  /* 0x0000000039007209 */ /* 0x000fe20007810000 */
[----:B------:R-:W-:Y:S01]  /*12140*/  LDSM.16.MT88.4 R36, [R212+0x100] ;  /* 0x00010000d424783b */ /* 0x000fe20000004200 */
[----:B-1----:R-:W-:Y:S02]  /*12150*/  FMNMX.FTZ R72, R72, R7, !PT ;  /* 0x0000000748487209 */ /* 0x002fe40007810000 */
[----:B------:R-:W-:Y:S02]  /*12160*/  FMNMX.FTZ R4, R85, R0, !PT ;  /* 0x0000000055047209 */ /* 0x000fe40007810000 */
[----:B------:R-:W-:Y:S01]  /*12170*/  IADD3 R227, R227, -0x1, RZ ;  /* 0xffffffffe3e37810 */ /* 0x000fe20007ffe0ff */
[----:B------:R-:W-:Y:S01]  /*12180*/  FADD.FTZ R0, -R72, R2 ;  /* 0x0000000248007221 */ /* 0x000fe20000010100 */
[----:B------:R-:W-:Y:S01]  /*12190*/  FMNMX.FTZ R4, R178, R4, !PT ;  /* 0x00000004b2047209 */ /* 0x000fe20007810000 */
[----:B------:R-:W-:Y:S01]  /*121a0*/  FMUL.FTZ R96, R72, c[0x0][0x2d0] ;  /* 0x0000b40048607a20 */ /* 0x000fe20000410000 */
[----:B--2---:R-:W-:Y:S01]  /*121b0*/  FMNMX.FTZ R3, R3, R5, !PT ;  /* 0x0000000503037209 */ /* 0x004fe20007810000 */
[----:B------:R-:W-:Y:S01]  /*121c0*/  FMUL.FTZ R2, R0, c[0x0][0x2d0] ;  /* 0x0000b40000027a20 */ /* 0x000fe20000410000 */
[----:B------:R-:W-:Y:S01]  /*121d0*/  FMNMX.FTZ R0, R179, R4, !PT ;  /* 0x00000004b3007209 */ /* 0x000fe20007810000 */
[--C-:B------:R-:W-:Y:S02]  /*121e0*/  FFMA.FTZ R5, R20, c[0x0][0x2d0], -R96.reuse ;  /* 0x0000b40014057a23 */ /* 0x100fe40000010860 */
[----:B------:R1:W2:Y:S01]  /*121f0*/  MUFU.EX2 R73, R2 ;  /* 0x0000000200497308 */ /* 0x0002a20000000800 */
[----:B------:R-:W4:Y:S01]  /*12200*/  SHFL.BFLY PT, R70, R3, 0x1, 0x1f ;  /* 0x0c201f0003467f89 */ /* 0x000f2200000e0000 */
[----:B---3--:R-:W-:Y:S01]  /*12210*/  FMNMX.FTZ R71, R71, R6, !PT ;  /* 0x0000000647477209 */ /* 0x008fe20007810000 */
[----:B------:R-:W-:Y:S01]  /*12220*/  FFMA.FTZ R4, R168, c[0x0][0x2d0], -R96 ;  /* 0x0000b400a8047a23 */ /* 0x000fe20000010860 */
[----:B------:R-:W-:Y:S03]  /*12230*/  FMNMX.FTZ R0, R74, R0, !PT ;  /* 0x000000004a007209 */ /* 0x000fe60007810000 */
[----:B------:R-:W-:Y:S01]  /*12240*/  FMUL.FTZ R97, R71, c[0x0][0x2d0] ;  /* 0x0000b40047617a20 */ /* 0x000fe20000410000 */
[----:B------:R-:W-:Y:S02]  /*12250*/  FMNMX.FTZ R0, R75, R0, !PT ;  /* 0x000000004b007209 */ /* 0x000fe40007810000 */
[----:B------:R2:W-:Y:S01]  /*12260*/  MUFU.EX2 R40, R5 ;  /* 0x0000000500287308 */ /* 0x0005e20000000800 */
[----:B------:R-:W-:Y:S02]  /*12270*/  FFMA.FTZ R7, R103, c[0x0][0x2d0], -R97 ;  /* 0x0000b40067077a23 */ /* 0x000fe40000010861 */
[----:B-1----:R-:W-:Y:S01]  /*12280*/  FADD.FTZ R2, -R71, R100 ;  /* 0x0000006447027221 */ /* 0x002fe20000010100 */
[----:B----4-:R-:W-:Y:S02]  /*12290*/  FMNMX.FTZ R70, R3, R70, !PT ;  /* 0x0000004603467209 */ /* 0x010fe40007810000 */
[----:B------:R-:W1:Y:S01]  /*122a0*/  SHFL.BFLY PT, R3, R0, 0x2, 0x1f ;  /* 0x0c401f0000037f89 */ /* 0x000e6200000e0000 */
[----:B------:R-:W-:Y:S02]  /*122b0*/  FMUL.FTZ R2, R2, c[0x0][0x2d0] ;  /* 0x0000b40002027a20 */ /* 0x000fe40000410000 */
[----:B------:R-:W-:Y:S02]  /*122c0*/  FMUL.FTZ R98, R70, c[0x0][0x2d0] ;  /* 0x0000b40046627a20 */ /* 0x000fe40000410000 */
[----:B------:R3:W4:Y:S01]  /*122d0*/  MUFU.EX2 R69, R2 ;  /* 0x0000000200457308 */ /* 0x0007220000000800 */
[----:B--2---:R-:W-:Y:S01]  /*122e0*/  FMUL.FTZ R5, R73, R105 ;  /* 0x0000006949057220 */ /* 0x004fe20000410000 */
[----:B-1----:R-:W-:Y:S01]  /*122f0*/  FMNMX.FTZ R0, R0, R3, !PT ;  /* 0x0000000300007209 */ /* 0x002fe20007810000 */
[--C-:B------:R-:W-:Y:S02]  /*12300*/  FFMA.FTZ R3, R17, c[0x0][0x2d0], -R96.reuse ;  /* 0x0000b40011037a23 */ /* 0x100fe40000010860 */
[----:B------:R-:W-:Y:S01]  /*12310*/  FMUL.FTZ R17, R73, R117 ;  /* 0x0000007549117220 */ /* 0x000fe20000410000 */
[----:B------:R-:W-:Y:S04]  /*12320*/  MOV R117, R87 ;  /* 0x0000005700757202 */ /* 0x000fe80000000f00 */
[----:B------:R1:W2:Y:S01]  /*12330*/  MUFU.EX2 R11, R3 ;  /* 0x00000003000b7308 */ /* 0x0002a20000000800 */
[----:B---3--:R-:W-:Y:S02]  /*12340*/  FADD.FTZ R2, -R70, R101 ;  /* 0x0000006546027221 */ /* 0x008fe40000010100 */
[----:B----4-:R-:W-:Y:S02]  /*12350*/  FMUL.FTZ R6, R69, R106 ;  /* 0x0000006a45067220 */ /* 0x010fe40000410000 */
[----:B------:R-:W-:Y:S05]  /*12360*/  FMUL.FTZ R2, R2, c[0x0][0x2d0] ;  /* 0x0000b40002027a20 */ /* 0x000fea0000410000 */
[----:B------:R3:W4:Y:S10]  /*12370*/  MUFU.EX2 R68, R2 ;  /* 0x0000000200447308 */ /* 0x0007340000000800 */
[----:B------:R-:W-:Y:S01]  /*12380*/  MUFU.EX2 R101, R4 ;  /* 0x0000000400657308 */ /* 0x000fe20000000800 */
[--C-:B-1----:R-:W-:Y:S01]  /*12390*/  FFMA.FTZ R3, R169, c[0x0][0x2d0], -R97.reuse ;  /* 0x0000b400a9037a23 */ /* 0x102fe20000010861 */
[----:B--2---:R-:W-:Y:S08]  /*123a0*/  MOV R106, R11 ;  /* 0x0000000b006a7202 */ /* 0x004ff00000000f00 */
[----:B------:R1:W-:Y:S01]  /*123b0*/  MUFU.EX2 R100, R3 ;  /* 0x0000000300647308 */ /* 0x0003e20000000800 */
[--C-:B---3--:R-:W-:Y:S01]  /*123c0*/  FFMA.FTZ R2, R184, c[0x0][0x2d0], -R96.reuse ;  /* 0x0000b400b8027a23 */ /* 0x108fe20000010860 */
[----:B------:R-:W-:Y:S01]  /*123d0*/  MOV R184, R62 ;  /* 0x0000003e00b87202 */ /* 0x000fe20000000f00 */
[C---:B----4-:R-:W-:Y:S02]  /*123e0*/  FMUL.FTZ R29, R68.reuse, R129 ;  /* 0x00000081441d7220 */ /* 0x050fe40000410000 */
[----:B------:R-:W-:Y:S05]  /*123f0*/  FMUL.FTZ R45, R68, R145 ;  /* 0x00000091442d7220 */ /* 0x000fea0000410000 */
[----:B------:R2:W3:Y:S10]  /*12400*/  MUFU.EX2 R61, R2 ;  /* 0x00000002003d7308 */ /* 0x0004f40000000800 */
[----:B------:R4:W-:Y:S01]  /*12410*/  MUFU.EX2 R169, R7 ;  /* 0x0000000700a97308 */ /* 0x0009e20000000800 */
[--C-:B-1----:R-:W-:Y:S09]  /*12420*/  FFMA.FTZ R3, R185, c[0x0][0x2d0], -R97.reuse ;  /* 0x0000b400b9037a23 */ /* 0x102ff20000010861 */
[----:B------:R1:W5:Y:S01]  /*12430*/  MUFU.EX2 R60, R3 ;  /* 0x00000003003c7308 */ /* 0x0003620000000800 */
[----:B--2---:R-:W-:Y:S01]  /*12440*/  FFMA.FTZ R2, R16, c[0x0][0x2d0], -R96 ;  /* 0x0000b40010027a23 */ /* 0x004fe20000010860 */
[----:B---3--:R-:W-:Y:S01]  /*12450*/  F2FP.BF16.PACK_AB R76, R61, R101 ;  /* 0x000000653d4c723e */ /* 0x008fe200000010ff */
[--C-:B------:R-:W-:Y:S02]  /*12460*/  FFMA.FTZ R16, R35, c[0x0][0x2d0], -R97.reuse ;  /* 0x0000b40023107a23 */ /* 0x100fe40000010861 */
[C---:B------:R-:W-:Y:S05]  /*12470*/  FMUL.FTZ R35, R69.reuse, R135 ;  /* 0x0000008745237220 */ /* 0x040fea0000410000 */
[----:B------:R2:W3:Y:S01]  /*12480*/  MUFU.EX2 R8, R2 ;  /* 0x0000000200087308 */ /* 0x0004e20000000800 */
[C---:B----4-:R-:W-:Y:S09]  /*12490*/  FMUL.FTZ R7, R69.reuse, R107 ;  /* 0x0000006b45077220 */ /* 0x050ff20000410000 */
[----:B------:R4:W-:Y:S01]  /*124a0*/  MUFU.EX2 R95, R16 ;  /* 0x00000010005f7308 */ /* 0x0009e20000000800 */
[--C-:B-1----:R-:W-:Y:S01]  /*124b0*/  FFMA.FTZ R3, R18, c[0x0][0x2d0], -R97.reuse ;  /* 0x0000b40012037a23 */ /* 0x102fe20000010861 */
[----:B-----5:R-:W-:Y:S01]  /*124c0*/  F2FP.BF16.PACK_AB R77, R60, R100 ;  /* 0x000000643c4d723e */ /* 0x020fe200000010ff */
[----:B------:R-:W-:Y:S01]  /*124d0*/  FMUL.FTZ R18, R69, R118 ;  /* 0x0000007645127220 */ /* 0x000fe20000410000 */
[----:B------:R-:W-:Y:S06]  /*124e0*/  MOV R118, R89 ;  /* 0x0000005900767202 */ /* 0x000fec0000000f00 */
[----:B------:R1:W-:Y:S01]  /*124f0*/  MUFU.EX2 R10, R3 ;  /* 0x00000003000a7308 */ /* 0x0003e20000000800 */
[----:B--2---:R-:W1:Y:S01]  /*12500*/  SHFL.BFLY PT, R2, R0, 0x1, 0x1f ;  /* 0x0c201f0000027f89 */ /* 0x004e6200000e0000 */
[----:B---3--:R-:W-:Y:S04]  /*12510*/  MOV R185, R8 ;  /* 0x0000000800b97202 */ /* 0x008fe80000000f00 */
[----:B------:R-:W-:Y:S01]  /*12520*/  F2FP.BF16.PACK_AB R78, R106, R185 ;  /* 0x000000b96a4e723e */ /* 0x000fe200000010ff */
[----:B----4-:R-:W-:Y:S01]  /*12530*/  FMUL.FTZ R16, R73, R116 ;  /* 0x0000007449107220 */ /* 0x010fe20000410000 */
[----:B------:R-:W-:Y:S02]  /*12540*/  MOV R116, R84 ;  /* 0x0000005400747202 */ /* 0x000fe40000000f00 */
[----:B-1----:R-:W-:Y:S01]  /*12550*/  FMNMX.FTZ R3, R0, R2, !PT ;  /* 0x0000000200037209 */ /* 0x002fe20007810000 */
[--C-:B------:R-:W-:Y:S01]  /*12560*/  FFMA.FTZ R2, R183, c[0x0][0x2d0], -R98.reuse ;  /* 0x0000b400b7027a23 */ /* 0x100fe20000010862 */
[----:B------:R-:W-:Y:S01]  /*12570*/  MOV R183, R91 ;  /* 0x0000005b00b77202 */ /* 0x000fe20000000f00 */
[--C-:B------:R-:W-:Y:S02]  /*12580*/  FFMA.FTZ R0, R19, c[0x0][0x2d0], -R97.reuse ;  /* 0x0000b40013007a23 */ /* 0x100fe40000010861 */
[----:B------:R1:W2:Y:S01]  /*12590*/  MUFU.EX2 R14, R2 ;  /* 0x00000002000e7308 */ /* 0x0002a20000000800 */
[----:B------:R-:W-:Y:S09]  /*125a0*/  FMUL.FTZ R19, R69, R119 ;  /* 0x0000007745137220 */ /* 0x000ff20000410000 */
[----:B------:R3:W4:Y:S01]  /*125b0*/  MUFU.EX2 R12, R0 ;  /* 0x00000000000c7308 */ /* 0x0007220000000800 */
[----:B-1----:R-:W-:Y:S01]  /*125c0*/  FFMA.FTZ R2, R186, c[0x0][0x2d0], -R98 ;  /* 0x0000b400ba027a23 */ /* 0x002fe20000010862 */
[----:B--2---:R-:W-:Y:S08]  /*125d0*/  MOV R103, R14 ;  /* 0x0000000e00677202 */ /* 0x004ff00000000f00 */
[----:B------:R1:W2:Y:S01]  /*125e0*/  MUFU.EX2 R186, R2 ;  /* 0x0000000200ba7308 */ /* 0x0002a20000000800 */
[----:B---3--:R-:W-:Y:S01]  /*125f0*/  FADD.FTZ R0, -R3, R102 ;  /* 0x0000006603007221 */ /* 0x008fe20000010100 */
[----:B----4-:R-:W-:Y:S01]  /*12600*/  MOV R105, R12 ;  /* 0x0000000c00697202 */ /* 0x010fe20000000f00 */
[--C-:B------:R-:W-:Y:S02]  /*12610*/  FFMA.FTZ R12, R34, c[0x0][0x2d0], -R97.reuse ;  /* 0x0000b400220c7a23 */ /* 0x100fe40000010861 */
[----:B------:R-:W-:Y:S02]  /*12620*/  FMUL.FTZ R0, R0, c[0x0][0x2d0] ;  /* 0x0000b40000007a20 */ /* 0x000fe40000410000 */
[----:B------:R-:W-:Y:S04]  /*12630*/  FMUL.FTZ R34, R69, R134 ;  /* 0x0000008645227220 */ /* 0x000fe80000410000 */
[----:B------:R-:W3:Y:S01]  /*12640*/  MUFU.EX2 R0, R0 ;  /* 0x0000000000007308 */ /* 0x000ee20000000800 */
[--C-:B-1----:R-:W-:Y:S01]  /*12650*/  FFMA.FTZ R2, R180, c[0x0][0x2d0], -R98.reuse ;  /* 0x0000b400b4027a23 */ /* 0x102fe20000010862 */
[----:B------:R-:W-:Y:S02]  /*12660*/  MOV R180, R85 ;  /* 0x0000005500b47202 */ /* 0x000fe40000000f00 */
[----:B--2---:R-:W-:Y:S06]  /*12670*/  F2FP.BF16.PACK_AB R64, R186, R103 ;  /* 0x00000067ba40723e */ /* 0x004fec00000010ff */
[----:B------:R1:W-:Y:S01]  /*12680*/  MUFU.EX2 R9, R2 ;  /* 0x0000000200097308 */ /* 0x0003e20000000800 */
[C---:B---3--:R-:W-:Y:S01]  /*12690*/  FMUL.FTZ R11, R0.reuse, R111 ;  /* 0x0000006f000b7220 */ /* 0x048fe20000410000 */
[----:B------:R-:W-:Y:S01]  /*126a0*/  MOV R111, R56 ;  /* 0x00000038006f7202 */ /* 0x000fe20000000f00 */
[C---:B------:R-:W-:Y:S02]  /*126b0*/  FMUL.FTZ R14, R0.reuse, R114 ;  /* 0x00000072000e7220 */ /* 0x040fe40000410000 */
[C---:B------:R-:W-:Y:S01]  /*126c0*/  FMUL.FTZ R26, R0.reuse, R126 ;  /* 0x0000007e001a7220 */ /* 0x040fe20000410000 */
[----:B------:R-:W-:Y:S01]  /*126d0*/  MOV R126, R93 ;  /* 0x0000005d007e7202 */ /* 0x000fe20000000f00 */
[C---:B------:R-:W-:Y:S02]  /*126e0*/  FMUL.FTZ R27, R0.reuse, R127 ;  /* 0x0000007f001b7220 */ /* 0x040fe40000410000 */
[C---:B------:R-:W-:Y:S02]  /*126f0*/  FMUL.FTZ R42, R0.reuse, R142 ;  /* 0x0000008e002a7220 */ /* 0x040fe40000410000 */
[----:B------:R-:W-:Y:S02]  /*12700*/  FMUL.FTZ R43, R0, R143 ;  /* 0x0000008f002b7220 */ /* 0x000fe40000410000 */
[----:B-1----:R-:W-:Y:S02]  /*12710*/  FFMA.FTZ R2, R170, c[0x0][0x2d0], -R98 ;  /* 0x0000b400aa027a23 */ /* 0x002fe40000010862 */
[----:B------:R1:W-:Y:S01]  /*12720*/  MUFU.EX2 R170, R12 ;  /* 0x0000000c00aa7308 */ /* 0x0003e20000000800 */
[C---:B------:R-:W-:Y:S02]  /*12730*/  FMUL.FTZ R46, R0.reuse, R146 ;  /* 0x00000092002e7220 */ /* 0x040fe40000410000 */
[----:B------:R-:W-:Y:S02]  /*12740*/  FFMA.FTZ R56, R193, c[0x0][0x2d0], -R96 ;  /* 0x0000b400c1387a23 */ /* 0x000fe40000010860 */
[C---:B------:R-:W-:Y:S02]  /*12750*/  FMUL.FTZ R47, R0.reuse, R147 ;  /* 0x00000093002f7220 */ /* 0x040fe40000410000 */
[----:B------:R-:W-:Y:S03]  /*12760*/  FMUL.FTZ R62, R0, R162 ;  /* 0x000000a2003e7220 */ /* 0x000fe60000410000 */
[----:B------:R2:W-:Y:S01]  /*12770*/  MUFU.EX2 R13, R2 ;  /* 0x00000002000d7308 */ /* 0x0005e20000000800 */
[C---:B-1----:R-:W-:Y:S01]  /*12780*/  FMUL.FTZ R12, R68.reuse, R112 ;  /* 0x00000070440c7220 */ /* 0x042fe20000410000 */
[----:B------:R-:W-:Y:S01]  /*12790*/  MOV R112, R57 ;  /* 0x0000003900707202 */ /* 0x000fe20000000f00 */
[----:B------:R-:W-:Y:S02]  /*127a0*/  FMUL.FTZ R57, R68, R157 ;  /* 0x0000009d44397220 */ /* 0x000fe40000410000 */
[----:B--2---:R-:W-:Y:S04]  /*127b0*/  FMUL.FTZ R2, R3, c[0x0][0x2d0] ;  /* 0x0000b40003027a20 */ /* 0x004fe80000410000 */
[--C-:B------:R-:W-:Y:S01]  /*127c0*/  FFMA.FTZ R4, R181, c[0x0][0x2d0], -R2.reuse ;  /* 0x0000b400b5047a23 */ /* 0x100fe20000010802 */
[----:B------:R-:W-:Y:S01]  /*127d0*/  MOV R181, R10 ;  /* 0x0000000a00b57202 */ /* 0x000fe20000000f00 */
[--C-:B------:R-:W-:Y:S02]  /*127e0*/  FFMA.FTZ R28, R188, c[0x0][0x2d0], -R2.reuse ;  /* 0x0000b400bc1c7a23 */ /* 0x100fe40000010802 */
[----:B------:R1:W-:Y:S01]  /*127f0*/  MUFU.EX2 R102, R4 ;  /* 0x0000000400667308 */ /* 0x0003e20000000800 */
[----:B------:R-:W-:Y:S01]  /*12800*/  F2FP.BF16.PACK_AB R79, R105, R181 ;  /* 0x000000b5694f723e */ /* 0x000fe200000010ff */
[--C-:B------:R-:W-:Y:S02]  /*12810*/  FFMA.FTZ R44, R194, c[0x0][0x2d0], -R2.reuse ;  /* 0x0000b400c22c7a23 */ /* 0x100fe40000010802 */
[--C-:B------:R-:W-:Y:S02]  /*12820*/  FFMA.FTZ R48, R196, c[0x0][0x2d0], -R2.reuse ;  /* 0x0000b400c4307a23 */ /* 0x100fe40000010802 */
[--C-:B------:R-:W-:Y:S04]  /*12830*/  FFMA.FTZ R74, R74, c[0x0][0x2d0], -R2.reuse ;  /* 0x0000b4004a4a7a23 */ /* 0x100fe80000010802 */
[----:B------:R2:W-:Y:S10]  /*12840*/  MUFU.EX2 R50, R44 ;  /* 0x0000002c00327308 */ /* 0x0005f40000000800 */
[----:B------:R3:W-:Y:S01]  /*12850*/  MUFU.EX2 R114, R48 ;  /* 0x0000003000727308 */ /* 0x0007e20000000800 */
[--C-:B-1----:R-:W-:Y:S09]  /*12860*/  FFMA.FTZ R4, R187, c[0x0][0x2d0], -R2.reuse ;  /* 0x0000b400bb047a23 */ /* 0x102ff20000010802 */
[----:B------:R1:W4:Y:S01]  /*12870*/  MUFU.EX2 R187, R4 ;  /* 0x0000000400bb7308 */ /* 0x0003220000000800 */
[----:B--2---:R-:W-:Y:S02]  /*12880*/  FMUL.FTZ R44, R68, R144 ;  /* 0x00000090442c7220 */ /* 0x004fe40000410000 */
[----:B---3--:R-:W-:Y:S02]  /*12890*/  FMUL.FTZ R48, R73, R148 ;  /* 0x0000009449307220 */ /* 0x008fe40000410000 */
[--C-:B-1----:R-:W-:Y:S01]  /*128a0*/  FFMA.FTZ R4, R182, c[0x0][0x2d0], -R2.reuse ;  /* 0x0000b400b6047a23 */ /* 0x102fe20000010802 */
[----:B----4-:R-:W-:Y:S02]  /*128b0*/  F2FP.BF16.PACK_AB R65, R187, R102 ;  /* 0x00000066bb41723e */ /* 0x010fe400000010ff */
[----:B------:R-:W-:Y:S02]  /*128c0*/  MOV R182, R63 ;  /* 0x0000003f00b67202 */ /* 0x000fe40000000f00 */
[----:B------:R1:W2:Y:S01]  /*128d0*/  MUFU.EX2 R8, R4 ;  /* 0x0000000400087308 */ /* 0x0002a20000000800 */
[----:B------:R-:W-:Y:S02]  /*128e0*/  FMUL.FTZ R63, R0, R163 ;  /* 0x000000a3003f7220 */ /* 0x000fe40000410000 */
[----:B-1----:R-:W-:Y:S01]  /*128f0*/  FFMA.FTZ R4, R171, c[0x0][0x2d0], -R2 ;  /* 0x0000b400ab047a23 */ /* 0x002fe20000010802 */
[----:B--2---:R-:W-:Y:S01]  /*12900*/  MOV R107, R8 ;  /* 0x00000008006b7202 */ /* 0x004fe20000000f00 */
[C---:B------:R-:W-:Y:S01]  /*12910*/  FMUL.FTZ R8, R68.reuse, R108 ;  /* 0x0000006c44087220 */ /* 0x040fe20000410000 */
[----:B------:R-:W-:Y:S04]  /*12920*/  MOV R108, R9 ;  /* 0x00000009006c7202 */ /* 0x000fe80000000f00 */
[----:B------:R1:W2:Y:S01]  /*12930*/  MUFU.EX2 R10, R4 ;  /* 0x00000004000a7308 */ /* 0x0002a20000000800 */
[----:B------:R-:W-:Y:S01]  /*12940*/  FMUL.FTZ R9, R68, R109 ;  /* 0x0000006d44097220 */ /* 0x000fe20000410000 */
[----:B------:R-:W-:Y:S02]  /*12950*/  MOV R171, R86 ;  /* 0x0000005600ab7202 */ /* 0x000fe40000000f00 */
[----:B------:R-:W-:Y:S01]  /*12960*/  LDSM.16.MT88.4 R84, [R209+0x900] ;  /* 0x00090000d154783b */ /* 0x000fe20000004200 */
[--C-:B-1----:R-:W-:Y:S01]  /*12970*/  FFMA.FTZ R4, R21, c[0x0][0x2d0], -R96.reuse ;  /* 0x0000b40015047a23 */ /* 0x102fe20000010860 */
[----:B--2---:R-:W-:Y:S06]  /*12980*/  MOV R109, R10 ;  /* 0x0000000a006d7202 */ /* 0x004fec0000000f00 */
[----:B------:R-:W1:Y:S01]  /*12990*/  LDSM.16.MT88.4 R20, [R209+0x100] ;  /* 0x00010000d114783b */ /* 0x000e620000004200 */
[----:B------:R-:W-:Y:S01]  /*129a0*/  FMUL.FTZ R10, R0, R110 ;  /* 0x0000006e000a7220 */ /* 0x000fe20000410000 */
[----:B------:R2:W-:Y:S01]  /*129b0*/  MUFU.EX2 R41, R4 ;  /* 0x0000000400297308 */ /* 0x0005e20000000800 */
[----:B------:R-:W-:Y:S02]  /*129c0*/  F2FP.BF16.PACK_AB R67, R109, R107 ;  /* 0x0000006b6d43723e */ /* 0x000fe400000010ff */
[----:B------:R-:W-:Y:S01]  /*129d0*/  MOV R110, R61 ;  /* 0x0000003d006e7202 */ /* 0x000fe20000000f00 */
[----:B------:R-:W-:Y:S02]  /*129e0*/  FMUL.FTZ R61, R68, R161 ;  /* 0x000000a1443d7220 */ /* 0x000fe40000410000 */
[--C-:B--2---:R-:W-:Y:S02]  /*129f0*/  FFMA.FTZ R4, R15, c[0x0][0x2d0], -R97.reuse ;  /* 0x0000b4000f047a23 */ /* 0x104fe40000010861 */
[----:B------:R-:W-:Y:S01]  /*12a00*/  FMUL.FTZ R15, R0, R115 ;  /* 0x00000073000f7220 */ /* 0x000fe20000410000 */
[----:B------:R-:W-:Y:S01]  /*12a10*/  MOV R115, R60 ;  /* 0x0000003c00737202 */ /* 0x000fe20000000f00 */
[----:B------:R2:W-:Y:S01]  /*12a20*/  MUFU.EX2 R31, R4 ;  /* 0x00000004001f7308 */ /* 0x0005e20000000800 */
[--C-:B------:R-:W-:Y:S02]  /*12a30*/  FFMA.FTZ R60, R198, c[0x0][0x2d0], -R97.reuse ;  /* 0x0000b400c63c7a23 */ /* 0x100fe40000010861 */
[----:B--2---:R-:W-:Y:S02]  /*12a40*/  FFMA.FTZ R4, R32, c[0x0][0x2d0], -R96 ;  /* 0x0000b40020047a23 */ /* 0x004fe40000010860 */
[----:B------:R-:W-:Y:S05]  /*12a50*/  FFMA.FTZ R32, R189, c[0x0][0x2d0], -R2 ;  /* 0x0000b400bd207a23 */ /* 0x000fea0000010802 */
[----:B------:R2:W3:Y:S02]  /*12a60*/  MUFU.EX2 R94, R4 ;  /* 0x00000004005e7308 */ /* 0x0004e40000000800 */
[----:B--2---:R-:W-:Y:S01]  /*12a70*/  FFMA.FTZ R4, R33, c[0x0][0x2d0], -R96 ;  /* 0x0000b40021047a23 */ /* 0x004fe20000010860 */
[----:B---3--:R-:W-:Y:S01]  /*12a80*/  MOV R127, R94 ;  /* 0x0000005e007f7202 */ /* 0x008fe20000000f00 */
[C---:B------:R-:W-:Y:S06]  /*12a90*/  FMUL.FTZ R33, R73.reuse, R133 ;  /* 0x0000008549217220 */ /* 0x040fec0000410000 */
[----:B------:R2:W3:Y:S10]  /*12aa0*/  MUFU.EX2 R49, R4 ;  /* 0x0000000400317308 */ /* 0x0004f40000000800 */
[----:B------:R4:W-:Y:S01]  /*12ab0*/  MUFU.EX2 R133, R56 ;  /* 0x0000003800857308 */ /* 0x0009e20000000800 */
[C---:B--2---:R-:W-:Y:S01]  /*12ac0*/  FMUL.FTZ R4, R73.reuse, R104 ;  /* 0x0000006849047220 */ /* 0x044fe20000410000 */
[----:B------:R-:W-:Y:S01]  /*12ad0*/  MOV R104, R13 ;  /* 0x0000000d00687202 */ /* 0x000fe20000000f00 */
[----:B------:R-:W-:Y:S01]  /*12ae0*/  FMUL.FTZ R13, R68, R113 ;  /* 0x00000071440d7220 */ /* 0x000fe20000410000 */
[----:B---3--:R-:W-:Y:S01]  /*12af0*/  MOV R148, R49 ;  /* 0x0000003100947202 */ /* 0x008fe20000000f00 */
[----:B------:R-:W-:Y:S01]  /*12b00*/  FMUL.FTZ R49, R73, R149 ;  /* 0x0000009549317220 */ /* 0x000fe20000410000 */
[----:B------:R-:W-:Y:S01]  /*12b10*/  MOV R149, R50 ;  /* 0x0000003200957202 */ /* 0x000fe20000000f00 */
[----:B------:R-:W-:Y:S01]  /*12b20*/  FMUL.FTZ R50, R69, R150 ;  /* 0x0000009645327220 */ /* 0x000fe20000410000 */
[-C--:B-1----:R-:W-:Y:S05]  /*12b30*/  HMMA.16816.F32.BF16 R4, R76, R20.reuse, R4 ;  /* 0x000000144c04723c */ /* 0x082fea0000041804 */
[----:B------:R-:W-:Y:S01]  /*12b40*/  F2FP.BF16.PACK_AB R66, R104, R108 ;  /* 0x0000006c6842723e */ /* 0x000fe200000010ff */
[----:B----4-:R-:W-:Y:S01]  /*12b50*/  FMUL.FTZ R56, R68, R156 ;  /* 0x0000009c44387220 */ /* 0x010fe20000410000 */
[----:B------:R-:W-:Y:S01]  /*12b60*/  MOV R113, R59 ;  /* 0x0000003b00717202 */ /* 0x000fe20000000f00 */
[----:B------:R-:W-:Y:S04]  /*12b70*/  FMUL.FTZ R59, R0, R159 ;  /* 0x0000009f003b7220 */ /* 0x000fe80000410000 */
[C---:B------:R-:W-:Y:S07]  /*12b80*/  HMMA.16816.F32.BF16 R8, R64.reuse, R20, R8 ;  /* 0x000000144008723c */ /* 0x040fee0000041808 */
[--C-:B------:R-:W-:Y:S01]  /*12b90*/  FFMA.FTZ R20, R24, c[0x0][0x2d0], -R98.reuse ;  /* 0x0000b40018147a23 */ /* 0x100fe20000010862 */
[-C--:B------:R-:W-:Y:S03]  /*12ba0*/  HMMA.16816.F32.BF16 R12, R64, R22.reuse, R12 ;  /* 0x00000016400c723c */ /* 0x080fe6000004180c */
[----:B------:R1:W2:Y:S01]  /*12bb0*/  MUFU.EX2 R168, R20 ;  /* 0x0000001400a87308 */ /* 0x0002a20000000800 */
[----:B------:R-:W-:Y:S01]  /*12bc0*/  FMUL.FTZ R21, R73, R121 ;  /* 0x0000007949157220 */ /* 0x000fe20000410000 */
[----:B------:R-:W-:Y:S01]  /*12bd0*/  MOV R121, R169 ;  /* 0x000000a900797202 */ /* 0x000fe20000000f00 */
[--C-:B------:R-:W-:Y:S01]  /*12be0*/  FFMA.FTZ R24, R25, c[0x0][0x2d0], -R98.reuse ;  /* 0x0000b40019187a23 */ /* 0x100fe20000010862 */
[----:B------:R-:W-:Y:S01]  /*12bf0*/  MOV R169, R90 ;  /* 0x0000005a00a97202 */ /* 0x000fe20000000f00 */
[C---:B------:R-:W-:Y:S04]  /*12c00*/  HMMA.16816.F32.BF16 R16, R76.reuse, R22, R16 ;  /* 0x000000164c10723c */ /* 0x040fe80000041810 */
[C---:B------:R-:W-:Y:S01]  /*12c10*/  FMUL.FTZ R25, R68.reuse, R125 ;  /* 0x0000007d44197220 */ /* 0x040fe20000410000 */
[----:B------:R3:W4:Y:S01]  /*12c20*/  MUFU.EX2 R30, R24 ;  /* 0x00000018001e7308 */ /* 0x0007220000000800 */
[----:B------:R-:W-:Y:S01]  /*12c30*/  MOV R125, R92 ;  /* 0x0000005c007d7202 */ /* 0x000fe20000000f00 */
[C---:B------:R-:W-:Y:S02]  /*12c40*/  FMUL.FTZ R23, R69.reuse, R123 ;  /* 0x0000007b45177220 */ /* 0x040fe40000410000 */
[----:B------:R-:W-:Y:S03]  /*12c50*/  FMUL.FTZ R22, R69, R122 ;  /* 0x0000007a45167220 */ /* 0x000fe60000410000 */
[--C-:B------:R-:W-:Y:S03]  /*12c60*/  FFMA.FTZ R92, R199, c[0x0][0x2d0], -R97.reuse ;  /* 0x0000b400c75c7a23 */ /* 0x100fe60000010861 */
[----:B------:R5:W-:Y:S01]  /*12c70*/  MUFU.EX2 R123, R28 ;  /* 0x0000001c007b7308 */ /* 0x000be20000000800 */
[----:B-1----:R-:W-:Y:S01]  /*12c80*/  FMUL.FTZ R20, R73, R120 ;  /* 0x0000007849147220 */ /* 0x002fe20000410000 */
[----:B------:R-:W-:Y:S02]  /*12c90*/  MOV R120, R95 ;  /* 0x0000005f00787202 */ /* 0x000fe40000000f00 */
[----:B--2---:R-:W-:Y:S02]  /*12ca0*/  MOV R122, R168 ;  /* 0x000000a8007a7202 */ /* 0x004fe40000000f00 */
[----:B------:R-:W-:Y:S04]  /*12cb0*/  MOV R168, R58 ;  /* 0x0000003a00a87202 */ /* 0x000fe80000000f00 */
[----:B------:R1:W-:Y:S01]  /*12cc0*/  MUFU.EX2 R135, R92 ;  /* 0x0000005c00877308 */ /* 0x0003e20000000800 */
[-C--:B------:R-:W-:Y:S03]  /*12cd0*/  HMMA.16816.F32.BF16 R20, R76, R36.reuse, R20 ;  /* 0x000000244c14723c */ /* 0x080fe60000041814 */
[----:B---3--:R-:W-:Y:S01]  /*12ce0*/  FMUL.FTZ R24, R68, R124 ;  /* 0x0000007c44187220 */ /* 0x008fe20000410000 */
[----:B----4-:R-:W-:Y:S01]  /*12cf0*/  MOV R129, R30 ;  /* 0x0000001e00817202 */ /* 0x010fe20000000f00 */
[C---:B------:R-:W-:Y:S01]  /*12d00*/  FMUL.FTZ R30, R0.reuse, R130 ;  /* 0x00000082001e7220 */ /* 0x040fe20000410000 */
[----:B------:R-:W-:Y:S01]  /*12d10*/  MOV R130, R31 ;  /* 0x0000001f00827202 */ /* 0x000fe20000000f00 */
[----:B------:R-:W-:Y:S01]  /*12d20*/  FMUL.FTZ R31, R0, R131 ;  /* 0x00000083001f7220 */ /* 0x000fe20000410000 */
[----:B------:R-:W-:Y:S01]  /*12d30*/  MOV R124, R40 ;  /* 0x00000028007c7202 */ /* 0x000fe20000000f00 */
[--C-:B------:R-:W-:Y:S01]  /*12d40*/  FFMA.FTZ R40, R191, c[0x0][0x2d0], -R98.reuse ;  /* 0x0000b400bf287a23 */ /* 0x100fe20000010862 */
[C---:B------:R-:W-:Y:S03]  /*12d50*/  HMMA.16816.F32.BF16 R24, R64.reuse, R36, R24 ;  /* 0x000000244018723c */ /* 0x040fe60000041818 */
[----:B------:R2:W-:Y:S01]  /*12d60*/  MUFU.EX2 R119, R40 ;  /* 0x0000002800777308 */ /* 0x0005e20000000800 */
[C---:B-----5:R-:W-:Y:S01]  /*12d70*/  FMUL.FTZ R28, R68.reuse, R128 ;  /* 0x00000080441c7220 */ /* 0x060fe20000410000 */
[----:B------:R-:W-:Y:S01]  /*12d80*/  MOV R131, R41 ;  /* 0x0000002900837202 */ /* 0x000fe20000000f00 */
[----:B------:R-:W-:Y:S02]  /*12d90*/  FMUL.FTZ R41, R68, R141 ;  /* 0x0000008d44297220 */ /* 0x000fe40000410000 */
[----:B------:R-:W-:Y:S03]  /*12da0*/  FFMA.FTZ R36, R190, c[0x0][0x2d0], -R98 ;  /* 0x0000b400be247a23 */ /* 0x000fe60000010862 */
[-C--:B------:R-:W-:Y:S02]  /*12db0*/  HMMA.16816.F32.BF16 R28, R64, R38.reuse, R28 ;  /* 0x00000026401c723c */ /* 0x080fe4000004181c */
[----:B------:R3:W-:Y:S01]  /*12dc0*/  MUFU.EX2 R128, R32 ;  /* 0x0000002000807308 */ /* 0x0007e20000000800 */
[C---:B------:R-:W-:Y:S01]  /*12dd0*/  FMUL.FTZ R37, R73.reuse, R137 ;  /* 0x0000008949257220 */ /* 0x040fe20000410000 */
[----:B-1----:R-:W-:Y:S01]  /*12de0*/  LDSM.16.MT88.4 R92, [R210+0x900] ;  /* 0x00090000d25c783b */ /* 0x002fe20000004200 */
[----:B------:R-:W-:Y:S07]  /*12df0*/  FMUL.FTZ R58, R0, R158 ;  /* 0x0000009e003a7220 */ /* 0x000fee0000410000 */
[----:B------:R1:W4:Y:S01]  /*12e00*/  MUFU.EX2 R51, R36 ;  /* 0x0000002400337308 */ /* 0x0003220000000800 */
[----:B--2---:R-:W-:Y:S02]  /*12e10*/  FMUL.FTZ R40, R68, R140 ;  /* 0x0000008c44287220 */ /* 0x004fe40000410000 */
[C---:B---3--:R-:W-:Y:S07]  /*12e20*/  FMUL.FTZ R32, R73.reuse, R132 ;  /* 0x0000008449207220 */ /* 0x048fee0000410000 */
[C---:B------:R-:W-:Y:S04]  /*12e30*/  HMMA.16816.F32.BF16 R32, R76.reuse, R38, R32 ;  /* 0x000000264c20723c */ /* 0x040fe80000041820 */
[----:B-1----:R-:W-:Y:S01]  /*12e40*/  FMUL.FTZ R36, R73, R136 ;  /* 0x0000008849247220 */ /* 0x002fe20000410000 */
[----:B----4-:R-:W-:Y:S01]  /*12e50*/  MOV R150, R51 ;  /* 0x0000003300967202 */ /* 0x010fe20000000f00 */
[C---:B------:R-:W-:Y:S01]  /*12e60*/  FMUL.FTZ R51, R69.reuse, R151 ;  /* 0x0000009745337220 */ /* 0x040fe20000410000 */
[----:B------:R-:W-:Y:S01]  /*12e70*/  MOV R151, R170 ;  /* 0x000000aa00977202 */ /* 0x000fe20000000f00 */
[C---:B------:R-:W-:Y:S01]  /*12e80*/  FMUL.FTZ R38, R69.reuse, R138 ;  /* 0x0000008a45267220 */ /* 0x040fe20000410000 */
[----:B------:R-:W-:Y:S02]  /*12e90*/  MOV R170, R88 ;  /* 0x0000005800aa7202 */ /* 0x000fe40000000f00 */
[----:B------:R-:W1:Y:S01]  /*12ea0*/  LDSM.16.MT88.4 R88, [R212+0x900] ;  /* 0x00090000d458783b */ /* 0x000e620000004200 */
[----:B------:R-:W-:Y:S02]  /*12eb0*/  FMUL.FTZ R39, R69, R139 ;  /* 0x0000008b45277220 */ /* 0x000fe40000410000 */
[----:B------:R2:W-:Y:S05]  /*12ec0*/  MUFU.EX2 R139, R60 ;  /* 0x0000003c008b7308 */ /* 0x0005ea0000000800 */
[-C--:B------:R-:W-:Y:S08]  /*12ed0*/  HMMA.16816.F32.BF16 R36, R76, R52.reuse, R36 ;  /* 0x000000344c24723c */ /* 0x080ff00000041824 */
[C---:B------:R-:W-:Y:S07]  /*12ee0*/  HMMA.16816.F32.BF16 R40, R64.reuse, R52, R40 ;  /* 0x000000344028723c */ /* 0x040fee0000041828 */
[--C-:B------:R-:W-:Y:S01]  /*12ef0*/  FFMA.FTZ R52, R192, c[0x0][0x2d0], -R96.reuse ;  /* 0x0000b400c0347a23 */ /* 0x100fe20000010860 */
[-C--:B------:R-:W-:Y:S03]  /*12f00*/  HMMA.16816.F32.BF16 R44, R64, R54.reuse, R44 ;  /* 0x00000036402c723c */ /* 0x080fe6000004182c */
[----:B------:R3:W-:Y:S01]  /*12f10*/  MUFU.EX2 R132, R52 ;  /* 0x0000003400847308 */ /* 0x0007e20000000800 */
[----:B------:R-:W-:Y:S02]  /*12f20*/  FMUL.FTZ R53, R73, R153 ;  /* 0x0000009949357220 */ /* 0x000fe40000410000 */
[----:B--2---:R-:W-:Y:S02]  /*12f30*/  FMUL.FTZ R60, R68, R160 ;  /* 0x000000a0443c7220 */ /* 0x004fe40000410000 */
[C---:B------:R-:W-:Y:S07]  /*12f40*/  HMMA.16816.F32.BF16 R48, R76.reuse, R54, R48 ;  /* 0x000000364c30723c */ /* 0x040fee0000041830 */
[C---:B------:R-:W-:Y:S02]  /*12f50*/  FMUL.FTZ R55, R69.reuse, R155 ;  /* 0x0000009b45377220 */ /* 0x040fe40000410000 */
[----:B------:R-:W-:Y:S03]  /*12f60*/  FMUL.FTZ R54, R69, R154 ;  /* 0x0000009a45367220 */ /* 0x000fe60000410000 */
[----:B---3--:R-:W-:Y:S07]  /*12f70*/  FMUL.FTZ R52, R73, R152 ;  /* 0x0000009849347220 */ /* 0x008fee0000410000 */
[-C--:B------:R-:W-:Y:S08]  /*12f80*/  HMMA.16816.F32.BF16 R52, R76, R80.reuse, R52 ;  /* 0x000000504c34723c */ /* 0x080ff00000041834 */
        /* <DEDUP_REMOVED lines=10> */
[--C-:B--2---:R-:W-:Y:S03]  /*13030*/  FFMA.FTZ R80, R195, c[0x0][0x2d0], -R96.reuse ;  /* 0x0000b400c3507a23 */ /* 0x104fe60000010860 */
[----:B------:R-:W-:Y:S02]  /*13040*/  F2FP.BF16.PACK_AB R78, R148, R127 ;  /* 0x0000007f944e723e */ /* 0x000fe400000010ff */
[----:B------:R-:W-:Y:S01]  /*13050*/  F2FP.BF16.PACK_AB R79, R120, R151 ;  /* 0x00000097784f723e */ /* 0x000fe200000010ff */
[----:B------:R2:W-:Y:S02]  /*13060*/  MUFU.EX2 R134, R80 ;  /* 0x0000005000867308 */ /* 0x0005e40000000800 */
[----:B------:R-:W-:Y:S02]  /*13070*/  F2FP.BF16.PACK_AB R76, R131, R124 ;  /* 0x0000007c834c723e */ /* 0x000fe400000010ff */
[----:B------:R-:W-:Y:S02]  /*13080*/  F2FP.BF16.PACK_AB R77, R130, R121 ;  /* 0x00000079824d723e */ /* 0x000fe400000010ff */
[----:B------:R-:W-:Y:S02]  /*13090*/  F2FP.BF16.PACK_AB R82, R119, R150 ;  /* 0x000000967752723e */ /* 0x000fe400000010ff */
[----:B------:R-:W-:Y:S03]  /*130a0*/  F2FP.BF16.PACK_AB R83, R114, R149 ;  /* 0x000000957253723e */ /* 0x000fe600000010ff */
[-C--:B------:R-:W-:Y:S03]  /*130b0*/  HMMA.16816.F32.BF16 R4, R76, R84.reuse, R4 ;  /* 0x000000544c04723c */ /* 0x080fe60000041804 */
[----:B--2---:R-:W-:Y:S04]  /*130c0*/  FFMA.FTZ R80, R197, c[0x0][0x2d0], -R96 ;  /* 0x0000b400c5507a23 */ /* 0x004fe80000010860 */
[----:B------:R2:W-:Y:S02]  /*130d0*/  MUFU.EX2 R136, R80 ;  /* 0x0000005000887308 */ /* 0x0005e40000000800 */
[----:B--2---:R-:W-:Y:S07]  /*130e0*/  F2FP.BF16.PACK_AB R80, R129, R122 ;  /* 0x0000007a8150723e */ /* 0x004fee00000010ff */
[C---:B------:R-:W-:Y:S07]  /*130f0*/  HMMA.16816.F32.BF16 R8, R80.reuse, R84, R8 ;  /* 0x000000545008723c */ /* 0x040fee0000041808 */
[--C-:B------:R-:W-:Y:S01]  /*13100*/  FFMA.FTZ R84, R200, c[0x0][0x2d0], -R97.reuse ;  /* 0x0000b400c8547a23 */ /* 0x100fe20000010861 */
[-C--:B------:R-:W-:Y:S03]  /*13110*/  HMMA.16816.F32.BF16 R12, R80, R86.reuse, R12 ;  /* 0x00000056500c723c */ /* 0x080fe6000004180c */
[----:B------:R2:W3:Y:S05]  /*13120*/  MUFU.EX2 R137, R84 ;  /* 0x0000005400897308 */ /* 0x0004ea0000000800 */
[C---:B------:R-:W-:Y:S08]  /*13130*/  HMMA.16816.F32.BF16 R16, R76.reuse, R86, R16 ;  /* 0x000000564c10723c */ /* 0x040ff00000041810 */
[-C--:B-1----:R-:W-:Y:S08]  /*13140*/  HMMA.16816.F32.BF16 R20, R76, R88.reuse, R20 ;  /* 0x000000584c14723c */ /* 0x082ff00000041814 */
[C---:B------:R-:W-:Y:S04]  /*13150*/  HMMA.16816.F32.BF16 R24, R80.reuse, R88, R24 ;  /* 0x000000585018723c */ /* 0x040fe80000041818 */
[----:B--2---:R-:W-:Y:S01]  /*13160*/  FFMA.FTZ R84, R204, c[0x0][0x2d0], -R98 ;  /* 0x0000b400cc547a23 */ /* 0x004fe20000010862 */
[----:B---3--:R-:W-:Y:S02]  /*13170*/  MOV R204, R137 ;  /* 0x0000008900cc7202 */ /* 0x008fe40000000f00 */
[----:B------:R-:W-:Y:S01]  /*13180*/  FFMA.FTZ R88, R232, c[0x0][0x2d0], -R2 ;  /* 0x0000b400e8587a23 */ /* 0x000fe20000010802 */
[-C--:B------:R-:W-:Y:S01]  /*13190*/  HMMA.16816.F32.BF16 R28, R80, R90.reuse, R28 ;  /* 0x0000005a501c723c */ /* 0x080fe2000004181c */
[----:B------:R1:W-:Y:S03]  /*131a0*/  MUFU.EX2 R137, R84 ;  /* 0x0000005400897308 */ /* 0x0003e60000000800 */
[----:B------:R-:W-:Y:S04]  /*131b0*/  MOV R232, R134 ;  /* 0x0000008600e87202 */ /* 0x000fe80000000f00 */
[C---:B------:R-:W-:Y:S03]  /*131c0*/  HMMA.16816.F32.BF16 R32, R76.reuse, R90, R32 ;  /* 0x0000005a4c20723c */ /* 0x040fe60000041820 */
[----:B------:R2:W-:Y:S05]  /*131d0*/  MUFU.EX2 R142, R88 ;  /* 0x00000058008e7308 */ /* 0x0005ea0000000800 */
[-C--:B------:R-:W-:Y:S08]  /*131e0*/  HMMA.16816.F32.BF16 R36, R76, R92.reuse, R36 ;  /* 0x0000005c4c24723c */ /* 0x080ff00000041824 */
[C---:B------:R-:W-:Y:S04]  /*131f0*/  HMMA.16816.F32.BF16 R40, R80.reuse, R92, R40 ;  /* 0x0000005c5028723c */ /* 0x040fe80000041828 */
[----:B-1----:R-:W-:Y:S01]  /*13200*/  FFMA.FTZ R84, R203, c[0x0][0x2d0], -R98 ;  /* 0x0000b400cb547a23 */ /* 0x002fe20000010862 */
[----:B------:R-:W-:Y:S02]  /*13210*/  MOV R203, R136 ;  /* 0x0000008800cb7202 */ /* 0x000fe40000000f00 */
[----:B------:R-:W-:Y:S01]  /*13220*/  FFMA.FTZ R92, R230, c[0x0][0x2d0], -R96 ;  /* 0x0000b400e65c7a23 */ /* 0x000fe20000010860 */
[-C--:B------:R-:W-:Y:S01]  /*13230*/  HMMA.16816.F32.BF16 R44, R80, R94.reuse, R44 ;  /* 0x0000005e502c723c */ /* 0x080fe2000004182c */
[----:B------:R1:W-:Y:S03]  /*13240*/  MUFU.EX2 R143, R84 ;  /* 0x00000054008f7308 */ /* 0x0003e60000000800 */
[----:B--2---:R-:W-:Y:S01]  /*13250*/  FFMA.FTZ R88, R207, c[0x0][0x2d0], -R98 ;  /* 0x0000b400cf587a23 */ /* 0x004fe20000010862 */
[----:B------:R-:W-:Y:S02]  /*13260*/  MOV R207, R133 ;  /* 0x0000008500cf7202 */ /* 0x000fe40000000f00 */
[----:B------:R-:W-:Y:S01]  /*13270*/  MOV R230, R120 ;  /* 0x0000007800e67202 */ /* 0x000fe20000000f00 */
[C---:B------:R-:W-:Y:S03]  /*13280*/  HMMA.16816.F32.BF16 R48, R76.reuse, R94, R48 ;  /* 0x0000005e4c30723c */ /* 0x040fe60000041830 */
[----:B------:R2:W-:Y:S10]  /*13290*/  MUFU.EX2 R141, R88 ;  /* 0x00000058008d7308 */ /* 0x0005f40000000800 */
[----:B------:R3:W-:Y:S01]  /*132a0*/  MUFU.EX2 R147, R92 ;  /* 0x0000005c00937308 */ /* 0x0007e20000000800 */
[----:B-1----:R-:W-:Y:S01]  /*132b0*/  FFMA.FTZ R84, R205, c[0x0][0x2d0], -R2 ;  /* 0x0000b400cd547a23 */ /* 0x002fe20000010802 */
[----:B------:R-:W-:Y:S08]  /*132c0*/  MOV R205, R135 ;  /* 0x0000008700cd7202 */ /* 0x000ff00000000f00 */
[----:B------:R1:W4:Y:S01]  /*132d0*/  MUFU.EX2 R136, R84 ;  /* 0x0000005400887308 */ /* 0x0003220000000800 */
[----:B--2---:R-:W-:Y:S01]  /*132e0*/  FFMA.FTZ R88, R231, c[0x0][0x2d0], -R98 ;  /* 0x0000b400e7587a23 */ /* 0x004fe20000010862 */
[----:B------:R-:W-:Y:S02]  /*132f0*/  MOV R231, R132 ;  /* 0x0000008400e77202 */ /* 0x000fe40000000f00 */
[----:B------:R-:W-:Y:S02]  /*13300*/  MOV R132, R113 ;  /* 0x0000007100847202 */ /* 0x000fe40000000f00 */
[----:B------:R-:W-:Y:S04]  /*13310*/  MOV R113, R186 ;  /* 0x000000ba00717202 */ /* 0x000fe80000000f00 */
[----:B------:R2:W5:Y:S01]  /*13320*/  MUFU.EX2 R201, R88 ;  /* 0x0000005800c97308 */ /* 0x0005620000000800 */
[----:B---3--:R-:W-:Y:S01]  /*13330*/  FFMA.FTZ R92, R233, c[0x0][0x2d0], -R96 ;  /* 0x0000b400e95c7a23 */ /* 0x008fe20000010860 */
[----:B------:R-:W-:Y:S02]  /*13340*/  MOV R233, R127 ;  /* 0x0000007f00e97202 */ /* 0x000fe40000000f00 */
[----:B------:R-:W-:Y:S06]  /*13350*/  MOV R127, R105 ;  /* 0x00000069007f7202 */ /* 0x000fec0000000f00 */
[----:B------:R3:W-:Y:S01]  /*13360*/  MUFU.EX2 R199, R92 ;  /* 0x0000005c00c77308 */ /* 0x0007e20000000800 */
[----:B-1----:R-:W1:Y:S01]  /*13370*/  LDSM.16.MT88.4 R84, [R211+0x900] ;  /* 0x00090000d354783b */ /* 0x002e620000004200 */
[----:B--2---:R-:W-:Y:S01]  /*13380*/  FFMA.FTZ R88, R235, c[0x0][0x2d0], -R2 ;  /* 0x0000b400eb587a23 */ /* 0x004fe20000010802 */
[----:B------:R-:W-:Y:S07]  /*13390*/  MOV R235, R114 ;  /* 0x0000007200eb7202 */ /* 0x000fee0000000f00 */
[----:B------:R2:W-:Y:S01]  /*133a0*/  MUFU.EX2 R140, R88 ;  /* 0x00000058008c7308 */ /* 0x0005e20000000800 */
[----:B---3--:R-:W-:Y:S01]  /*133b0*/  FFMA.FTZ R92, R206, c[0x0][0x2d0], -R96 ;  /* 0x0000b400ce5c7a23 */ /* 0x008fe20000010860 */
[----:B------:R-:W-:Y:S02]  /*133c0*/  MOV R206, R233 ;  /* 0x000000e900ce7202 */ /* 0x000fe40000000f00 */
[----:B------:R-:W-:Y:S06]  /*133d0*/  MOV R233, R148 ;  /* 0x0000009400e97202 */ /* 0x000fec0000000f00 */
[----:B------:R3:W-:Y:S01]  /*133e0*/  MUFU.EX2 R197, R92 ;  /* 0x0000005c00c57308 */ /* 0x0007e20000000800 */
[----:B--2---:R-:W-:Y:S01]  /*133f0*/  FFMA.FTZ R88, R238, c[0x0][0x2d0], -R2 ;  /* 0x0000b400ee587a23 */ /* 0x004fe20000010802 */
[----:B------:R-:W-:Y:S01]  /*13400*/  MOV R238, R119 ;  /* 0x0000007700ee7202 */ /* 0x000fe20000000f00 */
[-C--:B-1----:R-:W-:Y:S07]  /*13410*/  HMMA.16816.F32.BF16 R52, R76, R84.reuse, R52 ;  /* 0x000000544c34723c */ /* 0x082fee0000041834 */
[----:B------:R1:W2:Y:S01]  /*13420*/  MUFU.EX2 R200, R88 ;  /* 0x0000005800c87308 */ /* 0x0002a20000000800 */
[C---:B------:R-:W-:Y:S01]  /*13430*/  HMMA.16816.F32.BF16 R56, R80.reuse, R84, R56 ;  /* 0x000000545038723c */ /* 0x040fe20000041838 */
[----:B---3--:R-:W-:Y:S06]  /*13440*/  LDSM.16.MT88.4 R92, [R210+0x1100] ;  /* 0x00110000d25c783b */ /* 0x008fec0000004200 */
[--C-:B------:R-:W-:Y:S01]  /*13450*/  FFMA.FTZ R84, R236, c[0x0][0x2d0], -R97.reuse ;  /* 0x0000b400ec547a23 */ /* 0x100fe20000010861 */
[-C--:B------:R-:W-:Y:S03]  /*13460*/  HMMA.16816.F32.BF16 R60, R80, R86.reuse, R60 ;  /* 0x00000056503c723c */ /* 0x080fe6000004183c */
[----:B------:R3:W-:Y:S04]  /*13470*/  MUFU.EX2 R146, R84 ;  /* 0x0000005400927308 */ /* 0x0007e80000000800 */
[--C-:B------:R-:W-:Y:S01]  /*13480*/  FFMA.FTZ R80, R239, c[0x0][0x2d0], -R97.reuse ;  /* 0x0000b400ef507a23 */ /* 0x100fe20000010861 */
[----:B------:R-:W-:Y:S01]  /*13490*/  HMMA.16816.F32.BF16 R64, R76, R86, R64 ;  /* 0x000000564c40723c */ /* 0x000fe20000041840 */
[----:B-1----:R-:W1:Y:S03]  /*134a0*/  LDSM.16.MT88.4 R88, [R209+0x1100] ;  /* 0x00110000d158783b */ /* 0x002e660000004200 */
[----:B----4-:R-:W-:Y:S01]  /*134b0*/  F2FP.BF16.PACK_AB R81, R142, R136 ;  /* 0x000000888e51723e */ /* 0x010fe200000010ff */
[----:B------:R4:W-:Y:S01]  /*134c0*/  MUFU.EX2 R198, R80 ;  /* 0x0000005000c67308 */ /* 0x0009e20000000800 */
[----:B-----5:R-:W-:Y:S02]  /*134d0*/  F2FP.BF16.PACK_AB R82, R201, R141 ;  /* 0x0000008dc952723e */ /* 0x020fe400000010ff */
[----:B------:R-:W-:Y:S04]  /*134e0*/  F2FP.BF16.PACK_AB R76, R207, R231 ;  /* 0x000000e7cf4c723e */ /* 0x000fe800000010ff */
[----:B------:R-:W-:Y:S02]  /*134f0*/  F2FP.BF16.PACK_AB R77, R138, R139 ;  /* 0x0000008b8a4d723e */ /* 0x000fe400000010ff */
[----:B------:R-:W-:Y:S02]  /*13500*/  F2FP.BF16.PACK_AB R78, R203, R232 ;  /* 0x000000e8cb4e723e */ /* 0x000fe400000010ff */
[----:B------:R-:W-:Y:S02]  /*13510*/  F2FP.BF16.PACK_AB R79, R204, R205 ;  /* 0x000000cdcc4f723e */ /* 0x000fe400000010ff */
[----:B--2---:R-:W-:Y:S01]  /*13520*/  F2FP.BF16.PACK_AB R83, R200, R140 ;  /* 0x0000008cc853723e */ /* 0x004fe200000010ff */
[----:B---3--:R-:W2:Y:S01]  /*13530*/  LDSM.16.MT88.4 R84, [R212+0x1100] ;  /* 0x00110000d454783b */ /* 0x008ea20000004200 */
[----:B----4-:R-:W-:Y:S01]  /*13540*/  FFMA.FTZ R80, R202, c[0x0][0x2d0], -R96 ;  /* 0x0000b400ca507a23 */ /* 0x010fe20000010860 */
[----:B------:R-:W-:Y:S03]  /*13550*/  MOV R202, R151 ;  /* 0x0000009700ca7202 */ /* 0x000fe60000000f00 */
[----:B------:R3:W-:Y:S01]  /*13560*/  MUFU.EX2 R196, R80 ;  /* 0x0000005000c47308 */ /* 0x0007e20000000800 */
[-C--:B-1----:R-:W-:Y:S03]  /*13570*/  HMMA.16816.F32.BF16 R4, R76, R88.reuse, R4 ;  /* 0x000000584c04723c */ /* 0x082fe60000041804 */
[----:B---3--:R-:W-:Y:S07]  /*13580*/  F2FP.BF16.PACK_AB R80, R143, R137 ;  /* 0x000000898f50723e */ /* 0x008fee00000010ff */
[C---:B------:R-:W-:Y:S07]  /*13590*/  HMMA.16816.F32.BF16 R8, R80.reuse, R88, R8 ;  /* 0x000000585008723c */ /* 0x040fee0000041808 */
[--C-:B------:R-:W-:Y:S01]  /*135a0*/  FFMA.FTZ R88, R229, c[0x0][0x2d0], -R97.reuse ;  /* 0x0000b400e5587a23 */ /* 0x100fe20000010861 */
[-C--:B------:R-:W-:Y:S03]  /*135b0*/  HMMA.16816.F32.BF16 R12, R80, R90.reuse, R12 ;  /* 0x0000005a500c723c */ /* 0x080fe6000004180c */
[----:B------:R1:W-:Y:S01]  /*135c0*/  MUFU.EX2 R194, R88 ;  /* 0x0000005800c27308 */ /* 0x0003e20000000800 */
[----:B------:R-:W-:Y:S02]  /*135d0*/  MOV R229, R123 ;  /* 0x0000007b00e57202 */ /* 0x000fe40000000f00 */
[----:B------:R-:W-:Y:S02]  /*135e0*/  MOV R123, R113 ;  /* 0x00000071007b7202 */ /* 0x000fe40000000f00 */
[C---:B------:R-:W-:Y:S08]  /*135f0*/  HMMA.16816.F32.BF16 R16, R76.reuse, R90, R16 ;  /* 0x0000005a4c10723c */ /* 0x040ff00000041810 */
[-C--:B--2---:R-:W-:Y:S08]  /*13600*/  HMMA.16816.F32.BF16 R20, R76, R84.reuse, R20 ;  /* 0x000000544c14723c */ /* 0x084ff00000041814 */
[C---:B------:R-:W-:Y:S04]  /*13610*/  HMMA.16816.F32.BF16 R24, R80.reuse, R84, R24 ;  /* 0x000000545018723c */ /* 0x040fe80000041818 */
[--C-:B-1----:R-:W-:Y:S01]  /*13620*/  FFMA.FTZ R88, R237, c[0x0][0x2d0], -R97.reuse ;  /* 0x0000b400ed587a23 */ /* 0x102fe20000010861 */
[----:B------:R-:W-:Y:S02]  /*13630*/  MOV R237, R122 ;  /* 0x0000007a00ed7202 */ /* 0x000fe40000000f00 */
        /* <DEDUP_REMOVED lines=10> */
[--C-:B------:R-:W-:Y:S01]  /*136e0*/  FFMA.FTZ R92, R126, c[0x0][0x2d0], -R2.reuse ;  /* 0x0000b4007e5c7a23 */ /* 0x100fe20000010802 */
[-C--:B------:R-:W-:Y:S01]  /*136f0*/  HMMA.16816.F32.BF16 R44, R80, R94.reuse, R44 ;  /* 0x0000005e502c723c */ /* 0x080fe2000004182c */
[----:B------:R1:W-:Y:S03]  /*13700*/  MUFU.EX2 R145, R88 ;  /* 0x0000005800917308 */ /* 0x0003e60000000800 */
[----:B--2---:R-:W-:Y:S01]  /*13710*/  FFMA.FTZ R84, R248, c[0x0][0x2d0], -R2 ;  /* 0x0000b400f8547a23 */ /* 0x004fe20000010802 */
[----:B------:R-:W-:Y:S02]  /*13720*/  MOV R126, R116 ;  /* 0x00000074007e7202 */ /* 0x000fe40000000f00 */
[----:B------:R-:W-:Y:S01]  /*13730*/  MOV R116, R111 ;  /* 0x0000006f00747202 */ /* 0x000fe20000000f00 */
[C---:B------:R-:W-:Y:S03]  /*13740*/  HMMA.16816.F32.BF16 R48, R76.reuse, R94, R48 ;  /* 0x0000005e4c30723c */ /* 0x040fe60000041830 */
[----:B------:R2:W3:Y:S01]  /*13750*/  MUFU.EX2 R192, R84 ;  /* 0x0000005400c07308 */ /* 0x0004e20000000800 */
[----:B------:R-:W-:Y:S02]  /*13760*/  MOV R111, R185 ;  /* 0x000000b9006f7202 */ /* 0x000fe40000000f00 */
[----:B------:R-:W-:Y:S02]  /*13770*/  MOV R248, R108 ;  /* 0x0000006c00f87202 */ /* 0x000fe40000000f00 */
[----:B------:R-:W-:Y:S05]  /*13780*/  MOV R121, R111 ;  /* 0x0000006f00797202 */ /* 0x000fea0000000f00 */
[----:B------:R4:W-:Y:S01]  /*13790*/  MUFU.EX2 R154, R92 ;  /* 0x0000005c009a7308 */ /* 0x0009e20000000800 */
[--C-:B-1----:R-:W-:Y:S01]  /*137a0*/  FFMA.FTZ R88, R240, c[0x0][0x2d0], -R98.reuse ;  /* 0x0000b400f0587a23 */ /* 0x102fe20000010862 */
[----:B------:R-:W-:Y:S08]  /*137b0*/  MOV R240, R106 ;  /* 0x0000006a00f07202 */ /* 0x000ff00000000f00 */
[----:B------:R1:W-:Y:S01]  /*137c0*/  MUFU.EX2 R193, R88 ;  /* 0x0000005800c17308 */ /* 0x0003e20000000800 */
[----:B--2---:R-:W-:Y:S01]  /*137d0*/  FFMA.FTZ R84, R244, c[0x0][0x2d0], -R98 ;  /* 0x0000b400f4547a23 */ /* 0x004fe20000010862 */
[----:B------:R-:W-:Y:S08]  /*137e0*/  MOV R244, R115 ;  /* 0x0000007300f47202 */ /* 0x000ff00000000f00 */
[----:B------:R2:W-:Y:S01]  /*137f0*/  MUFU.EX2 R190, R84 ;  /* 0x0000005400be7308 */ /* 0x0005e20000000800 */
[----:B----4-:R-:W-:Y:S09]  /*13800*/  FFMA.FTZ R92, R246, c[0x0][0x2d0], -R96 ;  /* 0x0000b400f65c7a23 */ /* 0x010ff20000010860 */
[----:B------:R4:W-:Y:S01]  /*13810*/  MUFU.EX2 R153, R92 ;  /* 0x0000005c00997308 */ /* 0x0009e20000000800 */
[----:B-1----:R-:W1:Y:S01]  /*13820*/  LDSM.16.MT88.4 R88, [R211+0x1100] ;  /* 0x00110000d358783b */ /* 0x002e620000004200 */
[----:B--2---:R-:W-:Y:S08]  /*13830*/  FFMA.FTZ R84, R247, c[0x0][0x2d0], -R98 ;  /* 0x0000b400f7547a23 */ /* 0x004ff00000010862 */
[----:B------:R2:W5:Y:S01]  /*13840*/  MUFU.EX2 R191, R84 ;  /* 0x0000005400bf7308 */ /* 0x0005620000000800 */
[----:B----4-:R-:W-:Y:S02]  /*13850*/  FFMA.FTZ R92, R242, c[0x0][0x2d0], -R96 ;  /* 0x0000b400f25c7a23 */ /* 0x010fe40000010860 */
[----:B--2---:R-:W-:Y:S01]  /*13860*/  FFMA.FTZ R84, R251, c[0x0][0x2d0], -R2 ;  /* 0x0000b400fb547a23 */ /* 0x004fe20000010802 */
[-C--:B-1----:R-:W-:Y:S06]  /*13870*/  HMMA.16816.F32.BF16 R52, R76, R88.reuse, R52 ;  /* 0x000000584c34723c */ /* 0x082fec0000041834 */
[----:B------:R1:W2:Y:S02]  /*13880*/  MUFU.EX2 R155, R84 ;  /* 0x00000054009b7308 */ /* 0x0002a40000000800 */
[C---:B------:R-:W-:Y:S07]  /*13890*/  HMMA.16816.F32.BF16 R56, R80.reuse, R88, R56 ;  /* 0x000000585038723c */ /* 0x040fee0000041838 */
[--C-:B------:R-:W-:Y:S01]  /*138a0*/  FFMA.FTZ R88, R249, c[0x0][0x2d0], -R96.reuse ;  /* 0x0000b400f9587a23 */ /* 0x100fe20000010860 */
[-C--:B------:R-:W-:Y:S03]  /*138b0*/  HMMA.16816.F32.BF16 R60, R80, R90.reuse, R60 ;  /* 0x0000005a503c723c */ /* 0x080fe6000004183c */
[----:B------:R4:W-:Y:S04]  /*138c0*/  MUFU.EX2 R189, R88 ;  /* 0x0000005800bd7308 */ /* 0x0009e80000000800 */
[--C-:B------:R-:W-:Y:S01]  /*138d0*/  FFMA.FTZ R80, R252, c[0x0][0x2d0], -R97.reuse ;  /* 0x0000b400fc507a23 */ /* 0x100fe20000010861 */
[----:B------:R-:W-:Y:S01]  /*138e0*/  HMMA.16816.F32.BF16 R64, R76, R90, R64 ;  /* 0x0000005a4c40723c */ /* 0x000fe20000041840 */
[----:B-1----:R-:W1:Y:S03]  /*138f0*/  LDSM.16.MT88.4 R84, [R209+0x1900] ;  /* 0x00190000d154783b */ /* 0x002e660000004200 */
[----:B---3--:R-:W-:Y:S01]  /*13900*/  F2FP.BF16.PACK_AB R81, R192, R144 ;  /* 0x00000090c051723e */ /* 0x008fe200000010ff */
[----:B------:R3:W-:Y:S01]  /*13910*/  MUFU.EX2 R152, R80 ;  /* 0x0000005000987308 */ /* 0x0007e20000000800 */
[----:B-----5:R-:W-:Y:S02]  /*13920*/  F2FP.BF16.PACK_AB R82, R191, R190 ;  /* 0x000000bebf52723e */ /* 0x020fe400000010ff */
[----:B------:R-:W-:Y:S04]  /*13930*/  F2FP.BF16.PACK_AB R76, R199, R147 ;  /* 0x00000093c74c723e */ /* 0x000fe800000010ff */
[----:B------:R-:W-:Y:S02]  /*13940*/  F2FP.BF16.PACK_AB R77, R198, R146 ;  /* 0x00000092c64d723e */ /* 0x000fe400000010ff */
[----:B------:R-:W-:Y:S02]  /*13950*/  F2FP.BF16.PACK_AB R78, R197, R196 ;  /* 0x000000c4c54e723e */ /* 0x000fe400000010ff */
[----:B------:R-:W-:Y:S02]  /*13960*/  F2FP.BF16.PACK_AB R79, R195, R194 ;  /* 0x000000c2c34f723e */ /* 0x000fe400000010ff */
[----:B--2---:R-:W-:Y:S01]  /*13970*/  F2FP.BF16.PACK_AB R83, R154, R155 ;  /* 0x0000009b9a53723e */ /* 0x004fe200000010ff */
[----:B----4-:R-:W2:Y:S01]  /*13980*/  LDSM.16.MT88.4 R88, [R212+0x1900] ;  /* 0x00190000d458783b */ /* 0x010ea20000004200 */
[--C-:B---3--:R-:W-:Y:S01]  /*13990*/  FFMA.FTZ R80, R125, c[0x0][0x2d0], -R97.reuse ;  /* 0x0000b4007d507a23 */ /* 0x108fe20000010861 */
[----:B------:R-:W-:Y:S02]  /*139a0*/  MOV R125, R117 ;  /* 0x00000075007d7202 */ /* 0x000fe40000000f00 */
[----:B------:R-:W-:Y:S01]  /*139b0*/  MOV R117, R112 ;  /* 0x0000007000757202 */ /* 0x000fe20000000f00 */
[----:B------:R3:W-:Y:S01]  /*139c0*/  MUFU.EX2 R188, R80 ;  /* 0x0000005000bc7308 */ /* 0x0007e20000000800 */
[----:B------:R-:W-:Y:S04]  /*139d0*/  MOV R112, R187 ;  /* 0x000000bb00707202 */ /* 0x000fe80000000f00 */
[----:B------:R-:W-:Y:S01]  /*139e0*/  MOV R122, R112 ;  /* 0x00000070007a7202 */ /* 0x000fe20000000f00 */
[-C--:B-1----:R-:W-:Y:S04]  /*139f0*/  HMMA.16816.F32.BF16 R4, R76, R84.reuse, R4 ;  /* 0x000000544c04723c */ /* 0x082fe80000041804 */
[----:B------:R1:W-:Y:S01]  /*13a00*/  MUFU.EX2 R187, R92 ;  /* 0x0000005c00bb7308 */ /* 0x0003e20000000800 */
[----:B---3--:R-:W-:Y:S07]  /*13a10*/  F2FP.BF16.PACK_AB R80, R193, R145 ;  /* 0x00000091c150723e */ /* 0x008fee00000010ff */
[C---:B------:R-:W-:Y:S01]  /*13a20*/  HMMA.16816.F32.BF16 R8, R80.reuse, R84, R8 ;  /* 0x000000545008723c */ /* 0x040fe20000041808 */
[----:B-1----:R-:W1:Y:S06]  /*13a30*/  LDSM.16.MT88.4 R92, [R210+0x1900] ;  /* 0x00190000d25c783b */ /* 0x002e6c0000004200 */
[----:B------:R-:W-:Y:S01]  /*13a40*/  FFMA.FTZ R84, R243, c[0x0][0x2d0], -R96 ;  /* 0x0000b400f3547a23 */ /* 0x000fe20000010860 */
[-C--:B------:R-:W-:Y:S03]  /*13a50*/  HMMA.16816.F32.BF16 R12, R80, R86.reuse, R12 ;  /* 0x00000056500c723c */ /* 0x080fe6000004180c */
[----:B------:R3:W-:Y:S05]  /*13a60*/  MUFU.EX2 R186, R84 ;  /* 0x0000005400ba7308 */ /* 0x0007ea0000000800 */
[C---:B------:R-:W-:Y:S08]  /*13a70*/  HMMA.16816.F32.BF16 R16, R76.reuse, R86, R16 ;  /* 0x000000564c10723c */ /* 0x040ff00000041810 */
[-C--:B--2---:R-:W-:Y:S08]  /*13a80*/  HMMA.16816.F32.BF16 R20, R76, R88.reuse, R20 ;  /* 0x000000584c14723c */ /* 0x084ff00000041814 */
[C---:B------:R-:W-:Y:S04]  /*13a90*/  HMMA.16816.F32.BF16 R24, R80.reuse, R88, R24 ;  /* 0x000000585018723c */ /* 0x040fe80000041818 */
[--C-:B---3--:R-:W-:Y:S03]  /*13aa0*/  FFMA.FTZ R84, R250, c[0x0][0x2d0], -R97.reuse ;  /* 0x0000b400fa547a23 */ /* 0x108fe60000010861 */
[----:B------:R-:W-:Y:S01]  /*13ab0*/  FFMA.FTZ R88, R126, c[0x0][0x2d0], -R98 ;  /* 0x0000b4007e587a23 */ /* 0x000fe20000010862 */
[-C--:B------:R-:W-:Y:S01]  /*13ac0*/  HMMA.16816.F32.BF16 R28, R80, R90.reuse, R28 ;  /* 0x0000005a501c723c */ /* 0x080fe2000004181c */
[----:B------:R2:W-:Y:S03]  /*13ad0*/  MUFU.EX2 R185, R84 ;  /* 0x0000005400b97308 */ /* 0x0005e60000000800 */
[----:B------:R-:W-:Y:S04]  /*13ae0*/  MOV R126, R101 ;  /* 0x00000065007e7202 */ /* 0x000fe80000000f00 */
[C---:B------:R-:W-:Y:S03]  /*13af0*/  HMMA.16816.F32.BF16 R32, R76.reuse, R90, R32 ;  /* 0x0000005a4c20723c */ /* 0x040fe60000041820 */
[----:B------:R3:W-:Y:S05]  /*13b00*/  MUFU.EX2 R158, R88 ;  /* 0x00000058009e7308 */ /* 0x0007ea0000000800 */
[-C--:B-1----:R-:W-:Y:S08]  /*13b10*/  HMMA.16816.F32.BF16 R36, R76, R92.reuse, R36 ;  /* 0x0000005c4c24723c */ /* 0x082ff00000041824 */
[C---:B------:R-:W-:Y:S04]  /*13b20*/  HMMA.16816.F32.BF16 R40, R80.reuse, R92, R40 ;  /* 0x0000005c5028723c */ /* 0x040fe80000041828 */
[--C-:B--2---:R-:W-:Y:S01]  /*13b30*/  FFMA.FTZ R84, R182, c[0x0][0x2d0], -R97.reuse ;  /* 0x0000b400b6547a23 */ /* 0x104fe20000010861 */
[----:B------:R-:W-:Y:S02]  /*13b40*/  MOV R182, R184 ;  /* 0x000000b800b67202 */ /* 0x000fe40000000f00 */
[--C-:B------:R-:W-:Y:S01]  /*13b50*/  FFMA.FTZ R92, R117, c[0x0][0x2d0], -R2.reuse ;  /* 0x0000b400755c7a23 */ /* 0x100fe20000010802 */
[-C--:B------:R-:W-:Y:S01]  /*13b60*/  HMMA.16816.F32.BF16 R44, R80, R94.reuse, R44 ;  /* 0x0000005e502c723c */ /* 0x080fe2000004182c */
[----:B------:R1:W-:Y:S03]  /*13b70*/  MUFU.EX2 R184, R84 ;  /* 0x0000005400b87308 */ /* 0x0003e60000000800 */
[----:B---3--:R-:W-:Y:S01]  /*13b80*/  FFMA.FTZ R88, R125, c[0x0][0x2d0], -R2 ;  /* 0x0000b4007d587a23 */ /* 0x008fe20000010802 */
[----:B------:R-:W-:Y:S02]  /*13b90*/  MOV R117, R116 ;  /* 0x0000007400757202 */ /* 0x000fe40000000f00 */
[----:B------:R-:W-:Y:S01]  /*13ba0*/  MOV R116, R110 ;  /* 0x0000006e00747202 */ /* 0x000fe20000000f00 */
[C---:B------:R-:W-:Y:S03]  /*13bb0*/  HMMA.16816.F32.BF16 R48, R76.reuse, R94, R48 ;  /* 0x0000005e4c30723c */ /* 0x040fe60000041830 */
[----:B------:R2:W-:Y:S01]  /*13bc0*/  MUFU.EX2 R157, R88 ;  /* 0x00000058009d7308 */ /* 0x0005e20000000800 */
[----:B------:R-:W-:Y:S02]  /*13bd0*/  MOV R110, R181 ;  /* 0x000000b5006e7202 */ /* 0x000fe40000000f00 */
[----:B------:R-:W-:Y:S02]  /*13be0*/  MOV R120, R116 ;  /* 0x0000007400787202 */ /* 0x000fe40000000f00 */
[----:B------:R-:W-:Y:S04]  /*13bf0*/  MOV R125, R100 ;  /* 0x00000064007d7202 */ /* 0x000fe80000000f00 */
[----:B------:R-:W-:Y:S01]  /*13c00*/  MOV R247, R120 ;  /* 0x0000007800f77202 */ /* 0x000fe20000000f00 */
[----:B------:R3:W-:Y:S01]  /*13c10*/  MUFU.EX2 R181, R92 ;  /* 0x0000005c00b57308 */ /* 0x0007e20000000800 */
[----:B------:R-:W-:Y:S01]  /*13c20*/  MOV R120, R110 ;  /* 0x0000006e00787202 */ /* 0x000fe20000000f00 */
[----:B-1----:R-:W-:Y:S01]  /*13c30*/  FFMA.FTZ R84, R132, c[0x0][0x2d0], -R98 ;  /* 0x0000b40084547a23 */ /* 0x002fe20000010862 */
[----:B------:R-:W-:Y:S07]  /*13c40*/  MOV R132, R168 ;  /* 0x000000a800847202 */ /* 0x000fee0000000f00 */
[----:B------:R1:W-:Y:S01]  /*13c50*/  MUFU.EX2 R159, R84 ;  /* 0x00000054009f7308 */ /* 0x0003e20000000800 */
[--C-:B--2---:R-:W-:Y:S01]  /*13c60*/  FFMA.FTZ R88, R118, c[0x0][0x2d0], -R2.reuse ;  /* 0x0000b40076587a23 */ /* 0x104fe20000010802 */
[----:B------:R-:W-:Y:S04]  /*13c70*/  MOV R118, R102 ;  /* 0x0000006600767202 */ /* 0x000fe80000000f00 */
[----:B------:R-:W-:Y:S04]  /*13c80*/  MOV R236, R118 ;  /* 0x0000007600ec7202 */ /* 0x000fe80000000f00 */
[----:B------:R2:W4:Y:S01]  /*13c90*/  MUFU.EX2 R156, R88 ;  /* 0x00000058009c7308 */ /* 0x0005220000000800 */
[----:B---3--:R-:W-:Y:S09]  /*13ca0*/  FFMA.FTZ R92, R180, c[0x0][0x2d0], -R2 ;  /* 0x0000b400b45c7a23 */ /* 0x008ff20000010802 */
[----:B------:R3:W-:Y:S01]  /*13cb0*/  MUFU.EX2 R180, R92 ;  /* 0x0000005c00b47308 */ /* 0x0007e20000000800 */
[----:B-1----:R-:W1:Y:S01]  /*13cc0*/  LDSM.16.MT88.4 R84, [R211+0x1900] ;  /* 0x00190000d354783b */ /* 0x002e620000004200 */
[--C-:B--2---:R-:W-:Y:S08]  /*13cd0*/  FFMA.FTZ R88, R183, c[0x0][0x2d0], -R98.reuse ;  /* 0x0000b400b7587a23 */ /* 0x104ff00000010862 */
[----:B------:R2:W-:Y:S01]  /*13ce0*/  MUFU.EX2 R183, R88 ;  /* 0x0000005800b77308 */ /* 0x0005e20000000800 */
[--C-:B---3--:R-:W-:Y:S01]  /*13cf0*/  FFMA.FTZ R92, R117, c[0x0][0x2d0], -R97.reuse ;  /* 0x0000b400755c7a23 */ /* 0x108fe20000010861 */
[----:B------:R-:W-:Y:S08]  /*13d00*/  MOV R117, R103 ;  /* 0x0000006700757202 */ /* 0x000ff00000000f00 */
[----:B------:R3:W-:Y:S01]  /*13d10*/  MUFU.EX2 R168, R92 ;  /* 0x0000005c00a87308 */ /* 0x0007e20000000800 */
[----:B------:R-:W-:Y:S02]  /*13d20*/  MOV R239, R117 ;  /* 0x0000007500ef7202 */ /* 0x000fe40000000f00 */
[----:B------:R-:W-:Y:S01]  /*13d30*/  LDSM.16.MT88.4 R116, [R209+0x2900] ;  /* 0x00290000d174783b */ /* 0x000fe20000004200 */
[----:B--2---:R-:W-:Y:S01]  /*13d40*/  FFMA.FTZ R88, R182, c[0x0][0x2d0], -R98 ;  /* 0x0000b400b6587a23 */ /* 0x004fe20000010862 */
[-C--:B-1----:R-:W-:Y:S05]  /*13d50*/  HMMA.16816.F32.BF16 R52, R76, R84.reuse, R52 ;  /* 0x000000544c34723c */ /* 0x082fea0000041834 */
[----:B------:R1:W2:Y:S03]  /*13d60*/  MUFU.EX2 R182, R88 ;  /* 0x0000005800b67308 */ /* 0x0002a60000000800 */
        /* <DEDUP_REMOVED lines=9> */
[----:B------:R4:W5:Y:S01]  /*13e00*/  MUFU.EX2 R170, R80 ;  /* 0x0000005000aa7308 */ /* 0x0009620000000800 */
[----:B--2---:R-:W-:Y:S02]  /*13e10*/  F2FP.BF16.PACK_AB R82, R182, R183 ;  /* 0x000000b7b652723e */ /* 0x004fe400000010ff */
[----:B------:R-:W-:Y:S04]  /*13e20*/  F2FP.BF16.PACK_AB R76, R189, R153 ;  /* 0x00000099bd4c723e */ /* 0x000fe800000010ff */
[----:B------:R-:W-:Y:S02]  /*13e30*/  F2FP.BF16.PACK_AB R77, R188, R152 ;  /* 0x00000098bc4d723e */ /* 0x000fe400000010ff */
[----:B------:R-:W-:Y:S02]  /*13e40*/  F2FP.BF16.PACK_AB R78, R186, R187 ;  /* 0x000000bbba4e723e */ /* 0x000fe400000010ff */
[----:B------:R-:W-:Y:S02]  /*13e50*/  F2FP.BF16.PACK_AB R79, R184, R185 ;  /* 0x000000b9b84f723e */ /* 0x000fe400000010ff */
[----:B------:R-:W-:Y:S01]  /*13e60*/  F2FP.BF16.PACK_AB R83, R180, R181 ;  /* 0x000000b5b453723e */ /* 0x000fe200000010ff */
[----:B---3--:R-:W2:Y:S01]  /*13e70*/  LDSM.16.MT88.4 R84, [R212+0x2100] ;  /* 0x00210000d454783b */ /* 0x008ea20000004200 */
[--C-:B----4-:R-:W-:Y:S01]  /*13e80*/  FFMA.FTZ R80, R169, c[0x0][0x2d0], -R97.reuse ;  /* 0x0000b400a9507a23 */ /* 0x110fe20000010861 */
[----:B-----5:R-:W-:Y:S03]  /*13e90*/  F2FP.BF16.PACK_AB R164, R170, R171 ;  /* 0x000000abaaa4723e */ /* 0x020fe600000010ff */
[----:B------:R3:W4:Y:S01]  /*13ea0*/  MUFU.EX2 R169, R80 ;  /* 0x0000005000a97308 */ /* 0x0007220000000800 */
[-C--:B-1----:R-:W-:Y:S03]  /*13eb0*/  HMMA.16816.F32.BF16 R4, R76, R88.reuse, R4 ;  /* 0x000000584c04723c */ /* 0x082fe60000041804 */
[----:B---3--:R-:W-:Y:S02]  /*13ec0*/  F2FP.BF16.PACK_AB R80, R158, R159 ;  /* 0x0000009f9e50723e */ /* 0x008fe400000010ff */
[----:B----4-:R-:W-:Y:S05]  /*13ed0*/  F2FP.BF16.PACK_AB R165, R168, R169 ;  /* 0x000000a9a8a5723e */ /* 0x010fea00000010ff */
[C---:B------:R-:W-:Y:S07]  /*13ee0*/  HMMA.16816.F32.BF16 R8, R80.reuse, R88, R8 ;  /* 0x000000585008723c */ /* 0x040fee0000041808 */
[--C-:B------:R-:W-:Y:S01]  /*13ef0*/  FFMA.FTZ R88, R172, c[0x0][0x2d0], -R96.reuse ;  /* 0x0000b400ac587a23 */ /* 0x100fe20000010860 */
[-C--:B------:R-:W-:Y:S03]  /*13f00*/  HMMA.16816.F32.BF16 R12, R80, R90.reuse, R12 ;  /* 0x0000005a500c723c */ /* 0x080fe6000004180c */
[----:B------:R1:W-:Y:S05]  /*13f10*/  MUFU.EX2 R103, R88 ;  /* 0x0000005800677308 */ /* 0x0003ea0000000800 */
[C---:B------:R-:W-:Y:S08]  /*13f20*/  HMMA.16816.F32.BF16 R16, R76.reuse, R90, R16 ;  /* 0x0000005a4c10723c */ /* 0x040ff00000041810 */
[-C--:B--2---:R-:W-:Y:S08]  /*13f30*/  HMMA.16816.F32.BF16 R20, R76, R84.reuse, R20 ;  /* 0x000000544c14723c */ /* 0x084ff00000041814 */
[C---:B------:R-:W-:Y:S04]  /*13f40*/  HMMA.16816.F32.BF16 R24, R80.reuse, R84, R24 ;  /* 0x000000545018723c */ /* 0x040fe80000041818 */
[----:B-1----:R-:W-:Y:S03]  /*13f50*/  FFMA.FTZ R88, R173, c[0x0][0x2d0], -R96 ;  /* 0x0000b400ad587a23 */ /* 0x002fe60000010860 */
[--C-:B------:R-:W-:Y:S01]  /*13f60*/  FFMA.FTZ R84, R176, c[0x0][0x2d0], -R98.reuse ;  /* 0x0000b400b0547a23 */ /* 0x100fe20000010862 */
[-C--:B------:R-:W-:Y:S01]  /*13f70*/  HMMA.16816.F32.BF16 R28, R80, R86.reuse, R28 ;  /* 0x00000056501c723c */ /* 0x080fe2000004181c */
[----:B------:R1:W2:Y:S07]  /*13f80*/  MUFU.EX2 R102, R88 ;  /* 0x0000005800667308 */ /* 0x0002ae0000000800 */
[C---:B------:R-:W-:Y:S08]  /*13f90*/  HMMA.16816.F32.BF16 R32, R76.reuse, R86, R32 ;  /* 0x000000564c20723c */ /* 0x040ff00000041820 */
[-C--:B------:R-:W-:Y:S08]  /*13fa0*/  HMMA.16816.F32.BF16 R36, R76, R92.reuse, R36 ;  /* 0x0000005c4c24723c */ /* 0x080ff00000041824 */
[C---:B------:R-:W-:Y:S01]  /*13fb0*/  HMMA.16816.F32.BF16 R40, R80.reuse, R92, R40 ;  /* 0x0000005c5028723c */ /* 0x040fe20000041828 */
[----:B------:R-:W3:Y:S03]  /*13fc0*/  LDL.LU R93, [R1+0x14] ;  /* 0x00001400015d7983 */ /* 0x000ee60000300800 */
[--C-:B-1----:R-:W-:Y:S01]  /*13fd0*/  FFMA.FTZ R88, R174, c[0x0][0x2d0], -R97.reuse ;  /* 0x0000b400ae587a23 */ /* 0x102fe20000010861 */
[----:B------:R-:W4:Y:S01]  /*13fe0*/  LDL.LU R92, [R1+0x18] ;  /* 0x00001800015c7983 */ /* 0x000f220000300800 */
[----:B--2---:R-:W-:Y:S02]  /*13ff0*/  F2FP.BF16.PACK_AB R166, R102, R103 ;  /* 0x0000006766a6723e */ /* 0x004fe400000010ff */
[----:B------:R1:W-:Y:S01]  /*14000*/  MUFU.EX2 R101, R88 ;  /* 0x0000005800657308 */ /* 0x0003e20000000800 */
[-C--:B------:R-:W-:Y:S08]  /*14010*/  HMMA.16816.F32.BF16 R44, R80, R94.reuse, R44 ;  /* 0x0000005e502c723c */ /* 0x080ff0000004182c */
[C---:B------:R-:W-:Y:S04]  /*14020*/  HMMA.16816.F32.BF16 R48, R76.reuse, R94, R48 ;  /* 0x0000005e4c30723c */ /* 0x040fe80000041830 */
[----:B-1----:R-:W-:Y:S02]  /*14030*/  FFMA.FTZ R88, R99, c[0x0][0x2d0], -R97 ;  /* 0x0000b40063587a23 */ /* 0x002fe40000010861 */
[----:B------:R1:W-:Y:S10]  /*14040*/  MUFU.EX2 R99, R84 ;  /* 0x0000005400637308 */ /* 0x0003f40000000800 */
[----:B------:R2:W5:Y:S01]  /*14050*/  MUFU.EX2 R100, R88 ;  /* 0x0000005800647308 */ /* 0x0005620000000800 */
[----:B-1----:R-:W-:Y:S09]  /*14060*/  FFMA.FTZ R84, R177, c[0x0][0x2d0], -R98 ;  /* 0x0000b400b1547a23 */ /* 0x002ff20000010862 */
[----:B------:R1:W1:Y:S01]  /*14070*/  MUFU.EX2 R97, R84 ;  /* 0x0000005400617308 */ /* 0x0002620000000800 */
[----:B--2---:R-:W2:Y:S01]  /*14080*/  LDSM.16.MT88.4 R88, [R211+0x2100] ;  /* 0x00210000d358783b */ /* 0x004ea20000004200 */
[----:B-----5:R-:W-:Y:S01]  /*14090*/  F2FP.BF16.PACK_AB R167, R100, R101 ;  /* 0x0000006564a7723e */ /* 0x020fe200000010ff */
[--C-:B-1----:R-:W-:Y:S01]  /*140a0*/  FFMA.FTZ R84, R178, c[0x0][0x2d0], -R2.reuse ;  /* 0x0000b400b2547a23 */ /* 0x102fe20000010802 */
[----:B------:R-:W-:Y:S06]  /*140b0*/  F2FP.BF16.PACK_AB R160, R97, R99 ;  /* 0x0000006361a0723e */ /* 0x000fec00000010ff */
[----:B------:R1:W-:Y:S01]  /*140c0*/  MUFU.EX2 R87, R84 ;  /* 0x0000005400577308 */ /* 0x0003e20000000800 */
[-C--:B--2---:R-:W-:Y:S03]  /*140d0*/  HMMA.16816.F32.BF16 R52, R76, R88.reuse, R52 ;  /* 0x000000584c34723c */ /* 0x084fe60000041834 */
[--C-:B-1----:R-:W-:Y:S02]  /*140e0*/  FFMA.FTZ R84, R179, c[0x0][0x2d0], -R2.reuse ;  /* 0x0000b400b3547a23 */ /* 0x102fe40000010802 */
[----:B------:R-:W-:Y:S03]  /*140f0*/  FFMA.FTZ R2, R75, c[0x0][0x2d0], -R2 ;  /* 0x0000b4004b027a23 */ /* 0x000fe60000010802 */
[C---:B------:R-:W-:Y:S01]  /*14100*/  HMMA.16816.F32.BF16 R56, R80.reuse, R88, R56 ;  /* 0x000000585038723c */ /* 0x040fe20000041838 */
[----:B------:R1:W2:Y:S01]  /*14110*/  MUFU.EX2 R96, R84 ;  /* 0x0000005400607308 */ /* 0x0002a20000000800 */
[----:B------:R-:W5:Y:S06]  /*14120*/  LDL.LU R75, [R1+0x1c] ;  /* 0x00001c00014b7983 */ /* 0x000f6c0000300800 */
[-C--:B------:R-:W-:Y:S08]  /*14130*/  HMMA.16816.F32.BF16 R60, R80, R90.reuse, R60 ;  /* 0x0000005a503c723c */ /* 0x080ff0000004183c */
[----:B------:R-:W-:Y:S04]  /*14140*/  HMMA.16816.F32.BF16 R64, R76, R90, R64 ;  /* 0x0000005a4c40723c */ /* 0x000fe80000041840 */
[--C-:B-1----:R-:W-:Y:S02]  /*14150*/  FFMA.FTZ R84, R132, c[0x0][0x2d0], -R98.reuse ;  /* 0x0000b40084547a23 */ /* 0x102fe40000010862 */
[----:B------:R-:W1:Y:S01]  /*14160*/  LDSM.16.MT88.4 R132, [R212+0x2900] ;  /* 0x00290000d484783b */ /* 0x000e620000004200 */
[----:B--2---:R-:W-:Y:S01]  /*14170*/  F2FP.BF16.PACK_AB R161, R96, R87 ;  /* 0x0000005760a1723e */ /* 0x004fe200000010ff */
[----:B------:R2:W-:Y:S04]  /*14180*/  MUFU.EX2 R86, R84 ;  /* 0x0000005400567308 */ /* 0x0005e80000000800 */
[----:B--2---:R-:W-:Y:S06]  /*14190*/  FFMA.FTZ R84, R175, c[0x0][0x2d0], -R98 ;  /* 0x0000b400af547a23 */ /* 0x004fec0000010862 */
[----:B------:R-:W2:Y:S10]  /*141a0*/  MUFU.EX2 R85, R84 ;  /* 0x0000005400557308 */ /* 0x000eb40000000800 */
[----:B------:R-:W-:Y:S10]  /*141b0*/  MUFU.EX2 R84, R74 ;  /* 0x0000004a00547308 */ /* 0x000ff40000000800 */
[----:B------:R1:W1:Y:S01]  /*141c0*/  MUFU.EX2 R74, R2 ;  /* 0x00000002004a7308 */ /* 0x0002620000000800 */
[----:B--2---:R-:W-:Y:S01]  /*141d0*/  F2FP.BF16.PACK_AB R162, R85, R86 ;  /* 0x0000005655a2723e */ /* 0x004fe200000010ff */
[----:B-1----:R-:W2:Y:S01]  /*141e0*/  LDL.LU R2, [R1+0x20] ;  /* 0x0000200001027983 */ /* 0x002ea20000300800 */
[----:B------:R-:W-:Y:S01]  /*141f0*/  F2FP.BF16.PACK_AB R163, R74, R84 ;  /* 0x000000544aa3723e */ /* 0x000fe200000010ff */
[----:B---3--:R-:W-:Y:S01]  /*14200*/  FFMA.FTZ R73, R73, R93, R126 ;  /* 0x0000005d49497223 */ /* 0x008fe2000001007e */
[----:B------:R-:W-:Y:S02]  /*14210*/  MOV R126, R104 ;  /* 0x00000068007e7202 */ /* 0x000fe40000000f00 */
[-C--:B------:R-:W-:Y:S05]  /*14220*/  HMMA.16816.F32.BF16 R104, R164, R116.reuse, R4 ;  /* 0x00000074a468723c */ /* 0x080fea0000041804 */
[----:B----4-:R-:W-:Y:S01]  /*14230*/  FFMA.FTZ R69, R69, R92, R125 ;  /* 0x0000005c45457223 */ /* 0x010fe2000001007d */
[----:B------:R-:W-:Y:S02]  /*14240*/  MOV R125, R109 ;  /* 0x0000006d007d7202 */ /* 0x000fe40000000f00 */
[C---:B------:R-:W-:Y:S04]  /*14250*/  HMMA.16816.F32.BF16 R108, R160.reuse, R116, R8 ;  /* 0x00000074a06c723c */ /* 0x040fe80000041808 */
[----:B------:R-:W-:Y:S03]  /*14260*/  FADD.FTZ R4, R244, R69 ;  /* 0x00000045f4047221 */ /* 0x000fe60000010000 */
[----:B------:R-:W-:Y:S01]  /*14270*/  FADD.FTZ R8, R247, R73 ;  /* 0x00000049f7087221 */ /* 0x000fe20000010000 */
[-C--:B------:R-:W-:Y:S04]  /*14280*/  HMMA.16816.F32.BF16 R112, R160, R118.reuse, R12 ;  /* 0x00000076a070723c */ /* 0x080fe8000004180c */
        /* <DEDUP_REMOVED lines=9> */
[----:B------:R-:W-:Y:S04]  /*14320*/  FADD.FTZ R4, R206, R8 ;  /* 0x00000008ce047221 */ /* 0x000fe80000010000 */
[----:B------:R-:W-:Y:S02]  /*14330*/  FADD.FTZ R11, R233, R4 ;  /* 0x00000004e90b7221 */ /* 0x000fe40000010000 */
[----:B-----5:R-:W-:Y:S01]  /*14340*/  FFMA.FTZ R68, R68, R75, R239 ;  /* 0x0000004b44447223 */ /* 0x020fe200000100ef */
[----:B------:R-:W-:Y:S01]  /*14350*/  MOV R239, R150 ;  /* 0x0000009600ef7202 */ /* 0x000fe20000000f00 */
[----:B--2---:R-:W-:Y:S01]  /*14360*/  FFMA.FTZ R0, R0, R2, R236 ;  /* 0x0000000200007223 */ /* 0x004fe200000100ec */
[----:B------:R-:W-:Y:S01]  /*14370*/  MOV R236, R149 ;  /* 0x0000009500ec7202 */ /* 0x000fe20000000f00 */
[----:B------:R-:W-:Y:S01]  /*14380*/  FADD.FTZ R2, R123, R68 ;  /* 0x000000447b027221 */ /* 0x000fe20000010000 */
[----:B------:R-:W1:Y:S01]  /*14390*/  LDSM.16.MT88.4 R148, [R210+0x2900] ;  /* 0x00290000d294783b */ /* 0x000e620000004200 */
[----:B------:R-:W-:Y:S02]  /*143a0*/  FADD.FTZ R0, R122, R0 ;  /* 0x000000007a007221 */ /* 0x000fe40000010000 */
[----:B------:R-:W-:Y:S01]  /*143b0*/  FADD.FTZ R2, R248, R2 ;  /* 0x00000002f8027221 */ /* 0x000fe20000010000 */
[-C--:B------:R-:W-:Y:S03]  /*143c0*/  HMMA.16816.F32.BF16 R120, R164, R132.reuse, R20 ;  /* 0x00000084a478723c */ /* 0x080fe60000041814 */
[----:B------:R-:W-:Y:S02]  /*143d0*/  FADD.FTZ R0, R245, R0 ;  /* 0x00000000f5007221 */ /* 0x000fe40000010000 */
        /* <DEDUP_REMOVED lines=11> */
[C---:B------:R-:W-:Y:S01]  /*14490*/  HMMA.16816.F32.BF16 R132, R164.reuse, R134, R32 ;  /* 0x00000086a484723c */ /* 0x040fe20000041820 */
[----:B------:R-:W2:Y:S03]  /*144a0*/  LDSM.16.MT88.4 R4, [R211+0x2900] ;  /* 0x00290000d304783b */ /* 0x000ea60000004200 */
        /* <DEDUP_REMOVED lines=9> */
[-C--:B-1----:R-:W-:Y:S03]  /*14540*/  HMMA.16816.F32.BF16 R136, R164, R148.reuse, R36 ;  /* 0x00000094a488723c */ /* 0x082fe60000041824 */
        /* <DEDUP_REMOVED lines=62> */
[----:B------:R-:W-:Y:S01]  /*14930*/  STL [R1+0x14], R5 ;  /* 0x0000140501007387 */ /* 0x000fe20000100800 */
[----:B------:R-:W-:Y:S01]  /*14940*/  FADD.FTZ R2, R86, R2 ;  /* 0x0000000256027221 */ /* 0x000fe20000010000 */
[----:B------:R-:W-:Y:S01]  /*14950*/  MOV R100, R71 ;  /* 0x0000004700647202 */ /* 0x000fe20000000f00 */
[----:B------:R-:W-:Y:S01]  /*14960*/  FADD.FTZ R0, R96, R8 ;  /* 0x0000000860007221 */ /* 0x000fe20000010000 */
[----:B------:R-:W-:Y:S01]  /*14970*/  STL [R1+0x18], R4 ;  /* 0x0000180401007387 */ /* 0x000fe20000100800 */
[----:B------:R-:W-:Y:S02]  /*14980*/  FADD.FTZ R2, R85, R2 ;  /* 0x0000000255027221 */ /* 0x000fe40000010000 */
[----:B------:R-:W-:Y:S03]  /*14990*/  FADD.FTZ R0, R84, R0 ;  /* 0x0000000054007221 */ /* 0x000fe60000010000 */
[----:B------:R1:W-:Y:S01]  /*149a0*/  STL [R1+0x1c], R2 ;  /* 0x00001c0201007387 */ /* 0x0003e20000100800 */
[----:B------:R-:W-:Y:S05]  /*149b0*/  FADD.FTZ R0, R74, R0 ;  /* 0x000000004a007221 */ /* 0x000fea0000010000 */
[----:B------:R2:W-:Y:S01]  /*149c0*/  STL [R1+0x20], R0 ;  /* 0x0000200001007387 */ /* 0x0005e20000100800 */
[----:B-1----:R-:W-:Y:S01]  /*149d0*/  MOV R2, R72 ;  /* 0x0000004800027202 */ /* 0x002fe20000000f00 */
[----:B------:R-:W-:-:S05]  /*149e0*/  @P0 BRA `(.L_x_196) ;  /* 0xffffb53000000947 */ /* 0x000fca000383ffff */
.L_x_193:
[----:B------:R-:W-:-:S13]  /*149f0*/  ISETP.GE.AND P0, PT, R227, UR5, PT ;  /* 0x00000005e3007c0c */ /* 0x000fda000bf06270 */
[----:B------:R-:W-:Y:S05]  /*14a00*/  @!P0 BRA `(.L_x_197) ;  /* 0x00006aa000008947 */ /* 0x000fea0003800000 */
[----:B------:R-:W-:Y:S01]  /*14a10*/  IMAD.MOV.U32 R101, RZ, RZ, R71 ;  /* 0x000000ffff657224 */ /* 0x000fe200078e0047 */
[----:B------:R-:W-:Y:S01]  /*14a20*/  MOV R103, R3 ;  /* 0x0000000300677202 */ /* 0x000fe20000000f00 */
[----:B------:R-:W-:Y:S01]  /*14a30*/  IMAD.MOV.U32 R100, RZ, RZ, R72 ;  /* 0x000000ffff647224 */ /* 0x000fe200078e0048 */
[----:B------:R-:W-:Y:S02]  /*14a40*/  MOV R102, R70 ;  /* 0x0000004600667202 */ /* 0x000fe40000000f00 */
.L_x_215:
[----:B------:R-:W-:Y:S04]  /*14a50*/  DEPBAR.LE SB0, 0x0 ;  /* 0x000080000000791a */ /* 0x000fe80000000000 */
[----:B------:R-:W-:Y:S01]  /*14a60*/  BAR.SYNC.DEFER_BLOCKING 0x0 ;  /* 0x0000000000007b1d */ /* 0x000fe20000010000 */
[----:B-12---:R-:W-:Y:S01]  /*14a70*/  IMAD.WIDE.U32 R2, R234, c[0x0][0x208], RZ ;  /* 0x00008200ea027a25 */ /* 0x006fe200078e00ff */
[----:B--2---:R-:W-:Y:S05]  /*14a80*/  SHF.R.S32.HI R0, RZ, 0x1f, R234 ;  /* 0x0000001fff007819 */ /* 0x004fea00000114ea */
[----:B------:R-:W-:Y:S04]  /*14a90*/  IMAD R0, R0, c[0x0][0x208], RZ ;  /* 0x0000820000007a24 */ /* 0x000fe800078e02ff */
[----:B------:R-:W-:Y:S05]  /*14aa0*/  IMAD R0, R234, c[0x0][0x20c], R0 ;  /* 0x00008300ea007a24 */ /* 0x000fea00078e0200 */
[----:B------:R-:W-:Y:S02]  /*14ab0*/  IADD3 R3, R3, R0, RZ ;  /* 0x0000000003037210 */ /* 0x000fe40007ffe0ff */
[----:B------:R-:W-:Y:S03]  /*14ac0*/  SHF.R.S32.HI R0, RZ, 0x1f, R228 ;  /* 0x0000001fff007819 */ /* 0x000fe600000114e4 */
[----:B------:R-:W-:Y:S01]  /*14ad0*/  IMAD.WIDE.U32 R2, R228, c[0x0][0x218], R2 ;  /* 0x00008600e4027a25 */ /* 0x000fe200078e0002 */
[----:B-----5:R-:W-:Y:S03]  /*14ae0*/  LDSM.16.M88.4 R96, [R215+0x6100] ;  /* 0x00610000d760783b */ /* 0x020fe60000000200 */
[----:B------:R-:W-:Y:S05]  /*14af0*/  IMAD R0, R0, c[0x0][0x218], RZ ;  /* 0x0000860000007a24 */ /* 0x000fea00078e02ff */
[----:B------:R-:W2:Y:S04]  /*14b00*/  LDL R197, [R1+0xc] ;  /* 0x00000c0001c57983 */ /* 0x000ea80000100800 */
[----:B------:R-:W1:Y:S08]  /*14b10*/  LDSM.16.M88.4 R16, [R208+0x3100] ;  /* 0x00310000d010783b */ /* 0x000e700000000200 */
[----:B------:R-:W3:Y:S08]  /*14b20*/  LDSM.16.M88.4 R92, [R215+0x8100] ;  /* 0x00810000d75c783b */ /* 0x000ef00000000200 */
[----:B------:R-:W4:Y:S08]  /*14b30*/  LDSM.16.M88.4 R32, [R208+0x3900] ;  /* 0x00390000d020783b */ /* 0x000f300000000200 */
[----:B------:R-:W1:Y:S08]  /*14b40*/  LDSM.16.M88.4 R48, [R208+0x4100] ;  /* 0x00410000d030783b */ /* 0x000e700000000200 */
[----:B------:R-:W1:Y:S08]  /*14b50*/  LDSM.16.M88.4 R64, [R208+0x4900] ;  /* 0x00490000d040783b */ /* 0x000e700000000200 */
[----:B------:R-:W1:Y:S08]  /*14b60*/  LDSM.16.M88.4 R80, [R208+0x5100] ;  /* 0x00510000d050783b */ /* 0x000e700000000200 */
[----:B------:R-:W3:Y:S08]  /*14b70*/  LDSM.16.M88.4 R168, [R208+0x5900] ;  /* 0x00590000d0a8783b */ /* 0x000ef00000000200 */
[----:B------:R-:W-:Y:S08]  /*14b80*/  LDSM.16.M88.4 R172, [R218+0x6100] ;  /* 0x00610000daac783b */ /* 0x000ff00000000200 */
[----:B------:R-:W4:Y:S08]  /*14b90*/  LDSM.16.M88.4 R176, [R219] ;  /* 0x00000000dbb0783b */ /* 0x000f300000000200 */
[----:B------:R-:W4:Y:S08]  /*14ba0*/  LDSM.16.M88.4 R180, [R218+0x8100] ;  /* 0x00810000dab4783b */ /* 0x000f300000000200 */
[----:B------:R-:W2:Y:S01]  /*14bb0*/  LDSM.16.M88.4 R184, [R224] ;  /* 0x00000000e0b8783b */ /* 0x000ea20000000200 */
[-C--:B-1----:R-:W-:Y:S08]  /*14bc0*/  HMMA.16816.F32.BF16 R4, R96, R16.reuse, RZ ;  /* 0x000000106004723c */ /* 0x082ff000000418ff */
[C---:B---3--:R-:W-:Y:S08]  /*14bd0*/  HMMA.16816.F32.BF16 R8, R92.reuse, R16, RZ ;  /* 0x000000105c08723c */ /* 0x048ff000000418ff */
[-C--:B------:R-:W-:Y:S08]  /*14be0*/  HMMA.16816.F32.BF16 R12, R92, R18.reuse, RZ ;  /* 0x000000125c0c723c */ /* 0x080ff000000418ff */
[C---:B------:R-:W-:Y:S08]  /*14bf0*/  HMMA.16816.F32.BF16 R16, R96.reuse, R18, RZ ;  /* 0x000000126010723c */ /* 0x040ff000000418ff */
[-C--:B----4-:R-:W-:Y:S08]  /*14c00*/  HMMA.16816.F32.BF16 R20, R96, R32.reuse, RZ ;  /* 0x000000206014723c */ /* 0x090ff000000418ff */
        /* <DEDUP_REMOVED lines=19> */
[----:B------:R-:W1:Y:S07]  /*14d40*/  LDSM.16.M88.4 R168, [R223] ;  /* 0x00000000dfa8783b */ /* 0x000e6e0000000200 */
[-C--:B------:R-:W-:Y:S08]  /*14d50*/  HMMA.16816.F32.BF16 R4, R172, R176.reuse, R4 ;  /* 0x000000b0ac04723c */ /* 0x080ff00000041804 */
[C---:B------:R-:W-:Y:S08]  /*14d60*/  HMMA.16816.F32.BF16 R8, R180.reuse, R176, R8 ;  /* 0x000000b0b408723c */ /* 0x040ff00000041808 */
[-C--:B------:R-:W-:Y:S08]  /*14d70*/  HMMA.16816.F32.BF16 R12, R180, R178.reuse, R12 ;  /* 0x000000b2b40c723c */ /* 0x080ff0000004180c */
[C---:B------:R-:W-:Y:S01]  /*14d80*/  HMMA.16816.F32.BF16 R16, R172.reuse, R178, R16 ;  /* 0x000000b2ac10723c */ /* 0x040fe20000041810 */
[----:B------:R-:W3:Y:S07]  /*14d90*/  LDSM.16.M88.4 R176, [R222] ;  /* 0x00000000deb0783b */ /* 0x000eee0000000200 */
[-C--:B--2---:R-:W-:Y:S08]  /*14da0*/  HMMA.16816.F32.BF16 R20, R172, R184.reuse, R20 ;  /* 0x000000b8ac14723c */ /* 0x084ff00000041814 */
[C---:B------:R-:W-:Y:S07]  /*14db0*/  HMMA.16816.F32.BF16 R24, R180.reuse, R184, R24 ;  /* 0x000000b8b418723c */ /* 0x040fee0000041818 */
[----:B------:R-:W-:Y:S01]  /*14dc0*/  IMAD R184, R228, c[0x0][0x21c], R0 ;  /* 0x00008700e4b87a24 */ /* 0x000fe200078e0200 */
[-C--:B------:R-:W-:Y:S04]  /*14dd0*/  HMMA.16816.F32.BF16 R28, R180, R186.reuse, R28 ;  /* 0x000000bab41c723c */ /* 0x080fe8000004181c */
[----:B------:R-:W-:Y:S04]  /*14de0*/  IADD3 R0, P0, R2, UR44, RZ ;  /* 0x0000002c02007c10 */ /* 0x000fe8000ff1e0ff */
[C---:B------:R-:W-:Y:S04]  /*14df0*/  HMMA.16816.F32.BF16 R32, R172.reuse, R186, R32 ;  /* 0x000000baac20723c */ /* 0x040fe80000041820 */
[----:B------:R-:W-:Y:S02]  /*14e00*/  IADD3.X R3, R3, UR9, R184, P0, !PT ;  /* 0x0000000903037c10 */ /* 0x000fe400087fe4b8 */
[C---:B------:R-:W-:Y:S02]  /*14e10*/  LEA R2, P0, R0.reuse, c[0x0][0x1f8], 0x1 ;  /* 0x00007e0000027a11 */ /* 0x040fe400078008ff */
[-C--:B-1----:R-:W-:Y:S03]  /*14e20*/  HMMA.16816.F32.BF16 R36, R172, R168.reuse, R36 ;  /* 0x000000a8ac24723c */ /* 0x082fe60000041824 */
[----:B------:R-:W-:Y:S01]  /*14e30*/  SHFL.IDX PT, R193, R2, 0x4, 0x181f ;  /* 0x00981f0002c17f89 */ /* 0x000fe200000e0000 */
[----:B------:R-:W-:Y:S04]  /*14e40*/  LEA.HI.X R0, R0, c[0x0][0x1fc], R3, 0x1, P0 ;  /* 0x00007f0000007a11 */ /* 0x000fe800000f0c03 */
[C---:B------:R-:W-:Y:S03]  /*14e50*/  HMMA.16816.F32.BF16 R40, R180.reuse, R168, R40 ;  /* 0x000000a8b428723c */ /* 0x040fe60000041828 */
[----:B------:R-:W-:Y:S05]  /*14e60*/  SHFL.IDX PT, R194, R2, 0x5, 0x181f ;  /* 0x00b81f0002c27f89 */ /* 0x000fea00000e0000 */
[-C--:B------:R-:W-:Y:S03]  /*14e70*/  HMMA.16816.F32.BF16 R44, R180, R170.reuse, R44 ;  /* 0x000000aab42c723c */ /* 0x080fe6000004182c */
[----:B------:R-:W-:Y:S05]  /*14e80*/  SHFL.IDX PT, R185, R0, RZ, 0x181f ;  /* 0x00181fff00b97589 */ /* 0x000fea00000e0000 */
[C---:B------:R-:W-:Y:S03]  /*14e90*/  HMMA.16816.F32.BF16 R48, R172.reuse, R170, R48 ;  /* 0x000000aaac30723c */ /* 0x040fe60000041830 */
[----:B------:R-:W1:Y:S05]  /*14ea0*/  LDSM.16.M88.4 R168, [R221] ;  /* 0x00000000dda8783b */ /* 0x000e6a0000000200 */
[-C--:B---3--:R-:W-:Y:S03]  /*14eb0*/  HMMA.16816.F32.BF16 R52, R172, R176.reuse, R52 ;  /* 0x000000b0ac34723c */ /* 0x088fe60000041834 */
[----:B------:R-:W-:Y:S05]  /*14ec0*/  SHFL.IDX PT, R184, R0, 0x1, 0x181f ;  /* 0x00381f0000b87f89 */ /* 0x000fea00000e0000 */
[C---:B------:R-:W-:Y:S03]  /*14ed0*/  HMMA.16816.F32.BF16 R56, R180.reuse, R176, R56 ;  /* 0x000000b0b438723c */ /* 0x040fe60000041838 */
[----:B------:R-:W-:Y:S05]  /*14ee0*/  SHFL.IDX PT, R192, R0, 0x2, 0x181f ;  /* 0x00581f0000c07f89 */ /* 0x000fea00000e0000 */
[-C--:B------:R-:W-:Y:S03]  /*14ef0*/  HMMA.16816.F32.BF16 R60, R180, R178.reuse, R60 ;  /* 0x000000b2b43c723c */ /* 0x080fe6000004183c */
[----:B------:R-:W-:Y:S05]  /*14f00*/  SHFL.IDX PT, R196, R0, 0x3, 0x181f ;  /* 0x00781f0000c47f89 */ /* 0x000fea00000e0000 */
[C---:B------:R-:W-:Y:S03]  /*14f10*/  HMMA.16816.F32.BF16 R64, R172.reuse, R178, R64 ;  /* 0x000000b2ac40723c */ /* 0x040fe60000041840 */
[----:B------:R-:W-:Y:S05]  /*14f20*/  SHFL.IDX PT, R195, R0, 0x4, 0x181f ;  /* 0x00981f0000c37f89 */ /* 0x000fea00000e0000 */
[-C--:B-1----:R-:W-:Y:S03]  /*14f30*/  HMMA.16816.F32.BF16 R68, R172, R168.reuse, R68 ;  /* 0x000000a8ac44723c */ /* 0x082fe60000041844 */
[----:B------:R-:W-:Y:S05]  /*14f40*/  SHFL.IDX PT, R3, R2, RZ, 0x181f ;  /* 0x00181fff02037589 */ /* 0x000fea00000e0000 */
[C---:B------:R-:W-:Y:S03]  /*14f50*/  HMMA.16816.F32.BF16 R72, R180.reuse, R168, R72 ;  /* 0x000000a8b448723c */ /* 0x040fe60000041848 */
[----:B------:R-:W1:Y:S05]  /*14f60*/  SHFL.IDX PT, R190, R2, 0x1, 0x181f ;  /* 0x00381f0002be7f89 */ /* 0x000e6a00000e0000 */
[-C--:B------:R-:W-:Y:S03]  /*14f70*/  HMMA.16816.F32.BF16 R76, R180, R170.reuse, R76 ;  /* 0x000000aab44c723c */ /* 0x080fe6000004184c */
[----:B------:R-:W2:Y:S05]  /*14f80*/  SHFL.IDX PT, R188, R2, 0x2, 0x181f ;  /* 0x00581f0002bc7f89 */ /* 0x000eaa00000e0000 */
[C---:B------:R-:W-:Y:S03]  /*14f90*/  HMMA.16816.F32.BF16 R80, R172.reuse, R170, R80 ;  /* 0x000000aaac50723c */ /* 0x040fe60000041850 */
[----:B------:R3:W-:Y:S01]  /*14fa0*/  SHFL.IDX PT, R189, R2, 0x3, 0x181f ;  /* 0x00781f0002bd7f89 */ /* 0x0007e200000e0000 */
[-C--:B-1----:R-:W-:Y:S07]  /*14fb0*/  IADD3 R190, P0, R190, R226.reuse, RZ ;  /* 0x000000e2bebe7210 */ /* 0x082fee0007f1e0ff */
[----:B------:R-:W-:Y:S01]  /*14fc0*/  SHFL.IDX PT, R0, R0, 0x5, 0x181f ;  /* 0x00b81f0000007f89 */ /* 0x000fe200000e0000 */
[-C--:B------:R-:W-:Y:S02]  /*14fd0*/  IADD3.X R191, R184, R225.reuse, RZ, P0, !PT ;  /* 0x000000e1b8bf7210 */ /* 0x080fe400007fe4ff */
[-C--:B--2---:R-:W-:Y:S02]  /*14fe0*/  IADD3 R188, P0, R188, R226.reuse, RZ ;  /* 0x000000e2bcbc7210 */ /* 0x084fe40007f1e0ff */
[-C--:B---3--:R-:W-:Y:S04]  /*14ff0*/  IADD3 R2, P1, R3, R226.reuse, RZ ;  /* 0x000000e203027210 */ /* 0x088fe80007f3e0ff */
[-C--:B------:R-:W-:Y:S02]  /*15000*/  IADD3.X R3, R185, R225.reuse, RZ, P1, !PT ;  /* 0x000000e1b9037210 */ /* 0x080fe40000ffe4ff */
[----:B------:R-:W1:Y:S01]  /*15010*/  LDSM.16.M88.4 R184, [R220] ;  /* 0x00000000dcb8783b */ /* 0x000e620000000200 */
[-C--:B------:R-:W-:Y:S04]  /*15020*/  IADD3 R176, P1, R193, R226.reuse, RZ ;  /* 0x000000e2c1b07210 */ /* 0x080fe80007f3e0ff */
[-C--:B------:R-:W-:Y:S03]  /*15030*/  IADD3.X R177, R195, R225.reuse, RZ, P1, !PT ;  /* 0x000000e1c3b17210 */ /* 0x080fe60000ffe4ff */
[----:B------:R-:W-:Y:S01]  /*15040*/  @!PT LDS RZ, [RZ] ;  /* 0x00000000fffff984 */ /* 0x000fe20000000800 */
[----:B------:R-:W-:Y:S01]  /*15050*/  @!PT LDS RZ, [RZ] ;  /* 0x00000000fffff984 */ /* 0x000fe20000000800 */
[----:B------:R-:W-:Y:S01]  /*15060*/  @!PT LDS RZ, [RZ] ;  /* 0x00000000fffff984 */ /* 0x000fe20000000800 */
[----:B------:R2:W-:Y:S08]  /*15070*/  LDGSTS.E.BYPASS.LTC128B.128 [R197], [R2.64], !P3 ;  /* 0x0000000002c57fae */ /* 0x0005f0000d901d70 */
[----:B------:R3:W-:Y:S01]  /*15080*/  LDGSTS.E.BYPASS.LTC128B.128 [R197+0x800], [R190.64], !P3 ;  /* 0x00800000bec57fae */ /* 0x0007e2000d901d70 */
[-C--:B-1----:R-:W-:Y:S03]  /*15090*/  HMMA.16816.F32.BF16 R84, R172, R184.reuse, R84 ;  /* 0x000000b8ac54723c */ /* 0x082fe60000041854 */
[-C--:B---3--:R-:W-:Y:S02]  /*150a0*/  IADD3 R190, P2, R189, R226.reuse, RZ ;  /* 0x000000e2bdbe7210 */ /* 0x088fe40007f5e0ff */
[-C--:B------:R-:W-:Y:S02]  /*150b0*/  IADD3.X R189, R192, R225.reuse, RZ, P0, !PT ;  /* 0x000000e1c0bd7210 */ /* 0x080fe400007fe4ff */
[-C--:B------:R-:W-:Y:S01]  /*150c0*/  IADD3.X R191, R196, R225.reuse, RZ, P2, !PT ;  /* 0x000000e1c4bf7210 */ /* 0x080fe200017fe4ff */
[C---:B------:R-:W-:Y:S02]  /*150d0*/  HMMA.16816.F32.BF16 R88, R180.reuse, R184, R88 ;  /* 0x000000b8b458723c */ /* 0x040fe40000041858 */
[----:B------:R1:W-:Y:S02]  /*150e0*/  LDGSTS.E.BYPASS.LTC128B.128 [R197+0x1000], [R188.64], !P3 ;  /* 0x01000000bcc57fae */ /* 0x0003e4000d901d70 */
[----:B--2---:R-:W-:Y:S04]  /*150f0*/  IADD3 R2, P0, R194, R226, RZ ;  /* 0x000000e2c2027210 */ /* 0x004fe80007f1e0ff */
[----:B------:R-:W-:Y:S01]  /*15100*/  IADD3.X R3, R0, R225, RZ, P0, !PT ;  /* 0x000000e100037210 */ /* 0x000fe200007fe4ff */
[-C--:B------:R-:W-:Y:S01]  /*15110*/  HMMA.16816.F32.BF16 R92, R180, R186.reuse, R92 ;  /* 0x000000bab45c723c */ /* 0x080fe2000004185c */
[----:B------:R1:W-:Y:S02]  /*15120*/  LDGSTS.E.BYPASS.LTC128B.128 [R197+0x1800], [R190.64], !P3 ;  /* 0x01800000bec57fae */ /* 0x0003e4000d901d70 */
[----:B------:R-:W-:Y:S05]  /*15130*/  ISETP.GT.AND P0, PT, R227, UR5, PT ;  /* 0x00000005e3007c0c */ /* 0x000fea000bf04270 */
[----:B------:R-:W-:Y:S01]  /*15140*/  HMMA.16816.F32.BF16 R96, R172, R186, R96 ;  /* 0x000000baac60723c */ /* 0x000fe20000041860 */
[----:B------:R2:W-:Y:S08]  /*15150*/  LDGSTS.E.BYPASS.LTC128B.128 [R197+0x2000], [R176.64], !P3 ;  /* 0x02000000b0c57fae */ /* 0x0005f0000d901d70 */
[----:B------:R3:W-:Y:S08]  /*15160*/  LDGSTS.E.BYPASS.LTC128B.128 [R197+0x2800], [R2.64], !P3 ;  /* 0x0280000002c57fae */ /* 0x0007f0000d901d70 */
[----:B------:R-:W-:Y:S08]  /*15170*/  LDSM.16.M88.4 R192, [R216+0x8100] ;  /* 0x00810000d8c0783b */ /* 0x000ff00000000200 */
[----:B------:R-:W0:Y:S08]  /*15180*/  LDGDEPBAR ;  /* 0x00000000000079af */ /* 0x000e300000000000 */
[----:B--2---:R-:W-:Y:S08]  /*15190*/  LDSM.16.M88.4 R176, [R216+0x6100] ;  /* 0x00610000d8b0783b */ /* 0x004ff00000000200 */
[----:B-1----:R-:W1:Y:S08]  /*151a0*/  LDSM.16.M88.4 R188, [R214+0x3100] ;  /* 0x00310000d6bc783b */ /* 0x002e700000000200 */
[----:B---3--:R-:W2:Y:S08]  /*151b0*/  LDSM.16.M88.4 R196, [R214+0x3900] ;  /* 0x00390000d6c4783b */ /* 0x008eb00000000200 */
[----:B------:R-:W3:Y:S08]  /*151c0*/  LDSM.16.M88.4 R200, [R214+0x4100] ;  /* 0x00410000d6c8783b */ /* 0x000ef00000000200 */
[----:B------:R-:W4:Y:S08]  /*151d0*/  LDSM.16.M88.4 R168, [R214+0x4900] ;  /* 0x00490000d6a8783b */ /* 0x000f300000000200 */
[----:B------:R-:W2:Y:S08]  /*151e0*/  LDSM.16.M88.4 R180, [R214+0x5100] ;  /* 0x00510000d6b4783b */ /* 0x000eb00000000200 */
[----:B------:R-:W3:Y:S01]  /*151f0*/  LDSM.16.M88.4 R204, [R214+0x5900] ;  /* 0x00590000d6cc783b */ /* 0x000ee20000000200 */
[-C--:B-1----:R-:W-:Y:S07]  /*15200*/  HMMA.16816.F32.BF16 R4, R176, R188.reuse, R4 ;  /* 0x000000bcb004723c */ /* 0x082fee0000041804 */
[----:B------:R-:W-:Y:S01]  /*15210*/  LDSM.16.M88.4 R172, [R217+0x6100] ;  /* 0x00610000d9ac783b */ /* 0x000fe20000000200 */
[C---:B------:R-:W-:Y:S07]  /*15220*/  HMMA.16816.F32.BF16 R8, R192.reuse, R188, R8 ;  /* 0x000000bcc008723c */ /* 0x040fee0000041808 */
[----:B------:R-:W1:Y:S01]  /*15230*/  LDSM.16.M88.4 R184, [R213] ;  /* 0x00000000d5b8783b */ /* 0x000e620000000200 */
[-C--:B------:R-:W-:Y:S08]  /*15240*/  HMMA.16816.F32.BF16 R12, R192, R190.reuse, R12 ;  /* 0x000000bec00c723c */ /* 0x080ff0000004180c */
[C---:B------:R-:W-:Y:S01]  /*15250*/  HMMA.16816.F32.BF16 R16, R176.reuse, R190, R16 ;  /* 0x000000beb010723c */ /* 0x040fe20000041810 */
[----:B------:R-:W1:Y:S07]  /*15260*/  LDSM.16.M88.4 R188, [R217+0x8100] ;  /* 0x00810000d9bc783b */ /* 0x000e6e0000000200 */
[-C--:B--2---:R-:W-:Y:S08]  /*15270*/  HMMA.16816.F32.BF16 R20, R176, R196.reuse, R20 ;  /* 0x000000c4b014723c */ /* 0x084ff00000041814 */
[C---:B------:R-:W-:Y:S08]  /*15280*/  HMMA.16816.F32.BF16 R24, R192.reuse, R196, R24 ;  /* 0x000000c4c018723c */ /* 0x040ff00000041818 */
[-C--:B------:R-:W-:Y:S08]  /*15290*/  HMMA.16816.F32.BF16 R28, R192, R198.reuse, R28 ;  /* 0x000000c6c01c723c */ /* 0x080ff0000004181c */
[C---:B------:R-:W-:Y:S08]  /*152a0*/  HMMA.16816.F32.BF16 R32, R176.reuse, R198, R32 ;  /* 0x000000c6b020723c */ /* 0x040ff00000041820 */
        /* <DEDUP_REMOVED lines=17> */
[C---:B------:R-:W-:Y:S08]  /*153c0*/  HMMA.16816.F32.BF16 R8, R188.reuse, R184, R8 ;  /* 0x000000b8bc08723c */ /* 0x040ff00000041808 */
        /* <DEDUP_REMOVED lines=54> */
[----:B------:R4:W2:Y:S01]  /*15730*/  MUFU.TANH R182, R19 ;  /* 0x0000001300b67308 */ /* 0x0008a20000002400 */
[-C--:B------:R-:W-:Y:S03]  /*15740*/  HMMA.16816.F32.BF16 R44, R188, R10.reuse, R44 ;  /* 0x0000000abc2c723c */ /* 0x080fe6000004182c */
[----:B------:R-:W-:Y:S02]  /*15750*/  FMUL.FTZ R27, R27, c[0x0][0x320] ;  /* 0x0000c8001b1b7a20 */ /* 0x000fe40000410000 */
[----:B------:R-:W-:Y:S02]  /*15760*/  FMUL.FTZ R28, R28, c[0x0][0x320] ;  /* 0x0000c8001c1c7a20 */ /* 0x000fe40000410000 */
[----:B------:R-:W-:Y:S01]  /*15770*/  FMUL.FTZ R36, R36, c[0x0][0x320] ;  /* 0x0000c80024247a20 */ /* 0x000fe20000410000 */
[C---:B------:R-:W-:Y:S01]  /*15780*/  HMMA.16816.F32.BF16 R48, R172.reuse, R10, R48 ;  /* 0x0000000aac30723c */ /* 0x040fe20000041830 */
[----:B------:R-:W2:Y:S01]  /*15790*/  MUFU.TANH R20, R20 ;  /* 0x0000001400147308 */ /* 0x000ea20000002400 */
[----:B------:R-:W2:Y:S02]  /*157a0*/  LDSM.16.M88.4 R8, [R213+0x2000] ;  /* 0x00200000d508783b */ /* 0x000ea40000000200 */
        /* <DEDUP_REMOVED lines=8> */
[----:B------:R4:W1:Y:S01]  /*15830*/  MUFU.TANH R179, R22 ;  /* 0x0000001600b37308 */ /* 0x0008620000002400 */
[----:B------:R-:W-:Y:S02]  /*15840*/  FMUL.FTZ R34, R34, c[0x0][0x320] ;  /* 0x0000c80022227a20 */ /* 0x000fe40000410000 */
[-C--:B------:R-:W-:Y:S04]  /*15850*/  HMMA.16816.F32.BF16 R60, R188, R6.reuse, R60 ;  /* 0x00000006bc3c723c */ /* 0x080fe8000004183c */
[----:B------:R-:W-:Y:S02]  /*15860*/  FMUL.FTZ R48, R48, c[0x0][0x320] ;  /* 0x0000c80030307a20 */ /* 0x000fe40000410000 */
[----:B------:R-:W-:Y:S01]  /*15870*/  FMUL.FTZ R49, R49, c[0x0][0x320] ;  /* 0x0000c80031317a20 */ /* 0x000fe20000410000 */
[----:B------:R4:W1:Y:S01]  /*15880*/  MUFU.TANH R170, R23 ;  /* 0x0000001700aa7308 */ /* 0x0008620000002400 */
[C---:B------:R-:W-:Y:S01]  /*15890*/  HMMA.16816.F32.BF16 R64, R172.reuse, R6, R64 ;  /* 0x00000006ac40723c */ /* 0x040fe20000041840 */
[----:B------:R-:W1:Y:S01]  /*158a0*/  LDSM.16.M88.4 R4, [R213+0x2800] ;  /* 0x00280000d504783b */ /* 0x000e620000000200 */
[----:B------:R-:W-:Y:S04]  /*158b0*/  DEPBAR.LE SB0, 0x0 ;  /* 0x000080000000791a */ /* 0x000fe80000000000 */
[----:B------:R-:W-:Y:S02]  /*158c0*/  FMUL.FTZ R50, R50, c[0x0][0x320] ;  /* 0x0000c80032327a20 */ /* 0x000fe40000410000 */
[----:B------:R-:W-:Y:S01]  /*158d0*/  FMUL.FTZ R51, R51, c[0x0][0x320] ;  /* 0x0000c80033337a20 */ /* 0x000fe20000410000 */
[----:B------:R4:W1:Y:S01]  /*158e0*/  MUFU.TANH R207, R24 ;  /* 0x0000001800cf7308 */ /* 0x0008620000002400 */
[----:B------:R-:W-:Y:S01]  /*158f0*/  BAR.SYNC.DEFER_BLOCKING 0x0 ;  /* 0x0000000000007b1d */ /* 0x000fe20000010000 */
[-C--:B--2---:R-:W-:Y:S05]  /*15900*/  HMMA.16816.F32.BF16 R68, R172, R8.reuse, R68 ;  /* 0x00000008ac44723c */ /* 0x084fea0000041844 */
[----:B------:R-:W-:Y:S02]  /*15910*/  FMUL.FTZ R52, R52, c[0x0][0x320] ;  /* 0x0000c80034347a20 */ /* 0x000fe40000410000 */
[----:B------:R-:W-:Y:S01]  /*15920*/  FMUL.FTZ R53, R53, c[0x0][0x320] ;  /* 0x0000c80035357a20 */ /* 0x000fe20000410000 */
[----:B------:R4:W2:Y:S01]  /*15930*/  MUFU.TANH R206, R25 ;  /* 0x0000001900ce7308 */ /* 0x0008a20000002400 */
[C---:B------:R-:W-:Y:S04]  /*15940*/  HMMA.16816.F32.BF16 R72, R188.reuse, R8, R72 ;  /* 0x00000008bc48723c */ /* 0x040fe80000041848 */
[----:B------:R-:W-:Y:S02]  /*15950*/  FMUL.FTZ R54, R54, c[0x0][0x320] ;  /* 0x0000c80036367a20 */ /* 0x000fe40000410000 */
[----:B------:R-:W-:Y:S02]  /*15960*/  FMUL.FTZ R55, R55, c[0x0][0x320] ;  /* 0x0000c80037377a20 */ /* 0x000fe40000410000 */
[-C--:B------:R-:W-:Y:S01]  /*15970*/  HMMA.16816.F32.BF16 R76, R188, R10.reuse, R76 ;  /* 0x0000000abc4c723c */ /* 0x080fe2000004184c */
[----:B------:R4:W2:Y:S03]  /*15980*/  MUFU.TANH R238, R26 ;  /* 0x0000001a00ee7308 */ /* 0x0008a60000002400 */
[----:B------:R-:W-:Y:S02]  /*15990*/  FMUL.FTZ R56, R56, c[0x0][0x320] ;  /* 0x0000c80038387a20 */ /* 0x000fe40000410000 */
[----:B------:R-:W-:Y:S02]  /*159a0*/  FMUL.FTZ R59, R59, c[0x0][0x320] ;  /* 0x0000c8003b3b7a20 */ /* 0x000fe40000410000 */
[C---:B------:R-:W-:Y:S03]  /*159b0*/  HMMA.16816.F32.BF16 R80, R172.reuse, R10, R80 ;  /* 0x0000000aac50723c */ /* 0x040fe60000041850 */
[----:B------:R4:W2:Y:S01]  /*159c0*/  MUFU.TANH R237, R27 ;  /* 0x0000001b00ed7308 */ /* 0x0008a20000002400 */
[----:B------:R-:W-:Y:S02]  /*159d0*/  FMUL.FTZ R60, R60, c[0x0][0x320] ;  /* 0x0000c8003c3c7a20 */ /* 0x000fe40000410000 */
[----:B------:R-:W-:Y:S02]  /*159e0*/  FMUL.FTZ R61, R61, c[0x0][0x320] ;  /* 0x0000c8003d3d7a20 */ /* 0x000fe40000410000 */
[-C--:B-1----:R-:W-:Y:S04]  /*159f0*/  HMMA.16816.F32.BF16 R84, R172, R4.reuse, R84 ;  /* 0x00000004ac54723c */ /* 0x082fe80000041854 */
        /* <DEDUP_REMOVED lines=186> */
.L_x_198:
        /* <DEDUP_REMOVED lines=12> */
[----:B---3--:R-:W-:Y:S01]  /*16660*/  IADD3 R7, -R3, 0x1, R2 ;  /* 0x0000000103077810 */ /* 0x008fe20007ffe102 */
[----:B------:R-:W-:Y:S03]  /*16670*/  IMAD.IADD R8, R2, 0x1, -R3 ;  /* 0x0000000102087824 */ /* 0x000fe600078e0a03 */
[----:B------:R-:W-:Y:S04]  /*16680*/  IADD3 R7, R7, -c[0x0][0x168], R0 ;  /* 0x80005a0007077a10 */ /* 0x000fe80007ffe000 */
[C---:B------:R-:W-:Y:S02]  /*16690*/  IADD3 R6, R7.reuse, c[0x0][0x328], RZ ;  /* 0x0000ca0007067a10 */ /* 0x040fe40007ffe0ff */
[----:B------:R-:W-:Y:S03]  /*166a0*/  IADD3 R7, R7, UR12, RZ ;  /* 0x0000000c07077c10 */ /* 0x000fe6000fffe0ff */
[--C-:B-1----:R-:W-:Y:S02]  /*166b0*/  IMAD.IADD R3, R6, 0x1, R4.reuse ;  /* 0x0000000106037824 */ /* 0x102fe400078e0204 */
[----:B------:R-:W-:Y:S01]  /*166c0*/  IMAD.IADD R0, R7, 0x1, R4 ;  /* 0x0000000107007824 */ /* 0x000fe200078e0204 */
[----:B------:R-:W-:-:S05]  /*166d0*/  @P0 BRA `(.L_x_199) ;  /* 0x0000019000000947 */ /* 0x000fca0003800000 */
[----:B------:R-:W-:Y:S01]  /*166e0*/  MOV R9, c[0x0][0x2ac] ;  /* 0x0000ab0000097a02 */ /* 0x000fe20000000f00 */
        /* <DEDUP_REMOVED lines=14> */
.L_x_201:
[----:B------:R-:W-:Y:S04]  /*167d0*/  MOV R9, c[0x0][0x32c] ;  /* 0x0000cb0000097a02 */ /* 0x000fe80000000f00 */
[----:B------:R-:W-:Y:S11]  /*167e0*/  ISETP.NE.AND P0, PT, R9, 0x1, PT ;  /* 0x000000010900780c */ /* 0x000ff60003f05270 */
[----:B------:R-:W-:Y:S02]  /*167f0*/  @!UPT UIADD3 URZ, URZ, URZ, URZ ;  /* 0x0000003f3f3ff290 */ /* 0x000fe4000fffe03f */
[----:B------:R-:W-:Y:S05]  /*16800*/  @P0 IMAD.HI.U32 R9, R4, c[0x0][0x330], RZ ;  /* 0x0000cc0004090a27 */ /* 0x000fea00078e00ff */
[----:B------:R-:W-:Y:S02]  /*16810*/  @P0 SHF.R.U32.HI R4, RZ, c[0x0][0x334], R9 ;  /* 0x0000cd00ff040a19 */ /* 0x000fe40000011609 */
.L_x_202:
[----:B------:R-:W-:Y:S05]  /*16820*/  BSYNC B0 ;  /* 0x0000000000007941 */ /* 0x000fea0003800000 */
.L_x_200:
[----:B------:R-:W-:Y:S05]  /*16830*/  IMAD R4, R4, c[0x0][0x32c], R8 ;  /* 0x0000cb0004047a24 */ /* 0x000fea00078e0208 */
[----:B------:R-:W-:Y:S02]  /*16840*/  IADD3 R9, R4, c[0x0][0x32c], RZ ;  /* 0x0000cb0004097a10 */ /* 0x000fe40007ffe0ff */
[----:B------:R-:W-:Y:S02]  /*16850*/  IMNMX R0, R0, R4, !PT ;  /* 0x0000000400007217 */ /* 0x000fe40007800200 */
[----:B------:R-:W-:Y:S02]  /*16860*/  IMNMX R3, R3, R9, PT ;  /* 0x0000000903037217 */ /* 0x000fe40003800200 */
.L_x_199:
[C---:B------:R-:W-:Y:S02]  /*16870*/  ISETP.GE.AND P0, PT, R2.reuse, 0x2, PT ;  /* 0x000000020200780c */ /* 0x040fe40003f06270 */
[----:B------:R-:W-:Y:S02]  /*16880*/  ISETP.GE.AND P2, PT, R2, 0xa, PT ;  /* 0x0000000a0200780c */ /* 0x000fe40003f46270 */
[----:B------:R-:W-:Y:S02]  /*16890*/  P2R R26, PR, RZ, 0x1 ;  /* 0x00000001ff1a7803 */ /* 0x000fe40000000000 */
[----:B------:R-:W-:Y:S02]  /*168a0*/  ISETP.GT.AND P0, PT, R0, 0x1, !P0 ;  /* 0x000000010000780c */ /* 0x000fe40004704270 */
        /* <DEDUP_REMOVED lines=9> */
[----:B------:R-:W-:Y:S02]  /*16940*/  ISETP.LT.OR P1, PT, R3, 0x9, P1 ;  /* 0x000000090300780c */ /* 0x000fe40000f21670 */
[----:B------:R-:W-:Y:S02]  /*16950*/  FSEL R34, R17, -INF , !P0 ;  /* 0xff80000011227808 */ /* 0x000fe40004000000 */
[----:B------:R-:W-:Y:S02]  /*16960*/  ISETP.GT.AND P0, PT, R0, 0x10, !P2 ;  /* 0x000000100000780c */ /* 0x000fe40005704270 */
[----:B------:R-:W-:Y:S02]  /*16970*/  FSEL R32, R16, -INF , !P1 ;  /* 0xff80000010207808 */ /* 0x000fe40004800000 */
        /* <DEDUP_REMOVED lines=90> */
[C---:B------:R-:W-:Y:S04]  /*16f20*/  ISETP.LT.OR P0, PT, R3.reuse, 0x59, P0 ;  /* 0x000000590300780c */ /* 0x040fe80000701670 */
[----:B------:R-:W-:Y:S02]  /*16f30*/  FSEL R251, R96, -INF , !P0 ;  /* 0xff80000060fb7808 */ /* 0x000fe40004000000 */
[----:B------:R-:W-:Y:S04]  /*16f40*/  ISETP.GT.AND P0, PT, R0, RZ, !P2 ;  /* 0x000000ff0000720c */ /* 0x000fe80005704270 */
[C---:B------:R-:W-:Y:S04]  /*16f50*/  ISETP.LT.OR P0, PT, R3.reuse, 0x1, P0 ;  /* 0x000000010300780c */ /* 0x040fe80000701670 */
[----:B------:R-:W-:Y:S02]  /*16f60*/  FSEL R29, R200, -INF , !P0 ;  /* 0xff800000c81d7808 */ /* 0x000fe40004000000 */
[----:B------:R-:W-:Y:S04]  /*16f70*/  ISETP.GE.AND P0, PT, R2, 0x5a, PT ;  /* 0x0000005a0200780c */ /* 0x000fe80003f06270 */
[----:B------:R-:W-:Y:S04]  /*16f80*/  ISETP.GT.AND P2, PT, R0, 0x59, !P0 ;  /* 0x000000590000780c */ /* 0x000fe80004744270 */
[----:B------:R-:W-:Y:S02]  /*16f90*/  ISETP.LT.OR P2, PT, R3, 0x5a, P2 ;  /* 0x0000005a0300780c */ /* 0x000fe40001741670 */
[----:B------:R-:W1:Y:S02]  /*16fa0*/  SHFL.IDX PT, R3, R5, 0x1, 0x1c1f ;  /* 0x003c1f0005037f89 */ /* 0x000e6400000e0000 */
[----:B------:R-:W-:Y:S02]  /*16fb0*/  FSEL R252, R97, -INF , !P2 ;  /* 0xff80000061fc7808 */ /* 0x000fe40005000000 */
[----:B------:R-:W-:Y:S01]  /*16fc0*/  PLOP3.LUT P2, PT, PT, PT, UP0, 0x40, 0x0 ;  /* 0x000000000000781c */ /* 0x000fe20003f4e808 */
[--C-:B-1----:R-:W-:Y:S02]  /*16fd0*/  IMAD.IADD R2, R6, 0x1, R3.reuse ;  /* 0x0000000106027824 */ /* 0x102fe400078e0203 */
[----:B------:R-:W-:Y:S10]  /*16fe0*/  IMAD.IADD R0, R7, 0x1, R3 ;  /* 0x0000000107007824 */ /* 0x000ff400078e0203 */
        /* <DEDUP_REMOVED lines=16> */
.L_x_205:
[----:B------:R-:W-:Y:S04]  /*170f0*/  MOV R28, c[0x0][0x32c] ;  /* 0x0000cb00001c7a02 */ /* 0x000fe80000000f00 */
[----:B------:R-:W-:Y:S11]  /*17100*/  ISETP.NE.AND P2, PT, R28, 0x1, PT ;  /* 0x000000011c00780c */ /* 0x000ff60003f45270 */
[----:B------:R-:W-:Y:S02]  /*17110*/  @!UPT UIADD3 URZ, URZ, URZ, URZ ;  /* 0x0000003f3f3ff290 */ /* 0x000fe4000fffe03f */
[----:B------:R-:W-:Y:S05]  /*17120*/  @P2 IMAD.HI.U32 R28, R3, c[0x0][0x330], RZ ;  /* 0x0000cc00031c2a27 */ /* 0x000fea00078e00ff */
[----:B------:R-:W-:Y:S02]  /*17130*/  @P2 SHF.R.U32.HI R3, RZ, c[0x0][0x334], R28 ;  /* 0x0000cd00ff032a19 */ /* 0x000fe4000001161c */
.L_x_206:
[----:B------:R-:W-:Y:S05]  /*17140*/  BSYNC B0 ;  /* 0x0000000000007941 */ /* 0x000fea0003800000 */
.L_x_204:
[----:B------:R-:W-:Y:S05]  /*17150*/  IMAD R3, R3, c[0x0][0x32c], R8 ;  /* 0x0000cb0003037a24 */ /* 0x000fea00078e0208 */
[----:B------:R-:W-:Y:S02]  /*17160*/  IADD3 R28, R3, c[0x0][0x32c], RZ ;  /* 0x0000cb00031c7a10 */ /* 0x000fe40007ffe0ff */
[----:B------:R-:W-:Y:S02]  /*17170*/  IMNMX R0, R0, R3, !PT ;  /* 0x0000000300007217 */ /* 0x000fe40007800200 */
[----:B------:R-:W-:Y:S02]  /*17180*/  IMNMX R2, R2, R28, PT ;  /* 0x0000001c02027217 */ /* 0x000fe40003800200 */
.L_x_203:
        /* <DEDUP_REMOVED lines=113> */
.L_x_209:
[----:B------:R-:W-:Y:S04]  /*178a0*/  MOV R28, c[0x0][0x32c] ;  /* 0x0000cb00001c7a02 */ /* 0x000fe80000000f00 */
[----:B------:R-:W-:Y:S11]  /*178b0*/  ISETP.NE.AND P2, PT, R28, 0x1, PT ;  /* 0x000000011c00780c */ /* 0x000ff60003f45270 */
[----:B------:R-:W-:Y:S02]  /*178c0*/  @!UPT UIADD3 URZ, URZ, URZ, URZ ;  /* 0x0000003f3f3ff290 */ /* 0x000fe4000fffe03f */
[----:B------:R-:W-:Y:S05]  /*178d0*/  @P2 IMAD.HI.U32 R28, R3, c[0x0][0x330], RZ ;  /* 0x0000cc00031c2a27 */ /* 0x000fea00078e00ff */
[----:B------:R-:W-:Y:S02]  /*178e0*/  @P2 SHF.R.U32.HI R3, RZ, c[0x0][0x334], R28 ;  /* 0x0000cd00ff032a19 */ /* 0x000fe4000001161c */
.L_x_210:
[----:B------:R-:W-:Y:S05]  /*178f0*/  BSYNC B0 ;  /* 0x0000000000007941 */ /* 0x000fea0003800000 */
.L_x_208:
[----:B------:R-:W-:Y:S05]  /*17900*/  IMAD R3, R3, c[0x0][0x32c], R8 ;  /* 0x0000cb0003037a24 */ /* 0x000fea00078e0208 */
[----:B------:R-:W-:Y:S02]  /*17910*/  IADD3 R28, R3, c[0x0][0x32c], RZ ;  /* 0x0000cb00031c7a10 */ /* 0x000fe40007ffe0ff */
[----:B------:R-:W-:Y:S02]  /*17920*/  IMNMX R0, R0, R3, !PT ;  /* 0x0000000300007217 */ /* 0x000fe40007800200 */
[----:B------:R-:W-:Y:S02]  /*17930*/  IMNMX R2, R2, R28, PT ;  /* 0x0000001c02027217 */ /* 0x000fe40003800200 */
.L_x_207:
        /* <DEDUP_REMOVED lines=113> */
.L_x_213:
[----:B------:R-:W-:Y:S04]  /*18050*/  MOV R5, c[0x0][0x32c] ;  /* 0x0000cb0000057a02 */ /* 0x000fe80000000f00 */
[----:B------:R-:W-:Y:S11]  /*18060*/  ISETP.NE.AND P2, PT, R5, 0x1, PT ;  /* 0x000000010500780c */ /* 0x000ff60003f45270 */
[----:B------:R-:W-:Y:S02]  /*18070*/  @!UPT UIADD3 URZ, URZ, URZ, URZ ;  /* 0x0000003f3f3ff290 */ /* 0x000fe4000fffe03f */
[----:B------:R-:W-:Y:S05]  /*18080*/  @P2 IMAD.HI.U32 R5, R3, c[0x0][0x330], RZ ;  /* 0x0000cc0003052a27 */ /* 0x000fea00078e00ff */
[----:B------:R-:W-:Y:S02]  /*18090*/  @P2 SHF.R.U32.HI R3, RZ, c[0x0][0x334], R5 ;  /* 0x0000cd00ff032a19 */ /* 0x000fe40000011605 */
.L_x_214:
[----:B------:R-:W-:Y:S05]  /*180a0*/  BSYNC B0 ;  /* 0x0000000000007941 */ /* 0x000fea0003800000 */
.L_x_212:
[----:B------:R-:W-:Y:S05]  /*180b0*/  IMAD R8, R3, c[0x0][0x32c], R8 ;  /* 0x0000cb0003087a24 */ /* 0x000fea00078e0208 */
[----:B------:R-:W-:Y:S02]  /*180c0*/  IADD3 R3, R8, c[0x0][0x32c], RZ ;  /* 0x0000cb0008037a10 */ /* 0x000fe40007ffe0ff */
[----:B------:R-:W-:Y:S02]  /*180d0*/  IMNMX R0, R0, R8, !PT ;  /* 0x0000000800007217 */ /* 0x000fe40007800200 */
[----:B------:R-:W-:Y:S02]  /*180e0*/  IMNMX R2, R2, R3, PT ;  /* 0x0000000302027217 */ /* 0x000fe40003800200 */
.L_x_211:
[----:B------:R-:W2:Y:S01]  /*180f0*/  LDL.LU R5, [R1+0x4] ;  /* 0x0000040001057983 */ /* 0x000ea20000300800 */
[----:B------:R-:W-:Y:S02]  /*18100*/  ISETP.NE.AND P2, PT, R27, RZ, PT ;  /* 0x000000ff1b00720c */ /* 0x000fe40003f45270 */
[----:B------:R-:W-:Y:S01]  /*18110*/  FMNMX.FTZ R72, R29, R100, !PT ;  /* 0x000000641d487209 */ /* 0x000fe20007810000 */
[----:B------:R-:W3:Y:S01]  /*18120*/  LDL.LU R3, [R1] ;  /* 0x0000000001037983 */ /* 0x000ee20000300800 */
[----:B------:R-:W-:Y:S02]  /*18130*/  ISETP.GT.AND P2, PT, R0, RZ, !P2 ;  /* 0x000000ff0000720c */ /* 0x000fe40005744270 */
[----:B------:R-:W-:Y:S02]  /*18140*/  FMNMX.FTZ R72, R31, R72, !PT ;  /* 0x000000481f487209 */ /* 0x000fe40007810000 */
[----:B------:R-:W-:Y:S02]  /*18150*/  ISETP.LT.OR P2, PT, R2, 0x1, P2 ;  /* 0x000000010200780c */ /* 0x000fe40001741670 */
        /* <DEDUP_REMOVED lines=13> */
[----:B------:R-:W-:Y:S02]  /*18230*/  FSEL R188, R188, -INF , !P6 ;  /* 0xff800000bcbc7808 */ /* 0x000fe40007000000 */
[----:B------:R-:W-:Y:S02]  /*18240*/  FMNMX.FTZ R72, R90, R72, !PT ;  /* 0x000000485a487209 */ /* 0x000fe40007810000 */
[----:B------:R-:W-:Y:S02]  /*18250*/  ISETP.LT.OR P0, PT, R2, 0x5a, P0 ;  /* 0x0000005a0200780c */ /* 0x000fe40000701670 */
[----:B------:R-:W-:Y:S02]  /*18260*/  FMNMX.FTZ R72, R176, R72, !PT ;  /* 0x00000048b0487209 */ /* 0x000fe40007810000 */
[----:B------:R-:W-:Y:S02]  /*18270*/  FSEL R73, R79, -INF , !P0 ;  /* 0xff8000004f497808 */ /* 0x000fe40004000000 */
[----:B------:R-:W-:Y:S02]  /*18280*/  FMNMX.FTZ R72, R177, R72, !PT ;  /* 0x00000048b1487209 */ /* 0x000fe40007810000 */
[----:B------:R-:W-:Y:S02]  /*18290*/  ISETP.LT.OR P5, PT, R2, 0x59, P5 ;  /* 0x000000590200780c */ /* 0x000fe40002fa1670 */
        /* <DEDUP_REMOVED lines=11> */
[----:B------:R-:W-:Y:S02]  /*18350*/  FMNMX.FTZ R72, R252, R72, !PT ;  /* 0x00000048fc487209 */ /* 0x000fe40007810000 */
[----:B--2---:R-:W-:Y:S02]  /*18360*/  FSEL R8, R5, -INF , !P2 ;  /* 0xff80000005087808 */ /* 0x004fe40005000000 */
[----:B------:R-:W-:Y:S01]  /*18370*/  ISETP.NE.AND P2, PT, R26, RZ, PT ;  /* 0x000000ff1a00720c */ /* 0x000fe20003f45270 */
[----:B------:R-:W1:Y:S03]  /*18380*/  SHFL.BFLY PT, R5, R72, 0x2, 0x1f ;  /* 0x0c401f0048057f89 */ /* 0x000e6600000e0000 */
[----:B------:R-:W-:Y:S04]  /*18390*/  ISETP.GT.AND P2, PT, R0, 0x1, !P2 ;  /* 0x000000010000780c */ /* 0x000fe80005744270 */
[----:B------:R-:W-:Y:S04]  /*183a0*/  ISETP.LT.OR P2, PT, R2, 0x2, P2 ;  /* 0x000000020200780c */ /* 0x000fe80001741670 */
        /* <DEDUP_REMOVED lines=56> */
[----:B-1----:R-:W-:Y:S02]  /*18730*/  FMNMX.FTZ R72, R72, R5, !PT ;  /* 0x0000000548487209 */ /* 0x002fe40007810000 */
[----:B------:R-:W-:Y:S02]  /*18740*/  FSEL R168, R201, -INF , !P2 ;  /* 0xff800000c9a87808 */ /* 0x000fe40005000000 */
[----:B------:R-:W-:Y:S01]  /*18750*/  ISETP.NE.AND P2, PT, R17, RZ, PT ;  /* 0x000000ff1100720c */ /* 0x000fe20003f45270 */
[----:B------:R-:W1:Y:S01]  /*18760*/  SHFL.BFLY PT, R7, R72, 0x1, 0x1f ;  /* 0x0c201f0048077f89 */ /* 0x000e6200000e0000 */
[----:B------:R-:W-:Y:S02]  /*18770*/  FMNMX.FTZ R3, R248, R3, !PT ;  /* 0x00000003f8037209 */ /* 0x000fe40007810000 */
[----:B------:R-:W-:Y:S02]  /*18780*/  ISETP.GT.AND P2, PT, R0, 0x28, !P2 ;  /* 0x000000280000780c */ /* 0x000fe40005744270 */
[----:B------:R-:W-:Y:S02]  /*18790*/  FMNMX.FTZ R5, R8, R103, !PT ;  /* 0x0000006708057209 */ /* 0x000fe40007810000 */
[----:B------:R-:W-:Y:S01]  /*187a0*/  ISETP.LT.OR P2, PT, R2, 0x29, P2 ;  /* 0x000000290200780c */ /* 0x000fe20001741670 */
[----:B------:R-:W2:Y:S01]  /*187b0*/  SHFL.BFLY PT, R6, R3, 0x2, 0x1f ;  /* 0x0c401f0003067f89 */ /* 0x000ea200000e0000 */
        /* <DEDUP_REMOVED lines=10> */
[----:B-1----:R-:W-:Y:S02]  /*18860*/  FMNMX.FTZ R72, R72, R7, !PT ;  /* 0x0000000748487209 */ /* 0x002fe40007810000 */
[----:B------:R-:W-:Y:S02]  /*18870*/  ISETP.GT.AND P2, PT, R0, 0x30, !P2 ;  /* 0x000000300000780c */ /* 0x000fe40005744270 */
[----:B--2---:R-:W-:Y:S02]  /*18880*/  FMNMX.FTZ R3, R3, R6, !PT ;  /* 0x0000000603037209 */ /* 0x004fe40007810000 */
[----:B------:R-:W-:Y:S02]  /*18890*/  ISETP.LT.OR P2, PT, R2, 0x31, P2 ;  /* 0x000000310200780c */ /* 0x000fe40001741670 */
[----:B------:R-:W-:Y:S01]  /*188a0*/  FMNMX.FTZ R5, R58, R5, !PT ;  /* 0x000000053a057209 */ /* 0x000fe20007810000 */
[----:B------:R-:W1:Y:S01]  /*188b0*/  SHFL.BFLY PT, R71, R3, 0x1, 0x1f ;  /* 0x0c201f0003477f89 */ /* 0x000e6200000e0000 */
        /* <DEDUP_REMOVED lines=11> */
[----:B------:R-:W-:Y:S02]  /*18970*/  FSEL R198, R180, -INF , !P1 ;  /* 0xff800000b4c67808 */ /* 0x000fe40004800000 */
[----:B------:R-:W-:Y:S02]  /*18980*/  ISETP.LT.OR P2, PT, R2, 0x39, P2 ;  /* 0x000000390200780c */ /* 0x000fe40001741670 */
[----:B-1----:R-:W-:Y:S02]  /*18990*/  FMNMX.FTZ R71, R3, R71, !PT ;  /* 0x0000004703477209 */ /* 0x002fe40007810000 */
[----:B------:R-:W-:Y:S02]  /*189a0*/  FSEL R186, R59, -INF , !P2 ;  /* 0xff8000003bba7808 */ /* 0x000fe40005000000 */
[----:B------:R-:W-:Y:S02]  /*189b0*/  ISETP.NE.AND P2, PT, R12, RZ, PT ;  /* 0x000000ff0c00720c */ /* 0x000fe40003f45270 */
[----:B------:R-:W-:Y:S02]  /*189c0*/  FSETP.NEU.FTZ.AND P1, PT, R71, -INF , PT ;  /* 0xff8000004700780b */ /* 0x000fe40003f3d000 */
[----:B------:R-:W-:Y:S02]  /*189d0*/  ISETP.GT.AND P2, PT, R0, 0x39, !P2 ;  /* 0x000000390000780c */ /* 0x000fe40005744270 */
[----:B------:R-:W-:Y:S02]  /*189e0*/  FSEL R180, R91, -INF , !P5 ;  /* 0xff8000005bb47808 */ /* 0x000fe40006800000 */
[----:B------:R-:W-:Y:S04]  /*189f0*/  ISETP.LT.OR P2, PT, R2, 0x3a, P2 ;  /* 0x0000003a0200780c */ /* 0x000fe80001741670 */
[----:B------:R-:W-:Y:S02]  /*18a00*/  FSEL R187, R63, -INF , !P2 ;  /* 0xff8000003fbb7808 */ /* 0x000fe40005000000 */
[----:B------:R-:W-:Y:S04]  /*18a10*/  ISETP.NE.AND P2, PT, R11, RZ, PT ;  /* 0x000000ff0b00720c */ /* 0x000fe80003f45270 */
[----:B------:R-:W-:Y:S04]  /*18a20*/  ISETP.GT.AND P2, PT, R0, 0x40, !P2 ;  /* 0x000000400000780c */ /* 0x000fe80005744270 */
[----:B------:R-:W-:Y:S04]  /*18a30*/  ISETP.LT.OR P2, PT, R2, 0x41, P2 ;  /* 0x000000410200780c */ /* 0x000fe80001741670 */
[----:B------:R-:W-:Y:S01]  /*18a40*/  FSEL R197, R74, -INF , !P2 ;  /* 0xff8000004ac57808 */ /* 0x000fe20005000000 */
[----:B------:R-:W-:Y:S01]  /*18a50*/  FMUL.FTZ R74, R72, c[0x0][0x2d0] ;  /* 0x0000b400484a7a20 */ /* 0x000fe20000410000 */
[----:B------:R-:W-:Y:S04]  /*18a60*/  ISETP.NE.AND P2, PT, R10, RZ, PT ;  /* 0x000000ff0a00720c */ /* 0x000fe80003f45270 */
[----:B------:R-:W-:Y:S04]  /*18a70*/  ISETP.GT.AND P2, PT, R0, 0x41, !P2 ;  /* 0x000000410000780c */ /* 0x000fe80005744270 */
[----:B------:R-:W-:Y:S04]  /*18a80*/  ISETP.LT.OR P2, PT, R2, 0x42, P2 ;  /* 0x000000420200780c */ /* 0x000fe80001741670 */
[----:B------:R-:W-:Y:S01]  /*18a90*/  FSEL R201, R75, -INF , !P2 ;  /* 0xff8000004bc97808 */ /* 0x000fe20005000000 */
[----:B------:R-:W-:Y:S01]  /*18aa0*/  FMUL.FTZ R75, R71, c[0x0][0x2d0] ;  /* 0x0000b400474b7a20 */ /* 0x000fe20000410000 */
[----:B------:R-:W-:Y:S04]  /*18ab0*/  ISETP.NE.AND P2, PT, R9, RZ, PT ;  /* 0x000000ff0900720c */ /* 0x000fe80003f45270 */
[----:B------:R-:W-:Y:S02]  /*18ac0*/  ISETP.GT.AND P2, PT, R0, 0x48, !P2 ;  /* 0x000000480000780c */ /* 0x000fe40005744270 */
[----:B------:R-:W-:Y:S02]  /*18ad0*/  FSEL R75, R75, RZ, P1 ;  /* 0x000000ff4b4b7208 */ /* 0x000fe40000800000 */
[----:B------:R-:W-:Y:S03]  /*18ae0*/  ISETP.LT.OR P2, PT, R2, 0x49, P2 ;  /* 0x000000490200780c */ /* 0x000fe60001741670 */
[--C-:B------:R-:W-:Y:S01]  /*18af0*/  FFMA.FTZ R12, R43, c[0x0][0x2d0], -R75.reuse ;  /* 0x0000b4002b0c7a23 */ /* 0x100fe2000001084b */
[----:B------:R-:W-:Y:S02]  /*18b00*/  FSEL R202, R78, -INF , !P2 ;  /* 0xff8000004eca7808 */ /* 0x000fe40005000000 */
[----:B------:R-:W-:Y:S01]  /*18b10*/  ISETP.NE.AND P2, PT, R4, RZ, PT ;  /* 0x000000ff0400720c */ /* 0x000fe20003f45270 */
[----:B------:R-:W-:Y:S01]  /*18b20*/  MUFU.EX2 R93, R12 ;  /* 0x0000000c005d7308 */ /* 0x000fe20000000800 */
[----:B------:R-:W-:Y:S02]  /*18b30*/  FMNMX.FTZ R4, R28, R102, !PT ;  /* 0x000000661c047209 */ /* 0x000fe40007810000 */
[----:B------:R-:W-:Y:S01]  /*18b40*/  ISETP.GT.AND P2, PT, R0, 0x49, !P2 ;  /* 0x000000490000780c */ /* 0x000fe20005744270 */
[--C-:B------:R-:W-:Y:S01]  /*18b50*/  FFMA.FTZ R0, R33, c[0x0][0x2d0], -R75.reuse ;  /* 0x0000b40021007a23 */ /* 0x100fe2000001084b */
[----:B------:R-:W-:Y:S02]  /*18b60*/  FMNMX.FTZ R4, R35, R4, !PT ;  /* 0x0000000423047209 */ /* 0x000fe40007810000 */
[----:B------:R-:W-:Y:S01]  /*18b70*/  ISETP.LT.OR P2, PT, R2, 0x4a, P2 ;  /* 0x0000004a0200780c */ /* 0x000fe20001741670 */
[--C-:B------:R-:W-:Y:S01]  /*18b80*/  FFMA.FTZ R2, R36, c[0x0][0x2d0], -R75.reuse ;  /* 0x0000b40024027a23 */ /* 0x100fe2000001084b */
[----:B------:R-:W-:Y:S01]  /*18b90*/  FMNMX.FTZ R4, R37, R4, !PT ;  /* 0x0000000425047209 */ /* 0x000fe20007810000 */
[----:B------:R-:W-:Y:S01]  /*18ba0*/  MUFU.EX2 R89, R0 ;  /* 0x0000000000597308 */ /* 0x000fe20000000800 */
[----:B------:R-:W-:Y:S02]  /*18bb0*/  FSEL R194, R194, -INF , !P2 ;  /* 0xff800000c2c27808 */ /* 0x000fe40005000000 */
[----:B------:R-:W-:Y:S02]  /*18bc0*/  FMNMX.FTZ R4, R38, R4, !PT ;  /* 0x0000000426047209 */ /* 0x000fe40007810000 */
[----:B------:R-:W-:Y:S02]  /*18bd0*/  FSETP.NEU.FTZ.AND P2, PT, R72, -INF , PT ;  /* 0xff8000004800780b */ /* 0x000fe40003f5d000 */
[----:B------:R-:W-:Y:S02]  /*18be0*/  FMNMX.FTZ R4, R46, R4, !PT ;  /* 0x000000042e047209 */ /* 0x000fe40007810000 */
[----:B------:R-:W-:Y:S01]  /*18bf0*/  FSEL R74, R74, RZ, P2 ;  /* 0x000000ff4a4a7208 */ /* 0x000fe20001000000 */
[----:B------:R-:W-:Y:S01]  /*18c00*/  MUFU.EX2 R85, R2 ;  /* 0x0000000200557308 */ /* 0x000fe20000000800 */
[----:B------:R-:W-:Y:S03]  /*18c10*/  FMNMX.FTZ R4, R49, R4, !PT ;  /* 0x0000000431047209 */ /* 0x000fe60007810000 */
[--C-:B------:R-:W-:Y:S01]  /*18c20*/  FFMA.FTZ R5, R29, c[0x0][0x2d0], -R74.reuse ;  /* 0x0000b4001d057a23 */ /* 0x100fe2000001084a */
[----:B------:R-:W-:Y:S01]  /*18c30*/  FMNMX.FTZ R4, R50, R4, !PT ;  /* 0x0000000432047209 */ /* 0x000fe20007810000 */
[--C-:B------:R-:W-:Y:S02]  /*18c40*/  FFMA.FTZ R3, R32, c[0x0][0x2d0], -R74.reuse ;  /* 0x0000b40020037a23 */ /* 0x100fe4000001084a */
[--C-:B------:R-:W-:Y:S01]  /*18c50*/  FFMA.FTZ R16, R44, c[0x0][0x2d0], -R74.reuse ;  /* 0x0000b4002c107a23 */ /* 0x100fe2000001084a */
[----:B------:R-:W-:Y:S01]  /*18c60*/  FMNMX.FTZ R4, R51, R4, !PT ;  /* 0x0000000433047209 */ /* 0x000fe20007810000 */
[----:B------:R1:W-:Y:S03]  /*18c70*/  MUFU.EX2 R55, R5 ;  /* 0x0000000500377308 */ /* 0x0003e60000000800 */
[----:B------:R-:W-:Y:S04]  /*18c80*/  FMNMX.FTZ R4, R99, R4, !PT ;  /* 0x0000000463047209 */ /* 0x000fe80007810000 */
[----:B------:R-:W-:Y:S03]  /*18c90*/  FMNMX.FTZ R4, R169, R4, !PT ;  /* 0x00000004a9047209 */ /* 0x000fe60007810000 */
[----:B------:R2:W-:Y:S01]  /*18ca0*/  MUFU.EX2 R84, R3 ;  /* 0x0000000300547308 */ /* 0x0005e20000000800 */
[----:B------:R-:W-:Y:S04]  /*18cb0*/  FMNMX.FTZ R4, R172, R4, !PT ;  /* 0x00000004ac047209 */ /* 0x000fe80007810000 */
[----:B------:R-:W-:Y:S04]  /*18cc0*/  FMNMX.FTZ R4, R175, R4, !PT ;  /* 0x00000004af047209 */ /* 0x000fe80007810000 */
[----:B------:R-:W-:Y:S01]  /*18cd0*/  FMNMX.FTZ R4, R185, R4, !PT ;  /* 0x00000004b9047209 */ /* 0x000fe20007810000 */
[----:B------:R-:W-:Y:S03]  /*18ce0*/  MUFU.EX2 R33, R16 ;  /* 0x0000001000217308 */ /* 0x000fe60000000800 */
[----:B------:R-:W-:Y:S02]  /*18cf0*/  FMNMX.FTZ R4, R189, R4, !PT ;  /* 0x00000004bd047209 */ /* 0x000fe40007810000 */
[----:B-1----:R-:W-:Y:S01]  /*18d00*/  FMNMX.FTZ R5, R171, R6, !PT ;  /* 0x00000006ab057209 */ /* 0x002fe20007810000 */
[--C-:B------:R-:W-:Y:S01]  /*18d10*/  FFMA.FTZ R6, R31, c[0x0][0x2d0], -R74.reuse ;  /* 0x0000b4001f067a23 */ /* 0x100fe2000001084a */
[----:B------:R-:W-:Y:S02]  /*18d20*/  FMNMX.FTZ R4, R191, R4, !PT ;  /* 0x00000004bf047209 */ /* 0x000fe40007810000 */
[----:B------:R-:W-:Y:S01]  /*18d30*/  FMNMX.FTZ R5, R173, R5, !PT ;  /* 0x00000005ad057209 */ /* 0x000fe20007810000 */
[----:B------:R-:W-:Y:S01]  /*18d40*/  MUFU.EX2 R52, R6 ;  /* 0x0000000600347308 */ /* 0x000fe20000000800 */
[----:B------:R-:W-:Y:S02]  /*18d50*/  FMNMX.FTZ R4, R193, R4, !PT ;  /* 0x00000004c1047209 */ /* 0x000fe40007810000 */
[----:B------:R-:W-:Y:S02]  /*18d60*/  FMNMX.FTZ R5, R181, R5, !PT ;  /* 0x00000005b5057209 */ /* 0x000fe40007810000 */
[----:B------:R-:W-:Y:S02]  /*18d70*/  FMNMX.FTZ R4, R204, R4, !PT ;  /* 0x00000004cc047209 */ /* 0x000fe40007810000 */
[----:B------:R-:W-:Y:S02]  /*18d80*/  FMNMX.FTZ R5, R184, R5, !PT ;  /* 0x00000005b8057209 */ /* 0x000fe40007810000 */
[----:B------:R-:W-:Y:S02]  /*18d90*/  FMNMX.FTZ R4, R206, R4, !PT ;  /* 0x00000004ce047209 */ /* 0x000fe40007810000 */
[----:B--2---:R-:W-:Y:S01]  /*18da0*/  FMNMX.FTZ R3, R186, R5, !PT ;  /* 0x00000005ba037209 */ /* 0x004fe20007810000 */
[----:B------:R-:W-:Y:S01]  /*18db0*/  FFMA.FTZ R5, R34, c[0x0][0x2d0], -R74 ;  /* 0x0000b40022057a23 */ /* 0x000fe2000001084a */
[----:B------:R-:W-:Y:S02]  /*18dc0*/  FMNMX.FTZ R4, R207, R4, !PT ;  /* 0x00000004cf047209 */ /* 0x000fe40007810000 */
[----:B------:R-:W-:Y:S01]  /*18dd0*/  FMNMX.FTZ R3, R187, R3, !PT ;  /* 0x00000003bb037209 */ /* 0x000fe20007810000 */
[----:B------:R-:W1:Y:S01]  /*18de0*/  MUFU.EX2 R87, R5 ;  /* 0x0000000500577308 */ /* 0x000e620000000800 */
        /* <DEDUP_REMOVED lines=9> */
[----:B------:R-:W-:Y:S03]  /*18e80*/  FMNMX.FTZ R3, R198, R3, !PT ;  /* 0x00000003c6037209 */ /* 0x000fe60007810000 */
[----:B------:R-:W2:Y:S01]  /*18e90*/  SHFL.BFLY PT, R7, R4, 0x2, 0x1f ;  /* 0x0c401f0004077f89 */ /* 0x000ea200000e0000 */
[----:B------:R-:W-:Y:S01]  /*18ea0*/  FMNMX.FTZ R0, R188, R3, !PT ;  /* 0x00000003bc007209 */ /* 0x000fe20007810000 */
[--C-:B------:R-:W-:Y:S01]  /*18eb0*/  FFMA.FTZ R3, R39, c[0x0][0x2d0], -R75.reuse ;  /* 0x0000b40027037a23 */ /* 0x100fe2000001084b */
[----:B-1----:R-:W-:Y:S01]  /*18ec0*/  F2FP.BF16.PACK_AB R78, R87, R84 ;  /* 0x00000054574e723e */ /* 0x002fe200000010ff */
[--C-:B------:R-:W-:Y:S01]  /*18ed0*/  FFMA.FTZ R5, R30, c[0x0][0x2d0], -R75.reuse ;  /* 0x0000b4001e057a23 */ /* 0x100fe2000001084b */
[----:B------:R-:W-:Y:S01]  /*18ee0*/  FMNMX.FTZ R0, R180, R0, !PT ;  /* 0x00000000b4007209 */ /* 0x000fe20007810000 */
[----:B------:R-:W1:Y:S03]  /*18ef0*/  MUFU.EX2 R86, R3 ;  /* 0x0000000300567308 */ /* 0x000e660000000800 */
[----:B------:R-:W-:Y:S05]  /*18f00*/  FMNMX.FTZ R0, R73, R0, !PT ;  /* 0x0000000049007209 */ /* 0x000fea0007810000 */
[----:B------:R-:W-:Y:S02]  /*18f10*/  SHFL.BFLY PT, R2, R0, 0x2, 0x1f ;  /* 0x0c401f0000027f89 */ /* 0x000fe400000e0000 */
[----:B------:R-:W3:Y:S01]  /*18f20*/  MUFU.EX2 R54, R5 ;  /* 0x0000000500367308 */ /* 0x000ee20000000800 */
[----:B--2---:R-:W-:Y:S05]  /*18f30*/  FMNMX.FTZ R4, R4, R7, !PT ;  /* 0x0000000704047209 */ /* 0x004fea0007810000 */
[----:B------:R-:W2:Y:S01]  /*18f40*/  SHFL.BFLY PT, R70, R4, 0x1, 0x1f ;  /* 0x0c201f0004467f89 */ /* 0x000ea200000e0000 */
[----:B-1----:R-:W-:Y:S02]  /*18f50*/  F2FP.BF16.PACK_AB R79, R86, R85 ;  /* 0x00000055564f723e */ /* 0x002fe400000010ff */
[----:B--2---:R-:W-:Y:S04]  /*18f60*/  FMNMX.FTZ R70, R4, R70, !PT ;  /* 0x0000004604467209 */ /* 0x004fe80007810000 */
[C---:B------:R-:W-:Y:S01]  /*18f70*/  FSETP.NEU.FTZ.AND P0, PT, R70.reuse, -INF , PT ;  /* 0xff8000004600780b */ /* 0x040fe20003f1d000 */
[----:B------:R-:W-:Y:S05]  /*18f80*/  FMUL.FTZ R96, R70, c[0x0][0x2d0] ;  /* 0x0000b40046607a20 */ /* 0x000fea0000410000 */
[----:B------:R-:W-:Y:S05]  /*18f90*/  FSEL R96, R96, RZ, P0 ;  /* 0x000000ff60607208 */ /* 0x000fea0000000000 */
[--C-:B------:R-:W-:Y:S02]  /*18fa0*/  FFMA.FTZ R3, R28, c[0x0][0x2d0], -R96.reuse ;  /* 0x0000b4001c037a23 */ /* 0x100fe40000010860 */
[--C-:B------:R-:W-:Y:S02]  /*18fb0*/  FFMA.FTZ R4, R38, c[0x0][0x2d0], -R96.reuse ;  /* 0x0000b40026047a23 */ /* 0x100fe40000010860 */
[----:B------:R1:W-:Y:S01]  /*18fc0*/  MUFU.EX2 R53, R3 ;  /* 0x0000000300357308 */ /* 0x0003e20000000800 */
[--C-:B------:R-:W-:Y:S02]  /*18fd0*/  FFMA.FTZ R32, R46, c[0x0][0x2d0], -R96.reuse ;  /* 0x0000b4002e207a23 */ /* 0x100fe40000010860 */
[----:B------:R-:W-:Y:S02]  /*18fe0*/  FFMA.FTZ R44, R51, c[0x0][0x2d0], -R96 ;  /* 0x0000b400332c7a23 */ /* 0x000fe40000010860 */
[----:B------:R-:W-:Y:S02]  /*18ff0*/  FFMA.FTZ R28, R48, c[0x0][0x2d0], -R75 ;  /* 0x0000b400301c7a23 */ /* 0x000fe4000001084b */
[----:B------:R-:W-:Y:S03]  /*19000*/  FFMA.FTZ R48, R57, c[0x0][0x2d0], -R74 ;  /* 0x0000b40039307a23 */ /* 0x000fe6000001084a */
[----:B------:R-:W-:Y:S01]  /*19010*/  MUFU.EX2 R61, R4 ;  /* 0x00000004003d7308 */ /* 0x000fe20000000800 */
[--C-:B-1----:R-:W-:Y:S09]  /*19020*/  FFMA.FTZ R3, R35, c[0x0][0x2d0], -R96.reuse ;  /* 0x0000b40023037a23 */ /* 0x102ff20000010860 */
[----:B------:R1:W-:Y:S02]  /*19030*/  MUFU.EX2 R60, R3 ;  /* 0x00000003003c7308 */ /* 0x0003e40000000800 */
[----:B-1----:R-:W-:Y:S02]  /*19040*/  FFMA.FTZ R3, R37, c[0x0][0x2d0], -R96 ;  /* 0x0000b40025037a23 */ /* 0x002fe40000010860 */
[----:B------:R-:W-:Y:S06]  /*19050*/  LDSM.16.MT88.4 R36, [R212+0x100] ;  /* 0x00010000d424783b */ /* 0x000fec0000004200 */
[----:B------:R1:W-:Y:S02]  /*19060*/  MUFU.EX2 R27, R3 ;  /* 0x00000003001b7308 */ /* 0x0003e40000000800 */
[----:B-1----:R-:W-:Y:S01]  /*19070*/  FMNMX.FTZ R3, R0, R2, !PT ;  /* 0x0000000200037209 */ /* 0x002fe20007810000 */
[----:B------:R-:W-:Y:S01]  /*19080*/  FFMA.FTZ R2, R40, c[0x0][0x2d0], -R74 ;  /* 0x0000b40028027a23 */ /* 0x000fe2000001084a */
[----:B------:R-:W-:Y:S01]  /*19090*/  FSEL R0, R72, RZ, P2 ;  /* 0x000000ff48007208 */ /* 0x000fe20001000000 */
[----:B------:R-:W-:Y:S05]  /*190a0*/  FFMA.FTZ R40, R50, c[0x0][0x2d0], -R96 ;  /* 0x0000b40032287a23 */ /* 0x000fea0000010860 */
        /* <DEDUP_REMOVED lines=11> */
[----:B----4-:R-:W-:Y:S01]  /*19160*/  FSEL R0, R70, RZ, P0 ;  /* 0x000000ff46007208 */ /* 0x010fe20000000000 */
[----:B---3--:R-:W-:Y:S01]  /*19170*/  IMAD.MOV.U32 R101, RZ, RZ, R54 ;  /* 0x000000ffff657224 */ /* 0x008fe200078e0036 */
        /* <DEDUP_REMOVED lines=11> */
[----:B------:R2:W-:Y:S01]  /*19230*/  MUFU.EX2 R2, R0 ;  /* 0x0000000000027308 */ /* 0x0005e20000000800 */
[--C-:B------:R-:W-:Y:S01]  /*19240*/  FFMA.FTZ R4, R25, c[0x0][0x2d0], -R97.reuse ;  /* 0x0000b40019047a23 */ /* 0x100fe20000010861 */
[----:B------:R-:W-:Y:S01]  /*19250*/  F2FP.BF16.PACK_AB R64, R60, R102 ;  /* 0x000000663c40723e */ /* 0x000fe200000010ff */
[--C-:B------:R-:W-:Y:S02]  /*19260*/  FFMA.FTZ R58, R58, c[0x0][0x2d0], -R97.reuse ;  /* 0x0000b4003a3a7a23 */ /* 0x100fe40000010861 */
[--C-:B------:R-:W-:Y:S05]  /*19270*/  FFMA.FTZ R62, R62, c[0x0][0x2d0], -R97.reuse ;  /* 0x0000b4003e3e7a23 */ /* 0x100fea0000010861 */
[----:B------:R3:W4:Y:S01]  /*19280*/  MUFU.EX2 R91, R4 ;  /* 0x00000004005b7308 */ /* 0x0007220000000800 */
[C---:B-1----:R-:W-:Y:S02]  /*19290*/  FMUL.FTZ R6, R68.reuse, R106 ;  /* 0x0000006a44067220 */ /* 0x042fe40000410000 */
[C---:B------:R-:W-:Y:S01]  /*192a0*/  FMUL.FTZ R7, R68.reuse, R107 ;  /* 0x0000006b44077220 */ /* 0x040fe20000410000 */
[----:B------:R-:W-:Y:S01]  /*192b0*/  MOV R107, R27 ;  /* 0x0000001b006b7202 */ /* 0x000fe20000000f00 */
[C---:B------:R-:W-:Y:S02]  /*192c0*/  FMUL.FTZ R18, R68.reuse, R118 ;  /* 0x0000007644127220 */ /* 0x040fe40000410000 */
[C---:B------:R-:W-:Y:S01]  /*192d0*/  FMUL.FTZ R19, R68.reuse, R119 ;  /* 0x0000007744137220 */ /* 0x040fe20000410000 */
[----:B------:R-:W-:Y:S01]  /*192e0*/  F2FP.BF16.PACK_AB R66, R61, R107 ;  /* 0x0000006b3d42723e */ /* 0x000fe200000010ff */
[C---:B------:R-:W-:Y:S01]  /*192f0*/  FMUL.FTZ R34, R68.reuse, R134 ;  /* 0x0000008644227220 */ /* 0x040fe20000410000 */
[----:B------:R-:W-:Y:S01]  /*19300*/  LDSM.16.MT88.4 R116, [R209+0x2900] ;  /* 0x00290000d174783b */ /* 0x000fe20000004200 */
[----:B------:R-:W-:Y:S02]  /*19310*/  FMUL.FTZ R35, R68, R135 ;  /* 0x0000008744237220 */ /* 0x000fe40000410000 */
[----:B--2---:R-:W-:Y:S02]  /*19320*/  FFMA.FTZ R0, R8, c[0x0][0x2d0], -R97 ;  /* 0x0000b40008007a23 */ /* 0x004fe40000010861 */
[C---:B------:R-:W-:Y:S02]  /*19330*/  FMUL.FTZ R50, R68.reuse, R150 ;  /* 0x0000009644327220 */ /* 0x040fe40000410000 */
[----:B------:R1:W-:Y:S01]  /*19340*/  MUFU.EX2 R9, R0 ;  /* 0x0000000000097308 */ /* 0x0003e20000000800 */
[----:B------:R-:W-:Y:S02]  /*19350*/  FFMA.FTZ R8, R41, c[0x0][0x2d0], -R75 ;  /* 0x0000b40029087a23 */ /* 0x000fe4000001084b */
[----:B------:R-:W-:Y:S02]  /*19360*/  FMUL.FTZ R51, R68, R151 ;  /* 0x0000009744337220 */ /* 0x000fe40000410000 */
[----:B---3--:R-:W-:Y:S02]  /*19370*/  FFMA.FTZ R4, R24, c[0x0][0x2d0], -R97 ;  /* 0x0000b40018047a23 */ /* 0x008fe40000010861 */
[----:B----4-:R-:W-:Y:S02]  /*19380*/  IMAD.MOV.U32 R150, RZ, RZ, R91 ;  /* 0x000000ffff967224 */ /* 0x010fe400078e005b */
[----:B------:R-:W-:Y:S01]  /*19390*/  IMAD.MOV.U32 R151, RZ, RZ, R89 ;  /* 0x000000ffff977224 */ /* 0x000fe200078e0059 */
[----:B------:R2:W3:Y:S01]  /*193a0*/  MUFU.EX2 R63, R4 ;  /* 0x00000004003f7308 */ /* 0x0004e20000000800 */
[C---:B------:R-:W-:Y:S02]  /*193b0*/  FMUL.FTZ R12, R2.reuse, R112 ;  /* 0x00000070020c7220 */ /* 0x040fe40000410000 */
[C---:B------:R-:W-:Y:S02]  /*193c0*/  FMUL.FTZ R13, R2.reuse, R113 ;  /* 0x00000071020d7220 */ /* 0x040fe40000410000 */
[----:B------:R-:W-:Y:S02]  /*193d0*/  FFMA.FTZ R24, R45, c[0x0][0x2d0], -R75 ;  /* 0x0000b4002d187a23 */ /* 0x000fe4000001084b */
[C---:B------:R-:W-:Y:S02]  /*193e0*/  FMUL.FTZ R45, R2.reuse, R145 ;  /* 0x00000091022d7220 */ /* 0x040fe40000410000 */
[C---:B------:R-:W-:Y:S01]  /*193f0*/  FMUL.FTZ R25, R2.reuse, R125 ;  /* 0x0000007d02197220 */ /* 0x040fe20000410000 */
[----:B------:R4:W-:Y:S01]  /*19400*/  MUFU.EX2 R31, R8 ;  /* 0x00000008001f7308 */ /* 0x0009e20000000800 */
[C---:B------:R-:W-:Y:S02]  /*19410*/  FMUL.FTZ R29, R2.reuse, R129 ;  /* 0x00000081021d7220 */ /* 0x040fe40000410000 */
[----:B------:R-:W-:Y:S02]  /*19420*/  FMUL.FTZ R41, R2, R141 ;  /* 0x0000008d02297220 */ /* 0x000fe40000410000 */
[----:B-1----:R-:W-:Y:S02]  /*19430*/  FFMA.FTZ R0, R26, c[0x0][0x2d0], -R97 ;  /* 0x0000b4001a007a23 */ /* 0x002fe40000010861 */
[----:B------:R-:W-:Y:S03]  /*19440*/  FMUL.FTZ R57, R2, R157 ;  /* 0x0000009d02397220 */ /* 0x000fe60000410000 */
[----:B------:R1:W5:Y:S01]  /*19450*/  MUFU.EX2 R92, R0 ;  /* 0x00000000005c7308 */ /* 0x0003620000000800 */
[----:B--2---:R-:W-:Y:S01]  /*19460*/  FFMA.FTZ R4, R42, c[0x0][0x2d0], -R74 ;  /* 0x0000b4002a047a23 */ /* 0x004fe2000001084a */
[----:B---3--:R-:W-:Y:S08]  /*19470*/  F2FP.BF16.PACK_AB R67, R63, R91 ;  /* 0x0000005b3f43723e */ /* 0x008ff000000010ff */
[----:B------:R2:W-:Y:S01]  /*19480*/  MUFU.EX2 R59, R4 ;  /* 0x00000004003b7308 */ /* 0x0005e20000000800 */
[C---:B----4-:R-:W-:Y:S02]  /*19490*/  FMUL.FTZ R8, R2.reuse, R108 ;  /* 0x0000006c02087220 */ /* 0x050fe40000410000 */
[----:B------:R-:W-:Y:S02]  /*194a0*/  IMAD.MOV.U32 R108, RZ, RZ, R9 ;  /* 0x000000ffff6c7224 */ /* 0x000fe400078e0009 */
[----:B------:R-:W-:Y:S05]  /*194b0*/  FMUL.FTZ R9, R2, R109 ;  /* 0x0000006d02097220 */ /* 0x000fea0000410000 */
[----:B------:R3:W4:Y:S01]  /*194c0*/  MUFU.EX2 R30, R24 ;  /* 0x00000018001e7308 */ /* 0x0007220000000800 */
[----:B------:R-:W-:Y:S01]  /*194d0*/  IMAD.MOV.U32 R109, RZ, RZ, R86 ;  /* 0x000000ffff6d7224 */ /* 0x000fe200078e0056 */
[----:B-1----:R-:W-:Y:S02]  /*194e0*/  FSEL R0, R3, RZ, P0 ;  /* 0x000000ff03007208 */ /* 0x002fe40000000000 */
[----:B-----5:R-:W-:Y:S02]  /*194f0*/  F2FP.BF16.PACK_AB R65, R92, R108 ;  /* 0x0000006c5c41723e */ /* 0x020fe400000010ff */
[----:B------:R-:W-:Y:S01]  /*19500*/  ISETP.GT.AND P0, PT, R227, UR5, PT ;  /* 0x00000005e3007c0c */ /* 0x000fe2000bf04270 */
[----:B------:R-:W-:Y:S02]  /*19510*/  FADD.FTZ R0, -R0, R103 ;  /* 0x0000006700007221 */ /* 0x000fe40000010100 */
[----:B------:R-:W-:Y:S02]  /*19520*/  IMAD.MOV.U32 R103, RZ, RZ, R52 ;  /* 0x000000ffff677224 */ /* 0x000fe400078e0034 */
[----:B------:R-:W-:Y:S01]  /*19530*/  FMUL.FTZ R0, R0, c[0x0][0x2d0] ;  /* 0x0000b40000007a20 */ /* 0x000fe20000410000 */
[----:B------:R-:W1:Y:S01]  /*19540*/  LDSM.16.MT88.4 R52, [R210+0x100] ;  /* 0x00010000d234783b */ /* 0x000e620000004200 */
[----:B--2---:R-:W-:Y:S01]  /*19550*/  FMUL.FTZ R4, R69, R104 ;  /* 0x0000006845047220 */ /* 0x004fe20000410000 */
[----:B------:R-:W-:Y:S01]  /*19560*/  F2FP.BF16.PACK_AB R76, R103, R100 ;  /* 0x00000064674c723e */ /* 0x000fe200000010ff */
[----:B------:R-:W-:Y:S06]  /*19570*/  MUFU.EX2 R104, R62 ;  /* 0x0000003e00687308 */ /* 0x000fec0000000800 */
[-C--:B------:R-:W-:Y:S01]  /*19580*/  HMMA.16816.F32.BF16 R4, R76, R20.reuse, R4 ;  /* 0x000000144c04723c */ /* 0x080fe20000041804 */
[----:B---3--:R-:W-:Y:S01]  /*19590*/  FMUL.FTZ R24, R2, R124 ;  /* 0x0000007c02187220 */ /* 0x008fe20000410000 */
[----:B----4-:R-:W-:Y:S02]  /*195a0*/  MOV R129, R30 ;  /* 0x0000001e00817202 */ /* 0x010fe40000000f00 */
[----:B------:R-:W2:Y:S10]  /*195b0*/  MUFU.EX2 R0, R0 ;  /* 0x0000000000007308 */ /* 0x000eb40000000800 */
[----:B------:R3:W-:Y:S01]  /*195c0*/  MUFU.EX2 R124, R32 ;  /* 0x00000020007c7308 */ /* 0x0007e20000000800 */
[C---:B--2---:R-:W-:Y:S02]  /*195d0*/  FMUL.FTZ R10, R0.reuse, R110 ;  /* 0x0000006e000a7220 */ /* 0x044fe40000410000 */
[C---:B------:R-:W-:Y:S07]  /*195e0*/  FMUL.FTZ R11, R0.reuse, R111 ;  /* 0x0000006f000b7220 */ /* 0x040fee0000410000 */
        /* <DEDUP_REMOVED lines=8> */
[----:B---3--:R-:W-:Y:S01]  /*19670*/  FMUL.FTZ R32, R69, R132 ;  /* 0x0000008445207220 */ /* 0x008fe20000410000 */
[----:B------:R3:W-:Y:S01]  /*19680*/  MUFU.EX2 R111, R28 ;  /* 0x0000001c006f7308 */ /* 0x0007e20000000800 */
[C---:B------:R-:W-:Y:S01]  /*19690*/  FMUL.FTZ R26, R0.reuse, R126 ;  /* 0x0000007e001a7220 */ /* 0x040fe20000410000 */
[----:B------:R-:W-:Y:S01]  /*196a0*/  MOV R126, R31 ;  /* 0x0000001f007e7202 */ /* 0x000fe20000000f00 */
[----:B------:R-:W-:Y:S01]  /*196b0*/  FFMA.FTZ R20, R47, c[0x0][0x2d0], -R74 ;  /* 0x0000b4002f147a23 */ /* 0x000fe2000001084a */
[-C--:B------:R-:W-:Y:S01]  /*196c0*/  HMMA.16816.F32.BF16 R12, R64, R22.reuse, R12 ;  /* 0x00000016400c723c */ /* 0x080fe2000004180c */
[C---:B------:R-:W-:Y:S03]  /*196d0*/  FMUL.FTZ R21, R69.reuse, R121 ;  /* 0x0000007945157220 */ /* 0x040fe60000410000 */
[C---:B------:R-:W-:Y:S01]  /*196e0*/  FMUL.FTZ R30, R0.reuse, R130 ;  /* 0x00000082001e7220 */ /* 0x040fe20000410000 */
[----:B------:R-:W-:Y:S01]  /*196f0*/  MOV R121, R60 ;  /* 0x0000003c00797202 */ /* 0x000fe20000000f00 */
[----:B------:R4:W-:Y:S01]  /*19700*/  MUFU.EX2 R112, R20 ;  /* 0x0000001400707308 */ /* 0x0009e20000000800 */
[----:B------:R-:W-:Y:S01]  /*19710*/  IMAD.MOV.U32 R130, RZ, RZ, R33 ;  /* 0x000000ffff827224 */ /* 0x000fe200078e0021 */
[C---:B------:R-:W-:Y:S01]  /*19720*/  HMMA.16816.F32.BF16 R16, R76.reuse, R22, R16 ;  /* 0x000000164c10723c */ /* 0x040fe20000041810 */
[C---:B------:R-:W-:Y:S03]  /*19730*/  FMUL.FTZ R31, R0.reuse, R131 ;  /* 0x00000083001f7220 */ /* 0x040fe60000410000 */
[C---:B------:R-:W-:Y:S01]  /*19740*/  FMUL.FTZ R33, R69.reuse, R133 ;  /* 0x0000008545217220 */ /* 0x040fe20000410000 */
[----:B------:R-:W-:Y:S01]  /*19750*/  MOV R131, R63 ;  /* 0x0000003f00837202 */ /* 0x000fe20000000f00 */
[----:B------:R-:W-:Y:S01]  /*19760*/  FMUL.FTZ R42, R0, R142 ;  /* 0x0000008e002a7220 */ /* 0x000fe20000410000 */
[----:B------:R-:W-:Y:S01]  /*19770*/  LDSM.16.MT88.4 R132, [R212+0x2900] ;  /* 0x00290000d484783b */ /* 0x000fe20000004200 */
        /* <DEDUP_REMOVED lines=8> */
[----:B----4-:R-:W-:Y:S02]  /*19800*/  FMUL.FTZ R20, R69, R120 ;  /* 0x0000007845147220 */ /* 0x010fe40000410000 */
[----:B------:R-:W-:Y:S02]  /*19810*/  IMAD.MOV.U32 R120, RZ, RZ, R84 ;  /* 0x000000ffff787224 */ /* 0x000fe400078e0054 */
[----:B------:R-:W4:Y:S01]  /*19820*/  LDSM.16.MT88.4 R84, [R209+0x900] ;  /* 0x00090000d154783b */ /* 0x000f220000004200 */
[----:B------:R-:W-:Y:S02]  /*19830*/  FMUL.FTZ R47, R0, R147 ;  /* 0x00000093002f7220 */ /* 0x000fe40000410000 */
[-C--:B------:R-:W-:Y:S01]  /*19840*/  HMMA.16816.F32.BF16 R20, R76, R36.reuse, R20 ;  /* 0x000000244c14723c */ /* 0x080fe20000041814 */
[----:B------:R1:W-:Y:S01]  /*19850*/  MUFU.EX2 R123, R58 ;  /* 0x0000003a007b7308 */ /* 0x0003e20000000800 */
[C---:B------:R-:W-:Y:S02]  /*19860*/  FMUL.FTZ R60, R2.reuse, R160 ;  /* 0x000000a0023c7220 */ /* 0x040fe40000410000 */
[----:B-----5:R-:W-:Y:S02]  /*19870*/  FMUL.FTZ R40, R2, R140 ;  /* 0x0000008c02287220 */ /* 0x020fe40000410000 */
[C---:B------:R-:W-:Y:S01]  /*19880*/  FMUL.FTZ R62, R0.reuse, R162 ;  /* 0x000000a2003e7220 */ /* 0x040fe20000410000 */
[----:B------:R-:W-:Y:S01]  /*19890*/  MOV R162, R92 ;  /* 0x0000005c00a27202 */ /* 0x000fe20000000f00 */
[C---:B------:R-:W-:Y:S01]  /*198a0*/  HMMA.16816.F32.BF16 R24, R64.reuse, R36, R24 ;  /* 0x000000244018723c */ /* 0x040fe20000041818 */
[----:B------:R-:W-:Y:S03]  /*198b0*/  FFMA.FTZ R92, R95, c[0x0][0x2d0], -R75 ;  /* 0x0000b4005f5c7a23 */ /* 0x000fe6000001084b */
[C---:B------:R-:W-:Y:S02]  /*198c0*/  FMUL.FTZ R63, R0.reuse, R163 ;  /* 0x000000a3003f7220 */ /* 0x040fe40000410000 */
[----:B---3--:R-:W-:Y:S01]  /*198d0*/  FMUL.FTZ R48, R69, R148 ;  /* 0x0000009445307220 */ /* 0x008fe20000410000 */
[----:B------:R-:W-:Y:S01]  /*198e0*/  MOV R148, R93 ;  /* 0x0000005d00947202 */ /* 0x000fe20000000f00 */
        /* <DEDUP_REMOVED lines=12> */
[----:B------:R-:W-:Y:S02]  /*199b0*/  IMAD.MOV.U32 R160, RZ, RZ, R61 ;  /* 0x000000ffffa07224 */ /* 0x000fe400078e003d */
        /* <DEDUP_REMOVED lines=130> */
[----:B--2---:R-:W-:Y:S02]  /*1a1e0*/  FFMA.FTZ R92, R203, c[0x0][0x2d0], -R75 ;  /* 0x0000b400cb5c7a23 */ /* 0x004fe4000001084b */
[----:B------:R-:W-:Y:S06]  /*1a1f0*/  IMAD.MOV.U32 R203, RZ, RZ, R113 ;  /* 0x000000ffffcb7224 */ /* 0x000fec00078e0071 */
        /* <DEDUP_REMOVED lines=12> */
[--C-:B------:R-:W-:Y:S03]  /*1a2c0*/  FFMA.FTZ R88, R187, c[0x0][0x2d0], -R97.reuse ;  /* 0x0000b400bb587a23 */ /* 0x100fe60000010861 */
[----:B------:R-:W-:Y:S03]  /*1a2d0*/  IMAD.MOV.U32 R187, RZ, RZ, R100 ;  /* 0x000000ffffbb7224 */ /* 0x000fe600078e0064 */
[--C-:B------:R-:W-:Y:S01]  /*1a2e0*/  FFMA.FTZ R80, R205, c[0x0][0x2d0], -R74.reuse ;  /* 0x0000b400cd507a23 */ /* 0x100fe2000001084a */
[----:B------:R-:W-:Y:S01]  /*1a2f0*/  HMMA.16816.F32.BF16 R64, R76, R90, R64 ;  /* 0x0000005a4c40723c */ /* 0x000fe20000041840 */
[----:B----4-:R-:W-:Y:S02]  /*1a300*/  F2FP.BF16.PACK_AB R82, R189, R185 ;  /* 0x000000b9bd52723e */ /* 0x010fe400000010ff */
[----:B------:R4:W-:Y:S01]  /*1a310*/  MUFU.EX2 R179, R80 ;  /* 0x0000005000b37308 */ /* 0x0009e20000000800 */
[----:B------:R-:W-:Y:S03]  /*1a320*/  MOV R205, R111 ;  /* 0x0000006f00cd7202 */ /* 0x000fe60000000f00 */
        /* <DEDUP_REMOVED lines=17> */
[--C-:B------:R-:W-:Y:S01]  /*1a440*/  FFMA.FTZ R84, R232, c[0x0][0x2d0], -R74.reuse ;  /* 0x0000b400e8547a23 */ /* 0x100fe2000001084a */
[-C--:B------:R-:W-:Y:S01]  /*1a450*/  HMMA.16816.F32.BF16 R12, R80, R86.reuse, R12 ;  /* 0x00000056500c723c */ /* 0x080fe2000004180c */
[----:B------:R-:W-:Y:S02]  /*1a460*/  MOV R232, R114 ;  /* 0x0000007200e87202 */ /* 0x000fe40000000f00 */
        /* <DEDUP_REMOVED lines=17> */
[----:B------:R-:W-:Y:S01]  /*1a580*/  MOV R120, R108 ;  /* 0x0000006c00787202 */ /* 0x000fe20000000f00 */
[----:B------:R-:W-:Y:S01]  /*1a590*/  FFMA.FTZ R92, R201, c[0x0][0x2d0], -R97 ;  /* 0x0000b400c95c7a23 */ /* 0x000fe20000010861 */
[-C--:B------:R-:W-:Y:S01]  /*1a5a0*/  HMMA.16816.F32.BF16 R44, R80, R94.reuse, R44 ;  /* 0x0000005e502c723c */ /* 0x080fe2000004182c */
[----:B----4-:R-:W-:Y:S03]  /*1a5b0*/  FFMA.FTZ R88, R207, c[0x0][0x2d0], -R96 ;  /* 0x0000b400cf587a23 */ /* 0x010fe60000010860 */
[----:B------:R-:W-:Y:S03]  /*1a5c0*/  IMAD.MOV.U32 R207, RZ, RZ, R160 ;  /* 0x000000ffffcf7224 */ /* 0x000fe600078e00a0 */
        /* <DEDUP_REMOVED lines=18> */
[----:B-----5:R-:W-:Y:S01]  /*1a6f0*/  FFMA.FTZ R88, R239, c[0x0][0x2d0], -R74 ;  /* 0x0000b400ef587a23 */ /* 0x020fe2000001084a */
[----:B------:R-:W-:Y:S08]  /*1a700*/  MOV R239, R105 ;  /* 0x0000006900ef7202 */ /* 0x000ff00000000f00 */
[----:B------:R5:W-:Y:S01]  /*1a710*/  MUFU.EX2 R173, R88 ;  /* 0x0000005800ad7308 */ /* 0x000be20000000800 */
[----:B-1----:R-:W1:Y:S08]  /*1a720*/  LDSM.16.MT88.4 R84, [R211+0x1900] ;  /* 0x00190000d354783b */ /* 0x002e700000004200 */
[----:B----4-:R-:W-:Y:S01]  /*1a730*/  LDSM.16.MT88.4 R92, [R210+0x2100] ;  /* 0x00210000d25c783b */ /* 0x010fe20000004200 */
[----:B-----5:R-:W-:Y:S01]  /*1a740*/  FFMA.FTZ R88, R197, c[0x0][0x2d0], -R97 ;  /* 0x0000b400c5587a23 */ /* 0x020fe20000010861 */
[----:B------:R-:W-:Y:S01]  /*1a750*/  MOV R197, R121 ;  /* 0x0000007900c57202 */ /* 0x000fe20000000f00 */
[----:B------:R-:W-:Y:S02]  /*1a760*/  IMAD.MOV.U32 R121, RZ, RZ, R107 ;  /* 0x000000ffff797224 */ /* 0x000fe400078e006b */
[----:B------:R4:W5:Y:S01]  /*1a770*/  MUFU.EX2 R156, R88 ;  /* 0x00000058009c7308 */ /* 0x0009620000000800 */
[----:B--2---:R-:W-:Y:S01]  /*1a780*/  FFMA.FTZ R68, R68, R199, R184 ;  /* 0x000000c744447223 */ /* 0x004fe200000100b8 */
[----:B------:R-:W-:Y:S01]  /*1a790*/  MOV R184, R106 ;  /* 0x0000006a00b87202 */ /* 0x000fe20000000f00 */
[-C--:B-1----:R-:W-:Y:S01]  /*1a7a0*/  HMMA.16816.F32.BF16 R52, R76, R84.reuse, R52 ;  /* 0x000000544c34723c */ /* 0x082fe20000041834 */
[----:B---3--:R-:W-:Y:S01]  /*1a7b0*/  FFMA.FTZ R69, R69, R186, R187 ;  /* 0x000000ba45457223 */ /* 0x008fe200000100bb */
[----:B------:R-:W-:Y:S01]  /*1a7c0*/  MOV R199, R161 ;  /* 0x000000a100c77202 */ /* 0x000fe20000000f00 */
[----:B------:R-:W-:Y:S02]  /*1a7d0*/  IMAD.MOV.U32 R186, RZ, RZ, R104 ;  /* 0x000000ffffba7224 */ /* 0x000fe400078e0068 */
[----:B------:R-:W-:Y:S03]  /*1a7e0*/  IMAD.MOV.U32 R187, RZ, RZ, R110 ;  /* 0x000000ffffbb7224 */ /* 0x000fe600078e006e */
        /* <DEDUP_REMOVED lines=54> */
[----:B------:R-:W-:Y:S02]  /*1ab50*/  FADD.FTZ R4, R231, R69 ;  /* 0x00000045e7047221 */ /* 0x000fe40000010000 */
[--C-:B-1----:R-:W-:Y:S03]  /*1ab60*/  FFMA.FTZ R74, R245, c[0x0][0x2d0], -R96.reuse ;  /* 0x0000b400f54a7a23 */ /* 0x102fe60000010860 */
[----:B------:R-:W-:Y:S01]  /*1ab70*/  FFMA.FTZ R96, R247, c[0x0][0x2d0], -R96 ;  /* 0x0000b400f7607a23 */ /* 0x000fe20000010860 */
[----:B------:R1:W-:Y:S01]  /*1ab80*/  MUFU.EX2 R86, R74 ;  /* 0x0000004a00567308 */ /* 0x0003e20000000800 */
[----:B------:R-:W-:Y:S01]  /*1ab90*/  FADD.FTZ R6, R151, R68 ;  /* 0x0000004497067221 */ /* 0x000fe20000010000 */
[----:B--2---:R-:W-:Y:S01]  /*1aba0*/  F2FP.BF16.PACK_AB R160, R85, R99 ;  /* 0x0000006355a0723e */ /* 0x004fe200000010ff */
[----:B------:R-:W-:Y:S02]  /*1abb0*/  IMAD.MOV.U32 R231, RZ, RZ, R148 ;  /* 0x000000ffffe77224 */ /* 0x000fe400078e0094 */
[----:B------:R-:W-:Y:S01]  /*1abc0*/  FADD.FTZ R4, R230, R4 ;  /* 0x00000004e6047221 */ /* 0x000fe20000010000 */
[----:B------:R-:W-:Y:S01]  /*1abd0*/  MOV R230, R232 ;  /* 0x000000e800e67202 */ /* 0x000fe20000000f00 */
[----:B------:R-:W-:Y:S01]  /*1abe0*/  FADD.FTZ R6, R233, R6 ;  /* 0x00000006e9067221 */ /* 0x000fe20000010000 */
[----:B------:R-:W-:Y:S01]  /*1abf0*/  MOV R233, R203 ;  /* 0x000000cb00e97202 */ /* 0x000fe20000000f00 */
[----:B------:R-:W-:Y:S01]  /*1ac00*/  IMAD.MOV.U32 R232, RZ, RZ, R200 ;  /* 0x000000ffffe87224 */ /* 0x000fe200078e00c8 */
[----:B------:R-:W2:Y:S01]  /*1ac10*/  MUFU.EX2 R96, R96 ;  /* 0x0000006000607308 */ /* 0x000ea20000000800 */
[----:B------:R-:W-:Y:S01]  /*1ac20*/  FADD.FTZ R4, R239, R4 ;  /* 0x00000004ef047221 */ /* 0x000fe20000010000 */
[----:B------:R-:W-:Y:S01]  /*1ac30*/  MOV R203, R205 ;  /* 0x000000cd00cb7202 */ /* 0x000fe20000000f00 */
[----:B------:R-:W-:Y:S01]  /*1ac40*/  IMAD.MOV.U32 R205, RZ, RZ, R123 ;  /* 0x000000ffffcd7224 */ /* 0x000fe200078e007b */
[----:B------:R-:W-:Y:S02]  /*1ac50*/  MOV R200, R187 ;  /* 0x000000bb00c87202 */ /* 0x000fe40000000f00 */
[----:B------:R-:W-:Y:S01]  /*1ac60*/  MOV R187, R122 ;  /* 0x0000007a00bb7202 */ /* 0x000fe20000000f00 */
[--C-:B-1----:R-:W-:Y:S04]  /*1ac70*/  FFMA.FTZ R74, R198, c[0x0][0x2d0], -R97.reuse ;  /* 0x0000b400c64a7a23 */ /* 0x102fe80000010861 */
        /* <DEDUP_REMOVED lines=15> */
[----:B------:R-:W-:Y:S02]  /*1ad70*/  MOV R204, R149 ;  /* 0x0000009500cc7202 */ /* 0x000fe40000000f00 */
[----:B------:R-:W1:Y:S01]  /*1ad80*/  LDSM.16.MT88.4 R148, [R210+0x2900] ;  /* 0x00290000d294783b */ /* 0x000e620000004200 */
[----:B------:R-:W-:Y:S05]  /*1ad90*/  FADD.FTZ R2, R197, R2 ;  /* 0x00000002c5027221 */ /* 0x000fea0000010000 */
[----:B------:R-:W-:Y:S02]  /*1ada0*/  FADD.FTZ R5, R121, R2 ;  /* 0x0000000279057221 */ /* 0x000fe40000010000 */
[----:B------:R-:W-:Y:S02]  /*1adb0*/  FADD.FTZ R2, R229, R6 ;  /* 0x00000006e5027221 */ /* 0x000fe40000010000 */
[----:B------:R-:W-:Y:S02]  /*1adc0*/  FADD.FTZ R6, R127, R4 ;  /* 0x000000047f067221 */ /* 0x000fe40000010000 */
[----:B--2---:R-:W-:Y:S02]  /*1add0*/  FFMA.FTZ R8, R0, R73, R120 ;  /* 0x0000004900087223 */ /* 0x004fe40000010078 */
[----:B------:R-:W-:Y:S01]  /*1ade0*/  FADD.FTZ R0, R207, R5 ;  /* 0x00000005cf007221 */ /* 0x000fe20000010000 */
[-C--:B------:R-:W-:Y:S01]  /*1adf0*/  HMMA.16816.F32.BF16 R120, R164, R132.reuse, R20 ;  /* 0x00000084a478723c */ /* 0x080fe20000041814 */
[----:B------:R-:W-:Y:S01]  /*1ae00*/  FADD.FTZ R8, R193, R8 ;  /* 0x00000008c1087221 */ /* 0x000fe20000010000 */
[----:B------:R-:W-:Y:S01]  /*1ae10*/  MOV R193, R191 ;  /* 0x000000bf00c17202 */ /* 0x000fe20000000f00 */
        /* <DEDUP_REMOVED lines=35> */
[----:B------:R-:W-:Y:S02]  /*1b050*/  FADD.FTZ R11, R141, R0 ;  /* 0x000000008d0b7221 */ /* 0x000fe40000010000 */
[C---:B------:R-:W-:Y:S02]  /*1b060*/  HMMA.16816.F32.BF16 R140, R160.reuse, R148, R40 ;  /* 0x00000094a08c723c */ /* 0x040fe40000041828 */
[----:B------:R-:W-:Y:S02]  /*1b070*/  FADD.FTZ R8, R238, R12 ;  /* 0x0000000cee087221 */ /* 0x000fe40000010000 */
[----:B------:R-:W-:Y:S02]  /*1b080*/  FADD.FTZ R2, R249, R10 ;  /* 0x0000000af9027221 */ /* 0x000fe40000010000 */
[----:B------:R-:W-:Y:S02]  /*1b090*/  FADD.FTZ R0, R146, R9 ;  /* 0x0000000992007221 */ /* 0x000fe40000010000 */
[----:B------:R-:W-:Y:S04]  /*1b0a0*/  FADD.FTZ R11, R144, R11 ;  /* 0x0000000b900b7221 */ /* 0x000fe80000010000 */
[----:B------:R-:W-:Y:S02]  /*1b0b0*/  FADD.FTZ R8, R237, R8 ;  /* 0x00000008ed087221 */ /* 0x000fe40000010000 */
        /* <DEDUP_REMOVED lines=56> */
[----:B------:R-:W-:Y:S01]  /*1b440*/  IMAD.MOV.U32 R100, RZ, RZ, R72 ;  /* 0x000000ffff647224 */ /* 0x000fe200078e0048 */
[----:B------:R2:W-:Y:S01]  /*1b450*/  STL [R1+0x1c], R4 ;  /* 0x00001c0401007387 */ /* 0x0005e20000100800 */
[----:B------:R-:W-:Y:S05]  /*1b460*/  FADD.FTZ R2, R97, R2 ;  /* 0x0000000261027221 */ /* 0x000fea0000010000 */
[----:B------:R2:W-:Y:S01]  /*1b470*/  STL [R1+0x20], R2 ;  /* 0x0000200201007387 */ /* 0x0005e20000100800 */
[----:B-1----:R-:W-:Y:S04]  /*1b480*/  IADD3 R0, R227, -0x1, RZ ;  /* 0xffffffffe3007810 */ /* 0x002fe80007ffe0ff */
[----:B------:R-:W-:Y:S01]  /*1b490*/  MOV R227, R0 ;  /* 0x0000000000e37202 */ /* 0x000fe20000000f00 */
[----:B------:R-:W-:-:S05]  /*1b4a0*/  @P0 BRA `(.L_x_215) ;  /* 0xffff95a000000947 */ /* 0x000fca000383ffff */
.L_x_197:
[----:B-12---:R-:W2:Y:S04]  /*1b4b0*/  LDL.LU R0, [R1+0x14] ;  /* 0x0000140001007983 */ /* 0x006ea80000300800 */
[----:B------:R-:W3:Y:S04]  /*1b4c0*/  LDL.LU R9, [R1+0x18] ;  /* 0x0000180001097983 */ /* 0x000ee80000300800 */
[----:B------:R-:W4:Y:S04]  /*1b4d0*/  LDL.LU R8, [R1+0x1c] ;  /* 0x00001c0001087983 */ /* 0x000f280000300800 */
[----:B------:R-:W4:Y:S01]  /*1b4e0*/  LDL.LU R4, [R1+0x20] ;  /* 0x0000200001047983 */ /* 0x000f220000300800 */
        /* <DEDUP_REMOVED lines=8> */
[----:B------:R-:W4:Y:S01]  /*1b570*/  SHFL.BFLY PT, R2, R4, 0x2, 0x1f ;  /* 0x0c401f0004027f89 */ /* 0x000f2200000e0000 */
        /* <DEDUP_REMOVED lines=11> */
[----:B------:R-:W-:Y:S01]  /*1b630*/  FSETP.NE.FTZ.AND P3, PT, R5, RZ, PT ;  /* 0x000000ff0500720b */ /* 0x000fe20003f75000 */
[----:B---3--:R-:W-:Y:S01]  /*1b640*/  FADD.FTZ R7, R7, R4 ;  /* 0x0000000407077221 */ /* 0x008fe20000010000 */
[----:B------:R-:W-:Y:S02]  /*1b650*/  FSETP.NE.FTZ.AND P2, PT, R6, RZ, PT ;  /* 0x000000ff0600720b */ /* 0x000fe40003f55000 */
[----:B------:R-:W-:Y:S01]  /*1b660*/  MOV R4, RZ ;  /* 0x000000ff00047202 */ /* 0x000fe20000000f00 */
[----:B----4-:R-:W-:Y:S01]  /*1b670*/  FADD.FTZ R8, R2, R8 ;  /* 0x0000000802087221 */ /* 0x010fe20000010000 */
[----:B------:R-:W-:Y:S02]  /*1b680*/  FSETP.NE.FTZ.AND P1, PT, R7, RZ, PT ;  /* 0x000000ff0700720b */ /* 0x000fe40003f35000 */
[----:B------:R-:W-:-:S05]  /*1b690*/  MOV R2, RZ ;  /* 0x000000ff00027202 */ /* 0x000fca0000000f00 */
[----:B------:R-:W1:Y:S01]  /*1b6a0*/  @P3 MUFU.RCP R0, R5 ;  /* 0x0000000500003308 */ /* 0x000e620000001000 */
[----:B------:R-:W-:-:S07]  /*1b6b0*/  FSETP.NE.FTZ.AND P0, PT, R8, RZ, PT ;  /* 0x000000ff0800720b */ /* 0x000fce0003f15000 */
[----:B------:R-:W-:Y:S01]  /*1b6c0*/  @P2 MUFU.RCP R4, R6 ;  /* 0x0000000600042308 */ /* 0x000fe20000001000 */
        /* <DEDUP_REMOVED lines=21> */
[C---:B-1----:R-:W-:Y:S01]  /*1b820*/  FMUL.FTZ R108, R2.reuse, R108 ;  /* 0x0000006c026c7220 */ /* 0x042fe20000410000 */
[----:B------:R-:W-:Y:S01]  /*1b830*/  @P0 MUFU.LG2 R6, R8 ;  /* 0x0000000800060308 */ /* 0x000fe20000000c00 */
[C---:B------:R-:W-:Y:S02]  /*1b840*/  FMUL.FTZ R109, R2.reuse, R109 ;  /* 0x0000006d026d7220 */ /* 0x040fe40000410000 */
[C---:B------:R-:W-:Y:S02]  /*1b850*/  FMUL.FTZ R112, R2.reuse, R112 ;  /* 0x0000007002707220 */ /* 0x040fe40000410000 */
[----:B------:R-:W-:-:S02]  /*1b860*/  FMUL.FTZ R113, R2, R113 ;  /* 0x0000007102717220 */ /* 0x000fc40000410000 */
[C---:B------:R-:W-:Y:S01]  /*1b870*/  FMUL.FTZ R124, R2.reuse, R124 ;  /* 0x0000007c027c7220 */ /* 0x040fe20000410000 */
[----:B------:R1:W2:Y:S01]  /*1b880*/  @P0 MUFU.RCP R0, R8 ;  /* 0x0000000800000308 */ /* 0x0002a20000001000 */
        /* <DEDUP_REMOVED lines=8> */
[----:B-1----:R-:W-:Y:S01]  /*1b910*/  @P0 MOV R8, 0x3f317218 ;  /* 0x3f31721800080802 */ /* 0x002fe20000000f00 */
[C---:B------:R-:W-:Y:S02]  /*1b920*/  FMUL.FTZ R157, R2.reuse, R157 ;  /* 0x0000009d029d7220 */ /* 0x040fe40000410000 */
[C---:B------:R-:W-:Y:S02]  /*1b930*/  FMUL.FTZ R160, R2.reuse, R160 ;  /* 0x000000a002a07220 */ /* 0x040fe40000410000 */
[----:B------:R-:W-:Y:S01]  /*1b940*/  FMUL.FTZ R161, R2, R161 ;  /* 0x000000a102a17220 */ /* 0x000fe20000410000 */
[----:B------:R-:W-:Y:S01]  /*1b950*/  @P2 MOV R2, 0x3f317218 ;  /* 0x3f31721800022802 */ /* 0x000fe20000000f00 */
        /* <DEDUP_REMOVED lines=17> */
[C---:B--2---:R-:W-:Y:S02]  /*1ba70*/  FMUL.FTZ R110, R0.reuse, R110 ;  /* 0x0000006e006e7220 */ /* 0x044fe40000410000 */
        /* <DEDUP_REMOVED lines=28> */
.L_x_149:
[----:B------:R-:W-:Y:S01]  /*1bc40*/  USHF.R.S32.HI UR6, URZ, 0x1f, UR11 ;  /* 0x0000001f3f067899 */ /* 0x000fe2000801140b */
[----:B------:R-:W-:Y:S05]  /*1bc50*/  @P4 BRA `(.L_x_216) ;  /* 0x0000121000004947 */ /* 0x000fea0003800000 */
[----:B------:R-:W2:Y:S01]  /*1bc60*/  S2R R12, SR_TID.X ;  /* 0x00000000000c7919 */ /* 0x000ea20000002100 */
[----:B------:R-:W-:Y:S01]  /*1bc70*/  ULDC.64 UR4, c[0x0][0x490] ;  /* 0x0001240000047ab9 */ /* 0x000fe20000000a00 */
[----:B------:R-:W-:Y:S01]  /*1bc80*/  IMAD.MOV.U32 R54, RZ, RZ, c[0x0][0x4e8] ;  /* 0x00013a00ff367624 */ /* 0x000fe200078e00ff */
[----:B------:R-:W-:Y:S01]  /*1bc90*/  UIMAD UR8, UR6, UR4, URZ ;  /* 0x00000004060872a4 */ /* 0x000fe2000f8e023f */
[----:B------:R-:W3:Y:S01]  /*1bca0*/  S2R R13, SR_CTAID.Z ;  /* 0x00000000000d7919 */ /* 0x000ee20000002700 */
[----:B------:R-:W-:Y:S01]  /*1bcb0*/  UIMAD.WIDE.U32 UR12, UR11, UR4, URZ ;  /* 0x000000040b0c72a5 */ /* 0x000fe2000f8e003f */
[----:B------:R-:W-:Y:S01]  /*1bcc0*/  F2FP.BF16.PACK_AB R104, R105, R104 ;  /* 0x000000686968723e */ /* 0x000fe200000010ff */
[----:B------:R-:W-:Y:S01]  /*1bcd0*/  UIMAD UR8, UR11, UR5, UR8 ;  /* 0x000000050b0872a4 */ /* 0x000fe2000f8e0208 */
[----:B------:R-:W4:Y:S01]  /*1bce0*/  S2R R29, SR_CTAID.X ;  /* 0x00000000001d7919 */ /* 0x000f220000002500 */
[C---:B------:R-:W-:Y:S01]  /*1bcf0*/  ISETP.NE.AND P0, PT, R54.reuse, 0x1, PT ;  /* 0x000000013600780c */ /* 0x040fe20003f05270 */
[----:B------:R-:W-:Y:S01]  /*1bd00*/  ULDC.64 UR4, c[0x0][0x3e8] ;  /* 0x0000fa0000047ab9 */ /* 0x000fe20000000a00 */
[----:B------:R-:W-:Y:S01]  /*1bd10*/  IMAD.U32 R3, RZ, RZ, UR13 ;  /* 0x0000000dff037e24 */ /* 0x000fe2000f8e00ff */
[----:B------:R-:W-:Y:S01]  /*1bd20*/  UIMAD.WIDE.U32 UR14, UR11, UR4, URZ ;  /* 0x000000040b0e72a5 */ /* 0x000fe2000f8e003f */
[----:B------:R-:W-:Y:S01]  /*1bd30*/  IMAD.U32 R2, RZ, RZ, UR12 ;  /* 0x0000000cff027e24 */ /* 0x000fe2000f8e00ff */
[----:B------:R-:W-:Y:S01]  /*1bd40*/  UIMAD UR7, UR6, UR4, URZ ;  /* 0x00000004060772a4 */ /* 0x000fe2000f8e023f */
[----:B------:R-:W-:Y:S01]  /*1bd50*/  IMAD R54, R54, c[0x0][0x388], RZ ;  /* 0x0000e20036367a24 */ /* 0x000fe200078e02ff */
[----:B------:R-:W-:Y:S01]  /*1bd60*/  UIADD3 UR8, UR13, UR8, URZ ;  /* 0x000000080d087290 */ /* 0x000fe2000fffe03f */
[----:B------:R-:W-:Y:S01]  /*1bd70*/  F2FP.BF16.PACK_AB R106, R107, R106 ;  /* 0x0000006a6b6a723e */ /* 0x000fe200000010ff */
[----:B------:R-:W-:Y:S01]  /*1bd80*/  IMAD.U32 R7, RZ, RZ, UR15 ;  /* 0x0000000fff077e24 */ /* 0x000fe2000f8e00ff */
[----:B------:R-:W-:Y:S01]  /*1bd90*/  UIMAD UR5, UR11, UR5, UR7 ;  /* 0x000000050b0572a4 */ /* 0x000fe2000f8e0207 */
[----:B------:R-:W-:Y:S01]  /*1bda0*/  IMAD.U32 R6, RZ, RZ, UR14 ;  /* 0x0000000eff067e24 */ /* 0x000fe2000f8e00ff */
[----:B------:R-:W-:Y:S01]  /*1bdb0*/  F2FP.BF16.PACK_AB R24, R24, R116 ;  /* 0x000000741818723e */ /* 0x000fe200000010ff */
[----:B------:R-:W-:Y:S01]  /*1bdc0*/  IMAD.U32 R5, RZ, RZ, UR8 ;  /* 0x00000008ff057e24 */ /* 0x000fe2000f8e00ff */
[----:B------:R-:W-:Y:S01]  /*1bdd0*/  UIADD3 UR5, UR15, UR5, URZ ;  /* 0x000000050f057290 */ /* 0x000fe2000fffe03f */
[----:B--2---:R-:W-:-:S02]  /*1bde0*/  SHF.R.S32.HI R19, RZ, 0x1f, R12 ;  /* 0x0000001fff137819 */ /* 0x004fc4000001140c */
[----:B------:R-:W-:Y:S02]  /*1bdf0*/  F2FP.BF16.PACK_AB R118, R119, R118 ;  /* 0x000000767776723e */ /* 0x000fe400000010ff */
[CC--:B------:R-:W-:Y:S02]  /*1be00*/  LEA.HI R4, R19.reuse, R12.reuse, RZ, 0x2 ;  /* 0x0000000c13047211 */ /* 0x0c0fe400078f10ff */
[----:B------:R-:W-:Y:S02]  /*1be10*/  LEA.HI R8, R19, R12, RZ, 0x5 ;  /* 0x0000000c13087211 */ /* 0x000fe400078f28ff */
[--C-:B------:R-:W-:Y:S02]  /*1be20*/  SHF.R.S32.HI R7, RZ, 0x2, R4.reuse ;  /* 0x00000002ff077819 */ /* 0x100fe40000011404 */
[----:B------:R-:W-:Y:S02]  /*1be30*/  SHF.R.S32.HI R0, RZ, 0x1f, R4 ;  /* 0x0000001fff007819 */ /* 0x000fe40000011404 */
[----:B------:R-:W-:-:S02]  /*1be40*/  LOP3.LUT R3, R4, 0xfffffffc, RZ, 0xc0, !PT ;  /* 0xfffffffc04037812 */ /* 0x000fc400078ec0ff */
[----:B------:R-:W-:Y:S02]  /*1be50*/  LOP3.LUT R4, R8, 0xffffffe0, RZ, 0xc0, !PT ;  /* 0xffffffe008047812 */ /* 0x000fe400078ec0ff */
[-C--:B------:R-:W-:Y:S01]  /*1be60*/  LEA.HI R11, R19, R12.reuse, RZ, 0x3 ;  /* 0x0000000c130b7211 */ /* 0x080fe200078f18ff */
[----:B------:R-:W-:Y:S01]  /*1be70*/  IMAD.IADD R10, R12, 0x1, -R3 ;  /* 0x000000010c0a7824 */ /* 0x000fe200078e0a03 */
[----:B------:R-:W-:Y:S01]  /*1be80*/  LEA.HI R9, R0, R7, RZ, 0x3 ;  /* 0x0000000700097211 */ /* 0x000fe200078f18ff */
[C---:B------:R-:W-:Y:S01]  /*1be90*/  IMAD.IADD R0, R12.reuse, 0x1, -R4 ;  /* 0x000000010c007824 */ /* 0x040fe200078e0a04 */
[----:B------:R-:W-:Y:S01]  /*1bea0*/  LOP3.LUT R14, R11, 0xfffffff8, RZ, 0xc0, !PT ;  /* 0xfffffff80b0e7812 */ /* 0x000fe200078ec0ff */
[----:B------:R-:W-:Y:S01]  /*1beb0*/  IMAD.MOV.U32 R4, RZ, RZ, R2 ;  /* 0x000000ffff047224 */ /* 0x000fe200078e0002 */
[----:B------:R-:W-:Y:S01]  /*1bec0*/  LEA.HI R19, R19, R12, RZ, 0x6 ;  /* 0x0000000c13137211 */ /* 0x000fe200078f30ff */
[----:B------:R-:W-:Y:S01]  /*1bed0*/  IMAD.MOV.U32 R2, RZ, RZ, R6 ;  /* 0x000000ffff027224 */ /* 0x000fe200078e0006 */
[----:B------:R-:W-:Y:S01]  /*1bee0*/  SHF.R.S32.HI R6, RZ, 0x1f, R0 ;  /* 0x0000001fff067819 */ /* 0x000fe20000011400 */
[----:B------:R-:W-:Y:S01]  /*1bef0*/  IMAD.IADD R14, R12, 0x1, -R14 ;  /* 0x000000010c0e7824 */ /* 0x000fe200078e0a0e */
[----:B---3--:R-:W-:Y:S01]  /*1bf00*/  SHF.R.S32.HI R12, RZ, 0x1f, R13 ;  /* 0x0000001fff0c7819 */ /* 0x008fe2000001140d */
[----:B------:R-:W-:Y:S01]  /*1bf10*/  IMAD.U32 R3, RZ, RZ, UR5 ;  /* 0x00000005ff037e24 */ /* 0x000fe2000f8e00ff */
[----:B------:R-:W-:Y:S01]  /*1bf20*/  LOP3.LUT P3, RZ, R0, 0x3, RZ, 0xc0, !PT ;  /* 0x0000000300ff7812 */ /* 0x000fe2000786c0ff */
[----:B------:R-:W-:Y:S01]  /*1bf30*/  IMAD.WIDE.U32 R20, R13, c[0x0][0x498], R4 ;  /* 0x000126000d147a25 */ /* 0x000fe200078e0004 */
[----:B------:R-:W-:-:S02]  /*1bf40*/  LEA.HI R16, R6, R0, RZ, 0x2 ;  /* 0x0000000006107211 */ /* 0x000fc400078f10ff */
[--C-:B------:R-:W-:Y:S01]  /*1bf50*/  SHF.R.S32.HI R6, RZ, 0x5, R8.reuse ;  /* 0x00000005ff067819 */ /* 0x100fe20000011408 */
[C---:B------:R-:W-:Y:S01]  /*1bf60*/  IMAD R23, R12.reuse, c[0x0][0x498], RZ ;  /* 0x000126000c177a24 */ /* 0x040fe200078e02ff */
[----:B------:R-:W-:Y:S01]  /*1bf70*/  SHF.R.S32.HI R0, RZ, 0x1f, R8 ;  /* 0x0000001fff007819 */ /* 0x000fe20000011408 */
[----:B------:R-:W-:Y:S01]  /*1bf80*/  IMAD R18, R12, c[0x0][0x3f0], RZ ;  /* 0x0000fc000c127a24 */ /* 0x000fe200078e02ff */
[----:B------:R-:W-:Y:S01]  /*1bf90*/  SHF.R.S32.HI R11, RZ, 0x3, R11 ;  /* 0x00000003ff0b7819 */ /* 0x000fe2000001140b */
[C---:B------:R-:W-:Y:S01]  /*1bfa0*/  IMAD R23, R13.reuse, c[0x0][0x49c], R23 ;  /* 0x000127000d177a24 */ /* 0x040fe200078e0217 */
[----:B------:R-:W-:Y:S01]  /*1bfb0*/  LEA.HI R0, R0, R6, RZ, 0x2 ;  /* 0x0000000600007211 */ /* 0x000fe200078f10ff */
[----:B------:R-:W-:Y:S01]  /*1bfc0*/  IMAD R18, R13, c[0x0][0x3f4], R18 ;  /* 0x0000fd000d127a24 */ /* 0x000fe200078e0212 */
[----:B------:R-:W-:Y:S01]  /*1bfd0*/  LOP3.LUT R9, R9, 0xfffffff8, RZ, 0xc0, !PT ;  /* 0xfffffff809097812 */ /* 0x000fe200078ec0ff */
[----:B------:R-:W-:Y:S01]  /*1bfe0*/  IMAD.SHL.U32 R4, R11, 0x40, RZ ;  /* 0x000000400b047824 */ /* 0x000fe200078e00ff */
[----:B------:R-:W-:Y:S01]  /*1bff0*/  F2FP.BF16.PACK_AB R108, R109, R108 ;  /* 0x0000006c6d6c723e */ /* 0x000fe200000010ff */
[----:B------:R-:W-:Y:S01]  /*1c000*/  IMAD.WIDE.U32 R12, R13, c[0x0][0x3f0], R2 ;  /* 0x0000fc000d0c7a25 */ /* 0x000fe200078e0002 */
[----:B------:R-:W-:-:S02]  /*1c010*/  LOP3.LUT R3, R0, 0xffffffc, RZ, 0xc0, !PT ;  /* 0x0ffffffc00037812 */ /* 0x000fc400078ec0ff */
[----:B------:R-:W-:Y:S01]  /*1c020*/  LEA.HI R2, R10, R10, RZ, 0x1 ;  /* 0x0000000a0a027211 */ /* 0x000fe200078f08ff */
[----:B------:R-:W-:Y:S01]  /*1c030*/  IMAD.SHL.U32 R8, R14, 0x8, RZ ;  /* 0x000000080e087824 */ /* 0x000fe200078e00ff */
[----:B------:R-:W-:Y:S01]  /*1c040*/  LOP3.LUT R0, R4, 0x1c0, RZ, 0xc0, !PT ;  /* 0x000001c004007812 */ /* 0x000fe200078ec0ff */
[----:B------:R-:W-:Y:S01]  /*1c050*/  IMAD.IADD R9, R7, 0x1, -R9 ;  /* 0x0000000107097824 */ /* 0x000fe200078e0a09 */
[----:B------:R-:W-:Y:S01]  /*1c060*/  LOP3.LUT R5, R2, 0x1ffffffe, RZ, 0xc0, !PT ;  /* 0x1ffffffe02057812 */ /* 0x000fe200078ec0ff */
[----:B------:R-:W-:Y:S01]  /*1c070*/  IMAD.IADD R7, R6, 0x1, -R3 ;  /* 0x0000000106077824 */ /* 0x000fe200078e0a03 */
[----:B------:R-:W-:Y:S01]  /*1c080*/  LOP3.LUT R4, R0, 0x38, R8, 0xf8, !PT ;  /* 0x0000003800047812 */ /* 0x000fe200078ef808 */
[----:B------:R-:W-:Y:S01]  /*1c090*/  IMAD R17, R6, 0x200, R10 ;  /* 0x0000020006117824 */ /* 0x000fe200078e020a */
[----:B------:R-:W-:Y:S01]  /*1c0a0*/  SHF.R.U32.HI R3, RZ, 0x3, R0 ;  /* 0x00000003ff037819 */ /* 0x000fe20000011600 */
[----:B------:R-:W-:Y:S01]  /*1c0b0*/  IMAD.SHL.U32 R0, R2, 0x20, RZ ;  /* 0x0000002002007824 */ /* 0x000fe200078e00ff */
[----:B------:R-:W-:Y:S01]  /*1c0c0*/  F2FP.BF16.PACK_AB R110, R111, R110 ;  /* 0x0000006e6f6e723e */ /* 0x000fe200000010ff */
[----:B------:R-:W-:Y:S01]  /*1c0d0*/  IMAD.IADD R5, R10, 0x1, -R5 ;  /* 0x000000010a057824 */ /* 0x000fe200078e0a05 */
[----:B------:R-:W-:Y:S01]  /*1c0e0*/  LOP3.LUT R15, R4, R3, RZ, 0x3c, !PT ;  /* 0x00000003040f7212 */ /* 0x000fe200078e3cff */
[----:B------:R-:W-:Y:S01]  /*1c0f0*/  IMAD.SHL.U32 R6, R19, 0x8, RZ ;  /* 0x0000000813067824 */ /* 0x000fe200078e00ff */
[----:B------:R-:W-:Y:S01]  /*1c100*/  LOP3.LUT R2, R0, 0xffffffc0, RZ, 0xc0, !PT ;  /* 0xffffffc000027812 */ /* 0x000fe200078ec0ff */
[--C-:B------:R-:W-:Y:S01]  /*1c110*/  IMAD R0, R14, 0x10, R11.reuse ;  /* 0x000000100e007824 */ /* 0x100fe200078e020b */
[----:B------:R-:W-:Y:S01]  /*1c120*/  LOP3.LUT R4, R9, 0x1, RZ, 0xc0, !PT ;  /* 0x0000000109047812 */ /* 0x000fe200078ec0ff */
[----:B----4-:R-:W-:Y:S01]  /*1c130*/  IMAD R22, R29, 0x80, R11 ;  /* 0x000000801d167824 */ /* 0x010fe200078e020b */
[----:B------:R-:W-:Y:S01]  /*1c140*/  SHF.R.S32.HI R3, RZ, 0x2, R16 ;  /* 0x00000002ff037819 */ /* 0x000fe20000011410 */
[----:B------:R-:W-:Y:S01]  /*1c150*/  IMAD R10, R5, 0x8, R2 ;  /* 0x00000008050a7824 */ /* 0x000fe200078e0202 */
[----:B------:R-:W-:Y:S01]  /*1c160*/  ISETP.NE.U32.AND P4, PT, R4, 0x1, PT ;  /* 0x000000010400780c */ /* 0x000fe20003f85070 */
[----:B------:R-:W-:Y:S01]  /*1c170*/  IMAD R5, R29, 0x80, R0 ;  /* 0x000000801d057824 */ /* 0x000fe200078e0200 */
[----:B------:R-:W-:Y:S01]  /*1c180*/  F2FP.BF16.PACK_AB R112, R113, R112 ;  /* 0x000000707170723e */ /* 0x000fe200000010ff */
[C---:B------:R-:W-:Y:S01]  /*1c190*/  IMAD.SHL.U32 R2, R9.reuse, 0x40, RZ ;  /* 0x0000004009027824 */ /* 0x040fe200078e00ff */
[----:B------:R-:W-:Y:S01]  /*1c1a0*/  R2P PR, R9, 0x6 ;  /* 0x0000000609007804 */ /* 0x000fe20000000000 */
[----:B------:R-:W-:Y:S01]  /*1c1b0*/  @P0 IMAD.HI.U32 R9, R5, c[0x0][0x4ec], RZ ;  /* 0x00013b0005090a27 */ /* 0x000fe200078e00ff */
[----:B------:R-:W-:-:S02]  /*1c1c0*/  F2FP.BF16.PACK_AB R114, R115, R114 ;  /* 0x000000727372723e */ /* 0x000fc400000010ff */
[----:B------:R-:W-:Y:S01]  /*1c1d0*/  F2FP.BF16.PACK_AB R120, R121, R120 ;  /* 0x000000787978723e */ /* 0x000fe200000010ff */
[----:B------:R-:W-:Y:S01]  /*1c1e0*/  IMAD.MOV.U32 R4, RZ, RZ, R5 ;  /* 0x000000ffff047224 */ /* 0x000fe200078e0005 */
[----:B------:R-:W-:Y:S01]  /*1c1f0*/  @P0 SHF.R.U32.HI R4, RZ, c[0x0][0x4f0], R9 ;  /* 0x00013c00ff040a19 */ /* 0x000fe20000011609 */
[----:B------:R-:W-:Y:S01]  /*1c200*/  IMAD R0, R7, 0x10, R3 ;  /* 0x0000001007007824 */ /* 0x000fe200078e0203 */
[----:B------:R-:W-:Y:S01]  /*1c210*/  LOP3.LUT R7, R2, 0x1c0, RZ, 0xc0, !PT ;  /* 0x000001c002077812 */ /* 0x000fe200078ec0ff */
[----:B------:R-:W-:Y:S01]  /*1c220*/  IMAD.IADD R3, R13, 0x1, R18 ;  /* 0x000000010d037824 */ /* 0x000fe200078e0212 */
[----:B------:R-:W-:Y:S01]  /*1c230*/  LOP3.LUT R18, R15, 0x7ffffe00, R6, 0xf8, !PT ;  /* 0x7ffffe000f127812 */ /* 0x000fe200078ef806 */
[----:B------:R-:W-:Y:S01]  /*1c240*/  IMAD.IADD R9, R0, 0x1, R10 ;  /* 0x0000000100097824 */ /* 0x000fe200078e020a */
[----:B------:R-:W-:Y:S01]  /*1c250*/  LEA.HI R7, R7, R7, RZ, 0x1d ;  /* 0x0000000707077211 */ /* 0x000fe200078fe8ff */
[----:B------:R-:W-:Y:S01]  /*1c260*/  IMAD.MOV R6, RZ, RZ, -R4 ;  /* 0x000000ffff067224 */ /* 0x000fe200078e0a04 */
[----:B------:R-:W-:Y:S01]  /*1c270*/  F2FP.BF16.PACK_AB R122, R123, R122 ;  /* 0x0000007a7b7a723e */ /* 0x000fe200000010ff */
[----:B------:R-:W-:Y:S01]  /*1c280*/  IMAD R0, R29, 0x80, R0 ;  /* 0x000000801d007824 */ /* 0x000fe200078e0200 */
[----:B------:R-:W-:Y:S01]  /*1c290*/  F2FP.BF16.PACK_AB R132, R133, R132 ;  /* 0x000000848584723e */ /* 0x000fe200000010ff */
[----:B------:R-:W-:Y:S01]  /*1c2a0*/  IMAD.MOV.U32 R2, RZ, RZ, R12 ;  /* 0x000000ffff027224 */ /* 0x000fe200078e000c */
[----:B------:R-:W-:Y:S01]  /*1c2b0*/  F2FP.BF16.PACK_AB R134, R135, R134 ;  /* 0x000000868786723e */ /* 0x000fe200000010ff */
[----:B------:R-:W-:Y:S01]  /*1c2c0*/  IMAD R10, R6, c[0x0][0x4e8], R5 ;  /* 0x00013a00060a7a24 */ /* 0x000fe200078e0205 */
[----:B------:R-:W-:Y:S01]  /*1c2d0*/  SHF.R.S32.HI R5, RZ, 0x1f, R4 ;  /* 0x0000001fff057819 */ /* 0x000fe20000011404 */
[----:B------:R-:W-:Y:S01]  /*1c2e0*/  IMAD.U32 R12, R17, 0x2, R7 ;  /* 0x00000002110c7824 */ /* 0x000fe200078e0007 */
[C---:B------:R-:W-:Y:S01]  /*1c2f0*/  IADD3 R7, R0.reuse, 0x8, RZ ;  /* 0x0000000800077810 */ /* 0x040fe20007ffe0ff */
[----:B------:R-:W-:Y:S01]  /*1c300*/  IMAD R14, R29, 0x80, R9 ;  /* 0x000000801d0e7824 */ /* 0x000fe200078e0209 */
[C---:B------:R-:W-:Y:S01]  /*1c310*/  IADD3 R6, R0.reuse, 0x40, RZ ;  /* 0x0000004000067810 */ /* 0x040fe20007ffe0ff */
[----:B------:R-:W-:Y:S01]  /*1c320*/  IMAD.MOV.U32 R15, RZ, RZ, -0x10 ;  /* 0xfffffff0ff0f7424 */ /* 0x000fe200078e00ff */
[-C--:B------:R-:W-:Y:S01]  /*1c330*/  ISETP.GE.OR P5, PT, R7, R54.reuse, P3 ;  /* 0x000000360700720c */ /* 0x080fe20001fa6670 */
[----:B------:R-:W-:Y:S01]  /*1c340*/  IMAD R5, R5, c[0x0][0x3e0], RZ ;  /* 0x0000f80005057a24 */ /* 0x000fe200078e02ff */
[----:B------:R-:W-:Y:S01]  /*1c350*/  ISETP.GE.OR P6, PT, R0, R54, P3 ;  /* 0x000000360000720c */ /* 0x000fe20001fc6670 */
[----:B------:R-:W-:Y:S01]  /*1c360*/  @P0 IMAD.HI.U32 R7, R14, c[0x0][0x4ec], RZ ;  /* 0x00013b000e070a27 */ /* 0x000fe200078e00ff */
[----:B------:R-:W-:-:S02]  /*1c370*/  SEL R15, R15, 0x10, !P4 ;  /* 0x000000100f0f7807 */ /* 0x000fc40006000000 */
[-C--:B------:R-:W-:Y:S01]  /*1c380*/  ISETP.GE.OR P4, PT, R6, R54.reuse, P3 ;  /* 0x000000360600720c */ /* 0x080fe20001f86670 */
[----:B------:R-:W-:Y:S01]  /*1c390*/  IMAD.WIDE.U32 R2, R4, c[0x0][0x3e0], R2 ;  /* 0x0000f80004027a25 */ /* 0x000fe200078e0002 */
[----:B------:R-:W-:Y:S02]  /*1c3a0*/  IADD3 R0, R0, 0x48, RZ ;  /* 0x0000004800007810 */ /* 0x000fe40007ffe0ff */
[----:B------:R-:W-:Y:S01]  /*1c3b0*/  SHF.R.S32.HI R11, RZ, 0x1f, R10 ;  /* 0x0000001fff0b7819 */ /* 0x000fe2000001140a */
[----:B------:R-:W-:Y:S01]  /*1c3c0*/  IMAD R6, R4, c[0x0][0x3e4], R5 ;  /* 0x0000f90004067a24 */ /* 0x000fe200078e0205 */
[----:B------:R-:W-:Y:S01]  /*1c3d0*/  ISETP.GE.OR P3, PT, R0, R54, P3 ;  /* 0x000000360000720c */ /* 0x000fe20001f66670 */
[----:B------:R-:W-:Y:S01]  /*1c3e0*/  IMAD.MOV.U32 R4, RZ, RZ, R14 ;  /* 0x000000ffff047224 */ /* 0x000fe200078e000e */
[----:B------:R-:W-:Y:S01]  /*1c3f0*/  @P0 SHF.R.U32.HI R4, RZ, c[0x0][0x4f0], R7 ;  /* 0x00013c00ff040a19 */ /* 0x000fe20000011607 */
[----:B------:R-:W-:Y:S01]  /*1c400*/  IMAD.SHL.U32 R0, R12, 0x2, RZ ;  /* 0x000000020c007824 */ /* 0x000fe200078e00ff */
[----:B------:R-:W-:Y:S01]  /*1c410*/  BAR.SYNC.DEFER_BLOCKING 0x1, 0x80 ;  /* 0x0042000000007b1d */ /* 0x000fe20000010000 */
[----:B------:R-:W-:Y:S01]  /*1c420*/  IMAD.IADD R3, R3, 0x1, R6 ;  /* 0x0000000103037824 */ /* 0x000fe200078e0206 */
[--C-:B------:R-:W-:Y:S01]  /*1c430*/  SHF.R.S32.HI R6, RZ, 0x1f, R4.reuse ;  /* 0x0000001fff067819 */ /* 0x100fe20000011404 */
[----:B------:R-:W-:Y:S01]  /*1c440*/  IMAD.MOV.U32 R16, RZ, RZ, 0x20 ;  /* 0x00000020ff107424 */ /* 0x000fe200078e00ff */
[----:B------:R-:W-:Y:S01]  /*1c450*/  IADD3 R12, P0, R4, R20, RZ ;  /* 0x00000014040c7210 */ /* 0x000fe20007f1e0ff */
[----:B------:R-:W-:Y:S01]  /*1c460*/  IMAD.MOV R4, RZ, RZ, -R4 ;  /* 0x000000ffff047224 */ /* 0x000fe200078e0a04 */
[----:B------:R-:W-:Y:S01]  /*1c470*/  IADD3 R7, R0, 0x80, RZ ;  /* 0x0000008000077810 */ /* 0x000fe20007ffe0ff */
[----:B------:R-:W-:Y:S01]  /*1c480*/  IMAD.WIDE.U32 R2, R10, c[0x0][0x3d8], R2 ;  /* 0x0000f6000a027a25 */ /* 0x000fe200078e0002 */
[----:B------:R-:W-:-:S02]  /*1c490*/  IADD3.X R13, R6, R21, R23, P0, !PT ;  /* 0x00000015060d7210 */ /* 0x000fc400007fe417 */
[----:B------:R-:W-:Y:S01]  /*1c4a0*/  SEL R16, R16, 0xffffffe0, !P1 ;  /* 0xffffffe010107807 */ /* 0x000fe20004800000 */
[----:B------:R-:W-:Y:S01]  /*1c4b0*/  IMAD R6, R11, c[0x0][0x3d8], RZ ;  /* 0x0000f6000b067a24 */ /* 0x000fe200078e02ff */
[----:B------:R-:W-:Y:S01]  /*1c4c0*/  IADD3 R9, R0, 0xc0, RZ ;  /* 0x000000c000097810 */ /* 0x000fe20007ffe0ff */
[----:B------:R-:W-:Y:S01]  /*1c4d0*/  IMAD R4, R4, c[0x0][0x4e8], R14 ;  /* 0x00013a0004047a24 */ /* 0x000fe200078e020e */
[----:B------:R-:W-:Y:S01]  /*1c4e0*/  LEA R21, P0, R2, c[0x0][0x380], 0x1 ;  /* 0x0000e00002157a11 */ /* 0x000fe200078008ff */
[----:B------:R-:W-:Y:S01]  /*1c4f0*/  IMAD R6, R10, c[0x0][0x3dc], R6 ;  /* 0x0000f7000a067a24 */ /* 0x000fe200078e0206 */
[----:B------:R-:W-:Y:S01]  /*1c500*/  F2FP.BF16.PACK_AB R124, R125, R124 ;  /* 0x0000007c7d7c723e */ /* 0x000fe200000010ff */
[----:B------:R-:W-:Y:S01]  /*1c510*/  IMAD.IADD R5, R0, 0x1, R15 ;  /* 0x0000000100057824 */ /* 0x000fe200078e020f */
[----:B------:R-:W-:Y:S01]  /*1c520*/  F2FP.BF16.PACK_AB R126, R127, R126 ;  /* 0x0000007e7f7e723e */ /* 0x000fe200000010ff */
[----:B------:R-:W-:Y:S01]  /*1c530*/  IMAD.IADD R3, R3, 0x1, R6 ;  /* 0x0000000103037824 */ /* 0x000fe200078e0206 */
[----:B------:R-:W-:Y:S01]  /*1c540*/  SHF.R.S32.HI R6, RZ, 0x1f, R4 ;  /* 0x0000001fff067819 */ /* 0x000fe20000011404 */
[----:B------:R-:W-:Y:S01]  /*1c550*/  SHFL.IDX PT, R48, R21, 0x4, 0x181f ;  /* 0x00981f0015307f89 */ /* 0x000fe200000e0000 */
[----:B------:R-:W-:-:S02]  /*1c560*/  @P2 IADD3 R9, R7, -0x40, RZ ;  /* 0xffffffc007092810 */ /* 0x000fc40007ffe0ff */
[----:B------:R-:W-:Y:S01]  /*1c570*/  LEA.HI.X R20, R2, c[0x0][0x384], R3, 0x1, P0 ;  /* 0x0000e10002147a11 */ /* 0x000fe200000f0c03 */
[----:B------:R-:W-:Y:S01]  /*1c580*/  STS [R0+0x80], R104 ;  /* 0x0000806800007388 */ /* 0x000fe20000000800 */
[----:B------:R-:W-:Y:S01]  /*1c590*/  IMAD R6, R6, c[0x0][0x488], RZ ;  /* 0x0001220006067a24 */ /* 0x000fe200078e02ff */
[----:B------:R-:W-:Y:S01]  /*1c5a0*/  F2FP.BF16.PACK_AB R128, R129, R128 ;  /* 0x000000808180723e */ /* 0x000fe200000010ff */
[C---:B------:R-:W-:Y:S01]  /*1c5b0*/  IMAD.WIDE.U32 R2, R4.reuse, c[0x0][0x488], R12 ;  /* 0x0001220004027a25 */ /* 0x040fe200078e000c */
[----:B------:R-:W-:Y:S01]  /*1c5c0*/  STS [R0+0x480], R106 ;  /* 0x0004806a00007388 */ /* 0x000fe20000000800 */
[----:B------:R-:W-:Y:S02]  /*1c5d0*/  F2FP.BF16.PACK_AB R130, R131, R130 ;  /* 0x000000828382723e */ /* 0x000fe400000010ff */
[----:B------:R-:W-:Y:S01]  /*1c5e0*/  IMAD R6, R4, c[0x0][0x48c], R6 ;  /* 0x0001230004067a24 */ /* 0x000fe200078e0206 */
[----:B------:R-:W-:Y:S01]  /*1c5f0*/  STS [R5+0x80], R24 ;  /* 0x0000801805007388 */ /* 0x000fe20000000800 */
[----:B------:R-:W-:-:S02]  /*1c600*/  LEA R4, P0, R2, c[0x0][0x450], 0x2 ;  /* 0x0001140002047a11 */ /* 0x000fc400078010ff */
[----:B------:R-:W-:Y:S01]  /*1c610*/  F2FP.BF16.PACK_AB R136, R137, R136 ;  /* 0x000000888988723e */ /* 0x000fe200000010ff */
[----:B------:R-:W-:Y:S01]  /*1c620*/  STS [R5+0x480], R118 ;  /* 0x0004807605007388 */ /* 0x000fe20000000800 */
[----:B------:R-:W-:Y:S02]  /*1c630*/  F2FP.BF16.PACK_AB R138, R139, R138 ;  /* 0x0000008a8b8a723e */ /* 0x000fe400000010ff */
[----:B------:R-:W-:Y:S01]  /*1c640*/  F2FP.BF16.PACK_AB R148, R149, R148 ;  /* 0x000000949594723e */ /* 0x000fe200000010ff */
[----:B------:R-:W-:Y:S01]  /*1c650*/  STS [R0+0x2080], R108 ;  /* 0x0020806c00007388 */ /* 0x000fe20000000800 */
[----:B------:R-:W-:Y:S02]  /*1c660*/  F2FP.BF16.PACK_AB R150, R151, R150 ;  /* 0x000000969796723e */ /* 0x000fe400000010ff */
[----:B------:R-:W-:Y:S01]  /*1c670*/  F2FP.BF16.PACK_AB R140, R141, R140 ;  /* 0x0000008c8d8c723e */ /* 0x000fe200000010ff */
[----:B------:R2:W-:Y:S01]  /*1c680*/  STS [R0+0x2480], R110 ;  /* 0x0024806e00007388 */ /* 0x0005e20000000800 */
        /* <DEDUP_REMOVED lines=8> */
[----:B------:R-:W-:Y:S01]  /*1c710*/  SHFL.IDX PT, R12, R4, RZ, 0x1c1f ;  /* 0x001c1fff040c7589 */ /* 0x000fe200000e0000 */
[----:B------:R-:W-:-:S02]  /*1c720*/  F2FP.BF16.PACK_AB R166, R167, R166 ;  /* 0x000000a6a7a6723e */ /* 0x000fc400000010ff */
[----:B------:R-:W-:Y:S01]  /*1c730*/  F2FP.BF16.PACK_AB R156, R157, R156 ;  /* 0x0000009c9d9c723e */ /* 0x000fe200000010ff */
[----:B------:R-:W-:Y:S01]  /*1c740*/  SHFL.IDX PT, R10, R4, 0x1, 0x1c1f ;  /* 0x003c1f00040a7f89 */ /* 0x000fe200000e0000 */
[----:B------:R-:W-:Y:S02]  /*1c750*/  F2FP.BF16.PACK_AB R158, R159, R158 ;  /* 0x0000009e9f9e723e */ /* 0x000fe400000010ff */
[----:B------:R-:W-:Y:S01]  /*1c760*/  F2FP.BF16.PACK_AB R160, R161, R160 ;  /* 0x000000a0a1a0723e */ /* 0x000fe200000010ff */
[----:B------:R-:W-:Y:S01]  /*1c770*/  SHFL.IDX PT, R23, R20, 0x3, 0x181f ;  /* 0x00781f0014177f89 */ /* 0x000fe200000e0000 */
[----:B------:R-:W-:Y:S02]  /*1c780*/  F2FP.BF16.PACK_AB R162, R163, R162 ;  /* 0x000000a2a3a2723e */ /* 0x000fe400000010ff */
[----:B------:R-:W-:Y:S01]  /*1c790*/  SHF.R.S32.HI R53, RZ, 0x1f, R8 ;  /* 0x0000001fff357819 */ /* 0x000fe20000011408 */
[----:B------:R-:W-:Y:S01]  /*1c7a0*/  SHFL.IDX PT, R49, R21, 0x6, 0x181f ;  /* 0x00d81f0015317f89 */ /* 0x000fe200000e0000 */
[----:B--2---:R-:W-:Y:S01]  /*1c7b0*/  IMAD.IADD R0, R0, 0x1, R16 ;  /* 0x0000000100007824 */ /* 0x004fe200078e0210 */
[----:B------:R-:W-:-:S02]  /*1c7c0*/  IADD3 R32, R22, 0x40, RZ ;  /* 0x0000004016207810 */ /* 0x000fc40007ffe0ff */
[----:B------:R-:W-:Y:S01]  /*1c7d0*/  SHFL.IDX PT, R52, R20, 0x4, 0x181f ;  /* 0x00981f0014347f89 */ /* 0x000fe200000e0000 */
[----:B------:R-:W-:-:S03]  /*1c7e0*/  IADD3 R44, R22, 0x50, RZ ;  /* 0x00000050162c7810 */ /* 0x000fc60007ffe0ff */
[----:B------:R-:W-:Y:S01]  /*1c7f0*/  STS [R0+0x80], R120 ;  /* 0x0000807800007388 */ /* 0x000fe20000000800 */
[----:B---3--:R-:W-:-:S03]  /*1c800*/  IMAD.IADD R5, R16, 0x1, R5 ;  /* 0x0000000110057824 */ /* 0x008fc600078e0205 */
[----:B------:R-:W-:Y:S04]  /*1c810*/  STS [R0+0x480], R122 ;  /* 0x0004807a00007388 */ /* 0x000fe80000000800 */
[----:B------:R-:W-:Y:S04]  /*1c820*/  STS [R5+0x80], R132 ;  /* 0x0000808405007388 */ /* 0x000fe80000000800 */
[----:B------:R-:W-:Y:S04]  /*1c830*/  STS [R5+0x480], R134 ;  /* 0x0004808605007388 */ /* 0x000fe80000000800 */
[----:B------:R-:W-:Y:S04]  /*1c840*/  STS [R0+0x2080], R124 ;  /* 0x0020807c00007388 */ /* 0x000fe80000000800 */
[----:B------:R2:W-:Y:S04]  /*1c850*/  STS [R0+0x2480], R126 ;  /* 0x0024807e00007388 */ /* 0x0005e80000000800 */
[----:B------:R-:W-:Y:S04]  /*1c860*/  STS [R5+0x2080], R128 ;  /* 0x0020808005007388 */ /* 0x000fe80000000800 */
[----:B------:R-:W-:Y:S04]  /*1c870*/  STS [R5+0x2480], R130 ;  /* 0x0024808205007388 */ /* 0x000fe80000000800 */
[----:B------:R-:W-:Y:S04]  /*1c880*/  STS [R9], R136 ;  /* 0x0000008809007388 */ /* 0x000fe80000000800 */
[----:B------:R-:W-:Y:S04]  /*1c890*/  STS [R9+0x400], R138 ;  /* 0x0004008a09007388 */ /* 0x000fe80000000800 */
[----:B------:R-:W-:Y:S04]  /*1c8a0*/  SHFL.IDX PT, R51, R20, 0x5, 0x181f ;  /* 0x00b81f0014337f89 */ /* 0x000fe800000e0000 */
[----:B------:R-:W-:Y:S01]  /*1c8b0*/  SHFL.IDX PT, R50, R20, 0x6, 0x181f ;  /* 0x00d81f0014327f89 */ /* 0x000fe200000e0000 */
[----:B--2---:R-:W-:Y:S01]  /*1c8c0*/  IMAD.IADD R0, R3, 0x1, R6 ;  /* 0x0000000103007824 */ /* 0x004fe200078e0206 */
[----:B------:R-:W-:-:S02]  /*1c8d0*/  IADD3 R3, R16, 0x400, R9 ;  /* 0x0000040010037810 */ /* 0x000fc40007ffe009 */
[----:B------:R-:W-:Y:S02]  /*1c8e0*/  SHFL.IDX PT, R6, R4, 0x2, 0x1c1f ;  /* 0x005c1f0004067f89 */ /* 0x000fe400000e0000 */
[----:B------:R-:W-:Y:S01]  /*1c8f0*/  LEA.HI.X R2, R2, c[0x0][0x454], R0, 0x2, P0 ;  /* 0x0001150002027a11 */ /* 0x000fe200000f1400 */
[C---:B------:R-:W-:Y:S01]  /*1c900*/  IMAD.IADD R0, R15.reuse, 0x1, R9 ;  /* 0x000000010f007824 */ /* 0x040fe200078e0209 */
[----:B------:R-:W-:Y:S01]  /*1c910*/  SHFL.IDX PT, R4, R4, 0x3, 0x1c1f ;  /* 0x007c1f0004047f89 */ /* 0x000fe200000e0000 */
[----:B------:R-:W-:Y:S02]  /*1c920*/  IMAD.IADD R14, R15, 0x1, R3 ;  /* 0x000000010f0e7824 */ /* 0x000fe400078e0203 */
[C---:B------:R-:W-:Y:S01]  /*1c930*/  IMAD.IADD R3, R16.reuse, 0x1, R9 ;  /* 0x0000000110037824 */ /* 0x040fe200078e0209 */
[----:B------:R-:W2:Y:S04]  /*1c940*/  SHFL.IDX PT, R13, R2, RZ, 0x1c1f ;  /* 0x001c1fff020d7589 */ /* 0x000ea800000e0000 */
[----:B------:R-:W3:Y:S04]  /*1c950*/  SHFL.IDX PT, R11, R2, 0x1, 0x1c1f ;  /* 0x003c1f00020b7f89 */ /* 0x000ee800000e0000 */
[----:B------:R-:W4:Y:S04]  /*1c960*/  SHFL.IDX PT, R7, R2, 0x2, 0x1c1f ;  /* 0x005c1f0002077f89 */ /* 0x000f2800000e0000 */
[----:B------:R1:W2:Y:S04]  /*1c970*/  SHFL.IDX PT, R5, R2, 0x3, 0x1c1f ;  /* 0x007c1f0002057f89 */ /* 0x0002a800000e0000 */
[----:B------:R-:W-:Y:S04]  /*1c980*/  STS [R0], R148 ;  /* 0x0000009400007388 */ /* 0x000fe80000000800 */
[----:B------:R-:W-:Y:S04]  /*1c990*/  STS [R0+0x400], R150 ;  /* 0x0004009600007388 */ /* 0x000fe80000000800 */
[----:B------:R-:W-:Y:S04]  /*1c9a0*/  STS [R9+0x2000], R140 ;  /* 0x0020008c09007388 */ /* 0x000fe80000000800 */
[----:B------:R-:W-:Y:S04]  /*1c9b0*/  STS [R9+0x2400], R142 ;  /* 0x0024008e09007388 */ /* 0x000fe80000000800 */
[----:B------:R-:W-:Y:S01]  /*1c9c0*/  STS [R0+0x2000], R144 ;  /* 0x0020009000007388 */ /* 0x000fe20000000800 */
[----:B-1----:R-:W-:-:S03]  /*1c9d0*/  IMAD.IADD R2, R16, 0x1, R0 ;  /* 0x0000000110027824 */ /* 0x002fc600078e0200 */
[----:B------:R1:W-:Y:S04]  /*1c9e0*/  STS [R0+0x2400], R146 ;  /* 0x0024009200007388 */ /* 0x0003e80000000800 */
[----:B------:R-:W-:Y:S04]  /*1c9f0*/  STS [R3], R152 ;  /* 0x0000009803007388 */ /* 0x000fe80000000800 */
[----:B------:R-:W-:Y:S04]  /*1ca00*/  STS [R3+0x400], R154 ;  /* 0x0004009a03007388 */ /* 0x000fe80000000800 */
[----:B------:R-:W-:Y:S04]  /*1ca10*/  STS [R2], R164 ;  /* 0x000000a402007388 */ /* 0x000fe80000000800 */
[----:B------:R-:W-:Y:S04]  /*1ca20*/  STS [R14], R166 ;  /* 0x000000a60e007388 */ /* 0x000fe80000000800 */
[----:B------:R-:W-:Y:S04]  /*1ca30*/  STS [R3+0x2000], R156 ;  /* 0x0020009c03007388 */ /* 0x000fe80000000800 */
[----:B------:R-:W-:Y:S01]  /*1ca40*/  STS [R3+0x2400], R158 ;  /* 0x0024009e03007388 */ /* 0x000fe20000000800 */
[----:B-1----:R-:W-:-:S03]  /*1ca50*/  IMAD.SHL.U32 R0, R18, 0x2, RZ ;  /* 0x0000000212007824 */ /* 0x002fc600078e00ff */
[----:B------:R1:W-:Y:S04]  /*1ca60*/  STS [R2+0x2000], R160 ;  /* 0x002000a002007388 */ /* 0x0003e80000000800 */
[----:B------:R-:W-:Y:S04]  /*1ca70*/  STS [R14+0x2000], R162 ;  /* 0x002000a20e007388 */ /* 0x000fe80000000800 */
[----:B------:R-:W-:Y:S06]  /*1ca80*/  BAR.SYNC.DEFER_BLOCKING 0x1, 0x80 ;  /* 0x0042000000007b1d */ /* 0x000fec0000010000 */
[----:B------:R-:W-:Y:S04]  /*1ca90*/  SHFL.IDX PT, R3, R21, 0x1, 0x181f ;  /* 0x00381f0015037f89 */ /* 0x000fe800000e0000 */
[----:B------:R-:W-:Y:S01]  /*1caa0*/  SHFL.IDX PT, R9, R21, 0x2, 0x181f ;  /* 0x00581f0015097f89 */ /* 0x000fe200000e0000 */
[----:B-1----:R-:W-:-:S03]  /*1cab0*/  IADD3 R2, R22, 0x10, RZ ;  /* 0x0000001016027810 */ /* 0x002fc60007ffe0ff */
[----:B--2---:R-:W-:Y:S01]  /*1cac0*/  @!P6 ST.E [R12.64], R25 ;  /* 0x000000190c00e985 */ /* 0x004fe2000c101930 */
[----:B------:R-:W-:-:S03]  /*1cad0*/  ISETP.GE.AND P6, PT, R8, c[0x0][0x3c8], PT ;  /* 0x0000f20008007a0c */ /* 0x000fc60003fc6270 */
[----:B---3--:R-:W-:Y:S01]  /*1cae0*/  @!P5 ST.E [R10.64], R26 ;  /* 0x0000001a0a00d985 */ /* 0x008fe2000c101930 */
[-C--:B------:R-:W-:Y:S02]  /*1caf0*/  ISETP.GE.OR P2, PT, R2, R54.reuse, P6 ;  /* 0x000000360200720c */ /* 0x080fe40003746670 */
[----:B------:R-:W-:Y:S01]  /*1cb00*/  IADD3 R2, R22, 0x20, RZ ;  /* 0x0000002016027810 */ /* 0x000fe20007ffe0ff */
[----:B----4-:R-:W-:Y:S03]  /*1cb10*/  @!P4 ST.E [R6.64], R27 ;  /* 0x0000001b0600c985 */ /* 0x010fe6000c101930 */
[----:B------:R-:W-:Y:S01]  /*1cb20*/  ISETP.GE.OR P1, PT, R2, R54, P6 ;  /* 0x000000360200720c */ /* 0x000fe20003726670 */
[----:B------:R-:W1:Y:S01]  /*1cb30*/  SHFL.IDX PT, R6, R21, RZ, 0x181f ;  /* 0x00181fff15067589 */ /* 0x000e6200000e0000 */
[----:B------:R-:W-:-:S03]  /*1cb40*/  IADD3 R2, R22, 0x30, RZ ;  /* 0x0000003016027810 */ /* 0x000fc60007ffe0ff */
[----:B------:R-:W2:Y:S01]  /*1cb50*/  SHFL.IDX PT, R7, R20, RZ, 0x181f ;  /* 0x00181fff14077589 */ /* 0x000ea200000e0000 */
[----:B------:R-:W-:-:S03]  /*1cb60*/  ISETP.GE.OR P0, PT, R2, R54, P6 ;  /* 0x000000360200720c */ /* 0x000fc60003706670 */
[----:B------:R3:W-:Y:S01]  /*1cb70*/  @!P3 ST.E [R4.64], R28 ;  /* 0x0000001c0400b985 */ /* 0x0007e2000c101930 */
[----:B------:R-:W-:-:S03]  /*1cb80*/  ISETP.GE.OR P3, PT, R22, R54, P6 ;  /* 0x000000361600720c */ /* 0x000fc60003766670 */
[----:B------:R-:W-:Y:S04]  /*1cb90*/  LDS.128 R24, [R0+0x80] ;  /* 0x0000800000187984 */ /* 0x000fe80000000c00 */
[----:B------:R-:W4:Y:S04]  /*1cba0*/  SHFL.IDX PT, R5, R20, 0x1, 0x181f ;  /* 0x00381f0014057f89 */ /* 0x000f2800000e0000 */
[----:B------:R-:W4:Y:S04]  /*1cbb0*/  SHFL.IDX PT, R11, R20, 0x2, 0x181f ;  /* 0x00581f00140b7f89 */ /* 0x000f2800000e0000 */
[----:B------:R-:W4:Y:S01]  /*1cbc0*/  SHFL.IDX PT, R10, R21, 0x3, 0x181f ;  /* 0x00781f00150a7f89 */ /* 0x000f2200000e0000 */
[----:B-1----:R-:W-:-:S03]  /*1cbd0*/  @!P3 LEA R6, P5, R8, R6, 0x1 ;  /* 0x000000060806b211 */ /* 0x002fc600078a08ff */
[----:B------:R-:W1:Y:S01]  /*1cbe0*/  LDS.128 R16, [R0+0x880] ;  /* 0x0008800000107984 */ /* 0x000e620000000c00 */
[----:B--2---:R-:W-:Y:S02]  /*1cbf0*/  @!P3 LEA.HI.X R7, R8, R7, R53, 0x1, P5 ;  /* 0x000000070807b211 */ /* 0x004fe400028f0c35 */
[----:B------:R-:W-:Y:S01]  /*1cc00*/  ISETP.GE.OR P5, PT, R32, R54, P6 ;  /* 0x000000362000720c */ /* 0x000fe200037a6670 */
[----:B------:R-:W2:Y:S01]  /*1cc10*/  LDS.128 R12, [R0+0x1080] ;  /* 0x00108000000c7984 */ /* 0x000ea20000000c00 */
[----:B---3--:R-:W-:-:S03]  /*1cc20*/  @!P2 LEA R4, P4, R8, R3, 0x1 ;  /* 0x000000030804a211 */ /* 0x008fc600078808ff */
[----:B------:R-:W3:Y:S04]  /*1cc30*/  LDS.128 R28, [R0+0x1880] ;  /* 0x00188000001c7984 */ /* 0x000ee80000000c00 */
[----:B------:R-:W-:Y:S01]  /*1cc40*/  LDS.128 R32, [R0+0x2080] ;  /* 0x0020800000207984 */ /* 0x000fe20000000c00 */
[C-C-:B----4-:R-:W-:Y:S02]  /*1cc50*/  @!P2 LEA.HI.X R5, R8.reuse, R5, R53.reuse, 0x1, P4 ;  /* 0x000000050805a211 */ /* 0x150fe400020f0c35 */
[C---:B------:R-:W-:Y:S01]  /*1cc60*/  @!P1 LEA R2, P4, R8.reuse, R9, 0x1 ;  /* 0x0000000908029211 */ /* 0x040fe200078808ff */
[----:B------:R-:W-:Y:S03]  /*1cc70*/  LDS.128 R36, [R0+0x2880] ;  /* 0x0028800000247984 */ /* 0x000fe60000000c00 */
[C---:B------:R-:W-:Y:S01]  /*1cc80*/  @!P1 LEA.HI.X R3, R8.reuse, R11, R53, 0x1, P4 ;  /* 0x0000000b08039211 */ /* 0x040fe200020f0c35 */
[----:B------:R-:W-:Y:S01]  /*1cc90*/  LDS.128 R40, [R0+0x3080] ;  /* 0x0030800000287984 */ /* 0x000fe20000000c00 */
[----:B------:R-:W-:-:S03]  /*1cca0*/  @!P0 LEA R10, P4, R8, R10, 0x1 ;  /* 0x0000000a080a8211 */ /* 0x000fc600078808ff */
[----:B------:R-:W4:Y:S01]  /*1ccb0*/  SHFL.IDX PT, R9, R21, 0x5, 0x181f ;  /* 0x00b81f0015097f89 */ /* 0x000f2200000e0000 */
[----:B------:R-:W-:Y:S02]  /*1ccc0*/  @!P0 LEA.HI.X R11, R8, R23, R53, 0x1, P4 ;  /* 0x00000017080b8211 */ /* 0x000fe400020f0c35 */
[----:B------:R-:W-:Y:S02]  /*1ccd0*/  IADD3 R23, R22, 0x60, RZ ;  /* 0x0000006016177810 */ /* 0x000fe40007ffe0ff */
[-C--:B------:R-:W-:Y:S02]  /*1cce0*/  ISETP.GE.OR P4, PT, R44, R54.reuse, P6 ;  /* 0x000000362c00720c */ /* 0x080fe40003786670 */
[----:B------:R4:W4:Y:S04]  /*1ccf0*/  LDS.128 R44, [R0+0x3880] ;  /* 0x00388000002c7984 */ /* 0x0009280000000c00 */
[----:B------:R4:W-:Y:S01]  /*1cd00*/  @!P3 ST.E.128 [R6.64], R24 ;  /* 0x000000180600b985 */ /* 0x0009e2000c101d30 */
[----:B------:R-:W-:-:S03]  /*1cd10*/  ISETP.GE.OR P3, PT, R23, R54, P6 ;  /* 0x000000361700720c */ /* 0x000fc60003766670 */
[----:B-1----:R1:W-:Y:S04]  /*1cd20*/  @!P2 ST.E.128 [R4.64], R16 ;  /* 0x000000100400a985 */ /* 0x0023e8000c101d30 */
[----:B--2---:R2:W-:Y:S04]  /*1cd30*/  @!P1 ST.E.128 [R2.64], R12 ;  /* 0x0000000c02009985 */ /* 0x0045e8000c101d30 */
[----:B---3--:R3:W-:Y:S01]  /*1cd40*/  @!P0 ST.E.128 [R10.64], R28 ;  /* 0x0000001c0a008985 */ /* 0x0087e2000c101d30 */
[----:B----4-:R-:W-:-:S04]  /*1cd50*/  IADD3 R0, R22, 0x70, RZ ;  /* 0x0000007016007810 */ /* 0x010fc80007ffe0ff */
[----:B------:R-:W-:Y:S02]  /*1cd60*/  ISETP.GE.OR P6, PT, R0, R54, P6 ;  /* 0x000000360000720c */ /* 0x000fe400037c6670 */
[----:B------:R-:W-:-:S04]  /*1cd70*/  @!P5 LEA R6, P2, R8, R48, 0x1 ;  /* 0x000000300806d211 */ /* 0x000fc800078408ff */
[C-C-:B------:R-:W-:Y:S02]  /*1cd80*/  @!P5 LEA.HI.X R7, R8.reuse, R52, R53.reuse, 0x1, P2 ;  /* 0x000000340807d211 */ /* 0x140fe400010f0c35 */
[C---:B-1----:R-:W-:Y:S02]  /*1cd90*/  @!P4 LEA R4, P1, R8.reuse, R9, 0x1 ;  /* 0x000000090804c211 */ /* 0x042fe400078208ff */
[C---:B--2---:R-:W-:Y:S01]  /*1cda0*/  @!P3 LEA R2, P0, R8.reuse, R49, 0x1 ;  /* 0x000000310802b211 */ /* 0x044fe200078008ff */
[----:B------:R3:W-:Y:S01]  /*1cdb0*/  @!P5 ST.E.128 [R6.64], R32 ;  /* 0x000000200600d985 */ /* 0x0007e2000c101d30 */
[C-C-:B------:R-:W-:Y:S02]  /*1cdc0*/  @!P4 LEA.HI.X R5, R8.reuse, R51, R53.reuse, 0x1, P1 ;  /* 0x000000330805c211 */ /* 0x140fe400008f0c35 */
[----:B------:R-:W-:Y:S01]  /*1cdd0*/  @!P3 LEA.HI.X R3, R8, R50, R53, 0x1, P0 ;  /* 0x000000320803b211 */ /* 0x000fe200000f0c35 */
[----:B------:R3:W1:Y:S04]  /*1cde0*/  SHFL.IDX PT, R6, R21, 0x7, 0x181f ;  /* 0x00f81f0015067f89 */ /* 0x00066800000e0000 */
[----:B------:R3:W-:Y:S04]  /*1cdf0*/  @!P4 ST.E.128 [R4.64], R36 ;  /* 0x000000240400c985 */ /* 0x0007e8000c101d30 */
[----:B------:R3:W2:Y:S04]  /*1ce00*/  SHFL.IDX PT, R4, R20, 0x7, 0x181f ;  /* 0x00f81f0014047f89 */ /* 0x0006a800000e0000 */
[----:B------:R3:W-:Y:S01]  /*1ce10*/  @!P3 ST.E.128 [R2.64], R40 ;  /* 0x000000280200b985 */ /* 0x0007e2000c101d30 */
[----:B------:R-:W-:Y:S05]  /*1ce20*/  @P6 EXIT ;  /* 0x000000000000694d */ /* 0x000fea0003800000 */
[----:B-1-3--:R-:W-:-:S04]  /*1ce30*/  LEA R2, P0, R8, R6, 0x1 ;  /* 0x0000000608027211 */ /* 0x00afc800078008ff */
[----:B--2---:R-:W-:-:S05]  /*1ce40*/  LEA.HI.X R3, R8, R4, R53, 0x1, P0 ;  /* 0x0000000408037211 */ /* 0x004fca00000f0c35 */
[----:B------:R-:W-:Y:S01]  /*1ce50*/  ST.E.128 [R2.64], R44 ;  /* 0x0000002c02007985 */ /* 0x000fe2000c101d30 */
[----:B------:R-:W-:Y:S05]  /*1ce60*/  EXIT ;  /* 0x000000000000794d */ /* 0x000fea0003800000 */
.L_x_216:
[----:B------:R-:W2:Y:S01]  /*1ce70*/  S2R R8, SR_TID.X ;  /* 0x0000000000087919 */ /* 0x000ea20000002100 */
[----:B------:R-:W-:Y:S03]  /*1ce80*/  BSSY B0, `(.L_x_217) ;  /* 0x0000028000007945 */ /* 0x000fe60003800000 */
[----:B------:R-:W3:Y:S01]  /*1ce90*/  S2R R10, SR_CTAID.Z ;  /* 0x00000000000a7919 */ /* 0x000ee20000002700 */
[----:B--2---:R-:W-:Y:S02]  /*1cea0*/  ISETP.GT.AND P0, PT, R8, 0x7f, PT ;  /* 0x0000007f0800780c */ /* 0x004fe40003f04270 */
[----:B---3--:R-:W-:-:S11]  /*1ceb0*/  SHF.R.S32.HI R11, RZ, 0x1f, R10 ;  /* 0x0000001fff0b7819 */ /* 0x008fd6000001140a */
[----:B------:R-:W-:Y:S05]  /*1cec0*/  @P0 BRA `(.L_x_218) ;  /* 0x0000023000000947 */ /* 0x000fea0003800000 */
[----:B------:R-:W2:Y:S01]  /*1ced0*/  S2R R5, SR_CTAID.X ;  /* 0x0000000000057919 */ /* 0x000ea20000002500 */
[----:B------:R-:W-:-:S05]  /*1cee0*/  MOV R2, c[0x0][0x4e8] ;  /* 0x00013a0000027a02 */ /* 0x000fca0000000f00 */
[----:B------:R-:W-:Y:S01]  /*1cef0*/  IMAD R0, R2, c[0x0][0x388], RZ ;  /* 0x0000e20002007a24 */ /* 0x000fe200078e02ff */
[----:B--2---:R-:W-:-:S04]  /*1cf00*/  LEA R5, R5, R8, 0x7 ;  /* 0x0000000805057211 */ /* 0x004fc800078e38ff */
[----:B------:R-:W-:-:S13]  /*1cf10*/  ISETP.GE.AND P0, PT, R5, R0, PT ;  /* 0x000000000500720c */ /* 0x000fda0003f06270 */
[----:B------:R-:W-:Y:S05]  /*1cf20*/  @P0 BRA `(.L_x_218) ;  /* 0x000001d000000947 */ /* 0x000fea0003800000 */
[----:B------:R-:W-:Y:S01]  /*1cf30*/  ISETP.NE.AND P0, PT, R2, 0x1, PT ;  /* 0x000000010200780c */ /* 0x000fe20003f05270 */
[----:B------:R-:W-:Y:S01]  /*1cf40*/  ULDC.64 UR4, c[0x0][0x490] ;  /* 0x0001240000047ab9 */ /* 0x000fe20000000a00 */
[----:B------:R-:W-:Y:S01]  /*1cf50*/  MOV R0, R5 ;  /* 0x0000000500007202 */ /* 0x000fe20000000f00 */
[----:B------:R-:W-:Y:S01]  /*1cf60*/  UIMAD UR7, UR6, UR4, URZ ;  /* 0x00000004060772a4 */ /* 0x000fe2000f8e023f */
[----:B------:R-:W-:Y:S01]  /*1cf70*/  IMAD R6, R11, c[0x0][0x498], RZ ;  /* 0x000126000b067a24 */ /* 0x000fe200078e02ff */
[----:B------:R-:W-:Y:S02]  /*1cf80*/  UIMAD.WIDE.U32 UR8, UR11, UR4, URZ ;  /* 0x000000040b0872a5 */ /* 0x000fe4000f8e003f */
[----:B------:R-:W-:Y:S01]  /*1cf90*/  UIMAD UR4, UR11, UR5, UR7 ;  /* 0x000000050b0472a4 */ /* 0x000fe2000f8e0207 */
[----:B------:R-:W-:-:S03]  /*1cfa0*/  IMAD R6, R10, c[0x0][0x49c], R6 ;  /* 0x000127000a067a24 */ /* 0x000fc600078e0206 */
[----:B------:R-:W-:Y:S01]  /*1cfb0*/  UIADD3 UR4, UR9, UR4, URZ ;  /* 0x0000000409047290 */ /* 0x000fe2000fffe03f */
[----:B------:R-:W-:Y:S01]  /*1cfc0*/  MOV R3, UR9 ;  /* 0x0000000900037c02 */ /* 0x000fe20008000f00 */
[----:B------:R-:W-:-:S04]  /*1cfd0*/  @P0 IMAD.HI.U32 R2, R5, c[0x0][0x4ec], RZ ;  /* 0x00013b0005020a27 */ /* 0x000fc800078e00ff */
[----:B------:R-:W-:Y:S01]  /*1cfe0*/  IMAD.U32 R3, RZ, RZ, UR4 ;  /* 0x00000004ff037e24 */ /* 0x000fe2000f8e00ff */
[----:B------:R-:W-:Y:S01]  /*1cff0*/  @P0 SHF.R.U32.HI R0, RZ, c[0x0][0x4f0], R2 ;  /* 0x00013c00ff000a19 */ /* 0x000fe20000011602 */
[----:B------:R-:W-:-:S03]  /*1d000*/  IMAD.U32 R2, RZ, RZ, UR8 ;  /* 0x00000008ff027e24 */ /* 0x000fc6000f8e00ff */
[----:B------:R-:W-:Y:S01]  /*1d010*/  IADD3 R4, -R0, RZ, RZ ;  /* 0x000000ff00047210 */ /* 0x000fe20007ffe1ff */
[----:B------:R-:W-:Y:S01]  /*1d020*/  IMAD.WIDE.U32 R2, R10, c[0x0][0x498], R2 ;  /* 0x000126000a027a25 */ /* 0x000fe200078e0002 */
[----:B------:R-:W-:-:S03]  /*1d030*/  SHF.R.S32.HI R7, RZ, 0x1f, R0 ;  /* 0x0000001fff077819 */ /* 0x000fc60000011400 */
[----:B------:R-:W-:Y:S01]  /*1d040*/  IMAD R4, R4, c[0x0][0x4e8], R5 ;  /* 0x00013a0004047a24 */ /* 0x000fe200078e0205 */
[----:B------:R-:W-:-:S04]  /*1d050*/  IADD3 R2, P0, R0, R2, RZ ;  /* 0x0000000200027210 */ /* 0x000fc80007f1e0ff */
[----:B------:R-:W-:Y:S02]  /*1d060*/  SHF.R.S32.HI R5, RZ, 0x1f, R4 ;  /* 0x0000001fff057819 */ /* 0x000fe40000011404 */
[----:B------:R-:W-:-:S03]  /*1d070*/  IADD3.X R3, R7, R3, R6, P0, !PT ;  /* 0x0000000307037210 */ /* 0x000fc600007fe406 */
        /* <DEDUP_REMOVED lines=8> */
.L_x_218:
[----:B------:R-:W-:Y:S05]  /*1d100*/  BSYNC B0 ;  /* 0x0000000000007941 */ /* 0x000fea0003800000 */
.L_x_217:
[----:B------:R-:W3:Y:S01]  /*1d110*/  S2R R12, SR_CTAID.X ;  /* 0x00000000000c7919 */ /* 0x000ee20000002500 */
[----:B--2---:R-:W-:Y:S01]  /*1d120*/  SHF.R.S32.HI R0, RZ, 0x1f, R8 ;  /* 0x0000001fff007819 */ /* 0x004fe20000011408 */
[----:B------:R-:W-:Y:S01]  /*1d130*/  IMAD.MOV.U32 R19, RZ, RZ, c[0x0][0x4e8] ;  /* 0x00013a00ff137624 */ /* 0x000fe200078e00ff */
[----:B------:R-:W-:Y:S01]  /*1d140*/  ULDC.64 UR4, c[0x0][0x3e8] ;  /* 0x0000fa0000047ab9 */ /* 0x000fe20000000a00 */
[----:B------:R-:W-:Y:S01]  /*1d150*/  IMAD R7, R11, c[0x0][0x3f0], RZ ;  /* 0x0000fc000b077a24 */ /* 0x000fe200078e02ff */
[----:B------:R-:W-:Y:S01]  /*1d160*/  LEA.HI R0, R0, R8, RZ, 0x3 ;  /* 0x0000000800007211 */ /* 0x000fe200078f18ff */
[----:B------:R-:W-:Y:S01]  /*1d170*/  UIMAD UR7, UR6, UR4, URZ ;  /* 0x00000004060772a4 */ /* 0x000fe2000f8e023f */
[----:B------:R-:W-:Y:S01]  /*1d180*/  ISETP.NE.AND P0, PT, R19, 0x1, PT ;  /* 0x000000011300780c */ /* 0x000fe20003f05270 */
[----:B------:R-:W-:Y:S01]  /*1d190*/  UIMAD.WIDE.U32 UR8, UR11, UR4, URZ ;  /* 0x000000040b0872a5 */ /* 0x000fe2000f8e003f */
[----:B------:R-:W-:Y:S01]  /*1d1a0*/  LOP3.LUT R2, R0, 0xfffffff8, RZ, 0xc0, !PT ;  /* 0xfffffff800027812 */ /* 0x000fe200078ec0ff */
[----:B------:R-:W-:Y:S01]  /*1d1b0*/  UIMAD UR4, UR11, UR5, UR7 ;  /* 0x000000050b0472a4 */ /* 0x000fe2000f8e0207 */
[----:B------:R-:W-:Y:S01]  /*1d1c0*/  SHF.R.S32.HI R9, RZ, 0x3, R0 ;  /* 0x00000003ff097819 */ /* 0x000fe20000011400 */
[----:B------:R-:W-:-:S02]  /*1d1d0*/  IMAD R7, R10, c[0x0][0x3f4], R7 ;  /* 0x0000fd000a077a24 */ /* 0x000fc400078e0207 */
[----:B------:R-:W-:Y:S01]  /*1d1e0*/  IMAD.IADD R8, R8, 0x1, -R2 ;  /* 0x0000000108087824 */ /* 0x000fe200078e0a02 */
[----:B------:R-:W-:Y:S01]  /*1d1f0*/  UIADD3 UR4, UR9, UR4, URZ ;  /* 0x0000000409047290 */ /* 0x000fe2000fffe03f */
[----:B------:R-:W-:Y:S02]  /*1d200*/  IMAD.U32 R3, RZ, RZ, UR9 ;  /* 0x00000009ff037e24 */ /* 0x000fe4000f8e00ff */
[----:B------:R-:W-:Y:S02]  /*1d210*/  IMAD R0, R8, 0x10, R9 ;  /* 0x0000001008007824 */ /* 0x000fe400078e0209 */
[----:B------:R-:W-:Y:S02]  /*1d220*/  IMAD.U32 R2, RZ, RZ, UR8 ;  /* 0x00000008ff027e24 */ /* 0x000fe4000f8e00ff */
[----:B------:R-:W-:Y:S02]  /*1d230*/  IMAD.U32 R3, RZ, RZ, UR4 ;  /* 0x00000004ff037e24 */ /* 0x000fe4000f8e00ff */
[----:B---3--:R-:W-:-:S02]  /*1d240*/  IMAD R4, R12, 0x80, R0 ;  /* 0x000000800c047824 */ /* 0x008fc400078e0200 */
[----:B------:R-:W-:-:S04]  /*1d250*/  IMAD.WIDE.U32 R2, R10, c[0x0][0x3f0], R2 ;  /* 0x0000fc000a027a25 */ /* 0x000fc800078e0002 */
[----:B------:R-:W-:-:S04]  /*1d260*/  @P0 IMAD.HI.U32 R5, R4, c[0x0][0x4ec], RZ ;  /* 0x00013b0004050a27 */ /* 0x000fc800078e00ff */
[----:B------:R-:W-:Y:S01]  /*1d270*/  IMAD.MOV.U32 R0, RZ, RZ, R4 ;  /* 0x000000ffff007224 */ /* 0x000fe200078e0004 */
[----:B------:R-:W-:Y:S01]  /*1d280*/  @P0 SHF.R.U32.HI R0, RZ, c[0x0][0x4f0], R5 ;  /* 0x00013c00ff000a19 */ /* 0x000fe20000011605 */
[----:B------:R-:W-:Y:S02]  /*1d290*/  IMAD.IADD R3, R3, 0x1, R7 ;  /* 0x0000000103037824 */ /* 0x000fe400078e0207 */
[----:B------:R-:W-:Y:S01]  /*1d2a0*/  IMAD R19, R19, c[0x0][0x388], RZ ;  /* 0x0000e20013137a24 */ /* 0x000fe200078e02ff */
[--C-:B------:R-:W-:Y:S01]  /*1d2b0*/  SHF.R.S32.HI R6, RZ, 0x1f, R0.reuse ;  /* 0x0000001fff067819 */ /* 0x100fe20000011400 */
[----:B------:R-:W-:Y:S02]  /*1d2c0*/  IMAD.MOV R5, RZ, RZ, -R0 ;  /* 0x000000ffff057224 */ /* 0x000fe400078e0a00 */
[----:B------:R-:W-:-:S04]  /*1d2d0*/  IMAD.WIDE.U32 R2, R0, c[0x0][0x3e0], R2 ;  /* 0x0000f80000027a25 */ /* 0x000fc800078e0002 */
[----:B------:R-:W-:Y:S02]  /*1d2e0*/  IMAD R5, R5, c[0x0][0x4e8], R4 ;  /* 0x00013a0005057a24 */ /* 0x000fe400078e0204 */
[----:B------:R-:W-:-:S03]  /*1d2f0*/  IMAD R6, R6, c[0x0][0x3e0], RZ ;  /* 0x0000f80006067a24 */ /* 0x000fc600078e02ff */
[----:B------:R-:W-:Y:S01]  /*1d300*/  SHF.R.S32.HI R4, RZ, 0x1f, R5 ;  /* 0x0000001fff047819 */ /* 0x000fe20000011405 */
[----:B------:R-:W-:-:S04]  /*1d310*/  IMAD R0, R0, c[0x0][0x3e4], R6 ;  /* 0x0000f90000007a24 */ /* 0x000fc800078e0206 */
[----:B------:R-:W-:Y:S02]  /*1d320*/  IMAD.IADD R3, R3, 0x1, R0 ;  /* 0x0000000103037824 */ /* 0x000fe400078e0200 */
[----:B------:R-:W-:Y:S02]  /*1d330*/  IMAD R0, R4, c[0x0][0x3d8], RZ ;  /* 0x0000f60004007a24 */ /* 0x000fe400078e02ff */
[----:B------:R-:W-:-:S04]  /*1d340*/  IMAD.WIDE.U32 R2, R5, c[0x0][0x3d8], R2 ;  /* 0x0000f60005027a25 */ /* 0x000fc800078e0002 */
[----:B------:R-:W-:Y:S01]  /*1d350*/  IMAD R0, R5, c[0x0][0x3dc], R0 ;  /* 0x0000f70005007a24 */ /* 0x000fe200078e0200 */
[----:B------:R-:W-:-:S03]  /*1d360*/  LEA R4, P0, R2, c[0x0][0x380], 0x1 ;  /* 0x0000e00002047a11 */ /* 0x000fc600078008ff */
[----:B------:R-:W-:Y:S02]  /*1d370*/  IMAD.IADD R3, R3, 0x1, R0 ;  /* 0x0000000103037824 */ /* 0x000fe400078e0200 */
[----:B------:R-:W2:Y:S01]  /*1d380*/  SHFL.IDX PT, R6, R4, RZ, 0x181f ;  /* 0x00181fff04067589 */ /* 0x000ea200000e0000 */
[----:B------:R-:W-:Y:S02]  /*1d390*/  IMAD.SHL.U32 R0, R8, 0x8, RZ ;  /* 0x0000000808007824 */ /* 0x000fe400078e00ff */
[----:B------:R-:W-:Y:S01]  /*1d3a0*/  LEA.HI.X R3, R2, c[0x0][0x384], R3, 0x1, P0 ;  /* 0x0000e10002037a11 */ /* 0x000fe200000f0c03 */
[----:B------:R-:W-:Y:S01]  /*1d3b0*/  IMAD R2, R12, 0x80, R9 ;  /* 0x000000800c027824 */ /* 0x000fe200078e0209 */
[----:B------:R-:W-:Y:S01]  /*1d3c0*/  SHFL.IDX PT, R5, R4, 0x1, 0x181f ;  /* 0x00381f0004057f89 */ /* 0x000fe200000e0000 */
[----:B------:R-:W-:Y:S02]  /*1d3d0*/  ISETP.GE.AND P5, PT, R0, c[0x0][0x3c8], PT ;  /* 0x0000f20000007a0c */ /* 0x000fe40003fa6270 */
[----:B------:R-:W-:Y:S01]  /*1d3e0*/  SHF.R.S32.HI R18, RZ, 0x1f, R0 ;  /* 0x0000001fff127819 */ /* 0x000fe20000011400 */
[----:B------:R-:W3:Y:S01]  /*1d3f0*/  SHFL.IDX PT, R7, R3, RZ, 0x181f ;  /* 0x00181fff03077589 */ /* 0x000ee200000e0000 */
[----:B------:R-:W-:-:S02]  /*1d400*/  ISETP.GE.OR P1, PT, R2, R19, P5 ;  /* 0x000000130200720c */ /* 0x000fc40002f26670 */
[C---:B------:R-:W-:Y:S01]  /*1d410*/  IADD3 R8, R2.reuse, 0x10, RZ ;  /* 0x0000001002087810 */ /* 0x040fe20007ffe0ff */
[----:B------:R-:W4:Y:S01]  /*1d420*/  SHFL.IDX PT, R9, R3, 0x1, 0x181f ;  /* 0x00381f0003097f89 */ /* 0x000f2200000e0000 */
[----:B------:R-:W-:Y:S02]  /*1d430*/  IADD3 R14, R2, 0x20, RZ ;  /* 0x00000020020e7810 */ /* 0x000fe40007ffe0ff */
[-C--:B------:R-:W-:Y:S01]  /*1d440*/  ISETP.GE.OR P0, PT, R8, R19.reuse, P5 ;  /* 0x000000130800720c */ /* 0x080fe20002f06670 */
[----:B------:R-:W-:Y:S01]  /*1d450*/  SHFL.IDX PT, R12, R3, 0x2, 0x181f ;  /* 0x00581f00030c7f89 */ /* 0x000fe200000e0000 */
[C---:B------:R-:W-:Y:S02]  /*1d460*/  IADD3 R10, R2.reuse, 0x40, RZ ;  /* 0x00000040020a7810 */ /* 0x040fe40007ffe0ff */
[----:B------:R-:W-:Y:S01]  /*1d470*/  IADD3 R13, R2, 0x30, RZ ;  /* 0x00000030020d7810 */ /* 0x000fe20007ffe0ff */
[----:B------:R-:W1:Y:S01]  /*1d480*/  SHFL.IDX PT, R8, R4, 0x2, 0x181f ;  /* 0x00581f0004087f89 */ /* 0x000e6200000e0000 */
[----:B------:R-:W-:-:S02]  /*1d490*/  ISETP.GE.OR P4, PT, R14, R19, P5 ;  /* 0x000000130e00720c */ /* 0x000fc40002f86670 */
[----:B--2---:R-:W-:Y:S01]  /*1d4a0*/  @!P1 LEA R6, P2, R0, R6, 0x1 ;  /* 0x0000000600069211 */ /* 0x004fe200078408ff */
[----:B------:R-:W-:Y:S01]  /*1d4b0*/  SHFL.IDX PT, R11, R4, 0x3, 0x181f ;  /* 0x00781f00040b7f89 */ /* 0x000fe200000e0000 */
[----:B------:R-:W-:-:S03]  /*1d4c0*/  ISETP.GE.OR P3, PT, R13, R19, P5 ;  /* 0x000000130d00720c */ /* 0x000fc60002f66670 */
[----:B------:R-:W-:Y:S01]  /*1d4d0*/  SHFL.IDX PT, R14, R3, 0x3, 0x181f ;  /* 0x00781f00030e7f89 */ /* 0x000fe200000e0000 */
[----:B---3--:R-:W-:-:S03]  /*1d4e0*/  @!P1 LEA.HI.X R7, R0, R7, R18, 0x1, P2 ;  /* 0x0000000700079211 */ /* 0x008fc600010f0c12 */
[----:B------:R-:W-:Y:S01]  /*1d4f0*/  SHFL.IDX PT, R13, R4, 0x5, 0x181f ;  /* 0x00b81f00040d7f89 */ /* 0x000fe200000e0000 */
[----:B------:R-:W-:-:S03]  /*1d500*/  ISETP.GE.OR P2, PT, R10, R19, P5 ;  /* 0x000000130a00720c */ /* 0x000fc60002f46670 */
[----:B------:R2:W-:Y:S04]  /*1d510*/  @!P1 ST.E.128 [R6.64], RZ ;  /* 0x000000ff06009985 */ /* 0x0005e8000c101d30 */
[----:B------:R-:W3:Y:S04]  /*1d520*/  SHFL.IDX PT, R10, R4, 0x4, 0x181f ;  /* 0x00981f00040a7f89 */ /* 0x000ee800000e0000 */
[----:B------:R-:W1:Y:S04]  /*1d530*/  SHFL.IDX PT, R17, R3, 0x4, 0x181f ;  /* 0x00981f0003117f89 */ /* 0x000e6800000e0000 */
[----:B------:R-:W1:Y:S04]  /*1d540*/  SHFL.IDX PT, R16, R3, 0x5, 0x181f ;  /* 0x00b81f0003107f89 */ /* 0x000e6800000e0000 */
[----:B------:R-:W-:Y:S04]  /*1d550*/  SHFL.IDX PT, R15, R3, 0x6, 0x181f ;  /* 0x00d81f00030f7f89 */ /* 0x000fe800000e0000 */
[----:B------:R-:W-:Y:S01]  /*1d560*/  SHFL.IDX PT, R3, R3, 0x7, 0x181f ;  /* 0x00f81f0003037f89 */ /* 0x000fe200000e0000 */
[----:B--2---:R-:W-:-:S02]  /*1d570*/  @!P0 LEA R6, P6, R0, R5, 0x1 ;  /* 0x0000000500068211 */ /* 0x004fc400078c08ff */
[----:B------:R-:W-:Y:S01]  /*1d580*/  IADD3 R7, R2, 0x50, RZ ;  /* 0x0000005002077810 */ /* 0x000fe20007ffe0ff */
[----:B------:R-:W2:Y:S03]  /*1d590*/  SHFL.IDX PT, R5, R4, 0x6, 0x181f ;  /* 0x00d81f0004057f89 */ /* 0x000ea600000e0000 */
[----:B------:R-:W-:Y:S01]  /*1d5a0*/  ISETP.GE.OR P1, PT, R7, R19, P5 ;  /* 0x000000130700720c */ /* 0x000fe20002f26670 */
[----:B------:R-:W2:Y:S01]  /*1d5b0*/  SHFL.IDX PT, R4, R4, 0x7, 0x181f ;  /* 0x00f81f0004047f89 */ /* 0x000ea200000e0000 */
[----:B----4-:R-:W-:Y:S02]  /*1d5c0*/  @!P0 LEA.HI.X R7, R0, R9, R18, 0x1, P6 ;  /* 0x0000000900078211 */ /* 0x010fe400030f0c12 */
[----:B------:R-:W-:Y:S02]  /*1d5d0*/  IADD3 R9, R2, 0x60, RZ ;  /* 0x0000006002097810 */ /* 0x000fe40007ffe0ff */
[----:B-1----:R-:W-:Y:S01]  /*1d5e0*/  @!P4 LEA R8, P6, R0, R8, 0x1 ;  /* 0x000000080008c211 */ /* 0x002fe200078c08ff */
[----:B------:R1:W-:Y:S01]  /*1d5f0*/  @!P0 ST.E.128 [R6.64], RZ ;  /* 0x000000ff06008985 */ /* 0x0003e2000c101d30 */
[----:B------:R-:W-:-:S02]  /*1d600*/  ISETP.GE.OR P0, PT, R9, R19, P5 ;  /* 0x000000130900720c */ /* 0x000fc40002f06670 */
[----:B------:R-:W-:Y:S02]  /*1d610*/  @!P4 LEA.HI.X R9, R0, R12, R18, 0x1, P6 ;  /* 0x0000000c0009c211 */ /* 0x000fe400030f0c12 */
[----:B------:R-:W-:-:S03]  /*1d620*/  IADD3 R2, R2, 0x70, RZ ;  /* 0x0000007002027810 */ /* 0x000fc60007ffe0ff */
[----:B------:R4:W-:Y:S01]  /*1d630*/  @!P4 ST.E.128 [R8.64], RZ ;  /* 0x000000ff0800c985 */ /* 0x0009e2000c101d30 */
[----:B------:R-:W-:Y:S02]  /*1d640*/  ISETP.GE.OR P5, PT, R2, R19, P5 ;  /* 0x000000130200720c */ /* 0x000fe40002fa6670 */
[C---:B---3--:R-:W-:Y:S02]  /*1d650*/  @!P2 LEA R10, P4, R0.reuse, R10, 0x1 ;  /* 0x0000000a000aa211 */ /* 0x048fe400078808ff */
[C---:B-1----:R-:W-:Y:S02]  /*1d660*/  @!P3 LEA R6, P6, R0.reuse, R11, 0x1 ;  /* 0x0000000b0006b211 */ /* 0x042fe400078c08ff */
[C-C-:B------:R-:W-:Y:S02]  /*1d670*/  @!P2 LEA.HI.X R11, R0.reuse, R17, R18.reuse, 0x1, P4 ;  /* 0x00000011000ba211 */ /* 0x140fe400020f0c12 */
[C---:B------:R-:W-:Y:S02]  /*1d680*/  @!P3 LEA.HI.X R7, R0.reuse, R14, R18, 0x1, P6 ;  /* 0x0000000e0007b211 */ /* 0x040fe400030f0c12 */
[----:B----4-:R-:W-:-:S03]  /*1d690*/  @!P1 LEA R8, P6, R0, R13, 0x1 ;  /* 0x0000000d00089211 */ /* 0x010fc600078c08ff */
[----:B------:R2:W-:Y:S01]  /*1d6a0*/  @!P3 ST.E.128 [R6.64], RZ ;  /* 0x000000ff0600b985 */ /* 0x0005e2000c101d30 */
[----:B------:R-:W-:-:S03]  /*1d6b0*/  @!P1 LEA.HI.X R9, R0, R16, R18, 0x1, P6 ;  /* 0x0000001000099211 */ /* 0x000fc600030f0c12 */
[----:B------:R1:W-:Y:S04]  /*1d6c0*/  @!P2 ST.E.128 [R10.64], RZ ;  /* 0x000000ff0a00a985 */ /* 0x0003e8000c101d30 */
[----:B------:R1:W-:Y:S01]  /*1d6d0*/  @!P1 ST.E.128 [R8.64], RZ ;  /* 0x000000ff08009985 */ /* 0x0003e2000c101d30 */
[----:B--2---:R-:W-:-:S04]  /*1d6e0*/  @!P0 LEA R6, P3, R0, R5, 0x1 ;  /* 0x0000000500068211 */ /* 0x004fc800078608ff */
[----:B------:R-:W-:-:S05]  /*1d6f0*/  @!P0 LEA.HI.X R7, R0, R15, R18, 0x1, P3 ;  /* 0x0000000f00078211 */ /* 0x000fca00018f0c12 */
[----:B------:R1:W-:Y:S01]  /*1d700*/  @!P0 ST.E.128 [R6.64], RZ ;  /* 0x000000ff06008985 */ /* 0x0003e2000c101d30 */
[----:B------:R-:W-:Y:S05]  /*1d710*/  @P5 EXIT ;  /* 0x000000000000594d */ /* 0x000fea0003800000 */
[----:B------:R-:W-:-:S04]  /*1d720*/  LEA R2, P0, R0, R4, 0x1 ;  /* 0x0000000400027211 */ /* 0x000fc800078008ff */
[----:B------:R-:W-:-:S05]  /*1d730*/  LEA.HI.X R3, R0, R3, R18, 0x1, P0 ;  /* 0x0000000300037211 */ /* 0x000fca00000f0c12 */
[----:B------:R-:W-:Y:S01]  /*1d740*/  ST.E.128 [R2.64], RZ ;  /* 0x000000ff02007985 */ /* 0x000fe2000c101d30 */
[----:B------:R-:W-:Y:S05]  /*1d750*/  EXIT ;  /* 0x000000000000794d */ /* 0x000fea0003800000 */
.L_x_219:
        /* <DEDUP_REMOVED lines=10> */
.L_x_1599:


//--------------------- .text._ZN7cutlass13device_kernelIN5flash19enable_sm80_to_sm89INS1_16FlashAttnFwdSm80INS1_25CollectiveMainloopFwdSm80ILi4ELi1ELb0EN4cute5tupleIJNS5_1CILi128EEENS7_ILi96EEENS7_ILi64EEEEEELi64ENS_10bfloat16_tEfNS_4arch4Sm80ELb0ELb1ELb1ELb1ELb1ELb0ELb1ELb0EEENS1_21CollectiveEpilogueFwdINS6_IJS8_SA_S9_EEENS6_IJNS7_ILi1EEESI_SI_EEESC_SE_Li128ELb1ELb1ELb0ELb0EEENS1_19SingleTileSchedulerILb1ELb0ELb1ELi128EEEEEEEEEvNT_6ParamsE --------------------------
	.section	.text._ZN7cutlass13device_kernelIN5flash19enable_sm80_to_sm89INS1_16FlashAttnFwdSm80INS1_25CollectiveMainloopFwdSm80ILi4ELi1ELb0EN4cute5tupleIJNS5_1CILi128EEENS7_ILi96EEENS7_ILi64EEEEEELi64ENS_10bfloat16_tEfNS_4arch4Sm80ELb0ELb1ELb1ELb1ELb1ELb0ELb1ELb0EEENS1_21CollectiveEpilogueFwdINS6_IJS8_SA_S9_EEENS6_IJNS7_ILi1EEESI_SI_EEESC_SE_Li128ELb1ELb1ELb0ELb0EEENS1_19SingleTileSchedulerILb1ELb0ELb1ELi128EEEEEEEEEvNT_6ParamsE,"ax",@progbits
	.sectioninfo	@"SHI_REGISTERS=255"
	.align	128
.text._ZN7cutlass13device_kernelIN5flash19enable_sm80_to_sm89INS1_16FlashAttnFwdSm80INS1_25CollectiveMainloopFwdSm80ILi4ELi1ELb0EN4cute5tupleIJNS5_1CILi128EEENS7_ILi96EEENS7_ILi64EEEEEELi64ENS_10bfloat16_tEfNS_4arch4Sm80ELb0ELb1ELb1ELb1ELb1ELb0ELb1ELb0EEENS1_21CollectiveEpilogueFwdINS6_IJS8_SA_S9_EEENS6_IJNS7_ILi1EEESI_SI_EEESC_SE_Li128ELb1ELb1ELb0ELb0EEENS1_19SingleTileSchedulerILb1ELb0ELb1ELi128EEEEEEEEEvNT_6ParamsE:
        .type           _ZN7cutlass13device_kernelIN5flash19enable_sm80_to_sm89INS1_16FlashAttnFwdSm80INS1_25CollectiveMainloopFwdSm80ILi4ELi1ELb0EN4cute5tupleIJNS5_1CILi128EEENS7_ILi96EEENS7_ILi64EEEEEELi64ENS_10bfloat16_tEfNS_4arch4Sm80ELb0ELb1ELb1ELb1ELb1ELb0ELb1ELb0EEENS1_21CollectiveEpilogueFwdINS6_IJS8_SA_S9_EEENS6_IJNS7_ILi1EEESI_SI_EEESC_SE_Li128ELb1ELb1ELb0ELb0EEENS1_19SingleTileSchedulerILb1ELb0ELb1ELi128EEEEEEEEEvNT_6ParamsE,@function
        .size           _ZN7cutlass13device_kernelIN5flash19enable_sm80_to_sm89INS1_16FlashAttnFwdSm80INS1_25CollectiveMainloopFwdSm80ILi4ELi1ELb0EN4cute5tupleIJNS5_1CILi128EEENS7_ILi96EEENS7_ILi64EEEEEELi64ENS_10bfloat16_tEfNS_4arch4Sm80ELb0ELb1ELb1ELb1ELb1ELb0ELb1ELb0EEENS1_21CollectiveEpilogueFwdINS6_IJS8_SA_S9_EEENS6_IJNS7_ILi1EEESI_SI_EEESC_SE_Li128ELb1ELb1ELb0ELb0EEENS1_19SingleTileSchedulerILb1ELb0ELb1ELi128EEEEEEEEEvNT_6ParamsE,(.L_x_1600 - _ZN7cutlass13device_kernelIN5flash19enable_sm80_to_sm89INS1_16FlashAttnFwdSm80INS1_25CollectiveMainloopFwdSm80ILi4ELi1ELb0EN4cute5tupleIJNS5_1CILi128EEENS7_ILi96EEENS7_ILi64EEEEEELi64ENS_10bfloat16_tEfNS_4arch4Sm80ELb0ELb1ELb1ELb1ELb1ELb0ELb1ELb0EEENS1_21CollectiveEpilogueFwdINS6_IJS8_SA_S9_EEENS6_IJNS7_ILi1EEESI_SI_EEESC_SE_Li128ELb1ELb1ELb0ELb0EEENS1_19SingleTileSchedulerILb1ELb0ELb1ELi128EEEEEEEEEvNT_6ParamsE)
        .other          _ZN7cutlass13device_kernelIN5flash19enable_sm80_to_sm89INS1_16FlashAttnFwdSm80INS1_25CollectiveMainloopFwdSm80ILi4ELi1ELb0EN4cute5tupleIJNS5_1CILi128EEENS7_ILi96EEENS7_ILi64EEEEEELi64ENS_10bfloat16_tEfNS_4arch4Sm80ELb0ELb1ELb1ELb1ELb1ELb0ELb1ELb0EEENS1_21CollectiveEpilogueFwdINS6_IJS8_SA_S9_EEENS6_IJNS7_ILi1EEESI_SI_EEESC_SE_Li128ELb1ELb1ELb0ELb0EEENS1_19SingleTileSchedulerILb1ELb0ELb1ELi128EEEEEEEEEvNT_6ParamsE,@"STO_CUDA_ENTRY STV_DEFAULT"
_ZN7cutlass13device_kernelIN5flash19enable_sm80_to_sm89INS1_16FlashAttnFwdSm80INS1_25CollectiveMainloopFwdSm80ILi4ELi1ELb0EN4cute5tupleIJNS5_1CILi128EEENS7_ILi96EEENS7_ILi64EEEEEELi64ENS_10bfloat16_tEfNS_4arch4Sm80ELb0ELb1ELb1ELb1ELb1ELb0ELb1ELb0EEENS1_21CollectiveEpilogueFwdINS6_IJS8_SA_S9_EEENS6_IJNS7_ILi1EEESI_SI_EEESC_SE_Li128ELb1ELb1ELb0ELb0EEENS1_19SingleTileSchedulerILb1ELb0ELb1ELi128EEEEEEEEEvNT_6ParamsE:
        /* <DEDUP_REMOVED lines=21> */
.L_x_221:
        /* <DEDUP_REMOVED lines=13> */
.L_x_223:
[----:B------:R-:W-:Y:S02]  /*0220*/  ULDC UR5, c[0x0][0x54c] ;  /* 0x0001530000057ab9 */ /* 0x000fe40000000800 */
.L_x_222:
[----:B------:R-:W-:Y:S02]  /*0230*/  ULDC UR4, c[0x0][0x548] ;  /* 0x0001520000047ab9 */ /* 0x000fe40000000800 */
[----:B------:R-:W-:-:S02]  /*0240*/  USHF.L.U32 UR18, UR18, 0x7, URZ ;  /* 0x0000000712127899 */ /* 0x000fc4000800063f */
[----:B------:R-:W-:-:S04]  /*0250*/  UIMAD UR4, UR5, UR4, URZ ;  /* 0x00000004050472a4 */ /* 0x000fc8000f8e023f */
[----:B------:R-:W-:-:S04]  /*0260*/  UISETP.GE.AND UP0, UPT, UR18, UR4, UPT ;  /* 0x000000041200728c */ /* 0x000fc8000bf06270 */
[----:B------:R-:W-:Y:S01]  /*0270*/  USEL UR16, UR16, 0xffffffff, !UP0 ;  /* 0xffffffff10107887 */ /* 0x000fe2000c000000 */
[----:B------:R-:W-:Y:S05]  /*0280*/  BRA `(.L_x_224) ;  /* 0x000001b000007947 */ /* 0x000fea0003800000 */
.L_x_220:
        /* <DEDUP_REMOVED lines=8> */
.L_x_225:
        /* <DEDUP_REMOVED lines=13> */
.L_x_227:
[----:B------:R-:W-:Y:S02]  /*03e0*/  ULDC UR5, c[0x0][0x54c] ;  /* 0x0001530000057ab9 */ /* 0x000fe40000000800 */
.L_x_226:
[----:B------:R-:W-:Y:S02]  /*03f0*/  ULDC UR4, c[0x0][0x548] ;  /* 0x0001520000047ab9 */ /* 0x000fe40000000800 */
[----:B------:R-:W-:-:S02]  /*0400*/  USHF.L.U32 UR18, UR18, 0x7, URZ ;  /* 0x0000000712127899 */ /* 0x000fc4000800063f */
[----:B------:R-:W-:-:S04]  /*0410*/  UIMAD UR4, UR5, UR4, URZ ;  /* 0x00000004050472a4 */ /* 0x000fc8000f8e023f */
[----:B------:R-:W-:-:S04]  /*0420*/  UISETP.GE.AND UP0, UPT, UR18, UR4, UPT ;  /* 0x000000041200728c */ /* 0x000fc8000bf06270 */
[----:B------:R-:W-:-:S06]  /*0430*/  USEL UR16, UR16, 0xffffffff, !UP0 ;  /* 0xffffffff10107887 */ /* 0x000fcc000c000000 */
.L_x_224:
[----:B------:R-:W-:-:S13]  /*0440*/  ISETP.LE.AND P0, PT, RZ, UR16, PT ;  /* 0x00000010ff007c0c */ /* 0x000fda000bf03270 */
[----:B------:R-:W-:Y:S05]  /*0450*/  @!P0 EXIT ;  /* 0x000000000000894d */ /* 0x000fea0003800000 */
[----:B------:R-:W-:Y:S02]  /*0460*/  ULDC.64 UR8, c[0x0][0x370] ;  /* 0x0000dc0000087ab9 */ /* 0x000fe40000000a00 */
[----:B------:R-:W-:Y:S02]  /*0470*/  UISETP.NE.U32.AND UP2, UPT, URZ, UR8, UPT ;  /* 0x000000083f00728c */ /* 0x000fe4000bf45070 */
[----:B------:R-:W-:Y:S02]  /*0480*/  ULDC.64 UR4, c[0x0][0x360] ;  /* 0x0000d80000047ab9 */ /* 0x000fe40000000a00 */
[----:B------:R-:W-:Y:S02]  /*0490*/  UISETP.NE.U32.AND UP0, UPT, URZ, UR4, UPT ;  /* 0x000000043f00728c */ /* 0x000fe4000bf05070 */
[----:B------:R-:W-:Y:S02]  /*04a0*/  ULDC.64 UR6, c[0x0][0x348] ;  /* 0x0000d20000067ab9 */ /* 0x000fe40000000a00 */
[----:B------:R-:W-:-:S02]  /*04b0*/  UISETP.NE.AND.EX UP2, UPT, URZ, UR9, UPT, UP2 ;  /* 0x000000093f00728c */ /* 0x000fc4000bf45320 */
[----:B------:R-:W-:Y:S02]  /*04c0*/  UISETP.NE.U32.AND UP1, UPT, URZ, UR6, UPT ;  /* 0x000000063f00728c */ /* 0x000fe4000bf25070 */
[----:B------:R-:W-:Y:S02]  /*04d0*/  UISETP.NE.AND.EX UP0, UPT, URZ, UR5, UPT, UP0 ;  /* 0x000000053f00728c */ /* 0x000fe4000bf05300 */
[----:B------:R-:W-:Y:S01]  /*04e0*/  UISETP.NE.AND.EX UP1, UPT, URZ, UR7, UPT, UP1 ;  /* 0x000000073f00728c */ /* 0x000fe2000bf25310 */
[----:B------:R-:W-:Y:S01]  /*04f0*/  PLOP3.LUT P2, PT, PT, PT, UP2, 0x80, 0x0 ;  /* 0x000000000000781c */ /* 0x000fe20003f4f028 */
[----:B------:R-:W-:Y:S02]  /*0500*/  ULDC.64 UR8, c[0x0][0x370] ;  /* 0x0000dc0000087ab9 */ /* 0x000fe40000000a00 */
[----:B------:R-:W-:Y:S01]  /*0510*/  ULDC.64 UR6, c[0x0][0x348] ;  /* 0x0000d20000067ab9 */ /* 0x000fe20000000a00 */
[----:B------:R-:W-:Y:S01]  /*0520*/  PLOP3.LUT P0, PT, PT, PT, UP0, 0x80, 0x0 ;  /* 0x000000000000781c */ /* 0x000fe20003f0f008 */
[----:B------:R-:W-:Y:S01]  /*0530*/  ULDC.64 UR4, c[0x0][0x360] ;  /* 0x0000d80000047ab9 */ /* 0x000fe20000000a00 */
[----:B------:R-:W-:Y:S01]  /*0540*/  PLOP3.LUT P1, PT, PT, PT, UP1, 0x80, 0x0 ;  /* 0x000000000000781c */ /* 0x000fe20003f2f018 */
[----:B------:R-:W-:-:S02]  /*0550*/  @UP2 UIMAD.WIDE UR8, UR16, UR13, UR8 ;  /* 0x0000000d100822a5 */ /* 0x000fc4000f8e0208 */
[----:B------:R-:W-:Y:S02]  /*0560*/  @UP0 UIMAD.WIDE UR4, UR16, UR13, UR4 ;  /* 0x0000000d100402a5 */ /* 0x000fe4000f8e0204 */
[----:B------:R-:W-:Y:S02]  /*0570*/  UIMAD.WIDE UR6, UR16, UR13, UR6 ;  /* 0x0000000d100672a5 */ /* 0x000fe4000f8e0206 */
[----:B------:R-:W-:Y:S02]  /*0580*/  IMAD.U32 R3, RZ, RZ, UR9 ;  /* 0x00000009ff037e24 */ /* 0x000fe4000f8e00ff */
[----:B------:R-:W-:Y:S01]  /*0590*/  IMAD.U32 R2, RZ, RZ, UR8 ;  /* 0x00000008ff027e24 */ /* 0x000fe2000f8e00ff */
[----:B------:R-:W-:Y:S01]  /*05a0*/  MOV R4, UR4 ;  /* 0x0000000400047c02 */ /* 0x000fe20008000f00 */
[----:B------:R-:W-:Y:S01]  /*05b0*/  IMAD.U32 R5, RZ, RZ, UR5 ;  /* 0x00000005ff057e24 */ /* 0x000fe2000f8e00ff */
[----:B------:R-:W-:Y:S01]  /*05c0*/  MOV R6, UR6 ;  /* 0x0000000600067c02 */ /* 0x000fe20008000f00 */
[----:B------:R-:W-:Y:S01]  /*05d0*/  IMAD.U32 R7, RZ, RZ, UR7 ;  /* 0x00000007ff077e24 */ /* 0x000fe2000f8e00ff */
[----:B------:R1:W2:Y:S04]  /*05e0*/  @P2 LDG.E R3, [R2.64] ;  /* 0x0000003202032981 */ /* 0x0002a8000c1e1900 */
[----:B------:R-:W3:Y:S04]  /*05f0*/  @P0 LDG.E R0, [R4.64] ;  /* 0x0000003204000981 */ /* 0x000ee8000c1e1900 */
[----:B-1----:R-:W4:Y:S01]  /*0600*/  @P1 LDG.E R2, [R6.64] ;  /* 0x0000003206021981 */ /* 0x002f22000c1e1900 */
[----:B------:R-:W1:Y:S01]  /*0610*/  S2UR UR11, SR_CTAID.Y ;  /* 0x00000000000b79c3 */ /* 0x000e620000002600 */
[----:B------:R-:W-:-:S02]  /*0620*/  UMOV UR14, URZ ;  /* 0x0000003f000e7c82 */ /* 0x000fc40008000000 */
[----:B------:R-:W-:Y:S02]  /*0630*/  ULDC UR15, c[0x0][0x168] ;  /* 0x00005a00000f7ab9 */ /* 0x000fe40000000800 */
[----:B------:R-:W-:Y:S02]  /*0640*/  UMOV UR9, URZ ;  /* 0x0000003f00097c82 */ /* 0x000fe40008000000 */
[----:B------:R-:W-:Y:S02]  /*0650*/  ULDC UR4, c[0x0][0x2ac] ;  /* 0x0000ab0000047ab9 */ /* 0x000fe40000000800 */
[----:B------:R-:W-:Y:S02]  /*0660*/  ULDC UR8, c[0x0][0x1d0] ;  /* 0x0000740000087ab9 */ /* 0x000fe40000000800 */
[----:B------:R-:W-:Y:S02]  /*0670*/  UIMAD UR8, UR4, UR8, URZ ;  /* 0x00000008040872a4 */ /* 0x000fe4000f8e023f */
[----:B-1----:R-:W-:Y:S01]  /*0680*/  USHF.R.S32.HI UR10, URZ, 0x1f, UR11 ;  /* 0x0000001f3f0a7899 */ /* 0x002fe2000801140b */
[----:B--2---:R1:W2:Y:S08]  /*0690*/  @P2 R2UR UR14, R3 ;  /* 0x00000000030e23c2 */ /* 0x0042b000000e0000 */
[----:B---3--:R1:W3:Y:S08]  /*06a0*/  @P0 R2UR UR15, R0 ;  /* 0x00000000000f03c2 */ /* 0x0082f000000e0000 */
[----:B----4-:R1:W4:Y:S02]  /*06b0*/  @P1 R2UR UR9, R2 ;  /* 0x00000000020913c2 */ /* 0x01032400000e0000 */
[----:B-1--4-:R-:W-:Y:S05]  /*06c0*/  @P0 BRA `(.L_x_228) ;  /* 0x0000006000000947 */ /* 0x012fea0003800000 */
[----:B--2---:R-:W-:Y:S05]  /*06d0*/  @!P1 BRA `(.L_x_228) ;  /* 0x0000005000009947 */ /* 0x004fea0003800000 */
[----:B------:R-:W2:Y:S04]  /*06e0*/  LDG.E R2, [R6.64] ;  /* 0x0000003206027981 */ /* 0x000ea8000c1e1900 */
[----:B------:R-:W4:Y:S01]  /*06f0*/  LDG.E R0, [R6.64+0x4] ;  /* 0x0000043206007981 */ /* 0x000f22000c1e1900 */
[----:B--23--:R-:W1:Y:S08]  /*0700*/  R2UR UR15, R2 ;  /* 0x00000000020f73c2 */ /* 0x00ce7000000e0000 */
[----:B----4-:R-:W1:Y:S02]  /*0710*/  R2UR UR4, R0 ;  /* 0x00000000000473c2 */ /* 0x010e6400000e0000 */
[----:B-1----:R-:W-:-:S06]  /*0720*/  UIADD3 UR15, -UR15, UR4, URZ ;  /* 0x000000040f0f7290 */ /* 0x002fcc000fffe13f */
.L_x_228:
[----:B--2---:R-:W-:-:S04]  /*0730*/  ISETP.NE.U32.AND P0, PT, RZ, c[0x0][0x368], PT ;  /* 0x0000da00ff007a0c */ /* 0x004fc80003f05070 */
[----:B------:R-:W-:-:S13]  /*0740*/  ISETP.NE.AND.EX P0, PT, RZ, c[0x0][0x36c], PT, P0 ;  /* 0x0000db00ff007a0c */ /* 0x000fda0003f05300 */
[----:B------:R-:W-:Y:S05]  /*0750*/  @!P0 BRA `(.L_x_229) ;  /* 0x0000007000008947 */ /* 0x000fea0003800000 */
[----:B------:R-:W-:Y:S02]  /*0760*/  ULDC.64 UR4, c[0x0][0x368] ;  /* 0x0000da0000047ab9 */ /* 0x000fe40000000a00 */
[----:B------:R-:W-:-:S06]  /*0770*/  UIMAD.WIDE UR4, UR16, UR13, UR4 ;  /* 0x0000000d100472a5 */ /* 0x000fcc000f8e0204 */
[----:B------:R-:W-:Y:S02]  /*0780*/  MOV R2, UR4 ;  /* 0x0000000400027c02 */ /* 0x000fe40008000f00 */
[----:B------:R-:W-:-:S05]  /*0790*/  MOV R3, UR5 ;  /* 0x0000000500037c02 */ /* 0x000fca0008000f00 */
[----:B------:R-:W2:Y:S02]  /*07a0*/  LDG.E R0, [R2.64] ;  /* 0x0000003202007981 */ /* 0x000ea4000c1e1900 */
[----:B--2---:R1:W2:Y:S02]  /*07b0*/  R2UR UR8, R0 ;  /* 0x00000000000873c2 */ /* 0x0042a400000e0000 */
[----:B-12---:R-:W-:Y:S05]  /*07c0*/  BRA `(.L_x_230) ;  /* 0x000000c000007947 */ /* 0x006fea0003800000 */
.L_x_229:
[----:B------:R-:W-:-:S04]  /*07d0*/  ISETP.NE.U32.AND P0, PT, RZ, c[0x0][0x350], PT ;  /* 0x0000d400ff007a0c */ /* 0x000fc80003f05070 */
[----:B------:R-:W-:-:S13]  /*07e0*/  ISETP.NE.AND.EX P0, PT, RZ, c[0x0][0x354], PT, P0 ;  /* 0x0000d500ff007a0c */ /* 0x000fda0003f05300 */
[----:B------:R-:W-:Y:S05]  /*07f0*/  @!P0 BRA `(.L_x_230) ;  /* 0x0000009000008947 */ /* 0x000fea0003800000 */
[----:B------:R-:W-:Y:S02]  /*0800*/  ULDC.64 UR4, c[0x0][0x350] ;  /* 0x0000d40000047ab9 */ /* 0x000fe40000000a00 */
[----:B------:R-:W-:-:S06]  /*0810*/  UIMAD.WIDE UR4, UR16, UR13, UR4 ;  /* 0x0000000d100472a5 */ /* 0x000fcc000f8e0204 */
[----:B------:R-:W-:Y:S02]  /*0820*/  MOV R2, UR4 ;  /* 0x0000000400027c02 */ /* 0x000fe40008000f00 */
[----:B------:R-:W-:-:S05]  /*0830*/  MOV R3, UR5 ;  /* 0x0000000500037c02 */ /* 0x000fca0008000f00 */
[----:B------:R-:W2:Y:S04]  /*0840*/  LDG.E R4, [R2.64] ;  /* 0x0000003202047981 */ /* 0x000ea8000c1e1900 */
[----:B------:R-:W4:Y:S01]  /*0850*/  LDG.E R0, [R2.64+0x4] ;  /* 0x0000043202007981 */ /* 0x000f22000c1e1900 */
[----:B--2---:R-:W1:Y:S08]  /*0860*/  R2UR UR4, R4 ;  /* 0x00000000040473c2 */ /* 0x004e7000000e0000 */
[----:B----4-:R-:W1:Y:S02]  /*0870*/  R2UR UR8, R0 ;  /* 0x00000000000873c2 */ /* 0x010e6400000e0000 */
[----:B-1----:R-:W-:-:S06]  /*0880*/  UIADD3 UR8, -UR4, UR8, URZ ;  /* 0x0000000804087290 */ /* 0x002fcc000fffe13f */
.L_x_230:
[----:B------:R-:W-:Y:S02]  /*0890*/  ULDC UR4, c[0x0][0x2c4] ;  /* 0x0000b10000047ab9 */ /* 0x000fe40000000800 */
[----:B------:R-:W-:-:S02]  /*08a0*/  UISETP.NE.AND UP0, UPT, UR4, 0x1, UPT ;  /* 0x000000010400788c */ /* 0x000fc4000bf05270 */
[----:B------:R-:W-:Y:S02]  /*08b0*/  ULDC.64 UR6, c[0x0][0x2c8] ;  /* 0x0000b20000067ab9 */ /* 0x000fe40000000a00 */
[----:B------:R-:W-:Y:S02]  /*08c0*/  UIADD3 UR12, UR18, 0x7f, URZ ;  /* 0x0000007f120c7890 */ /* 0x000fe4000fffe03f */
[----:B------:R-:W-:Y:S02]  /*08d0*/  ULDC.64 UR4, c[0x0][0x328] ;  /* 0x0000ca0000047ab9 */ /* 0x000fe40000000a00 */
[----:B------:R-:W-:Y:S02]  /*08e0*/  UP2UR UR35, UPR, URZ, 0x1 ;  /* 0x000000013f237883 */ /* 0x000fe40008000000 */
[----:B------:R-:W-:Y:S02]  /*08f0*/  UIADD3 UR8, -UR14, UR8, URZ ;  /* 0x000000080e087290 */ /* 0x000fe4000fffe13f */
[----:B------:R-:W-:-:S04]  /*0900*/  @UP0 UIADD3 UR20, UR18, 0x7f, URZ ;  /* 0x0000007f12140890 */ /* 0x000fc8000fffe03f */
[----:B------:R-:W-:Y:S02]  /*0910*/  UIMAD.WIDE.U32 UR20, UR20, UR6, URZ ;  /* 0x00000006141472a5 */ /* 0x000fe4000f8e003f */
[----:B---3--:R-:W-:Y:S02]  /*0920*/  UIADD3 UR6, UR8, 0x1, -UR15 ;  /* 0x0000000108067890 */ /* 0x008fe4000fffe80f */
[----:B------:R-:W-:Y:S02]  /*0930*/  @UP0 USHF.R.U32.HI UR12, URZ, UR7, UR21 ;  /* 0x000000073f0c0299 */ /* 0x000fe40008011615 */
[----:B------:R-:W-:Y:S02]  /*0940*/  UISETP.GE.AND UP0, UPT, UR5, 0x1, UPT ;  /* 0x000000010500788c */ /* 0x000fe4000bf06270 */
[----:B------:R-:W-:Y:S02]  /*0950*/  UIADD3 UR6, UR6, UR12, URZ ;  /* 0x0000000c06067290 */ /* 0x000fe4000fffe03f */
[----:B------:R-:W-:-:S02]  /*0960*/  UP2UR UR34, UPR, URZ, 0x1 ;  /* 0x000000013f227883 */ /* 0x000fc40008000000 */
[----:B------:R-:W-:Y:S01]  /*0970*/  PLOP3.LUT P0, PT, PT, PT, UP0, 0x40, 0x0 ;  /* 0x000000000000781c */ /* 0x000fe20003f0e808 */
[----:B------:R-:W-:-:S12]  /*0980*/  UIADD3 UR4, UR6, UR4, URZ ;  /* 0x0000000406047290 */ /* 0x000fd8000fffe03f */
[----:B------:R-:W-:Y:S05]  /*0990*/  @P0 BRA `(.L_x_231) ;  /* 0x0000014000000947 */ /* 0x000fea0003800000 */
[----:B------:R-:W-:Y:S01]  /*09a0*/  ISETP.LT.AND P0, PT, RZ, UR6, PT ;  /* 0x00000006ff007c0c */ /* 0x000fe2000bf01270 */
[----:B------:R-:W-:-:S12]  /*09b0*/  UIADD3 UR12, UR6, -0x1, URZ ;  /* 0xffffffff060c7890 */ /* 0x000fd8000fffe03f */
        /* <DEDUP_REMOVED lines=9> */
.L_x_232:
[----:B------:R-:W-:Y:S02]  /*0a50*/  UISETP.NE.AND UP0, UPT, UR5, 0x1, UPT ;  /* 0x000000010500788c */ /* 0x000fe4000bf05270 */
[----:B------:R-:W-:Y:S02]  /*0a60*/  ULDC.64 UR6, c[0x0][0x330] ;  /* 0x0000cc0000067ab9 */ /* 0x000fe40000000a00 */
[----:B------:R-:W-:-:S07]  /*0a70*/  UIMAD.WIDE.U32 UR20, UR12, UR6, URZ ;  /* 0x000000060c1472a5 */ /* 0x000fce000f8e003f */
[----:B------:R-:W-:Y:S02]  /*0a80*/  @UP0 UMOV UR17, UR21 ;  /* 0x0000001500110c82 */ /* 0x000fe40008000000 */
[----:B------:R-:W-:Y:S02]  /*0a90*/  @UP0 USHF.R.U32.HI UR12, URZ, UR7, UR17 ;  /* 0x000000073f0c0299 */ /* 0x000fe40008011611 */
.L_x_233:
[----:B------:R-:W-:Y:S02]  /*0aa0*/  ULDC UR6, c[0x0][0x32c] ;  /* 0x0000cb0000067ab9 */ /* 0x000fe40000000800 */
[----:B------:R-:W-:-:S04]  /*0ab0*/  UIMAD UR6, UR12, UR5, UR6 ;  /* 0x000000050c0672a4 */ /* 0x000fc8000f8e0206 */
[----:B------:R-:W-:-:S04]  /*0ac0*/  UISETP.LT.AND UP0, UPT, UR4, UR6, UPT ;  /* 0x000000060400728c */ /* 0x000fc8000bf01270 */
[----:B------:R-:W-:Y:S02]  /*0ad0*/  USEL UR4, UR4, UR6, UP0 ;  /* 0x0000000604047287 */ /* 0x000fe40008000000 */
.L_x_231:
[----:B------:R-:W-:Y:S02]  /*0ae0*/  UISETP.NE.AND UP0, UPT, UR35, URZ, UPT ;  /* 0x0000003f2300728c */ /* 0x000fe4000bf05270 */
[----:B------:R-:W-:Y:S02]  /*0af0*/  UIADD3 UR22, UR4, 0x5f, URZ ;  /* 0x0000005f04167890 */ /* 0x000fe4000fffe03f */
[----:B------:R-:W-:Y:S02]  /*0b00*/  ULDC.64 UR6, c[0x0][0x2c8] ;  /* 0x0000b20000067ab9 */ /* 0x000fe40000000a00 */
[----:B------:R-:W-:Y:S02]  /*0b10*/  UIMAD.WIDE.U32 UR24, UR18, UR6, URZ ;  /* 0x00000006121872a5 */ /* 0x000fe4000f8e003f */
[----:B------:R-:W-:Y:S02]  /*0b20*/  UIMAD.WIDE UR22, UR22, 0x2aaaaaab, URZ ;  /* 0x2aaaaaab161678a5 */ /* 0x000fe4000f8e023f */
[----:B------:R-:W-:-:S02]  /*0b30*/  UIADD3 UR20, UR8, 0x5f, URZ ;  /* 0x0000005f08147890 */ /* 0x000fc4000fffe03f */
[----:B------:R-:W-:Y:S02]  /*0b40*/  UISETP.GE.AND UP2, UPT, UR5, 0x1, UPT ;  /* 0x000000010500788c */ /* 0x000fe4000bf46270 */
[----:B------:R-:W-:Y:S02]  /*0b50*/  UIMAD.WIDE UR20, UR20, 0x2aaaaaab, URZ ;  /* 0x2aaaaaab141478a5 */ /* 0x000fe4000f8e023f */
[----:B------:R-:W-:Y:S02]  /*0b60*/  @UP0 UMOV UR17, UR25 ;  /* 0x0000001900110c82 */ /* 0x000fe40008000000 */
[----:B------:R-:W-:Y:S01]  /*0b70*/  UMOV UR4, UR18 ;  /* 0x0000001200047c82 */ /* 0x000fe20008000000 */
[----:B------:R-:W-:Y:S01]  /*0b80*/  PLOP3.LUT P0, PT, PT, PT, UP2, 0x40, 0x0 ;  /* 0x000000000000781c */ /* 0x000fe20003f0e828 */
[----:B------:R-:W-:Y:S02]  /*0b90*/  UMOV UR19, UR23 ;  /* 0x0000001700137c82 */ /* 0x000fe40008000000 */
[----:B------:R-:W-:-:S02]  /*0ba0*/  @UP0 USHF.R.U32.HI UR4, URZ, UR7, UR17 ;  /* 0x000000073f040299 */ /* 0x000fc40008011611 */
[----:B------:R-:W-:Y:S02]  /*0bb0*/  USHF.R.U32.HI UR7, URZ, 0x1f, UR21 ;  /* 0x0000001f3f077899 */ /* 0x000fe40008011615 */
[----:B------:R-:W-:Y:S02]  /*0bc0*/  USHF.R.U32.HI UR12, URZ, 0x1f, UR19 ;  /* 0x0000001f3f0c7899 */ /* 0x000fe40008011613 */
[----:B------:R-:W-:Y:S02]  /*0bd0*/  UIADD3 UR17, UR8, -UR15, URZ ;  /* 0x8000000f08117290 */ /* 0x000fe4000fffe03f */
[----:B------:R-:W-:Y:S02]  /*0be0*/  ULEA.HI.SX32 UR7, UR21, UR7, 0x1c ;  /* 0x0000000715077291 */ /* 0x000fe4000f8fe23f */
[----:B------:R-:W-:Y:S02]  /*0bf0*/  ULEA.HI.SX32 UR12, UR19, UR12, 0x1c ;  /* 0x0000000c130c7291 */ /* 0x000fe4000f8fe23f */
[----:B------:R-:W-:-:S02]  /*0c00*/  UIADD3 UR4, UR17, UR4, URZ ;  /* 0x0000000411047290 */ /* 0x000fc4000fffe03f */
[----:B------:R-:W-:Y:S02]  /*0c10*/  UISETP.LT.AND UP0, UPT, UR7, UR12, UPT ;  /* 0x0000000c0700728c */ /* 0x000fe4000bf01270 */
        /* <DEDUP_REMOVED lines=16> */
.L_x_235:
[----:B------:R-:W-:-:S03]  /*0d20*/  UISETP.NE.AND UP0, UPT, UR5, 0x1, UPT ;  /* 0x000000010500788c */ /* 0x000fc6000bf05270 */
[----:B------:R-:W-:Y:S02]  /*0d30*/  ULDC.64 UR4, c[0x0][0x330] ;  /* 0x0000cc0000047ab9 */ /* 0x000fe40000000a00 */
[----:B------:R-:W-:-:S07]  /*0d40*/  UIMAD.WIDE.U32 UR20, UR7, UR4, URZ ;  /* 0x00000004071472a5 */ /* 0x000fce000f8e003f */
[----:B------:R-:W-:Y:S02]  /*0d50*/  @UP0 UMOV UR19, UR21 ;  /* 0x0000001500130c82 */ /* 0x000fe40008000000 */
[----:B------:R-:W-:Y:S02]  /*0d60*/  @UP0 USHF.R.U32.HI UR7, URZ, UR5, UR19 ;  /* 0x000000053f070299 */ /* 0x000fe40008011613 */
.L_x_236:
[----:B------:R-:W-:Y:S02]  /*0d70*/  ULDC UR4, c[0x0][0x32c] ;  /* 0x0000cb0000047ab9 */ /* 0x000fe40000000800 */
[----:B------:R-:W-:-:S04]  /*0d80*/  UIMAD UR4, UR7, UR4, URZ ;  /* 0x00000004070472a4 */ /* 0x000fc8000f8e023f */
[----:B------:R-:W-:-:S04]  /*0d90*/  UISETP.LT.AND UP0, UPT, UR6, UR4, UPT ;  /* 0x000000040600728c */ /* 0x000fc8000bf01270 */
[----:B------:R-:W-:-:S04]  /*0da0*/  USEL UR6, UR6, UR4, !UP0 ;  /* 0x0000000406067287 */ /* 0x000fc8000c000000 */
.L_x_234:
[----:B------:R-:W-:Y:S01]  /*0db0*/  UIMAD.WIDE UR4, UR6, 0x2aaaaaab, URZ ;  /* 0x2aaaaaab060478a5 */ /* 0x000fe2000f8e023f */
[----:B------:R-:W-:Y:S01]  /*0dc0*/  PLOP3.LUT P4, PT, PT, PT, PT, 0x80, 0x0 ;  /* 0x000000000000781c */ /* 0x000fe20003f8f070 */
[----:B------:R-:W-:Y:S01]  /*0dd0*/  CS2R R162, SRZ ;  /* 0x0000000000a27805 */ /* 0x000fe2000001ff00 */
[----:B------:R-:W-:Y:S01]  /*0de0*/  CS2R R160, SRZ ;  /* 0x0000000000a07805 */ /* 0x000fe2000001ff00 */
[----:B------:R-:W-:Y:S01]  /*0df0*/  USHF.R.U32.HI UR4, URZ, 0x1f, UR5 ;  /* 0x0000001f3f047899 */ /* 0x000fe20008011605 */
[----:B------:R-:W-:Y:S01]  /*0e00*/  CS2R R166, SRZ ;  /* 0x0000000000a67805 */ /* 0x000fe2000001ff00 */
[----:B------:R-:W-:Y:S01]  /*0e10*/  CS2R R164, SRZ ;  /* 0x0000000000a47805 */ /* 0x000fe2000001ff00 */
[----:B------:R-:W-:Y:S01]  /*0e20*/  IMAD.MOV.U32 R15, RZ, RZ, RZ ;  /* 0x000000ffff0f7224 */ /* 0x000fe200078e00ff */
[----:B------:R-:W-:Y:S01]  /*0e30*/  ULEA.HI.SX32 UR4, UR5, UR4, 0x1c ;  /* 0x0000000405047291 */ /* 0x000fe2000f8fe23f */
[----:B------:R-:W-:Y:S01]  /*0e40*/  IMAD.MOV.U32 R158, RZ, RZ, RZ ;  /* 0x000000ffff9e7224 */ /* 0x000fe200078e00ff */
[----:B------:R-:W-:Y:S01]  /*0e50*/  CS2R R156, SRZ ;  /* 0x00000000009c7805 */ /* 0x000fe2000001ff00 */
[----:B------:R-:W-:Y:S01]  /*0e60*/  CS2R R16, SRZ ;  /* 0x0000000000107805 */ /* 0x000fe2000001ff00 */
[----:B------:R-:W-:Y:S01]  /*0e70*/  UISETP.LT.AND UP0, UPT, URZ, UR4, UPT ;  /* 0x000000043f00728c */ /* 0x000fe2000bf01270 */
[----:B------:R-:W-:Y:S01]  /*0e80*/  MOV R154, RZ ;  /* 0x000000ff009a7202 */ /* 0x000fe20000000f00 */
[----:B------:R-:W-:Y:S01]  /*0e90*/  IMAD.MOV.U32 R152, RZ, RZ, RZ ;  /* 0x000000ffff987224 */ /* 0x000fe200078e00ff */
[----:B------:R-:W-:Y:S01]  /*0ea0*/  CS2R R18, SRZ ;  /* 0x0000000000127805 */ /* 0x000fe2000001ff00 */
[----:B------:R-:W-:Y:S01]  /*0eb0*/  USEL UR7, URZ, UR4, !UP0 ;  /* 0x000000043f077287 */ /* 0x000fe2000c000000 */
[----:B------:R-:W-:Y:S01]  /*0ec0*/  MOV R146, RZ ;  /* 0x000000ff00927202 */ /* 0x000fe20000000f00 */
[----:B------:R-:W-:Y:S01]  /*0ed0*/  CS2R R12, SRZ ;  /* 0x00000000000c7805 */ /* 0x000fe2000001ff00 */
[----:B------:R-:W-:Y:S01]  /*0ee0*/  IMAD.MOV.U32 R144, RZ, RZ, RZ ;  /* 0x000000ffff907224 */ /* 0x000fe200078e00ff */
[----:B------:R-:W-:Y:S01]  /*0ef0*/  UISETP.GT.AND UP0, UPT, UR12, UR7, UPT ;  /* 0x000000070c00728c */ /* 0x000fe2000bf04270 */
[----:B------:R-:W-:Y:S01]  /*0f00*/  MOV R150, RZ ;  /* 0x000000ff00967202 */ /* 0x000fe20000000f00 */
[----:B------:R-:W-:Y:S01]  /*0f10*/  IMAD.MOV.U32 R148, RZ, RZ, RZ ;  /* 0x000000ffff947224 */ /* 0x000fe200078e00ff */
[----:B------:R-:W-:Y:S01]  /*0f20*/  CS2R R142, SRZ ;  /* 0x00000000008e7805 */ /* 0x000fe2000001ff00 */
[----:B------:R-:W-:Y:S01]  /*0f30*/  CS2R R22, SRZ ;  /* 0x0000000000167805 */ /* 0x000fe2000001ff00 */
[----:B------:R-:W-:Y:S01]  /*0f40*/  MOV R140, RZ ;  /* 0x000000ff008c7202 */ /* 0x000fe20000000f00 */
[----:B------:R-:W-:Y:S01]  /*0f50*/  IMAD.MOV.U32 R138, RZ, RZ, RZ ;  /* 0x000000ffff8a7224 */ /* 0x000fe200078e00ff */
[----:B------:R-:W-:Y:S01]  /*0f60*/  PLOP3.LUT P0, PT, PT, PT, UP0, 0x80, 0x0 ;  /* 0x000000000000781c */ /* 0x000fe20003f0f008 */
        /* <DEDUP_REMOVED lines=28> */
[----:B------:R-:W-:Y:S02]  /*1130*/  UISETP.NE.AND UP2, UPT, UR35, URZ, UPT ;  /* 0x0000003f2300728c */ /* 0x000fe4000bf45270 */
[----:B------:R-:W-:-:S03]  /*1140*/  UISETP.NE.AND.EX UP0, UPT, URZ, UR5, UPT, UP0 ;  /* 0x000000053f00728c */ /* 0x000fc6000bf05300 */
[----:B------:R-:W-:-:S03]  /*1150*/  ULDC.64 UR4, c[0x0][0x340] ;  /* 0x0000d00000047ab9 */ /* 0x000fc60000000a00 */
[----:B------:R-:W-:-:S05]  /*1160*/  PLOP3.LUT P1, PT, PT, PT, UP0, 0x80, 0x0 ;  /* 0x000000000000781c */ /* 0x000fca0003f2f008 */
[----:B------:R-:W-:-:S06]  /*1170*/  @UP0 UIMAD.WIDE UR4, UR16, UR13, UR4 ;  /* 0x0000000d100402a5 */ /* 0x000fcc000f8e0204 */
[----:B------:R-:W-:Y:S02]  /*1180*/  IMAD.U32 R2, RZ, RZ, UR4 ;  /* 0x00000004ff027e24 */ /* 0x000fe4000f8e00ff */
[----:B------:R-:W-:Y:S01]  /*1190*/  IMAD.U32 R3, RZ, RZ, UR5 ;  /* 0x00000005ff037e24 */ /* 0x000fe2000f8e00ff */
[----:B------:R-:W-:Y:S01]  /*11a0*/  SHF.R.S32.HI R200, RZ, 0x1f, R201 ;  /* 0x0000001fffc87819 */ /* 0x000fe200000114c9 */
[----:B------:R-:W-:Y:S02]  /*11b0*/  USHF.R.S32.HI UR6, URZ, 0x1f, UR9 ;  /* 0x0000001f3f067899 */ /* 0x000fe40008011409 */
[----:B------:R-:W-:Y:S01]  /*11c0*/  ULDC.64 UR4, c[0x0][0x178] ;  /* 0x00005e0000047ab9 */ /* 0x000fe20000000a00 */
[----:B------:R1:W2:Y:S01]  /*11d0*/  @P1 LDG.E R10, [R2.64] ;  /* 0x00000032020a1981 */ /* 0x0002a2000c1e1900 */
[----:B------:R-:W-:Y:S01]  /*11e0*/  UIMAD UR6, UR6, UR4, URZ ;  /* 0x00000004060672a4 */ /* 0x000fe2000f8e023f */
[----:B------:R-:W-:Y:S01]  /*11f0*/  PLOP3.LUT P2, PT, PT, PT, UP2, 0x80, 0x0 ;  /* 0x000000000000781c */ /* 0x000fe20003f4f028 */
[----:B------:R-:W-:Y:S01]  /*1200*/  UIMAD.WIDE.U32 UR20, UR9, UR4, URZ ;  /* 0x00000004091472a5 */ /* 0x000fe2000f8e003f */
[----:B------:R-:W-:Y:S01]  /*1210*/  PLOP3.LUT P0, PT, PT, PT, UP2, 0x80, 0x0 ;  /* 0x000000000000781c */ /* 0x000fe20003f0f028 */
[----:B------:R-:W-:Y:S01]  /*1220*/  UIMAD UR6, UR9, UR5, UR6 ;  /* 0x00000005090672a4 */ /* 0x000fe2000f8e0206 */
[----:B------:R-:W-:Y:S01]  /*1230*/  LEA.HI R13, R200, R201, RZ, 0x4 ;  /* 0x000000c9c80d7211 */ /* 0x000fe200078f20ff */
[----:B------:R-:W-:Y:S01]  /*1240*/  USHF.R.S32.HI UR9, URZ, 0x1f, UR16 ;  /* 0x0000001f3f097899 */ /* 0x000fe20008011410 */
[----:B------:R-:W-:Y:S01]  /*1250*/  BSSY B0, `(.L_x_238) ;  /* 0x0000051000007945 */ /* 0x000fe20003800000 */
[----:B------:R-:W-:-:S02]  /*1260*/  ULDC.64 UR4, c[0x0][0x1b8] ;  /* 0x00006e0000047ab9 */ /* 0x000fc40000000a00 */
[----:B------:R-:W-:Y:S02]  /*1270*/  UIADD3 UR21, UR21, UR6, URZ ;  /* 0x0000000615157290 */ /* 0x000fe4000fffe03f */
[----:B------:R-:W-:Y:S02]  /*1280*/  UIMAD UR6, UR10, UR4, URZ ;  /* 0x000000040a0672a4 */ /* 0x000fe4000f8e023f */
[----:B------:R-:W-:Y:S02]  /*1290*/  UIMAD.WIDE.U32 UR20, UR11, UR4, UR20 ;  /* 0x000000040b1472a5 */ /* 0x000fe4000f8e0014 */
[----:B------:R-:W-:Y:S02]  /*12a0*/  UIMAD UR6, UR11, UR5, UR6 ;  /* 0x000000050b0672a4 */ /* 0x000fe4000f8e0206 */
[----:B------:R-:W-:Y:S02]  /*12b0*/  USEL UR9, UR9, URZ, !UP1 ;  /* 0x0000003f09097287 */ /* 0x000fe4000c800000 */
[----:B------:R-:W-:-:S02]  /*12c0*/  ULDC.64 UR4, c[0x0][0x1c0] ;  /* 0x0000700000047ab9 */ /* 0x000fc40000000a00 */
[----:B------:R-:W-:Y:S01]  /*12d0*/  USEL UR13, UR16, URZ, !UP1 ;  /* 0x0000003f100d7287 */ /* 0x000fe2000c800000 */
[----:B-1----:R-:W-:Y:S01]  /*12e0*/  LEA.HI R2, R200, R201, RZ, 0x3 ;  /* 0x000000c9c8027211 */ /* 0x002fe200078f18ff */
[----:B------:R-:W-:Y:S02]  /*12f0*/  UIMAD UR9, UR9, UR4, URZ ;  /* 0x00000004090972a4 */ /* 0x000fe4000f8e023f */
[----:B------:R-:W-:Y:S01]  /*1300*/  UIADD3 UR21, UR21, UR6, URZ ;  /* 0x0000000615157290 */ /* 0x000fe2000fffe03f */
[----:B------:R-:W-:Y:S01]  /*1310*/  LOP3.LUT R0, R2, 0xfffffff8, RZ, 0xc0, !PT ;  /* 0xfffffff802007812 */ /* 0x000fe200078ec0ff */
[----:B------:R-:W-:Y:S01]  /*1320*/  UIMAD UR5, UR13, UR5, UR9 ;  /* 0x000000050d0572a4 */ /* 0x000fe2000f8e0209 */
[----:B------:R-:W-:Y:S01]  /*1330*/  SHF.R.S32.HI R18, RZ, 0x3, R2 ;  /* 0x00000003ff127819 */ /* 0x000fe20000011402 */
[----:B------:R-:W-:Y:S02]  /*1340*/  UIMAD.WIDE.U32 UR20, UR13, UR4, UR20 ;  /* 0x000000040d1472a5 */ /* 0x000fe4000f8e0014 */
[----:B------:R-:W-:Y:S01]  /*1350*/  IMAD.IADD R6, R201, 0x1, -R0 ;  /* 0x00000001c9067824 */ /* 0x000fe200078e0a00 */
[----:B------:R-:W-:-:S02]  /*1360*/  ULDC UR6, c[0x0][0x2c4] ;  /* 0x0000b10000067ab9 */ /* 0x000fc40000000800 */
[----:B------:R-:W-:Y:S01]  /*1370*/  UIADD3 UR5, UR21, UR5, URZ ;  /* 0x0000000515057290 */ /* 0x000fe2000fffe03f */
[C---:B------:R-:W-:Y:S01]  /*1380*/  IMAD R203, R6.reuse, 0x10, R18 ;  /* 0x0000001006cb7824 */ /* 0x040fe200078e0212 */
[----:B------:R-:W-:Y:S01]  /*1390*/  UIMAD UR6, UR15, UR6, URZ ;  /* 0x000000060f0672a4 */ /* 0x000fe2000f8e023f */
[----:B------:R-:W-:Y:S02]  /*13a0*/  IMAD.U32 R3, RZ, RZ, UR21 ;  /* 0x00000015ff037e24 */ /* 0x000fe4000f8e00ff */
[----:B------:R-:W-:Y:S01]  /*13b0*/  IMAD.SHL.U32 R6, R6, 0x8, RZ ;  /* 0x0000000806067824 */ /* 0x000fe200078e00ff */
[----:B------:R-:W-:Y:S01]  /*13c0*/  IADD3 R4, R203, UR18, RZ ;  /* 0x00000012cb047c10 */ /* 0x000fe2000fffe0ff */
[----:B------:R-:W-:Y:S01]  /*13d0*/  IMAD.U32 R3, RZ, RZ, UR5 ;  /* 0x00000005ff037e24 */ /* 0x000fe2000f8e00ff */
[----:B------:R1:W-:Y:S03]  /*13e0*/  STL [R1+0xc], R203 ;  /* 0x00000ccb01007387 */ /* 0x0003e60000100800 */
[----:B------:R-:W-:-:S04]  /*13f0*/  @P2 IMAD.HI.U32 R2, R4, c[0x0][0x2c8], RZ ;  /* 0x0000b20004022a27 */ /* 0x000fc800078e00ff */
[----:B------:R-:W-:Y:S01]  /*1400*/  IMAD.MOV.U32 R0, RZ, RZ, R4 ;  /* 0x000000ffff007224 */ /* 0x000fe200078e0004 */
[----:B------:R-:W-:Y:S01]  /*1410*/  @P0 SHF.R.U32.HI R0, RZ, c[0x0][0x2cc], R2 ;  /* 0x0000b300ff000a19 */ /* 0x000fe20000011602 */
[----:B------:R-:W-:Y:S01]  /*1420*/  IMAD.U32 R2, RZ, RZ, UR20 ;  /* 0x00000014ff027e24 */ /* 0x000fe2000f8e00ff */
[----:B------:R-:W-:Y:S02]  /*1430*/  ISETP.GE.AND P0, PT, R6, c[0x0][0x198], PT ;  /* 0x0000660006007a0c */ /* 0x000fe40003f06270 */
[--C-:B------:R-:W-:Y:S01]  /*1440*/  SHF.R.S32.HI R5, RZ, 0x1f, R0.reuse ;  /* 0x0000001fff057819 */ /* 0x100fe20000011400 */
[----:B------:R-:W-:Y:S02]  /*1450*/  IMAD.MOV R7, RZ, RZ, -R0 ;  /* 0x000000ffff077224 */ /* 0x000fe400078e0a00 */
[----:B------:R-:W-:-:S04]  /*1460*/  IMAD.WIDE.U32 R2, R0, c[0x0][0x1b0], R2 ;  /* 0x00006c0000027a25 */ /* 0x000fc800078e0002 */
[----:B------:R-:W-:-:S04]  /*1470*/  IMAD R5, R5, c[0x0][0x1b0], RZ ;  /* 0x00006c0005057a24 */ /* 0x000fc800078e02ff */
[----:B------:R-:W-:Y:S02]  /*1480*/  IMAD R5, R0, c[0x0][0x1b4], R5 ;  /* 0x00006d0000057a24 */ /* 0x000fe400078e0205 */
[----:B------:R-:W-:Y:S02]  /*1490*/  IMAD R0, R7, c[0x0][0x2c4], R4 ;  /* 0x0000b10007007a24 */ /* 0x000fe400078e0204 */
[----:B------:R-:W-:Y:S02]  /*14a0*/  IMAD.IADD R3, R3, 0x1, R5 ;  /* 0x0000000103037824 */ /* 0x000fe400078e0205 */
[----:B------:R-:W-:Y:S01]  /*14b0*/  IMAD.SHL.U32 R4, R18, 0x40, RZ ;  /* 0x0000004012047824 */ /* 0x000fe200078e00ff */
[----:B------:R-:W-:Y:S01]  /*14c0*/  SHF.R.S32.HI R5, RZ, 0x1f, R0 ;  /* 0x0000001fff057819 */ /* 0x000fe20000011400 */
[----:B------:R-:W-:-:S03]  /*14d0*/  IMAD.WIDE.U32 R2, R0, c[0x0][0x1a8], R2 ;  /* 0x00006a0000027a25 */ /* 0x000fc600078e0002 */
[----:B------:R-:W-:Y:S01]  /*14e0*/  LOP3.LUT R4, R4, 0x1c0, RZ, 0xc0, !PT ;  /* 0x000001c004047812 */ /* 0x000fe200078ec0ff */
[----:B------:R-:W-:Y:S01]  /*14f0*/  IMAD R5, R5, c[0x0][0x1a8], RZ ;  /* 0x00006a0005057a24 */ /* 0x000fe200078e02ff */
[----:B------:R-:W-:-:S03]  /*1500*/  LEA R8, P2, R2, c[0x0][0x160], 0x1 ;  /* 0x0000580002087a11 */ /* 0x000fc600078408ff */
[----:B------:R-:W-:Y:S01]  /*1510*/  IMAD R7, R0, c[0x0][0x1ac], R5 ;  /* 0x00006b0000077a24 */ /* 0x000fe200078e0205 */
[----:B------:R-:W-:Y:S02]  /*1520*/  LOP3.LUT R0, R13, 0xfffffff0, RZ, 0xc0, !PT ;  /* 0xfffffff00d007812 */ /* 0x000fe400078ec0ff */
[----:B------:R-:W-:Y:S01]  /*1530*/  LOP3.LUT R5, R4, 0x38, R6, 0xf8, !PT ;  /* 0x0000003804057812 */ /* 0x000fe200078ef806 */
[----:B------:R-:W-:Y:S01]  /*1540*/  IMAD.IADD R3, R3, 0x1, R7 ;  /* 0x0000000103037824 */ /* 0x000fe200078e0207 */
[----:B------:R-:W-:Y:S01]  /*1550*/  SHF.R.U32.HI R4, RZ, 0x3, R4 ;  /* 0x00000003ff047819 */ /* 0x000fe20000011604 */
[----:B------:R-:W-:Y:S01]  /*1560*/  IMAD.IADD R0, R201, 0x1, -R0 ;  /* 0x00000001c9007824 */ /* 0x000fe200078e0a00 */
[----:B------:R1:W3:Y:S02]  /*1570*/  SHFL.IDX PT, R6, R8, RZ, 0x181f ;  /* 0x00181fff08067589 */ /* 0x0002e400000e0000 */
[----:B------:R-:W-:Y:S02]  /*1580*/  LEA.HI.X R9, R2, c[0x0][0x164], R3, 0x1, P2 ;  /* 0x0000590002097a11 */ /* 0x000fe400010f0c03 */
[----:B------:R-:W-:-:S02]  /*1590*/  SHF.R.S32.HI R3, RZ, 0x1f, R0 ;  /* 0x0000001fff037819 */ /* 0x000fc40000011400 */
[----:B------:R-:W-:Y:S01]  /*15a0*/  LOP3.LUT R4, R5, R4, RZ, 0x3c, !PT ;  /* 0x0000000405047212 */ /* 0x000fe200078e3cff */
[----:B------:R1:W4:Y:S01]  /*15b0*/  SHFL.IDX PT, R7, R9, RZ, 0x181f ;  /* 0x00181fff09077589 */ /* 0x00032200000e0000 */
[----:B------:R-:W-:Y:S02]  /*15c0*/  LEA.HI R20, R3, R0, RZ, 0x3 ;  /* 0x0000000003147211 */ /* 0x000fe400078f18ff */
[----:B------:R-:W-:Y:S02]  /*15d0*/  IADD3 R5, R18, UR18, RZ ;  /* 0x0000001212057c10 */ /* 0x000fe4000fffe0ff */
[----:B------:R-:W-:Y:S02]  /*15e0*/  LEA.HI R2, R200, R201, RZ, 0x3 ;  /* 0x000000c9c8027211 */ /* 0x000fe400078f18ff */
[----:B------:R-:W-:Y:S02]  /*15f0*/  LOP3.LUT R3, R20, 0xfffffff8, RZ, 0xc0, !PT ;  /* 0xfffffff814037812 */ /* 0x000fe400078ec0ff */
[----:B------:R-:W-:-:S02]  /*1600*/  ISETP.GE.AND P3, PT, R5, UR6, PT ;  /* 0x0000000605007c0c */ /* 0x000fc4000bf66270 */
[----:B------:R-:W-:Y:S01]  /*1610*/  LOP3.LUT R2, R2, 0xfffffff8, RZ, 0xc0, !PT ;  /* 0xfffffff802027812 */ /* 0x000fe200078ec0ff */
[----:B------:R-:W-:Y:S02]  /*1620*/  IMAD.IADD R19, R0, 0x1, -R3 ;  /* 0x0000000100137824 */ /* 0x000fe400078e0a03 */
[----:B------:R-:W-:Y:S02]  /*1630*/  IMAD.MOV.U32 R3, RZ, RZ, 0x20 ;  /* 0x00000020ff037424 */ /* 0x000fe400078e00ff */
[----:B------:R-:W-:Y:S02]  /*1640*/  IMAD.IADD R32, R201, 0x1, -R2 ;  /* 0x00000001c9207824 */ /* 0x000fe400078e0a02 */
[----:B------:R-:W-:Y:S02]  /*1650*/  IMAD.MOV.U32 R2, RZ, RZ, 0x10 ;  /* 0x00000010ff027424 */ /* 0x000fe400078e00ff */
[----:B------:R-:W-:-:S05]  /*1660*/  IMAD.SHL.U32 R33, R32, 0x8, RZ ;  /* 0x0000000820217824 */ /* 0x000fca00078e00ff */
[----:B------:R-:W-:Y:S01]  /*1670*/  SHF.R.S32.HI R225, RZ, 0x1f, R33 ;  /* 0x0000001fffe17819 */ /* 0x000fe20000011421 */
[----:B--2---:R2:W5:Y:S01]  /*1680*/  @P1 R2UR UR19, R10 ;  /* 0x000000000a1313c2 */ /* 0x00456200000e0000 */
[----:B------:R-:W-:Y:S01]  /*1690*/  R2P PR, R19, 0x6 ;  /* 0x0000000613007804 */ /* 0x000fe20000000000 */
[----:B-----5:R-:W-:-:S04]  /*16a0*/  @!UP0 UMOV UR19, UR16 ;  /* 0x0000001000138c82 */ /* 0x020fc80008000000 */
[----:B------:R-:W-:Y:S02]  /*16b0*/  SEL R2, R2, 0xfffffff0, !P1 ;  /* 0xfffffff002027807 */ /* 0x000fe40004800000 */
[----:B--2---:R-:W-:-:S05]  /*16c0*/  LEA.HI R10, R200, R201, RZ, 0x6 ;  /* 0x000000c9c80a7211 */ /* 0x004fca00078f30ff */
[----:B------:R-:W-:-:S05]  /*16d0*/  IMAD.SHL.U32 R0, R10, 0x8, RZ ;  /* 0x000000080a007824 */ /* 0x000fca00078e00ff */
[----:B------:R-:W-:Y:S02]  /*16e0*/  LOP3.LUT R10, R4, 0xfffffe00, R0, 0xf8, !PT ;  /* 0xfffffe00040a7812 */ /* 0x000fe400078ef800 */
[----:B------:R-:W-:Y:S01]  /*16f0*/  SEL R4, R3, 0xffffffe0, !P2 ;  /* 0xffffffe003047807 */ /* 0x000fe20005000000 */
[----:B------:R-:W-:Y:S05]  /*1700*/  @P3 BRA `(.L_x_239) ;  /* 0x0000005000003947 */ /* 0x000fea0003800000 */
[----:B-1-34-:R-:W-:Y:S01]  /*1710*/  LEA R6, P1, R33, R6, 0x1 ;  /* 0x0000000621067211 */ /* 0x01afe200078208ff */
[----:B------:R-:W-:-:S03]  /*1720*/  IMAD.SHL.U32 R0, R10, 0x2, RZ ;  /* 0x000000020a007824 */ /* 0x000fc600078e00ff */
[----:B------:R-:W-:-:S05]  /*1730*/  LEA.HI.X R7, R33, R7, R225, 0x1, P1 ;  /* 0x0000000721077211 */ /* 0x000fca00008f0ce1 */
[----:B------:R-:W-:Y:S01]  /*1740*/  @!PT LDS RZ, [RZ] ;  /* 0x00000000fffff984 */ /* 0x000fe20000000800 */
[----:B------:R1:W-:Y:S04]  /*1750*/  LDGSTS.E.BYPASS.LTC128B.128 [R0+0x6100], [R6.64], !P0 ;  /* 0x0610000006007fae */ /* 0x0003e8000c101d72 */
.L_x_239:
[----:B-1-34-:R-:W-:Y:S05]  /*1760*/  BSYNC B0 ;  /* 0x0000000000007941 */ /* 0x01afea0003800000 */
.L_x_238:
[----:B------:R-:W-:Y:S01]  /*1770*/  IADD3 R0, R5, 0x10, RZ ;  /* 0x0000001005007810 */ /* 0x000fe20007ffe0ff */
[----:B------:R1:W2:Y:S01]  /*1780*/  SHFL.IDX PT, R3, R9, 0x1, 0x181f ;  /* 0x00381f0009037f89 */ /* 0x0002a200000e0000 */
[----:B------:R-:W-:Y:S02]  /*1790*/  BSSY B0, `(.L_x_240) ;  /* 0x0000009000007945 */ /* 0x000fe40003800000 */
[----:B------:R-:W-:Y:S01]  /*17a0*/  ISETP.GE.AND P1, PT, R0, UR6, PT ;  /* 0x0000000600007c0c */ /* 0x000fe2000bf26270 */
[----:B------:R1:W3:-:S12]  /*17b0*/  SHFL.IDX PT, R6, R8, 0x1, 0x181f ;  /* 0x00381f0008067f89 */ /* 0x0002d800000e0000 */
[----:B------:R-:W-:Y:S05]  /*17c0*/  @P1 BRA `(.L_x_241) ;  /* 0x0000005000001947 */ /* 0x000fea0003800000 */
[----:B---3--:R-:W-:Y:S01]  /*17d0*/  LEA R6, P1, R33, R6, 0x1 ;  /* 0x0000000621067211 */ /* 0x008fe200078208ff */
[----:B------:R-:W-:-:S03]  /*17e0*/  IMAD.SHL.U32 R0, R10, 0x2, RZ ;  /* 0x000000020a007824 */ /* 0x000fc600078e00ff */
[----:B--2---:R-:W-:-:S05]  /*17f0*/  LEA.HI.X R7, R33, R3, R225, 0x1, P1 ;  /* 0x0000000321077211 */ /* 0x004fca00008f0ce1 */
[----:B------:R-:W-:Y:S01]  /*1800*/  @!PT LDS RZ, [RZ] ;  /* 0x00000000fffff984 */ /* 0x000fe20000000800 */
[----:B------:R2:W-:Y:S04]  /*1810*/  LDGSTS.E.BYPASS.LTC128B.128 [R0+0x6900], [R6.64], !P0 ;  /* 0x0690000006007fae */ /* 0x0005e8000c101d72 */
.L_x_241:
[----:B------:R-:W-:Y:S05]  /*1820*/  BSYNC B0 ;  /* 0x0000000000007941 */ /* 0x000fea0003800000 */
.L_x_240:
[----:B--2---:R-:W-:Y:S01]  /*1830*/  IADD3 R0, R5, 0x20, RZ ;  /* 0x0000002005007810 */ /* 0x004fe20007ffe0ff */
[----:B------:R2:W4:Y:S01]  /*1840*/  SHFL.IDX PT, R3, R9, 0x2, 0x181f ;  /* 0x00581f0009037f89 */ /* 0x00052200000e0000 */
[----:B------:R-:W-:Y:S02]  /*1850*/  BSSY B0, `(.L_x_242) ;  /* 0x0000009000007945 */ /* 0x000fe40003800000 */
[----:B------:R-:W-:Y:S01]  /*1860*/  ISETP.GE.AND P1, PT, R0, UR6, PT ;  /* 0x0000000600007c0c */ /* 0x000fe2000bf26270 */
[----:B---3--:R2:W3:-:S12]  /*1870*/  SHFL.IDX PT, R6, R8, 0x2, 0x181f ;  /* 0x00581f0008067f89 */ /* 0x0084d800000e0000 */
[----:B------:R-:W-:Y:S05]  /*1880*/  @P1 BRA `(.L_x_243) ;  /* 0x0000005000001947 */ /* 0x000fea0003800000 */
[----:B---3--:R-:W-:Y:S01]  /*1890*/  LEA R6, P1, R33, R6, 0x1 ;  /* 0x0000000621067211 */ /* 0x008fe200078208ff */
[----:B------:R-:W-:-:S03]  /*18a0*/  IMAD.SHL.U32 R0, R10, 0x2, RZ ;  /* 0x000000020a007824 */ /* 0x000fc600078e00ff */
[----:B----4-:R-:W-:-:S05]  /*18b0*/  LEA.HI.X R7, R33, R3, R225, 0x1, P1 ;  /* 0x0000000321077211 */ /* 0x010fca00008f0ce1 */
[----:B------:R-:W-:Y:S01]  /*18c0*/  @!PT LDS RZ, [RZ] ;  /* 0x00000000fffff984 */ /* 0x000fe20000000800 */
[----:B------:R3:W-:Y:S04]  /*18d0*/  LDGSTS.E.BYPASS.LTC128B.128 [R0+0x7100], [R6.64], !P0 ;  /* 0x0710000006007fae */ /* 0x0007e8000c101d72 */
.L_x_243:
[----:B------:R-:W-:Y:S05]  /*18e0*/  BSYNC B0 ;  /* 0x0000000000007941 */ /* 0x000fea0003800000 */
.L_x_242:
[----:B---3--:R-:W-:Y:S01]  /*18f0*/  IADD3 R0, R5, 0x30, RZ ;  /* 0x0000003005007810 */ /* 0x008fe20007ffe0ff */
[----:B----4-:R3:W4:Y:S01]  /*1900*/  SHFL.IDX PT, R3, R9, 0x3, 0x181f ;  /* 0x00781f0009037f89 */ /* 0x01072200000e0000 */
[----:B------:R-:W-:Y:S02]  /*1910*/  BSSY B0, `(.L_x_244) ;  /* 0x0000009000007945 */ /* 0x000fe40003800000 */
[----:B------:R-:W-:Y:S01]  /*1920*/  ISETP.GE.AND P1, PT, R0, UR6, PT ;  /* 0x0000000600007c0c */ /* 0x000fe2000bf26270 */
[----:B------:R3:W1:-:S12]  /*1930*/  SHFL.IDX PT, R6, R8, 0x3, 0x181f ;  /* 0x00781f0008067f89 */ /* 0x00065800000e0000 */
[----:B------:R-:W-:Y:S05]  /*1940*/  @P1 BRA `(.L_x_245) ;  /* 0x0000005000001947 */ /* 0x000fea0003800000 */
[----:B-1----:R-:W-:Y:S01]  /*1950*/  LEA R6, P1, R33, R6, 0x1 ;  /* 0x0000000621067211 */ /* 0x002fe200078208ff */
[----:B------:R-:W-:-:S03]  /*1960*/  IMAD.SHL.U32 R0, R10, 0x2, RZ ;  /* 0x000000020a007824 */ /* 0x000fc600078e00ff */
[----:B----4-:R-:W-:-:S05]  /*1970*/  LEA.HI.X R7, R33, R3, R225, 0x1, P1 ;  /* 0x0000000321077211 */ /* 0x010fca00008f0ce1 */
[----:B------:R-:W-:Y:S01]  /*1980*/  @!PT LDS RZ, [RZ] ;  /* 0x00000000fffff984 */ /* 0x000fe20000000800 */
[----:B------:R1:W-:Y:S04]  /*1990*/  LDGSTS.E.BYPASS.LTC128B.128 [R0+0x7900], [R6.64], !P0 ;  /* 0x0790000006007fae */ /* 0x0003e8000c101d72 */
.L_x_245:
[----:B------:R-:W-:Y:S05]  /*19a0*/  BSYNC B0 ;  /* 0x0000000000007941 */ /* 0x000fea0003800000 */
.L_x_244:
[----:B-1----:R-:W-:Y:S01]  /*19b0*/  IADD3 R0, R5, 0x40, RZ ;  /* 0x0000004005007810 */ /* 0x002fe20007ffe0ff */
[----:B----4-:R1:W4:Y:S01]  /*19c0*/  SHFL.IDX PT, R3, R9, 0x4, 0x181f ;  /* 0x00981f0009037f89 */ /* 0x01032200000e0000 */
[----:B------:R-:W-:Y:S02]  /*19d0*/  BSSY B0, `(.L_x_246) ;  /* 0x0000009000007945 */ /* 0x000fe40003800000 */
[----:B------:R-:W-:Y:S01]  /*19e0*/  ISETP.GE.AND P1, PT, R0, UR6, PT ;  /* 0x0000000600007c0c */ /* 0x000fe2000bf26270 */
[----:B------:R1:W2:-:S12]  /*19f0*/  SHFL.IDX PT, R6, R8, 0x4, 0x181f ;  /* 0x00981f0008067f89 */ /* 0x00029800000e0000 */
[----:B------:R-:W-:Y:S05]  /*1a00*/  @P1 BRA `(.L_x_247) ;  /* 0x0000005000001947 */ /* 0x000fea0003800000 */
[----:B--2---:R-:W-:Y:S01]  /*1a10*/  LEA R6, P1, R33, R6, 0x1 ;  /* 0x0000000621067211 */ /* 0x004fe200078208ff */
[----:B------:R-:W-:-:S03]  /*1a20*/  IMAD.SHL.U32 R0, R10, 0x2, RZ ;  /* 0x000000020a007824 */ /* 0x000fc600078e00ff */
[----:B----4-:R-:W-:-:S05]  /*1a30*/  LEA.HI.X R7, R33, R3, R225, 0x1, P1 ;  /* 0x0000000321077211 */ /* 0x010fca00008f0ce1 */
[----:B------:R-:W-:Y:S01]  /*1a40*/  @!PT LDS RZ, [RZ] ;  /* 0x00000000fffff984 */ /* 0x000fe20000000800 */
[----:B------:R2:W-:Y:S04]  /*1a50*/  LDGSTS.E.BYPASS.LTC128B.128 [R0+0x8100], [R6.64], !P0 ;  /* 0x0810000006007fae */ /* 0x0005e8000c101d72 */
.L_x_247:
[----:B------:R-:W-:Y:S05]  /*1a60*/  BSYNC B0 ;  /* 0x0000000000007941 */ /* 0x000fea0003800000 */
.L_x_246:
[----:B--2---:R-:W-:Y:S01]  /*1a70*/  IADD3 R0, R5, 0x50, RZ ;  /* 0x0000005005007810 */ /* 0x004fe20007ffe0ff */
        /* <DEDUP_REMOVED lines=10> */
.L_x_249:
[----:B------:R-:W-:Y:S05]  /*1b20*/  BSYNC B0 ;  /* 0x0000000000007941 */ /* 0x000fea0003800000 */
.L_x_248:
        /* <DEDUP_REMOVED lines=11> */
.L_x_251:
[----:B------:R-:W-:Y:S05]  /*1be0*/  BSYNC B0 ;  /* 0x0000000000007941 */ /* 0x000fea0003800000 */
.L_x_250:
[----:B-123--:R-:W1:Y:S01]  /*1bf0*/  SHFL.IDX PT, R8, R8, 0x7, 0x181f ;  /* 0x00f81f0008087f89 */ /* 0x00ee6200000e0000 */
[----:B------:R-:W-:Y:S01]  /*1c00*/  ULDC UR4, c[0x0][0x2b8] ;  /* 0x0000ae0000047ab9 */ /* 0x000fe20000000800 */
[----:B----4-:R-:W-:Y:S01]  /*1c10*/  IADD3 R3, R5, 0x70, RZ ;  /* 0x0000007005037810 */ /* 0x010fe20007ffe0ff */
[----:B------:R-:W-:Y:S01]  /*1c20*/  UISETP.NE.AND UP0, UPT, UR4, 0x1, UPT ;  /* 0x000000010400788c */ /* 0x000fe2000bf05270 */
[----:B------:R-:W2:Y:S01]  /*1c30*/  SHFL.IDX PT, R9, R9, 0x7, 0x181f ;  /* 0x00f81f0009097f89 */ /* 0x000ea200000e0000 */
[----:B------:R-:W-:Y:S01]  /*1c40*/  UMOV UR37, 0x60 ;  /* 0x0000006000257882 */ /* 0x000fe20000000000 */
[----:B------:R-:W-:Y:S01]  /*1c50*/  ISETP.GE.AND P3, PT, R3, UR6, PT ;  /* 0x0000000603007c0c */ /* 0x000fe2000bf66270 */
[----:B------:R-:W-:Y:S01]  /*1c60*/  UIMAD UR13, UR12, UR37, -0x60 ;  /* 0xffffffa00c0d74a4 */ /* 0x000fe2000f8e0225 */
[----:B------:R-:W-:Y:S01]  /*1c70*/  IMAD.SHL.U32 R202, R10, 0x2, RZ ;  /* 0x000000020aca7824 */ /* 0x000fe200078e00ff */
[----:B------:R-:W-:Y:S01]  /*1c80*/  PLOP3.LUT P2, PT, PT, PT, UP0, 0x80, 0x0 ;  /* 0x000000000000781c */ /* 0x000fe20003f4f008 */
[----:B------:R-:W-:Y:S01]  /*1c90*/  USHF.R.S32.HI UR9, URZ, 0x1f, UR19 ;  /* 0x0000001f3f097899 */ /* 0x000fe20008011413 */
[----:B------:R-:W-:Y:S01]  /*1ca0*/  PLOP3.LUT P1, PT, PT, PT, UP0, 0x80, 0x0 ;  /* 0x000000000000781c */ /* 0x000fe20003f2f008 */
[----:B------:R-:W-:Y:S01]  /*1cb0*/  ULDC.64 UR4, c[0x0][0x2b0] ;  /* 0x0000ac0000047ab9 */ /* 0x000fe20000000a00 */
[----:B------:R-:W-:Y:S01]  /*1cc0*/  IADD3 R0, R203, UR13, RZ ;  /* 0x0000000dcb007c10 */ /* 0x000fe2000fffe0ff */
[----:B------:R-:W-:Y:S01]  /*1cd0*/  UIMAD UR9, UR9, UR4, URZ ;  /* 0x00000004090972a4 */ /* 0x000fe2000f8e023f */
[----:B------:R-:W-:Y:S01]  /*1ce0*/  IMAD.MOV.U32 R227, RZ, RZ, RZ ;  /* 0x000000ffffe37224 */ /* 0x000fe200078e00ff */
[----:B------:R-:W-:Y:S01]  /*1cf0*/  UIMAD.WIDE.U32 UR44, UR19, UR4, URZ ;  /* 0x00000004132c72a5 */ /* 0x000fe2000f8e003f */
[C---:B------:R-:W-:Y:S01]  /*1d00*/  IADD3 R5, R0.reuse, UR14, RZ ;  /* 0x0000000e00057c10 */ /* 0x040fe2000fffe0ff */
[----:B------:R-:W-:Y:S01]  /*1d10*/  UIMAD UR5, UR19, UR5, UR9 ;  /* 0x00000005130572a4 */ /* 0x000fe2000f8e0209 */
[----:B------:R-:W-:Y:S01]  /*1d20*/  ISETP.GE.AND P4, PT, R0, UR8, PT ;  /* 0x0000000800007c0c */ /* 0x000fe2000bf86270 */
[----:B------:R-:W-:Y:S01]  /*1d30*/  UIMAD UR37, UR12, -0x60, UR37 ;  /* 0xffffffa00c2578a4 */ /* 0x000fe2000f8e0225 */
[----:B------:R-:W-:Y:S01]  /*1d40*/  SHF.R.S32.HI R14, RZ, 0x4, R13 ;  /* 0x00000004ff0e7819 */ /* 0x000fe2000001140d */
[----:B------:R-:W-:Y:S01]  /*1d50*/  @P2 IMAD.HI.U32 R3, R5, c[0x0][0x2bc], RZ ;  /* 0x0000af0005032a27 */ /* 0x000fe200078e00ff */
[----:B------:R-:W-:Y:S01]  /*1d60*/  ISETP.GT.OR P4, PT, R203, 0x5f, P4 ;  /* 0x0000005fcb00780c */ /* 0x000fe20002784670 */
[----:B------:R-:W-:Y:S01]  /*1d70*/  UIADD3 UR6, UR45, UR5, URZ ;  /* 0x000000052d067290 */ /* 0x000fe2000fffe03f */
[C---:B-1----:R-:W-:Y:S01]  /*1d80*/  @!P3 LEA R8, P2, R33.reuse, R8, 0x1 ;  /* 0x000000082108b211 */ /* 0x042fe200078408ff */
[----:B------:R-:W-:Y:S01]  /*1d90*/  IMAD.MOV.U32 R0, RZ, RZ, R5 ;  /* 0x000000ffff007224 */ /* 0x000fe200078e0005 */
[----:B------:R-:W-:Y:S01]  /*1da0*/  @P1 SHF.R.U32.HI R0, RZ, c[0x0][0x2c0], R3 ;  /* 0x0000b000ff001a19 */ /* 0x000fe20000011603 */
[----:B------:R-:W-:Y:S01]  /*1db0*/  ULDC.64 UR4, c[0x0][0x1e8] ;  /* 0x00007a0000047ab9 */ /* 0x000fe20000000a00 */
[----:B--2---:R-:W-:-:S02]  /*1dc0*/  @!P3 LEA.HI.X R9, R33, R9, R225, 0x1, P2 ;  /* 0x000000092109b211 */ /* 0x004fc400010f0ce1 */
[----:B------:R-:W-:Y:S01]  /*1dd0*/  LEA.HI R199, R200, R201, RZ, 0x5 ;  /* 0x000000c9c8c77211 */ /* 0x000fe200078f28ff */
[----:B------:R-:W-:Y:S01]  /*1de0*/  IMAD.SHL.U32 R226, R33, 0x2, RZ ;  /* 0x0000000221e27824 */ /* 0x000fe200078e00ff */
[----:B------:R-:W-:Y:S01]  /*1df0*/  UP2UR UR36, UPR, URZ, 0x1 ;  /* 0x000000013f247883 */ /* 0x000fe20008000000 */
[----:B------:R-:W-:Y:S01]  /*1e00*/  @!PT LDS RZ, [RZ] ;  /* 0x00000000fffff984 */ /* 0x000fe20000000800 */
[----:B------:R1:W-:Y:S02]  /*1e10*/  @!P3 LDGSTS.E.BYPASS.LTC128B.128 [R202+0x9900], [R8.64], !P0 ;  /* 0x0990000008cabfae */ /* 0x0003e4000c101d72 */
[C---:B------:R-:W-:Y:S02]  /*1e20*/  @!P4 IADD3 R3, P1, R0.reuse, UR44, RZ ;  /* 0x0000002c0003cc10 */ /* 0x040fe4000ff3e0ff */
[----:B------:R-:W0:Y:S02]  /*1e30*/  LDGDEPBAR ;  /* 0x00000000000079af */ /* 0x000e240000000000 */
[----:B------:R-:W-:Y:S02]  /*1e40*/  @!P4 LEA.HI.X.SX32 R7, R0, UR6, 0x1, P1 ;  /* 0x000000060007cc11 */ /* 0x000fe400088f0eff */
[----:B------:R-:W-:Y:S01]  /*1e50*/  BAR.SYNC.DEFER_BLOCKING 0x0 ;  /* 0x0000000000007b1d */ /* 0x000fe20000010000 */
[----:B------:R-:W-:-:S04]  /*1e60*/  @!P4 LEA R6, P1, R3, c[0x0][0x2a0], 0x2 ;  /* 0x0000a8000306ca11 */ /* 0x000fc800078210ff */
[----:B------:R-:W-:Y:S01]  /*1e70*/  @!P4 LEA.HI.X R7, R3, c[0x0][0x2a4], R7, 0x2, P1 ;  /* 0x0000a9000307ca11 */ /* 0x000fe200008f1407 */
[----:B------:R-:W-:Y:S04]  /*1e80*/  STL [R1+0x4], R202 ;  /* 0x000004ca01007387 */ /* 0x000fe80000100800 */
[----:B------:R2:W3:Y:S01]  /*1e90*/  @!P4 LDG.E R227, [R6.64] ;  /* 0x0000003206e3c981 */ /* 0x0004e2000c1e1900 */
[----:B------:R-:W-:Y:S01]  /*1ea0*/  IMAD.MOV R0, RZ, RZ, -R0 ;  /* 0x000000ffff007224 */ /* 0x000fe200078e0a00 */
[----:B------:R-:W-:Y:S01]  /*1eb0*/  UIMAD UR9, UR10, UR4, URZ ;  /* 0x000000040a0972a4 */ /* 0x000fe2000f8e023f */
[----:B------:R-:W-:Y:S01]  /*1ec0*/  ISETP.GE.AND P4, PT, R33, c[0x0][0x1d4], PT ;  /* 0x0000750021007a0c */ /* 0x000fe20003f86270 */
[----:B------:R-:W-:Y:S01]  /*1ed0*/  UIMAD.WIDE.U32 UR48, UR11, UR4, URZ ;  /* 0x000000040b3072a5 */ /* 0x000fe2000f8e003f */
[----:B------:R-:W-:Y:S01]  /*1ee0*/  IMAD R234, R0, c[0x0][0x2b8], R5 ;  /* 0x0000ae0000ea7a24 */ /* 0x000fe200078e0205 */
[----:B------:R-:W-:Y:S01]  /*1ef0*/  UIMAD UR9, UR11, UR5, UR9 ;  /* 0x000000050b0972a4 */ /* 0x000fe2000f8e0209 */
[----:B------:R-:W-:Y:S01]  /*1f00*/  SHF.R.S32.HI R198, RZ, 0x5, R199 ;  /* 0x00000005ffc67819 */ /* 0x000fe200000114c7 */
[----:B------:R-:W-:-:S02]  /*1f10*/  UIADD3 UR19, UR8, UR37, URZ ;  /* 0x0000002508137290 */ /* 0x000fc4000fffe03f */
[----:B------:R-:W-:Y:S01]  /*1f20*/  SHF.R.S32.HI R35, RZ, 0x1f, R234 ;  /* 0x0000001fff237819 */ /* 0x000fe200000114ea */
[----:B------:R-:W-:Y:S02]  /*1f30*/  UIADD3 UR9, UR49, UR9, URZ ;  /* 0x0000000931097290 */ /* 0x000fe4000fffe03f */
[----:B------:R-:W-:Y:S01]  /*1f40*/  ULDC.64 UR4, c[0x0][0x210] ;  /* 0x0000840000047ab9 */ /* 0x000fe20000000a00 */
[----:B------:R-:W-:Y:S01]  /*1f50*/  IADD3 R34, -R18, UR19, RZ ;  /* 0x0000001312227c10 */ /* 0x000fe2000fffe1ff */
[----:B------:R-:W-:Y:S01]  /*1f60*/  IMAD R0, R35, c[0x0][0x1e0], RZ ;  /* 0x0000780023007a24 */ /* 0x000fe200078e02ff */
[----:B------:R-:W-:Y:S02]  /*1f70*/  UIMAD UR10, UR10, UR4, URZ ;  /* 0x000000040a0a72a4 */ /* 0x000fe4000f8e023f */
[----:B------:R-:W-:Y:S01]  /*1f80*/  ISETP.GE.AND P1, PT, R34, 0x1, PT ;  /* 0x000000012200780c */ /* 0x000fe20003f26270 */
[----:B------:R-:W-:Y:S01]  /*1f90*/  IMAD R0, R234, c[0x0][0x1e4], R0 ;  /* 0x00007900ea007a24 */ /* 0x000fe200078e0200 */
[C---:B------:R-:W-:Y:S01]  /*1fa0*/  ISETP.GE.AND P6, PT, R34.reuse, 0x21, PT ;  /* 0x000000212200780c */ /* 0x040fe20003fc6270 */
[----:B------:R-:W-:Y:S01]  /*1fb0*/  UIMAD.WIDE.U32 UR46, UR11, UR4, URZ ;  /* 0x000000040b2e72a5 */ /* 0x000fe2000f8e003f */
[C---:B------:R-:W-:Y:S01]  /*1fc0*/  ISETP.GE.AND P5, PT, R34.reuse, 0x31, PT ;  /* 0x000000312200780c */ /* 0x040fe20003fa6270 */
[----:B------:R-:W-:Y:S01]  /*1fd0*/  UIMAD UR10, UR11, UR5, UR10 ;  /* 0x000000050b0a72a4 */ /* 0x000fe2000f8e020a */
[----:B------:R-:W-:Y:S01]  /*1fe0*/  ISETP.GE.AND P3, PT, R34, 0x41, PT ;  /* 0x000000412200780c */ /* 0x000fe20003f66270 */
[----:B--2---:R-:W-:Y:S01]  /*1ff0*/  IMAD.WIDE.U32 R6, R234, c[0x0][0x1e0], RZ ;  /* 0x00007800ea067a25 */ /* 0x004fe200078e00ff */
[----:B------:R-:W-:-:S02]  /*2000*/  UIADD3 UR4, UR12, -0x1, URZ ;  /* 0xffffffff0c047890 */ /* 0x000fc4000fffe03f */
[----:B------:R-:W-:Y:S01]  /*2010*/  UIADD3 UR10, UR47, UR10, URZ ;  /* 0x0000000a2f0a7290 */ /* 0x000fe2000fffe03f */
[----:B------:R-:W-:Y:S01]  /*2020*/  IMAD.IADD R7, R7, 0x1, R0 ;  /* 0x0000000107077824 */ /* 0x000fe200078e0200 */
[----:B------:R-:W-:Y:S01]  /*2030*/  UISETP.GT.AND UP0, UPT, UR4, UR7, UPT ;  /* 0x000000070400728c */ /* 0x000fe2000bf04270 */
[----:B---3--:R-:W-:Y:S02]  /*2040*/  SHF.R.S32.HI R40, RZ, 0x1f, R227 ;  /* 0x0000001fff287819 */ /* 0x008fe400000114e3 */
[----:B------:R-:W-:-:S04]  /*2050*/  IMAD.WIDE.U32 R6, R227, c[0x0][0x1f0], R6 ;  /* 0x00007c00e3067a25 */ /* 0x000fc800078e0006 */
[----:B------:R-:W-:Y:S01]  /*2060*/  IMAD R3, R40, c[0x0][0x1f0], RZ ;  /* 0x00007c0028037a24 */ /* 0x000fe200078e02ff */
[----:B------:R-:W-:-:S03]  /*2070*/  IADD3 R0, P0, R6, UR48, RZ ;  /* 0x0000003006007c10 */ /* 0x000fc6000ff1e0ff */
[----:B------:R-:W-:-:S05]  /*2080*/  IMAD R3, R227, c[0x0][0x1f4], R3 ;  /* 0x00007d00e3037a24 */ /* 0x000fca00078e0203 */
[----:B------:R-:W-:Y:S02]  /*2090*/  IADD3.X R6, R7, UR9, R3, P0, !PT ;  /* 0x0000000907067c10 */ /* 0x000fe400087fe403 */
[----:B------:R-:W-:-:S04]  /*20a0*/  LEA R3, P0, R0, c[0x0][0x1c8], 0x1 ;  /* 0x0000720000037a11 */ /* 0x000fc800078008ff */
[----:B------:R-:W-:Y:S01]  /*20b0*/  LEA.HI.X R0, R0, c[0x0][0x1cc], R6, 0x1, P0 ;  /* 0x0000730000007a11 */ /* 0x000fe200000f0c06 */
[----:B------:R-:W-:Y:S01]  /*20c0*/  SHFL.IDX PT, R5, R3, 0x1, 0x181f ;  /* 0x00381f0003057f89 */ /* 0x000fe200000e0000 */
[----:B------:R-:W-:-:S03]  /*20d0*/  ISETP.GE.AND P0, PT, R34, 0x11, PT ;  /* 0x000000112200780c */ /* 0x000fc60003f06270 */
[----:B------:R-:W2:Y:S04]  /*20e0*/  SHFL.IDX PT, R6, R3, RZ, 0x181f ;  /* 0x00181fff03067589 */ /* 0x000ea800000e0000 */
[----:B------:R-:W3:Y:S04]  /*20f0*/  SHFL.IDX PT, R7, R0, RZ, 0x181f ;  /* 0x00181fff00077589 */ /* 0x000ee800000e0000 */
[----:B-1----:R-:W1:Y:S04]  /*2100*/  SHFL.IDX PT, R8, R0, 0x1, 0x181f ;  /* 0x00381f0000087f89 */ /* 0x002e6800000e0000 */
[----:B------:R-:W4:Y:S04]  /*2110*/  SHFL.IDX PT, R12, R3, 0x2, 0x181f ;  /* 0x00581f00030c7f89 */ /* 0x000f2800000e0000 */
[----:B------:R-:W5:Y:S04]  /*2120*/  SHFL.IDX PT, R10, R3, 0x3, 0x181f ;  /* 0x00781f00030a7f89 */ /* 0x000f6800000e0000 */
[----:B------:R-:W1:Y:S01]  /*2130*/  SHFL.IDX PT, R11, R0, 0x2, 0x181f ;  /* 0x00581f00000b7f89 */ /* 0x000e6200000e0000 */
[----:B--2---:R-:W-:-:S03]  /*2140*/  @P1 LEA R6, P2, R33, R6, 0x1 ;  /* 0x0000000621061211 */ /* 0x004fc600078408ff */
[----:B------:R-:W2:Y:S01]  /*2150*/  SHFL.IDX PT, R9, R3, 0x4, 0x181f ;  /* 0x00981f0003097f89 */ /* 0x000ea200000e0000 */
[----:B---3--:R-:W-:-:S03]  /*2160*/  @P1 LEA.HI.X R7, R33, R7, R225, 0x1, P2 ;  /* 0x0000000721071211 */ /* 0x008fc600010f0ce1 */
[----:B------:R-:W3:Y:S01]  /*2170*/  SHFL.IDX PT, R17, R0, 0x3, 0x181f ;  /* 0x00781f0000117f89 */ /* 0x000ee200000e0000 */
[----:B------:R-:W-:-:S03]  /*2180*/  ISETP.GE.AND P2, PT, R34, 0x51, PT ;  /* 0x000000512200780c */ /* 0x000fc60003f46270 */
[----:B------:R-:W-:Y:S04]  /*2190*/  SHFL.IDX PT, R3, R3, 0x5, 0x181f ;  /* 0x00b81f0003037f89 */ /* 0x000fe800000e0000 */
[----:B------:R-:W1:Y:S04]  /*21a0*/  SHFL.IDX PT, R16, R0, 0x4, 0x181f ;  /* 0x00981f0000107f89 */ /* 0x000e6800000e0000 */
[----:B------:R1:W2:Y:S04]  /*21b0*/  SHFL.IDX PT, R15, R0, 0x5, 0x181f ;  /* 0x00b81f00000f7f89 */ /* 0x0002a800000e0000 */
[----:B------:R2:W-:Y:S01]  /*21c0*/  @P1 LDGSTS.E.BYPASS.LTC128B.128 [R202+0x3100], [R6.64], !P4 ;  /* 0x0310000006ca1fae */ /* 0x0005e2000e101d72 */
[----:B-1----:R-:W-:-:S04]  /*21d0*/  LEA.HI R0, R13, R14, RZ, 0x1 ;  /* 0x0000000e0d007211 */ /* 0x002fc800078f08ff */
[----:B------:R-:W-:Y:S02]  /*21e0*/  LOP3.LUT R0, R0, 0xfffffffe, RZ, 0xc0, !PT ;  /* 0xfffffffe00007812 */ /* 0x000fe400078ec0ff */
[----:B--2---:R-:W-:-:S03]  /*21f0*/  @P0 LEA R6, P1, R33, R5, 0x1 ;  /* 0x0000000521060211 */ /* 0x004fc600078208ff */
[----:B------:R-:W-:Y:S02]  /*2200*/  IMAD.IADD R14, R14, 0x1, -R0 ;  /* 0x000000010e0e7824 */ /* 0x000fe400078e0a00 */
[----:B------:R-:W-:Y:S01]  /*2210*/  IMAD.SHL.U32 R0, R32, 0x40, RZ ;  /* 0x0000004020007824 */ /* 0x000fe200078e00ff */
[C-C-:B------:R-:W-:Y:S01]  /*2220*/  @P0 LEA.HI.X R7, R33.reuse, R8, R225.reuse, 0x1, P1 ;  /* 0x0000000821070211 */ /* 0x140fe200008f0ce1 */
[----:B------:R-:W-:Y:S01]  /*2230*/  IMAD.SHL.U32 R5, R20, 0x40, RZ ;  /* 0x0000004014057824 */ /* 0x000fe200078e00ff */
[C---:B----4-:R-:W-:Y:S02]  /*2240*/  @P6 LEA R12, P1, R33.reuse, R12, 0x1 ;  /* 0x0000000c210c6211 */ /* 0x050fe400078208ff */
[----:B------:R-:W-:Y:S01]  /*2250*/  LOP3.LUT R0, R0, 0x1c0, RZ, 0xc0, !PT ;  /* 0x000001c000007812 */ /* 0x000fe200078ec0ff */
[----:B------:R1:W-:Y:S01]  /*2260*/  @P0 LDGSTS.E.BYPASS.LTC128B.128 [R202+0x3900], [R6.64], !P4 ;  /* 0x0390000006ca0fae */ /* 0x0003e2000e101d72 */
[C---:B-----5:R-:W-:Y:S02]  /*2270*/  @P5 LEA R10, P0, R33.reuse, R10, 0x1 ;  /* 0x0000000a210a5211 */ /* 0x060fe400078008ff */
[----:B------:R-:W-:-:S02]  /*2280*/  @P6 LEA.HI.X R13, R33, R11, R225, 0x1, P1 ;  /* 0x0000000b210d6211 */ /* 0x000fc400008f0ce1 */
[C---:B------:R-:W-:Y:S02]  /*2290*/  @P3 LEA R8, P1, R33.reuse, R9, 0x1 ;  /* 0x0000000921083211 */ /* 0x040fe400078208ff */
[C-C-:B---3--:R-:W-:Y:S01]  /*22a0*/  @P5 LEA.HI.X R11, R33.reuse, R17, R225.reuse, 0x1, P0 ;  /* 0x00000011210b5211 */ /* 0x148fe200000f0ce1 */
[----:B------:R2:W-:Y:S01]  /*22b0*/  @P6 LDGSTS.E.BYPASS.LTC128B.128 [R202+0x4100], [R12.64], !P4 ;  /* 0x041000000cca6fae */ /* 0x0005e2000e101d72 */
[----:B------:R-:W-:Y:S02]  /*22c0*/  @P3 LEA.HI.X R9, R33, R16, R225, 0x1, P1 ;  /* 0x0000001021093211 */ /* 0x000fe400008f0ce1 */
[----:B------:R-:W-:Y:S01]  /*22d0*/  LOP3.LUT R197, R5, 0xfffffe00, RZ, 0xc0, !PT ;  /* 0xfffffe0005c57812 */ /* 0x000fe200078ec0ff */
[----:B------:R3:W-:Y:S01]  /*22e0*/  @P5 LDGSTS.E.BYPASS.LTC128B.128 [R202+0x4900], [R10.64], !P4 ;  /* 0x049000000aca5fae */ /* 0x0007e2000e101d72 */
[----:B------:R-:W-:-:S03]  /*22f0*/  LOP3.LUT P1, RZ, R32, 0x2, RZ, 0xc0, !PT ;  /* 0x0000000220ff7812 */ /* 0x000fc6000782c0ff */
[----:B------:R3:W-:Y:S01]  /*2300*/  @P3 LDGSTS.E.BYPASS.LTC128B.128 [R202+0x5100], [R8.64], !P4 ;  /* 0x0510000008ca3fae */ /* 0x0007e2000e101d72 */
[----:B-1----:R-:W-:Y:S01]  /*2310*/  @P2 LEA R6, P0, R33, R3, 0x1 ;  /* 0x0000000321062211 */ /* 0x002fe200078008ff */
[----:B------:R-:W-:-:S03]  /*2320*/  IMAD.SHL.U32 R3, R19, 0x40, RZ ;  /* 0x0000004013037824 */ /* 0x000fc600078e00ff */
[--C-:B------:R-:W-:Y:S02]  /*2330*/  @P2 LEA.HI.X R7, R33, R15, R225.reuse, 0x1, P0 ;  /* 0x0000000f21072211 */ /* 0x100fe400000f0ce1 */
[----:B------:R-:W-:Y:S02]  /*2340*/  LOP3.LUT R3, R3, 0x1c0, RZ, 0xc0, !PT ;  /* 0x000001c003037812 */ /* 0x000fe400078ec0ff */
[C---:B------:R-:W-:Y:S01]  /*2350*/  SHF.L.U64.HI R225, R33.reuse, 0x1, R225 ;  /* 0x0000000121e17819 */ /* 0x040fe200000102e1 */
[----:B------:R1:W-:Y:S01]  /*2360*/  @P2 LDGSTS.E.BYPASS.LTC128B.128 [R202+0x5900], [R6.64], !P4 ;  /* 0x0590000006ca2fae */ /* 0x0003e2000e101d72 */
[----:B------:R-:W-:-:S03]  /*2370*/  ISETP.GE.AND P2, PT, R33, c[0x0][0x1d4], PT ;  /* 0x0000750021007a0c */ /* 0x000fc60003f46270 */
[----:B------:R-:W0:Y:S01]  /*2380*/  LDGDEPBAR ;  /* 0x00000000000079af */ /* 0x000e220000000000 */
[----:B------:R-:W-:Y:S01]  /*2390*/  ISETP.LT.OR P5, PT, R34, 0x1, P2 ;  /* 0x000000012200780c */ /* 0x000fe200017a1670 */
[----:B-1----:R-:W-:Y:S01]  /*23a0*/  IMAD.SHL.U32 R7, R18, 0x8, RZ ;  /* 0x0000000812077824 */ /* 0x002fe200078e00ff */
[----:B------:R-:W-:-:S04]  /*23b0*/  DEPBAR.LE SB0, 0x1 ;  /* 0x000080400000791a */ /* 0x000fc80000000000 */
[----:B------:R-:W-:-:S04]  /*23c0*/  DEPBAR.LE SB0, 0x0 ;  /* 0x000080000000791a */ /* 0x000fc80000000000 */
[----:B------:R-:W-:Y:S01]  /*23d0*/  IMAD.SHL.U32 R6, R14, 0x8, RZ ;  /* 0x000000080e067824 */ /* 0x000fe200078e00ff */
[----:B------:R-:W-:Y:S02]  /*23e0*/  LOP3.LUT R7, R0, 0x8, R7, 0xf8, !PT ;  /* 0x0000000800077812 */ /* 0x000fe400078ef807 */
[----:B------:R-:W-:Y:S02]  /*23f0*/  SHF.R.U32.HI R0, RZ, 0x3, R0 ;  /* 0x00000003ff007819 */ /* 0x000fe40000011600 */
[----:B------:R-:W-:Y:S02]  /*2400*/  LOP3.LUT R5, R3, 0x8, R6, 0xf8, !PT ;  /* 0x0000000803057812 */ /* 0x000fe400078ef806 */
[----:B------:R-:W-:Y:S02]  /*2410*/  SHF.R.U32.HI R3, RZ, 0x3, R3 ;  /* 0x00000003ff037819 */ /* 0x000fe40000011603 */
[----:B------:R-:W-:Y:S01]  /*2420*/  LOP3.LUT R0, R7, R0, RZ, 0x3c, !PT ;  /* 0x0000000007007212 */ /* 0x000fe200078e3cff */
[----:B------:R-:W-:Y:S01]  /*2430*/  IMAD.WIDE.U32 R6, R234, c[0x0][0x208], RZ ;  /* 0x00008200ea067a25 */ /* 0x000fe200078e00ff */
[----:B------:R-:W-:-:S03]  /*2440*/  LOP3.LUT R196, R5, R3, RZ, 0x3c, !PT ;  /* 0x0000000305c47212 */ /* 0x000fc600078e3cff */
[----:B------:R-:W-:Y:S02]  /*2450*/  IMAD R3, R198, 0x400, R197 ;  /* 0x00000400c6037824 */ /* 0x000fe400078e02c5 */
[----:B------:R-:W-:Y:S02]  /*2460*/  IMAD R0, R14, 0x200, R0 ;  /* 0x000002000e007824 */ /* 0x000fe400078e0200 */
[----:B------:R-:W-:Y:S02]  /*2470*/  IMAD.IADD R3, R196, 0x1, R3 ;  /* 0x00000001c4037824 */ /* 0x000fe400078e0203 */
[----:B------:R-:W-:Y:S01]  /*2480*/  IMAD.SHL.U32 R208, R0, 0x2, RZ ;  /* 0x0000000200d07824 */ /* 0x000fe200078e00ff */
[----:B------:R-:W-:Y:S01]  /*2490*/  BAR.SYNC.DEFER_BLOCKING 0x0 ;  /* 0x0000000000007b1d */ /* 0x000fe20000010000 */
[----:B------:R-:W-:Y:S02]  /*24a0*/  IMAD.SHL.U32 R215, R3, 0x2, RZ ;  /* 0x0000000203d77824 */ /* 0x000fe400078e00ff */
[----:B------:R-:W-:Y:S01]  /*24b0*/  IMAD R0, R35, c[0x0][0x208], RZ ;  /* 0x0000820023007a24 */ /* 0x000fe200078e02ff */
[----:B------:R-:W-:Y:S01]  /*24c0*/  IADD3 R5, R208, 0x3100, RZ ;  /* 0x00003100d0057810 */ /* 0x000fe20007ffe0ff */
[----:B------:R-:W-:Y:S01]  /*24d0*/  IMAD R3, R40, c[0x0][0x218], RZ ;  /* 0x0000860028037a24 */ /* 0x000fe200078e02ff */
[----:B------:R-:W-:Y:S01]  /*24e0*/  IADD3 R219, R208, 0x3120, RZ ;  /* 0x00003120d0db7810 */ /* 0x000fe20007ffe0ff */
[----:B------:R-:W-:Y:S01]  /*24f0*/  IMAD R0, R234, c[0x0][0x20c], R0 ;  /* 0x00008300ea007a24 */ /* 0x000fe200078e0200 */
[----:B------:R-:W-:Y:S01]  /*2500*/  @P1 IADD3 R219, R5, -0x20, RZ ;  /* 0xffffffe005db1810 */ /* 0x000fe20007ffe0ff */
[----:B------:R-:W-:Y:S01]  /*2510*/  IMAD R3, R227, c[0x0][0x21c], R3 ;  /* 0x00008700e3037a24 */ /* 0x000fe200078e0203 */
[----:B------:R-:W-:Y:S01]  /*2520*/  LOP3.LUT P1, RZ, R32, 0x4, RZ, 0xc0, !PT ;  /* 0x0000000420ff7812 */ /* 0x000fe2000782c0ff */
[----:B------:R-:W-:Y:S01]  /*2530*/  IMAD.IADD R7, R7, 0x1, R0 ;  /* 0x0000000107077824 */ /* 0x000fe200078e0200 */
[C---:B------:R-:W-:Y:S01]  /*2540*/  IADD3 R224, R219.reuse, 0x800, RZ ;  /* 0x00000800dbe07810 */ /* 0x040fe20007ffe0ff */
[----:B------:R-:W-:Y:S01]  /*2550*/  IMAD R218, R2, 0x2, R215 ;  /* 0x0000000202da7824 */ /* 0x000fe200078e02d7 */
[----:B------:R-:W-:Y:S01]  /*2560*/  IADD3 R223, R219, 0x1000, RZ ;  /* 0x00001000dbdf7810 */ /* 0x000fe20007ffe0ff */
[----:B------:R-:W-:Y:S01]  /*2570*/  IMAD.WIDE.U32 R6, R227, c[0x0][0x218], R6 ;  /* 0x00008600e3067a25 */ /* 0x000fe200078e0006 */
[----:B------:R-:W-:-:S02]  /*2580*/  IADD3 R222, R219, 0x1800, RZ ;  /* 0x00001800dbde7810 */ /* 0x000fc40007ffe0ff */
[C---:B------:R-:W-:Y:S01]  /*2590*/  IADD3 R221, R219.reuse, 0x2000, RZ ;  /* 0x00002000dbdd7810 */ /* 0x040fe20007ffe0ff */
[----:B------:R-:W-:Y:S01]  /*25a0*/  IMAD R216, R4, 0x2, R215 ;  /* 0x0000000204d87824 */ /* 0x000fe200078e02d7 */
[----:B------:R-:W-:Y:S02]  /*25b0*/  IADD3 R0, P0, R6, UR46, RZ ;  /* 0x0000002e06007c10 */ /* 0x000fe4000ff1e0ff */
[----:B------:R-:W-:Y:S01]  /*25c0*/  IADD3 R220, R219, 0x2800, RZ ;  /* 0x00002800dbdc7810 */ /* 0x000fe20007ffe0ff */
[----:B------:R-:W-:Y:S01]  /*25d0*/  IMAD R217, R2, 0x2, R216 ;  /* 0x0000000202d97824 */ /* 0x000fe200078e02d8 */
[----:B--2---:R-:W-:Y:S01]  /*25e0*/  LDSM.16.M88.4 R12, [R215+0x6100] ;  /* 0x00610000d70c783b */ /* 0x004fe20000000200 */
[----:B------:R-:W-:Y:S02]  /*25f0*/  IADD3.X R6, R7, UR10, R3, P0, !PT ;  /* 0x0000000a07067c10 */ /* 0x000fe400087fe403 */
[C---:B------:R-:W-:Y:S01]  /*2600*/  LEA R3, P0, R0.reuse, c[0x0][0x1f8], 0x1 ;  /* 0x00007e0000037a11 */ /* 0x040fe200078008ff */
[----:B---3--:R-:W-:Y:S03]  /*2610*/  LDSM.16.M88.4 R8, [R215+0x8100] ;  /* 0x00810000d708783b */ /* 0x008fe60000000200 */
[----:B------:R-:W-:Y:S01]  /*2620*/  LEA.HI.X R0, R0, c[0x0][0x1fc], R6, 0x1, P0 ;  /* 0x00007f0000007a11 */ /* 0x000fe200000f0c06 */
[----:B------:R-:W1:Y:S01]  /*2630*/  LDSM.16.M88.4 R20, [R208+0x4100] ;  /* 0x00410000d014783b */ /* 0x000e620000000200 */
[----:B------:R-:W-:-:S03]  /*2640*/  ISETP.LT.OR P0, PT, R34, 0x11, P2 ;  /* 0x000000112200780c */ /* 0x000fc60001701670 */
[----:B------:R-:W2:Y:S04]  /*2650*/  LDSM.16.M88.4 R24, [R208+0x3900] ;  /* 0x00390000d018783b */ /* 0x000ea80000000200 */
[----:B------:R-:W3:Y:S04]  /*2660*/  LDSM.16.M88.4 R28, [R208+0x3100] ;  /* 0x00310000d01c783b */ /* 0x000ee80000000200 */
[----:B------:R-:W4:Y:S04]  /*2670*/  LDSM.16.M88.4 R16, [R208+0x4900] ;  /* 0x00490000d010783b */ /* 0x000f280000000200 */
[----:B------:R-:W5:Y:S04]  /*2680*/  LDSM.16.M88.4 R36, [R208+0x5100] ;  /* 0x00510000d024783b */ /* 0x000f680000000200 */
[----:B------:R-:W-:Y:S04]  /*2690*/  SHFL.IDX PT, R5, R3, RZ, 0x181f ;  /* 0x00181fff03057589 */ /* 0x000fe800000e0000 */
[----:B------:R-:W-:Y:S04]  /*26a0*/  SHFL.IDX PT, R6, R3, 0x1, 0x181f ;  /* 0x00381f0003067f89 */ /* 0x000fe800000e0000 */
[----:B------:R-:W-:Y:S04]  /*26b0*/  SHFL.IDX PT, R7, R3, 0x2, 0x181f ;  /* 0x00581f0003077f89 */ /* 0x000fe800000e0000 */
[----:B------:R-:W-:Y:S04]  /*26c0*/  SHFL.IDX PT, R35, R0, 0x2, 0x181f ;  /* 0x00581f0000237f89 */ /* 0x000fe800000e0000 */
[----:B------:R-:W-:Y:S01]  /*26d0*/  LDSM.16.M88.4 R64, [R219] ;  /* 0x00000000db40783b */ /* 0x000fe20000000200 */
[-C--:B-1----:R-:W-:Y:S03]  /*26e0*/  HMMA.16816.F32.BF16 R180, R12, R20.reuse, RZ ;  /* 0x000000140cb4723c */ /* 0x082fe600000418ff */
[----:B------:R-:W-:Y:S04]  /*26f0*/  SHFL.IDX PT, R32, R0, 0x3, 0x181f ;  /* 0x00781f0000207f89 */ /* 0x000fe800000e0000 */
[----:B------:R-:W-:Y:S01]  /*2700*/  LDSM.16.M88.4 R44, [R219+0x800] ;  /* 0x00080000db2c783b */ /* 0x000fe20000000200 */
[C---:B------:R-:W-:Y:S03]  /*2710*/  HMMA.16816.F32.BF16 R76, R8.reuse, R20, RZ ;  /* 0x00000014084c723c */ /* 0x040fe600000418ff */
[----:B------:R-:W-:Y:S05]  /*2720*/  LDSM.16.M88.4 R40, [R219+0x1000] ;  /* 0x00100000db28783b */ /* 0x000fea0000000200 */
[-C--:B------:R-:W-:Y:S08]  /*2730*/  HMMA.16816.F32.BF16 R92, R8, R22.reuse, RZ ;  /* 0x00000016085c723c */ /* 0x080ff000000418ff */
[C---:B------:R-:W-:Y:S01]  /*2740*/  HMMA.16816.F32.BF16 R140, R12.reuse, R22, RZ ;  /* 0x000000160c8c723c */ /* 0x040fe200000418ff */
[----:B------:R-:W1:Y:S07]  /*2750*/  LDSM.16.M88.4 R20, [R208+0x5900] ;  /* 0x00590000d014783b */ /* 0x000e6e0000000200 */
[-C--:B--2---:R-:W-:Y:S08]  /*2760*/  HMMA.16816.F32.BF16 R164, R12, R24.reuse, RZ ;  /* 0x000000180ca4723c */ /* 0x084ff000000418ff */
[C---:B------:R-:W-:Y:S01]  /*2770*/  HMMA.16816.F32.BF16 R80, R8.reuse, R24, RZ ;  /* 0x000000180850723c */ /* 0x040fe200000418ff */
[----:B------:R-:W-:Y:S04]  /*2780*/  SHFL.IDX PT, R24, R0, 0x1, 0x181f ;  /* 0x00381f0000187f89 */ /* 0x000fe800000e0000 */
[----:B------:R-:W2:Y:S03]  /*2790*/  SHFL.IDX PT, R25, R0, RZ, 0x181f ;  /* 0x00181fff00197589 */ /* 0x000ea600000e0000 */
[C---:B---3--:R-:W-:Y:S08]  /*27a0*/  HMMA.16816.F32.BF16 R48, R8.reuse, R28, RZ ;  /* 0x0000001c0830723c */ /* 0x048ff000000418ff */
[C---:B------:R-:W-:Y:S08]  /*27b0*/  HMMA.16816.F32.BF16 R88, R8.reuse, R30, RZ ;  /* 0x0000001e0858723c */ /* 0x040ff000000418ff */
[C---:B------:R-:W-:Y:S08]  /*27c0*/  HMMA.16816.F32.BF16 R96, R8.reuse, R26, RZ ;  /* 0x0000001a0860723c */ /* 0x040ff000000418ff */
[C---:B----4-:R-:W-:Y:S08]  /*27d0*/  HMMA.16816.F32.BF16 R56, R8.reuse, R16, RZ ;  /* 0x000000100838723c */ /* 0x050ff000000418ff */
[C---:B------:R-:W-:Y:S08]  /*27e0*/  HMMA.16816.F32.BF16 R104, R8.reuse, R18, RZ ;  /* 0x000000120868723c */ /* 0x040ff000000418ff */
[C---:B-----5:R-:W-:Y:S08]  /*27f0*/  HMMA.16816.F32.BF16 R52, R8.reuse, R36, RZ ;  /* 0x000000240834723c */ /* 0x060ff000000418ff */
[C---:B------:R-:W-:Y:S08]  /*2800*/  HMMA.16816.F32.BF16 R120, R8.reuse, R38, RZ ;  /* 0x000000260878723c */ /* 0x040ff000000418ff */
[C---:B-1----:R-:W-:Y:S08]  /*2810*/  HMMA.16816.F32.BF16 R72, R8.reuse, R20, RZ ;  /* 0x000000140848723c */ /* 0x042ff000000418ff */
[----:B------:R-:W-:Y:S01]  /*2820*/  HMMA.16816.F32.BF16 R112, R8, R22, RZ ;  /* 0x000000160870723c */ /* 0x000fe200000418ff */
[----:B------:R-:W-:Y:S07]  /*2830*/  SHFL.IDX PT, R8, R3, 0x3, 0x181f ;  /* 0x00781f0003087f89 */ /* 0x000fee00000e0000 */
[C---:B------:R-:W-:Y:S07]  /*2840*/  HMMA.16816.F32.BF16 R116, R12.reuse, R20, RZ ;  /* 0x000000140c74723c */ /* 0x040fee00000418ff */
[----:B------:R-:W-:Y:S01]  /*2850*/  IADD3 R20, P6, R5, R226, RZ ;  /* 0x000000e205147210 */ /* 0x000fe20007fde0ff */
[----:B------:R-:W-:Y:S01]  /*2860*/  HMMA.16816.F32.BF16 R128, R12, R16, RZ ;  /* 0x000000100c80723c */ /* 0x000fe200000418ff */
[----:B------:R-:W-:Y:S03]  /*2870*/  SHFL.IDX PT, R5, R3, 0x4, 0x181f ;  /* 0x00981f0003057f89 */ /* 0x000fe600000e0000 */
[----:B--2---:R-:W-:Y:S01]  /*2880*/  IMAD.X R21, R25, 0x1, R225, P6 ;  /* 0x0000000119157824 */ /* 0x004fe200030e06e1 */
[----:B------:R-:W-:Y:S01]  /*2890*/  SHFL.IDX PT, R3, R3, 0x5, 0x181f ;  /* 0x00b81f0003037f89 */ /* 0x000fe200000e0000 */
[----:B------:R-:W-:-:S02]  /*28a0*/  ISETP.LT.OR P6, PT, R34, 0x21, P2 ;  /* 0x000000212200780c */ /* 0x000fc400017c1670 */
[C---:B------:R-:W-:Y:S01]  /*28b0*/  HMMA.16816.F32.BF16 R160, R12.reuse, R18, RZ ;  /* 0x000000120ca0723c */ /* 0x040fe200000418ff */
[----:B------:R-:W1:Y:S07]  /*28c0*/  LDSM.16.M88.4 R16, [R218+0x8100] ;  /* 0x00810000da10783b */ /* 0x000e6e0000000200 */
[C---:B------:R-:W-:Y:S01]  /*28d0*/  HMMA.16816.F32.BF16 R108, R12.reuse, R22, RZ ;  /* 0x000000160c6c723c */ /* 0x040fe200000418ff */
[----:B------:R-:W-:Y:S04]  /*28e0*/  SHFL.IDX PT, R23, R0, 0x4, 0x181f ;  /* 0x00981f0000177f89 */ /* 0x000fe800000e0000 */
[----:B------:R2:W-:Y:S03]  /*28f0*/  SHFL.IDX PT, R22, R0, 0x5, 0x181f ;  /* 0x00b81f0000167f89 */ /* 0x0005e600000e0000 */
[C---:B------:R-:W-:Y:S08]  /*2900*/  HMMA.16816.F32.BF16 R144, R12.reuse, R28, RZ ;  /* 0x0000001c0c90723c */ /* 0x040ff000000418ff */
[C---:B------:R-:W-:Y:S01]  /*2910*/  HMMA.16816.F32.BF16 R148, R12.reuse, R30, RZ ;  /* 0x0000001e0c94723c */ /* 0x040fe200000418ff */
[----:B------:R-:W-:Y:S07]  /*2920*/  LDSM.16.M88.4 R28, [R219+0x2000] ;  /* 0x00200000db1c783b */ /* 0x000fee0000000200 */
[----:B------:R-:W-:Y:S01]  /*2930*/  HMMA.16816.F32.BF16 R132, R12, R26, RZ ;  /* 0x0000001a0c84723c */ /* 0x000fe200000418ff */
[----:B--2---:R-:W-:-:S07]  /*2940*/  IMAD.MOV.U32 R0, RZ, RZ, 0x40 ;  /* 0x00000040ff007424 */ /* 0x004fce00078e00ff */
[----:B------:R-:W-:Y:S01]  /*2950*/  HMMA.16816.F32.BF16 R124, R12, R36, RZ ;  /* 0x000000240c7c723c */ /* 0x000fe200000418ff */
[----:B------:R-:W-:-:S05]  /*2960*/  SEL R0, R0, 0xffffffc0, !P1 ;  /* 0xffffffc000007807 */ /* 0x000fca0004800000 */
[----:B------:R-:W-:Y:S02]  /*2970*/  IMAD.IADD R214, R208, 0x1, R0 ;  /* 0x00000001d0d67824 */ /* 0x000fe400078e0200 */
[----:B------:R-:W-:Y:S01]  /*2980*/  HMMA.16816.F32.BF16 R176, R12, R38, RZ ;  /* 0x000000260cb0723c */ /* 0x000fe200000418ff */
[----:B------:R-:W2:Y:S01]  /*2990*/  LDSM.16.M88.4 R36, [R219+0x1800] ;  /* 0x00180000db24783b */ /* 0x000ea20000000200 */
[----:B------:R-:W-:Y:S01]  /*29a0*/  IMAD.IADD R213, R0, 0x1, R219 ;  /* 0x0000000100d57824 */ /* 0x000fe200078e02db */
[----:B------:R-:W-:-:S04]  /*29b0*/  LOP3.LUT R0, R196, R197, RZ, 0xfc, !PT ;  /* 0x000000c5c4007212 */ /* 0x000fc800078efcff */
[-C--:B------:R-:W-:Y:S01]  /*29c0*/  IADD3 R12, P3, R6, R226.reuse, RZ ;  /* 0x000000e2060c7210 */ /* 0x080fe20007f7e0ff */
[C---:B-1----:R-:W-:Y:S04]  /*29d0*/  HMMA.16816.F32.BF16 R100, R16.reuse, R64, R48 ;  /* 0x000000401064723c */ /* 0x042fe80000041830 */
[--C-:B------:R-:W-:Y:S01]  /*29e0*/  IMAD.X R13, R24, 0x1, R225.reuse, P3 ;  /* 0x00000001180d7824 */ /* 0x100fe200018e06e1 */
[-C--:B------:R-:W-:Y:S01]  /*29f0*/  IADD3 R14, P3, R7, R226.reuse, RZ ;  /* 0x000000e2070e7210 */ /* 0x080fe20007f7e0ff */
[----:B------:R-:W1:Y:S02]  /*2a00*/  LDSM.16.M88.4 R24, [R219+0x2800] ;  /* 0x00280000db18783b */ /* 0x000e640000000200 */
[----:B------:R-:W-:Y:S02]  /*2a10*/  HMMA.16816.F32.BF16 R80, R16, R44, R80 ;  /* 0x0000002c1050723c */ /* 0x000fe40000041850 */
[----:B------:R-:W-:Y:S01]  /*2a20*/  IMAD.X R15, R35, 0x1, R225, P3 ;  /* 0x00000001230f7824 */ /* 0x000fe200018e06e1 */
[----:B------:R-:W-:-:S02]  /*2a30*/  IADD3 R6, P3, R8, R226, RZ ;  /* 0x000000e208067210 */ /* 0x000fc40007f7e0ff */
[----:B------:R-:W3:Y:S03]  /*2a40*/  LDSM.16.M88.4 R8, [R218+0x6100] ;  /* 0x00610000da08783b */ /* 0x000ee60000000200 */
[----:B------:R-:W-:Y:S01]  /*2a50*/  IMAD.X R7, R32, 0x1, R225, P3 ;  /* 0x0000000120077824 */ /* 0x000fe200018e06e1 */
[----:B------:R-:W-:Y:S01]  /*2a60*/  @!PT LDS RZ, [RZ] ;  /* 0x00000000fffff984 */ /* 0x000fe20000000800 */
[----:B------:R-:W-:Y:S01]  /*2a70*/  @!PT LDS RZ, [RZ] ;  /* 0x00000000fffff984 */ /* 0x000fe20000000800 */
[----:B------:R-:W-:Y:S01]  /*2a80*/  @!PT LDS RZ, [RZ] ;  /* 0x00000000fffff984 */ /* 0x000fe20000000800 */
[----:B------:R4:W-:Y:S01]  /*2a90*/  LDGSTS.E.BYPASS.LTC128B.128 [R202+0x100], [R20.64], !P5 ;  /* 0x0010000014ca7fae */ /* 0x0009e2000e901d72 */
[C---:B------:R-:W-:Y:S01]  /*2aa0*/  ISETP.LT.OR P5, PT, R34.reuse, 0x31, P2 ;  /* 0x000000312200780c */ /* 0x040fe200017a1670 */
[----:B------:R-:W-:Y:S01]  /*2ab0*/  HMMA.16816.F32.BF16 R76, R16, R40, R76 ;  /* 0x00000028104c723c */ /* 0x000fe2000004184c */
[C---:B------:R-:W-:Y:S01]  /*2ac0*/  ISETP.LT.OR P3, PT, R34.reuse, 0x41, P2 ;  /* 0x000000412200780c */ /* 0x040fe20001761670 */
[----:B------:R5:W-:Y:S01]  /*2ad0*/  LDGSTS.E.BYPASS.LTC128B.128 [R202+0x900], [R12.64], !P0 ;  /* 0x009000000cca7fae */ /* 0x000be2000c101d72 */
[----:B------:R-:W-:-:S03]  /*2ae0*/  ISETP.LT.OR P2, PT, R34, 0x51, P2 ;  /* 0x000000512200780c */ /* 0x000fc60001741670 */
[----:B------:R3:W-:Y:S02]  /*2af0*/  LDGSTS.E.BYPASS.LTC128B.128 [R202+0x1100], [R14.64], !P6 ;  /* 0x011000000eca7fae */ /* 0x0007e4000f101d72 */
[C---:B------:R-:W-:Y:S04]  /*2b00*/  HMMA.16816.F32.BF16 R88, R16.reuse, R66, R88 ;  /* 0x000000421058723c */ /* 0x040fe80000041858 */
[----:B------:R4:W-:Y:S04]  /*2b10*/  LDGSTS.E.BYPASS.LTC128B.128 [R202+0x1900], [R6.64], !P5 ;  /* 0x0190000006ca7fae */ /* 0x0009e8000e901d72 */
[C---:B--2---:R-:W-:Y:S08]  /*2b20*/  HMMA.16816.F32.BF16 R32, R16.reuse, R36, R56 ;  /* 0x000000241020723c */ /* 0x044ff00000041838 */
[----:B------:R-:W-:Y:S01]  /*2b30*/  HMMA.16816.F32.BF16 R96, R16, R46, R96 ;  /* 0x0000002e1060723c */ /* 0x000fe20000041860 */
[----:B-----5:R-:W-:-:S07]  /*2b40*/  IADD3 R12, P0, R5, R226, RZ ;  /* 0x000000e2050c7210 */ /* 0x020fce0007f1e0ff */
[C---:B-1----:R-:W-:Y:S01]  /*2b50*/  HMMA.16816.F32.BF16 R72, R16.reuse, R24, R72 ;  /* 0x000000181048723c */ /* 0x042fe20000041848 */
[--C-:B------:R-:W-:Y:S01]  /*2b60*/  IMAD.X R13, R23, 0x1, R225.reuse, P0 ;  /* 0x00000001170d7824 */ /* 0x100fe200000e06e1 */
[----:B---3--:R-:W-:Y:S02]  /*2b70*/  IADD3 R14, P0, R3, R226, RZ ;  /* 0x000000e2030e7210 */ /* 0x008fe40007f1e0ff */
[----:B------:R-:W-:Y:S02]  /*2b80*/  IADD3 R3, R202, 0x100, RZ ;  /* 0x00000100ca037810 */ /* 0x000fe40007ffe0ff */
[----:B------:R1:W-:Y:S01]  /*2b90*/  LDGSTS.E.BYPASS.LTC128B.128 [R202+0x2100], [R12.64], !P3 ;  /* 0x021000000cca7fae */ /* 0x0003e2000d901d72 */
[----:B------:R-:W-:Y:S01]  /*2ba0*/  IMAD.X R15, R22, 0x1, R225, P0 ;  /* 0x00000001160f7824 */ /* 0x000fe200000e06e1 */
[----:B------:R-:W-:Y:S01]  /*2bb0*/  HMMA.16816.F32.BF16 R92, R16, R42, R92 ;  /* 0x0000002a105c723c */ /* 0x000fe2000004185c */
[----:B------:R-:W-:Y:S01]  /*2bc0*/  PLOP3.LUT P0, PT, PT, PT, UP0, 0x80, 0x0 ;  /* 0x000000000000781c */ /* 0x000fe20003f0f008 */
[----:B------:R-:W-:Y:S01]  /*2bd0*/  STL [R1+0x8], R3 ;  /* 0x0000080301007387 */ /* 0x000fe20000100800 */
[----:B------:R-:W-:-:S03]  /*2be0*/  ISETP.GT.AND P3, PT, R203, 0x5f, PT ;  /* 0x0000005fcb00780c */ /* 0x000fc60003f64270 */
[----:B------:R1:W-:Y:S02]  /*2bf0*/  LDGSTS.E.BYPASS.LTC128B.128 [R202+0x2900], [R14.64], !P2 ;  /* 0x029000000eca7fae */ /* 0x0003e4000d101d72 */
[C---:B------:R-:W-:Y:S02]  /*2c00*/  HMMA.16816.F32.BF16 R104, R16.reuse, R38, R104 ;  /* 0x000000261068723c */ /* 0x040fe40000041868 */
[----:B----4-:R-:W-:Y:S04]  /*2c10*/  LDSM.16.M88.4 R20, [R216+0x8100] ;  /* 0x00810000d814783b */ /* 0x010fe80000000200 */
[----:B------:R-:W2:Y:S02]  /*2c20*/  LDSM.16.M88.4 R48, [R214+0x4900] ;  /* 0x00490000d630783b */ /* 0x000ea40000000200 */
[C---:B------:R-:W-:Y:S02]  /*2c30*/  HMMA.16816.F32.BF16 R152, R16.reuse, R30, R120 ;  /* 0x0000001e1098723c */ /* 0x040fe40000041878 */
[----:B------:R-:W3:Y:S04]  /*2c40*/  LDSM.16.M88.4 R68, [R214+0x5100] ;  /* 0x00510000d644783b */ /* 0x000ee80000000200 */
[----:B------:R-:W4:Y:S02]  /*2c50*/  LDSM.16.M88.4 R56, [R214+0x3900] ;  /* 0x00390000d638783b */ /* 0x000f240000000200 */
[----:B------:R-:W-:Y:S02]  /*2c60*/  HMMA.16816.F32.BF16 R136, R16, R26, R112 ;  /* 0x0000001a1088723c */ /* 0x000fe40000041870 */
[----:B------:R-:W5:Y:S04]  /*2c70*/  LDSM.16.M88.4 R60, [R214+0x3100] ;  /* 0x00310000d63c783b */ /* 0x000f680000000200 */
[----:B------:R-:W-:Y:S02]  /*2c80*/  LDSM.16.M88.4 R84, [R214+0x5900] ;  /* 0x00590000d654783b */ /* 0x000fe40000000200 */
[----:B------:R-:W-:Y:S02]  /*2c90*/  HMMA.16816.F32.BF16 R144, R8, R64, R144 ;  /* 0x000000400890723c */ /* 0x000fe40000041890 */
[----:B------:R-:W0:Y:S06]  /*2ca0*/  LDGDEPBAR ;  /* 0x00000000000079af */ /* 0x000e2c0000000000 */
[----:B-1----:R-:W-:Y:S01]  /*2cb0*/  HMMA.16816.F32.BF16 R12, R16, R28, R52 ;  /* 0x0000001c100c723c */ /* 0x002fe20000041834 */
[----:B------:R-:W1:Y:S04]  /*2cc0*/  LDSM.16.M88.4 R52, [R214+0x4100] ;  /* 0x00410000d634783b */ /* 0x000e680000000200 */
[----:B------:R-:W1:Y:S03]  /*2cd0*/  LDSM.16.M88.4 R16, [R216+0x6100] ;  /* 0x00610000d810783b */ /* 0x000e660000000200 */
[C---:B------:R-:W-:Y:S08]  /*2ce0*/  HMMA.16816.F32.BF16 R184, R8.reuse, R36, R128 ;  /* 0x0000002408b8723c */ /* 0x040ff00000041880 */
[C---:B------:R-:W-:Y:S08]  /*2cf0*/  HMMA.16816.F32.BF16 R164, R8.reuse, R44, R164 ;  /* 0x0000002c08a4723c */ /* 0x040ff000000418a4 */
[C---:B------:R-:W-:Y:S08]  /*2d00*/  HMMA.16816.F32.BF16 R64, R8.reuse, R66, R148 ;  /* 0x000000420840723c */ /* 0x040ff00000041894 */
[C---:B------:R-:W-:Y:S01]  /*2d10*/  HMMA.16816.F32.BF16 R128, R8.reuse, R46, R132 ;  /* 0x0000002e0880723c */ /* 0x040fe20000041884 */
[----:B------:R-:W-:Y:S07]  /*2d20*/  LDSM.16.M88.4 R44, [R213] ;  /* 0x00000000d52c783b */ /* 0x000fee0000000200 */
[C---:B------:R-:W-:Y:S08]  /*2d30*/  HMMA.16816.F32.BF16 R180, R8.reuse, R40, R180 ;  /* 0x0000002808b4723c */ /* 0x040ff000000418b4 */
[C---:B------:R-:W-:Y:S01]  /*2d40*/  HMMA.16816.F32.BF16 R140, R8.reuse, R42, R140 ;  /* 0x0000002a088c723c */ /* 0x040fe2000004188c */
[----:B------:R-:W-:Y:S07]  /*2d50*/  LDSM.16.M88.4 R40, [R213+0x800] ;  /* 0x00080000d528783b */ /* 0x000fee0000000200 */
[C---:B------:R-:W-:Y:S01]  /*2d60*/  HMMA.16816.F32.BF16 R160, R8.reuse, R38, R160 ;  /* 0x0000002608a0723c */ /* 0x040fe200000418a0 */
[----:B------:R-:W-:Y:S07]  /*2d70*/  LDSM.16.M88.4 R36, [R213+0x1000] ;  /* 0x00100000d524783b */ /* 0x000fee0000000200 */
[C---:B------:R-:W-:Y:S08]  /*2d80*/  HMMA.16816.F32.BF16 R188, R8.reuse, R28, R124 ;  /* 0x0000001c08bc723c */ /* 0x040ff0000004187c */
[C---:B------:R-:W-:Y:S08]  /*2d90*/  HMMA.16816.F32.BF16 R192, R8.reuse, R24, R116 ;  /* 0x0000001808c0723c */ /* 0x040ff00000041874 */
[C---:B------:R-:W-:Y:S01]  /*2da0*/  HMMA.16816.F32.BF16 R176, R8.reuse, R30, R176 ;  /* 0x0000001e08b0723c */ /* 0x040fe200000418b0 */
[----:B------:R-:W-:Y:S07]  /*2db0*/  LDSM.16.M88.4 R28, [R213+0x2000] ;  /* 0x00200000d51c783b */ /* 0x000fee0000000200 */
[----:B------:R-:W-:Y:S01]  /*2dc0*/  HMMA.16816.F32.BF16 R172, R8, R26, R108 ;  /* 0x0000001a08ac723c */ /* 0x000fe2000004186c */
[----:B------:R-:W1:Y:S04]  /*2dd0*/  LDSM.16.M88.4 R8, [R217+0x8100] ;  /* 0x00810000d908783b */ /* 0x000e680000000200 */
[----:B------:R-:W-:Y:S03]  /*2de0*/  LDSM.16.M88.4 R24, [R213+0x2800] ;  /* 0x00280000d518783b */ /* 0x000fe60000000200 */
[C---:B--2---:R-:W-:Y:S01]  /*2df0*/  HMMA.16816.F32.BF16 R132, R20.reuse, R48, R32 ;  /* 0x000000301484723c */ /* 0x044fe20000041820 */
[----:B------:R-:W2:Y:S07]  /*2e00*/  LDSM.16.M88.4 R32, [R213+0x1800] ;  /* 0x00180000d520783b */ /* 0x000eae0000000200 */
[----:B---3--:R-:W-:Y:S01]  /*2e10*/  HMMA.16816.F32.BF16 R124, R20, R68, R12 ;  /* 0x00000044147c723c */ /* 0x008fe2000004180c */
[----:B------:R-:W3:Y:S01]  /*2e20*/  LDSM.16.M88.4 R12, [R217+0x6100] ;  /* 0x00610000d90c783b */ /* 0x000ee20000000200 */
[----:B------:R-:W-:-:S06]  /*2e30*/  DEPBAR.LE SB0, 0x0 ;  /* 0x000080000000791a */ /* 0x000fcc0000000000 */
[C---:B----4-:R-:W-:Y:S08]  /*2e40*/  HMMA.16816.F32.BF16 R156, R20.reuse, R56, R80 ;  /* 0x00000038149c723c */ /* 0x050ff00000041850 */
[C---:B-----5:R-:W-:Y:S08]  /*2e50*/  HMMA.16816.F32.BF16 R168, R20.reuse, R60, R100 ;  /* 0x0000003c14a8723c */ /* 0x060ff00000041864 */
[C---:B-1----:R-:W-:Y:S08]  /*2e60*/  HMMA.16816.F32.BF16 R148, R20.reuse, R52, R76 ;  /* 0x000000341494723c */ /* 0x042ff0000004184c */
        /* <DEDUP_REMOVED lines=8> */
[C---:B------:R-:W-:Y:S08]  /*2ef0*/  HMMA.16816.F32.BF16 R80, R16.reuse, R56, R164 ;  /* 0x000000381050723c */ /* 0x040ff000000418a4 */
[----:B------:R-:W-:Y:S08]  /*2f00*/  HMMA.16816.F32.BF16 R76, R16, R58, R128 ;  /* 0x0000003a104c723c */ /* 0x000ff00000041880 */
[----:B------:R-:W-:Y:S08]  /*2f10*/  HMMA.16816.F32.BF16 R96, R20, R86, R136 ;  /* 0x000000561460723c */ /* 0x000ff00000041888 */
        /* <DEDUP_REMOVED lines=11> */
[C---:B--2---:R-:W-:Y:S08]  /*2fd0*/  HMMA.16816.F32.BF16 R152, R8.reuse, R34, R104 ;  /* 0x000000220898723c */ /* 0x044ff00000041868 */
[C---:B------:R-:W-:Y:S08]  /*2fe0*/  HMMA.16816.F32.BF16 R108, R8.reuse, R30, R100 ;  /* 0x0000001e086c723c */ /* 0x040ff00000041864 */
[----:B------:R-:W-:Y:S08]  /*2ff0*/  HMMA.16816.F32.BF16 R112, R8, R26, R96 ;  /* 0x0000001a0870723c */ /* 0x000ff00000041860 */
[C---:B---3--:R-:W-:Y:S08]  /*3000*/  HMMA.16816.F32.BF16 R100, R12.reuse, R44, R92 ;  /* 0x0000002c0c64723c */ /* 0x048ff0000004185c */
        /* <DEDUP_REMOVED lines=19> */
[----:B------:R-:W-:Y:S01]  /*3140*/  UISETP.NE.AND UP0, UPT, UR36, URZ, UPT ;  /* 0x0000003f2400728c */ /* 0x000fe2000bf05270 */
[----:B------:R-:W-:-:S02]  /*3150*/  IMAD.U32 R3, RZ, RZ, UR14 ;  /* 0x0000000eff037e24 */ /* 0x000fc4000f8e00ff */
[----:B------:R-:W-:-:S03]  /*3160*/  IMAD.MOV.U32 R227, RZ, RZ, RZ ;  /* 0x000000ffffe37224 */ /* 0x000fc600078e00ff */
[----:B------:R-:W-:Y:S02]  /*3170*/  PLOP3.LUT P1, PT, PT, PT, UP0, 0x80, 0x0 ;  /* 0x000000000000781c */ /* 0x000fe40003f2f008 */
[----:B------:R-:W-:Y:S02]  /*3180*/  IADD3 R3, R203, UR13, R3 ;  /* 0x0000000dcb037c10 */ /* 0x000fe4000fffe003 */
        /* <DEDUP_REMOVED lines=31> */
[----:B------:R-:W5:Y:S04]  /*3380*/  SHFL.IDX PT, R13, R5, 0x4, 0x181f ;  /* 0x00981f00050d7f89 */ /* 0x000f6800000e0000 */
[----:B------:R-:W-:Y:S01]  /*3390*/  SHFL.IDX PT, R5, R5, 0x5, 0x181f ;  /* 0x00b81f0005057f89 */ /* 0x000fe200000e0000 */
[----:B-1----:R-:W-:-:S03]  /*33a0*/  IADD3 R6, P0, R6, R226, RZ ;  /* 0x000000e206067210 */ /* 0x002fc60007f1e0ff */
[----:B------:R-:W1:Y:S02]  /*33b0*/  SHFL.IDX PT, R18, R3, 0x2, 0x181f ;  /* 0x00581f0003127f89 */ /* 0x000e6400000e0000 */
[----:B--2---:R-:W-:Y:S01]  /*33c0*/  IMAD.X R7, R7, 0x1, R225, P0 ;  /* 0x0000000107077824 */ /* 0x004fe200000e06e1 */
[-C--:B------:R-:W-:Y:S01]  /*33d0*/  IADD3 R14, P0, R8, R226.reuse, RZ ;  /* 0x000000e2080e7210 */ /* 0x080fe20007f1e0ff */
[----:B------:R-:W2:Y:S01]  /*33e0*/  SHFL.IDX PT, R17, R3, 0x3, 0x181f ;  /* 0x00781f0003117f89 */ /* 0x000ea200000e0000 */
[----:B---3--:R-:W-:-:S03]  /*33f0*/  IADD3 R12, P5, R9, R226, RZ ;  /* 0x000000e2090c7210 */ /* 0x008fc60007fbe0ff */
[----:B------:R-:W3:Y:S01]  /*3400*/  SHFL.IDX PT, R16, R3, 0x4, 0x181f ;  /* 0x00981f0003107f89 */ /* 0x000ee200000e0000 */
[----:B----4-:R-:W-:-:S03]  /*3410*/  IADD3 R10, P2, R10, R226, RZ ;  /* 0x000000e20a0a7210 */ /* 0x010fc60007f5e0ff */
[----:B------:R-:W4:Y:S01]  /*3420*/  SHFL.IDX PT, R3, R3, 0x5, 0x181f ;  /* 0x00b81f0003037f89 */ /* 0x000f2200000e0000 */
[----:B-----5:R-:W-:-:S03]  /*3430*/  IMAD.X R15, R11, 0x1, R225, P0 ;  /* 0x000000010b0f7824 */ /* 0x020fc600000e06e1 */
[----:B------:R5:W-:Y:S01]  /*3440*/  LDGSTS.E.BYPASS.LTC128B.128 [R202+0x3100], [R6.64], !P4 ;  /* 0x0310000006ca7fae */ /* 0x000be2000e101d72 */
[----:B------:R-:W-:-:S03]  /*3450*/  IADD3 R8, P1, R13, R226, RZ ;  /* 0x000000e20d087210 */ /* 0x000fc60007f3e0ff */
[----:B------:R4:W-:Y:S01]  /*3460*/  LDGSTS.E.BYPASS.LTC128B.128 [R202+0x3900], [R14.64], !P4 ;  /* 0x039000000eca7fae */ /* 0x0009e2000e101d72 */
[--C-:B-1----:R-:W-:Y:S02]  /*3470*/  IMAD.X R13, R18, 0x1, R225.reuse, P5 ;  /* 0x00000001120d7824 */ /* 0x102fe400028e06e1 */
[----:B--2---:R-:W-:-:S03]  /*3480*/  IMAD.X R11, R17, 0x1, R225, P2 ;  /* 0x00000001110b7824 */ /* 0x004fc600010e06e1 */
[----:B------:R1:W-:Y:S01]  /*3490*/  LDGSTS.E.BYPASS.LTC128B.128 [R202+0x4100], [R12.64], !P4 ;  /* 0x041000000cca7fae */ /* 0x0003e2000e101d72 */
[----:B---3--:R-:W-:-:S03]  /*34a0*/  IMAD.X R9, R16, 0x1, R225, P1 ;  /* 0x0000000110097824 */ /* 0x008fc600008e06e1 */
[----:B------:R1:W-:Y:S04]  /*34b0*/  LDGSTS.E.BYPASS.LTC128B.128 [R202+0x4900], [R10.64], !P4 ;  /* 0x049000000aca7fae */ /* 0x0003e8000e101d72 */
[----:B------:R1:W-:Y:S01]  /*34c0*/  LDGSTS.E.BYPASS.LTC128B.128 [R202+0x5100], [R8.64], !P4 ;  /* 0x0510000008ca7fae */ /* 0x0003e2000e101d72 */
[----:B-----5:R-:W-:-:S05]  /*34d0*/  IADD3 R6, P0, R5, R226, RZ ;  /* 0x000000e205067210 */ /* 0x020fca0007f1e0ff */
[----:B----4-:R-:W-:-:S05]  /*34e0*/  IMAD.X R7, R3, 0x1, R225, P0 ;  /* 0x0000000103077824 */ /* 0x010fca00000e06e1 */
[----:B------:R1:W-:Y:S03]  /*34f0*/  LDGSTS.E.BYPASS.LTC128B.128 [R202+0x5900], [R6.64], !P4 ;  /* 0x0590000006ca7fae */ /* 0x0003e6000e101d72 */
.L_x_252:
[----:B------:R-:W-:Y:S01]  /*3500*/  FMUL.FTZ R3, R100, c[0x0][0x320] ;  /* 0x0000c80064037a20 */ /* 0x000fe20000410000 */
[----:B-1----:R-:W-:Y:S01]  /*3510*/  SHF.R.S32.HI R7, RZ, 0x1f, R198 ;  /* 0x0000001fff077819 */ /* 0x002fe200000114c6 */
[----:B------:R-:W-:Y:S01]  /*3520*/  FMUL.FTZ R5, R68, c[0x0][0x320] ;  /* 0x0000c80044057a20 */ /* 0x000fe20000410000 */
[-C--:B------:R-:W-:Y:S01]  /*3530*/  LEA.HI R6, R200, R201.reuse, RZ, 0x2 ;  /* 0x000000c9c8067211 */ /* 0x080fe200078f10ff */
[----:B------:R1:W2:Y:S01]  /*3540*/  MUFU.TANH R59, R3 ;  /* 0x00000003003b7308 */ /* 0x0002a20000002400 */
[----:B------:R-:W-:Y:S01]  /*3550*/  FMUL.FTZ R8, R69, c[0x0][0x320] ;  /* 0x0000c80045087a20 */ /* 0x000fe20000410000 */
[----:B------:R-:W-:Y:S01]  /*3560*/  UISETP.NE.AND UP1, UPT, UR35, URZ, UPT ;  /* 0x0000003f2300728c */ /* 0x000fe2000bf25270 */
[----:B------:R-:W-:Y:S01]  /*3570*/  LOP3.LUT R6, R6, 0xfffffffc, RZ, 0xc0, !PT ;  /* 0xfffffffc06067812 */ /* 0x000fe200078ec0ff */
[----:B------:R-:W-:Y:S01]  /*3580*/  FMUL.FTZ R10, R72, c[0x0][0x320] ;  /* 0x0000c800480a7a20 */ /* 0x000fe20000410000 */
[----:B------:R-:W-:Y:S01]  /*3590*/  UISETP.NE.AND UP0, UPT, UR34, URZ, UPT ;  /* 0x0000003f2200728c */ /* 0x000fe2000bf05270 */
[----:B------:R-:W0:Y:S01]  /*35a0*/  LDGDEPBAR ;  /* 0x00000000000079af */ /* 0x000e220000000000 */
[----:B------:R-:W-:Y:S01]  /*35b0*/  IADD3 R6, -R6, R201, RZ ;  /* 0x000000c906067210 */ /* 0x000fe20007ffe1ff */
[----:B------:R3:W4:Y:S01]  /*35c0*/  MUFU.TANH R17, R5 ;  /* 0x0000000500117308 */ /* 0x0007220000002400 */
[----:B------:R-:W-:Y:S01]  /*35d0*/  PLOP3.LUT P1, PT, PT, PT, UP1, 0x80, 0x0 ;  /* 0x000000000000781c */ /* 0x000fe20003f2f018 */
[----:B------:R-:W-:Y:S01]  /*35e0*/  ULDC UR13, c[0x0][0x324] ;  /* 0x0000c900000d7ab9 */ /* 0x000fe20000000800 */
[----:B------:R-:W-:Y:S01]  /*35f0*/  PLOP3.LUT P0, PT, PT, PT, UP1, 0x80, 0x0 ;  /* 0x000000000000781c */ /* 0x000fe20003f0f018 */
[----:B------:R-:W-:Y:S01]  /*3600*/  ULOP3.LUT UR13, URZ, UR13, URZ, 0x33, !UPT ;  /* 0x0000000d3f0d7292 */ /* 0x000fe2000f8e333f */
[----:B-1----:R-:W-:-:S03]  /*3610*/  FMUL.FTZ R3, R101, c[0x0][0x320] ;  /* 0x0000c80065037a20 */ /* 0x002fc60000410000 */
[----:B------:R-:W1:Y:S01]  /*3620*/  MUFU.TANH R16, R8 ;  /* 0x0000000800107308 */ /* 0x000e620000002400 */
[----:B---3--:R-:W-:-:S07]  /*3630*/  LEA.HI R5, R7, R198, RZ, 0x2 ;  /* 0x000000c607057211 */ /* 0x008fce00078f10ff */
[----:B------:R3:W1:Y:S01]  /*3640*/  MUFU.TANH R58, R3 ;  /* 0x00000003003a7308 */ /* 0x0006620000002400 */
[----:B------:R-:W-:-:S05]  /*3650*/  LOP3.LUT R5, R5, 0xffffffc, RZ, 0xc0, !PT ;  /* 0x0ffffffc05057812 */ /* 0x000fca00078ec0ff */
[----:B------:R-:W-:Y:S01]  /*3660*/  IMAD.IADD R9, R198, 0x1, -R5 ;  /* 0x00000001c6097824 */ /* 0x000fe200078e0a05 */
[----:B------:R-:W-:Y:S01]  /*3670*/  LEA.HI R5, R6, R6, RZ, 0x1 ;  /* 0x0000000606057211 */ /* 0x000fe200078f08ff */
[----:B------:R5:W1:Y:S01]  /*3680*/  MUFU.TANH R15, R10 ;  /* 0x0000000a000f7308 */ /* 0x000a620000002400 */
[----:B---3--:R-:W-:-:S07]  /*3690*/  FMUL.FTZ R3, R96, c[0x0][0x320] ;  /* 0x0000c80060037a20 */ /* 0x008fce0000410000 */
        /* <DEDUP_REMOVED lines=32> */
[----:B------:R-:W-:Y:S02]  /*38a0*/  LOP3.LUT R7, R7, 0x7ffffffc, RZ, 0xc0, !PT ;  /* 0x7ffffffc07077812 */ /* 0x000fe400078ec0ff */
[----:B------:R-:W-:Y:S01]  /*38b0*/  LEA R11, R9, R8, 0x4 ;  /* 0x00000008090b7211 */ /* 0x000fe200078e20ff */
[C---:B------:R-:W-:Y:S01]  /*38c0*/  IMAD.SHL.U32 R8, R5.reuse, 0x20, RZ ;  /* 0x0000002005087824 */ /* 0x040fe200078e00ff */
[----:B------:R-:W-:Y:S02]  /*38d0*/  LOP3.LUT R9, R5, 0x1ffffffe, RZ, 0xc0, !PT ;  /* 0x1ffffffe05097812 */ /* 0x000fe400078ec0ff */
[----:B------:R-:W-:Y:S01]  /*38e0*/  IADD3 R7, R3, -R7, RZ ;  /* 0x8000000703077210 */ /* 0x000fe20007ffe0ff */
[----:B------:R-:W-:Y:S01]  /*38f0*/  IMAD.U32 R3, RZ, RZ, UR19 ;  /* 0x00000013ff037e24 */ /* 0x000fe2000f8e00ff */
[----:B------:R-:W-:-:S02]  /*3900*/  LOP3.LUT R5, R8, 0xffffffc0, RZ, 0xc0, !PT ;  /* 0xffffffc008057812 */ /* 0x000fc400078ec0ff */
[----:B------:R-:W-:Y:S02]  /*3910*/  IADD3 R6, R6, -R9, RZ ;  /* 0x8000000906067210 */ /* 0x000fe40007ffe0ff */
[----:B------:R-:W-:Y:S01]  /*3920*/  SHF.L.U32 R8, R7, 0x1, RZ ;  /* 0x0000000107087819 */ /* 0x000fe200000006ff */
[----:B------:R-:W-:Y:S02]  /*3930*/  IMAD.IADD R5, R5, 0x1, R11 ;  /* 0x0000000105057824 */ /* 0x000fe400078e020b */
[----:B------:R-:W-:Y:S01]  /*3940*/  FMUL.FTZ R7, R93, c[0x0][0x320] ;  /* 0x0000c8005d077a20 */ /* 0x000fe20000410000 */
[----:B------:R-:W-:Y:S02]  /*3950*/  IADD3 R3, -R8, 0x1, R3 ;  /* 0x0000000108037810 */ /* 0x000fe40007ffe103 */
[----:B------:R-:W-:Y:S01]  /*3960*/  LEA R12, R6, R5, 0x3 ;  /* 0x00000005060c7211 */ /* 0x000fe200078e18ff */
[----:B------:R-:W-:Y:S01]  /*3970*/  FMUL.FTZ R5, R88, c[0x0][0x320] ;  /* 0x0000c80058057a20 */ /* 0x000fe20000410000 */
[----:B------:R-:W-:Y:S01]  /*3980*/  IADD3 R3, R3, -UR15, RZ ;  /* 0x8000000f03037c10 */ /* 0x000fe2000fffe0ff */
[----:B------:R-:W3:Y:S01]  /*3990*/  MUFU.TANH R9, R7 ;  /* 0x0000000700097308 */ /* 0x000ee20000002400 */
[----:B------:R-:W-:Y:S01]  /*39a0*/  IADD3 R23, -R8, UR37, RZ ;  /* 0x0000002508177c10 */ /* 0x000fe2000fffe1ff */
[----:B------:R-:W-:Y:S01]  /*39b0*/  @P1 IMAD.HI.U32 R6, R12, c[0x0][0x2c8], RZ ;  /* 0x0000b2000c061a27 */ /* 0x000fe200078e00ff */
[----:B------:R5:W-:Y:S01]  /*39c0*/  STL [R1+0x24], R12 ;  /* 0x0000240c01007387 */ /* 0x000be20000100800 */
[----:B------:R-:W-:-:S02]  /*39d0*/  IADD3 R19, R3, c[0x0][0x328], RZ ;  /* 0x0000ca0003137a10 */ /* 0x000fc40007ffe0ff */
[----:B------:R-:W-:Y:S01]  /*39e0*/  IMAD.MOV.U32 R18, RZ, RZ, R12 ;  /* 0x000000ffff127224 */ /* 0x000fe200078e000c */
[----:B------:R-:W-:Y:S01]  /*39f0*/  @P0 SHF.R.U32.HI R18, RZ, c[0x0][0x2cc], R6 ;  /* 0x0000b300ff120a19 */ /* 0x000fe20000011606 */
[----:B------:R1:W1:Y:S01]  /*3a00*/  MUFU.TANH R13, R5 ;  /* 0x00000005000d7308 */ /* 0x0002620000002400 */
[----:B------:R-:W-:Y:S01]  /*3a10*/  STL [R1+0x10], R8 ;  /* 0x0000100801007387 */ /* 0x000fe20000100800 */
[----:B------:R-:W-:Y:S02]  /*3a20*/  PLOP3.LUT P0, PT, PT, PT, UP0, 0x40, 0x0 ;  /* 0x000000000000781c */ /* 0x000fe40003f0e808 */
[----:B------:R-:W-:Y:S01]  /*3a30*/  IADD3 R21, R3, UR13, RZ ;  /* 0x0000000d03157c10 */ /* 0x000fe2000fffe0ff */
[----:B------:R-:W2:Y:S01]  /*3a40*/  SHFL.IDX PT, R6, R18, RZ, 0x1c1f ;  /* 0x001c1fff12067589 */ /* 0x000ea200000e0000 */
[----:B-1----:R-:W-:-:S04]  /*3a50*/  FMUL.FTZ R5, R89, c[0x0][0x320] ;  /* 0x0000c80059057a20 */ /* 0x002fc80000410000 */
[----:B-----5:R1:W1:Y:S01]  /*3a60*/  MUFU.TANH R12, R5 ;  /* 0x00000005000c7308 */ /* 0x0202620000002400 */
[----:B--2---:R-:W-:Y:S02]  /*3a70*/  IMAD.IADD R3, R21, 0x1, R6 ;  /* 0x0000000115037824 */ /* 0x004fe400078e0206 */
[----:B-1----:R-:W-:-:S05]  /*3a80*/  FMUL.FTZ R5, R60, c[0x0][0x320] ;  /* 0x0000c8003c057a20 */ /* 0x002fca0000410000 */
[----:B------:R1:W2:Y:S02]  /*3a90*/  MUFU.TANH R11, R5 ;  /* 0x00000005000b7308 */ /* 0x0002a40000002400 */
[----:B-1----:R-:W-:-:S06]  /*3aa0*/  FMUL.FTZ R5, R61, c[0x0][0x320] ;  /* 0x0000c8003d057a20 */ /* 0x002fcc0000410000 */
[----:B------:R1:W1:Y:S02]  /*3ab0*/  MUFU.TANH R10, R5 ;  /* 0x00000005000a7308 */ /* 0x0002640000002400 */
[----:B-1----:R-:W-:-:S05]  /*3ac0*/  IMAD.U32 R5, RZ, RZ, UR37 ;  /* 0x00000025ff057e24 */ /* 0x002fca000f8e00ff */
[----:B------:R-:W-:Y:S02]  /*3ad0*/  IADD3 R20, -R8, UR8, R5 ;  /* 0x0000000808147c10 */ /* 0x000fe4000fffe105 */
[----:B------:R-:W-:-:S04]  /*3ae0*/  IADD3 R5, R19, R6, RZ ;  /* 0x0000000613057210 */ /* 0x000fc80007ffe0ff */
[----:B------:R-:W-:Y:S01]  /*3af0*/  IMNMX R5, R5, R20, PT ;  /* 0x0000001405057217 */ /* 0x000fe20003800200 */
[----:B------:R-:W-:Y:S05]  /*3b00*/  @P0 BRA `(.L_x_253) ;  /* 0x0000015000000947 */ /* 0x000fea0003800000 */
[----:B--234-:R-:W-:Y:S01]  /*3b10*/  IMAD.U32 R7, RZ, RZ, UR15 ;  /* 0x0000000fff077e24 */ /* 0x01cfe2000f8e00ff */
[----:B------:R-:W-:Y:S04]  /*3b20*/  BSSY B0, `(.L_x_254) ;  /* 0x000000f000007945 */ /* 0x000fe80003800000 */
[----:B------:R-:W-:-:S04]  /*3b30*/  IADD3 R6, -R7, UR8, R6 ;  /* 0x0000000807067c10 */ /* 0x000fc8000fffe106 */
        /* <DEDUP_REMOVED lines=9> */
.L_x_255:
[----:B------:R-:W-:-:S04]  /*3bd0*/  MOV R7, c[0x0][0x32c] ;  /* 0x0000cb0000077a02 */ /* 0x000fc80000000f00 */
[----:B------:R-:W-:-:S13]  /*3be0*/  ISETP.NE.AND P0, PT, R7, 0x1, PT ;  /* 0x000000010700780c */ /* 0x000fda0003f05270 */
[----:B------:R-:W-:-:S05]  /*3bf0*/  @P0 IMAD.HI.U32 R7, R6, c[0x0][0x330], RZ ;  /* 0x0000cc0006070a27 */ /* 0x000fca00078e00ff */
[----:B------:R-:W-:Y:S02]  /*3c00*/  @P0 SHF.R.U32.HI R6, RZ, c[0x0][0x334], R7 ;  /* 0x0000cd00ff060a19 */ /* 0x000fe40000011607 */
.L_x_256:
[----:B------:R-:W-:Y:S05]  /*3c10*/  BSYNC B0 ;  /* 0x0000000000007941 */ /* 0x000fea0003800000 */
.L_x_254:
[----:B------:R-:W-:-:S05]  /*3c20*/  IMAD R6, R6, c[0x0][0x32c], R23 ;  /* 0x0000cb0006067a24 */ /* 0x000fca00078e0217 */
[----:B------:R-:W-:Y:S02]  /*3c30*/  IADD3 R7, R6, c[0x0][0x32c], RZ ;  /* 0x0000cb0006077a10 */ /* 0x000fe40007ffe0ff */
[----:B------:R-:W-:Y:S02]  /*3c40*/  IMNMX R3, R3, R6, !PT ;  /* 0x0000000603037217 */ /* 0x000fe40007800200 */
[----:B------:R-:W-:Y:S02]  /*3c50*/  IMNMX R5, R5, R7, PT ;  /* 0x0000000705057217 */ /* 0x000fe40003800200 */
.L_x_253:
        /* <DEDUP_REMOVED lines=13> */
[----:B------:R-:W-:Y:S01]  /*3d30*/  ISETP.GT.AND P6, PT, R3, RZ, P6 ;  /* 0x000000ff0300720c */ /* 0x000fe200037c4270 */
[----:B------:R-:W-:Y:S01]  /*3d40*/  UISETP.GE.AND UP1, UPT, UR37, 0x9, UPT ;  /* 0x000000092500788c */ /* 0x000fe2000bf26270 */
[----:B------:R-:W-:Y:S01]  /*3d50*/  PLOP3.LUT P0, PT, PT, PT, UP0, 0x40, 0x0 ;  /* 0x000000000000781c */ /* 0x000fe20003f0e808 */
[----:B------:R-:W-:Y:S01]  /*3d60*/  UISETP.GE.AND UP0, UPT, UR37, 0x12, UPT ;  /* 0x000000122500788c */ /* 0x000fe2000bf06270 */
[----:B------:R-:W-:Y:S01]  /*3d70*/  PLOP3.LUT P5, PT, PT, PT, UP2, 0x40, 0x0 ;  /* 0x000000000000781c */ /* 0x000fe20003fae828 */
[----:B------:R-:W-:Y:S01]  /*3d80*/  UISETP.GE.AND UP4, UPT, UR37, 0x4a, UPT ;  /* 0x0000004a2500788c */ /* 0x000fe2000bf86270 */
[----:B------:R-:W-:Y:S01]  /*3d90*/  ISETP.LT.OR P6, PT, R5, 0x1, P6 ;  /* 0x000000010500780c */ /* 0x000fe200037c1670 */
[----:B-1----:R-:W-:Y:S01]  /*3da0*/  FMUL.FTZ R6, R42, c[0x0][0x320] ;  /* 0x0000c8002a067a20 */ /* 0x002fe20000410000 */
[----:B------:R-:W-:Y:S01]  /*3db0*/  ISETP.GT.AND P5, PT, R3, 0x1, P5 ;  /* 0x000000010300780c */ /* 0x000fe20002fa4270 */
[----:B------:R-:W-:Y:S01]  /*3dc0*/  UP2UR UR28, UPR, URZ, 0x1 ;  /* 0x000000013f1c7883 */ /* 0x000fe20008000000 */
[----:B------:R-:W-:Y:S01]  /*3dd0*/  FSEL R66, R59, -INF , !P6 ;  /* 0xff8000003b427808 */ /* 0x000fe20007000000 */
[----:B------:R1:W3:Y:S01]  /*3de0*/  MUFU.TANH R45, R6 ;  /* 0x00000006002d7308 */ /* 0x0002e20000002400 */
[----:B------:R-:W-:Y:S01]  /*3df0*/  PLOP3.LUT P6, PT, PT, PT, UP0, 0x40, 0x0 ;  /* 0x000000000000781c */ /* 0x000fe20003fce808 */
[----:B------:R-:W-:Y:S01]  /*3e00*/  UISETP.GE.AND UP0, UPT, UR37, 0x19, UPT ;  /* 0x000000192500788c */ /* 0x000fe2000bf06270 */
[----:B------:R-:W-:Y:S01]  /*3e10*/  PLOP3.LUT P2, PT, PT, PT, UP1, 0x40, 0x0 ;  /* 0x000000000000781c */ /* 0x000fe20003f4e818 */
[----:B------:R-:W-:Y:S01]  /*3e20*/  UISETP.GE.AND UP6, UPT, UR37, 0x42, UPT ;  /* 0x000000422500788c */ /* 0x000fe2000bfc6270 */
[----:B------:R-:W-:Y:S01]  /*3e30*/  ISETP.LT.OR P5, PT, R5, 0x2, P5 ;  /* 0x000000020500780c */ /* 0x000fe20002fa1670 */
[----:B------:R-:W-:Y:S01]  /*3e40*/  UP2UR UR27, UPR, URZ, 0x1 ;  /* 0x000000013f1b7883 */ /* 0x000fe20008000000 */
[----:B------:R-:W-:Y:S01]  /*3e50*/  ISETP.GT.AND P2, PT, R3, 0x8, P2 ;  /* 0x000000080300780c */ /* 0x000fe20001744270 */
[----:B------:R-:W-:Y:S01]  /*3e60*/  UISETP.GE.AND UP5, UPT, UR37, 0x49, UPT ;  /* 0x000000492500788c */ /* 0x000fe2000bfa6270 */
[----:B------:R-:W-:Y:S01]  /*3e70*/  FSEL R65, R58, -INF , !P5 ;  /* 0xff8000003a417808 */ /* 0x000fe20006800000 */
[----:B------:R-:W-:Y:S01]  /*3e80*/  UP2UR UR38, UPR, URZ, 0x40 ;  /* 0x000000403f267883 */ /* 0x000fe20008000000 */
[----:B------:R-:W-:Y:S01]  /*3e90*/  PLOP3.LUT P5, PT, PT, PT, UP0, 0x40, 0x0 ;  /* 0x000000000000781c */ /* 0x000fe20003fae808 */
[----:B------:R-:W-:Y:S01]  /*3ea0*/  UISETP.GE.AND UP0, UPT, UR37, 0x1a, UPT ;  /* 0x0000001a2500788c */ /* 0x000fe2000bf06270 */
[C---:B------:R-:W-:Y:S01]  /*3eb0*/  ISETP.LT.OR P2, PT, R5.reuse, 0x9, P2 ;  /* 0x000000090500780c */ /* 0x040fe20001741670 */
[----:B------:R-:W-:Y:S01]  /*3ec0*/  UP2UR UR33, UPR, URZ, 0x8 ;  /* 0x000000083f217883 */ /* 0x000fe20008000000 */
[----:B------:R-:W-:Y:S01]  /*3ed0*/  ISETP.LT.OR P1, PT, R5, 0xa, P1 ;  /* 0x0000000a0500780c */ /* 0x000fe20000f21670 */
[----:B-1----:R-:W-:Y:S01]  /*3ee0*/  FMUL.FTZ R6, R43, c[0x0][0x320] ;  /* 0x0000c8002b067a20 */ /* 0x002fe20000410000 */
[----:B------:R-:W-:Y:S01]  /*3ef0*/  FSEL R69, R57, -INF , !P2 ;  /* 0xff80000039457808 */ /* 0x000fe20005000000 */
[----:B------:R-:W-:Y:S01]  /*3f00*/  UP2UR UR26, UPR, URZ, 0x1 ;  /* 0x000000013f1a7883 */ /* 0x000fe20008000000 */
[----:B------:R-:W-:Y:S01]  /*3f10*/  PLOP3.LUT P2, PT, PT, PT, UP0, 0x40, 0x0 ;  /* 0x000000000000781c */ /* 0x000fe20003f4e808 */
[----:B------:R1:W4:Y:S01]  /*3f20*/  MUFU.TANH R44, R6 ;  /* 0x00000006002c7308 */ /* 0x0003220000002400 */
[----:B------:R-:W-:Y:S01]  /*3f30*/  UISETP.GE.AND UP0, UPT, UR37, 0x21, UPT ;  /* 0x000000212500788c */ /* 0x000fe2000bf06270 */
[----:B------:R-:W-:Y:S01]  /*3f40*/  ISETP.GT.AND P0, PT, R3, 0x10, P0 ;  /* 0x000000100300780c */ /* 0x000fe20000704270 */
[----:B------:R-:W-:Y:S01]  /*3f50*/  UP2UR UR32, UPR, URZ, 0x4 ;  /* 0x000000043f207883 */ /* 0x000fe20008000000 */
[----:B------:R-:W-:Y:S01]  /*3f60*/  FSEL R68, R56, -INF , !P1 ;  /* 0xff80000038447808 */ /* 0x000fe20004800000 */
[----:B------:R-:W-:Y:S01]  /*3f70*/  UP2UR UR25, UPR, URZ, 0x1 ;  /* 0x000000013f197883 */ /* 0x000fe20008000000 */
[----:B------:R-:W-:Y:S01]  /*3f80*/  ISETP.LT.OR P0, PT, R5, 0x11, P0 ;  /* 0x000000110500780c */ /* 0x000fe20000701670 */
[----:B------:R-:W-:Y:S01]  /*3f90*/  UP2UR UR31, UPR, URZ, 0x2 ;  /* 0x000000023f1f7883 */ /* 0x000fe20008000000 */
[----:B------:R-:W-:Y:S01]  /*3fa0*/  PLOP3.LUT P1, PT, PT, PT, UP0, 0x40, 0x0 ;  /* 0x000000000000781c */ /* 0x000fe20003f2e808 */
[----:B------:R-:W-:Y:S01]  /*3fb0*/  UISETP.GE.AND UP0, UPT, UR37, 0x22, UPT ;  /* 0x000000222500788c */ /* 0x000fe2000bf06270 */
[C---:B------:R-:W-:Y:S01]  /*3fc0*/  ISETP.GT.AND P6, PT, R3.reuse, 0x11, P6 ;  /* 0x000000110300780c */ /* 0x040fe200037c4270 */
[----:B------:R-:W-:Y:S01]  /*3fd0*/  UISETP.GE.AND UP3, UPT, UR37, 0x51, UPT ;  /* 0x000000512500788c */ /* 0x000fe2000bf66270 */
[----:B------:R-:W-:Y:S01]  /*3fe0*/  ISETP.GT.AND P5, PT, R3, 0x18, P5 ;  /* 0x000000180300780c */ /* 0x000fe20002fa4270 */
[----:B------:R-:W-:Y:S01]  /*3ff0*/  UP2UR UR24, UPR, URZ, 0x1 ;  /* 0x000000013f187883 */ /* 0x000fe20008000000 */
[C---:B------:R-:W-:Y:S01]  /*4000*/  ISETP.LT.OR P6, PT, R5.reuse, 0x12, P6 ;  /* 0x000000120500780c */ /* 0x040fe200037c1670 */
[----:B------:R-:W-:Y:S01]  /*4010*/  UISETP.GE.AND UP2, UPT, UR37, 0x52, UPT ;  /* 0x000000522500788c */ /* 0x000fe2000bf46270 */
[----:B-1----:R-:W-:Y:S01]  /*4020*/  FMUL.FTZ R6, R102, c[0x0][0x320] ;  /* 0x0000c80066067a20 */ /* 0x002fe20000410000 */
[----:B------:R-:W-:Y:S01]  /*4030*/  ISETP.LT.OR P5, PT, R5, 0x19, P5 ;  /* 0x000000190500780c */ /* 0x000fe20002fa1670 */
[----:B------:R-:W-:Y:S01]  /*4040*/  UISETP.GE.AND UP1, UPT, UR37, 0x59, UPT ;  /* 0x000000592500788c */ /* 0x000fe2000bf26270 */
[----:B------:R-:W-:Y:S01]  /*4050*/  FSEL R73, R54, -INF , !P6 ;  /* 0xff80000036497808 */ /* 0x000fe20007000000 */
[----:B------:R1:W1:Y:S01]  /*4060*/  MUFU.TANH R42, R6 ;  /* 0x00000006002a7308 */ /* 0x0002620000002400 */
[----:B------:R-:W-:-:S02]  /*4070*/  ISETP.GT.AND P2, PT, R3, 0x19, P2 ;  /* 0x000000190300780c */ /* 0x000fc40001744270 */
[----:B------:R-:W-:Y:S02]  /*4080*/  ISETP.GT.AND P1, PT, R3, 0x20, P1 ;  /* 0x000000200300780c */ /* 0x000fe40000f24270 */
[C---:B------:R-:W-:Y:S02]  /*4090*/  ISETP.LT.OR P2, PT, R5.reuse, 0x1a, P2 ;  /* 0x0000001a0500780c */ /* 0x040fe40001741670 */
[----:B------:R-:W-:Y:S01]  /*40a0*/  ISETP.LT.OR P1, PT, R5, 0x21, P1 ;  /* 0x000000210500780c */ /* 0x000fe20000f21670 */
[----:B------:R-:W2:Y:S03]  /*40b0*/  MUFU.TANH R25, R8 ;  /* 0x0000000800197308 */ /* 0x000ea60000002400 */
[----:B------:R-:W-:Y:S01]  /*40c0*/  FSEL R81, R51, -INF , !P1 ;  /* 0xff80000033517808 */ /* 0x000fe20004800000 */
[----:B-1----:R-:W-:-:S04]  /*40d0*/  FMUL.FTZ R6, R103, c[0x0][0x320] ;  /* 0x0000c80067067a20 */ /* 0x002fc80000410000 */
        /* <DEDUP_REMOVED lines=20> */
[----:B------:R-:W-:Y:S02]  /*4220*/  FSEL R70, R55, -INF , !P0 ;  /* 0xff80000037467808 */ /* 0x000fe40004000000 */
[----:B------:R-:W-:-:S03]  /*4230*/  PLOP3.LUT P0, PT, PT, PT, UP0, 0x40, 0x0 ;  /* 0x000000000000781c */ /* 0x000fc60003f0e808 */
[----:B------:R1:W1:Y:S01]  /*4240*/  MUFU.TANH R33, R6 ;  /* 0x0000000600217308 */ /* 0x0002620000002400 */
[----:B------:R-:W-:Y:S01]  /*4250*/  UISETP.GE.AND UP0, UPT, UR37, 0x29, UPT ;  /* 0x000000292500788c */ /* 0x000fe2000bf06270 */
[----:B------:R-:W-:-:S03]  /*4260*/  ISETP.GT.AND P0, PT, R3, 0x21, P0 ;  /* 0x000000210300780c */ /* 0x000fc60000704270 */
[----:B------:R-:W-:Y:S02]  /*4270*/  UP2UR UR23, UPR, URZ, 0x1 ;  /* 0x000000013f177883 */ /* 0x000fe40008000000 */
[----:B------:R-:W-:Y:S01]  /*4280*/  PLOP3.LUT P6, PT, PT, PT, UP0, 0x40, 0x0 ;  /* 0x000000000000781c */ /* 0x000fe20003fce808 */
[----:B------:R-:W-:Y:S01]  /*4290*/  UISETP.GE.AND UP0, UPT, UR37, 0x2a, UPT ;  /* 0x0000002a2500788c */ /* 0x000fe2000bf06270 */
[----:B------:R-:W-:Y:S02]  /*42a0*/  ISETP.LT.OR P0, PT, R5, 0x22, P0 ;  /* 0x000000220500780c */ /* 0x000fe40000701670 */
        /* <DEDUP_REMOVED lines=15> */
[----:B------:R-:W-:-:S03]  /*43a0*/  UP2UR UR21, UPR, URZ, 0x1 ;  /* 0x000000013f157883 */ /* 0x000fc60008000000 */
[----:B------:R-:W-:-:S04]  /*43b0*/  ISETP.LT.OR P5, PT, R5, 0x2a, P5 ;  /* 0x0000002a0500780c */ /* 0x000fc80002fa1670 */
[----:B------:R-:W-:Y:S01]  /*43c0*/  FSEL R121, R48, -INF , !P5 ;  /* 0xff80000030797808 */ /* 0x000fe20006800000 */
[----:B-1----:R-:W-:Y:S01]  /*43d0*/  FMUL.FTZ R6, R75, c[0x0][0x320] ;  /* 0x0000c8004b067a20 */ /* 0x002fe20000410000 */
[----:B------:R-:W-:Y:S02]  /*43e0*/  FSEL R75, R52, -INF , !P2 ;  /* 0xff800000344b7808 */ /* 0x000fe40005000000 */
[----:B------:R-:W-:Y:S01]  /*43f0*/  PLOP3.LUT P2, PT, PT, PT, UP0, 0x40, 0x0 ;  /* 0x000000000000781c */ /* 0x000fe20003f4e808 */
[----:B------:R-:W-:Y:S01]  /*4400*/  UISETP.GE.AND UP0, UPT, UR37, 0x32, UPT ;  /* 0x000000322500788c */ /* 0x000fe2000bf06270 */
[----:B------:R1:W1:Y:S02]  /*4410*/  MUFU.TANH R31, R6 ;  /* 0x00000006001f7308 */ /* 0x0002640000002400 */
[----:B------:R-:W-:Y:S01]  /*4420*/  ISETP.GT.AND P2, PT, R3, 0x30, P2 ;  /* 0x000000300300780c */ /* 0x000fe20001744270 */
[----:B------:R-:W-:Y:S02]  /*4430*/  UP2UR UR20, UPR, URZ, 0x1 ;  /* 0x000000013f147883 */ /* 0x000fe40008000000 */
        /* <DEDUP_REMOVED lines=11> */
[----:B------:R-:W-:Y:S01]  /*44f0*/  UP2UR UR5, UPR, URZ, 0x1 ;  /* 0x000000013f057883 */ /* 0x000fe20008000000 */
[----:B------:R-:W-:Y:S01]  /*4500*/  FSEL R135, R9, -INF , !P1 ;  /* 0xff80000009877808 */ /* 0x000fe20004800000 */
[----:B------:R1:W1:Y:S01]  /*4510*/  MUFU.TANH R24, R6 ;  /* 0x0000000600187308 */ /* 0x0002620000002400 */
[----:B------:R-:W-:Y:S01]  /*4520*/  PLOP3.LUT P6, PT, PT, PT, UP0, 0x40, 0x0 ;  /* 0x000000000000781c */ /* 0x000fe20003fce808 */
[----:B------:R-:W-:Y:S01]  /*4530*/  UISETP.GE.AND UP0, UPT, UR37, 0x41, UPT ;  /* 0x000000412500788c */ /* 0x000fe2000bf06270 */
[----:B------:R-:W-:-:S02]  /*4540*/  ISETP.LT.OR P0, PT, R5, 0x39, P0 ;  /* 0x000000390500780c */ /* 0x000fc40000701670 */
[----:B------:R-:W-:Y:S01]  /*4550*/  PLOP3.LUT P2, PT, PT, PT, UP6, 0x40, 0x0 ;  /* 0x000000000000781c */ /* 0x000fe20003f4e868 */
[----:B------:R-:W-:Y:S01]  /*4560*/  UP2UR UR4, UPR, URZ, 0x1 ;  /* 0x000000013f047883 */ /* 0x000fe20008000000 */
[----:B------:R-:W-:Y:S01]  /*4570*/  FSEL R136, R46, -INF , !P0 ;  /* 0xff8000002e887808 */ /* 0x000fe20004000000 */
[----:B------:R-:W-:Y:S01]  /*4580*/  UISETP.NE.AND UP6, UPT, UR34, URZ, UPT ;  /* 0x0000003f2200728c */ /* 0x000fe2000bfc5270 */
[----:B------:R-:W-:Y:S02]  /*4590*/  PLOP3.LUT P0, PT, PT, PT, UP4, 0x40, 0x0 ;  /* 0x000000000000781c */ /* 0x000fe40003f0e848 */
[----:B------:R-:W-:Y:S01]  /*45a0*/  PLOP3.LUT P5, PT, PT, PT, UP0, 0x40, 0x0 ;  /* 0x000000000000781c */ /* 0x000fe20003fae808 */
[----:B------:R-:W-:Y:S01]  /*45b0*/  UISETP.GE.AND UP0, UPT, UR37, 0x5a, UPT ;  /* 0x0000005a2500788c */ /* 0x000fe2000bf06270 */
[----:B------:R-:W-:Y:S02]  /*45c0*/  PLOP3.LUT P1, PT, PT, PT, UP5, 0x40, 0x0 ;  /* 0x000000000000781c */ /* 0x000fe40003f2e858 */
[C---:B------:R-:W-:Y:S01]  /*45d0*/  ISETP.GT.AND P0, PT, R3.reuse, 0x49, P0 ;  /* 0x000000490300780c */ /* 0x040fe20000704270 */
[----:B-1----:R-:W-:Y:S01]  /*45e0*/  FMUL.FTZ R6, R90, c[0x0][0x320] ;  /* 0x0000c8005a067a20 */ /* 0x002fe20000410000 */
[----:B------:R-:W-:-:S02]  /*45f0*/  ISETP.GT.AND P6, PT, R3, 0x39, P6 ;  /* 0x000000390300780c */ /* 0x000fc400037c4270 */
[C---:B------:R-:W-:Y:S01]  /*4600*/  ISETP.GT.AND P5, PT, R3.reuse, 0x40, P5 ;  /* 0x000000400300780c */ /* 0x040fe20002fa4270 */
[----:B------:R1:W1:Y:S01]  /*4610*/  MUFU.TANH R29, R6 ;  /* 0x00000006001d7308 */ /* 0x0002620000002400 */
[C---:B------:R-:W-:Y:S02]  /*4620*/  ISETP.GT.AND P2, PT, R3.reuse, 0x41, P2 ;  /* 0x000000410300780c */ /* 0x040fe40001744270 */
[----:B------:R-:W-:Y:S02]  /*4630*/  ISETP.GT.AND P1, PT, R3, 0x48, P1 ;  /* 0x000000480300780c */ /* 0x000fe40000f24270 */
[C---:B------:R-:W-:Y:S02]  /*4640*/  ISETP.LT.OR P0, PT, R5.reuse, 0x4a, P0 ;  /* 0x0000004a0500780c */ /* 0x040fe40000701670 */
[C---:B------:R-:W-:Y:S02]  /*4650*/  ISETP.LT.OR P6, PT, R5.reuse, 0x3a, P6 ;  /* 0x0000003a0500780c */ /* 0x040fe400037c1670 */
[----:B------:R-:W-:-:S02]  /*4660*/  ISETP.LT.OR P5, PT, R5, 0x41, P5 ;  /* 0x000000410500780c */ /* 0x000fc40002fa1670 */
[C---:B------:R-:W-:Y:S02]  /*4670*/  ISETP.LT.OR P2, PT, R5.reuse, 0x42, P2 ;  /* 0x000000420500780c */ /* 0x040fe40001741670 */
[----:B------:R-:W-:Y:S02]  /*4680*/  ISETP.LT.OR P1, PT, R5, 0x49, P1 ;  /* 0x000000490500780c */ /* 0x000fe40000f21670 */
[----:B------:R-:W-:Y:S01]  /*4690*/  FSEL R239, R14, -INF , !P0 ;  /* 0xff8000000eef7808 */ /* 0x000fe20004000000 */
[----:B-1----:R-:W-:Y:S01]  /*46a0*/  FMUL.FTZ R6, R91, c[0x0][0x320] ;  /* 0x0000c8005b067a20 */ /* 0x002fe20000410000 */
[----:B------:R-:W-:Y:S02]  /*46b0*/  FSEL R137, R22, -INF , !P6 ;  /* 0xff80000016897808 */ /* 0x000fe40007000000 */
[----:B------:R-:W-:Y:S01]  /*46c0*/  FSEL R232, R17, -INF , !P5 ;  /* 0xff80000011e87808 */ /* 0x000fe20006800000 */
[----:B------:R1:W1:Y:S01]  /*46d0*/  MUFU.TANH R28, R6 ;  /* 0x00000006001c7308 */ /* 0x0002620000002400 */
[----:B------:R-:W-:-:S02]  /*46e0*/  FSEL R238, R16, -INF , !P2 ;  /* 0xff80000010ee7808 */ /* 0x000fc40005000000 */
[----:B------:R-:W-:Y:S02]  /*46f0*/  FSEL R237, R15, -INF , !P1 ;  /* 0xff8000000fed7808 */ /* 0x000fe40004800000 */
[----:B------:R-:W-:Y:S01]  /*4700*/  PLOP3.LUT P0, PT, PT, PT, UP6, 0x40, 0x0 ;  /* 0x000000000000781c */ /* 0x000fe20003f0e868 */
[----:B------:R-:W-:Y:S01]  /*4710*/  UISETP.NE.AND UP6, UPT, UR38, URZ, UPT ;  /* 0x0000003f2600728c */ /* 0x000fe2000bfc5270 */
[----:B------:R-:W-:Y:S01]  /*4720*/  PLOP3.LUT P6, PT, PT, PT, UP3, 0x40, 0x0 ;  /* 0x000000000000781c */ /* 0x000fe20003fce838 */
[----:B------:R2:W2:Y:S01]  /*4730*/  MUFU.TANH R22, R7 ;  /* 0x0000000700167308 */ /* 0x0004a20000002400 */
[----:B------:R-:W-:Y:S02]  /*4740*/  PLOP3.LUT P5, PT, PT, PT, UP2, 0x40, 0x0 ;  /* 0x000000000000781c */ /* 0x000fe40003fae828 */
[----:B------:R-:W-:Y:S02]  /*4750*/  PLOP3.LUT P2, PT, PT, PT, UP1, 0x40, 0x0 ;  /* 0x000000000000781c */ /* 0x000fe40003f4e818 */
[----:B------:R-:W-:-:S02]  /*4760*/  PLOP3.LUT P1, PT, PT, PT, UP0, 0x40, 0x0 ;  /* 0x000000000000781c */ /* 0x000fc40003f2e808 */
[C---:B------:R-:W-:Y:S01]  /*4770*/  ISETP.GT.AND P6, PT, R3.reuse, 0x50, P6 ;  /* 0x000000500300780c */ /* 0x040fe200037c4270 */
[----:B-1----:R-:W1:Y:S01]  /*4780*/  SHFL.IDX PT, R6, R18, 0x1, 0x1c1f ;  /* 0x003c1f0012067f89 */ /* 0x002e6200000e0000 */
[C---:B------:R-:W-:Y:S02]  /*4790*/  ISETP.GT.AND P5, PT, R3.reuse, 0x51, P5 ;  /* 0x000000510300780c */ /* 0x040fe40002fa4270 */
[C---:B------:R-:W-:Y:S02]  /*47a0*/  ISETP.GT.AND P2, PT, R3.reuse, 0x58, P2 ;  /* 0x000000580300780c */ /* 0x040fe40001744270 */
[----:B------:R-:W-:Y:S02]  /*47b0*/  ISETP.GT.AND P1, PT, R3, 0x59, P1 ;  /* 0x000000590300780c */ /* 0x000fe40000f24270 */
[C---:B------:R-:W-:Y:S02]  /*47c0*/  ISETP.LT.OR P6, PT, R5.reuse, 0x51, P6 ;  /* 0x000000510500780c */ /* 0x040fe400037c1670 */
[----:B------:R-:W-:-:S02]  /*47d0*/  ISETP.LT.OR P5, PT, R5, 0x52, P5 ;  /* 0x000000520500780c */ /* 0x000fc40002fa1670 */
[C---:B------:R-:W-:Y:S02]  /*47e0*/  ISETP.LT.OR P2, PT, R5.reuse, 0x59, P2 ;  /* 0x000000590500780c */ /* 0x040fe40001741670 */
[----:B------:R-:W-:Y:S02]  /*47f0*/  ISETP.LT.OR P1, PT, R5, 0x5a, P1 ;  /* 0x0000005a0500780c */ /* 0x000fe40000f21670 */
[----:B------:R-:W-:Y:S02]  /*4800*/  FSEL R240, R13, -INF , !P6 ;  /* 0xff8000000df07808 */ /* 0x000fe40007000000 */
[----:B------:R-:W-:Y:S02]  /*4810*/  FSEL R241, R12, -INF , !P5 ;  /* 0xff8000000cf17808 */ /* 0x000fe40006800000 */
[----:B------:R-:W-:Y:S02]  /*4820*/  FSEL R248, R11, -INF , !P2 ;  /* 0xff8000000bf87808 */ /* 0x000fe40005000000 */
[----:B------:R-:W-:Y:S01]  /*4830*/  FSEL R251, R10, -INF , !P1 ;  /* 0xff8000000afb7808 */ /* 0x000fe20004800000 */
[----:B-1----:R-:W-:-:S02]  /*4840*/  IMAD.IADD R5, R19, 0x1, R6 ;  /* 0x0000000113057824 */ /* 0x002fc400078e0206 */
[----:B------:R-:W-:-:S03]  /*4850*/  IMAD.IADD R3, R21, 0x1, R6 ;  /* 0x0000000115037824 */ /* 0x000fc600078e0206 */
        /* <DEDUP_REMOVED lines=14> */
.L_x_259:
[----:B------:R-:W-:-:S04]  /*4940*/  MOV R7, c[0x0][0x32c] ;  /* 0x0000cb0000077a02 */ /* 0x000fc80000000f00 */
[----:B------:R-:W-:-:S13]  /*4950*/  ISETP.NE.AND P0, PT, R7, 0x1, PT ;  /* 0x000000010700780c */ /* 0x000fda0003f05270 */
[----:B------:R-:W-:-:S05]  /*4960*/  @P0 IMAD.HI.U32 R7, R6, c[0x0][0x330], RZ ;  /* 0x0000cc0006070a27 */ /* 0x000fca00078e00ff */
[----:B------:R-:W-:Y:S02]  /*4970*/  @P0 SHF.R.U32.HI R6, RZ, c[0x0][0x334], R7 ;  /* 0x0000cd00ff060a19 */ /* 0x000fe40000011607 */
.L_x_260:
[----:B------:R-:W-:Y:S05]  /*4980*/  BSYNC B0 ;  /* 0x0000000000007941 */ /* 0x000fea0003800000 */
.L_x_258:
[----:B------:R-:W-:-:S05]  /*4990*/  IMAD R6, R6, c[0x0][0x32c], R23 ;  /* 0x0000cb0006067a24 */ /* 0x000fca00078e0217 */
[----:B------:R-:W-:Y:S02]  /*49a0*/  IADD3 R7, R6, c[0x0][0x32c], RZ ;  /* 0x0000cb0006077a10 */ /* 0x000fe40007ffe0ff */
[----:B------:R-:W-:Y:S02]  /*49b0*/  IMNMX R3, R3, R6, !PT ;  /* 0x0000000603037217 */ /* 0x000fe40007800200 */
[----:B------:R-:W-:Y:S02]  /*49c0*/  IMNMX R5, R5, R7, PT ;  /* 0x0000000705057217 */ /* 0x000fe40003800200 */
.L_x_257:
[----:B--234-:R-:W-:Y:S01]  /*49d0*/  UP2UR UR42, UPR, URZ, 0x20 ;  /* 0x000000203f2a7883 */ /* 0x01cfe20008000000 */
[----:B------:R-:W-:Y:S01]  /*49e0*/  FMUL.FTZ R6, R148, c[0x0][0x320] ;  /* 0x0000c80094067a20 */ /* 0x000fe20000410000 */
[----:B------:R-:W-:Y:S01]  /*49f0*/  UISETP.NE.AND UP5, UPT, UR33, URZ, UPT ;  /* 0x0000003f2100728c */ /* 0x000fe2000bfa5270 */
[----:B------:R-:W-:Y:S01]  /*4a00*/  FMUL.FTZ R9, R112, c[0x0][0x320] ;  /* 0x0000c80070097a20 */ /* 0x000fe20000410000 */
[----:B------:R-:W-:Y:S01]  /*4a10*/  UP2UR UR39, UPR, URZ, 0x4 ;  /* 0x000000043f277883 */ /* 0x000fe20008000000 */
[----:B------:R1:W2:Y:S01]  /*4a20*/  MUFU.TANH R61, R6 ;  /* 0x00000006003d7308 */ /* 0x0002a20000002400 */
[----:B------:R-:W-:Y:S01]  /*4a30*/  UISETP.NE.AND UP2, UPT, UR32, URZ, UPT ;  /* 0x0000003f2000728c */ /* 0x000fe2000bf45270 */
[----:B------:R-:W-:Y:S01]  /*4a40*/  FMUL.FTZ R7, R172, c[0x0][0x320] ;  /* 0x0000c800ac077a20 */ /* 0x000fe20000410000 */
[----:B------:R-:W-:Y:S01]  /*4a50*/  PLOP3.LUT P6, PT, PT, PT, UP5, 0x40, 0x0 ;  /* 0x000000000000781c */ /* 0x000fe20003fce858 */
[----:B------:R-:W-:Y:S01]  /*4a60*/  UP2UR UR41, UPR, URZ, 0x10 ;  /* 0x000000103f297883 */ /* 0x000fe20008000000 */
[----:B------:R-:W-:Y:S01]  /*4a70*/  FMUL.FTZ R17, R108, c[0x0][0x320] ;  /* 0x0000c8006c117a20 */ /* 0x000fe20000410000 */
[----:B------:R-:W-:Y:S01]  /*4a80*/  UISETP.NE.AND UP4, UPT, UR31, URZ, UPT ;  /* 0x0000003f1f00728c */ /* 0x000fe2000bf85270 */
[----:B------:R-:W-:Y:S01]  /*4a90*/  ISETP.GT.AND P6, PT, R3, RZ, P6 ;  /* 0x000000ff0300720c */ /* 0x000fe200037c4270 */
[----:B------:R-:W-:Y:S01]  /*4aa0*/  UP2UR UR40, UPR, URZ, 0x8 ;  /* 0x000000083f287883 */ /* 0x000fe20008000000 */
[----:B------:R-:W-:Y:S01]  /*4ab0*/  PLOP3.LUT P5, PT, PT, PT, UP2, 0x40, 0x0 ;  /* 0x000000000000781c */ /* 0x000fe20003fae828 */
[----:B------:R-:W-:Y:S01]  /*4ac0*/  UISETP.NE.AND UP3, UPT, UR28, URZ, UPT ;  /* 0x0000003f1c00728c */ /* 0x000fe2000bf65270 */
[----:B------:R-:W-:Y:S01]  /*4ad0*/  ISETP.LT.OR P6, PT, R5, 0x1, P6 ;  /* 0x000000010500780c */ /* 0x000fe200037c1670 */
[----:B------:R-:W-:Y:S01]  /*4ae0*/  UP2UR UR38, UPR, URZ, 0x2 ;  /* 0x000000023f267883 */ /* 0x000fe20008000000 */
[----:B------:R-:W-:Y:S01]  /*4af0*/  ISETP.GT.AND P5, PT, R3, 0x1, P5 ;  /* 0x000000010300780c */ /* 0x000fe20002fa4270 */
[----:B------:R-:W-:Y:S01]  /*4b00*/  UISETP.NE.AND UP1, UPT, UR29, URZ, UPT ;  /* 0x0000003f1d00728c */ /* 0x000fe2000bf25270 */
[----:B------:R-:W-:Y:S01]  /*4b10*/  PLOP3.LUT P2, PT, PT, PT, UP4, 0x40, 0x0 ;  /* 0x000000000000781c */ /* 0x000fe20003f4e848 */
[----:B-1----:R-:W-:Y:S01]  /*4b20*/  FMUL.FTZ R6, R153, c[0x0][0x320] ;  /* 0x0000c80099067a20 */ /* 0x002fe20000410000 */
[----:B------:R-:W-:Y:S01]  /*4b30*/  UP2UR UR37, UPR, URZ, 0x1 ;  /* 0x000000013f257883 */ /* 0x000fe20008000000 */
[----:B------:R-:W-:Y:S01]  /*4b40*/  FSEL R52, R42, -INF , !P6 ;  /* 0xff8000002a347808 */ /* 0x000fe20007000000 */
[----:B------:R-:W-:Y:S01]  /*4b50*/  UISETP.NE.AND UP0, UPT, UR30, URZ, UPT ;  /* 0x0000003f1e00728c */ /* 0x000fe2000bf05270 */
[----:B------:R1:W3:Y:S01]  /*4b60*/  MUFU.TANH R62, R6 ;  /* 0x00000006003e7308 */ /* 0x0002e20000002400 */
[----:B------:R-:W-:Y:S01]  /*4b70*/  UISETP.NE.AND UP2, UPT, UR27, URZ, UPT ;  /* 0x0000003f1b00728c */ /* 0x000fe2000bf45270 */
[----:B------:R-:W-:Y:S01]  /*4b80*/  PLOP3.LUT P6, PT, PT, PT, UP3, 0x40, 0x0 ;  /* 0x000000000000781c */ /* 0x000fe20003fce838 */
[----:B------:R-:W-:Y:S01]  /*4b90*/  UISETP.NE.AND UP3, UPT, UR24, URZ, UPT ;  /* 0x0000003f1800728c */ /* 0x000fe2000bf65270 */
[----:B------:R-:W-:Y:S01]  /*4ba0*/  ISETP.LT.OR P5, PT, R5, 0x2, P5 ;  /* 0x000000020500780c */ /* 0x000fe20002fa1670 */
[----:B------:R-:W-:Y:S01]  /*4bb0*/  UISETP.NE.AND UP4, UPT, UR41, URZ, UPT ;  /* 0x0000003f2900728c */ /* 0x000fe2000bf85270 */
[----:B------:R-:W-:Y:S01]  /*4bc0*/  PLOP3.LUT P0, PT, PT, PT, UP1, 0x40, 0x0 ;  /* 0x000000000000781c */ /* 0x000fe20003f0e818 */
[----:B------:R-:W-:Y:S01]  /*4bd0*/  UISETP.NE.AND UP1, UPT, UR26, URZ, UPT ;  /* 0x0000003f1a00728c */ /* 0x000fe2000bf25270 */
[----:B------:R-:W-:Y:S01]  /*4be0*/  PLOP3.LUT P1, PT, PT, PT, UP0, 0x40, 0x0 ;  /* 0x000000000000781c */ /* 0x000fe20003f2e808 */
[----:B------:R-:W-:Y:S01]  /*4bf0*/  UISETP.NE.AND UP0, UPT, UR25, URZ, UPT ;  /* 0x0000003f1900728c */ /* 0x000fe2000bf05270 */
[C---:B------:R-:W-:Y:S01]  /*4c00*/  ISETP.GT.AND P2, PT, R3.reuse, 0x8, P2 ;  /* 0x000000080300780c */ /* 0x040fe20001744270 */
[----:B------:R-:W-:Y:S01]  /*4c10*/  UISETP.NE.AND UP5, UPT, UR42, URZ, UPT ;  /* 0x0000003f2a00728c */ /* 0x000fe2000bfa5270 */
[----:B------:R-:W-:Y:S01]  /*4c20*/  ISETP.GT.AND P6, PT, R3, 0x11, P6 ;  /* 0x000000110300780c */ /* 0x000fe200037c4270 */
[----:B------:R-:W4:Y:S01]  /*4c30*/  MUFU.TANH R47, R7 ;  /* 0x00000007002f7308 */ /* 0x000f220000002400 */
[----:B------:R-:W-:Y:S01]  /*4c40*/  FSEL R51, R40, -INF , !P5 ;  /* 0xff80000028337808 */ /* 0x000fe20006800000 */
[----:B------:R-:W-:Y:S01]  /*4c50*/  FMUL.FTZ R16, R109, c[0x0][0x320] ;  /* 0x0000c8006d107a20 */ /* 0x000fe20000410000 */
[----:B------:R-:W-:Y:S01]  /*4c60*/  PLOP3.LUT P5, PT, PT, PT, UP2, 0x40, 0x0 ;  /* 0x000000000000781c */ /* 0x000fe20003fae828 */
[----:B-1----:R-:W-:Y:S01]  /*4c70*/  FMUL.FTZ R6, R168, c[0x0][0x320] ;  /* 0x0000c800a8067a20 */ /* 0x002fe20000410000 */
[C---:B------:R-:W-:Y:S01]  /*4c80*/  ISETP.GT.AND P0, PT, R3.reuse, 0x10, P0 ;  /* 0x000000100300780c */ /* 0x040fe20000704270 */
[----:B------:R-:W-:Y:S01]  /*4c90*/  UISETP.NE.AND UP2, UPT, UR23, URZ, UPT ;  /* 0x0000003f1700728c */ /* 0x000fe2000bf45270 */
[----:B------:R-:W-:Y:S01]  /*4ca0*/  ISETP.GT.AND P1, PT, R3, 0x9, P1 ;  /* 0x000000090300780c */ /* 0x000fe20000f24270 */
[----:B------:R1:W1:Y:S01]  /*4cb0*/  MUFU.TANH R55, R6 ;  /* 0x0000000600377308 */ /* 0x0002620000002400 */
[----:B------:R-:W-:Y:S01]  /*4cc0*/  ISETP.LT.OR P2, PT, R5, 0x9, P2 ;  /* 0x000000090500780c */ /* 0x000fe20001741670 */
[----:B------:R-:W-:Y:S01]  /*4cd0*/  FMUL.FTZ R15, R165, c[0x0][0x320] ;  /* 0x0000c800a50f7a20 */ /* 0x000fe20000410000 */
[C---:B------:R-:W-:Y:S01]  /*4ce0*/  ISETP.LT.OR P6, PT, R5.reuse, 0x12, P6 ;  /* 0x000000120500780c */ /* 0x040fe200037c1670 */
[----:B------:R-:W-:Y:S01]  /*4cf0*/  FMUL.FTZ R14, R176, c[0x0][0x320] ;  /* 0x0000c800b00e7a20 */ /* 0x000fe20000410000 */
[----:B------:R-:W-:Y:S01]  /*4d00*/  ISETP.LT.OR P0, PT, R5, 0x11, P0 ;  /* 0x000000110500780c */ /* 0x000fe20000701670 */
[----:B------:R-:W-:Y:S01]  /*4d10*/  FMUL.FTZ R13, R160, c[0x0][0x320] ;  /* 0x0000c800a00d7a20 */ /* 0x000fe20000410000 */
[----:B------:R-:W-:Y:S01]  /*4d20*/  ISETP.GT.AND P5, PT, R3, 0x18, P5 ;  /* 0x000000180300780c */ /* 0x000fe20002fa4270 */
[----:B------:R-:W-:Y:S01]  /*4d30*/  FMUL.FTZ R12, R161, c[0x0][0x320] ;  /* 0x0000c800a10c7a20 */ /* 0x000fe20000410000 */
[----:B------:R-:W-:Y:S01]  /*4d40*/  ISETP.LT.OR P1, PT, R5, 0xa, P1 ;  /* 0x0000000a0500780c */ /* 0x000fe20000f21670 */
[----:B------:R-:W-:Y:S01]  /*4d50*/  FMUL.FTZ R11, R140, c[0x0][0x320] ;  /* 0x0000c8008c0b7a20 */ /* 0x000fe20000410000 */
[----:B------:R-:W-:Y:S01]  /*4d60*/  FSEL R54, R39, -INF , !P2 ;  /* 0xff80000027367808 */ /* 0x000fe20005000000 */
[----:B------:R-:W-:Y:S01]  /*4d70*/  FMUL.FTZ R8, R141, c[0x0][0x320] ;  /* 0x0000c8008d087a20 */ /* 0x000fe20000410000 */
[----:B------:R-:W-:Y:S01]  /*4d80*/  PLOP3.LUT P2, PT, PT, PT, UP1, 0x40, 0x0 ;  /* 0x000000000000781c */ /* 0x000fe20003f4e818 */
[----:B------:R-:W-:Y:S01]  /*4d90*/  UISETP.NE.AND UP1, UPT, UR22, URZ, UPT ;  /* 0x0000003f1600728c */ /* 0x000fe2000bf25270 */
[----:B------:R-:W-:Y:S01]  /*4da0*/  FSEL R64, R24, -INF , !P6 ;  /* 0xff80000018407808 */ /* 0x000fe20007000000 */
[----:B-1----:R-:W-:Y:S01]  /*4db0*/  FMUL.FTZ R6, R149, c[0x0][0x320] ;  /* 0x0000c80095067a20 */ /* 0x002fe20000410000 */
[----:B------:R-:W-:Y:S01]  /*4dc0*/  PLOP3.LUT P6, PT, PT, PT, UP2, 0x40, 0x0 ;  /* 0x000000000000781c */ /* 0x000fe20003fce828 */
[----:B------:R-:W-:Y:S01]  /*4dd0*/  UISETP.NE.AND UP2, UPT, UR19, URZ, UPT ;  /* 0x0000003f1300728c */ /* 0x000fe2000bf45270 */
[----:B------:R-:W-:Y:S01]  /*4de0*/  FSEL R63, R27, -INF , !P0 ;  /* 0xff8000001b3f7808 */ /* 0x000fe20004000000 */
[----:B------:R1:W1:Y:S01]  /*4df0*/  MUFU.TANH R59, R6 ;  /* 0x00000006003b7308 */ /* 0x0002620000002400 */
[----:B------:R-:W-:Y:S01]  /*4e00*/  ISETP.LT.OR P5, PT, R5, 0x19, P5 ;  /* 0x000000190500780c */ /* 0x000fe20002fa1670 */
[----:B------:R-:W-:Y:S01]  /*4e10*/  FMUL.FTZ R7, R177, c[0x0][0x320] ;  /* 0x0000c800b1077a20 */ /* 0x000fe20000410000 */
[----:B------:R-:W-:Y:S01]  /*4e20*/  FSEL R56, R38, -INF , !P1 ;  /* 0xff80000026387808 */ /* 0x000fe20004800000 */
[----:B------:R-:W-:Y:S01]  /*4e30*/  FMUL.FTZ R10, R113, c[0x0][0x320] ;  /* 0x0000c800710a7a20 */ /* 0x000fe20000410000 */
[----:B------:R-:W-:Y:S01]  /*4e40*/  PLOP3.LUT P0, PT, PT, PT, UP3, 0x40, 0x0 ;  /* 0x000000000000781c */ /* 0x000fe20003f0e838 */
[----:B------:R-:W-:Y:S01]  /*4e50*/  UISETP.NE.AND UP3, UPT, UR20, URZ, UPT ;  /* 0x0000003f1400728c */ /* 0x000fe2000bf65270 */
[----:B------:R-:W-:Y:S01]  /*4e60*/  PLOP3.LUT P1, PT, PT, PT, UP0, 0x40, 0x0 ;  /* 0x000000000000781c */ /* 0x000fe20003f2e808 */
[----:B------:R-:W-:Y:S01]  /*4e70*/  UISETP.NE.AND UP0, UPT, UR21, URZ, UPT ;  /* 0x0000003f1500728c */ /* 0x000fe2000bf05270 */
[----:B------:R-:W-:Y:S01]  /*4e80*/  ISETP.GT.AND P6, PT, R3, 0x28, P6 ;  /* 0x000000280300780c */ /* 0x000fe200037c4270 */
[----:B------:R-:W2:Y:S01]  /*4e90*/  MUFU.TANH R49, R17 ;  /* 0x0000001100317308 */ /* 0x000ea20000002400 */
[----:B------:R-:W-:-:S02]  /*4ea0*/  FSEL R45, R45, -INF , !P5 ;  /* 0xff8000002d2d7808 */ /* 0x000fc40006800000 */
[----:B------:R-:W-:Y:S01]  /*4eb0*/  PLOP3.LUT P5, PT, PT, PT, UP1, 0x40, 0x0 ;  /* 0x000000000000781c */ /* 0x000fe20003fae818 */
[----:B------:R-:W-:Y:S01]  /*4ec0*/  UISETP.NE.AND UP1, UPT, UR5, URZ, UPT ;  /* 0x0000003f0500728c */ /* 0x000fe2000bf25270 */
[C---:B------:R-:W-:Y:S01]  /*4ed0*/  ISETP.GT.AND P0, PT, R3.reuse, 0x21, P0 ;  /* 0x000000210300780c */ /* 0x040fe20000704270 */
[----:B-1----:R-:W-:Y:S01]  /*4ee0*/  FMUL.FTZ R6, R156, c[0x0][0x320] ;  /* 0x0000c8009c067a20 */ /* 0x002fe20000410000 */
[C---:B------:R-:W-:Y:S01]  /*4ef0*/  ISETP.GT.AND P2, PT, R3.reuse, 0x19, P2 ;  /* 0x000000190300780c */ /* 0x040fe20001744270 */
[----:B------:R-:W1:Y:S01]  /*4f00*/  MUFU.TANH R53, R16 ;  /* 0x0000001000357308 */ /* 0x000e620000002400 */
[----:B------:R-:W-:Y:S02]  /*4f10*/  ISETP.GT.AND P1, PT, R3, 0x20, P1 ;  /* 0x000000200300780c */ /* 0x000fe40000f24270 */
[C---:B------:R-:W-:Y:S02]  /*4f20*/  ISETP.LT.OR P6, PT, R5.reuse, 0x29, P6 ;  /* 0x000000290500780c */ /* 0x040fe400037c1670 */
[----:B------:R-:W-:-:S02]  /*4f30*/  ISETP.LT.OR P0, PT, R5, 0x22, P0 ;  /* 0x000000220500780c */ /* 0x000fc40000701670 */
[C---:B------:R-:W-:Y:S01]  /*4f40*/  ISETP.LT.OR P2, PT, R5.reuse, 0x1a, P2 ;  /* 0x0000001a0500780c */ /* 0x040fe20001741670 */
[----:B------:R5:W1:Y:S01]  /*4f50*/  MUFU.TANH R58, R6 ;  /* 0x00000006003a7308 */ /* 0x000a620000002400 */
[----:B------:R-:W-:Y:S02]  /*4f60*/  ISETP.LT.OR P1, PT, R5, 0x21, P1 ;  /* 0x000000210500780c */ /* 0x000fe40000f21670 */
[----:B------:R-:W-:Y:S02]  /*4f70*/  FSEL R112, R37, -INF , !P6 ;  /* 0xff80000025707808 */ /* 0x000fe40007000000 */
[----:B------:R-:W-:Y:S01]  /*4f80*/  PLOP3.LUT P6, PT, PT, PT, UP1, 0x40, 0x0 ;  /* 0x000000000000781c */ /* 0x000fe20003fce818 */
[----:B------:R-:W-:Y:S01]  /*4f90*/  UISETP.NE.AND UP1, UPT, UR38, URZ, UPT ;  /* 0x0000003f2600728c */ /* 0x000fe2000bf25270 */
[----:B------:R-:W-:Y:S01]  /*4fa0*/  FSEL R82, R41, -INF , !P0 ;  /* 0xff80000029527808 */ /* 0x000fe20004000000 */
[----:B------:R-:W1:Y:S01]  /*4fb0*/  MUFU.TANH R42, R15 ;  /* 0x0000000f002a7308 */ /* 0x000e620000002400 */
[----:B------:R-:W-:-:S02]  /*4fc0*/  FSEL R44, R44, -INF , !P2 ;  /* 0xff8000002c2c7808 */ /* 0x000fc40005000000 */
[----:B------:R-:W-:Y:S02]  /*4fd0*/  FSEL R80, R43, -INF , !P1 ;  /* 0xff8000002b507808 */ /* 0x000fe40004800000 */
[----:B------:R-:W-:Y:S01]  /*4fe0*/  PLOP3.LUT P0, PT, PT, PT, UP2, 0x40, 0x0 ;  /* 0x000000000000781c */ /* 0x000fe20003f0e828 */
[----:B------:R-:W-:Y:S01]  /*4ff0*/  UISETP.NE.AND UP2, UPT, UR39, URZ, UPT ;  /* 0x0000003f2700728c */ /* 0x000fe2000bf45270 */
[----:B------:R-:W-:Y:S01]  /*5000*/  PLOP3.LUT P2, PT, PT, PT, UP0, 0x40, 0x0 ;  /* 0x000000000000781c */ /* 0x000fe20003f4e808 */
[----:B-----5:R-:W-:Y:S01]  /*5010*/  FMUL.FTZ R6, R144, c[0x0][0x320] ;  /* 0x0000c80090067a20 */ /* 0x020fe20000410000 */
[----:B------:R-:W-:Y:S01]  /*5020*/  PLOP3.LUT P1, PT, PT, PT, UP3, 0x40, 0x0 ;  /* 0x000000000000781c */ /* 0x000fe20003f2e838 */
[----:B------:R-:W-:Y:S01]  /*5030*/  UISETP.NE.AND UP0, UPT, UR4, URZ, UPT ;  /* 0x0000003f0400728c */ /* 0x000fe2000bf05270 */
[C---:B------:R-:W-:Y:S01]  /*5040*/  ISETP.GT.AND P6, PT, R3.reuse, 0x39, P6 ;  /* 0x000000390300780c */ /* 0x040fe200037c4270 */
[----:B------:R5:W1:Y:S01]  /*5050*/  MUFU.TANH R60, R6 ;  /* 0x00000006003c7308 */ /* 0x000a620000002400 */
[C---:B------:R-:W-:Y:S01]  /*5060*/  ISETP.GT.AND P0, PT, R3.reuse, 0x38, P0 ;  /* 0x000000380300780c */ /* 0x040fe20000704270 */
[----:B------:R-:W-:Y:S01]  /*5070*/  UISETP.NE.AND UP3, UPT, UR40, URZ, UPT ;  /* 0x0000003f2800728c */ /* 0x000fe2000bf65270 */
[----:B------:R-:W-:-:S02]  /*5080*/  ISETP.GT.AND P5, PT, R3, 0x29, P5 ;  /* 0x000000290300780c */ /* 0x000fc40002fa4270 */
[C---:B------:R-:W-:Y:S02]  /*5090*/  ISETP.GT.AND P2, PT, R3.reuse, 0x30, P2 ;  /* 0x000000300300780c */ /* 0x040fe40001744270 */
[----:B------:R-:W-:Y:S01]  /*50a0*/  ISETP.GT.AND P1, PT, R3, 0x31, P1 ;  /* 0x000000310300780c */ /* 0x000fe20000f24270 */
[----:B------:R-:W1:Y:S01]  /*50b0*/  MUFU.TANH R40, R14 ;  /* 0x0000000e00287308 */ /* 0x000e620000002400 */
[C---:B------:R-:W-:Y:S02]  /*50c0*/  ISETP.LT.OR P6, PT, R5.reuse, 0x3a, P6 ;  /* 0x0000003a0500780c */ /* 0x040fe400037c1670 */
[C---:B------:R-:W-:Y:S02]  /*50d0*/  ISETP.LT.OR P0, PT, R5.reuse, 0x39, P0 ;  /* 0x000000390500780c */ /* 0x040fe40000701670 */
[C---:B------:R-:W-:Y:S02]  /*50e0*/  ISETP.LT.OR P5, PT, R5.reuse, 0x2a, P5 ;  /* 0x0000002a0500780c */ /* 0x040fe40002fa1670 */
[----:B------:R-:W-:Y:S01]  /*50f0*/  ISETP.LT.OR P2, PT, R5, 0x31, P2 ;  /* 0x000000310500780c */ /* 0x000fe20001741670 */
[----:B-----5:R-:W-:Y:S01]  /*5100*/  FMUL.FTZ R6, R145, c[0x0][0x320] ;  /* 0x0000c80091067a20 */ /* 0x020fe20000410000 */
[----:B------:R-:W-:Y:S01]  /*5110*/  ISETP.LT.OR P1, PT, R5, 0x32, P1 ;  /* 0x000000320500780c */ /* 0x000fe20000f21670 */
[----:B------:R-:W1:Y:S01]  /*5120*/  MUFU.TANH R39, R13 ;  /* 0x0000000d00277308 */ /* 0x000e620000002400 */
[----:B------:R-:W-:-:S02]  /*5130*/  FSEL R134, R32, -INF , !P6 ;  /* 0xff80000020867808 */ /* 0x000fc40007000000 */
[----:B------:R-:W-:Y:S02]  /*5140*/  FSEL R130, R22, -INF , !P0 ;  /* 0xff80000016827808 */ /* 0x000fe40004000000 */
[----:B------:R-:W-:Y:S02]  /*5150*/  FSEL R119, R36, -INF , !P5 ;  /* 0xff80000024777808 */ /* 0x000fe40006800000 */
[----:B------:R-:W-:Y:S01]  /*5160*/  FSEL R129, R35, -INF , !P2 ;  /* 0xff80000023817808 */ /* 0x000fe20005000000 */
[----:B------:R5:W1:Y:S01]  /*5170*/  MUFU.TANH R57, R6 ;  /* 0x0000000600397308 */ /* 0x000a620000002400 */
[----:B------:R-:W-:Y:S02]  /*5180*/  FSEL R131, R34, -INF , !P1 ;  /* 0xff80000022837808 */ /* 0x000fe40004800000 */
[----:B------:R-:W-:Y:S02]  /*5190*/  PLOP3.LUT P0, PT, PT, PT, UP4, 0x40, 0x0 ;  /* 0x000000000000781c */ /* 0x000fe40003f0e848 */
[----:B------:R-:W-:Y:S01]  /*51a0*/  PLOP3.LUT P5, PT, PT, PT, UP0, 0x40, 0x0 ;  /* 0x000000000000781c */ /* 0x000fe20003fae808 */
[----:B------:R-:W-:Y:S01]  /*51b0*/  UISETP.NE.AND UP0, UPT, UR37, URZ, UPT ;  /* 0x0000003f2500728c */ /* 0x000fe2000bf05270 */
[----:B------:R-:W-:Y:S01]  /*51c0*/  PLOP3.LUT P2, PT, PT, PT, UP6, 0x40, 0x0 ;  /* 0x000000000000781c */ /* 0x000fe20003f4e868 */
[----:B------:R-:W-:Y:S01]  /*51d0*/  UP2UR UR37, UPR, URZ, 0x40 ;  /* 0x000000403f257883 */ /* 0x000fe20008000000 */
[----:B------:R-:W-:Y:S01]  /*51e0*/  PLOP3.LUT P1, PT, PT, PT, UP5, 0x40, 0x0 ;  /* 0x000000000000781c */ /* 0x000fe20003f2e858 */
[----:B------:R-:W-:Y:S01]  /*51f0*/  UISETP.NE.AND UP6, UPT, UR34, URZ, UPT ;  /* 0x0000003f2200728c */ /* 0x000fe2000bfc5270 */
[C---:B------:R-:W-:Y:S01]  /*5200*/  ISETP.GT.AND P0, PT, R3.reuse, 0x49, P0 ;  /* 0x000000490300780c */ /* 0x040fe20000704270 */
[----:B------:R-:W1:Y:S01]  /*5210*/  MUFU.TANH R38, R12 ;  /* 0x0000000c00267308 */ /* 0x000e620000002400 */
[----:B------:R-:W-:-:S02]  /*5220*/  ISETP.GT.AND P5, PT, R3, 0x40, P5 ;  /* 0x000000400300780c */ /* 0x000fc40002fa4270 */
[----:B------:R-:W-:Y:S01]  /*5230*/  ISETP.GT.AND P2, PT, R3, 0x41, P2 ;  /* 0x000000410300780c */ /* 0x000fe20001744270 */
[----:B-----5:R-:W-:Y:S01]  /*5240*/  FMUL.FTZ R6, R169, c[0x0][0x320] ;  /* 0x0000c800a9067a20 */ /* 0x020fe20000410000 */
[----:B------:R-:W-:Y:S02]  /*5250*/  ISETP.GT.AND P1, PT, R3, 0x48, P1 ;  /* 0x000000480300780c */ /* 0x000fe40000f24270 */
[C---:B------:R-:W-:Y:S01]  /*5260*/  ISETP.LT.OR P0, PT, R5.reuse, 0x4a, P0 ;  /* 0x0000004a0500780c */ /* 0x040fe20000701670 */
[----:B------:R5:W1:Y:S01]  /*5270*/  MUFU.TANH R48, R6 ;  /* 0x0000000600307308 */ /* 0x000a620000002400 */
[C---:B------:R-:W-:Y:S02]  /*5280*/  ISETP.LT.OR P5, PT, R5.reuse, 0x41, P5 ;  /* 0x000000410500780c */ /* 0x040fe40002fa1670 */
[C---:B------:R-:W-:Y:S02]  /*5290*/  ISETP.LT.OR P2, PT, R5.reuse, 0x42, P2 ;  /* 0x000000420500780c */ /* 0x040fe40001741670 */
[----:B------:R-:W-:-:S02]  /*52a0*/  ISETP.LT.OR P1, PT, R5, 0x49, P1 ;  /* 0x000000490500780c */ /* 0x000fc40000f21670 */
[----:B------:R-:W-:Y:S01]  /*52b0*/  FSEL R230, R31, -INF , !P0 ;  /* 0xff8000001fe67808 */ /* 0x000fe20004000000 */
[----:B------:R-:W1:Y:S01]  /*52c0*/  MUFU.TANH R41, R11 ;  /* 0x0000000b00297308 */ /* 0x000e620000002400 */
[----:B------:R-:W-:Y:S02]  /*52d0*/  FSEL R204, R33, -INF , !P5 ;  /* 0xff80000021cc7808 */ /* 0x000fe40006800000 */
[----:B------:R-:W-:Y:S02]  /*52e0*/  FSEL R228, R30, -INF , !P2 ;  /* 0xff8000001ee47808 */ /* 0x000fe40005000000 */
[----:B------:R-:W-:Y:S02]  /*52f0*/  FSEL R207, R26, -INF , !P1 ;  /* 0xff8000001acf7808 */ /* 0x000fe40004800000 */
[----:B------:R-:W-:Y:S01]  /*5300*/  PLOP3.LUT P0, PT, PT, PT, UP6, 0x40, 0x0 ;  /* 0x000000000000781c */ /* 0x000fe20003f0e868 */
[----:B-----5:R-:W-:Y:S01]  /*5310*/  FMUL.FTZ R6, R157, c[0x0][0x320] ;  /* 0x0000c8009d067a20 */ /* 0x020fe20000410000 */
[----:B------:R-:W-:Y:S01]  /*5320*/  PLOP3.LUT P6, PT, PT, PT, UP3, 0x40, 0x0 ;  /* 0x000000000000781c */ /* 0x000fe20003fce838 */
[----:B------:R-:W1:Y:S01]  /*5330*/  MUFU.TANH R36, R8 ;  /* 0x0000000800247308 */ /* 0x000e620000002400 */
[----:B------:R-:W-:Y:S01]  /*5340*/  PLOP3.LUT P5, PT, PT, PT, UP2, 0x40, 0x0 ;  /* 0x000000000000781c */ /* 0x000fe20003fae828 */
[----:B------:R-:W-:Y:S01]  /*5350*/  UISETP.NE.AND UP6, UPT, UR37, URZ, UPT ;  /* 0x0000003f2500728c */ /* 0x000fe2000bfc5270 */
[----:B------:R-:W-:-:S02]  /*5360*/  PLOP3.LUT P2, PT, PT, PT, UP1, 0x40, 0x0 ;  /* 0x000000000000781c */ /* 0x000fc40003f4e818 */
[----:B------:R-:W-:Y:S02]  /*5370*/  PLOP3.LUT P1, PT, PT, PT, UP0, 0x40, 0x0 ;  /* 0x000000000000781c */ /* 0x000fe40003f2e808 */
[C---:B------:R-:W-:Y:S01]  /*5380*/  ISETP.GT.AND P6, PT, R3.reuse, 0x50, P6 ;  /* 0x000000500300780c */ /* 0x040fe200037c4270 */
[----:B------:R5:W1:Y:S01]  /*5390*/  MUFU.TANH R50, R6 ;  /* 0x0000000600327308 */ /* 0x000a620000002400 */
[C---:B------:R-:W-:Y:S02]  /*53a0*/  ISETP.GT.AND P5, PT, R3.reuse, 0x51, P5 ;  /* 0x000000510300780c */ /* 0x040fe40002fa4270 */
[C---:B------:R-:W-:Y:S02]  /*53b0*/  ISETP.GT.AND P2, PT, R3.reuse, 0x58, P2 ;  /* 0x000000580300780c */ /* 0x040fe40001744270 */
[----:B------:R-:W-:Y:S01]  /*53c0*/  ISETP.GT.AND P1, PT, R3, 0x59, P1 ;  /* 0x000000590300780c */ /* 0x000fe20000f24270 */
[----:B------:R-:W-:Y:S01]  /*53d0*/  FMUL.FTZ R3, R152, c[0x0][0x320] ;  /* 0x0000c80098037a20 */ /* 0x000fe20000410000 */
[C---:B------:R-:W-:Y:S01]  /*53e0*/  ISETP.LT.OR P6, PT, R5.reuse, 0x51, P6 ;  /* 0x000000510500780c */ /* 0x040fe200037c1670 */
[----:B------:R-:W1:Y:S01]  /*53f0*/  MUFU.TANH R34, R7 ;  /* 0x0000000700227308 */ /* 0x000e620000002400 */
[----:B------:R-:W-:-:S02]  /*5400*/  ISETP.LT.OR P5, PT, R5, 0x52, P5 ;  /* 0x000000520500780c */ /* 0x000fc40002fa1670 */
[C---:B------:R-:W-:Y:S02]  /*5410*/  ISETP.LT.OR P2, PT, R5.reuse, 0x59, P2 ;  /* 0x000000590500780c */ /* 0x040fe40001741670 */
[----:B------:R-:W-:Y:S02]  /*5420*/  ISETP.LT.OR P1, PT, R5, 0x5a, P1 ;  /* 0x0000005a0500780c */ /* 0x000fe40000f21670 */
[----:B------:R-:W-:Y:S01]  /*5430*/  FSEL R231, R29, -INF , !P6 ;  /* 0xff8000001de77808 */ /* 0x000fe20007000000 */
[----:B-----5:R-:W-:Y:S01]  /*5440*/  FMUL.FTZ R6, R164, c[0x0][0x320] ;  /* 0x0000c800a4067a20 */ /* 0x020fe20000410000 */
[----:B------:R-:W1:Y:S01]  /*5450*/  MUFU.TANH R35, R10 ;  /* 0x0000000a00237308 */ /* 0x000e620000002400 */
[----:B------:R-:W-:Y:S02]  /*5460*/  FSEL R233, R28, -INF , !P5 ;  /* 0xff8000001ce97808 */ /* 0x000fe40006800000 */
[----:B------:R-:W-:Y:S02]  /*5470*/  FSEL R235, R25, -INF , !P2 ;  /* 0xff80000019eb7808 */ /* 0x000fe40005000000 */
[----:B------:R-:W-:-:S03]  /*5480*/  FSEL R236, R67, -INF , !P1 ;  /* 0xff80000043ec7808 */ /* 0x000fc60004800000 */
        /* <DEDUP_REMOVED lines=22> */
.L_x_263:
[----:B------:R-:W-:-:S04]  /*55f0*/  MOV R7, c[0x0][0x32c] ;  /* 0x0000cb0000077a02 */ /* 0x000fc80000000f00 */
[----:B------:R-:W-:-:S13]  /*5600*/  ISETP.NE.AND P0, PT, R7, 0x1, PT ;  /* 0x000000010700780c */ /* 0x000fda0003f05270 */
[----:B------:R-:W-:-:S05]  /*5610*/  @P0 IMAD.HI.U32 R7, R6, c[0x0][0x330], RZ ;  /* 0x0000cc0006070a27 */ /* 0x000fca00078e00ff */
[----:B------:R-:W-:Y:S02]  /*5620*/  @P0 SHF.R.U32.HI R6, RZ, c[0x0][0x334], R7 ;  /* 0x0000cd00ff060a19 */ /* 0x000fe40000011607 */
.L_x_264:
[----:B------:R-:W-:Y:S05]  /*5630*/  BSYNC B0 ;  /* 0x0000000000007941 */ /* 0x000fea0003800000 */
.L_x_262:
[----:B------:R-:W-:-:S05]  /*5640*/  IMAD R6, R6, c[0x0][0x32c], R23 ;  /* 0x0000cb0006067a24 */ /* 0x000fca00078e0217 */
[----:B------:R-:W-:Y:S02]  /*5650*/  IADD3 R7, R6, c[0x0][0x32c], RZ ;  /* 0x0000cb0006077a10 */ /* 0x000fe40007ffe0ff */
[----:B------:R-:W-:Y:S02]  /*5660*/  IMNMX R3, R3, R6, !PT ;  /* 0x0000000603037217 */ /* 0x000fe40007800200 */
[----:B------:R-:W-:Y:S02]  /*5670*/  IMNMX R5, R5, R7, PT ;  /* 0x0000000705057217 */ /* 0x000fe40003800200 */
.L_x_261:
[----:B-1234-:R-:W-:Y:S01]  /*5680*/  FMUL.FTZ R6, R151, c[0x0][0x320] ;  /* 0x0000c80097067a20 */ /* 0x01efe20000410000 */
[----:B------:R-:W-:Y:S01]  /*5690*/  UP2UR UR42, UPR, URZ, 0x20 ;  /* 0x000000203f2a7883 */ /* 0x000fe20008000000 */
[----:B------:R-:W-:Y:S01]  /*56a0*/  FMUL.FTZ R16, R142, c[0x0][0x320] ;  /* 0x0000c8008e107a20 */ /* 0x000fe20000410000 */
[----:B------:R-:W-:Y:S01]  /*56b0*/  UP2UR UR37, UPR, URZ, 0x1 ;  /* 0x000000013f257883 */ /* 0x000fe20008000000 */
[----:B------:R1:W2:Y:S01]  /*56c0*/  MUFU.TANH R31, R6 ;  /* 0x00000006001f7308 */ /* 0x0002a20000002400 */
[----:B------:R-:W-:Y:S01]  /*56d0*/  UISETP.NE.AND UP5, UPT, UR32, URZ, UPT ;  /* 0x0000003f2000728c */ /* 0x000fe2000bfa5270 */
[----:B------:R-:W-:Y:S01]  /*56e0*/  FMUL.FTZ R12, R147, c[0x0][0x320] ;  /* 0x0000c800930c7a20 */ /* 0x000fe20000410000 */
[----:B------:R-:W-:Y:S01]  /*56f0*/  UISETP.NE.AND UP0, UPT, UR33, URZ, UPT ;  /* 0x0000003f2100728c */ /* 0x000fe2000bf05270 */
[----:B------:R-:W-:Y:S01]  /*5700*/  FMUL.FTZ R11, R174, c[0x0][0x320] ;  /* 0x0000c800ae0b7a20 */ /* 0x000fe20000410000 */
[----:B------:R-:W-:Y:S01]  /*5710*/  UP2UR UR40, UPR, URZ, 0x8 ;  /* 0x000000083f287883 */ /* 0x000fe20008000000 */
[----:B------:R-:W-:Y:S01]  /*5720*/  FMUL.FTZ R15, R143, c[0x0][0x320] ;  /* 0x0000c8008f0f7a20 */ /* 0x000fe20000410000 */
[----:B------:R-:W-:Y:S01]  /*5730*/  PLOP3.LUT P5, PT, PT, PT, UP5, 0x40, 0x0 ;  /* 0x000000000000781c */ /* 0x000fe20003fae858 */
[----:B------:R-:W-:Y:S01]  /*5740*/  UISETP.NE.AND UP3, UPT, UR29, URZ, UPT ;  /* 0x0000003f1d00728c */ /* 0x000fe2000bf65270 */
[----:B------:R-:W-:Y:S01]  /*5750*/  PLOP3.LUT P6, PT, PT, PT, UP0, 0x40, 0x0 ;  /* 0x000000000000781c */ /* 0x000fe20003fce808 */
[----:B------:R-:W-:Y:S01]  /*5760*/  UP2UR UR41, UPR, URZ, 0x10 ;  /* 0x000000103f297883 */ /* 0x000fe20008000000 */
[C---:B------:R-:W-:Y:S01]  /*5770*/  ISETP.GT.AND P5, PT, R3.reuse, 0x1, P5 ;  /* 0x000000010300780c */ /* 0x040fe20002fa4270 */
[----:B------:R-:W-:Y:S01]  /*5780*/  UP2UR UR38, UPR, URZ, 0x2 ;  /* 0x000000023f267883 */ /* 0x000fe20008000000 */
[----:B------:R-:W-:Y:S01]  /*5790*/  ISETP.GT.AND P6, PT, R3, RZ, P6 ;  /* 0x000000ff0300720c */ /* 0x000fe200037c4270 */
[----:B------:R-:W-:Y:S01]  /*57a0*/  UISETP.NE.AND UP4, UPT, UR31, URZ, UPT ;  /* 0x0000003f1f00728c */ /* 0x000fe2000bf85270 */
[----:B------:R-:W-:Y:S01]  /*57b0*/  PLOP3.LUT P0, PT, PT, PT, UP3, 0x40, 0x0 ;  /* 0x000000000000781c */ /* 0x000fe20003f0e838 */
[----:B-1----:R-:W-:Y:S01]  /*57c0*/  FMUL.FTZ R6, R171, c[0x0][0x320] ;  /* 0x0000c800ab067a20 */ /* 0x002fe20000410000 */
[----:B------:R-:W-:Y:S01]  /*57d0*/  UISETP.NE.AND UP1, UPT, UR30, URZ, UPT ;  /* 0x0000003f1e00728c */ /* 0x000fe2000bf25270 */
[C---:B------:R-:W-:Y:S01]  /*57e0*/  ISETP.LT.OR P6, PT, R5.reuse, 0x1, P6 ;  /* 0x000000010500780c */ /* 0x040fe200037c1670 */
[----:B------:R-:W-:Y:S01]  /*57f0*/  UP2UR UR39, UPR, URZ, 0x4 ;  /* 0x000000043f277883 */ /* 0x000fe20008000000 */
[----:B------:R1:W3:Y:S01]  /*5800*/  MUFU.TANH R29, R6 ;  /* 0x00000006001d7308 */ /* 0x0002e20000002400 */
[----:B------:R-:W-:Y:S01]  /*5810*/  UISETP.NE.AND UP2, UPT, UR28, URZ, UPT ;  /* 0x0000003f1c00728c */ /* 0x000fe2000bf45270 */
[----:B------:R-:W-:Y:S01]  /*5820*/  ISETP.LT.OR P5, PT, R5, 0x2, P5 ;  /* 0x000000020500780c */ /* 0x000fe20002fa1670 */
[----:B------:R-:W-:Y:S01]  /*5830*/  UISETP.NE.AND UP0, UPT, UR27, URZ, UPT ;  /* 0x0000003f1b00728c */ /* 0x000fe2000bf05270 */
[----:B------:R-:W-:Y:S01]  /*5840*/  PLOP3.LUT P2, PT, PT, PT, UP4, 0x40, 0x0 ;  /* 0x000000000000781c */ /* 0x000fe20003f4e848 */
[----:B------:R-:W-:Y:S01]  /*5850*/  UISETP.NE.AND UP3, UPT, UR26, URZ, UPT ;  /* 0x0000003f1a00728c */ /* 0x000fe2000bf65270 */
[----:B------:R-:W-:Y:S01]  /*5860*/  PLOP3.LUT P1, PT, PT, PT, UP1, 0x40, 0x0 ;  /* 0x000000000000781c */ /* 0x000fe20003f2e818 */
[----:B------:R-:W-:Y:S01]  /*5870*/  UISETP.NE.AND UP1, UPT, UR25, URZ, UPT ;  /* 0x0000003f1900728c */ /* 0x000fe2000bf25270 */
[----:B------:R-:W-:Y:S01]  /*5880*/  ISETP.GT.AND P0, PT, R3, 0x10, P0 ;  /* 0x000000100300780c */ /* 0x000fe20000704270 */
[----:B------:R-:W4:Y:S01]  /*5890*/  MUFU.TANH R138, R16 ;  /* 0x00000010008a7308 */ /* 0x000f220000002400 */
[----:B------:R-:W-:Y:S01]  /*58a0*/  FSEL R122, R55, -INF , !P6 ;  /* 0xff800000377a7808 */ /* 0x000fe20007000000 */
[----:B------:R-:W-:Y:S01]  /*58b0*/  UISETP.NE.AND UP4, UPT, UR41, URZ, UPT ;  /* 0x0000003f2900728c */ /* 0x000fe2000bf85270 */
[----:B------:R-:W-:Y:S01]  /*58c0*/  FSEL R124, R48, -INF , !P5 ;  /* 0xff800000307c7808 */ /* 0x000fe20006800000 */
[----:B------:R-:W-:Y:S01]  /*58d0*/  UISETP.NE.AND UP5, UPT, UR42, URZ, UPT ;  /* 0x0000003f2a00728c */ /* 0x000fe2000bfa5270 */
[----:B------:R-:W-:Y:S01]  /*58e0*/  PLOP3.LUT P6, PT, PT, PT, UP2, 0x40, 0x0 ;  /* 0x000000000000781c */ /* 0x000fe20003fce828 */
[----:B------:R-:W-:Y:S01]  /*58f0*/  UISETP.NE.AND UP2, UPT, UR23, URZ, UPT ;  /* 0x0000003f1700728c */ /* 0x000fe2000bf45270 */
[----:B-1----:R-:W-:Y:S01]  /*5900*/  FMUL.FTZ R6, R166, c[0x0][0x320] ;  /* 0x0000c800a6067a20 */ /* 0x002fe20000410000 */
[----:B------:R-:W-:Y:S01]  /*5910*/  PLOP3.LUT P5, PT, PT, PT, UP0, 0x40, 0x0 ;  /* 0x000000000000781c */ /* 0x000fe20003fae808 */
[----:B------:R-:W-:Y:S01]  /*5920*/  UISETP.NE.AND UP0, UPT, UR24, URZ, UPT ;  /* 0x0000003f1800728c */ /* 0x000fe2000bf05270 */
[C---:B------:R-:W-:Y:S01]  /*5930*/  ISETP.GT.AND P2, PT, R3.reuse, 0x8, P2 ;  /* 0x000000080300780c */ /* 0x040fe20001744270 */
[----:B------:R1:W1:Y:S01]  /*5940*/  MUFU.TANH R28, R6 ;  /* 0x00000006001c7308 */ /* 0x0002620000002400 */
[----:B------:R-:W-:Y:S01]  /*5950*/  ISETP.GT.AND P1, PT, R3, 0x9, P1 ;  /* 0x000000090300780c */ /* 0x000fe20000f24270 */
[----:B------:R-:W-:Y:S01]  /*5960*/  FMUL.FTZ R9, R115, c[0x0][0x320] ;  /* 0x0000c80073097a20 */ /* 0x000fe20000410000 */
[----:B------:R-:W-:Y:S01]  /*5970*/  ISETP.LT.OR P0, PT, R5, 0x11, P0 ;  /* 0x000000110500780c */ /* 0x000fe20000701670 */
[----:B------:R-:W-:Y:S01]  /*5980*/  FMUL.FTZ R14, R150, c[0x0][0x320] ;  /* 0x0000c800960e7a20 */ /* 0x000fe20000410000 */
[----:B------:R-:W-:Y:S01]  /*5990*/  ISETP.GT.AND P6, PT, R3, 0x11, P6 ;  /* 0x000000110300780c */ /* 0x000fe200037c4270 */
[----:B------:R-:W-:Y:S01]  /*59a0*/  FMUL.FTZ R13, R146, c[0x0][0x320] ;  /* 0x0000c800920d7a20 */ /* 0x000fe20000410000 */
[C---:B------:R-:W-:Y:S01]  /*59b0*/  ISETP.LT.OR P2, PT, R5.reuse, 0x9, P2 ;  /* 0x000000090500780c */ /* 0x040fe20001741670 */
[----:B------:R-:W2:Y:S01]  /*59c0*/  MUFU.TANH R16, R12 ;  /* 0x0000000c00107308 */ /* 0x000ea20000002400 */
[----:B------:R-:W-:Y:S01]  /*59d0*/  ISETP.LT.OR P1, PT, R5, 0xa, P1 ;  /* 0x0000000a0500780c */ /* 0x000fe20000f21670 */
[----:B------:R-:W-:Y:S01]  /*59e0*/  FMUL.FTZ R8, R179, c[0x0][0x320] ;  /* 0x0000c800b3087a20 */ /* 0x000fe20000410000 */
[----:B------:R-:W-:Y:S01]  /*59f0*/  FSEL R132, R40, -INF , !P0 ;  /* 0xff80000028847808 */ /* 0x000fe20004000000 */
[----:B------:R-:W-:Y:S01]  /*5a00*/  FMUL.FTZ R10, R114, c[0x0][0x320] ;  /* 0x0000c800720a7a20 */ /* 0x000fe20000410000 */
[----:B------:R-:W-:Y:S01]  /*5a10*/  PLOP3.LUT P0, PT, PT, PT, UP0, 0x40, 0x0 ;  /* 0x000000000000781c */ /* 0x000fe20003f0e808 */
[----:B------:R-:W-:Y:S01]  /*5a20*/  UISETP.NE.AND UP0, UPT, UR21, URZ, UPT ;  /* 0x0000003f1500728c */ /* 0x000fe2000bf05270 */
[----:B------:R-:W-:Y:S01]  /*5a30*/  ISETP.LT.OR P6, PT, R5, 0x12, P6 ;  /* 0x000000120500780c */ /* 0x000fe200037c1670 */
[----:B-1----:R-:W-:Y:S01]  /*5a40*/  FMUL.FTZ R6, R154, c[0x0][0x320] ;  /* 0x0000c8009a067a20 */ /* 0x002fe20000410000 */
[----:B------:R-:W-:Y:S01]  /*5a50*/  FSEL R127, R47, -INF , !P2 ;  /* 0xff8000002f7f7808 */ /* 0x000fe20005000000 */
[----:B------:R-:W1:Y:S01]  /*5a60*/  MUFU.TANH R12, R11 ;  /* 0x0000000b000c7308 */ /* 0x000e620000002400 */
[----:B------:R-:W-:Y:S01]  /*5a70*/  FSEL R128, R32, -INF , !P1 ;  /* 0xff80000020807808 */ /* 0x000fe20004800000 */
[----:B------:R-:W-:Y:S01]  /*5a80*/  FMUL.FTZ R7, R178, c[0x0][0x320] ;  /* 0x0000c800b2077a20 */ /* 0x000fe20000410000 */
[----:B------:R-:W-:Y:S01]  /*5a90*/  PLOP3.LUT P2, PT, PT, PT, UP3, 0x40, 0x0 ;  /* 0x000000000000781c */ /* 0x000fe20003f4e838 */
[----:B------:R-:W-:Y:S01]  /*5aa0*/  UISETP.NE.AND UP3, UPT, UR20, URZ, UPT ;  /* 0x0000003f1400728c */ /* 0x000fe2000bf65270 */
[----:B------:R-:W-:Y:S01]  /*5ab0*/  PLOP3.LUT P1, PT, PT, PT, UP1, 0x40, 0x0 ;  /* 0x000000000000781c */ /* 0x000fe20003f2e818 */
[----:B------:R-:W-:Y:S01]  /*5ac0*/  UISETP.NE.AND UP1, UPT, UR22, URZ, UPT ;  /* 0x0000003f1600728c */ /* 0x000fe2000bf25270 */
[C---:B------:R-:W-:Y:S01]  /*5ad0*/  ISETP.GT.AND P0, PT, R3.reuse, 0x21, P0 ;  /* 0x000000210300780c */ /* 0x040fe20000704270 */
[----:B------:R5:W1:Y:S01]  /*5ae0*/  MUFU.TANH R37, R6 ;  /* 0x0000000600257308 */ /* 0x000a620000002400 */
[----:B------:R-:W-:Y:S01]  /*5af0*/  FSEL R133, R34, -INF , !P6 ;  /* 0xff80000022857808 */ /* 0x000fe20007000000 */
[----:B------:R-:W-:Y:S01]  /*5b00*/  FMUL.FTZ R17, R170, c[0x0][0x320] ;  /* 0x0000c800aa117a20 */ /* 0x000fe20000410000 */
[----:B------:R-:W-:Y:S01]  /*5b10*/  PLOP3.LUT P6, PT, PT, PT, UP2, 0x40, 0x0 ;  /* 0x000000000000781c */ /* 0x000fe20003fce828 */
[----:B------:R-:W-:Y:S01]  /*5b20*/  UISETP.NE.AND UP2, UPT, UR19, URZ, UPT ;  /* 0x0000003f1300728c */ /* 0x000fe2000bf45270 */
[----:B------:R-:W-:-:S02]  /*5b30*/  ISETP.GT.AND P5, PT, R3, 0x18, P5 ;  /* 0x000000180300780c */ /* 0x000fc40002fa4270 */
[C---:B------:R-:W-:Y:S01]  /*5b40*/  ISETP.GT.AND P2, PT, R3.reuse, 0x19, P2 ;  /* 0x000000190300780c */ /* 0x040fe20001744270 */
[----:B------:R-:W1:Y:S01]  /*5b50*/  MUFU.TANH R140, R15 ;  /* 0x0000000f008c7308 */ /* 0x000e620000002400 */
[----:B------:R-:W-:Y:S02]  /*5b60*/  ISETP.GT.AND P1, PT, R3, 0x20, P1 ;  /* 0x000000200300780c */ /* 0x000fe40000f24270 */
[C---:B------:R-:W-:Y:S02]  /*5b70*/  ISETP.LT.OR P0, PT, R5.reuse, 0x22, P0 ;  /* 0x000000220500780c */ /* 0x040fe40000701670 */
[C---:B------:R-:W-:Y:S02]  /*5b80*/  ISETP.LT.OR P5, PT, R5.reuse, 0x19, P5 ;  /* 0x000000190500780c */ /* 0x040fe40002fa1670 */
[C---:B------:R-:W-:Y:S01]  /*5b90*/  ISETP.LT.OR P2, PT, R5.reuse, 0x1a, P2 ;  /* 0x0000001a0500780c */ /* 0x040fe20001741670 */
[----:B-----5:R-:W-:Y:S01]  /*5ba0*/  FMUL.FTZ R6, R110, c[0x0][0x320] ;  /* 0x0000c8006e067a20 */ /* 0x020fe20000410000 */
[----:B------:R-:W-:Y:S01]  /*5bb0*/  ISETP.LT.OR P1, PT, R5, 0x21, P1 ;  /* 0x000000210500780c */ /* 0x000fe20000f21670 */
[----:B------:R-:W1:Y:S01]  /*5bc0*/  MUFU.TANH R15, R14 ;  /* 0x0000000e000f7308 */ /* 0x000e620000002400 */
[----:B------:R-:W-:-:S02]  /*5bd0*/  FSEL R189, R59, -INF , !P0 ;  /* 0xff8000003bbd7808 */ /* 0x000fc40004000000 */
[----:B------:R-:W-:Y:S01]  /*5be0*/  PLOP3.LUT P0, PT, PT, PT, UP2, 0x40, 0x0 ;  /* 0x000000000000781c */ /* 0x000fe20003f0e828 */
[----:B------:R-:W-:Y:S01]  /*5bf0*/  UISETP.NE.AND UP2, UPT, UR39, URZ, UPT ;  /* 0x0000003f2700728c */ /* 0x000fe2000bf45270 */
[----:B------:R-:W-:Y:S02]  /*5c00*/  FSEL R144, R46, -INF , !P5 ;  /* 0xff8000002e907808 */ /* 0x000fe40006800000 */
[----:B------:R-:W-:Y:S01]  /*5c10*/  FSEL R145, R42, -INF , !P2 ;  /* 0xff8000002a917808 */ /* 0x000fe20005000000 */
[----:B------:R5:W1:Y:S01]  /*5c20*/  MUFU.TANH R67, R6 ;  /* 0x0000000600437308 */ /* 0x000a620000002400 */
[----:B------:R-:W-:Y:S02]  /*5c30*/  FSEL R190, R61, -INF , !P1 ;  /* 0xff8000003dbe7808 */ /* 0x000fe40004800000 */
[----:B------:R-:W-:Y:S01]  /*5c40*/  PLOP3.LUT P5, PT, PT, PT, UP1, 0x40, 0x0 ;  /* 0x000000000000781c */ /* 0x000fe20003fae818 */
[----:B------:R-:W-:Y:S01]  /*5c50*/  UISETP.NE.AND UP1, UPT, UR5, URZ, UPT ;  /* 0x0000003f0500728c */ /* 0x000fe2000bf25270 */
[----:B------:R-:W-:Y:S01]  /*5c60*/  PLOP3.LUT P2, PT, PT, PT, UP0, 0x40, 0x0 ;  /* 0x000000000000781c */ /* 0x000fe20003f4e808 */
[----:B------:R-:W-:Y:S01]  /*5c70*/  UISETP.NE.AND UP0, UPT, UR4, URZ, UPT ;  /* 0x0000003f0400728c */ /* 0x000fe2000bf05270 */
[----:B------:R-:W-:Y:S01]  /*5c80*/  PLOP3.LUT P1, PT, PT, PT, UP3, 0x40, 0x0 ;  /* 0x000000000000781c */ /* 0x000fe20003f2e838 */
[----:B------:R-:W-:Y:S01]  /*5c90*/  UISETP.NE.AND UP3, UPT, UR40, URZ, UPT ;  /* 0x0000003f2800728c */ /* 0x000fe2000bf65270 */
[C---:B------:R-:W-:Y:S01]  /*5ca0*/  ISETP.GT.AND P0, PT, R3.reuse, 0x38, P0 ;  /* 0x000000380300780c */ /* 0x040fe20000704270 */
[----:B------:R-:W1:Y:S01]  /*5cb0*/  MUFU.TANH R14, R7 ;  /* 0x00000007000e7308 */ /* 0x000e620000002400 */
[----:B------:R-:W-:-:S02]  /*5cc0*/  ISETP.GT.AND P6, PT, R3, 0x28, P6 ;  /* 0x000000280300780c */ /* 0x000fc400037c4270 */
[C---:B------:R-:W-:Y:S02]  /*5cd0*/  ISETP.GT.AND P5, PT, R3.reuse, 0x29, P5 ;  /* 0x000000290300780c */ /* 0x040fe40002fa4270 */
[----:B------:R-:W-:Y:S01]  /*5ce0*/  ISETP.GT.AND P2, PT, R3, 0x30, P2 ;  /* 0x000000300300780c */ /* 0x000fe20001744270 */
[----:B-----5:R-:W-:Y:S01]  /*5cf0*/  FMUL.FTZ R6, R111, c[0x0][0x320] ;  /* 0x0000c8006f067a20 */ /* 0x020fe20000410000 */
[----:B------:R-:W-:Y:S01]  /*5d00*/  ISETP.GT.AND P1, PT, R3, 0x31, P1 ;  /* 0x000000310300780c */ /* 0x000fe20000f24270 */
[----:B------:R-:W1:Y:S01]  /*5d10*/  MUFU.TANH R13, R13 ;  /* 0x0000000d000d7308 */ /* 0x000e620000002400 */
[C---:B------:R-:W-:Y:S02]  /*5d20*/  ISETP.LT.OR P0, PT, R5.reuse, 0x39, P0 ;  /* 0x000000390500780c */ /* 0x040fe40000701670 */
[C---:B------:R-:W-:Y:S02]  /*5d30*/  ISETP.LT.OR P6, PT, R5.reuse, 0x29, P6 ;  /* 0x000000290500780c */ /* 0x040fe400037c1670 */
[----:B------:R-:W-:-:S02]  /*5d40*/  ISETP.LT.OR P5, PT, R5, 0x2a, P5 ;  /* 0x0000002a0500780c */ /* 0x000fc40002fa1670 */
[C---:B------:R-:W-:Y:S01]  /*5d50*/  ISETP.LT.OR P2, PT, R5.reuse, 0x31, P2 ;  /* 0x000000310500780c */ /* 0x040fe20001741670 */
[----:B------:R5:W1:Y:S01]  /*5d60*/  MUFU.TANH R139, R6 ;  /* 0x00000006008b7308 */ /* 0x000a620000002400 */
[----:B------:R-:W-:Y:S02]  /*5d70*/  ISETP.LT.OR P1, PT, R5, 0x32, P1 ;  /* 0x000000320500780c */ /* 0x000fe40000f21670 */
[----:B------:R-:W-:Y:S02]  /*5d80*/  FSEL R206, R30, -INF , !P0 ;  /* 0xff8000001ece7808 */ /* 0x000fe40004000000 */
[----:B------:R-:W-:Y:S02]  /*5d90*/  PLOP3.LUT P0, PT, PT, PT, UP4, 0x40, 0x0 ;  /* 0x000000000000781c */ /* 0x000fe40003f0e848 */
[----:B------:R-:W-:Y:S01]  /*5da0*/  FSEL R188, R58, -INF , !P6 ;  /* 0xff8000003abc7808 */ /* 0x000fe20007000000 */
[----:B------:R-:W1:Y:S01]  /*5db0*/  MUFU.TANH R59, R10 ;  /* 0x0000000a003b7308 */ /* 0x000e620000002400 */
[----:B------:R-:W-:-:S02]  /*5dc0*/  FSEL R187, R50, -INF , !P5 ;  /* 0xff80000032bb7808 */ /* 0x000fc40006800000 */
[----:B------:R-:W-:Y:S02]  /*5dd0*/  FSEL R203, R39, -INF , !P2 ;  /* 0xff80000027cb7808 */ /* 0x000fe40005000000 */
[----:B------:R-:W-:Y:S02]  /*5de0*/  FSEL R205, R38, -INF , !P1 ;  /* 0xff80000026cd7808 */ /* 0x000fe40004800000 */
[----:B------:R-:W-:Y:S01]  /*5df0*/  PLOP3.LUT P6, PT, PT, PT, UP1, 0x40, 0x0 ;  /* 0x000000000000781c */ /* 0x000fe20003fce818 */
[----:B-----5:R-:W-:Y:S01]  /*5e00*/  FMUL.FTZ R6, R155, c[0x0][0x320] ;  /* 0x0000c8009b067a20 */ /* 0x020fe20000410000 */
[----:B------:R-:W-:Y:S01]  /*5e10*/  PLOP3.LUT P5, PT, PT, PT, UP0, 0x40, 0x0 ;  /* 0x000000000000781c */ /* 0x000fe20003fae808 */
[----:B------:R-:W-:Y:S01]  /*5e20*/  UISETP.NE.AND UP0, UPT, UR37, URZ, UPT ;  /* 0x0000003f2500728c */ /* 0x000fe2000bf05270 */
[----:B------:R-:W-:Y:S01]  /*5e30*/  PLOP3.LUT P2, PT, PT, PT, UP6, 0x40, 0x0 ;  /* 0x000000000000781c */ /* 0x000fe20003f4e868 */
[----:B------:R5:W1:Y:S01]  /*5e40*/  MUFU.TANH R43, R6 ;  /* 0x00000006002b7308 */ /* 0x000a620000002400 */
[----:B------:R-:W-:Y:S01]  /*5e50*/  PLOP3.LUT P1, PT, PT, PT, UP5, 0x40, 0x0 ;  /* 0x000000000000781c */ /* 0x000fe20003f2e858 */
[----:B------:R-:W-:Y:S01]  /*5e60*/  UP2UR UR37, UPR, URZ, 0x40 ;  /* 0x000000403f257883 */ /* 0x000fe20008000000 */
[C---:B------:R-:W-:Y:S01]  /*5e70*/  ISETP.GT.AND P0, PT, R3.reuse, 0x49, P0 ;  /* 0x000000490300780c */ /* 0x040fe20000704270 */
[----:B------:R-:W-:Y:S01]  /*5e80*/  UISETP.NE.AND UP6, UPT, UR34, URZ, UPT ;  /* 0x0000003f2200728c */ /* 0x000fe2000bfc5270 */
[C---:B------:R-:W-:Y:S01]  /*5e90*/  ISETP.GT.AND P6, PT, R3.reuse, 0x39, P6 ;  /* 0x000000390300780c */ /* 0x040fe200037c4270 */
[----:B------:R-:W-:Y:S01]  /*5ea0*/  UISETP.NE.AND UP1, UPT, UR38, URZ, UPT ;  /* 0x0000003f2600728c */ /* 0x000fe2000bf25270 */
[C---:B------:R-:W-:Y:S01]  /*5eb0*/  ISETP.GT.AND P5, PT, R3.reuse, 0x40, P5 ;  /* 0x000000400300780c */ /* 0x040fe20002fa4270 */
[----:B------:R-:W1:Y:S01]  /*5ec0*/  MUFU.TANH R58, R9 ;  /* 0x00000009003a7308 */ /* 0x000e620000002400 */
[----:B------:R-:W-:-:S02]  /*5ed0*/  ISETP.GT.AND P2, PT, R3, 0x41, P2 ;  /* 0x000000410300780c */ /* 0x000fc40001744270 */
[----:B------:R-:W-:Y:S02]  /*5ee0*/  ISETP.GT.AND P1, PT, R3, 0x48, P1 ;  /* 0x000000480300780c */ /* 0x000fe40000f24270 */
[C---:B------:R-:W-:Y:S02]  /*5ef0*/  ISETP.LT.OR P0, PT, R5.reuse, 0x4a, P0 ;  /* 0x0000004a0500780c */ /* 0x040fe40000701670 */
[----:B------:R-:W-:Y:S01]  /*5f00*/  ISETP.LT.OR P6, PT, R5, 0x3a, P6 ;  /* 0x0000003a0500780c */ /* 0x000fe200037c1670 */
[----:B-----5:R-:W-:Y:S01]  /*5f10*/  FMUL.FTZ R6, R175, c[0x0][0x320] ;  /* 0x0000c800af067a20 */ /* 0x020fe20000410000 */
[C---:B------:R-:W-:Y:S01]  /*5f20*/  ISETP.LT.OR P5, PT, R5.reuse, 0x41, P5 ;  /* 0x000000410500780c */ /* 0x040fe20002fa1670 */
[----:B------:R-:W1:Y:S01]  /*5f30*/  MUFU.TANH R9, R8 ;  /* 0x0000000800097308 */ /* 0x000e620000002400 */
[C---:B------:R-:W-:Y:S02]  /*5f40*/  ISETP.LT.OR P2, PT, R5.reuse, 0x42, P2 ;  /* 0x000000420500780c */ /* 0x040fe40001741670 */
[----:B------:R-:W-:-:S02]  /*5f50*/  ISETP.LT.OR P1, PT, R5, 0x49, P1 ;  /* 0x000000490500780c */ /* 0x000fc40000f21670 */
[----:B------:R-:W-:Y:S02]  /*5f60*/  FSEL R244, R53, -INF , !P0 ;  /* 0xff80000035f47808 */ /* 0x000fe40004000000 */
[----:B------:R-:W-:Y:S01]  /*5f70*/  PLOP3.LUT P0, PT, PT, PT, UP6, 0x40, 0x0 ;  /* 0x000000000000781c */ /* 0x000fe20003f0e868 */
[----:B------:R5:W1:Y:S01]  /*5f80*/  MUFU.TANH R27, R6 ;  /* 0x00000006001b7308 */ /* 0x000a620000002400 */
[----:B------:R-:W-:Y:S01]  /*5f90*/  FSEL R229, R62, -INF , !P6 ;  /* 0xff8000003ee57808 */ /* 0x000fe20007000000 */
[----:B------:R-:W-:Y:S01]  /*5fa0*/  UISETP.NE.AND UP6, UPT, UR37, URZ, UPT ;  /* 0x0000003f2500728c */ /* 0x000fe2000bfc5270 */
[----:B------:R-:W-:Y:S02]  /*5fb0*/  FSEL R245, R60, -INF , !P5 ;  /* 0xff8000003cf57808 */ /* 0x000fe40006800000 */
[----:B------:R-:W-:Y:S02]  /*5fc0*/  FSEL R247, R57, -INF , !P2 ;  /* 0xff80000039f77808 */ /* 0x000fe40005000000 */
[----:B------:R-:W-:Y:S01]  /*5fd0*/  FSEL R246, R49, -INF , !P1 ;  /* 0xff80000031f67808 */ /* 0x000fe20004800000 */
[----:B------:R-:W1:Y:S01]  /*5fe0*/  MUFU.TANH R8, R17 ;  /* 0x0000001100087308 */ /* 0x000e620000002400 */
[----:B------:R-:W-:-:S02]  /*5ff0*/  PLOP3.LUT P6, PT, PT, PT, UP3, 0x40, 0x0 ;  /* 0x000000000000781c */ /* 0x000fc40003fce838 */
[----:B------:R-:W-:Y:S02]  /*6000*/  PLOP3.LUT P5, PT, PT, PT, UP2, 0x40, 0x0 ;  /* 0x000000000000781c */ /* 0x000fe40003fae828 */
[----:B------:R-:W-:Y:S02]  /*6010*/  PLOP3.LUT P2, PT, PT, PT, UP1, 0x40, 0x0 ;  /* 0x000000000000781c */ /* 0x000fe40003f4e818 */
[----:B------:R-:W-:Y:S01]  /*6020*/  PLOP3.LUT P1, PT, PT, PT, UP0, 0x40, 0x0 ;  /* 0x000000000000781c */ /* 0x000fe20003f2e808 */
[----:B-----5:R-:W-:Y:S01]  /*6030*/  FMUL.FTZ R6, R167, c[0x0][0x320] ;  /* 0x0000c800a7067a20 */ /* 0x020fe20000410000 */
[C---:B------:R-:W-:Y:S02]  /*6040*/  ISETP.GT.AND P6, PT, R3.reuse, 0x50, P6 ;  /* 0x000000500300780c */ /* 0x040fe400037c4270 */
[C---:B------:R-:W-:Y:S01]  /*6050*/  ISETP.GT.AND P5, PT, R3.reuse, 0x51, P5 ;  /* 0x000000510300780c */ /* 0x040fe20002fa4270 */
[----:B------:R5:W1:Y:S01]  /*6060*/  MUFU.TANH R26, R6 ;  /* 0x00000006001a7308 */ /* 0x000a620000002400 */
[----:B------:R-:W-:-:S02]  /*6070*/  ISETP.GT.AND P2, PT, R3, 0x58, P2 ;  /* 0x000000580300780c */ /* 0x000fc40001744270 */
[----:B------:R-:W-:Y:S02]  /*6080*/  ISETP.GT.AND P1, PT, R3, 0x59, P1 ;  /* 0x000000590300780c */ /* 0x000fe40000f24270 */
[C---:B------:R-:W-:Y:S02]  /*6090*/  ISETP.LT.OR P6, PT, R5.reuse, 0x51, P6 ;  /* 0x000000510500780c */ /* 0x040fe400037c1670 */
[C---:B------:R-:W-:Y:S02]  /*60a0*/  ISETP.LT.OR P5, PT, R5.reuse, 0x52, P5 ;  /* 0x000000520500780c */ /* 0x040fe40002fa1670 */
[C---:B------:R-:W-:Y:S02]  /*60b0*/  ISETP.LT.OR P2, PT, R5.reuse, 0x59, P2 ;  /* 0x000000590500780c */ /* 0x040fe40001741670 */
[----:B------:R-:W-:Y:S02]  /*60c0*/  ISETP.LT.OR P1, PT, R5, 0x5a, P1 ;  /* 0x0000005a0500780c */ /* 0x000fe40000f21670 */
[----:B------:R-:W-:-:S02]  /*60d0*/  FSEL R243, R41, -INF , !P6 ;  /* 0xff80000029f37808 */ /* 0x000fc40007000000 */
[----:B------:R-:W-:Y:S01]  /*60e0*/  FSEL R242, R36, -INF , !P5 ;  /* 0xff80000024f27808 */ /* 0x000fe20006800000 */
[----:B-----5:R-:W-:Y:S01]  /*60f0*/  FMUL.FTZ R6, R159, c[0x0][0x320] ;  /* 0x0000c8009f067a20 */ /* 0x020fe20000410000 */
[----:B------:R-:W-:Y:S02]  /*6100*/  FSEL R249, R33, -INF , !P2 ;  /* 0xff80000021f97808 */ /* 0x000fe40005000000 */
[----:B------:R-:W-:Y:S01]  /*6110*/  FSEL R250, R35, -INF , !P1 ;  /* 0xff80000023fa7808 */ /* 0x000fe20004800000 */
[----:B------:R5:W1:Y:S02]  /*6120*/  MUFU.TANH R25, R6 ;  /* 0x0000000600197308 */ /* 0x000a640000002400 */
[----:B-----5:R-:W-:-:S06]  /*6130*/  FMUL.FTZ R6, R162, c[0x0][0x320] ;  /* 0x0000c800a2067a20 */ /* 0x020fcc0000410000 */
[----:B------:R5:W1:Y:S02]  /*6140*/  MUFU.TANH R24, R6 ;  /* 0x0000000600187308 */ /* 0x000a640000002400 */
[----:B-----5:R-:W-:-:S06]  /*6150*/  FMUL.FTZ R6, R163, c[0x0][0x320] ;  /* 0x0000c800a3067a20 */ /* 0x020fcc0000410000 */
[----:B------:R5:W1:Y:S02]  /*6160*/  MUFU.TANH R22, R6 ;  /* 0x0000000600167308 */ /* 0x000a640000002400 */
[----:B-----5:R-:W-:-:S06]  /*6170*/  FMUL.FTZ R6, R158, c[0x0][0x320] ;  /* 0x0000c8009e067a20 */ /* 0x020fcc0000410000 */
[----:B------:R5:W1:Y:S02]  /*6180*/  MUFU.TANH R11, R6 ;  /* 0x00000006000b7308 */ /* 0x000a640000002400 */
[----:B-----5:R-:W5:Y:S02]  /*6190*/  SHFL.IDX PT, R6, R18, 0x3, 0x1c1f ;  /* 0x007c1f0012067f89 */ /* 0x020f6400000e0000 */
[----:B-----5:R-:W-:-:S05]  /*61a0*/  IMAD.IADD R3, R19, 0x1, R6 ;  /* 0x0000000113037824 */ /* 0x020fca00078e0206 */
[----:B------:R-:W-:Y:S01]  /*61b0*/  IMNMX R5, R3, R20, PT ;  /* 0x0000001403057217 */ /* 0x000fe20003800200 */
[----:B------:R-:W-:Y:S01]  /*61c0*/  IMAD.IADD R3, R21, 0x1, R6 ;  /* 0x0000000115037824 */ /* 0x000fe200078e0206 */
        /* <DEDUP_REMOVED lines=13> */
.L_x_267:
[----:B------:R-:W-:-:S04]  /*62a0*/  MOV R7, c[0x0][0x32c] ;  /* 0x0000cb0000077a02 */ /* 0x000fc80000000f00 */
[----:B------:R-:W-:-:S13]  /*62b0*/  ISETP.NE.AND P0, PT, R7, 0x1, PT ;  /* 0x000000010700780c */ /* 0x000fda0003f05270 */
[----:B------:R-:W-:-:S05]  /*62c0*/  @P0 IMAD.HI.U32 R7, R6, c[0x0][0x330], RZ ;  /* 0x0000cc0006070a27 */ /* 0x000fca00078e00ff */
[----:B------:R-:W-:Y:S02]  /*62d0*/  @P0 SHF.R.U32.HI R6, RZ, c[0x0][0x334], R7 ;  /* 0x0000cd00ff060a19 */ /* 0x000fe40000011607 */
.L_x_268:
[----:B------:R-:W-:Y:S05]  /*62e0*/  BSYNC B0 ;  /* 0x0000000000007941 */ /* 0x000fea0003800000 */
.L_x_266:
[----:B------:R-:W-:-:S05]  /*62f0*/  IMAD R6, R6, c[0x0][0x32c], R23 ;  /* 0x0000cb0006067a24 */ /* 0x000fca00078e0217 */
[----:B------:R-:W-:Y:S02]  /*6300*/  IADD3 R7, R6, c[0x0][0x32c], RZ ;  /* 0x0000cb0006077a10 */ /* 0x000fe40007ffe0ff */
[----:B------:R-:W-:Y:S02]  /*6310*/  IMNMX R3, R3, R6, !PT ;  /* 0x0000000603037217 */ /* 0x000fe40007800200 */
[----:B------:R-:W-:Y:S02]  /*6320*/  IMNMX R5, R5, R7, PT ;  /* 0x0000000705057217 */ /* 0x000fe40003800200 */
.L_x_265:
        /* <DEDUP_REMOVED lines=31> */
[----:B------:R-:W-:Y:S01]  /*6520*/  STL [R1+0x40], R218 ;  /* 0x000040da01007387 */ /* 0x000fe20000100800 */
[----:B------:R-:W-:Y:S01]  /*6530*/  FMNMX.FTZ R72, R83, R72, !PT ;  /* 0x0000004853487209 */ /* 0x000fe20007810000 */
[--C-:B------:R-:W-:Y:S01]  /*6540*/  IMAD R210, R4, 0x2, R209.reuse ;  /* 0x0000000204d27824 */ /* 0x100fe200078e02d1 */
[----:B------:R-:W-:Y:S01]  /*6550*/  FMNMX.FTZ R6, R82, R6, !PT ;  /* 0x0000000652067209 */ /* 0x000fe20007810000 */
[----:B------:R-:W-:Y:S01]  /*6560*/  IMAD R212, R2, 0x2, R209 ;  /* 0x0000000202d47824 */ /* 0x000fe200078e02d1 */
[----:B------:R-:W-:Y:S01]  /*6570*/  FMNMX.FTZ R72, R117, R72, !PT ;  /* 0x0000004875487209 */ /* 0x000fe20007810000 */
[----:B------:R-:W-:Y:S01]  /*6580*/  STL [R1+0x3c], R217 ;  /* 0x00003cd901007387 */ /* 0x000fe20000100800 */
[----:B------:R-:W-:-:S02]  /*6590*/  FMNMX.FTZ R6, R112, R6, !PT ;  /* 0x0000000670067209 */ /* 0x000fc40007810000 */
[----:B------:R-:W-:Y:S01]  /*65a0*/  FMNMX.FTZ R72, R121, R72, !PT ;  /* 0x0000004879487209 */ /* 0x000fe20007810000 */
[----:B------:R-:W-:Y:S01]  /*65b0*/  STL [R1+0x38], R216 ;  /* 0x000038d801007387 */ /* 0x000fe20000100800 */
        /* <DEDUP_REMOVED lines=30> */
[----:B------:R-:W-:Y:S01]  /*67a0*/  PLOP3.LUT P5, PT, PT, PT, UP6, 0x40, 0x0 ;  /* 0x000000000000781c */ /* 0x000fe20003fae868 */
[----:B------:R-:W-:Y:S01]  /*67b0*/  UISETP.NE.AND UP6, UPT, UR37, URZ, UPT ;  /* 0x0000003f2500728c */ /* 0x000fe2000bfc5270 */
[----:B------:R-:W-:Y:S01]  /*67c0*/  FMNMX.FTZ R72, R248, R72, !PT ;  /* 0x00000048f8487209 */ /* 0x000fe20007810000 */
[----:B------:R-:W-:Y:S01]  /*67d0*/  STL [R1+0x28], R208 ;  /* 0x000028d001007387 */ /* 0x000fe20000100800 */
[----:B------:R-:W-:-:S02]  /*67e0*/  FMNMX.FTZ R6, R233, R6, !PT ;  /* 0x00000006e9067209 */ /* 0x000fc40007810000 */
[----:B------:R-:W-:Y:S02]  /*67f0*/  FMNMX.FTZ R72, R251, R72, !PT ;  /* 0x00000048fb487209 */ /* 0x000fe40007810000 */
[----:B------:R-:W-:Y:S02]  /*6800*/  ISETP.GT.AND P5, PT, R3, RZ, P5 ;  /* 0x000000ff0300720c */ /* 0x000fe40002fa4270 */
[----:B------:R-:W-:Y:S01]  /*6810*/  FMNMX.FTZ R6, R235, R6, !PT ;  /* 0x00000006eb067209 */ /* 0x000fe20007810000 */
[----:B------:R-:W1:Y:S01]  /*6820*/  SHFL.BFLY PT, R7, R72, 0x2, 0x1f ;  /* 0x0c401f0048077f89 */ /* 0x000e6200000e0000 */
[----:B------:R-:W-:Y:S02]  /*6830*/  ISETP.LT.OR P5, PT, R5, 0x1, P5 ;  /* 0x000000010500780c */ /* 0x000fe40002fa1670 */
[----:B------:R-:W-:Y:S02]  /*6840*/  FMNMX.FTZ R6, R236, R6, !PT ;  /* 0x00000006ec067209 */ /* 0x000fe40007810000 */
[----:B------:R-:W-:-:S02]  /*6850*/  FSEL R116, R8, -INF , !P5 ;  /* 0xff80000008747808 */ /* 0x000fc40006800000 */
[----:B------:R-:W-:Y:S01]  /*6860*/  PLOP3.LUT P6, PT, PT, PT, UP3, 0x40, 0x0 ;  /* 0x000000000000781c */ /* 0x000fe20003fce838 */
[----:B------:R-:W2:Y:S01]  /*6870*/  SHFL.BFLY PT, R8, R6, 0x2, 0x1f ;  /* 0x0c401f0006087f89 */ /* 0x000ea200000e0000 */
[----:B------:R-:W-:Y:S01]  /*6880*/  PLOP3.LUT P5, PT, PT, PT, UP2, 0x40, 0x0 ;  /* 0x000000000000781c */ /* 0x000fe20003fae828 */
[----:B------:R-:W-:Y:S01]  /*6890*/  UISETP.NE.AND UP2, UPT, UR24, URZ, UPT ;  /* 0x0000003f1800728c */ /* 0x000fe2000bf45270 */
[----:B------:R-:W-:Y:S01]  /*68a0*/  ISETP.GT.AND P6, PT, R3, 0x10, P6 ;  /* 0x000000100300780c */ /* 0x000fe200037c4270 */
[----:B------:R-:W-:Y:S01]  /*68b0*/  UISETP.NE.AND UP3, UPT, UR25, URZ, UPT ;  /* 0x0000003f1900728c */ /* 0x000fe2000bf65270 */
[----:B------:R-:W-:Y:S01]  /*68c0*/  PLOP3.LUT P2, PT, PT, PT, UP5, 0x40, 0x0 ;  /* 0x000000000000781c */ /* 0x000fe20003f4e858 */
[----:B------:R-:W-:Y:S01]  /*68d0*/  UISETP.NE.AND UP5, UPT, UR33, URZ, UPT ;  /* 0x0000003f2100728c */ /* 0x000fe2000bfa5270 */
[----:B------:R-:W-:Y:S02]  /*68e0*/  ISETP.LT.OR P6, PT, R5, 0x11, P6 ;  /* 0x000000110500780c */ /* 0x000fe400037c1670 */
[----:B------:R-:W-:Y:S01]  /*68f0*/  PLOP3.LUT P1, PT, PT, PT, UP0, 0x40, 0x0 ;  /* 0x000000000000781c */ /* 0x000fe20003f2e808 */
[----:B------:R-:W-:Y:S01]  /*6900*/  UISETP.NE.AND UP0, UPT, UR26, URZ, UPT ;  /* 0x0000003f1a00728c */ /* 0x000fe2000bf05270 */
[----:B------:R-:W-:-:S02]  /*6910*/  FSEL R118, R14, -INF , !P6 ;  /* 0xff8000000e767808 */ /* 0x000fc40007000000 */
[----:B------:R-:W-:Y:S01]  /*6920*/  PLOP3.LUT P6, PT, PT, PT, UP2, 0x40, 0x0 ;  /* 0x000000000000781c */ /* 0x000fe20003fce828 */
[----:B------:R-:W-:Y:S01]  /*6930*/  UISETP.NE.AND UP2, UPT, UR19, URZ, UPT ;  /* 0x0000003f1300728c */ /* 0x000fe2000bf45270 */
[----:B------:R-:W-:Y:S01]  /*6940*/  PLOP3.LUT P0, PT, PT, PT, UP1, 0x40, 0x0 ;  /* 0x000000000000781c */ /* 0x000fe20003f0e818 */
[----:B------:R-:W-:Y:S01]  /*6950*/  UISETP.NE.AND UP1, UPT, UR23, URZ, UPT ;  /* 0x0000003f1700728c */ /* 0x000fe2000bf25270 */
[----:B-1----:R-:W-:Y:S02]  /*6960*/  FMNMX.FTZ R72, R72, R7, !PT ;  /* 0x0000000748487209 */ /* 0x002fe40007810000 */
[C---:B------:R-:W-:Y:S02]  /*6970*/  ISETP.GT.AND P6, PT, R3.reuse, 0x21, P6 ;  /* 0x000000210300780c */ /* 0x040fe400037c4270 */
[----:B------:R-:W-:Y:S01]  /*6980*/  ISETP.GT.AND P2, PT, R3, 0x1, P2 ;  /* 0x000000010300780c */ /* 0x000fe20001744270 */
[----:B------:R-:W1:Y:S01]  /*6990*/  SHFL.BFLY PT, R7, R72, 0x1, 0x1f ;  /* 0x0c201f0048077f89 */ /* 0x000e6200000e0000 */
[----:B------:R-:W-:-:S02]  /*69a0*/  ISETP.LT.OR P6, PT, R5, 0x22, P6 ;  /* 0x000000220500780c */ /* 0x000fc400037c1670 */
[----:B--2---:R-:W-:Y:S02]  /*69b0*/  FMNMX.FTZ R6, R6, R8, !PT ;  /* 0x0000000806067209 */ /* 0x004fe40007810000 */
[----:B------:R-:W-:Y:S02]  /*69c0*/  FSEL R147, R31, -INF , !P6 ;  /* 0xff8000001f937808 */ /* 0x000fe40007000000 */
[----:B------:R-:W-:Y:S01]  /*69d0*/  PLOP3.LUT P6, PT, PT, PT, UP2, 0x40, 0x0 ;  /* 0x000000000000781c */ /* 0x000fe20003fce828 */
[----:B------:R-:W2:Y:S01]  /*69e0*/  SHFL.BFLY PT, R71, R6, 0x1, 0x1f ;  /* 0x0c201f0006477f89 */ /* 0x000ea200000e0000 */
[C---:B------:R-:W-:Y:S01]  /*69f0*/  ISETP.GT.AND P1, PT, R3.reuse, 0x8, P1 ;  /* 0x000000080300780c */ /* 0x040fe20000f24270 */
[----:B------:R-:W-:Y:S01]  /*6a00*/  UISETP.NE.AND UP2, UPT, UR29, URZ, UPT ;  /* 0x0000003f1d00728c */ /* 0x000fe2000bf45270 */
[C---:B------:R-:W-:Y:S02]  /*6a10*/  ISETP.GT.AND P6, PT, R3.reuse, 0x38, P6 ;  /* 0x000000380300780c */ /* 0x040fe400037c4270 */
[----:B------:R-:W-:-:S02]  /*6a20*/  ISETP.GT.AND P0, PT, R3, 0x9, P0 ;  /* 0x000000090300780c */ /* 0x000fc40000704270 */
[C---:B------:R-:W-:Y:S02]  /*6a30*/  ISETP.LT.OR P6, PT, R5.reuse, 0x39, P6 ;  /* 0x000000390500780c */ /* 0x040fe400037c1670 */
[----:B------:R-:W-:Y:S02]  /*6a40*/  ISETP.LT.OR P2, PT, R5, 0x2, P2 ;  /* 0x000000020500780c */ /* 0x000fe40001741670 */
[----:B------:R-:W-:Y:S02]  /*6a50*/  FSEL R197, R37, -INF , !P6 ;  /* 0xff80000025c57808 */ /* 0x000fe40007000000 */
[C---:B------:R-:W-:Y:S02]  /*6a60*/  ISETP.LT.OR P1, PT, R5.reuse, 0x9, P1 ;  /* 0x000000090500780c */ /* 0x040fe40000f21670 */
[----:B------:R-:W-:Y:S02]  /*6a70*/  ISETP.LT.OR P0, PT, R5, 0xa, P0 ;  /* 0x0000000a0500780c */ /* 0x000fe40000701670 */
[----:B-1----:R-:W-:-:S02]  /*6a80*/  FMNMX.FTZ R72, R72, R7, !PT ;  /* 0x0000000748487209 */ /* 0x002fc40007810000 */
[----:B------:R-:W-:Y:S02]  /*6a90*/  FSEL R115, R29, -INF , !P2 ;  /* 0xff8000001d737808 */ /* 0x000fe40005000000 */
[C---:B------:R-:W-:Y:S01]  /*6aa0*/  FSETP.NEU.FTZ.AND P6, PT, R72.reuse, -INF , PT ;  /* 0xff8000004800780b */ /* 0x040fe20003fdd000 */
[----:B------:R-:W-:Y:S01]  /*6ab0*/  FMUL.FTZ R7, R72, c[0x0][0x2d0] ;  /* 0x0000b40048077a20 */ /* 0x000fe20000410000 */
[----:B------:R-:W-:Y:S02]  /*6ac0*/  FSEL R114, R12, -INF , !P1 ;  /* 0xff8000000c727808 */ /* 0x000fe40004800000 */
[----:B--2---:R-:W-:Y:S02]  /*6ad0*/  FMNMX.FTZ R71, R6, R71, !PT ;  /* 0x0000004706477209 */ /* 0x004fe40007810000 */
[----:B------:R-:W-:Y:S02]  /*6ae0*/  FSEL R7, R7, RZ, P6 ;  /* 0x000000ff07077208 */ /* 0x000fe40003000000 */
[C---:B------:R-:W-:Y:S01]  /*6af0*/  FSETP.NEU.FTZ.AND P6, PT, R71.reuse, -INF , PT ;  /* 0xff8000004700780b */ /* 0x040fe20003fdd000 */
[----:B------:R-:W-:Y:S01]  /*6b00*/  FMUL.FTZ R6, R71, c[0x0][0x2d0] ;  /* 0x0000b40047067a20 */ /* 0x000fe20000410000 */
[----:B------:R-:W-:Y:S01]  /*6b10*/  FSEL R113, R27, -INF , !P0 ;  /* 0xff8000001b717808 */ /* 0x000fe20004000000 */
[----:B------:R-:W-:Y:S01]  /*6b20*/  FFMA.FTZ R8, R66, c[0x0][0x2d0], -R7 ;  /* 0x0000b40042087a23 */ /* 0x000fe20000010807 */
[----:B------:R-:W-:Y:S01]  /*6b30*/  PLOP3.LUT P2, PT, PT, PT, UP4, 0x40, 0x0 ;  /* 0x000000000000781c */ /* 0x000fe20003f4e848 */
[----:B------:R-:W-:Y:S01]  /*6b40*/  UISETP.NE.AND UP4, UPT, UR21, URZ, UPT ;  /* 0x0000003f1500728c */ /* 0x000fe2000bf85270 */
[----:B------:R-:W-:Y:S01]  /*6b50*/  FSEL R6, R6, RZ, P6 ;  /* 0x000000ff06067208 */ /* 0x000fe20003000000 */
[----:B------:R1:W2:Y:S01]  /*6b60*/  MUFU.EX2 R10, R8 ;  /* 0x00000008000a7308 */ /* 0x0002a20000000800 */
[----:B------:R-:W-:Y:S01]  /*6b70*/  PLOP3.LUT P1, PT, PT, PT, UP0, 0x40, 0x0 ;  /* 0x000000000000781c */ /* 0x000fe20003f2e808 */
[----:B------:R-:W-:Y:S01]  /*6b80*/  UISETP.NE.AND UP0, UPT, UR22, URZ, UPT ;  /* 0x0000003f1600728c */ /* 0x000fe2000bf05270 */
[----:B------:R-:W-:Y:S01]  /*6b90*/  PLOP3.LUT P0, PT, PT, PT, UP3, 0x40, 0x0 ;  /* 0x000000000000781c */ /* 0x000fe20003f0e838 */
[----:B------:R-:W-:Y:S01]  /*6ba0*/  FFMA.FTZ R0, R54, c[0x0][0x2d0], -R6 ;  /* 0x0000b40036007a23 */ /* 0x000fe20000010806 */
[C---:B------:R-:W-:Y:S01]  /*6bb0*/  ISETP.GT.AND P5, PT, R3.reuse, 0x11, P5 ;  /* 0x000000110300780c */ /* 0x040fe20002fa4270 */
[----:B------:R-:W-:Y:S01]  /*6bc0*/  UISETP.NE.AND UP3, UPT, UR20, URZ, UPT ;  /* 0x0000003f1400728c */ /* 0x000fe2000bf65270 */
[C---:B------:R-:W-:Y:S01]  /*6bd0*/  ISETP.GT.AND P2, PT, R3.reuse, 0x18, P2 ;  /* 0x000000180300780c */ /* 0x040fe20001744270 */
[----:B------:R3:W-:Y:S01]  /*6be0*/  MUFU.EX2 R151, R0 ;  /* 0x0000000000977308 */ /* 0x0007e20000000800 */
[----:B------:R-:W-:-:S02]  /*6bf0*/  ISETP.GT.AND P1, PT, R3, 0x19, P1 ;  /* 0x000000190300780c */ /* 0x000fc40000f24270 */
[----:B------:R-:W-:Y:S02]  /*6c00*/  ISETP.GT.AND P0, PT, R3, 0x20, P0 ;  /* 0x000000200300780c */ /* 0x000fe40000704270 */
[C---:B------:R-:W-:Y:S02]  /*6c10*/  ISETP.LT.OR P5, PT, R5.reuse, 0x12, P5 ;  /* 0x000000120500780c */ /* 0x040fe40002fa1670 */
[----:B------:R-:W-:Y:S01]  /*6c20*/  ISETP.LT.OR P2, PT, R5, 0x19, P2 ;  /* 0x000000190500780c */ /* 0x000fe20001741670 */
[----:B-1----:R-:W-:Y:S01]  /*6c30*/  FFMA.FTZ R8, R65, c[0x0][0x2d0], -R7 ;  /* 0x0000b40041087a23 */ /* 0x002fe20000010807 */
[C---:B------:R-:W-:Y:S02]  /*6c40*/  ISETP.LT.OR P1, PT, R5.reuse, 0x1a, P1 ;  /* 0x0000001a0500780c */ /* 0x040fe40000f21670 */
[----:B------:R-:W-:Y:S01]  /*6c50*/  ISETP.LT.OR P0, PT, R5, 0x21, P0 ;  /* 0x000000210500780c */ /* 0x000fe20000701670 */
[----:B------:R1:W4:Y:S01]  /*6c60*/  MUFU.EX2 R165, R8 ;  /* 0x0000000800a57308 */ /* 0x0003220000000800 */
[----:B------:R-:W-:-:S02]  /*6c70*/  FSEL R120, R9, -INF , !P5 ;  /* 0xff80000009787808 */ /* 0x000fc40006800000 */
[----:B------:R-:W-:Y:S01]  /*6c80*/  FSEL R123, R28, -INF , !P2 ;  /* 0xff8000001c7b7808 */ /* 0x000fe20005000000 */
[----:B---3--:R-:W-:Y:S01]  /*6c90*/  FFMA.FTZ R0, R56, c[0x0][0x2d0], -R6 ;  /* 0x0000b40038007a23 */ /* 0x008fe20000010806 */
[----:B------:R-:W-:Y:S02]  /*6ca0*/  FSEL R126, R26, -INF , !P1 ;  /* 0xff8000001a7e7808 */ /* 0x000fe40004800000 */
[----:B------:R-:W-:Y:S01]  /*6cb0*/  FSEL R146, R15, -INF , !P0 ;  /* 0xff8000000f927808 */ /* 0x000fe20004000000 */
[----:B------:R3:W-:Y:S01]  /*6cc0*/  MUFU.EX2 R154, R0 ;  /* 0x00000000009a7308 */ /* 0x0007e20000000800 */
[----:B------:R-:W-:Y:S01]  /*6cd0*/  PLOP3.LUT P5, PT, PT, PT, UP1, 0x40, 0x0 ;  /* 0x000000000000781c */ /* 0x000fe20003fae818 */
[----:B------:R-:W-:Y:S01]  /*6ce0*/  UISETP.NE.AND UP1, UPT, UR5, URZ, UPT ;  /* 0x0000003f0500728c */ /* 0x000fe2000bf25270 */
[----:B------:R-:W-:Y:S01]  /*6cf0*/  PLOP3.LUT P2, PT, PT, PT, UP0, 0x40, 0x0 ;  /* 0x000000000000781c */ /* 0x000fe20003f4e808 */
[----:B------:R-:W-:Y:S01]  /*6d00*/  UISETP.NE.AND UP0, UPT, UR4, URZ, UPT ;  /* 0x0000003f0400728c */ /* 0x000fe2000bf05270 */
[----:B------:R-:W-:Y:S01]  /*6d10*/  PLOP3.LUT P1, PT, PT, PT, UP4, 0x40, 0x0 ;  /* 0x000000000000781c */ /* 0x000fe20003f2e848 */
[----:B------:R-:W-:Y:S01]  /*6d20*/  UISETP.NE.AND UP4, UPT, UR32, URZ, UPT ;  /* 0x0000003f2000728c */ /* 0x000fe2000bf85270 */
[----:B------:R-:W-:Y:S01]  /*6d30*/  PLOP3.LUT P0, PT, PT, PT, UP3, 0x40, 0x0 ;  /* 0x000000000000781c */ /* 0x000fe20003f0e838 */
[--C-:B-1----:R-:W-:Y:S01]  /*6d40*/  FFMA.FTZ R8, R69, c[0x0][0x2d0], -R7.reuse ;  /* 0x0000b40045087a23 */ /* 0x102fe20000010807 */
[----:B------:R-:W-:Y:S01]  /*6d50*/  FMNMX.FTZ R4, R122, R124, !PT ;  /* 0x0000007c7a047209 */ /* 0x000fe20007810000 */
[----:B------:R-:W-:Y:S01]  /*6d60*/  UISETP.NE.AND UP3, UPT, UR27, URZ, UPT ;  /* 0x0000003f1b00728c */ /* 0x000fe2000bf65270 */
[C---:B------:R-:W-:Y:S01]  /*6d70*/  ISETP.GT.AND P5, PT, R3.reuse, 0x28, P5 ;  /* 0x000000280300780c */ /* 0x040fe20002fa4270 */
[----:B------:R1:W-:Y:S01]  /*6d80*/  MUFU.EX2 R214, R8 ;  /* 0x0000000800d67308 */ /* 0x0003e20000000800 */
[C---:B------:R-:W-:Y:S01]  /*6d90*/  ISETP.GT.AND P2, PT, R3.reuse, 0x29, P2 ;  /* 0x000000290300780c */ /* 0x040fe20001744270 */
[----:B------:R-:W-:Y:S01]  /*6da0*/  ULDC.64 UR4, c[0x0][0x2c8] ;  /* 0x0000b20000047ab9 */ /* 0x000fe20000000a00 */
[C---:B------:R-:W-:Y:S01]  /*6db0*/  ISETP.GT.AND P1, PT, R3.reuse, 0x30, P1 ;  /* 0x000000300300780c */ /* 0x040fe20000f24270 */
[----:B---3--:R-:W-:Y:S01]  /*6dc0*/  FFMA.FTZ R0, R70, c[0x0][0x2d0], -R7 ;  /* 0x0000b40046007a23 */ /* 0x008fe20000010807 */
[----:B------:R-:W-:-:S02]  /*6dd0*/  ISETP.GT.AND P0, PT, R3, 0x31, P0 ;  /* 0x000000310300780c */ /* 0x000fc40000704270 */
[----:B------:R-:W-:Y:S01]  /*6de0*/  LEA R211, R2, R210, 0x1 ;  /* 0x000000d202d37211 */ /* 0x000fe200078e08ff */
[----:B------:R3:W-:Y:S01]  /*6df0*/  MUFU.EX2 R69, R0 ;  /* 0x0000000000457308 */ /* 0x0007e20000000800 */
[----:B------:R-:W-:Y:S02]  /*6e00*/  FMNMX.FTZ R2, R127, R4, !PT ;  /* 0x000000047f027209 */ /* 0x000fe40007810000 */
[C---:B------:R-:W-:Y:S01]  /*6e10*/  ISETP.LT.OR P5, PT, R5.reuse, 0x29, P5 ;  /* 0x000000290500780c */ /* 0x040fe20002fa1670 */
[----:B------:R-:W4:Y:S01]  /*6e20*/  LDSM.16.MT88.4 R92, [R211+0x100] ;  /* 0x00010000d35c783b */ /* 0x000f220000004200 */
[C---:B------:R-:W-:Y:S02]  /*6e30*/  ISETP.LT.OR P2, PT, R5.reuse, 0x2a, P2 ;  /* 0x0000002a0500780c */ /* 0x040fe40001741670 */
[C---:B------:R-:W-:Y:S01]  /*6e40*/  ISETP.LT.OR P1, PT, R5.reuse, 0x31, P1 ;  /* 0x000000310500780c */ /* 0x040fe20000f21670 */
[--C-:B-1----:R-:W-:Y:S01]  /*6e50*/  FFMA.FTZ R8, R68, c[0x0][0x2d0], -R7.reuse ;  /* 0x0000b40044087a23 */ /* 0x102fe20000010807 */
[----:B------:R-:W-:Y:S01]  /*6e60*/  ISETP.LT.OR P0, PT, R5, 0x32, P0 ;  /* 0x000000320500780c */ /* 0x000fe20000701670 */
[----:B--2---:R-:W-:Y:S01]  /*6e70*/  IMAD.MOV.U32 R68, RZ, RZ, R10 ;  /* 0x000000ffff447224 */ /* 0x004fe200078e000a */
[----:B------:R-:W-:Y:S01]  /*6e80*/  FMNMX.FTZ R2, R128, R2, !PT ;  /* 0x0000000280027209 */ /* 0x000fe20007810000 */
[----:B------:R1:W2:Y:S01]  /*6e90*/  MUFU.EX2 R182, R8 ;  /* 0x0000000800b67308 */ /* 0x0002a20000000800 */
[----:B------:R-:W-:Y:S01]  /*6ea0*/  FSEL R180, R11, -INF , !P5 ;  /* 0xff8000000bb47808 */ /* 0x000fe20006800000 */
[----:B------:R-:W2:Y:S01]  /*6eb0*/  LDSM.16.MT88.4 R104, [R211+0x900] ;  /* 0x00090000d368783b */ /* 0x000ea20000004200 */
[----:B------:R-:W-:Y:S01]  /*6ec0*/  FSEL R181, R25, -INF , !P2 ;  /* 0xff80000019b57808 */ /* 0x000fe20005000000 */
[----:B---3--:R-:W-:Y:S01]  /*6ed0*/  FFMA.FTZ R0, R73, c[0x0][0x2d0], -R7 ;  /* 0x0000b40049007a23 */ /* 0x008fe20000010807 */
[----:B------:R-:W-:-:S02]  /*6ee0*/  FSEL R198, R24, -INF , !P1 ;  /* 0xff80000018c67808 */ /* 0x000fc40004800000 */
        /* <DEDUP_REMOVED lines=9> */
[----:B-1----:R-:W-:Y:S01]  /*6f80*/  FFMA.FTZ R8, R52, c[0x0][0x2d0], -R6 ;  /* 0x0000b40034087a23 */ /* 0x002fe20000010806 */
[----:B------:R-:W-:Y:S01]  /*6f90*/  FMNMX.FTZ R2, R132, R2, !PT ;  /* 0x0000000284027209 */ /* 0x000fe20007810000 */
[----:B------:R-:W-:Y:S01]  /*6fa0*/  UISETP.NE.AND UP5, UPT, UR35, URZ, UPT ;  /* 0x0000003f2300728c */ /* 0x000fe2000bfa5270 */
[C---:B------:R-:W-:Y:S01]  /*6fb0*/  ISETP.GT.AND P5, PT, R3.reuse, 0x39, P5 ;  /* 0x000000390300780c */ /* 0x040fe20002fa4270 */
[----:B------:R1:W-:Y:S01]  /*6fc0*/  MUFU.EX2 R217, R8 ;  /* 0x0000000800d97308 */ /* 0x0003e20000000800 */
[----:B------:R-:W-:-:S02]  /*6fd0*/  ISETP.GT.AND P2, PT, R3, 0x40, P2 ;  /* 0x000000400300780c */ /* 0x000fc40001744270 */
[C---:B------:R-:W-:Y:S01]  /*6fe0*/  ISETP.GT.AND P1, PT, R3.reuse, 0x41, P1 ;  /* 0x000000410300780c */ /* 0x040fe20000f24270 */
[----:B---3--:R-:W-:Y:S01]  /*6ff0*/  FFMA.FTZ R0, R74, c[0x0][0x2d0], -R7 ;  /* 0x0000b4004a007a23 */ /* 0x008fe20000010807 */
[----:B------:R-:W-:Y:S02]  /*7000*/  ISETP.GT.AND P0, PT, R3, 0x48, P0 ;  /* 0x000000480300780c */ /* 0x000fe40000704270 */
[C---:B------:R-:W-:Y:S01]  /*7010*/  ISETP.LT.OR P5, PT, R5.reuse, 0x3a, P5 ;  /* 0x0000003a0500780c */ /* 0x040fe20002fa1670 */
[----:B------:R3:W-:Y:S01]  /*7020*/  MUFU.EX2 R150, R0 ;  /* 0x0000000000967308 */ /* 0x0007e20000000800 */
[C---:B------:R-:W-:Y:S02]  /*7030*/  ISETP.LT.OR P2, PT, R5.reuse, 0x41, P2 ;  /* 0x000000410500780c */ /* 0x040fe40001741670 */
[C---:B------:R-:W-:Y:S02]  /*7040*/  ISETP.LT.OR P1, PT, R5.reuse, 0x42, P1 ;  /* 0x000000420500780c */ /* 0x040fe40000f21670 */
[----:B------:R-:W-:-:S02]  /*7050*/  ISETP.LT.OR P0, PT, R5, 0x49, P0 ;  /* 0x000000490500780c */ /* 0x000fc40000701670 */
[----:B------:R-:W-:Y:S01]  /*7060*/  FSEL R196, R43, -INF , !P5 ;  /* 0xff8000002bc47808 */ /* 0x000fe20006800000 */
[----:B-1----:R-:W-:Y:S01]  /*7070*/  FFMA.FTZ R8, R51, c[0x0][0x2d0], -R6 ;  /* 0x0000b40033087a23 */ /* 0x002fe20000010806 */
[----:B------:R-:W-:Y:S02]  /*7080*/  FSEL R201, R13, -INF , !P2 ;  /* 0xff8000000dc97808 */ /* 0x000fe40005000000 */
[----:B------:R-:W-:Y:S01]  /*7090*/  FSEL R199, R16, -INF , !P1 ;  /* 0xff80000010c77808 */ /* 0x000fe20004800000 */
[----:B------:R-:W1:Y:S01]  /*70a0*/  MUFU.EX2 R218, R8 ;  /* 0x0000000800da7308 */ /* 0x000e620000000800 */
[----:B------:R-:W-:Y:S02]  /*70b0*/  FSEL R200, R67, -INF , !P0 ;  /* 0xff80000043c87808 */ /* 0x000fe40004000000 */
[----:B------:R-:W-:Y:S01]  /*70c0*/  PLOP3.LUT P6, PT, PT, PT, UP4, 0x40, 0x0 ;  /* 0x000000000000781c */ /* 0x000fe20003fce848 */
[----:B---3--:R-:W-:Y:S01]  /*70d0*/  FFMA.FTZ R0, R75, c[0x0][0x2d0], -R7 ;  /* 0x0000b4004b007a23 */ /* 0x008fe20000010807 */
[----:B------:R-:W-:-:S02]  /*70e0*/  PLOP3.LUT P5, PT, PT, PT, UP3, 0x40, 0x0 ;  /* 0x000000000000781c */ /* 0x000fc40003fae838 */
[----:B------:R-:W-:Y:S01]  /*70f0*/  PLOP3.LUT P2, PT, PT, PT, UP2, 0x40, 0x0 ;  /* 0x000000000000781c */ /* 0x000fe20003f4e828 */
[----:B------:R3:W-:Y:S01]  /*7100*/  MUFU.EX2 R153, R0 ;  /* 0x0000000000997308 */ /* 0x0007e20000000800 */
[----:B------:R-:W-:Y:S02]  /*7110*/  PLOP3.LUT P1, PT, PT, PT, UP1, 0x40, 0x0 ;  /* 0x000000000000781c */ /* 0x000fe40003f2e818 */
[----:B------:R-:W-:Y:S02]  /*7120*/  PLOP3.LUT P0, PT, PT, PT, UP0, 0x40, 0x0 ;  /* 0x000000000000781c */ /* 0x000fe40003f0e808 */
[C---:B------:R-:W-:Y:S02]  /*7130*/  ISETP.GT.AND P6, PT, R3.reuse, 0x49, P6 ;  /* 0x000000490300780c */ /* 0x040fe400037c4270 */
[C---:B------:R-:W-:Y:S02]  /*7140*/  ISETP.GT.AND P5, PT, R3.reuse, 0x50, P5 ;  /* 0x000000500300780c */ /* 0x040fe40002fa4270 */
[----:B------:R-:W-:-:S02]  /*7150*/  ISETP.GT.AND P2, PT, R3, 0x51, P2 ;  /* 0x000000510300780c */ /* 0x000fc40001744270 */
[C---:B------:R-:W-:Y:S02]  /*7160*/  ISETP.GT.AND P1, PT, R3.reuse, 0x58, P1 ;  /* 0x000000580300780c */ /* 0x040fe40000f24270 */
[----:B------:R-:W-:Y:S02]  /*7170*/  ISETP.GT.AND P0, PT, R3, 0x59, P0 ;  /* 0x000000590300780c */ /* 0x000fe40000704270 */
[----:B------:R-:W-:Y:S02]  /*7180*/  FMNMX.FTZ R3, R116, R115, !PT ;  /* 0x0000007374037209 */ /* 0x000fe40007810000 */
[----:B---3--:R-:W-:Y:S01]  /*7190*/  FMNMX.FTZ R0, R133, R2, !PT ;  /* 0x0000000285007209 */ /* 0x008fe20007810000 */
[----:B------:R-:W-:Y:S01]  /*71a0*/  FFMA.FTZ R2, R63, c[0x0][0x2d0], -R6 ;  /* 0x0000b4003f027a23 */ /* 0x000fe20000010806 */
[----:B------:R-:W-:Y:S01]  /*71b0*/  FMNMX.FTZ R3, R114, R3, !PT ;  /* 0x0000000372037209 */ /* 0x000fe20007810000 */
[----:B------:R-:W-:Y:S01]  /*71c0*/  LDSM.16.MT88.4 R60, [R209+0x1100] ;  /* 0x00110000d13c783b */ /* 0x000fe20000004200 */
[----:B------:R-:W-:Y:S01]  /*71d0*/  FMNMX.FTZ R0, R144, R0, !PT ;  /* 0x0000000090007209 */ /* 0x000fe20007810000 */
[----:B------:R3:W-:Y:S01]  /*71e0*/  MUFU.EX2 R152, R2 ;  /* 0x0000000200987308 */ /* 0x0007e20000000800 */
[----:B------:R-:W-:-:S02]  /*71f0*/  FMNMX.FTZ R3, R113, R3, !PT ;  /* 0x0000000371037209 */ /* 0x000fc40007810000 */
[C---:B------:R-:W-:Y:S02]  /*7200*/  ISETP.LT.OR P6, PT, R5.reuse, 0x4a, P6 ;  /* 0x0000004a0500780c */ /* 0x040fe400037c1670 */
[----:B------:R-:W-:Y:S02]  /*7210*/  FMNMX.FTZ R3, R118, R3, !PT ;  /* 0x0000000376037209 */ /* 0x000fe40007810000 */
[----:B------:R-:W-:Y:S02]  /*7220*/  ISETP.LT.OR P5, PT, R5, 0x51, P5 ;  /* 0x000000510500780c */ /* 0x000fe40002fa1670 */
[----:B------:R-:W-:Y:S02]  /*7230*/  FMNMX.FTZ R3, R120, R3, !PT ;  /* 0x0000000378037209 */ /* 0x000fe40007810000 */
[----:B------:R-:W-:Y:S02]  /*7240*/  FSEL R191, R139, -INF , !P6 ;  /* 0xff8000008bbf7808 */ /* 0x000fe40007000000 */
[----:B------:R-:W-:-:S02]  /*7250*/  ISETP.LT.OR P2, PT, R5, 0x52, P2 ;  /* 0x000000520500780c */ /* 0x000fc40001741670 */
[----:B------:R-:W-:Y:S02]  /*7260*/  FSEL R193, R138, -INF , !P5 ;  /* 0xff8000008ac17808 */ /* 0x000fe40006800000 */
[----:B---3--:R-:W-:Y:S01]  /*7270*/  FMNMX.FTZ R2, R145, R0, !PT ;  /* 0x0000000091027209 */ /* 0x008fe20007810000 */
[----:B------:R-:W-:Y:S01]  /*7280*/  FFMA.FTZ R0, R64, c[0x0][0x2d0], -R6 ;  /* 0x0000b40040007a23 */ /* 0x000fe20000010806 */
[----:B------:R-:W-:Y:S01]  /*7290*/  ISETP.LT.OR P1, PT, R5, 0x59, P1 ;  /* 0x000000590500780c */ /* 0x000fe20000f21670 */
[----:B------:R-:W-:Y:S01]  /*72a0*/  LDSM.16.MT88.4 R64, [R210+0x1100] ;  /* 0x00110000d240783b */ /* 0x000fe20000004200 */
[----:B------:R-:W-:Y:S01]  /*72b0*/  FMNMX.FTZ R2, R190, R2, !PT ;  /* 0x00000002be027209 */ /* 0x000fe20007810000 */
[----:B------:R3:W3:Y:S01]  /*72c0*/  MUFU.EX2 R167, R0 ;  /* 0x0000000000a77308 */ /* 0x0006e20000000800 */
[----:B------:R-:W-:Y:S02]  /*72d0*/  FSEL R195, R140, -INF , !P2 ;  /* 0xff8000008cc37808 */ /* 0x000fe40005000000 */
[----:B----4-:R-:W-:Y:S01]  /*72e0*/  F2FP.BF16.PACK_AB R12, R165, R68 ;  /* 0x00000044a50c723e */ /* 0x010fe200000010ff */
[----:B------:R-:W-:Y:S01]  /*72f0*/  LDSM.16.MT88.4 R140, [R212+0x1900] ;  /* 0x00190000d48c783b */ /* 0x000fe20000004200 */
[----:B--2---:R-:W-:-:S02]  /*7300*/  F2FP.BF16.PACK_AB R14, R182, R214 ;  /* 0x000000d6b60e723e */ /* 0x004fc400000010ff */
[----:B-1----:R-:W-:Y:S02]  /*7310*/  F2FP.BF16.PACK_AB R13, R218, R217 ;  /* 0x000000d9da0d723e */ /* 0x002fe400000010ff */
[----:B------:R-:W-:Y:S02]  /*7320*/  F2FP.BF16.PACK_AB R15, R154, R151 ;  /* 0x000000979a0f723e */ /* 0x000fe400000010ff */
[----:B------:R-:W-:Y:S02]  /*7330*/  ISETP.LT.OR P0, PT, R5, 0x5a, P0 ;  /* 0x0000005a0500780c */ /* 0x000fe40000701670 */
[----:B------:R-:W-:Y:S02]  /*7340*/  FSEL R194, R59, -INF , !P1 ;  /* 0xff8000003bc27808 */ /* 0x000fe40004800000 */
[----:B------:R-:W-:Y:S01]  /*7350*/  FSEL R192, R58, -INF , !P0 ;  /* 0xff8000003ac07808 */ /* 0x000fe20004000000 */
[----:B------:R-:W-:Y:S01]  /*7360*/  HMMA.16816.F32.BF16 R16, R12, R76, RZ ;  /* 0x0000004c0c10723c */ /* 0x000fe200000418ff */
[----:B---3--:R-:W-:Y:S01]  /*7370*/  FMNMX.FTZ R0, R189, R2, !PT ;  /* 0x00000002bd007209 */ /* 0x008fe20007810000 */
[----:B------:R-:W-:Y:S01]  /*7380*/  FFMA.FTZ R2, R45, c[0x0][0x2d0], -R6 ;  /* 0x0000b4002d027a23 */ /* 0x000fe20000010806 */
[----:B------:R-:W-:-:S02]  /*7390*/  F2FP.BF16.PACK_AB R8, R157, R69 ;  /* 0x000000459d08723e */ /* 0x000fc400000010ff */
[----:B------:R-:W-:Y:S01]  /*73a0*/  FMNMX.FTZ R0, R188, R0, !PT ;  /* 0x00000000bc007209 */ /* 0x000fe20007810000 */
[----:B------:R1:W-:Y:S01]  /*73b0*/  MUFU.EX2 R149, R2 ;  /* 0x0000000200957308 */ /* 0x0003e20000000800 */
[----:B------:R-:W-:Y:S01]  /*73c0*/  F2FP.BF16.PACK_AB R9, R167, R152 ;  /* 0x00000098a709723e */ /* 0x000fe200000010ff */
[----:B------:R-:W-:Y:S01]  /*73d0*/  HMMA.16816.F32.BF16 R32, R12, R78, RZ ;  /* 0x0000004e0c20723c */ /* 0x000fe200000418ff */
[----:B------:R-:W-:Y:S02]  /*73e0*/  FMNMX.FTZ R0, R187, R0, !PT ;  /* 0x00000000bb007209 */ /* 0x000fe40007810000 */
[----:B------:R-:W-:Y:S02]  /*73f0*/  F2FP.BF16.PACK_AB R10, R153, R150 ;  /* 0x00000096990a723e */ /* 0x000fe400000010ff */
[----:B------:R-:W-:-:S03]  /*7400*/  FMNMX.FTZ R0, R203, R0, !PT ;  /* 0x00000000cb007209 */ /* 0x000fc60007810000 */
[----:B------:R-:W-:Y:S01]  /*7410*/  HMMA.16816.F32.BF16 R20, R12, R88, RZ ;  /* 0x000000580c14723c */ /* 0x000fe200000418ff */
[----:B------:R-:W-:-:S04]  /*7420*/  FMNMX.FTZ R0, R205, R0, !PT ;  /* 0x00000000cd007209 */ /* 0x000fc80007810000 */
[----:B------:R-:W-:Y:S01]  /*7430*/  FMNMX.FTZ R0, R206, R0, !PT ;  /* 0x00000000ce007209 */ /* 0x000fe20007810000 */
[----:B-1----:R-:W-:Y:S02]  /*7440*/  FFMA.FTZ R2, R44, c[0x0][0x2d0], -R6 ;  /* 0x0000b4002c027a23 */ /* 0x002fe40000010806 */
[----:B------:R-:W-:Y:S01]  /*7450*/  HMMA.16816.F32.BF16 R24, R12, R84, RZ ;  /* 0x000000540c18723c */ /* 0x000fe200000418ff */
[----:B------:R-:W-:Y:S01]  /*7460*/  FMNMX.FTZ R0, R229, R0, !PT ;  /* 0x00000000e5007209 */ /* 0x000fe20007810000 */
[----:B------:R1:W2:Y:S03]  /*7470*/  MUFU.EX2 R148, R2 ;  /* 0x0000000200947308 */ /* 0x0002a60000000800 */
[----:B------:R-:W-:-:S03]  /*7480*/  FMNMX.FTZ R0, R245, R0, !PT ;  /* 0x00000000f5007209 */ /* 0x000fc60007810000 */
[C---:B------:R-:W-:Y:S08]  /*7490*/  HMMA.16816.F32.BF16 R36, R12.reuse, R90, RZ ;  /* 0x0000005a0c24723c */ /* 0x040ff000000418ff */
[----:B------:R-:W-:Y:S01]  /*74a0*/  HMMA.16816.F32.BF16 R28, R12, R92, RZ ;  /* 0x0000005c0c1c723c */ /* 0x000fe200000418ff */
[----:B-1----:R-:W-:Y:S01]  /*74b0*/  FMNMX.FTZ R2, R123, R3, !PT ;  /* 0x000000037b027209 */ /* 0x002fe20007810000 */
[----:B------:R-:W-:Y:S01]  /*74c0*/  FFMA.FTZ R3, R81, c[0x0][0x2d0], -R7 ;  /* 0x0000b40051037a23 */ /* 0x000fe20000010807 */
[----:B--2---:R-:W-:-:S02]  /*74d0*/  F2FP.BF16.PACK_AB R11, R148, R149 ;  /* 0x00000095940b723e */ /* 0x004fc400000010ff */
[----:B------:R-:W-:Y:S01]  /*74e0*/  FMNMX.FTZ R2, R126, R2, !PT ;  /* 0x000000027e027209 */ /* 0x000fe20007810000 */
[----:B------:R1:W-:Y:S02]  /*74f0*/  MUFU.EX2 R155, R3 ;  /* 0x00000003009b7308 */ /* 0x0003e40000000800 */
[C---:B------:R-:W-:Y:S08]  /*7500*/  HMMA.16816.F32.BF16 R48, R12.reuse, R86, RZ ;  /* 0x000000560c30723c */ /* 0x040ff000000418ff */
[----:B------:R-:W-:Y:S01]  /*7510*/  HMMA.16816.F32.BF16 R44, R12, R94, RZ ;  /* 0x0000005e0c2c723c */ /* 0x000fe200000418ff */
[----:B-1----:R-:W-:Y:S01]  /*7520*/  FMNMX.FTZ R3, R146, R2, !PT ;  /* 0x0000000292037209 */ /* 0x002fe20007810000 */
[----:B------:R-:W-:-:S06]  /*7530*/  FFMA.FTZ R2, R83, c[0x0][0x2d0], -R7 ;  /* 0x0000b40053027a23 */ /* 0x000fcc0000010807 */
[C---:B------:R-:W-:Y:S01]  /*7540*/  HMMA.16816.F32.BF16 R52, R8.reuse, R100, R16 ;  /* 0x000000640834723c */ /* 0x040fe20000041810 */
[----:B------:R-:W-:Y:S01]  /*7550*/  FMNMX.FTZ R3, R147, R3, !PT ;  /* 0x0000000393037209 */ /* 0x000fe20007810000 */
[----:B------:R1:W2:Y:S06]  /*7560*/  MUFU.EX2 R156, R2 ;  /* 0x00000002009c7308 */ /* 0x0002ac0000000800 */
[C---:B------:R-:W-:Y:S08]  /*7570*/  HMMA.16816.F32.BF16 R16, R8.reuse, R102, R32 ;  /* 0x000000660810723c */ /* 0x040ff00000041820 */
[----:B------:R-:W-:Y:S01]  /*7580*/  HMMA.16816.F32.BF16 R40, R8, R96, R20 ;  /* 0x000000600828723c */ /* 0x000fe20000041814 */
[----:B-1----:R-:W-:Y:S01]  /*7590*/  FMNMX.FTZ R2, R247, R0, !PT ;  /* 0x00000000f7027209 */ /* 0x002fe20007810000 */
[----:B------:R-:W-:-:S04]  /*75a0*/  FFMA.FTZ R0, R117, c[0x0][0x2d0], -R7 ;  /* 0x0000b40075007a23 */ /* 0x000fc80000010807 */
[----:B------:R1:W-:Y:S02]  /*75b0*/  MUFU.EX2 R164, R0 ;  /* 0x0000000000a47308 */ /* 0x0003e40000000800 */
[C---:B------:R-:W-:Y:S08]  /*75c0*/  HMMA.16816.F32.BF16 R20, R8.reuse, R108, R24 ;  /* 0x0000006c0814723c */ /* 0x040ff00000041818 */
[----:B------:R-:W-:Y:S01]  /*75d0*/  HMMA.16816.F32.BF16 R36, R8, R98, R36 ;  /* 0x000000620824723c */ /* 0x000fe20000041824 */
[----:B-1----:R-:W-:-:S07]  /*75e0*/  FMNMX.FTZ R0, R246, R2, !PT ;  /* 0x00000002f6007209 */ /* 0x002fce0007810000 */
[C---:B------:R-:W-:Y:S01]  /*75f0*/  HMMA.16816.F32.BF16 R12, R8.reuse, R104, R28 ;  /* 0x00000068080c723c */ /* 0x040fe2000004181c */
[----:B------:R-:W-:Y:S01]  /*7600*/  FMNMX.FTZ R2, R180, R3, !PT ;  /* 0x00000003b4027209 */ /* 0x000fe20007810000 */
[----:B------:R-:W-:Y:S01]  /*7610*/  FFMA.FTZ R3, R121, c[0x0][0x2d0], -R7 ;  /* 0x0000b40079037a23 */ /* 0x000fe20000010807 */
[----:B------:R-:W-:Y:S02]  /*7620*/  FMNMX.FTZ R0, R244, R0, !PT ;  /* 0x00000000f4007209 */ /* 0x000fe40007810000 */
[----:B------:R-:W-:Y:S01]  /*7630*/  FMNMX.FTZ R2, R181, R2, !PT ;  /* 0x00000002b5027209 */ /* 0x000fe20007810000 */
[----:B------:R1:W-:Y:S01]  /*7640*/  MUFU.EX2 R57, R3 ;  /* 0x0000000300397308 */ /* 0x0003e20000000800 */
        /* <DEDUP_REMOVED lines=8> */
[----:B-1----:R-:W-:-:S03]  /*76d0*/  FFMA.FTZ R3, R125, c[0x0][0x2d0], -R7 ;  /* 0x0000b4007d037a23 */ /* 0x002fc60000010807 */
[----:B--2---:R-:W-:Y:S01]  /*76e0*/  F2FP.BF16.PACK_AB R8, R156, R155 ;  /* 0x0000009b9c08723e */ /* 0x004fe200000010ff */
[----:B------:R-:W1:Y:S01]  /*76f0*/  SHFL.BFLY PT, R4, R0, 0x2, 0x1f ;  /* 0x0c401f0000047f89 */ /* 0x000e6200000e0000 */
[----:B------:R2:W-:Y:S02]  /*7700*/  MUFU.EX2 R168, R3 ;  /* 0x0000000300a87308 */ /* 0x0005e40000000800 */
[----:B--2---:R-:W-:Y:S01]  /*7710*/  FMNMX.FTZ R3, R197, R2, !PT ;  /* 0x00000002c5037209 */ /* 0x004fe20007810000 */
[----:B------:R-:W-:-:S03]  /*7720*/  FFMA.FTZ R2, R80, c[0x0][0x2d0], -R6 ;  /* 0x0000b40050027a23 */ /* 0x000fc60000010806 */
[----:B------:R-:W-:Y:S02]  /*7730*/  FMNMX.FTZ R3, R196, R3, !PT ;  /* 0x00000003c4037209 */ /* 0x000fe40007810000 */
[----:B------:R2:W-:Y:S01]  /*7740*/  MUFU.EX2 R158, R2 ;  /* 0x00000002009e7308 */ /* 0x0005e20000000800 */
[----:B-1----:R-:W-:Y:S02]  /*7750*/  FMNMX.FTZ R0, R0, R4, !PT ;  /* 0x0000000400007209 */ /* 0x002fe40007810000 */
[----:B------:R-:W-:-:S03]  /*7760*/  FMNMX.FTZ R3, R201, R3, !PT ;  /* 0x00000003c9037209 */ /* 0x000fc60007810000 */
[----:B------:R-:W1:Y:S01]  /*7770*/  SHFL.BFLY PT, R5, R0, 0x1, 0x1f ;  /* 0x0c201f0000057f89 */ /* 0x000e6200000e0000 */
[----:B--2---:R-:W-:-:S03]  /*7780*/  FFMA.FTZ R2, R82, c[0x0][0x2d0], -R6 ;  /* 0x0000b40052027a23 */ /* 0x004fc60000010806 */
[----:B------:R-:W2:Y:S01]  /*7790*/  LDSM.16.MT88.4 R80, [R212+0x1100] ;  /* 0x00110000d450783b */ /* 0x000ea20000004200 */
        /* <DEDUP_REMOVED lines=10> */
[----:B------:R-:W-:Y:S01]  /*7840*/  FMNMX.FTZ R2, R200, R2, !PT ;  /* 0x00000002c8027209 */ /* 0x000fe20007810000 */
[----:B------:R-:W-:Y:S02]  /*7850*/  LDSM.16.MT88.4 R56, [R211+0x1100] ;  /* 0x00110000d338783b */ /* 0x000fe40000004200 */
[----:B------:R3:W-:Y:S01]  /*7860*/  MUFU.EX2 R125, R3 ;  /* 0x00000003007d7308 */ /* 0x0007e20000000800 */
[----:B------:R-:W-:Y:S02]  /*7870*/  FMNMX.FTZ R2, R191, R2, !PT ;  /* 0x00000002bf027209 */ /* 0x000fe40007810000 */
[----:B------:R-:W-:-:S02]  /*7880*/  F2FP.BF16.PACK_AB R10, R112, R164 ;  /* 0x000000a4700a723e */ /* 0x000fc400000010ff */
[----:B------:R-:W-:Y:S01]  /*7890*/  FMNMX.FTZ R2, R193, R2, !PT ;  /* 0x00000002c1027209 */ /* 0x000fe20007810000 */
[----:B-1----:R-:W-:-:S04]  /*78a0*/  FFMA.FTZ R0, R134, c[0x0][0x2d0], -R6 ;  /* 0x0000b40086007a23 */ /* 0x002fc80000010806 */
[----:B------:R-:W-:Y:S01]  /*78b0*/  MUFU.EX2 R117, R0 ;  /* 0x0000000000757308 */ /* 0x000fe20000000800 */
[----:B---3--:R-:W-:Y:S02]  /*78c0*/  FFMA.FTZ R3, R119, c[0x0][0x2d0], -R6 ;  /* 0x0000b40077037a23 */ /* 0x008fe40000010806 */
[----:B------:R-:W-:-:S05]  /*78d0*/  IMAD.MOV.U32 R119, RZ, RZ, R153 ;  /* 0x000000ffff777224 */ /* 0x000fca00078e0099 */
        /* <DEDUP_REMOVED lines=9> */
[----:B--2---:R-:W-:Y:S01]  /*7970*/  HMMA.16816.F32.BF16 R44, R8, R80, R40 ;  /* 0x00000050082c723c */ /* 0x004fe20000041828 */
[----:B-1----:R-:W-:-:S04]  /*7980*/  FFMA.FTZ R2, R136, c[0x0][0x2d0], -R7 ;  /* 0x0000b40088027a23 */ /* 0x002fc80000010807 */
[----:B------:R1:W-:Y:S03]  /*7990*/  MUFU.EX2 R213, R2 ;  /* 0x0000000200d57308 */ /* 0x0003e60000000800 */
[C---:B------:R-:W-:Y:S08]  /*79a0*/  HMMA.16816.F32.BF16 R40, R8.reuse, R64, R20 ;  /* 0x000000400828723c */ /* 0x040ff00000041814 */
[----:B------:R-:W-:Y:S01]  /*79b0*/  HMMA.16816.F32.BF16 R20, R8, R82, R36 ;  /* 0x000000520814723c */ /* 0x000fe20000041824 */
[----:B----4-:R-:W-:Y:S01]  /*79c0*/  FMNMX.FTZ R3, R3, R4, !PT ;  /* 0x0000000403037209 */ /* 0x010fe20007810000 */
[----:B-1----:R-:W-:-:S04]  /*79d0*/  FFMA.FTZ R2, R137, c[0x0][0x2d0], -R7 ;  /* 0x0000b40089027a23 */ /* 0x002fc80000010807 */
[----:B------:R-:W1:Y:S01]  /*79e0*/  SHFL.BFLY PT, R4, R3, 0x1, 0x1f ;  /* 0x0c201f0003047f89 */ /* 0x000e6200000e0000 */
[----:B------:R-:W-:Y:S01]  /*79f0*/  IMAD.MOV.U32 R38, RZ, RZ, R168 ;  /* 0x000000ffff267224 */ /* 0x000fe200078e00a8 */
[C---:B------:R-:W-:Y:S01]  /*7a00*/  HMMA.16816.F32.BF16 R48, R8.reuse, R60, R52 ;  /* 0x0000003c0830723c */ /* 0x040fe20000041834 */
[----:B------:R2:W4:Y:S01]  /*7a10*/  MUFU.EX2 R121, R2 ;  /* 0x0000000200797308 */ /* 0x0005220000000800 */
[----:B------:R-:W-:Y:S01]  /*7a20*/  IMAD.MOV.U32 R39, RZ, RZ, R159 ;  /* 0x000000ffff277224 */ /* 0x000fe200078e009f */
[----:B------:R-:W-:Y:S01]  /*7a30*/  LDSM.16.MT88.4 R168, [R211+0x1900] ;  /* 0x00190000d3a8783b */ /* 0x000fe20000004200 */
[----:B------:R-:W-:Y:S02]  /*7a40*/  IMAD.MOV.U32 R37, RZ, RZ, R157 ;  /* 0x000000ffff257224 */ /* 0x000fe400078e009d */
[----:B------:R-:W-:Y:S02]  /*7a50*/  IMAD.MOV.U32 R36, RZ, RZ, R156 ;  /* 0x000000ffff247224 */ /* 0x000fe400078e009c */
[C---:B------:R-:W-:Y:S08]  /*7a60*/  HMMA.16816.F32.BF16 R28, R8.reuse, R56, R12 ;  /* 0x00000038081c723c */ /* 0x040ff0000004180c */
[----:B------:R-:W-:Y:S01]  /*7a70*/  HMMA.16816.F32.BF16 R24, R8, R66, R24 ;  /* 0x000000420818723c */ /* 0x000fe20000041818 */
[----:B--2---:R-:W-:Y:S01]  /*7a80*/  FFMA.FTZ R2, R129, c[0x0][0x2d0], -R6 ;  /* 0x0000b40081027a23 */ /* 0x004fe20000010806 */
[----:B------:R-:W-:-:S03]  /*7a90*/  MOV R129, R139 ;  /* 0x0000008b00817202 */ /* 0x000fc60000000f00 */
[----:B------:R2:W-:Y:S01]  /*7aa0*/  MUFU.EX2 R74, R2 ;  /* 0x00000002004a7308 */ /* 0x0005e20000000800 */
[----:B-1----:R-:W-:Y:S02]  /*7ab0*/  FMNMX.FTZ R3, R4, R3, !PT ;  /* 0x0000000304037209 */ /* 0x002fe40007810000 */
[----:B------:R-:W-:Y:S07]  /*7ac0*/  HMMA.16816.F32.BF16 R12, R8, R58, R32 ;  /* 0x0000003a080c723c */ /* 0x000fee0000041820 */
[----:B---3--:R-:W-:-:S02]  /*7ad0*/  F2FP.BF16.PACK_AB R8, R75, R38 ;  /* 0x000000264b08723e */ /* 0x008fc400000010ff */
[----:B----4-:R-:W-:Y:S02]  /*7ae0*/  F2FP.BF16.PACK_AB R10, R121, R213 ;  /* 0x000000d5790a723e */ /* 0x010fe400000010ff */
[----:B------:R-:W-:Y:S01]  /*7af0*/  F2FP.BF16.PACK_AB R11, R117, R39 ;  /* 0x00000027750b723e */ /* 0x000fe200000010ff */
[----:B--2---:R-:W-:Y:S02]  /*7b00*/  FFMA.FTZ R2, R131, c[0x0][0x2d0], -R6 ;  /* 0x0000b40083027a23 */ /* 0x004fe40000010806 */
[----:B------:R-:W-:Y:S02]  /*7b10*/  IMAD.MOV.U32 R131, RZ, RZ, R149 ;  /* 0x000000ffff837224 */ /* 0x000fe400078e0095 */
[----:B------:R1:W2:Y:S02]  /*7b20*/  MUFU.EX2 R73, R2 ;  /* 0x0000000200497308 */ /* 0x0002a40000000800 */
[----:B-1----:R-:W-:Y:S01]  /*7b30*/  FMUL.FTZ R2, R70, c[0x0][0x2d0] ;  /* 0x0000b40046027a20 */ /* 0x002fe20000410000 */
[----:B--2---:R-:W-:-:S04]  /*7b40*/  F2FP.BF16.PACK_AB R9, R73, R74 ;  /* 0x0000004a4909723e */ /* 0x004fc800000010ff */
[----:B------:R-:W-:Y:S02]  /*7b50*/  FSEL R2, R2, RZ, P0 ;  /* 0x000000ff02027208 */ /* 0x000fe40000000000 */
[----:B------:R-:W-:Y:S01]  /*7b60*/  FSETP.NEU.FTZ.AND P0, PT, R3, -INF , PT ;  /* 0xff8000000300780b */ /* 0x000fe20003f1d000 */
[C---:B------:R-:W-:Y:S02]  /*7b70*/  HMMA.16816.F32.BF16 R172, R8.reuse, R162, R16 ;  /* 0x000000a208ac723c */ /* 0x040fe40000041810 */
[----:B------:R-:W-:Y:S02]  /*7b80*/  FFMA.FTZ R0, R122, c[0x0][0x2d0], -R2 ;  /* 0x0000b4007a007a23 */ /* 0x000fe40000010802 */
[----:B------:R-:W-:Y:S02]  /*7b90*/  IMAD.MOV.U32 R122, RZ, RZ, R158 ;  /* 0x000000ffff7a7224 */ /* 0x000fe400078e009e */
[----:B------:R1:W-:Y:S01]  /*7ba0*/  MUFU.EX2 R215, R0 ;  /* 0x0000000000d77308 */ /* 0x0003e20000000800 */
[----:B------:R-:W2:Y:S01]  /*7bb0*/  LDSM.16.MT88.4 R156, [R210+0x1900] ;  /* 0x00190000d29c783b */ /* 0x000ea20000004200 */
[----:B------:R-:W-:Y:S01]  /*7bc0*/  FFMA.FTZ R4, R133, c[0x0][0x2d0], -R2 ;  /* 0x0000b40085047a23 */ /* 0x000fe20000010802 */
[----:B------:R-:W-:Y:S05]  /*7bd0*/  HMMA.16816.F32.BF16 R176, R8, R160, R48 ;  /* 0x000000a008b0723c */ /* 0x000fea0000041830 */
[----:B------:R-:W-:Y:S02]  /*7be0*/  MUFU.EX2 R18, R4 ;  /* 0x0000000400127308 */ /* 0x000fe40000000800 */
[----:B------:R-:W-:Y:S01]  /*7bf0*/  IMAD.MOV.U32 R49, RZ, RZ, R125 ;  /* 0x000000ffff317224 */ /* 0x000fe200078e007d */
[----:B------:R-:W-:Y:S01]  /*7c00*/  MOV R51, R167 ;  /* 0x000000a700337202 */ /* 0x000fe20000000f00 */
[----:B------:R-:W-:Y:S01]  /*7c10*/  IMAD.MOV.U32 R50, RZ, RZ, R166 ;  /* 0x000000ffff327224 */ /* 0x000fe200078e00a6 */
[----:B------:R-:W-:Y:S01]  /*7c20*/  MOV R48, R164 ;  /* 0x000000a400307202 */ /* 0x000fe20000000f00 */
[----:B------:R-:W-:-:S02]  /*7c30*/  IMAD.MOV.U32 R125, RZ, RZ, R165 ;  /* 0x000000ffff7d7224 */ /* 0x000fc400078e00a5 */
[----:B-1----:R-:W-:Y:S01]  /*7c40*/  FFMA.FTZ R0, R124, c[0x0][0x2d0], -R2 ;  /* 0x0000b4007c007a23 */ /* 0x002fe20000010802 */
[----:B------:R-:W-:Y:S01]  /*7c50*/  HMMA.16816.F32.BF16 R164, R8, R140, R44 ;  /* 0x0000008c08a4723c */ /* 0x000fe2000004182c */
[----:B------:R-:W-:Y:S02]  /*7c60*/  IMAD.MOV.U32 R124, RZ, RZ, R152 ;  /* 0x000000ffff7c7224 */ /* 0x000fe400078e0098 */
[----:B------:R1:W-:Y:S04]  /*7c70*/  MUFU.EX2 R216, R0 ;  /* 0x0000000000d87308 */ /* 0x0003e80000000800 */
[----:B------:R-:W-:Y:S02]  /*7c80*/  IMAD.MOV.U32 R46, RZ, RZ, R117 ;  /* 0x000000ffff2e7224 */ /* 0x000fe400078e0075 */
[----:B------:R-:W-:-:S02]  /*7c90*/  IMAD.MOV.U32 R45, RZ, RZ, R148 ;  /* 0x000000ffff2d7224 */ /* 0x000fc400078e0094 */
[----:B------:R-:W-:Y:S02]  /*7ca0*/  IMAD.MOV.U32 R47, RZ, RZ, R182 ;  /* 0x000000ffff2f7224 */ /* 0x000fe400078e00b6 */
[--C-:B-1----:R-:W-:Y:S02]  /*7cb0*/  FFMA.FTZ R0, R127, c[0x0][0x2d0], -R2.reuse ;  /* 0x0000b4007f007a23 */ /* 0x102fe40000010802 */
[----:B------:R-:W-:Y:S02]  /*7cc0*/  IMAD.MOV.U32 R127, RZ, RZ, R155 ;  /* 0x000000ffff7f7224 */ /* 0x000fe400078e009b */
[----:B------:R1:W-:Y:S01]  /*7cd0*/  MUFU.EX2 R208, R0 ;  /* 0x0000000000d07308 */ /* 0x0003e20000000800 */
[----:B--2---:R-:W-:Y:S01]  /*7ce0*/  HMMA.16816.F32.BF16 R136, R8, R156, R40 ;  /* 0x0000009c0888723c */ /* 0x004fe20000041828 */
[----:B-1----:R-:W-:Y:S01]  /*7cf0*/  FFMA.FTZ R0, R128, c[0x0][0x2d0], -R2 ;  /* 0x0000b40080007a23 */ /* 0x002fe20000010802 */
[----:B------:R-:W-:-:S06]  /*7d00*/  MOV R128, R150 ;  /* 0x0000009600807202 */ /* 0x000fcc0000000f00 */
[----:B------:R-:W-:Y:S01]  /*7d10*/  HMMA.16816.F32.BF16 R148, R8, R158, R24 ;  /* 0x0000009e0894723c */ /* 0x000fe20000041818 */
[----:B------:R1:W-:Y:S02]  /*7d20*/  MUFU.EX2 R130, R0 ;  /* 0x0000000000827308 */ /* 0x0003e40000000800 */
[----:B-1----:R-:W-:-:S05]  /*7d30*/  FFMA.FTZ R0, R132, c[0x0][0x2d0], -R2 ;  /* 0x0000b40084007a23 */ /* 0x002fca0000010802 */
[----:B------:R-:W-:Y:S01]  /*7d40*/  HMMA.16816.F32.BF16 R132, R8, R142, R20 ;  /* 0x0000008e0884723c */ /* 0x000fe20000041814 */
[----:B------:R1:W2:Y:S02]  /*7d50*/  MUFU.EX2 R52, R0 ;  /* 0x0000000000347308 */ /* 0x0002a40000000800 */
[----:B-1----:R-:W-:Y:S02]  /*7d60*/  FMUL.FTZ R0, R3, c[0x0][0x2d0] ;  /* 0x0000b40003007a20 */ /* 0x002fe40000410000 */
[----:B--2---:R-:W-:-:S03]  /*7d70*/  IMAD.MOV.U32 R19, RZ, RZ, R52 ;  /* 0x000000ffff137224 */ /* 0x004fc600078e0034 */
[----:B------:R-:W-:Y:S01]  /*7d80*/  HMMA.16816.F32.BF16 R52, R8, R170, R12 ;  /* 0x000000aa0834723c */ /* 0x000fe2000004180c */
[----:B------:R-:W-:-:S05]  /*7d90*/  FSEL R0, R0, RZ, P0 ;  /* 0x000000ff00007208 */ /* 0x000fca0000000000 */
[----:B------:R-:W-:Y:S01]  /*7da0*/  FFMA.FTZ R4, R116, c[0x0][0x2d0], -R0 ;  /* 0x0000b40074047a23 */ /* 0x000fe20000010800 */
[----:B------:R-:W-:Y:S02]  /*7db0*/  MOV R116, R154 ;  /* 0x0000009a00747202 */ /* 0x000fe40000000f00 */
[----:B------:R-:W-:Y:S01]  /*7dc0*/  HMMA.16816.F32.BF16 R152, R8, R168, R28 ;  /* 0x000000a80898723c */ /* 0x000fe2000004181c */
[----:B------:R1:W-:Y:S06]  /*7dd0*/  MUFU.EX2 R186, R4 ;  /* 0x0000000400ba7308 */ /* 0x0003ec0000000800 */
[----:B------:R-:W-:-:S02]  /*7de0*/  F2FP.BF16.PACK_AB R8, R216, R215 ;  /* 0x000000d7d808723e */ /* 0x000fc400000010ff */
[----:B------:R-:W-:Y:S01]  /*7df0*/  F2FP.BF16.PACK_AB R10, R130, R208 ;  /* 0x000000d0820a723e */ /* 0x000fe200000010ff */
[----:B-1----:R-:W-:Y:S02]  /*7e00*/  FFMA.FTZ R4, R115, c[0x0][0x2d0], -R0 ;  /* 0x0000b40073047a23 */ /* 0x002fe40000010800 */
[----:B------:R-:W-:Y:S02]  /*7e10*/  IMAD.MOV.U32 R115, RZ, RZ, R46 ;  /* 0x000000ffff737224 */ /* 0x000fe400078e002e */
[----:B------:R1:W2:Y:S02]  /*7e20*/  MUFU.EX2 R184, R4 ;  /* 0x0000000400b87308 */ /* 0x0002a40000000800 */
[----:B-1----:R-:W-:Y:S01]  /*7e30*/  FFMA.FTZ R4, R114, c[0x0][0x2d0], -R0 ;  /* 0x0000b40072047a23 */ /* 0x002fe20000010800 */
[----:B--2---:R-:W-:Y:S02]  /*7e40*/  F2FP.BF16.PACK_AB R9, R184, R186 ;  /* 0x000000bab809723e */ /* 0x004fe400000010ff */
        /* <DEDUP_REMOVED lines=8> */
[----:B------:R1:W-:Y:S02]  /*7ed0*/  MUFU.EX2 R117, R4 ;  /* 0x0000000400757308 */ /* 0x0003e40000000800 */
[C---:B------:R-:W-:Y:S08]  /*7ee0*/  HMMA.16816.F32.BF16 R32, R8.reuse, R76, RZ ;  /* 0x0000004c0820723c */ /* 0x040ff000000418ff */
[----:B------:R-:W-:Y:S01]  /*7ef0*/  HMMA.16816.F32.BF16 R28, R8, R78, RZ ;  /* 0x0000004e081c723c */ /* 0x000fe200000418ff */
[----:B-1----:R-:W-:-:S02]  /*7f00*/  FFMA.FTZ R4, R145, c[0x0][0x2d0], -R2 ;  /* 0x0000b40091047a23 */ /* 0x002fc40000010802 */
[----:B------:R-:W-:Y:S02]  /*7f10*/  IMAD.MOV.U32 R145, RZ, RZ, R37 ;  /* 0x000000ffff917224 */ /* 0x000fe400078e0025 */
[----:B------:R1:W2:Y:S03]  /*7f20*/  MUFU.EX2 R252, R4 ;  /* 0x0000000400fc7308 */ /* 0x0002a60000000800 */
[C---:B------:R-:W-:Y:S07]  /*7f30*/  HMMA.16816.F32.BF16 R20, R8.reuse, R84, RZ ;  /* 0x000000540814723c */ /* 0x040fee00000418ff */
[----:B------:R-:W-:Y:S01]  /*7f40*/  IMAD.MOV.U32 R85, RZ, RZ, R19 ;  /* 0x000000ffff557224 */ /* 0x000fe200078e0013 */
[----:B------:R-:W-:Y:S01]  /*7f50*/  HMMA.16816.F32.BF16 R24, R8, R88, RZ ;  /* 0x000000580818723c */ /* 0x000fe200000418ff */
[----:B------:R-:W-:Y:S01]  /*7f60*/  MOV R84, R39 ;  /* 0x0000002700547202 */ /* 0x000fe20000000f00 */
[----:B-1----:R-:W-:-:S05]  /*7f70*/  FFMA.FTZ R4, R118, c[0x0][0x2d0], -R0 ;  /* 0x0000b40076047a23 */ /* 0x002fca0000010800 */
[----:B------:R-:W-:Y:S01]  /*7f80*/  MOV R89, R18 ;  /* 0x0000001200597202 */ /* 0x000fe20000000f00 */
[----:B------:R-:W-:Y:S01]  /*7f90*/  IMAD.MOV.U32 R88, RZ, RZ, R38 ;  /* 0x000000ffff587224 */ /* 0x000fe200078e0026 */
[----:B------:R-:W-:Y:S01]  /*7fa0*/  HMMA.16816.F32.BF16 R16, R8, R92, RZ ;  /* 0x0000005c0810723c */ /* 0x000fe200000418ff */
[----:B------:R1:W-:Y:S01]  /*7fb0*/  MUFU.EX2 R182, R4 ;  /* 0x0000000400b67308 */ /* 0x0003e20000000800 */
[----:B------:R-:W-:-:S05]  /*7fc0*/  IMAD.MOV.U32 R118, RZ, RZ, R50 ;  /* 0x000000ffff767224 */ /* 0x000fca00078e0032 */
[----:B------:R-:W-:Y:S01]  /*7fd0*/  IMAD.MOV.U32 R92, RZ, RZ, R73 ;  /* 0x000000ffff5c7224 */ /* 0x000fe200078e0049 */
[----:B------:R-:W-:Y:S01]  /*7fe0*/  HMMA.16816.F32.BF16 R12, R8, R90, RZ ;  /* 0x0000005a080c723c */ /* 0x000fe200000418ff */
[----:B------:R-:W-:-:S06]  /*7ff0*/  IMAD.MOV.U32 R93, RZ, RZ, R74 ;  /* 0x000000ffff5d7224 */ /* 0x000fcc00078e004a */
[----:B------:R-:W-:Y:S01]  /*8000*/  IMAD.MOV.U32 R90, RZ, RZ, R45 ;  /* 0x000000ffff5a7224 */ /* 0x000fe200078e002d */
[C---:B------:R-:W-:Y:S01]  /*8010*/  HMMA.16816.F32.BF16 R40, R8.reuse, R94, RZ ;  /* 0x0000005e0828723c */ /* 0x040fe200000418ff */
[----:B-1----:R-:W-:Y:S02]  /*8020*/  FFMA.FTZ R4, R120, c[0x0][0x2d0], -R0 ;  /* 0x0000b40078047a23 */ /* 0x002fe40000010800 */
[----:B------:R-:W-:Y:S02]  /*8030*/  IMAD.MOV.U32 R120, RZ, RZ, R36 ;  /* 0x000000ffff787224 */ /* 0x000fe400078e0024 */
[----:B------:R1:W3:Y:S01]  /*8040*/  MUFU.EX2 R77, R4 ;  /* 0x00000004004d7308 */ /* 0x0002e20000000800 */
[----:B------:R-:W-:Y:S01]  /*8050*/  IMAD.MOV.U32 R91, RZ, RZ, R93 ;  /* 0x000000ffff5b7224 */ /* 0x000fe200078e005d */
[----:B------:R-:W-:Y:S01]  /*8060*/  MOV R93, R114 ;  /* 0x00000072005d7202 */ /* 0x000fe20000000f00 */
[----:B------:R-:W-:Y:S07]  /*8070*/  HMMA.16816.F32.BF16 R36, R8, R86, RZ ;  /* 0x000000560824723c */ /* 0x000fee00000418ff */
[----:B------:R-:W-:-:S02]  /*8080*/  F2FP.BF16.PACK_AB R8, R89, R85 ;  /* 0x000000555908723e */ /* 0x000fc400000010ff */
[----:B--2---:R-:W-:Y:S01]  /*8090*/  F2FP.BF16.PACK_AB R10, R252, R117 ;  /* 0x00000075fc0a723e */ /* 0x004fe200000010ff */
[--C-:B-1----:R-:W-:Y:S01]  /*80a0*/  FFMA.FTZ R4, R123, c[0x0][0x2d0], -R0.reuse ;  /* 0x0000b4007b047a23 */ /* 0x102fe20000010800 */
[----:B---3--:R-:W-:Y:S02]  /*80b0*/  F2FP.BF16.PACK_AB R9, R77, R182 ;  /* 0x000000b64d09723e */ /* 0x008fe400000010ff */
[----:B------:R-:W-:Y:S01]  /*80c0*/  MOV R123, R51 ;  /* 0x00000033007b7202 */ /* 0x000fe20000000f00 */
[----:B------:R1:W-:Y:S02]  /*80d0*/  MUFU.EX2 R79, R4 ;  /* 0x00000004004f7308 */ /* 0x0003e40000000800 */
[----:B-1----:R-:W-:Y:S02]  /*80e0*/  FFMA.FTZ R4, R126, c[0x0][0x2d0], -R0 ;  /* 0x0000b4007e047a23 */ /* 0x002fe40000010800 */
[----:B------:R-:W-:-:S04]  /*80f0*/  IMAD.MOV.U32 R126, RZ, RZ, R75 ;  /* 0x000000ffff7e7224 */ /* 0x000fc800078e004b */
[----:B------:R1:W2:Y:S02]  /*8100*/  MUFU.EX2 R78, R4 ;  /* 0x00000004004e7308 */ /* 0x0002a40000000800 */
[----:B-1----:R-:W-:Y:S01]  /*8110*/  FFMA.FTZ R4, R232, c[0x0][0x2d0], -R7 ;  /* 0x0000b400e8047a23 */ /* 0x002fe20000010807 */
[----:B--2---:R-:W-:-:S05]  /*8120*/  F2FP.BF16.PACK_AB R11, R78, R79 ;  /* 0x0000004f4e0b723e */ /* 0x004fca00000010ff */
[----:B------:R1:W-:Y:S02]  /*8130*/  MUFU.EX2 R232, R4 ;  /* 0x0000000400e87308 */ /* 0x0003e40000000800 */
[C---:B------:R-:W-:Y:S08]  /*8140*/  HMMA.16816.F32.BF16 R48, R8.reuse, R100, R32 ;  /* 0x000000640830723c */ /* 0x040ff00000041820 */
[----:B------:R-:W-:Y:S01]  /*8150*/  HMMA.16816.F32.BF16 R28, R8, R102, R28 ;  /* 0x00000066081c723c */ /* 0x000fe2000004181c */
[----:B-1----:R-:W-:-:S02]  /*8160*/  FFMA.FTZ R4, R190, c[0x0][0x2d0], -R2 ;  /* 0x0000b400be047a23 */ /* 0x002fc40000010802 */
[----:B------:R-:W-:Y:S02]  /*8170*/  IMAD.MOV.U32 R190, RZ, RZ, R129 ;  /* 0x000000ffffbe7224 */ /* 0x000fe400078e0081 */
[----:B------:R1:W-:Y:S03]  /*8180*/  MUFU.EX2 R100, R4 ;  /* 0x0000000400647308 */ /* 0x0003e60000000800 */
[C---:B------:R-:W-:Y:S08]  /*8190*/  HMMA.16816.F32.BF16 R44, R8.reuse, R96, R24 ;  /* 0x00000060082c723c */ /* 0x040ff00000041818 */
[----:B------:R-:W-:Y:S01]  /*81a0*/  HMMA.16816.F32.BF16 R24, R8, R104, R16 ;  /* 0x000000680818723c */ /* 0x000fe20000041810 */
[----:B-1----:R-:W-:-:S07]  /*81b0*/  FFMA.FTZ R4, R189, c[0x0][0x2d0], -R2 ;  /* 0x0000b400bd047a23 */ /* 0x002fce0000010802 */
[C---:B------:R-:W-:Y:S01]  /*81c0*/  HMMA.16816.F32.BF16 R16, R8.reuse, R110, R36 ;  /* 0x0000006e0810723c */ /* 0x040fe20000041824 */
[----:B------:R-:W1:Y:S01]  /*81d0*/  LDSM.16.MT88.4 R36, [R209+0x2100] ;  /* 0x00210000d124783b */ /* 0x000e620000004200 */
[----:B------:R2:W3:Y:S06]  /*81e0*/  MUFU.EX2 R101, R4 ;  /* 0x0000000400657308 */ /* 0x0004ec0000000800 */
[C---:B------:R-:W-:Y:S08]  /*81f0*/  HMMA.16816.F32.BF16 R32, R8.reuse, R108, R20 ;  /* 0x0000006c0820723c */ /* 0x040ff00000041814 */
[----:B------:R-:W-:Y:S01]  /*8200*/  HMMA.16816.F32.BF16 R20, R8, R98, R12 ;  /* 0x000000620814723c */ /* 0x000fe2000004180c */
[----:B--2---:R-:W-:-:S04]  /*8210*/  FFMA.FTZ R4, R188, c[0x0][0x2d0], -R2 ;  /* 0x0000b400bc047a23 */ /* 0x004fc80000010802 */
[----:B------:R2:W-:Y:S03]  /*8220*/  MUFU.EX2 R103, R4 ;  /* 0x0000000400677308 */ /* 0x0005e60000000800 */
[----:B------:R-:W-:Y:S07]  /*8230*/  HMMA.16816.F32.BF16 R12, R8, R106, R40 ;  /* 0x0000006a080c723c */ /* 0x000fee0000041828 */
[----:B---3--:R-:W-:Y:S01]  /*8240*/  F2FP.BF16.PACK_AB R8, R101, R100 ;  /* 0x000000646508723e */ /* 0x008fe200000010ff */
[----:B--2---:R-:W-:-:S04]  /*8250*/  FFMA.FTZ R4, R187, c[0x0][0x2d0], -R2 ;  /* 0x0000b400bb047a23 */ /* 0x004fc80000010802 */
[----:B------:R2:W3:Y:S02]  /*8260*/  MUFU.EX2 R188, R4 ;  /* 0x0000000400bc7308 */ /* 0x0004e40000000800 */
[----:B--2---:R-:W-:Y:S01]  /*8270*/  FFMA.FTZ R4, R146, c[0x0][0x2d0], -R0 ;  /* 0x0000b40092047a23 */ /* 0x004fe20000010800 */
[----:B---3--:R-:W-:-:S05]  /*8280*/  F2FP.BF16.PACK_AB R10, R188, R103 ;  /* 0x00000067bc0a723e */ /* 0x008fca00000010ff */
[----:B------:R2:W-:Y:S02]  /*8290*/  MUFU.EX2 R73, R4 ;  /* 0x0000000400497308 */ /* 0x0005e40000000800 */
[----:B--2---:R-:W-:Y:S02]  /*82a0*/  FFMA.FTZ R4, R147, c[0x0][0x2d0], -R0 ;  /* 0x0000b40093047a23 */ /* 0x004fe40000010800 */
[----:B------:R-:W-:-:S04]  /*82b0*/  IMAD.MOV.U32 R147, RZ, RZ, R130 ;  /* 0x000000ffff937224 */ /* 0x000fc800078e0082 */
        /* <DEDUP_REMOVED lines=8> */
[----:B------:R2:W3:Y:S02]  /*8340*/  MUFU.EX2 R189, R4 ;  /* 0x0000000400bd7308 */ /* 0x0004e40000000800 */
[C---:B------:R-:W-:Y:S08]  /*8350*/  HMMA.16816.F32.BF16 R108, R8.reuse, R60, R48 ;  /* 0x0000003c086c723c */ /* 0x040ff00000041830 */
[----:B------:R-:W-:Y:S01]  /*8360*/  HMMA.16816.F32.BF16 R32, R8, R64, R32 ;  /* 0x000000400820723c */ /* 0x000fe20000041820 */
[----:B--2---:R-:W-:-:S02]  /*8370*/  FFMA.FTZ R4, R237, c[0x0][0x2d0], -R7 ;  /* 0x0000b400ed047a23 */ /* 0x004fc40000010807 */
[----:B------:R-:W-:Y:S02]  /*8380*/  IMAD.MOV.U32 R237, RZ, RZ, R84 ;  /* 0x000000ffffed7224 */ /* 0x000fe400078e0054 */
[----:B------:R2:W-:Y:S01]  /*8390*/  MUFU.EX2 R181, R4 ;  /* 0x0000000400b57308 */ /* 0x0005e20000000800 */
[----:B------:R-:W-:Y:S02]  /*83a0*/  IMAD.MOV.U32 R84, RZ, RZ, R144 ;  /* 0x000000ffff547224 */ /* 0x000fe400078e0090 */
[----:B------:R-:W-:Y:S01]  /*83b0*/  HMMA.16816.F32.BF16 R44, R8, R80, R44 ;  /* 0x00000050082c723c */ /* 0x000fe2000004182c */
[----:B------:R-:W-:Y:S02]  /*83c0*/  IMAD.MOV.U32 R144, RZ, RZ, R115 ;  /* 0x000000ffff907224 */ /* 0x000fe400078e0073 */
[----:B------:R-:W-:Y:S01]  /*83d0*/  IMAD.MOV.U32 R51, RZ, RZ, R84 ;  /* 0x000000ffff337224 */ /* 0x000fe200078e0054 */
[----:B------:R-:W-:-:S04]  /*83e0*/  MOV R84, R122 ;  /* 0x0000007a00547202 */ /* 0x000fc80000000f00 */
[----:B------:R-:W-:Y:S01]  /*83f0*/  HMMA.16816.F32.BF16 R40, R8, R82, R20 ;  /* 0x000000520828723c */ /* 0x000fe20000041814 */
[----:B------:R-:W-:Y:S01]  /*8400*/  LDSM.16.MT88.4 R20, [R211+0x2100] ;  /* 0x00210000d314783b */ /* 0x000fe20000004200 */
[----:B--2---:R-:W-:Y:S01]  /*8410*/  FFMA.FTZ R4, R239, c[0x0][0x2d0], -R7 ;  /* 0x0000b400ef047a23 */ /* 0x004fe20000010807 */
[----:B------:R-:W-:-:S05]  /*8420*/  MOV R239, R92 ;  /* 0x0000005c00ef7202 */ /* 0x000fca0000000f00 */
[----:B------:R-:W-:Y:S01]  /*8430*/  HMMA.16816.F32.BF16 R64, R8, R66, R16 ;  /* 0x000000420840723c */ /* 0x000fe20000041810 */
[----:B------:R-:W-:Y:S01]  /*8440*/  MOV R92, R88 ;  /* 0x00000058005c7202 */ /* 0x000fe20000000f00 */
[----:B------:R2:W4:Y:S01]  /*8450*/  MUFU.EX2 R187, R4 ;  /* 0x0000000400bb7308 */ /* 0x0005220000000800 */
[----:B------:R-:W-:Y:S01]  /*8460*/  IMAD.MOV.U32 R88, RZ, RZ, R118 ;  /* 0x000000ffff587224 */ /* 0x000fe200078e0076 */
[----:B------:R-:W-:Y:S01]  /*8470*/  LDSM.16.MT88.4 R16, [R209+0x2900] ;  /* 0x00290000d110783b */ /* 0x000fe20000004200 */
[----:B------:R-:W-:Y:S02]  /*8480*/  IMAD.MOV.U32 R118, RZ, RZ, R116 ;  /* 0x000000ffff767224 */ /* 0x000fe400078e0074 */
[----:B------:R-:W-:Y:S01]  /*8490*/  IMAD.MOV.U32 R116, RZ, RZ, R128 ;  /* 0x000000ffff747224 */ /* 0x000fe200078e0080 */
[----:B------:R-:W-:Y:S01]  /*84a0*/  MOV R128, R131 ;  /* 0x0000008300807202 */ /* 0x000fe20000000f00 */
[----:B------:R-:W-:Y:S02]  /*84b0*/  IMAD.MOV.U32 R131, RZ, RZ, R112 ;  /* 0x000000ffff837224 */ /* 0x000fe400078e0070 */
[----:B------:R-:W-:Y:S01]  /*84c0*/  IMAD.MOV.U32 R87, RZ, RZ, R116 ;  /* 0x000000ffff577224 */ /* 0x000fe200078e0074 */
[----:B------:R-:W-:Y:S01]  /*84d0*/  MOV R86, R128 ;  /* 0x0000008000567202 */ /* 0x000fe20000000f00 */
[----:B------:R-:W-:-:S02]  /*84e0*/  IMAD.MOV.U32 R146, RZ, RZ, R131 ;  /* 0x000000ffff927224 */ /* 0x000fc400078e0083 */
[----:B------:R-:W1:Y:S01]  /*84f0*/  LDSM.16.MT88.4 R128, [R212+0x2100] ;  /* 0x00210000d480783b */ /* 0x000e620000004200 */
[----:B------:R-:W-:Y:S02]  /*8500*/  IMAD.MOV.U32 R238, RZ, RZ, R88 ;  /* 0x000000ffffee7224 */ /* 0x000fe400078e0058 */
[----:B--2---:R-:W-:Y:S02]  /*8510*/  FFMA.FTZ R4, R240, c[0x0][0x2d0], -R7 ;  /* 0x0000b400f0047a23 */ /* 0x004fe40000010807 */
[----:B------:R-:W-:Y:S02]  /*8520*/  IMAD.MOV.U32 R240, RZ, RZ, R126 ;  /* 0x000000fffff07224 */ /* 0x000fe400078e007e */
[----:B------:R2:W-:Y:S01]  /*8530*/  MUFU.EX2 R180, R4 ;  /* 0x0000000400b47308 */ /* 0x0005e20000000800 */
[----:B------:R-:W-:Y:S02]  /*8540*/  IMAD.MOV.U32 R126, RZ, RZ, R113 ;  /* 0x000000ffff7e7224 */ /* 0x000fe400078e0071 */
[----:B------:R-:W-:Y:S01]  /*8550*/  HMMA.16816.F32.BF16 R112, R8, R62, R28 ;  /* 0x0000003e0870723c */ /* 0x000fe2000004181c */
[----:B------:R-:W1:Y:S01]  /*8560*/  LDSM.16.MT88.4 R28, [R210+0x2100] ;  /* 0x00210000d21c783b */ /* 0x000e620000004200 */
[----:B------:R-:W-:-:S02]  /*8570*/  IMAD.MOV.U32 R50, RZ, RZ, R126 ;  /* 0x000000ffff327224 */ /* 0x000fc400078e007e */
[----:B------:R-:W-:Y:S02]  /*8580*/  IMAD.MOV.U32 R126, RZ, RZ, R145 ;  /* 0x000000ffff7e7224 */ /* 0x000fe400078e0091 */
[----:B------:R-:W-:Y:S02]  /*8590*/  IMAD.MOV.U32 R145, RZ, RZ, R121 ;  /* 0x000000ffff917224 */ /* 0x000fe400078e0079 */
[----:B------:R-:W-:Y:S01]  /*85a0*/  HMMA.16816.F32.BF16 R60, R8, R56, R24 ;  /* 0x00000038083c723c */ /* 0x000fe20000041818 */
[----:B------:R-:W1:Y:S01]  /*85b0*/  LDSM.16.MT88.4 R24, [R212+0x2900] ;  /* 0x00290000d418783b */ /* 0x000e620000004200 */
[----:B--2---:R-:W-:Y:S02]  /*85c0*/  FFMA.FTZ R4, R241, c[0x0][0x2d0], -R7 ;  /* 0x0000b400f1047a23 */ /* 0x004fe40000010807 */
[----:B------:R-:W-:-:S04]  /*85d0*/  IMAD.MOV.U32 R241, RZ, RZ, R90 ;  /* 0x000000fffff17224 */ /* 0x000fc800078e005a */
[----:B------:R-:W-:Y:S01]  /*85e0*/  HMMA.16816.F32.BF16 R56, R8, R58, R12 ;  /* 0x0000003a0838723c */ /* 0x000fe2000004180c */
[----:B------:R2:W-:Y:S01]  /*85f0*/  MUFU.EX2 R102, R4 ;  /* 0x0000000400667308 */ /* 0x0005e20000000800 */
[----:B------:R-:W-:-:S05]  /*8600*/  IMAD.MOV.U32 R90, RZ, RZ, R118 ;  /* 0x000000ffff5a7224 */ /* 0x000fca00078e0076 */
[----:B---3--:R-:W-:Y:S02]  /*8610*/  F2FP.BF16.PACK_AB R8, R189, R232 ;  /* 0x000000e8bd08723e */ /* 0x008fe400000010ff */
[----:B----4-:R-:W-:Y:S01]  /*8620*/  F2FP.BF16.PACK_AB R10, R187, R181 ;  /* 0x000000b5bb0a723e */ /* 0x010fe200000010ff */
[----:B--2---:R-:W-:Y:S02]  /*8630*/  FFMA.FTZ R4, R204, c[0x0][0x2d0], -R6 ;  /* 0x0000b400cc047a23 */ /* 0x004fe40000010806 */
[----:B------:R-:W-:Y:S02]  /*8640*/  IMAD.MOV.U32 R204, RZ, RZ, R91 ;  /* 0x000000ffffcc7224 */ /* 0x000fe400078e005b */
[----:B------:R2:W-:Y:S01]  /*8650*/  MUFU.EX2 R99, R4 ;  /* 0x0000000400637308 */ /* 0x0005e20000000800 */
[----:B------:R-:W-:-:S05]  /*8660*/  IMAD.MOV.U32 R91, RZ, RZ, R93 ;  /* 0x000000ffff5b7224 */ /* 0x000fca00078e005d */
[----:B------:R-:W-:Y:S01]  /*8670*/  MOV R49, R91 ;  /* 0x0000005b00317202 */ /* 0x000fe20000000f00 */
[----:B--2---:R-:W-:Y:S01]  /*8680*/  FFMA.FTZ R4, R228, c[0x0][0x2d0], -R6 ;  /* 0x0000b400e4047a23 */ /* 0x004fe20000010806 */
[----:B------:R-:W-:-:S03]  /*8690*/  MOV R228, R92 ;  /* 0x0000005c00e47202 */ /* 0x000fc60000000f00 */
[----:B------:R2:W3:Y:S02]  /*86a0*/  MUFU.EX2 R98, R4 ;  /* 0x0000000400627308 */ /* 0x0004e40000000800 */
[----:B--2---:R-:W-:Y:S01]  /*86b0*/  FFMA.FTZ R4, R207, c[0x0][0x2d0], -R6 ;  /* 0x0000b400cf047a23 */ /* 0x004fe20000010806 */
[----:B---3--:R-:W-:Y:S02]  /*86c0*/  F2FP.BF16.PACK_AB R9, R98, R99 ;  /* 0x000000636209723e */ /* 0x008fe400000010ff */
[----:B------:R-:W-:-:S03]  /*86d0*/  MOV R207, R190 ;  /* 0x000000be00cf7202 */ /* 0x000fc60000000f00 */
[----:B------:R2:W-:Y:S01]  /*86e0*/  MUFU.EX2 R97, R4 ;  /* 0x0000000400617308 */ /* 0x0005e20000000800 */
[----:B------:R-:W-:Y:S02]  /*86f0*/  IMAD.MOV.U32 R190, RZ, RZ, R120 ;  /* 0x000000ffffbe7224 */ /* 0x000fe400078e0078 */
[----:B--2---:R-:W-:Y:S02]  /*8700*/  FFMA.FTZ R4, R230, c[0x0][0x2d0], -R6 ;  /* 0x0000b400e6047a23 */ /* 0x004fe40000010806 */
[----:B------:R-:W-:-:S03]  /*8710*/  IMAD.MOV.U32 R230, RZ, RZ, R146 ;  /* 0x000000ffffe67224 */ /* 0x000fc600078e0092 */
[----:B------:R2:W3:Y:S01]  /*8720*/  MUFU.EX2 R95, R4 ;  /* 0x00000004005f7308 */ /* 0x0004e20000000800 */
[----:B------:R-:W-:Y:S02]  /*8730*/  IMAD.MOV.U32 R146, RZ, RZ, R123 ;  /* 0x000000ffff927224 */ /* 0x000fe400078e007b */
[--C-:B--2---:R-:W-:Y:S01]  /*8740*/  FFMA.FTZ R4, R248, c[0x0][0x2d0], -R7.reuse ;  /* 0x0000b400f8047a23 */ /* 0x104fe20000010807 */
[----:B---3--:R-:W-:Y:S01]  /*8750*/  F2FP.BF16.PACK_AB R11, R95, R97 ;  /* 0x000000615f0b723e */ /* 0x008fe200000010ff */
[----:B------:R-:W-:Y:S01]  /*8760*/  FFMA.FTZ R7, R251, c[0x0][0x2d0], -R7 ;  /* 0x0000b400fb077a23 */ /* 0x000fe20000010807 */
[----:B------:R-:W-:Y:S02]  /*8770*/  MOV R251, R50 ;  /* 0x0000003200fb7202 */ /* 0x000fe40000000f00 */
[----:B------:R2:W-:Y:S01]  /*8780*/  MUFU.EX2 R96, R4 ;  /* 0x0000000400607308 */ /* 0x0005e20000000800 */
[----:B------:R-:W-:Y:S02]  /*8790*/  IMAD.MOV.U32 R248, RZ, RZ, R51 ;  /* 0x000000fffff87224 */ /* 0x000fe400078e0033 */
[C---:B-1----:R-:W-:Y:S05]  /*87a0*/  HMMA.16816.F32.BF16 R104, R8.reuse, R36, R176 ;  /* 0x000000240868723c */ /* 0x042fea00000418b0 */
[----:B------:R-:W1:Y:S02]  /*87b0*/  MUFU.EX2 R94, R7 ;  /* 0x00000007005e7308 */ /* 0x000e640000000800 */
[----:B------:R-:W-:Y:S01]  /*87c0*/  MOV R176, R119 ;  /* 0x0000007700b07202 */ /* 0x000fe20000000f00 */
[----:B------:R-:W-:Y:S01]  /*87d0*/  IMAD.MOV.U32 R179, RZ, RZ, R190 ;  /* 0x000000ffffb37224 */ /* 0x000fe200078e00be */
[----:B------:R-:W-:Y:S01]  /*87e0*/  HMMA.16816.F32.BF16 R120, R8, R128, R164 ;  /* 0x000000800878723c */ /* 0x000fe200000418a4 */
[----:B------:R-:W-:-:S02]  /*87f0*/  IMAD.MOV.U32 R190, RZ, RZ, R144 ;  /* 0x000000ffffbe7224 */ /* 0x000fc400078e0090 */
[----:B--2---:R-:W-:Y:S02]  /*8800*/  FFMA.FTZ R4, R231, c[0x0][0x2d0], -R6 ;  /* 0x0000b400e7047a23 */ /* 0x004fe40000010806 */
[----:B------:R-:W-:Y:S02]  /*8810*/  IMAD.MOV.U32 R231, RZ, RZ, R238 ;  /* 0x000000ffffe77224 */ /* 0x000fe400078e00ee */
[----:B------:R2:W-:Y:S01]  /*8820*/  MUFU.EX2 R93, R4 ;  /* 0x00000004005d7308 */ /* 0x0005e20000000800 */
[----:B------:R-:W-:Y:S01]  /*8830*/  IMAD.MOV.U32 R238, RZ, RZ, R145 ;  /* 0x000000ffffee7224 */ /* 0x000fe200078e0091 */
[----:B------:R-:W-:Y:S01]  /*8840*/  HMMA.16816.F32.BF16 R132, R8, R130, R132 ;  /* 0x000000820884723c */ /* 0x000fe20000041884 */
[----:B------:R-:W-:Y:S01]  /*8850*/  F2FP.BF16.PACK_AB R164, R102, R180 ;  /* 0x000000b466a4723e */ /* 0x000fe200000010ff */
[----:B------:R-:W-:Y:S01]  /*8860*/  IMAD.MOV.U32 R178, RZ, RZ, R84 ;  /* 0x000000ffffb27224 */ /* 0x000fe200078e0054 */
[----:B-1----:R-:W-:Y:S01]  /*8870*/  F2FP.BF16.PACK_AB R166, R94, R96 ;  /* 0x000000605ea6723e */ /* 0x002fe200000010ff */
[----:B------:R-:W-:-:S04]  /*8880*/  IMAD.MOV.U32 R177, RZ, RZ, R127 ;  /* 0x000000ffffb17224 */ /* 0x000fc800078e007f */
[----:B------:R-:W-:Y:S01]  /*8890*/  HMMA.16816.F32.BF16 R136, R8, R28, R136 ;  /* 0x0000001c0888723c */ /* 0x000fe20000041888 */
[----:B--2---:R-:W-:Y:S02]  /*88a0*/  FFMA.FTZ R4, R233, c[0x0][0x2d0], -R6 ;  /* 0x0000b400e9047a23 */ /* 0x004fe40000010806 */
[----:B------:R-:W-:-:S05]  /*88b0*/  IMAD.MOV.U32 R233, RZ, RZ, R117 ;  /* 0x000000ffffe97224 */ /* 0x000fca00078e0075 */
[C---:B------:R-:W-:Y:S01]  /*88c0*/  HMMA.16816.F32.BF16 R148, R8.reuse, R30, R148 ;  /* 0x0000001e0894723c */ /* 0x040fe20000041894 */
[----:B------:R1:W2:Y:S07]  /*88d0*/  MUFU.EX2 R92, R4 ;  /* 0x00000004005c7308 */ /* 0x0002ae0000000800 */
[C---:B------:R-:W-:Y:S07]  /*88e0*/  HMMA.16816.F32.BF16 R116, R8.reuse, R38, R172 ;  /* 0x000000260874723c */ /* 0x040fee00000418ac */
[----:B------:R-:W-:Y:S01]  /*88f0*/  IMAD.MOV.U32 R175, RZ, RZ, R147 ;  /* 0x000000ffffaf7224 */ /* 0x000fe200078e0093 */
[----:B------:R-:W-:Y:S01]  /*8900*/  MOV R147, R89 ;  /* 0x0000005900937202 */ /* 0x000fe20000000f00 */
[----:B-1----:R-:W-:Y:S01]  /*8910*/  FFMA.FTZ R4, R235, c[0x0][0x2d0], -R6 ;  /* 0x0000b400eb047a23 */ /* 0x002fe20000010806 */
[----:B------:R-:W-:Y:S01]  /*8920*/  MOV R235, R146 ;  /* 0x0000009200eb7202 */ /* 0x000fe20000000f00 */
[----:B------:R-:W-:Y:S01]  /*8930*/  IMAD.MOV.U32 R174, RZ, RZ, R86 ;  /* 0x000000ffffae7224 */ /* 0x000fe200078e0056 */
[----:B------:R-:W-:Y:S01]  /*8940*/  HMMA.16816.F32.BF16 R152, R8, R20, R152 ;  /* 0x000000140898723c */ /* 0x000fe20000041898 */
[----:B------:R1:W-:Y:S01]  /*8950*/  MUFU.EX2 R91, R4 ;  /* 0x00000004005b7308 */ /* 0x0003e20000000800 */
[----:B------:R-:W-:Y:S01]  /*8960*/  IMAD.MOV.U32 R173, RZ, RZ, R87 ;  /* 0x000000ffffad7224 */ /* 0x000fe200078e0057 */
[----:B--2---:R-:W-:Y:S01]  /*8970*/  F2FP.BF16.PACK_AB R165, R92, R93 ;  /* 0x0000005d5ca5723e */ /* 0x004fe200000010ff */
[----:B------:R-:W-:-:S02]  /*8980*/  IMAD.MOV.U32 R86, RZ, RZ, R90 ;  /* 0x000000ffff567224 */ /* 0x000fc400078e005a */
[----:B------:R-:W-:Y:S02]  /*8990*/  IMAD.MOV.U32 R172, RZ, RZ, R147 ;  /* 0x000000ffffac7224 */ /* 0x000fe400078e0093 */
[----:B------:R-:W2:Y:S01]  /*89a0*/  LDSM.16.MT88.4 R144, [R210+0x2900] ;  /* 0x00290000d290783b */ /* 0x000ea20000004200 */
[----:B------:R-:W-:Y:S01]  /*89b0*/  FFMA.FTZ R6, R236, c[0x0][0x2d0], -R6 ;  /* 0x0000b400ec067a23 */ /* 0x000fe20000010806 */
[----:B------:R-:W-:Y:S01]  /*89c0*/  HMMA.16816.F32.BF16 R8, R8, R22, R52 ;  /* 0x000000160808723c */ /* 0x000fe20000041834 */
[----:B------:R-:W-:Y:S02]  /*89d0*/  IMAD.MOV.U32 R236, RZ, RZ, R126 ;  /* 0x000000ffffec7224 */ /* 0x000fe400078e007e */
[----:B------:R-:W3:Y:S01]  /*89e0*/  MUFU.EX2 R90, R6 ;  /* 0x00000006005a7308 */ /* 0x000ee20000000800 */
[----:B-1----:R-:W-:Y:S01]  /*89f0*/  FFMA.FTZ R4, R203, c[0x0][0x2d0], -R2 ;  /* 0x0000b400cb047a23 */ /* 0x002fe20000010802 */
[----:B------:R-:W-:-:S06]  /*8a00*/  MOV R203, R85 ;  /* 0x0000005500cb7202 */ /* 0x000fcc0000000f00 */
[----:B------:R1:W-:Y:S01]  /*8a10*/  MUFU.EX2 R89, R4 ;  /* 0x0000000400597308 */ /* 0x0003e20000000800 */
[----:B---3--:R-:W-:-:S07]  /*8a20*/  F2FP.BF16.PACK_AB R167, R90, R91 ;  /* 0x0000005b5aa7723e */ /* 0x008fce00000010ff */
[----:B------:R-:W-:Y:S01]  /*8a30*/  HMMA.16816.F32.BF16 R104, R164, R16, R104 ;  /* 0x00000010a468723c */ /* 0x000fe20000041868 */
[----:B-1----:R-:W-:Y:S01]  /*8a40*/  FFMA.FTZ R4, R205, c[0x0][0x2d0], -R2 ;  /* 0x0000b400cd047a23 */ /* 0x002fe20000010802 */
[----:B------:R-:W-:-:S03]  /*8a50*/  MOV R205, R124 ;  /* 0x0000007c00cd7202 */ /* 0x000fc60000000f00 */
[----:B------:R1:W-:Y:S03]  /*8a60*/  MUFU.EX2 R88, R4 ;  /* 0x0000000400587308 */ /* 0x0003e60000000800 */
[C---:B------:R-:W-:Y:S08]  /*8a70*/  HMMA.16816.F32.BF16 R116, R164.reuse, R18, R116 ;  /* 0x00000012a474723c */ /* 0x040ff00000041874 */
[----:B------:R-:W-:Y:S01]  /*8a80*/  HMMA.16816.F32.BF16 R120, R164, R24, R120 ;  /* 0x00000018a478723c */ /* 0x000fe20000041878 */
[----:B-1----:R-:W-:-:S02]  /*8a90*/  FFMA.FTZ R4, R206, c[0x0][0x2d0], -R2 ;  /* 0x0000b400ce047a23 */ /* 0x002fc40000010802 */
[----:B------:R-:W-:-:S05]  /*8aa0*/  IMAD.MOV.U32 R206, RZ, RZ, R69 ;  /* 0x000000ffffce7224 */ /* 0x000fca00078e0045 */
[C---:B------:R-:W-:Y:S01]  /*8ab0*/  HMMA.16816.F32.BF16 R132, R164.reuse, R26, R132 ;  /* 0x0000001aa484723c */ /* 0x040fe20000041884 */
[----:B------:R1:W-:Y:S07]  /*8ac0*/  MUFU.EX2 R87, R4 ;  /* 0x0000000400577308 */ /* 0x0003ee0000000800 */
[C---:B--2---:R-:W-:Y:S08]  /*8ad0*/  HMMA.16816.F32.BF16 R136, R164.reuse, R144, R136 ;  /* 0x00000090a488723c */ /* 0x044ff00000041888 */
[----:B------:R-:W-:Y:S01]  /*8ae0*/  HMMA.16816.F32.BF16 R148, R164, R146, R148 ;  /* 0x00000092a494723c */ /* 0x000fe20000041894 */
[----:B-1----:R-:W-:-:S02]  /*8af0*/  FFMA.FTZ R4, R229, c[0x0][0x2d0], -R2 ;  /* 0x0000b400e5047a23 */ /* 0x002fc40000010802 */
[----:B------:R-:W-:Y:S02]  /*8b00*/  IMAD.MOV.U32 R229, RZ, RZ, R86 ;  /* 0x000000ffffe57224 */ /* 0x000fe400078e0056 */
[----:B------:R1:W2:Y:S02]  /*8b10*/  MUFU.EX2 R86, R4 ;  /* 0x0000000400567308 */ /* 0x0002a40000000800 */
[--C-:B-1----:R-:W-:Y:S01]  /*8b20*/  FFMA.FTZ R4, R198, c[0x0][0x2d0], -R0.reuse ;  /* 0x0000b400c6047a23 */ /* 0x102fe20000010800 */
[----:B--2---:R-:W-:Y:S01]  /*8b30*/  F2FP.BF16.PACK_AB R6, R86, R87 ;  /* 0x000000575606723e */ /* 0x004fe200000010ff */
[----:B------:R-:W-:Y:S02]  /*8b40*/  IMAD.MOV.U32 R198, RZ, RZ, R49 ;  /* 0x000000ffffc67224 */ /* 0x000fe400078e0031 */
[----:B------:R-:W1:Y:S02]  /*8b50*/  LDSM.16.MT88.4 R48, [R211+0x2900] ;  /* 0x00290000d330783b */ /* 0x000e640000004200 */
[----:B------:R2:W-:Y:S02]  /*8b60*/  MUFU.EX2 R54, R4 ;  /* 0x0000000400367308 */ /* 0x0005e40000000800 */
[----:B--2---:R-:W-:-:S02]  /*8b70*/  FFMA.FTZ R4, R202, c[0x0][0x2d0], -R0 ;  /* 0x0000b400ca047a23 */ /* 0x004fc40000010800 */
[----:B------:R-:W-:-:S04]  /*8b80*/  IMAD.MOV.U32 R202, RZ, RZ, R5 ;  /* 0x000000ffffca7224 */ /* 0x000fc800078e0005 */
[----:B------:R2:W3:Y:S02]  /*8b90*/  MUFU.EX2 R69, R4 ;  /* 0x0000000400457308 */ /* 0x0004e40000000800 */
[----:B--2---:R-:W-:Y:S01]  /*8ba0*/  FFMA.FTZ R4, R197, c[0x0][0x2d0], -R0 ;  /* 0x0000b400c5047a23 */ /* 0x004fe20000010800 */
[----:B---3--:R-:W-:Y:S01]  /*8bb0*/  F2FP.BF16.PACK_AB R5, R69, R54 ;  /* 0x000000364505723e */ /* 0x008fe200000010ff */
[----:B------:R-:W-:Y:S01]  /*8bc0*/  IMAD.MOV.U32 R197, RZ, RZ, R68 ;  /* 0x000000ffffc57224 */ /* 0x000fe200078e0044 */
[C---:B-1----:R-:W-:Y:S03]  /*8bd0*/  HMMA.16816.F32.BF16 R152, R164.reuse, R48, R152 ;  /* 0x00000030a498723c */ /* 0x042fe60000041898 */
[----:B------:R1:W-:Y:S05]  /*8be0*/  MUFU.EX2 R68, R4 ;  /* 0x0000000400447308 */ /* 0x0003ea0000000800 */
[----:B------:R-:W-:Y:S07]  /*8bf0*/  HMMA.16816.F32.BF16 R164, R164, R50, R8 ;  /* 0x00000032a4a4723c */ /* 0x000fee0000041808 */
[----:B------:R-:W-:-:S02]  /*8c00*/  FFMA.FTZ R8, R245, c[0x0][0x2d0], -R2 ;  /* 0x0000b400f5087a23 */ /* 0x000fc40000010802 */
[----:B-1----:R-:W-:Y:S01]  /*8c10*/  FFMA.FTZ R4, R196, c[0x0][0x2d0], -R0 ;  /* 0x0000b400c4047a23 */ /* 0x002fe20000010800 */
[----:B------:R-:W-:Y:S01]  /*8c20*/  MOV R196, R125 ;  /* 0x0000007d00c47202 */ /* 0x000fe20000000f00 */
[----:B------:R1:W-:Y:S08]  /*8c30*/  MUFU.EX2 R80, R8 ;  /* 0x0000000800507308 */ /* 0x0003f00000000800 */
[----:B------:R2:W3:Y:S01]  /*8c40*/  MUFU.EX2 R55, R4 ;  /* 0x0000000400377308 */ /* 0x0004e20000000800 */
[----:B-1----:R-:W-:-:S07]  /*8c50*/  FFMA.FTZ R8, R247, c[0x0][0x2d0], -R2 ;  /* 0x0000b400f7087a23 */ /* 0x002fce0000010802 */
[----:B------:R1:W-:Y:S01]  /*8c60*/  MUFU.EX2 R81, R8 ;  /* 0x0000000800517308 */ /* 0x0003e20000000800 */
[----:B--2---:R-:W-:Y:S02]  /*8c70*/  F2FP.BF16.PACK_AB R4, R88, R89 ;  /* 0x000000595804723e */ /* 0x004fe400000010ff */
[----:B---3--:R-:W-:-:S07]  /*8c80*/  F2FP.BF16.PACK_AB R7, R55, R68 ;  /* 0x000000443707723e */ /* 0x008fce00000010ff */
[----:B------:R-:W-:Y:S01]  /*8c90*/  HMMA.16816.F32.BF16 R124, R4, R140, R44 ;  /* 0x0000008c047c723c */ /* 0x000fe2000004182c */
[----:B-1----:R-:W-:-:S04]  /*8ca0*/  FFMA.FTZ R8, R246, c[0x0][0x2d0], -R2 ;  /* 0x0000b400f6087a23 */ /* 0x002fc80000010802 */
[----:B------:R1:W-:Y:S03]  /*8cb0*/  MUFU.EX2 R82, R8 ;  /* 0x0000000800527308 */ /* 0x0003e60000000800 */
        /* <DEDUP_REMOVED lines=9> */
[----:B------:R-:W-:Y:S01]  /*8d50*/  HMMA.16816.F32.BF16 R32, R4, R158, R64 ;  /* 0x0000009e0420723c */ /* 0x000fe20000041840 */
[----:B-1----:R-:W-:-:S04]  /*8d60*/  FFMA.FTZ R8, R242, c[0x0][0x2d0], -R2 ;  /* 0x0000b400f2087a23 */ /* 0x002fc80000010802 */
[----:B------:R1:W2:Y:S02]  /*8d70*/  MUFU.EX2 R85, R8 ;  /* 0x0000000800557308 */ /* 0x0002a40000000800 */
[----:B-1----:R-:W-:Y:S01]  /*8d80*/  FFMA.FTZ R8, R201, c[0x0][0x2d0], -R0 ;  /* 0x0000b400c9087a23 */ /* 0x002fe20000010800 */
[----:B------:R-:W-:Y:S01]  /*8d90*/  UIMAD.WIDE.U32 UR20, UR18, UR4, URZ ;  /* 0x00000004121472a5 */ /* 0x000fe2000f8e003f */
[----:B------:R-:W-:-:S04]  /*8da0*/  PLOP3.LUT P0, PT, PT, PT, UP6, 0x40, 0x0 ;  /* 0x000000000000781c */ /* 0x000fc80003f0e868 */
[----:B------:R1:W-:Y:S01]  /*8db0*/  MUFU.EX2 R45, R8 ;  /* 0x00000008002d7308 */ /* 0x0003e20000000800 */
[----:B--2---:R-:W-:Y:S01]  /*8dc0*/  F2FP.BF16.PACK_AB R160, R85, R84 ;  /* 0x0000005455a0723e */ /* 0x004fe200000010ff */
        /* <DEDUP_REMOVED lines=16> */
[----:B------:R-:W-:Y:S01]  /*8ed0*/  @UP5 UMOV UR19, UR21 ;  /* 0x0000001500135c82 */ /* 0x000fe20008000000 */
[----:B----4-:R-:W-:-:S04]  /*8ee0*/  F2FP.BF16.PACK_AB R162, R56, R60 ;  /* 0x0000003c38a2723e */ /* 0x010fc800000010ff */
        /* <DEDUP_REMOVED lines=17> */
[----:B------:R-:W-:Y:S02]  /*9000*/  IMAD.MOV.U32 R197, RZ, RZ, R202 ;  /* 0x000000ffffc57224 */ /* 0x000fe400078e00ca */
[----:B------:R-:W-:Y:S02]  /*9010*/  IMAD.MOV.U32 R202, RZ, RZ, R198 ;  /* 0x000000ffffca7224 */ /* 0x000fe400078e00c6 */
[----:B--2---:R-:W-:Y:S01]  /*9020*/  FADD.FTZ R0, R217, R218 ;  /* 0x000000dad9007221 */ /* 0x004fe20000010000 */
[----:B---3--:R-:W-:Y:S01]  /*9030*/  F2FP.BF16.PACK_AB R163, R36, R37 ;  /* 0x0000002524a3723e */ /* 0x008fe200000010ff */
[----:B------:R-:W-:Y:S01]  /*9040*/  FADD.FTZ R4, R215, R216 ;  /* 0x000000d8d7047221 */ /* 0x000fe20000010000 */
[----:B------:R1:W5:Y:S01]  /*9050*/  LDL.LU R218, [R1+0x40] ;  /* 0x0000400001da7983 */ /* 0x0003620000300800 */
[----:B------:R-:W-:Y:S02]  /*9060*/  FADD.FTZ R2, R214, R2 ;  /* 0x00000002d6027221 */ /* 0x000fe40000010000 */
[----:B------:R-:W-:-:S02]  /*9070*/  IMAD.MOV.U32 R198, RZ, RZ, R229 ;  /* 0x000000ffffc67224 */ /* 0x000fc400078e00e5 */
[----:B------:R-:W-:Y:S01]  /*9080*/  FADD.FTZ R0, R197, R0 ;  /* 0x00000000c5007221 */ /* 0x000fe20000010000 */
[----:B------:R-:W-:Y:S01]  /*9090*/  MOV R229, R175 ;  /* 0x000000af00e57202 */ /* 0x000fe20000000f00 */
        /* <DEDUP_REMOVED lines=8> */
[----:B------:R1:W5:Y:S01]  /*9120*/  LDL.LU R215, [R1+0x34] ;  /* 0x0000340001d77983 */ /* 0x0003620000300800 */
[----:B------:R-:W-:Y:S01]  /*9130*/  FADD.FTZ R2, R206, R2 ;  /* 0x00000002ce027221 */ /* 0x000fe20000010000 */
[----:B------:R-:W-:Y:S01]  /*9140*/  HMMA.16816.F32.BF16 R140, R160, R144, R140 ;  /* 0x00000090a08c723c */ /* 0x000fe2000004188c */
[----:B------:R-:W-:Y:S01]  /*9150*/  FADD.FTZ R0, R205, R0 ;  /* 0x00000000cd007221 */ /* 0x000fe20000010000 */
[----:B------:R1:W5:Y:S01]  /*9160*/  LDL.LU R214, [R1+0x30] ;  /* 0x0000300001d67983 */ /* 0x0003620000300800 */
[----:B------:R-:W-:-:S02]  /*9170*/  FADD.FTZ R4, R203, R4 ;  /* 0x00000004cb047221 */ /* 0x000fc40000010000 */
[----:B------:R-:W-:Y:S02]  /*9180*/  FADD.FTZ R2, R236, R2 ;  /* 0x00000002ec027221 */ /* 0x000fe40000010000 */
[----:B------:R-:W-:Y:S01]  /*9190*/  FADD.FTZ R0, R235, R0 ;  /* 0x00000000eb007221 */ /* 0x000fe20000010000 */
[C---:B------:R-:W-:Y:S01]  /*91a0*/  HMMA.16816.F32.BF16 R108, R160.reuse, R16, R108 ;  /* 0x00000010a06c723c */ /* 0x040fe2000004186c */
[----:B------:R-:W-:Y:S02]  /*91b0*/  IMAD.MOV.U32 R175, RZ, RZ, R233 ;  /* 0x000000ffffaf7224 */ /* 0x000fe400078e00e9 */
[----:B------:R-:W-:Y:S02]  /*91c0*/  IMAD.MOV.U32 R233, RZ, RZ, R176 ;  /* 0x000000ffffe97224 */ /* 0x000fe400078e00b0 */
[----:B------:R-:W-:Y:S02]  /*91d0*/  FADD.FTZ R6, R172, R4 ;  /* 0x00000004ac067221 */ /* 0x000fe40000010000 */
[----:B------:R-:W-:Y:S01]  /*91e0*/  IMAD.MOV.U32 R176, RZ, RZ, R241 ;  /* 0x000000ffffb07224 */ /* 0x000fe200078e00f1 */
        /* <DEDUP_REMOVED lines=25> */
[----:B------:R-:W-:Y:S01]  /*9380*/  MOV R241, R240 ;  /* 0x000000f000f17202 */ /* 0x000fe20000000f00 */
[----:B------:R-:W-:-:S02]  /*9390*/  FADD.FTZ R4, R188, R7 ;  /* 0x00000007bc047221 */ /* 0x000fc40000010000 */
[----:B------:R-:W-:Y:S02]  /*93a0*/  IMAD.MOV.U32 R240, RZ, RZ, R239 ;  /* 0x000000fffff07224 */ /* 0x000fe400078e00ef */
[----:B------:R-:W-:Y:S02]  /*93b0*/  FADD.FTZ R0, R228, R0 ;  /* 0x00000000e4007221 */ /* 0x000fe40000010000 */
[----:B------:R-:W-:Y:S02]  /*93c0*/  FADD.FTZ R2, R204, R2 ;  /* 0x00000002cc027221 */ /* 0x000fe40000010000 */
[----:B------:R-:W-:Y:S02]  /*93d0*/  FADD.FTZ R5, R74, R5 ;  /* 0x000000054a057221 */ /* 0x000fe40000010000 */
[----:B------:R-:W-:Y:S02]  /*93e0*/  FADD.FTZ R4, R89, R4 ;  /* 0x0000000459047221 */ /* 0x000fe40000010000 */
[----:B------:R-:W-:-:S02]  /*93f0*/  IMAD.MOV.U32 R239, RZ, RZ, R213 ;  /* 0x000000ffffef7224 */ /* 0x000fc400078e00d5 */
[----:B------:R-:W-:Y:S01]  /*9400*/  FADD.FTZ R0, R241, R0 ;  /* 0x00000000f1007221 */ /* 0x000fe20000010000 */
[----:B------:R1:W5:Y:S01]  /*9410*/  LDL.LU R213, [R1+0x2c] ;  /* 0x00002c0001d57983 */ /* 0x0003620000300800 */
[----:B------:R-:W-:Y:S02]  /*9420*/  FADD.FTZ R2, R240, R2 ;  /* 0x00000002f0027221 */ /* 0x000fe40000010000 */
[----:B------:R-:W-:Y:S01]  /*9430*/  FADD.FTZ R5, R75, R5 ;  /* 0x000000054b057221 */ /* 0x000fe20000010000 */
[----:B------:R1:W5:Y:S01]  /*9440*/  LDL.LU R208, [R1+0x28] ;  /* 0x0000280001d07983 */ /* 0x0003620000300800 */
        /* <DEDUP_REMOVED lines=30> */
[----:B------:R-:W-:-:S04]  /*9630*/  FADD.FTZ R0, R52, R2 ;  /* 0x0000000234007221 */ /* 0x000fc80000010000 */
[----:B------:R-:W-:-:S04]  /*9640*/  FADD.FTZ R0, R53, R0 ;  /* 0x0000000035007221 */ /* 0x000fc80000010000 */
        /* <DEDUP_REMOVED lines=18> */
[----:B------:R-:W-:-:S02]  /*9770*/  ULDC UR17, c[0x0][0x328] ;  /* 0x0000ca0000117ab9 */ /* 0x000fc40000000800 */
[----:B------:R-:W-:Y:S02]  /*9780*/  UIADD3 UR12, UR12, -0x2, URZ ;  /* 0xfffffffe0c0c7890 */ /* 0x000fe4000fffe03f */
[----:B------:R-:W-:Y:S02]  /*9790*/  UIADD3 UR17, UR4, UR17, URZ ;  /* 0x0000001104117290 */ /* 0x000fe4000fffe03f */
[C---:B------:R-:W-:Y:S08]  /*97a0*/  HMMA.16816.F32.BF16 R128, R160.reuse, R26, R128 ;  /* 0x0000001aa080723c */ /* 0x040ff00000041880 */
[C---:B------:R-:W-:Y:S08]  /*97b0*/  HMMA.16816.F32.BF16 R144, R160.reuse, R146, R32 ;  /* 0x00000092a090723c */ /* 0x040ff00000041820 */
[C---:B------:R-:W-:Y:S08]  /*97c0*/  HMMA.16816.F32.BF16 R156, R160.reuse, R48, R12 ;  /* 0x00000030a09c723c */ /* 0x040ff0000004180c */
[----:B------:R-:W-:Y:S01]  /*97d0*/  HMMA.16816.F32.BF16 R160, R160, R50, R8 ;  /* 0x00000032a0a0723c */ /* 0x000fe20000041808 */
[----:B------:R-:W-:Y:S07]  /*97e0*/  @P0 BRA `(.L_x_269) ;  /* 0x0000018000000947 */ /* 0x000fee0003800000 */
[----:B-1----:R-:W-:Y:S01]  /*97f0*/  ISETP.LT.AND P0, PT, RZ, UR4, PT ;  /* 0x00000004ff007c0c */ /* 0x002fe2000bf01270 */
[----:B------:R-:W-:-:S12]  /*9800*/  UIADD3 UR18, UR4, -0x1, URZ ;  /* 0xffffffff04127890 */ /* 0x000fd8000fffe03f */
[----:B------:R-:W-:Y:S05]  /*9810*/  @P0 BRA `(.L_x_270) ;  /* 0x000000a000000947 */ /* 0x000fea0003800000 */
[----:B------:R-:W-:Y:S02]  /*9820*/  UMOV UR18, 0x1 ;  /* 0x0000000100127882 */ /* 0x000fe40000000000 */
        /* <DEDUP_REMOVED lines=9> */
.L_x_270:
[----:B------:R-:W-:Y:S02]  /*98c0*/  UMOV UR5, 0x1 ;  /* 0x0000000100057882 */ /* 0x000fe40000000000 */
[----:B------:R-:W-:Y:S02]  /*98d0*/  ULDC UR4, c[0x0][0x32c] ;  /* 0x0000cb0000047ab9 */ /* 0x000fe40000000800 */
[----:B------:R-:W-:-:S03]  /*98e0*/  UISETP.NE.AND UP0, UPT, UR5, UR4, UPT ;  /* 0x000000040500728c */ /* 0x000fc6000bf05270 */
[----:B------:R-:W-:Y:S02]  /*98f0*/  ULDC.64 UR4, c[0x0][0x330] ;  /* 0x0000cc0000047ab9 */ /* 0x000fe40000000a00 */
[----:B------:R-:W-:-:S07]  /*9900*/  UIMAD.WIDE.U32 UR20, UR18, UR4, URZ ;  /* 0x00000004121472a5 */ /* 0x000fce000f8e003f */
[----:B------:R-:W-:Y:S02]  /*9910*/  @UP0 UMOV UR19, UR21 ;  /* 0x0000001500130c82 */ /* 0x000fe40008000000 */
[----:B------:R-:W-:Y:S02]  /*9920*/  @UP0 USHF.R.U32.HI UR18, URZ, UR5, UR19 ;  /* 0x000000053f120299 */ /* 0x000fe40008011613 */
.L_x_271:
[----:B------:R-:W-:Y:S02]  /*9930*/  ULDC UR4, c[0x0][0x32c] ;  /* 0x0000cb0000047ab9 */ /* 0x000fe40000000800 */
[----:B------:R-:W-:-:S04]  /*9940*/  UIMAD UR4, UR18, UR4, UR4 ;  /* 0x00000004120472a4 */ /* 0x000fc8000f8e0204 */
[----:B------:R-:W-:-:S04]  /*9950*/  UISETP.LT.AND UP0, UPT, UR17, UR4, UPT ;  /* 0x000000041100728c */ /* 0x000fc8000bf01270 */
[----:B------:R-:W-:-:S04]  /*9960*/  USEL UR17, UR17, UR4, UP0 ;  /* 0x0000000411117287 */ /* 0x000fc80008000000 */
.L_x_269:
[----:B-1----:R-:W-:-:S04]  /*9970*/  UIMAD.WIDE UR4, UR17, 0x2aaaaaab, URZ ;  /* 0x2aaaaaab110478a5 */ /* 0x002fc8000f8e023f */
[----:B------:R-:W-:-:S04]  /*9980*/  USHF.R.U32.HI UR4, URZ, 0x1f, UR5 ;  /* 0x0000001f3f047899 */ /* 0x000fc80008011605 */
[----:B------:R-:W-:-:S04]  /*9990*/  ULEA.HI.SX32 UR4, UR5, UR4, 0x1c ;  /* 0x0000000405047291 */ /* 0x000fc8000f8fe23f */
[----:B------:R-:W-:-:S04]  /*99a0*/  UISETP.LT.AND UP0, UPT, UR7, UR4, UPT ;  /* 0x000000040700728c */ /* 0x000fc8000bf01270 */
[----:B------:R-:W-:-:S04]  /*99b0*/  USEL UR5, UR7, UR4, !UP0 ;  /* 0x0000000407057287 */ /* 0x000fc8000c000000 */
[----:B------:R-:W-:-:S06]  /*99c0*/  UISETP.GE.AND UP0, UPT, UR12, UR5, UPT ;  /* 0x000000050c00728c */ /* 0x000fcc000bf06270 */
[----:B------:R-:W-:-:S13]  /*99d0*/  PLOP3.LUT P0, PT, PT, PT, UP0, 0x80, 0x0 ;  /* 0x000000000000781c */ /* 0x000fda0003f0f008 */
[----:B------:R-:W-:Y:S05]  /*99e0*/  @!P0 BRA `(.L_x_272) ;  /* 0x000073f000008947 */ /* 0x000fea0003800000 */
[----:B------:R-:W-:Y:S01]  /*99f0*/  IMAD.MOV.U32 R101, RZ, RZ, R71 ;  /* 0x000000ffff657224 */ /* 0x000fe200078e0047 */
[----:B------:R-:W-:Y:S01]  /*9a00*/  MOV R103, R3 ;  /* 0x0000000300677202 */ /* 0x000fe20000000f00 */
[----:B------:R-:W-:Y:S01]  /*9a10*/  IMAD.MOV.U32 R100, RZ, RZ, R72 ;  /* 0x000000ffff647224 */ /* 0x000fe200078e0048 */
[----:B------:R-:W-:Y:S02]  /*9a20*/  MOV R102, R70 ;  /* 0x0000004600667202 */ /* 0x000fe40000000f00 */
.L_x_291:
[----:B------:R-:W-:Y:S04]  /*9a30*/  DEPBAR.LE SB0, 0x0 ;  /* 0x000080000000791a */ /* 0x000fe80000000000 */
[----:B------:R-:W-:Y:S01]  /*9a40*/  BAR.SYNC.DEFER_BLOCKING 0x0 ;  /* 0x0000000000007b1d */ /* 0x000fe20000010000 */
[----:B------:R-:W-:Y:S06]  /*9a50*/  UISETP.GT.AND UP0, UPT, UR7, UR12, UPT ;  /* 0x0000000c0700728c */ /* 0x000fec000bf04270 */
[----:B------:R-:W-:Y:S01]  /*9a60*/  PLOP3.LUT P0, PT, PT, PT, UP0, 0x80, 0x0 ;  /* 0x000000000000781c */ /* 0x000fe20003f0f008 */
        /* <DEDUP_REMOVED lines=24> */
[----:B------:R-:W-:Y:S02]  /*9bf0*/  IMAD R4, R227, c[0x0][0x21c], R4 ;  /* 0x00008700e3047a24 */ /* 0x000fe400078e0204 */
        /* <DEDUP_REMOVED lines=36> */
.L_x_273:
[----:B--234-:R-:W-:Y:S01]  /*9e40*/  LDSM.16.M88.4 R204, [R214+0x5900] ;  /* 0x00590000d6cc783b */ /* 0x01cfe20000000200 */
[-C--:B------:R-:W-:Y:S01]  /*9e50*/  HMMA.16816.F32.BF16 R4, R96, R16.reuse, RZ ;  /* 0x000000106004723c */ /* 0x080fe200000418ff */
[----:B------:R-:W-:Y:S06]  /*9e60*/  UISETP.GT.AND UP0, UPT, UR12, UR7, UPT ;  /* 0x000000070c00728c */ /* 0x000fec000bf04270 */
[----:B------:R-:W0:Y:S01]  /*9e70*/  LDGDEPBAR ;  /* 0x00000000000079af */ /* 0x000e220000000000 */
[C---:B------:R-:W-:Y:S01]  /*9e80*/  HMMA.16816.F32.BF16 R8, R92.reuse, R16, RZ ;  /* 0x000000105c08723c */ /* 0x040fe200000418ff */
[----:B------:R-:W-:Y:S07]  /*9e90*/  PLOP3.LUT P0, PT, PT, PT, UP0, 0x80, 0x0 ;  /* 0x000000000000781c */ /* 0x000fee0003f0f008 */
        /* <DEDUP_REMOVED lines=110> */
[----:B--2---:R-:W-:Y:S09]  /*a580*/  STL [R1], R0 ;  /* 0x0000000001007387 */ /* 0x004ff20000100800 */
[----:B------:R2:W2:Y:S01]  /*a590*/  MUFU.TANH R203, R13 ;  /* 0x0000000d00cb7308 */ /* 0x0004a20000002400 */
[----:B---3--:R-:W3:Y:S01]  /*a5a0*/  LDSM.16.M88.4 R8, [R213+0x1000] ;  /* 0x00100000d508783b */ /* 0x008ee20000000200 */
[-C--:B-1----:R-:W-:Y:S08]  /*a5b0*/  HMMA.16816.F32.BF16 R20, R172, R4.reuse, R20 ;  /* 0x00000004ac14723c */ /* 0x082ff00000041814 */
[----:B------:R1:W1:Y:S01]  /*a5c0*/  MUFU.TANH R249, R14 ;  /* 0x0000000e00f97308 */ /* 0x0002620000002400 */
[C---:B------:R-:W-:Y:S09]  /*a5d0*/  HMMA.16816.F32.BF16 R24, R176.reuse, R4, R24 ;  /* 0x00000004b018723c */ /* 0x040ff20000041818 */
[----:B------:R1:W1:Y:S01]  /*a5e0*/  MUFU.TANH R248, R15 ;  /* 0x0000000f00f87308 */ /* 0x0002620000002400 */
[-C--:B------:R-:W-:Y:S08]  /*a5f0*/  HMMA.16816.F32.BF16 R28, R176, R6.reuse, R28 ;  /* 0x00000006b01c723c */ /* 0x080ff0000004181c */
[C---:B------:R-:W-:Y:S01]  /*a600*/  HMMA.16816.F32.BF16 R32, R172.reuse, R6, R32 ;  /* 0x00000006ac20723c */ /* 0x040fe20000041820 */
[----:B------:R1:W1:Y:S01]  /*a610*/  MUFU.TANH R171, R16 ;  /* 0x0000001000ab7308 */ /* 0x0002620000002400 */
[----:B------:R-:W5:Y:S02]  /*a620*/  LDSM.16.M88.4 R4, [R213+0x1800] ;  /* 0x00180000d504783b */ /* 0x000f640000000200 */
[----:B------:R-:W-:Y:S02]  /*a630*/  FMUL.FTZ R21, R21, c[0x0][0x320] ;  /* 0x0000c80015157a20 */ /* 0x000fe40000410000 */
[----:B------:R-:W-:Y:S02]  /*a640*/  FMUL.FTZ R20, R20, c[0x0][0x320] ;  /* 0x0000c80014147a20 */ /* 0x000fe40000410000 */
[----:B------:R-:W-:Y:S03]  /*a650*/  FMUL.FTZ R22, R22, c[0x0][0x320] ;  /* 0x0000c80016167a20 */ /* 0x000fe60000410000 */
[----:B------:R1:W1:Y:S01]  /*a660*/  MUFU.TANH R169, R17 ;  /* 0x0000001100a97308 */ /* 0x0002620000002400 */
[----:B------:R-:W-:Y:S02]  /*a670*/  FMUL.FTZ R23, R23, c[0x0][0x320] ;  /* 0x0000c80017177a20 */ /* 0x000fe40000410000 */
[----:B------:R-:W-:Y:S01]  /*a680*/  FMUL.FTZ R24, R24, c[0x0][0x320] ;  /* 0x0000c80018187a20 */ /* 0x000fe20000410000 */
[-C--:B---3--:R-:W-:Y:S03]  /*a690*/  HMMA.16816.F32.BF16 R36, R172, R8.reuse, R36 ;  /* 0x00000008ac24723c */ /* 0x088fe60000041824 */
[----:B------:R-:W-:Y:S02]  /*a6a0*/  FMUL.FTZ R29, R29, c[0x0][0x320] ;  /* 0x0000c8001d1d7a20 */ /* 0x000fe40000410000 */
[----:B------:R-:W-:Y:S01]  /*a6b0*/  FMUL.FTZ R30, R30, c[0x0][0x320] ;  /* 0x0000c8001e1e7a20 */ /* 0x000fe20000410000 */
[----:B------:R3:W1:Y:S01]  /*a6c0*/  MUFU.TANH R185, R18 ;  /* 0x0000001200b97308 */ /* 0x0006620000002400 */
        /* <DEDUP_REMOVED lines=10> */
[----:B------:R3:W1:Y:S01]  /*a770*/  MUFU.TANH R17, R20 ;  /* 0x0000001400117308 */ /* 0x0006620000002400 */
        /* <DEDUP_REMOVED lines=44> */
[----:B------:R-:W1:Y:S01]  /*aa40*/  MUFU.TANH R33, R33 ;  /* 0x0000002100217308 */ /* 0x000e620000002400 */
        /* <DEDUP_REMOVED lines=119> */
[----:B------:R-:W-:Y:S01]  /*b1c0*/  UISETP.NE.AND UP0, UPT, UR36, URZ, UPT ;  /* 0x0000003f2400728c */ /* 0x000fe2000bf05270 */
[----:B------:R-:W-:Y:S01]  /*b1d0*/  IMAD.MOV.U32 R227, RZ, RZ, RZ ;  /* 0x000000ffffe37224 */ /* 0x000fe200078e00ff */
[----:B------:R-:W-:Y:S01]  /*b1e0*/  UIMAD UR4, UR12, 0x60, UR14 ;  /* 0x000000600c0478a4 */ /* 0x000fe2000f8e020e */
[----:B------:R-:W3:Y:S03]  /*b1f0*/  LDL R18, [R1+0x4] ;  /* 0x0000040001127983 */ /* 0x000ee60000100800 */
[----:B------:R-:W-:Y:S02]  /*b200*/  PLOP3.LUT P1, PT, PT, PT, UP0, 0x80, 0x0 ;  /* 0x000000000000781c */ /* 0x000fe40003f2f008 */
[----:B------:R-:W-:Y:S01]  /*b210*/  IMAD.U32 R2, RZ, RZ, UR4 ;  /* 0x00000004ff027e24 */ /* 0x000fe2000f8e00ff */
[----:B------:R-:W-:Y:S04]  /*b220*/  PLOP3.LUT P0, PT, PT, PT, UP0, 0x80, 0x0 ;  /* 0x000000000000781c */ /* 0x000fe80003f0f008 */
        /* <DEDUP_REMOVED lines=17> */
[C---:B------:R-:W-:Y:S04]  /*b340*/  IMAD.WIDE.U32 R2, R227.reuse, c[0x0][0x1f0], R2 ;  /* 0x00007c00e3027a25 */ /* 0x040fe800078e0002 */
[----:B------:R-:W-:Y:S01]  /*b350*/  IMAD R4, R4, c[0x0][0x1f0], RZ ;  /* 0x00007c0004047a24 */ /* 0x000fe200078e02ff */
[----:B------:R-:W-:Y:S03]  /*b360*/  IADD3 R0, P0, R2, UR48, RZ ;  /* 0x0000003002007c10 */ /* 0x000fe6000ff1e0ff */
[----:B------:R-:W-:Y:S05]  /*b370*/  IMAD R4, R227, c[0x0][0x1f4], R4 ;  /* 0x00007d00e3047a24 */ /* 0x000fea00078e0204 */
[----:B------:R-:W-:Y:S02]  /*b380*/  IADD3.X R3, R3, UR9, R4, P0, !PT ;  /* 0x0000000903037c10 */ /* 0x000fe400087fe404 */
[C---:B------:R-:W-:Y:S04]  /*b390*/  LEA R2, P0, R0.reuse, c[0x0][0x1c8], 0x1 ;  /* 0x0000720000027a11 */ /* 0x040fe800078008ff */
[----:B------:R-:W-:Y:S01]  /*b3a0*/  LEA.HI.X R0, R0, c[0x0][0x1cc], R3, 0x1, P0 ;  /* 0x0000730000007a11 */ /* 0x000fe200000f0c03 */
[----:B------:R-:W2:Y:S04]  /*b3b0*/  SHFL.IDX PT, R4, R2, RZ, 0x181f ;  /* 0x00181fff02047589 */ /* 0x000ea800000e0000 */
[----:B------:R-:W4:Y:S04]  /*b3c0*/  SHFL.IDX PT, R3, R0, RZ, 0x181f ;  /* 0x00181fff00037589 */ /* 0x000f2800000e0000 */
[----:B------:R-:W5:Y:S04]  /*b3d0*/  SHFL.IDX PT, R10, R2, 0x1, 0x181f ;  /* 0x00381f00020a7f89 */ /* 0x000f6800000e0000 */
[----:B------:R-:W1:Y:S04]  /*b3e0*/  SHFL.IDX PT, R8, R2, 0x2, 0x181f ;  /* 0x00581f0002087f89 */ /* 0x000e6800000e0000 */
[----:B------:R-:W1:Y:S04]  /*b3f0*/  SHFL.IDX PT, R7, R0, 0x1, 0x181f ;  /* 0x00381f0000077f89 */ /* 0x000e6800000e0000 */
[----:B------:R-:W1:Y:S04]  /*b400*/  SHFL.IDX PT, R6, R2, 0x3, 0x181f ;  /* 0x00781f0002067f89 */ /* 0x000e6800000e0000 */
[----:B------:R-:W-:Y:S01]  /*b410*/  SHFL.IDX PT, R9, R2, 0x4, 0x181f ;  /* 0x00981f0002097f89 */ /* 0x000fe200000e0000 */
[-C--:B--2---:R-:W-:Y:S03]  /*b420*/  IADD3 R4, P0, R4, R226.reuse, RZ ;  /* 0x000000e204047210 */ /* 0x084fe60007f1e0ff */
[----:B------:R-:W-:Y:S02]  /*b430*/  SHFL.IDX PT, R14, R0, 0x2, 0x181f ;  /* 0x00581f00000e7f89 */ /* 0x000fe400000e0000 */
[--C-:B----4-:R-:W-:Y:S02]  /*b440*/  IMAD.X R5, R3, 0x1, R225.reuse, P0 ;  /* 0x0000000103057824 */ /* 0x110fe400000e06e1 */
[----:B------:R-:W2:Y:S01]  /*b450*/  SHFL.IDX PT, R13, R0, 0x3, 0x181f ;  /* 0x00781f00000d7f89 */ /* 0x000ea200000e0000 */
[-C--:B-----5:R-:W-:Y:S03]  /*b460*/  IADD3 R10, P0, R10, R226.reuse, RZ ;  /* 0x000000e20a0a7210 */ /* 0x0a0fe60007f1e0ff */
[----:B---3--:R3:W-:Y:S01]  /*b470*/  LDGSTS.E.BYPASS.LTC128B.128 [R18+0x3100], [R4.64], !P4 ;  /* 0x0310000004127fae */ /* 0x0087e2000e101d72 */
        /* <DEDUP_REMOVED lines=17> */
.L_x_274:
[----:B-1234-:R-:W2:Y:S01]  /*b590*/  LDL R2, [R1+0x24] ;  /* 0x0000240001027983 */ /* 0x01eea20000100800 */
[----:B------:R-:W-:Y:S01]  /*b5a0*/  UISETP.NE.AND UP1, UPT, UR35, URZ, UPT ;  /* 0x0000003f2300728c */ /* 0x000fe2000bf25270 */
[----:B------:R-:W-:Y:S01]  /*b5b0*/  IMAD.U32 R6, RZ, RZ, UR15 ;  /* 0x0000000fff067e24 */ /* 0x000fe2000f8e00ff */
[----:B------:R-:W-:Y:S01]  /*b5c0*/  UIMAD UR4, UR12, -0x60, URZ ;  /* 0xffffffa00c0478a4 */ /* 0x000fe2000f8e023f */
[----:B------:R-:W3:Y:S01]  /*b5d0*/  LDL R10, [R1+0x10] ;  /* 0x00001000010a7983 */ /* 0x000ee20000100800 */
[----:B------:R-:W-:Y:S02]  /*b5e0*/  UISETP.NE.AND UP0, UPT, UR34, URZ, UPT ;  /* 0x0000003f2200728c */ /* 0x000fe4000bf05270 */
[----:B------:R-:W-:Y:S01]  /*b5f0*/  PLOP3.LUT P1, PT, PT, PT, UP1, 0x80, 0x0 ;  /* 0x000000000000781c */ /* 0x000fe20003f2f018 */
[----:B------:R-:W0:Y:S01]  /*b600*/  LDGDEPBAR ;  /* 0x00000000000079af */ /* 0x000e220000000000 */
[----:B------:R-:W-:Y:S11]  /*b610*/  PLOP3.LUT P0, PT, PT, PT, UP1, 0x80, 0x0 ;  /* 0x000000000000781c */ /* 0x000ff60003f0f018 */
[----:B--2---:R-:W-:Y:S04]  /*b620*/  @P1 IMAD.HI.U32 R0, R2, c[0x0][0x2c8], RZ ;  /* 0x0000b20002001a27 */ /* 0x004fe800078e00ff */
[----:B------:R-:W-:Y:S01]  /*b630*/  IMAD.MOV.U32 R4, RZ, RZ, R2 ;  /* 0x000000ffff047224 */ /* 0x000fe200078e0002 */
[----:B------:R-:W-:Y:S01]  /*b640*/  @P0 SHF.R.U32.HI R4, RZ, c[0x0][0x2cc], R0 ;  /* 0x0000b300ff040a19 */ /* 0x000fe20000011600 */
[----:B------:R-:W-:Y:S01]  /*b650*/  IMAD.U32 R0, RZ, RZ, UR4 ;  /* 0x00000004ff007e24 */ /* 0x000fe2000f8e00ff */
[----:B------:R-:W-:Y:S03]  /*b660*/  PLOP3.LUT P0, PT, PT, PT, UP0, 0x40, 0x0 ;  /* 0x000000000000781c */ /* 0x000fe60003f0e808 */
[----:B------:R-:W1:Y:S01]  /*b670*/  SHFL.IDX PT, R3, R4, RZ, 0x1c1f ;  /* 0x001c1fff04037589 */ /* 0x000e6200000e0000 */
[----:B---3--:R-:W-:Y:S04]  /*b680*/  IADD3 R0, -R10, 0x1, R0 ;  /* 0x000000010a007810 */ /* 0x008fe80007ffe100 */
[----:B------:R-:W-:Y:S04]  /*b690*/  IADD3 R6, -R6, UR8, R0 ;  /* 0x0000000806067c10 */ /* 0x000fe8000fffe100 */
[C---:B------:R-:W-:Y:S02]  /*b6a0*/  IADD3 R5, R6.reuse, c[0x0][0x328], RZ ;  /* 0x0000ca0006057a10 */ /* 0x040fe40007ffe0ff */
[----:B------:R-:W-:Y:S03]  /*b6b0*/  IADD3 R6, R6, UR13, RZ ;  /* 0x0000000d06067c10 */ /* 0x000fe6000fffe0ff */
[--C-:B-1----:R-:W-:Y:S02]  /*b6c0*/  IMAD.IADD R2, R5, 0x1, R3.reuse ;  /* 0x0000000105027824 */ /* 0x102fe400078e0203 */
[----:B------:R-:W-:Y:S01]  /*b6d0*/  IMAD.IADD R0, R6, 0x1, R3 ;  /* 0x0000000106007824 */ /* 0x000fe200078e0203 */
[----:B------:R-:W-:-:S05]  /*b6e0*/  @P0 BRA `(.L_x_275) ;  /* 0x0000019000000947 */ /* 0x000fca0003800000 */
[----:B------:R-:W-:Y:S01]  /*b6f0*/  IMAD.U32 R7, RZ, RZ, UR15 ;  /* 0x0000000fff077e24 */ /* 0x000fe2000f8e00ff */
[----:B------:R-:W-:Y:S04]  /*b700*/  BSSY B0, `(.L_x_276) ;  /* 0x0000012000007945 */ /* 0x000fe80003800000 */
[----:B------:R-:W-:Y:S04]  /*b710*/  IADD3 R3, -R7, UR8, R3 ;  /* 0x0000000807037c10 */ /* 0x000fe8000fffe103 */
        /* <DEDUP_REMOVED lines=11> */
.L_x_277:
[----:B------:R-:W-:Y:S04]  /*b7d0*/  MOV R7, c[0x0][0x32c] ;  /* 0x0000cb0000077a02 */ /* 0x000fe80000000f00 */
[----:B------:R-:W-:Y:S11]  /*b7e0*/  ISETP.NE.AND P0, PT, R7, 0x1, PT ;  /* 0x000000010700780c */ /* 0x000ff60003f05270 */
[----:B------:R-:W-:Y:S02]  /*b7f0*/  @!UPT UIADD3 URZ, URZ, URZ, URZ ;  /* 0x0000003f3f3ff290 */ /* 0x000fe4000fffe03f */
[----:B------:R-:W-:Y:S05]  /*b800*/  @P0 IMAD.HI.U32 R7, R3, c[0x0][0x330], RZ ;  /* 0x0000cc0003070a27 */ /* 0x000fea00078e00ff */
[----:B------:R-:W-:Y:S02]  /*b810*/  @P0 SHF.R.U32.HI R3, RZ, c[0x0][0x334], R7 ;  /* 0x0000cd00ff030a19 */ /* 0x000fe40000011607 */
.L_x_278:
[----:B------:R-:W-:Y:S05]  /*b820*/  BSYNC B0 ;  /* 0x0000000000007941 */ /* 0x000fea0003800000 */
.L_x_276:
[----:B------:R-:W-:Y:S05]  /*b830*/  IADD3 R7, -R10, UR4, RZ ;  /* 0x000000040a077c10 */ /* 0x000fea000fffe1ff */
[----:B------:R-:W-:Y:S05]  /*b840*/  IMAD R3, R3, c[0x0][0x32c], R7 ;  /* 0x0000cb0003037a24 */ /* 0x000fea00078e0207 */
[----:B------:R-:W-:Y:S02]  /*b850*/  IADD3 R7, R3, c[0x0][0x32c], RZ ;  /* 0x0000cb0003077a10 */ /* 0x000fe40007ffe0ff */
[----:B------:R-:W-:Y:S02]  /*b860*/  IMNMX R0, R0, R3, !PT ;  /* 0x0000000300007217 */ /* 0x000fe40007800200 */
[----:B------:R-:W-:Y:S02]  /*b870*/  IMNMX R2, R2, R7, PT ;  /* 0x0000000702027217 */ /* 0x000fe40003800200 */
.L_x_275:
[----:B------:R-:W-:Y:S01]  /*b880*/  UISETP.GE.AND UP3, UPT, UR4, 0x1, UPT ;  /* 0x000000010400788c */ /* 0x000fe2000bf66270 */
[----:B------:R-:W1:Y:S01]  /*b890*/  SHFL.IDX PT, R3, R4, 0x1, 0x1c1f ;  /* 0x003c1f0004037f89 */ /* 0x000e6200000e0000 */
[----:B------:R-:W-:Y:S02]  /*b8a0*/  UISETP.GE.AND UP0, UPT, UR4, 0xa, UPT ;  /* 0x0000000a0400788c */ /* 0x000fe4000bf06270 */
[----:B------:R-:W-:Y:S02]  /*b8b0*/  UISETP.GE.AND UP2, UPT, UR4, 0x2, UPT ;  /* 0x000000020400788c */ /* 0x000fe4000bf46270 */
[----:B------:R-:W-:Y:S01]  /*b8c0*/  PLOP3.LUT P6, PT, PT, PT, UP3, 0x40, 0x0 ;  /* 0x000000000000781c */ /* 0x000fe20003fce838 */
[----:B------:R-:W-:Y:S01]  /*b8d0*/  UP2UR UR30, UPR, URZ, 0x1 ;  /* 0x000000013f1e7883 */ /* 0x000fe20008000000 */
[----:B------:R-:W-:Y:S01]  /*b8e0*/  PLOP3.LUT P1, PT, PT, PT, UP0, 0x40, 0x0 ;  /* 0x000000000000781c */ /* 0x000fe20003f2e808 */
[----:B------:R-:W-:Y:S01]  /*b8f0*/  UISETP.GE.AND UP0, UPT, UR4, 0x11, UPT ;  /* 0x000000110400788c */ /* 0x000fe2000bf06270 */
[----:B------:R-:W-:Y:S01]  /*b900*/  ISETP.GT.AND P6, PT, R0, RZ, P6 ;  /* 0x000000ff0000720c */ /* 0x000fe200037c4270 */
[----:B------:R-:W-:Y:S01]  /*b910*/  UISETP.GE.AND UP1, UPT, UR4, 0x9, UPT ;  /* 0x000000090400788c */ /* 0x000fe2000bf26270 */
[----:B------:R-:W-:Y:S01]  /*b920*/  PLOP3.LUT P5, PT, PT, PT, UP2, 0x40, 0x0 ;  /* 0x000000000000781c */ /* 0x000fe20003fae828 */
[----:B------:R-:W-:Y:S01]  /*b930*/  UP2UR UR29, UPR, URZ, 0x1 ;  /* 0x000000013f1d7883 */ /* 0x000fe20008000000 */
[----:B------:R-:W-:Y:S01]  /*b940*/  ISETP.LT.OR P6, PT, R2, 0x1, P6 ;  /* 0x000000010200780c */ /* 0x000fe200037c1670 */
[----:B------:R-:W-:Y:S01]  /*b950*/  UISETP.GE.AND UP4, UPT, UR4, 0x4a, UPT ;  /* 0x0000004a0400788c */ /* 0x000fe2000bf86270 */
[----:B------:R-:W-:Y:S01]  /*b960*/  PLOP3.LUT P0, PT, PT, PT, UP0, 0x40, 0x0 ;  /* 0x000000000000781c */ /* 0x000fe20003f0e808 */
[----:B------:R-:W-:Y:S01]  /*b970*/  UISETP.GE.AND UP0, UPT, UR4, 0x12, UPT ;  /* 0x000000120400788c */ /* 0x000fe2000bf06270 */
[----:B------:R-:W-:Y:S01]  /*b980*/  ISETP.GT.AND P5, PT, R0, 0x1, P5 ;  /* 0x000000010000780c */ /* 0x000fe20002fa4270 */
[----:B------:R-:W-:Y:S01]  /*b990*/  UISETP.GE.AND UP6, UPT, UR4, 0x42, UPT ;  /* 0x000000420400788c */ /* 0x000fe2000bfc6270 */
[----:B------:R-:W-:Y:S01]  /*b9a0*/  PLOP3.LUT P2, PT, PT, PT, UP1, 0x40, 0x0 ;  /* 0x000000000000781c */ /* 0x000fe20003f4e818 */
[----:B------:R-:W-:Y:S01]  /*b9b0*/  UP2UR UR28, UPR, URZ, 0x1 ;  /* 0x000000013f1c7883 */ /* 0x000fe20008000000 */
[----:B------:R-:W-:Y:S01]  /*b9c0*/  FSEL R12, R190, -INF , !P6 ;  /* 0xff800000be0c7808 */ /* 0x000fe20007000000 */
[----:B------:R-:W-:Y:S01]  /*b9d0*/  UISETP.GE.AND UP5, UPT, UR4, 0x49, UPT ;  /* 0x000000490400788c */ /* 0x000fe2000bfa6270 */
[----:B------:R-:W-:Y:S01]  /*b9e0*/  PLOP3.LUT P6, PT, PT, PT, UP0, 0x40, 0x0 ;  /* 0x000000000000781c */ /* 0x000fe20003fce808 */
[----:B------:R-:W-:Y:S01]  /*b9f0*/  UISETP.GE.AND UP0, UPT, UR4, 0x19, UPT ;  /* 0x000000190400788c */ /* 0x000fe2000bf06270 */
[----:B------:R-:W-:Y:S01]  /*ba00*/  ISETP.LT.OR P5, PT, R2, 0x2, P5 ;  /* 0x000000020200780c */ /* 0x000fe20002fa1670 */
[----:B------:R-:W-:Y:S01]  /*ba10*/  UP2UR UR37, UPR, URZ, 0x40 ;  /* 0x000000403f257883 */ /* 0x000fe20008000000 */
[----:B------:R-:W-:Y:S01]  /*ba20*/  ISETP.GT.AND P2, PT, R0, 0x8, P2 ;  /* 0x000000080000780c */ /* 0x000fe20001744270 */
[----:B------:R-:W-:Y:S01]  /*ba30*/  UP2UR UR27, UPR, URZ, 0x1 ;  /* 0x000000013f1b7883 */ /* 0x000fe20008000000 */
[----:B------:R-:W-:Y:S01]  /*ba40*/  FSEL R20, R189, -INF , !P5 ;  /* 0xff800000bd147808 */ /* 0x000fe20006800000 */
[----:B------:R-:W-:Y:S01]  /*ba50*/  UP2UR UR33, UPR, URZ, 0x8 ;  /* 0x000000083f217883 */ /* 0x000fe20008000000 */
        /* <DEDUP_REMOVED lines=11> */
[----:B------:R-:W-:Y:S01]  /*bb10*/  UISETP.GE.AND UP3, UPT, UR4, 0x51, UPT ;  /* 0x000000510400788c */ /* 0x000fe2000bf66270 */
[----:B------:R-:W-:Y:S01]  /*bb20*/  ISETP.GT.AND P0, PT, R0, 0x10, P0 ;  /* 0x000000100000780c */ /* 0x000fe20000704270 */
[----:B------:R-:W-:Y:S01]  /*bb30*/  UP2UR UR25, UPR, URZ, 0x1 ;  /* 0x000000013f197883 */ /* 0x000fe20008000000 */
[----:B------:R-:W-:Y:S01]  /*bb40*/  FSEL R24, R169, -INF , !P1 ;  /* 0xff800000a9187808 */ /* 0x000fe20004800000 */
[----:B------:R-:W-:Y:S01]  /*bb50*/  UISETP.GE.AND UP2, UPT, UR4, 0x52, UPT ;  /* 0x000000520400788c */ /* 0x000fe2000bf46270 */
[----:B------:R-:W-:Y:S01]  /*bb60*/  PLOP3.LUT P1, PT, PT, PT, UP0, 0x40, 0x0 ;  /* 0x000000000000781c */ /* 0x000fe20003f2e808 */
[----:B------:R-:W-:Y:S01]  /*bb70*/  UISETP.GE.AND UP0, UPT, UR4, 0x22, UPT ;  /* 0x000000220400788c */ /* 0x000fe2000bf06270 */
[----:B------:R-:W-:Y:S01]  /*bb80*/  ISETP.LT.OR P0, PT, R2, 0x11, P0 ;  /* 0x000000110200780c */ /* 0x000fe20000701670 */
[----:B------:R-:W-:Y:S01]  /*bb90*/  UISETP.GE.AND UP1, UPT, UR4, 0x59, UPT ;  /* 0x000000590400788c */ /* 0x000fe2000bf26270 */
[----:B------:R-:W-:Y:S01]  /*bba0*/  ISETP.GT.AND P6, PT, R0, 0x11, P6 ;  /* 0x000000110000780c */ /* 0x000fe200037c4270 */
[----:B------:R-:W-:Y:S01]  /*bbb0*/  UP2UR UR24, UPR, URZ, 0x1 ;  /* 0x000000013f187883 */ /* 0x000fe20008000000 */
[----:B------:R-:W-:Y:S02]  /*bbc0*/  FSEL R25, R17, -INF , !P0 ;  /* 0xff80000011197808 */ /* 0x000fe40004000000 */
[----:B------:R-:W-:Y:S01]  /*bbd0*/  PLOP3.LUT P0, PT, PT, PT, UP0, 0x40, 0x0 ;  /* 0x000000000000781c */ /* 0x000fe20003f0e808 */
[----:B------:R-:W-:Y:S01]  /*bbe0*/  UISETP.GE.AND UP0, UPT, UR4, 0x29, UPT ;  /* 0x000000290400788c */ /* 0x000fe2000bf06270 */
[----:B------:R-:W-:Y:S02]  /*bbf0*/  ISETP.LT.OR P6, PT, R2, 0x12, P6 ;  /* 0x000000120200780c */ /* 0x000fe400037c1670 */
        /* <DEDUP_REMOVED lines=30> */
[C---:B------:R-:W-:Y:S01]  /*bde0*/  ISETP.GT.AND P0, PT, R0.reuse, 0x38, P0 ;  /* 0x000000380000780c */ /* 0x040fe20000704270 */
[----:B------:R-:W-:Y:S01]  /*bdf0*/  UP2UR UR18, UPR, URZ, 0x1 ;  /* 0x000000013f127883 */ /* 0x000fe20008000000 */
[C---:B------:R-:W-:Y:S02]  /*be00*/  ISETP.GT.AND P5, PT, R0.reuse, 0x29, P5 ;  /* 0x000000290000780c */ /* 0x040fe40002fa4270 */
[C---:B------:R-:W-:Y:S02]  /*be10*/  ISETP.GT.AND P2, PT, R0.reuse, 0x30, P2 ;  /* 0x000000300000780c */ /* 0x040fe40001744270 */
[----:B------:R-:W-:Y:S02]  /*be20*/  ISETP.GT.AND P1, PT, R0, 0x31, P1 ;  /* 0x000000310000780c */ /* 0x000fe40000f24270 */
[C---:B------:R-:W-:Y:S02]  /*be30*/  ISETP.LT.OR P0, PT, R2.reuse, 0x39, P0 ;  /* 0x000000390200780c */ /* 0x040fe40000701670 */
[----:B------:R-:W-:Y:S02]  /*be40*/  FSEL R176, R15, -INF , !P6 ;  /* 0xff8000000fb07808 */ /* 0x000fe40007000000 */
[----:B------:R-:W-:Y:S01]  /*be50*/  PLOP3.LUT P6, PT, PT, PT, UP0, 0x40, 0x0 ;  /* 0x000000000000781c */ /* 0x000fe20003fce808 */
[----:B------:R-:W-:Y:S01]  /*be60*/  UISETP.GE.AND UP0, UPT, UR4, 0x41, UPT ;  /* 0x000000410400788c */ /* 0x000fe2000bf06270 */
[C---:B------:R-:W-:Y:S02]  /*be70*/  ISETP.LT.OR P5, PT, R2.reuse, 0x2a, P5 ;  /* 0x0000002a0200780c */ /* 0x040fe40002fa1670 */
[C---:B------:R-:W-:Y:S01]  /*be80*/  ISETP.LT.OR P2, PT, R2.reuse, 0x31, P2 ;  /* 0x000000310200780c */ /* 0x040fe20001741670 */
[----:B------:R-:W-:Y:S01]  /*be90*/  UP2UR UR17, UPR, URZ, 0x1 ;  /* 0x000000013f117883 */ /* 0x000fe20008000000 */
[----:B------:R-:W-:Y:S02]  /*bea0*/  ISETP.LT.OR P1, PT, R2, 0x32, P1 ;  /* 0x000000320200780c */ /* 0x000fe40000f21670 */
[----:B------:R-:W-:Y:S02]  /*beb0*/  FSEL R196, R64, -INF , !P0 ;  /* 0xff80000040c47808 */ /* 0x000fe40004000000 */
[----:B------:R-:W-:Y:S02]  /*bec0*/  PLOP3.LUT P0, PT, PT, PT, UP4, 0x40, 0x0 ;  /* 0x000000000000781c */ /* 0x000fe40003f0e848 */
[----:B------:R-:W-:Y:S02]  /*bed0*/  FSEL R177, R49, -INF , !P5 ;  /* 0xff80000031b17808 */ /* 0x000fe40006800000 */
[----:B------:R-:W-:Y:S01]  /*bee0*/  PLOP3.LUT P5, PT, PT, PT, UP0, 0x40, 0x0 ;  /* 0x000000000000781c */ /* 0x000fe20003fae808 */
[----:B------:R-:W-:Y:S01]  /*bef0*/  UISETP.GE.AND UP0, UPT, UR4, 0x5a, UPT ;  /* 0x0000005a0400788c */ /* 0x000fe2000bf06270 */
[----:B------:R-:W-:Y:S02]  /*bf00*/  FSEL R179, R52, -INF , !P2 ;  /* 0xff80000034b37808 */ /* 0x000fe40005000000 */
[----:B------:R-:W-:Y:S01]  /*bf10*/  PLOP3.LUT P2, PT, PT, PT, UP6, 0x40, 0x0 ;  /* 0x000000000000781c */ /* 0x000fe20003f4e868 */
[----:B------:R-:W-:Y:S01]  /*bf20*/  UISETP.NE.AND UP6, UPT, UR34, URZ, UPT ;  /* 0x0000003f2200728c */ /* 0x000fe2000bfc5270 */
[----:B------:R-:W-:Y:S02]  /*bf30*/  FSEL R189, R53, -INF , !P1 ;  /* 0xff80000035bd7808 */ /* 0x000fe40004800000 */
[----:B------:R-:W-:Y:S02]  /*bf40*/  PLOP3.LUT P1, PT, PT, PT, UP5, 0x40, 0x0 ;  /* 0x000000000000781c */ /* 0x000fe40003f2e858 */
[C---:B------:R-:W-:Y:S02]  /*bf50*/  ISETP.GT.AND P0, PT, R0.reuse, 0x49, P0 ;  /* 0x000000490000780c */ /* 0x040fe40000704270 */
[C---:B------:R-:W-:Y:S02]  /*bf60*/  ISETP.GT.AND P6, PT, R0.reuse, 0x39, P6 ;  /* 0x000000390000780c */ /* 0x040fe400037c4270 */
[C---:B------:R-:W-:Y:S02]  /*bf70*/  ISETP.GT.AND P5, PT, R0.reuse, 0x40, P5 ;  /* 0x000000400000780c */ /* 0x040fe40002fa4270 */
[C---:B------:R-:W-:Y:S02]  /*bf80*/  ISETP.GT.AND P2, PT, R0.reuse, 0x41, P2 ;  /* 0x000000410000780c */ /* 0x040fe40001744270 */
[----:B------:R-:W-:Y:S02]  /*bf90*/  ISETP.GT.AND P1, PT, R0, 0x48, P1 ;  /* 0x000000480000780c */ /* 0x000fe40000f24270 */
[C---:B------:R-:W-:Y:S02]  /*bfa0*/  ISETP.LT.OR P0, PT, R2.reuse, 0x4a, P0 ;  /* 0x0000004a0200780c */ /* 0x040fe40000701670 */
[C---:B------:R-:W-:Y:S02]  /*bfb0*/  ISETP.LT.OR P6, PT, R2.reuse, 0x3a, P6 ;  /* 0x0000003a0200780c */ /* 0x040fe400037c1670 */
[C---:B------:R-:W-:Y:S02]  /*bfc0*/  ISETP.LT.OR P5, PT, R2.reuse, 0x41, P5 ;  /* 0x000000410200780c */ /* 0x040fe40002fa1670 */
[C---:B------:R-:W-:Y:S02]  /*bfd0*/  ISETP.LT.OR P2, PT, R2.reuse, 0x42, P2 ;  /* 0x000000420200780c */ /* 0x040fe40001741670 */
[----:B------:R-:W-:Y:S02]  /*bfe0*/  ISETP.LT.OR P1, PT, R2, 0x49, P1 ;  /* 0x000000490200780c */ /* 0x000fe40000f21670 */
[----:B------:R-:W-:Y:S02]  /*bff0*/  FSEL R237, R81, -INF , !P0 ;  /* 0xff80000051ed7808 */ /* 0x000fe40004000000 */
[----:B------:R-:W-:Y:S01]  /*c000*/  PLOP3.LUT P0, PT, PT, PT, UP6, 0x40, 0x0 ;  /* 0x000000000000781c */ /* 0x000fe20003f0e868 */
[----:B------:R-:W-:Y:S01]  /*c010*/  UISETP.NE.AND UP6, UPT, UR37, URZ, UPT ;  /* 0x0000003f2500728c */ /* 0x000fe2000bfc5270 */
[----:B------:R-:W-:Y:S02]  /*c020*/  FSEL R197, R65, -INF , !P6 ;  /* 0xff80000041c57808 */ /* 0x000fe40007000000 */
[----:B------:R-:W-:Y:S02]  /*c030*/  PLOP3.LUT P6, PT, PT, PT, UP3, 0x40, 0x0 ;  /* 0x000000000000781c */ /* 0x000fe40003fce838 */
[----:B------:R-:W-:Y:S02]  /*c040*/  FSEL R198, R68, -INF , !P5 ;  /* 0xff80000044c67808 */ /* 0x000fe40006800000 */
[----:B------:R-:W-:Y:S02]  /*c050*/  PLOP3.LUT P5, PT, PT, PT, UP2, 0x40, 0x0 ;  /* 0x000000000000781c */ /* 0x000fe40003fae828 */
[----:B------:R-:W-:Y:S02]  /*c060*/  FSEL R233, R69, -INF , !P2 ;  /* 0xff80000045e97808 */ /* 0x000fe40005000000 */
[----:B------:R-:W-:Y:S02]  /*c070*/  PLOP3.LUT P2, PT, PT, PT, UP1, 0x40, 0x0 ;  /* 0x000000000000781c */ /* 0x000fe40003f4e818 */
[----:B------:R-:W-:Y:S02]  /*c080*/  FSEL R236, R80, -INF , !P1 ;  /* 0xff80000050ec7808 */ /* 0x000fe40004800000 */
[----:B------:R-:W-:Y:S02]  /*c090*/  PLOP3.LUT P1, PT, PT, PT, UP0, 0x40, 0x0 ;  /* 0x000000000000781c */ /* 0x000fe40003f2e808 */
[C---:B------:R-:W-:Y:S02]  /*c0a0*/  ISETP.GT.AND P6, PT, R0.reuse, 0x50, P6 ;  /* 0x000000500000780c */ /* 0x040fe400037c4270 */
[C---:B------:R-:W-:Y:S02]  /*c0b0*/  ISETP.GT.AND P5, PT, R0.reuse, 0x51, P5 ;  /* 0x000000510000780c */ /* 0x040fe40002fa4270 */
[C---:B------:R-:W-:Y:S02]  /*c0c0*/  ISETP.GT.AND P2, PT, R0.reuse, 0x58, P2 ;  /* 0x000000580000780c */ /* 0x040fe40001744270 */
[----:B------:R-:W-:Y:S01]  /*c0d0*/  ISETP.GT.AND P1, PT, R0, 0x59, P1 ;  /* 0x000000590000780c */ /* 0x000fe20000f24270 */
[--C-:B-1----:R-:W-:Y:S01]  /*c0e0*/  IMAD.IADD R0, R6, 0x1, R3.reuse ;  /* 0x0000000106007824 */ /* 0x102fe200078e0203 */
[C---:B------:R-:W-:Y:S02]  /*c0f0*/  ISETP.LT.OR P6, PT, R2.reuse, 0x51, P6 ;  /* 0x000000510200780c */ /* 0x040fe400037c1670 */
[C---:B------:R-:W-:Y:S02]  /*c100*/  ISETP.LT.OR P5, PT, R2.reuse, 0x52, P5 ;  /* 0x000000520200780c */ /* 0x040fe40002fa1670 */
[C---:B------:R-:W-:Y:S02]  /*c110*/  ISETP.LT.OR P2, PT, R2.reuse, 0x59, P2 ;  /* 0x000000590200780c */ /* 0x040fe40001741670 */
[----:B------:R-:W-:Y:S01]  /*c120*/  ISETP.LT.OR P1, PT, R2, 0x5a, P1 ;  /* 0x0000005a0200780c */ /* 0x000fe20000f21670 */
[----:B------:R-:W-:Y:S01]  /*c130*/  IMAD.IADD R2, R5, 0x1, R3 ;  /* 0x0000000105027824 */ /* 0x000fe200078e0203 */
[----:B------:R-:W-:Y:S02]  /*c140*/  FSEL R240, R84, -INF , !P6 ;  /* 0xff80000054f07808 */ /* 0x000fe40007000000 */
[----:B------:R-:W-:Y:S02]  /*c150*/  FSEL R246, R85, -INF , !P5 ;  /* 0xff80000055f67808 */ /* 0x000fe40006800000 */
[----:B------:R-:W-:Y:S02]  /*c160*/  FSEL R250, R96, -INF , !P2 ;  /* 0xff80000060fa7808 */ /* 0x000fe40005000000 */
[----:B------:R-:W-:Y:S01]  /*c170*/  FSEL R252, R97, -INF , !P1 ;  /* 0xff80000061fc7808 */ /* 0x000fe20004800000 */
        /* <DEDUP_REMOVED lines=15> */
.L_x_281:
[----:B------:R-:W-:Y:S04]  /*c270*/  MOV R2, c[0x0][0x32c] ;  /* 0x0000cb0000027a02 */ /* 0x000fe80000000f00 */
[----:B------:R-:W-:Y:S11]  /*c280*/  ISETP.NE.AND P0, PT, R2, 0x1, PT ;  /* 0x000000010200780c */ /* 0x000ff60003f05270 */
[----:B------:R-:W-:Y:S02]  /*c290*/  @!UPT UIADD3 URZ, URZ, URZ, URZ ;  /* 0x0000003f3f3ff290 */ /* 0x000fe4000fffe03f */
[----:B------:R-:W-:Y:S05]  /*c2a0*/  @P0 IMAD.HI.U32 R2, R0, c[0x0][0x330], RZ ;  /* 0x0000cc0000020a27 */ /* 0x000fea00078e00ff */
[----:B------:R-:W-:Y:S02]  /*c2b0*/  @P0 SHF.R.U32.HI R0, RZ, c[0x0][0x334], R2 ;  /* 0x0000cd00ff000a19 */ /* 0x000fe40000011602 */
.L_x_282:
[----:B------:R-:W-:Y:S05]  /*c2c0*/  BSYNC B0 ;  /* 0x0000000000007941 */ /* 0x000fea0003800000 */
.L_x_280:
[----:B------:R-:W-:Y:S02]  /*c2d0*/  IMAD.U32 R2, RZ, RZ, UR4 ;  /* 0x00000004ff027e24 */ /* 0x000fe4000f8e00ff */
[----:B------:R-:W-:Y:S03]  /*c2e0*/  IMAD.U32 R7, RZ, RZ, UR15 ;  /* 0x0000000fff077e24 */ /* 0x000fe6000f8e00ff */
[----:B------:R-:W-:Y:S04]  /*c2f0*/  IADD3 R2, -R10, 0x1, R2 ;  /* 0x000000010a027810 */ /* 0x000fe80007ffe102 */
[----:B------:R-:W-:Y:S02]  /*c300*/  IADD3 R8, R2, -0x1, RZ ;  /* 0xffffffff02087810 */ /* 0x000fe40007ffe0ff */
[----:B------:R-:W-:Y:S03]  /*c310*/  IADD3 R2, -R7, UR8, R2 ;  /* 0x0000000807027c10 */ /* 0x000fe6000fffe102 */
[----:B------:R-:W-:Y:S01]  /*c320*/  IMAD R0, R0, c[0x0][0x32c], R8 ;  /* 0x0000cb0000007a24 */ /* 0x000fe200078e0208 */
[C-C-:B------:R-:W-:Y:S02]  /*c330*/  IADD3 R7, R3.reuse, UR13, R2.reuse ;  /* 0x0000000d03077c10 */ /* 0x140fe4000fffe002 */
[----:B------:R-:W-:Y:S02]  /*c340*/  IADD3 R3, R3, c[0x0][0x328], R2 ;  /* 0x0000ca0003037a10 */ /* 0x000fe40007ffe002 */
[----:B------:R-:W-:Y:S02]  /*c350*/  IADD3 R2, R0, c[0x0][0x32c], RZ ;  /* 0x0000cb0000027a10 */ /* 0x000fe40007ffe0ff */
[----:B------:R-:W-:Y:S02]  /*c360*/  IMNMX R0, R7, R0, !PT ;  /* 0x0000000007007217 */ /* 0x000fe40007800200 */
[----:B------:R-:W-:Y:S02]  /*c370*/  IMNMX R2, R3, R2, PT ;  /* 0x0000000203027217 */ /* 0x000fe40003800200 */
.L_x_279:
[----:B------:R-:W-:Y:S01]  /*c380*/  UP2UR UR40, UPR, URZ, 0x8 ;  /* 0x000000083f287883 */ /* 0x000fe20008000000 */
[----:B------:R-:W1:Y:S01]  /*c390*/  SHFL.IDX PT, R3, R4, 0x2, 0x1c1f ;  /* 0x005c1f0004037f89 */ /* 0x000e6200000e0000 */
[----:B------:R-:W-:Y:S01]  /*c3a0*/  UISETP.NE.AND UP3, UPT, UR29, URZ, UPT ;  /* 0x0000003f1d00728c */ /* 0x000fe2000bf65270 */
[----:B------:R-:W-:Y:S01]  /*c3b0*/  IMAD.U32 R7, RZ, RZ, UR4 ;  /* 0x00000004ff077e24 */ /* 0x000fe2000f8e00ff */
[----:B------:R-:W-:Y:S01]  /*c3c0*/  UP2UR UR42, UPR, URZ, 0x20 ;  /* 0x000000203f2a7883 */ /* 0x000fe20008000000 */
[----:B------:R-:W-:Y:S01]  /*c3d0*/  IMAD.U32 R8, RZ, RZ, UR15 ;  /* 0x0000000fff087e24 */ /* 0x000fe2000f8e00ff */
[----:B------:R-:W-:Y:S02]  /*c3e0*/  UISETP.NE.AND UP5, UPT, UR33, URZ, UPT ;  /* 0x0000003f2100728c */ /* 0x000fe4000bfa5270 */
[----:B------:R-:W-:Y:S01]  /*c3f0*/  PLOP3.LUT P0, PT, PT, PT, UP3, 0x40, 0x0 ;  /* 0x000000000000781c */ /* 0x000fe20003f0e838 */
[----:B------:R-:W-:Y:S01]  /*c400*/  UP2UR UR39, UPR, URZ, 0x4 ;  /* 0x000000043f277883 */ /* 0x000fe20008000000 */
[----:B------:R-:W-:Y:S01]  /*c410*/  IADD3 R7, -R10, 0x1, R7 ;  /* 0x000000010a077810 */ /* 0x000fe20007ffe107 */
[----:B------:R-:W-:Y:S01]  /*c420*/  UISETP.NE.AND UP2, UPT, UR30, URZ, UPT ;  /* 0x0000003f1e00728c */ /* 0x000fe2000bf45270 */
[----:B------:R-:W-:Y:S01]  /*c430*/  PLOP3.LUT P6, PT, PT, PT, UP5, 0x40, 0x0 ;  /* 0x000000000000781c */ /* 0x000fe20003fce858 */
[----:B------:R-:W-:Y:S01]  /*c440*/  UP2UR UR38, UPR, URZ, 0x2 ;  /* 0x000000023f267883 */ /* 0x000fe20008000000 */
[C---:B------:R-:W-:Y:S01]  /*c450*/  ISETP.GT.AND P0, PT, R0.reuse, 0x10, P0 ;  /* 0x000000100000780c */ /* 0x040fe20000704270 */
[----:B------:R-:W-:Y:S01]  /*c460*/  UISETP.NE.AND UP1, UPT, UR32, URZ, UPT ;  /* 0x0000003f2000728c */ /* 0x000fe2000bf25270 */
[----:B------:R-:W-:Y:S01]  /*c470*/  ISETP.GT.AND P6, PT, R0, RZ, P6 ;  /* 0x000000ff0000720c */ /* 0x000fe200037c4270 */
[----:B------:R-:W-:Y:S01]  /*c480*/  UP2UR UR37, UPR, URZ, 0x1 ;  /* 0x000000013f257883 */ /* 0x000fe20008000000 */
[----:B------:R-:W-:Y:S01]  /*c490*/  PLOP3.LUT P1, PT, PT, PT, UP2, 0x40, 0x0 ;  /* 0x000000000000781c */ /* 0x000fe20003f2e828 */
[----:B------:R-:W-:Y:S01]  /*c4a0*/  UISETP.NE.AND UP0, UPT, UR31, URZ, UPT ;  /* 0x0000003f1f00728c */ /* 0x000fe2000bf05270 */
[----:B------:R-:W-:Y:S01]  /*c4b0*/  ISETP.LT.OR P0, PT, R2, 0x11, P0 ;  /* 0x000000110200780c */ /* 0x000fe20000701670 */
[----:B------:R-:W-:Y:S01]  /*c4c0*/  UISETP.NE.AND UP2, UPT, UR24, URZ, UPT ;  /* 0x0000003f1800728c */ /* 0x000fe2000bf45270 */
[----:B------:R-:W-:Y:S01]  /*c4d0*/  PLOP3.LUT P5, PT, PT, PT, UP1, 0x40, 0x0 ;  /* 0x000000000000781c */ /* 0x000fe20003fae818 */
[----:B------:R-:W-:Y:S01]  /*c4e0*/  UP2UR UR41, UPR, URZ, 0x10 ;  /* 0x000000103f297883 */ /* 0x000fe20008000000 */
[C---:B------:R-:W-:Y:S01]  /*c4f0*/  ISETP.GT.AND P1, PT, R0.reuse, 0x9, P1 ;  /* 0x000000090000780c */ /* 0x040fe20000f24270 */
[----:B------:R-:W-:Y:S01]  /*c500*/  UISETP.NE.AND UP4, UPT, UR28, URZ, UPT ;  /* 0x0000003f1c00728c */ /* 0x000fe2000bf85270 */
[----:B------:R-:W-:Y:S01]  /*c510*/  PLOP3.LUT P2, PT, PT, PT, UP0, 0x40, 0x0 ;  /* 0x000000000000781c */ /* 0x000fe20003f4e808 */
[----:B------:R-:W-:Y:S01]  /*c520*/  UISETP.NE.AND UP1, UPT, UR27, URZ, UPT ;  /* 0x0000003f1b00728c */ /* 0x000fe2000bf25270 */
[C---:B------:R-:W-:Y:S01]  /*c530*/  ISETP.GT.AND P5, PT, R0.reuse, 0x1, P5 ;  /* 0x000000010000780c */ /* 0x040fe20002fa4270 */
[----:B------:R-:W-:Y:S01]  /*c540*/  UISETP.NE.AND UP0, UPT, UR26, URZ, UPT ;  /* 0x0000003f1a00728c */ /* 0x000fe2000bf05270 */
[----:B------:R-:W-:Y:S01]  /*c550*/  ISETP.GT.AND P2, PT, R0, 0x8, P2 ;  /* 0x000000080000780c */ /* 0x000fe20001744270 */
[----:B------:R-:W-:Y:S01]  /*c560*/  UISETP.NE.AND UP3, UPT, UR25, URZ, UPT ;  /* 0x0000003f1900728c */ /* 0x000fe2000bf65270 */
[C---:B------:R-:W-:Y:S01]  /*c570*/  ISETP.LT.OR P6, PT, R2.reuse, 0x1, P6 ;  /* 0x000000010200780c */ /* 0x040fe200037c1670 */
[----:B------:R-:W-:Y:S01]  /*c580*/  UISETP.NE.AND UP5, UPT, UR42, URZ, UPT ;  /* 0x0000003f2a00728c */ /* 0x000fe2000bfa5270 */
[C---:B------:R-:W-:Y:S02]  /*c590*/  ISETP.LT.OR P5, PT, R2.reuse, 0x2, P5 ;  /* 0x000000020200780c */ /* 0x040fe40002fa1670 */
[C---:B------:R-:W-:Y:S02]  /*c5a0*/  ISETP.LT.OR P2, PT, R2.reuse, 0x9, P2 ;  /* 0x000000090200780c */ /* 0x040fe40001741670 */
[----:B------:R-:W-:Y:S02]  /*c5b0*/  ISETP.LT.OR P1, PT, R2, 0xa, P1 ;  /* 0x0000000a0200780c */ /* 0x000fe40000f21670 */
[----:B------:R-:W-:Y:S02]  /*c5c0*/  FSEL R26, R182, -INF , !P0 ;  /* 0xff800000b61a7808 */ /* 0x000fe40004000000 */
[----:B------:R-:W-:Y:S01]  /*c5d0*/  PLOP3.LUT P0, PT, PT, PT, UP2, 0x40, 0x0 ;  /* 0x000000000000781c */ /* 0x000fe20003f0e828 */
[----:B------:R-:W-:Y:S01]  /*c5e0*/  UISETP.NE.AND UP2, UPT, UR19, URZ, UPT ;  /* 0x0000003f1300728c */ /* 0x000fe2000bf45270 */
        /* <DEDUP_REMOVED lines=48> */
[----:B------:R-:W-:Y:S02]  /*c8f0*/  PLOP3.LUT P0, PT, PT, PT, UP4, 0x40, 0x0 ;  /* 0x000000000000781c */ /* 0x000fe40003f0e848 */
[----:B------:R-:W-:Y:S02]  /*c900*/  FSEL R174, R50, -INF , !P6 ;  /* 0xff80000032ae7808 */ /* 0x000fe40007000000 */
[----:B------:R-:W-:Y:S01]  /*c910*/  PLOP3.LUT P6, PT, PT, PT, UP1, 0x40, 0x0 ;  /* 0x000000000000781c */ /* 0x000fe20003fce818 */
[----:B------:R-:W-:Y:S01]  /*c920*/  UISETP.NE.AND UP1, UPT, UR38, URZ, UPT ;  /* 0x0000003f2600728c */ /* 0x000fe2000bf25270 */
[----:B------:R-:W-:Y:S02]  /*c930*/  FSEL R175, R51, -INF , !P5 ;  /* 0xff80000033af7808 */ /* 0x000fe40006800000 */
[----:B------:R-:W-:Y:S01]  /*c940*/  PLOP3.LUT P5, PT, PT, PT, UP0, 0x40, 0x0 ;  /* 0x000000000000781c */ /* 0x000fe20003fae808 */
[----:B------:R-:W-:Y:S01]  /*c950*/  UISETP.NE.AND UP0, UPT, UR37, URZ, UPT ;  /* 0x0000003f2500728c */ /* 0x000fe2000bf05270 */
[----:B------:R-:W-:Y:S01]  /*c960*/  FSEL R180, R54, -INF , !P2 ;  /* 0xff80000036b47808 */ /* 0x000fe20005000000 */
[----:B------:R-:W-:Y:S01]  /*c970*/  UP2UR UR37, UPR, URZ, 0x40 ;  /* 0x000000403f257883 */ /* 0x000fe20008000000 */
        /* <DEDUP_REMOVED lines=28> */
[----:B------:R-:W-:Y:S02]  /*cb40*/  ISETP.GT.AND P1, PT, R0, 0x59, P1 ;  /* 0x000000590000780c */ /* 0x000fe40000f24270 */
[----:B------:R-:W-:Y:S02]  /*cb50*/  IADD3 R0, -R8, UR8, R7 ;  /* 0x0000000808007c10 */ /* 0x000fe4000fffe107 */
[C---:B------:R-:W-:Y:S02]  /*cb60*/  ISETP.LT.OR P6, PT, R2.reuse, 0x51, P6 ;  /* 0x000000510200780c */ /* 0x040fe400037c1670 */
[C---:B------:R-:W-:Y:S02]  /*cb70*/  ISETP.LT.OR P5, PT, R2.reuse, 0x52, P5 ;  /* 0x000000520200780c */ /* 0x040fe40002fa1670 */
[C---:B------:R-:W-:Y:S02]  /*cb80*/  ISETP.LT.OR P2, PT, R2.reuse, 0x59, P2 ;  /* 0x000000590200780c */ /* 0x040fe40001741670 */
[----:B------:R-:W-:Y:S02]  /*cb90*/  ISETP.LT.OR P1, PT, R2, 0x5a, P1 ;  /* 0x0000005a0200780c */ /* 0x000fe40000f21670 */
[C---:B------:R-:W-:Y:S02]  /*cba0*/  IADD3 R2, R0.reuse, c[0x0][0x328], RZ ;  /* 0x0000ca0000027a10 */ /* 0x040fe40007ffe0ff */
[----:B------:R-:W-:Y:S02]  /*cbb0*/  IADD3 R0, R0, UR13, RZ ;  /* 0x0000000d00007c10 */ /* 0x000fe4000fffe0ff */
[----:B------:R-:W-:Y:S01]  /*cbc0*/  FSEL R238, R86, -INF , !P6 ;  /* 0xff80000056ee7808 */ /* 0x000fe20007000000 */
[--C-:B-1----:R-:W-:Y:S01]  /*cbd0*/  IMAD.IADD R2, R2, 0x1, R3.reuse ;  /* 0x0000000102027824 */ /* 0x102fe200078e0203 */
[----:B------:R-:W-:Y:S01]  /*cbe0*/  FSEL R242, R87, -INF , !P5 ;  /* 0xff80000057f27808 */ /* 0x000fe20006800000 */
[----:B------:R-:W-:Y:S01]  /*cbf0*/  IMAD.IADD R0, R0, 0x1, R3 ;  /* 0x0000000100007824 */ /* 0x000fe200078e0203 */
        /* <DEDUP_REMOVED lines=17> */
.L_x_285:
[----:B------:R-:W-:Y:S04]  /*cd10*/  MOV R7, c[0x0][0x32c] ;  /* 0x0000cb0000077a02 */ /* 0x000fe80000000f00 */
[----:B------:R-:W-:Y:S11]  /*cd20*/  ISETP.NE.AND P0, PT, R7, 0x1, PT ;  /* 0x000000010700780c */ /* 0x000ff60003f05270 */
[----:B------:R-:W-:Y:S02]  /*cd30*/  @!UPT UIADD3 URZ, URZ, URZ, URZ ;  /* 0x0000003f3f3ff290 */ /* 0x000fe4000fffe03f */
[----:B------:R-:W-:Y:S05]  /*cd40*/  @P0 IMAD.HI.U32 R7, R3, c[0x0][0x330], RZ ;  /* 0x0000cc0003070a27 */ /* 0x000fea00078e00ff */
[----:B------:R-:W-:Y:S02]  /*cd50*/  @P0 SHF.R.U32.HI R3, RZ, c[0x0][0x334], R7 ;  /* 0x0000cd00ff030a19 */ /* 0x000fe40000011607 */
.L_x_286:
[----:B------:R-:W-:Y:S05]  /*cd60*/  BSYNC B0 ;  /* 0x0000000000007941 */ /* 0x000fea0003800000 */
.L_x_284:
[----:B------:R-:W-:Y:S05]  /*cd70*/  MOV R7, UR12 ;  /* 0x0000000c00077c02 */ /* 0x000fea0008000f00 */
[----:B------:R-:W-:Y:S04]  /*cd80*/  IMAD R7, R7, -0x60, -R10 ;  /* 0xffffffa007077824 */ /* 0x000fe800078e0a0a */
[----:B------:R-:W-:Y:S05]  /*cd90*/  IMAD R3, R3, c[0x0][0x32c], R7 ;  /* 0x0000cb0003037a24 */ /* 0x000fea00078e0207 */
[----:B------:R-:W-:Y:S02]  /*cda0*/  IADD3 R7, R3, c[0x0][0x32c], RZ ;  /* 0x0000cb0003077a10 */ /* 0x000fe40007ffe0ff */
[----:B------:R-:W-:Y:S02]  /*cdb0*/  IMNMX R0, R0, R3, !PT ;  /* 0x0000000300007217 */ /* 0x000fe40007800200 */
[----:B------:R-:W-:Y:S02]  /*cdc0*/  IMNMX R2, R2, R7, PT ;  /* 0x0000000702027217 */ /* 0x000fe40003800200 */
.L_x_283:
[----:B------:R-:W-:Y:S01]  /*cdd0*/  UP2UR UR40, UPR, URZ, 0x8 ;  /* 0x000000083f287883 */ /* 0x000fe20008000000 */
[----:B------:R-:W1:Y:S01]  /*cde0*/  SHFL.IDX PT, R3, R4, 0x3, 0x1c1f ;  /* 0x007c1f0004037f89 */ /* 0x000e6200000e0000 */
[----:B------:R-:W-:Y:S02]  /*cdf0*/  UISETP.NE.AND UP3, UPT, UR29, URZ, UPT ;  /* 0x0000003f1d00728c */ /* 0x000fe4000bf65270 */
[----:B------:R-:W-:Y:S02]  /*ce00*/  UP2UR UR42, UPR, URZ, 0x20 ;  /* 0x000000203f2a7883 */ /* 0x000fe40008000000 */
[----:B------:R-:W-:Y:S02]  /*ce10*/  UISETP.NE.AND UP5, UPT, UR33, URZ, UPT ;  /* 0x0000003f2100728c */ /* 0x000fe4000bfa5270 */
[----:B------:R-:W-:Y:S01]  /*ce20*/  PLOP3.LUT P0, PT, PT, PT, UP3, 0x40, 0x0 ;  /* 0x000000000000781c */ /* 0x000fe20003f0e838 */
[----:B------:R-:W-:Y:S02]  /*ce30*/  UP2UR UR39, UPR, URZ, 0x4 ;  /* 0x000000043f277883 */ /* 0x000fe40008000000 */
        /* <DEDUP_REMOVED lines=140> */
.L_x_289:
[----:B------:R-:W-:Y:S04]  /*d700*/  MOV R2, c[0x0][0x32c] ;  /* 0x0000cb0000027a02 */ /* 0x000fe80000000f00 */
[----:B------:R-:W-:Y:S11]  /*d710*/  ISETP.NE.AND P0, PT, R2, 0x1, PT ;  /* 0x000000010200780c */ /* 0x000ff60003f05270 */
[----:B------:R-:W-:Y:S02]  /*d720*/  @!UPT UIADD3 URZ, URZ, URZ, URZ ;  /* 0x0000003f3f3ff290 */ /* 0x000fe4000fffe03f */
[----:B------:R-:W-:Y:S05]  /*d730*/  @P0 IMAD.HI.U32 R2, R0, c[0x0][0x330], RZ ;  /* 0x0000cc0000020a27 */ /* 0x000fea00078e00ff */
[----:B------:R-:W-:Y:S02]  /*d740*/  @P0 SHF.R.U32.HI R0, RZ, c[0x0][0x334], R2 ;  /* 0x0000cd00ff000a19 */ /* 0x000fe40000011602 */
.L_x_290:
[----:B------:R-:W-:Y:S05]  /*d750*/  BSYNC B0 ;  /* 0x0000000000007941 */ /* 0x000fea0003800000 */
.L_x_288:
        /* <DEDUP_REMOVED lines=11> */
.L_x_287:
[----:B------:R-:W2:Y:S01]  /*d810*/  LDL.LU R3, [R1] ;  /* 0x0000000001037983 */ /* 0x000ea20000300800 */
        /* <DEDUP_REMOVED lines=10> */
[----:B------:R-:W-:Y:S01]  /*d8c0*/  PLOP3.LUT P2, PT, PT, PT, UP6, 0x40, 0x0 ;  /* 0x000000000000781c */ /* 0x000fe20003f4e868 */
[----:B------:R-:W-:Y:S01]  /*d8d0*/  UISETP.NE.AND UP4, UPT, UR27, URZ, UPT ;  /* 0x0000003f1b00728c */ /* 0x000fe2000bf85270 */
[----:B------:R-:W-:Y:S01]  /*d8e0*/  FMNMX.FTZ R72, R24, R72, !PT ;  /* 0x0000004818487209 */ /* 0x000fe20007810000 */
[----:B------:R-:W-:Y:S01]  /*d8f0*/  UP2UR UR27, UPR, URZ, 0x8 ;  /* 0x000000083f1b7883 */ /* 0x000fe20008000000 */
[----:B------:R-:W-:Y:S01]  /*d900*/  ISETP.GT.AND P2, PT, R0, RZ, P2 ;  /* 0x000000ff0000720c */ /* 0x000fe20001744270 */
[----:B------:R-:W-:Y:S01]  /*d910*/  UISETP.NE.AND UP3, UPT, UR29, URZ, UPT ;  /* 0x0000003f1d00728c */ /* 0x000fe2000bf65270 */
[----:B------:R-:W-:Y:S01]  /*d920*/  FMNMX.FTZ R72, R25, R72, !PT ;  /* 0x0000004819487209 */ /* 0x000fe20007810000 */
[----:B------:R-:W-:Y:S01]  /*d930*/  UP2UR UR29, UPR, URZ, 0x4 ;  /* 0x000000043f1d7883 */ /* 0x000fe20008000000 */
[----:B------:R-:W-:Y:S01]  /*d940*/  ISETP.LT.OR P2, PT, R2, 0x1, P2 ;  /* 0x000000010200780c */ /* 0x000fe20001741670 */
[----:B------:R-:W-:Y:S01]  /*d950*/  UISETP.NE.AND UP2, UPT, UR28, URZ, UPT ;  /* 0x0000003f1c00728c */ /* 0x000fe2000bf45270 */
[----:B------:R-:W-:Y:S01]  /*d960*/  FMNMX.FTZ R72, R27, R72, !PT ;  /* 0x000000481b487209 */ /* 0x000fe20007810000 */
[----:B------:R-:W-:Y:S01]  /*d970*/  UP2UR UR28, UPR, URZ, 0x2 ;  /* 0x000000023f1c7883 */ /* 0x000fe20008000000 */
[----:B------:R-:W-:Y:S01]  /*d980*/  PLOP3.LUT P0, PT, PT, PT, UP5, 0x40, 0x0 ;  /* 0x000000000000781c */ /* 0x000fe20003f0e858 */
[----:B------:R-:W-:Y:S01]  /*d990*/  UISETP.NE.AND UP1, UPT, UR30, URZ, UPT ;  /* 0x0000003f1e00728c */ /* 0x000fe2000bf25270 */
[----:B------:R-:W-:Y:S01]  /*d9a0*/  FMNMX.FTZ R72, R30, R72, !PT ;  /* 0x000000481e487209 */ /* 0x000fe20007810000 */
[----:B------:R-:W-:Y:S01]  /*d9b0*/  UP2UR UR30, UPR, URZ, 0x1 ;  /* 0x000000013f1e7883 */ /* 0x000fe20008000000 */
[----:B------:R-:W-:Y:S01]  /*d9c0*/  ISETP.GT.AND P0, PT, R0, 0x1, P0 ;  /* 0x000000010000780c */ /* 0x000fe20000704270 */
[----:B------:R-:W-:Y:S01]  /*d9d0*/  UISETP.NE.AND UP0, UPT, UR31, URZ, UPT ;  /* 0x0000003f1f00728c */ /* 0x000fe2000bf05270 */
[----:B------:R-:W-:Y:S01]  /*d9e0*/  FMNMX.FTZ R72, R33, R72, !PT ;  /* 0x0000004821487209 */ /* 0x000fe20007810000 */
[----:B------:R-:W-:Y:S01]  /*d9f0*/  UISETP.NE.AND UP6, UPT, UR4, URZ, UPT ;  /* 0x0000003f0400728c */ /* 0x000fe2000bfc5270 */
[----:B------:R-:W-:Y:S01]  /*da00*/  PLOP3.LUT P1, PT, PT, PT, UP1, 0x40, 0x0 ;  /* 0x000000000000781c */ /* 0x000fe20003f2e818 */
[----:B------:R-:W-:Y:S01]  /*da10*/  UISETP.NE.AND UP1, UPT, UR23, URZ, UPT ;  /* 0x0000003f1700728c */ /* 0x000fe2000bf25270 */
[----:B------:R-:W-:Y:S01]  /*da20*/  FMNMX.FTZ R72, R48, R72, !PT ;  /* 0x0000004830487209 */ /* 0x000fe20007810000 */
[----:B------:R-:W-:Y:S01]  /*da30*/  UISETP.NE.AND UP5, UPT, UR33, URZ, UPT ;  /* 0x0000003f2100728c */ /* 0x000fe2000bfa5270 */
[----:B------:R-:W-:Y:S01]  /*da40*/  PLOP3.LUT P6, PT, PT, PT, UP0, 0x40, 0x0 ;  /* 0x000000000000781c */ /* 0x000fe20003fce808 */
[----:B------:R-:W-:Y:S01]  /*da50*/  UISETP.NE.AND UP0, UPT, UR26, URZ, UPT ;  /* 0x0000003f1a00728c */ /* 0x000fe2000bf05270 */
[----:B------:R-:W-:Y:S01]  /*da60*/  FMNMX.FTZ R72, R90, R72, !PT ;  /* 0x000000485a487209 */ /* 0x000fe20007810000 */
[----:B------:R-:W-:Y:S01]  /*da70*/  LDSM.16.MT88.4 R52, [R210+0x100] ;  /* 0x00010000d234783b */ /* 0x000fe20000004200 */
[----:B------:R-:W-:Y:S02]  /*da80*/  ISETP.LT.OR P0, PT, R2, 0x2, P0 ;  /* 0x000000020200780c */ /* 0x000fe40000701670 */
[----:B------:R-:W-:Y:S02]  /*da90*/  FMNMX.FTZ R72, R176, R72, !PT ;  /* 0x00000048b0487209 */ /* 0x000fe40007810000 */
[----:B------:R-:W-:Y:S02]  /*daa0*/  ISETP.GT.AND P6, PT, R0, 0x8, P6 ;  /* 0x000000080000780c */ /* 0x000fe400037c4270 */
[----:B------:R-:W-:Y:S01]  /*dab0*/  FMNMX.FTZ R72, R177, R72, !PT ;  /* 0x00000048b1487209 */ /* 0x000fe20007810000 */
[----:B------:R-:W-:Y:S01]  /*dac0*/  LDSM.16.MT88.4 R80, [R211+0x100] ;  /* 0x00010000d350783b */ /* 0x000fe20000004200 */
[----:B------:R-:W-:Y:S02]  /*dad0*/  ISETP.LT.OR P6, PT, R2, 0x9, P6 ;  /* 0x000000090200780c */ /* 0x000fe400037c1670 */
[----:B------:R-:W-:Y:S02]  /*dae0*/  FMNMX.FTZ R72, R179, R72, !PT ;  /* 0x00000048b3487209 */ /* 0x000fe40007810000 */
[----:B------:R-:W-:Y:S02]  /*daf0*/  FSEL R15, R251, -INF , !P0 ;  /* 0xff800000fb0f7808 */ /* 0x000fe40004000000 */
[----:B------:R-:W-:Y:S02]  /*db00*/  FMNMX.FTZ R72, R189, R72, !PT ;  /* 0x00000048bd487209 */ /* 0x000fe40007810000 */
[----:B------:R-:W-:Y:S02]  /*db10*/  ISETP.GT.AND P1, PT, R0, 0x9, P1 ;  /* 0x000000090000780c */ /* 0x000fe40000f24270 */
[----:B------:R-:W-:Y:S02]  /*db20*/  FMNMX.FTZ R72, R196, R72, !PT ;  /* 0x00000048c4487209 */ /* 0x000fe40007810000 */
[----:B------:R-:W-:Y:S01]  /*db30*/  PLOP3.LUT P5, PT, PT, PT, UP3, 0x40, 0x0 ;  /* 0x000000000000781c */ /* 0x000fe20003fae838 */
[----:B------:R-:W-:Y:S01]  /*db40*/  UISETP.NE.AND UP3, UPT, UR25, URZ, UPT ;  /* 0x0000003f1900728c */ /* 0x000fe2000bf65270 */
[----:B------:R-:W-:Y:S02]  /*db50*/  FMNMX.FTZ R72, R197, R72, !PT ;  /* 0x00000048c5487209 */ /* 0x000fe40007810000 */
[----:B------:R-:W-:Y:S02]  /*db60*/  ISETP.LT.OR P1, PT, R2, 0xa, P1 ;  /* 0x0000000a0200780c */ /* 0x000fe40000f21670 */
[----:B------:R-:W-:Y:S02]  /*db70*/  FMNMX.FTZ R72, R198, R72, !PT ;  /* 0x00000048c6487209 */ /* 0x000fe40007810000 */
[----:B------:R-:W-:Y:S02]  /*db80*/  FSEL R17, R249, -INF , !P6 ;  /* 0xff800000f9117808 */ /* 0x000fe40007000000 */
[----:B------:R-:W-:Y:S02]  /*db90*/  FMNMX.FTZ R72, R233, R72, !PT ;  /* 0x00000048e9487209 */ /* 0x000fe40007810000 */
[----:B------:R-:W-:Y:S02]  /*dba0*/  ISETP.GT.AND P5, PT, R0, 0x10, P5 ;  /* 0x000000100000780c */ /* 0x000fe40002fa4270 */
[----:B------:R-:W-:Y:S02]  /*dbb0*/  FMNMX.FTZ R72, R236, R72, !PT ;  /* 0x00000048ec487209 */ /* 0x000fe40007810000 */
[----:B------:R-:W-:Y:S02]  /*dbc0*/  ISETP.LT.OR P5, PT, R2, 0x11, P5 ;  /* 0x000000110200780c */ /* 0x000fe40002fa1670 */
[----:B------:R-:W-:Y:S02]  /*dbd0*/  FMNMX.FTZ R72, R237, R72, !PT ;  /* 0x00000048ed487209 */ /* 0x000fe40007810000 */
[----:B------:R-:W-:Y:S02]  /*dbe0*/  FSEL R19, R248, -INF , !P1 ;  /* 0xff800000f8137808 */ /* 0x000fe40004800000 */
[----:B------:R-:W-:Y:S02]  /*dbf0*/  FMNMX.FTZ R72, R240, R72, !PT ;  /* 0x00000048f0487209 */ /* 0x000fe40007810000 */
[----:B------:R-:W-:Y:S01]  /*dc00*/  PLOP3.LUT P0, PT, PT, PT, UP4, 0x40, 0x0 ;  /* 0x000000000000781c */ /* 0x000fe20003f0e848 */
[----:B------:R-:W-:Y:S01]  /*dc10*/  UISETP.NE.AND UP4, UPT, UR21, URZ, UPT ;  /* 0x0000003f1500728c */ /* 0x000fe2000bf85270 */
[----:B------:R-:W-:Y:S02]  /*dc20*/  FMNMX.FTZ R72, R246, R72, !PT ;  /* 0x00000048f6487209 */ /* 0x000fe40007810000 */
[----:B------:R-:W-:Y:S02]  /*dc30*/  FSEL R56, R204, -INF , !P5 ;  /* 0xff800000cc387808 */ /* 0x000fe40006800000 */
[----:B------:R-:W-:Y:S02]  /*dc40*/  FMNMX.FTZ R72, R250, R72, !PT ;  /* 0x00000048fa487209 */ /* 0x000fe40007810000 */
[----:B------:R-:W-:Y:S02]  /*dc50*/  ISETP.GT.AND P0, PT, R0, 0x18, P0 ;  /* 0x000000180000780c */ /* 0x000fe40000704270 */
[----:B------:R-:W-:Y:S02]  /*dc60*/  FMNMX.FTZ R72, R252, R72, !PT ;  /* 0x00000048fc487209 */ /* 0x000fe40007810000 */
[----:B------:R-:W-:Y:S01]  /*dc70*/  PLOP3.LUT P6, PT, PT, PT, UP0, 0x40, 0x0 ;  /* 0x000000000000781c */ /* 0x000fe20003fce808 */
[----:B------:R-:W-:Y:S01]  /*dc80*/  UISETP.NE.AND UP0, UPT, UR22, URZ, UPT ;  /* 0x0000003f1600728c */ /* 0x000fe2000bf05270 */
[----:B------:R-:W-:Y:S01]  /*dc90*/  ISETP.LT.OR P0, PT, R2, 0x19, P0 ;  /* 0x000000190200780c */ /* 0x000fe20000701670 */
[----:B------:R-:W1:Y:S01]  /*dca0*/  SHFL.BFLY PT, R5, R72, 0x2, 0x1f ;  /* 0x0c401f0048057f89 */ /* 0x000e6200000e0000 */
[----:B------:R-:W-:Y:S02]  /*dcb0*/  ISETP.GT.AND P6, PT, R0, 0x19, P6 ;  /* 0x000000190000780c */ /* 0x000fe400037c4270 */
[----:B------:R-:W-:Y:S02]  /*dcc0*/  FSEL R62, R200, -INF , !P0 ;  /* 0xff800000c83e7808 */ /* 0x000fe40004000000 */
[----:B------:R-:W-:Y:S02]  /*dcd0*/  ISETP.LT.OR P6, PT, R2, 0x1a, P6 ;  /* 0x0000001a0200780c */ /* 0x000fe400037c1670 */
[----:B------:R-:W-:Y:S02]  /*dce0*/  FMNMX.FTZ R4, R14, R4, !PT ;  /* 0x000000040e047209 */ /* 0x000fe40007810000 */
[----:B------:R-:W-:Y:S02]  /*dcf0*/  FSEL R88, R199, -INF , !P6 ;  /* 0xff800000c7587808 */ /* 0x000fe40007000000 */
[----:B------:R-:W-:Y:S02]  /*dd00*/  FMNMX.FTZ R4, R16, R4, !PT ;  /* 0x0000000410047209 */ /* 0x000fe40007810000 */
[----:B------:R-:W-:Y:S01]  /*dd10*/  PLOP3.LUT P1, PT, PT, PT, UP3, 0x40, 0x0 ;  /* 0x000000000000781c */ /* 0x000fe20003f2e838 */
[----:B------:R-:W-:Y:S01]  /*dd20*/  UISETP.NE.AND UP3, UPT, UR20, URZ, UPT ;  /* 0x0000003f1400728c */ /* 0x000fe2000bf65270 */
        /* <DEDUP_REMOVED lines=17> */
[----:B------:R-:W-:Y:S02]  /*de40*/  ISETP.GT.AND P6, PT, R0, 0x30, P6 ;  /* 0x000000300000780c */ /* 0x000fe400037c4270 */
[----:B------:R-:W-:Y:S02]  /*de50*/  FMNMX.FTZ R4, R182, R4, !PT ;  /* 0x00000004b6047209 */ /* 0x000fe40007810000 */
[----:B------:R-:W-:Y:S01]  /*de60*/  PLOP3.LUT P1, PT, PT, PT, UP3, 0x40, 0x0 ;  /* 0x000000000000781c */ /* 0x000fe20003f2e838 */
[----:B------:R-:W-:Y:S01]  /*de70*/  UISETP.NE.AND UP3, UPT, UR27, URZ, UPT ;  /* 0x0000003f1b00728c */ /* 0x000fe2000bf65270 */
[----:B------:R-:W-:Y:S02]  /*de80*/  FMNMX.FTZ R4, R185, R4, !PT ;  /* 0x00000004b9047209 */ /* 0x000fe40007810000 */
[----:B------:R-:W-:Y:S02]  /*de90*/  FSEL R173, R47, -INF , !P0 ;  /* 0xff8000002fad7808 */ /* 0x000fe40004000000 */
[----:B------:R-:W-:Y:S02]  /*dea0*/  ISETP.LT.OR P6, PT, R2, 0x31, P6 ;  /* 0x000000310200780c */ /* 0x000fe400037c1670 */
[----:B------:R-:W-:Y:S02]  /*deb0*/  ISETP.GT.AND P1, PT, R0, 0x31, P1 ;  /* 0x000000310000780c */ /* 0x000fe40000f24270 */
[----:B------:R-:W-:Y:S02]  /*dec0*/  FMNMX.FTZ R4, R188, R4, !PT ;  /* 0x00000004bc047209 */ /* 0x000fe40007810000 */
        /* <DEDUP_REMOVED lines=10> */
[----:B------:R-:W-:Y:S02]  /*df70*/  PLOP3.LUT P6, PT, PT, PT, UP6, 0x40, 0x0 ;  /* 0x000000000000781c */ /* 0x000fe40003fce868 */
[----:B------:R-:W-:Y:S02]  /*df80*/  FMNMX.FTZ R4, R231, R4, !PT ;  /* 0x00000004e7047209 */ /* 0x000fe40007810000 */
[----:B------:R-:W-:Y:S02]  /*df90*/  PLOP3.LUT P1, PT, PT, PT, UP5, 0x40, 0x0 ;  /* 0x000000000000781c */ /* 0x000fe40003f2e858 */
[----:B------:R-:W-:Y:S02]  /*dfa0*/  FMNMX.FTZ R4, R239, R4, !PT ;  /* 0x00000004ef047209 */ /* 0x000fe40007810000 */
[----:B------:R-:W-:Y:S02]  /*dfb0*/  ISETP.LT.OR P0, PT, R2, 0x41, P0 ;  /* 0x000000410200780c */ /* 0x000fe40000701670 */
[----:B------:R-:W-:Y:S02]  /*dfc0*/  FMNMX.FTZ R4, R241, R4, !PT ;  /* 0x00000004f1047209 */ /* 0x000fe40007810000 */
[C---:B------:R-:W-:Y:S02]  /*dfd0*/  ISETP.GT.AND P6, PT, R0.reuse, 0x41, P6 ;  /* 0x000000410000780c */ /* 0x040fe400037c4270 */
[----:B------:R-:W-:Y:S02]  /*dfe0*/  FMNMX.FTZ R4, R243, R4, !PT ;  /* 0x00000004f3047209 */ /* 0x000fe40007810000 */
[----:B------:R-:W-:Y:S02]  /*dff0*/  ISETP.GT.AND P1, PT, R0, 0x48, P1 ;  /* 0x000000480000780c */ /* 0x000fe40000f24270 */
[----:B------:R-:W-:Y:S02]  /*e000*/  FMNMX.FTZ R4, R244, R4, !PT ;  /* 0x00000004f4047209 */ /* 0x000fe40007810000 */
[C---:B------:R-:W-:Y:S02]  /*e010*/  ISETP.LT.OR P6, PT, R2.reuse, 0x42, P6 ;  /* 0x000000420200780c */ /* 0x040fe400037c1670 */
[----:B------:R-:W-:Y:S01]  /*e020*/  FSEL R187, R187, -INF , !P0 ;  /* 0xff800000bbbb7808 */ /* 0x000fe20004000000 */
[----:B------:R-:W-:Y:S01]  /*e030*/  SHFL.BFLY PT, R8, R4, 0x2, 0x1f ;  /* 0x0c401f0004087f89 */ /* 0x000fe200000e0000 */
[----:B------:R-:W-:Y:S02]  /*e040*/  PLOP3.LUT P0, PT, PT, PT, UP3, 0x40, 0x0 ;  /* 0x000000000000781c */ /* 0x000fe40003f0e838 */
[----:B------:R-:W-:Y:S02]  /*e050*/  ISETP.LT.OR P1, PT, R2, 0x49, P1 ;  /* 0x000000490200780c */ /* 0x000fe40000f21670 */
[----:B------:R-:W-:Y:S02]  /*e060*/  FSEL R192, R75, -INF , !P6 ;  /* 0xff8000004bc07808 */ /* 0x000fe40007000000 */
[----:B------:R-:W-:Y:S02]  /*e070*/  ISETP.GT.AND P0, PT, R0, 0x50, P0 ;  /* 0x000000500000780c */ /* 0x000fe40000704270 */
[----:B------:R-:W-:Y:S02]  /*e080*/  FSEL R191, R78, -INF , !P1 ;  /* 0xff8000004ebf7808 */ /* 0x000fe40004800000 */
[----:B------:R-:W-:Y:S04]  /*e090*/  ISETP.LT.OR P0, PT, R2, 0x51, P0 ;  /* 0x000000510200780c */ /* 0x000fe80000701670 */
[----:B------:R-:W-:Y:S02]  /*e0a0*/  FSEL R199, R42, -INF , !P0 ;  /* 0xff8000002ac77808 */ /* 0x000fe40004000000 */
[----:B------:R-:W-:Y:S01]  /*e0b0*/  PLOP3.LUT P0, PT, PT, PT, UP0, 0x40, 0x0 ;  /* 0x000000000000781c */ /* 0x000fe20003f0e808 */
[----:B------:R-:W-:Y:S02]  /*e0c0*/  UISETP.GT.AND UP0, UPT, UR12, UR5, UPT ;  /* 0x000000050c00728c */ /* 0x000fe4000bf04270 */
[----:B------:R-:W-:Y:S01]  /*e0d0*/  UIADD3 UR12, UR12, -0x1, URZ ;  /* 0xffffffff0c0c7890 */ /* 0x000fe2000fffe03f */
[----:B------:R-:W-:Y:S04]  /*e0e0*/  ISETP.GT.AND P0, PT, R0, 0x59, P0 ;  /* 0x000000590000780c */ /* 0x000fe80000704270 */
[----:B------:R-:W-:Y:S04]  /*e0f0*/  ISETP.LT.OR P0, PT, R2, 0x5a, P0 ;  /* 0x0000005a0200780c */ /* 0x000fe80000701670 */
[----:B------:R-:W-:Y:S02]  /*e100*/  FSEL R73, R35, -INF , !P0 ;  /* 0xff80000023497808 */ /* 0x000fe40004000000 */
[----:B--2---:R-:W-:Y:S02]  /*e110*/  FSEL R10, R3, -INF , !P2 ;  /* 0xff800000030a7808 */ /* 0x004fe40005000000 */
[----:B------:R-:W-:Y:S02]  /*e120*/  FMNMX.FTZ R3, R11, R101, !PT ;  /* 0x000000650b037209 */ /* 0x000fe40007810000 */
[----:B------:R-:W-:Y:S01]  /*e130*/  PLOP3.LUT P2, PT, PT, PT, UP2, 0x40, 0x0 ;  /* 0x000000000000781c */ /* 0x000fe20003f4e828 */
[----:B------:R-:W-:Y:S01]  /*e140*/  UISETP.NE.AND UP2, UPT, UR24, URZ, UPT ;  /* 0x0000003f1800728c */ /* 0x000fe2000bf45270 */
[----:B------:R-:W-:Y:S02]  /*e150*/  FMNMX.FTZ R3, R18, R3, !PT ;  /* 0x0000000312037209 */ /* 0x000fe40007810000 */
[----:B-1----:R-:W-:Y:S02]  /*e160*/  FMNMX.FTZ R72, R72, R5, !PT ;  /* 0x0000000548487209 */ /* 0x002fe40007810000 */
[----:B------:R-:W-:Y:S02]  /*e170*/  FMNMX.FTZ R3, R21, R3, !PT ;  /* 0x0000000315037209 */ /* 0x000fe40007810000 */
[----:B------:R-:W-:Y:S01]  /*e180*/  ISETP.GT.AND P2, PT, R0, 0x11, P2 ;  /* 0x000000110000780c */ /* 0x000fe20001744270 */
[----:B------:R-:W1:Y:S01]  /*e190*/  SHFL.BFLY PT, R7, R72, 0x1, 0x1f ;  /* 0x0c201f0048077f89 */ /* 0x000e6200000e0000 */
        /* <DEDUP_REMOVED lines=10> */
[----:B------:R-:W-:Y:S02]  /*e240*/  FMNMX.FTZ R5, R10, R103, !PT ;  /* 0x000000670a057209 */ /* 0x000fe40007810000 */
[----:B------:R-:W-:Y:S02]  /*e250*/  FMNMX.FTZ R3, R94, R3, !PT ;  /* 0x000000035e037209 */ /* 0x000fe40007810000 */
[----:B------:R-:W-:Y:S02]  /*e260*/  ISETP.LT.OR P2, PT, R2, 0x29, P2 ;  /* 0x000000290200780c */ /* 0x000fe40001741670 */
[----:B------:R-:W-:Y:S02]  /*e270*/  FMNMX.FTZ R3, R95, R3, !PT ;  /* 0x000000035f037209 */ /* 0x000fe40007810000 */
[----:B------:R-:W-:Y:S02]  /*e280*/  FMNMX.FTZ R5, R15, R5, !PT ;  /* 0x000000050f057209 */ /* 0x000fe40007810000 */
[----:B------:R-:W-:Y:S02]  /*e290*/  FMNMX.FTZ R3, R174, R3, !PT ;  /* 0x00000003ae037209 */ /* 0x000fe40007810000 */
[----:B------:R-:W-:Y:S02]  /*e2a0*/  FSEL R171, R46, -INF , !P2 ;  /* 0xff8000002eab7808 */ /* 0x000fe40005000000 */
[----:B------:R-:W-:Y:S02]  /*e2b0*/  FMNMX.FTZ R3, R175, R3, !PT ;  /* 0x00000003af037209 */ /* 0x000fe40007810000 */
[----:B------:R-:W-:Y:S01]  /*e2c0*/  PLOP3.LUT P2, PT, PT, PT, UP1, 0x40, 0x0 ;  /* 0x000000000000781c */ /* 0x000fe20003f4e818 */
[----:B------:R-:W-:Y:S01]  /*e2d0*/  UISETP.NE.AND UP1, UPT, UR28, URZ, UPT ;  /* 0x0000003f1c00728c */ /* 0x000fe2000bf25270 */
[----:B------:R-:W-:Y:S02]  /*e2e0*/  FMNMX.FTZ R3, R180, R3, !PT ;  /* 0x00000003b4037209 */ /* 0x000fe40007810000 */
[----:B------:R-:W-:Y:S02]  /*e2f0*/  FMNMX.FTZ R5, R17, R5, !PT ;  /* 0x0000000511057209 */ /* 0x000fe40007810000 */
[----:B------:R-:W-:Y:S02]  /*e300*/  FMNMX.FTZ R3, R183, R3, !PT ;  /* 0x00000003b7037209 */ /* 0x000fe40007810000 */
[----:B------:R-:W-:Y:S02]  /*e310*/  ISETP.GT.AND P2, PT, R0, 0x39, P2 ;  /* 0x000000390000780c */ /* 0x000fe40001744270 */
[----:B------:R-:W-:Y:S02]  /*e320*/  FMNMX.FTZ R3, R193, R3, !PT ;  /* 0x00000003c1037209 */ /* 0x000fe40007810000 */
[----:B------:R-:W-:Y:S02]  /*e330*/  FMNMX.FTZ R5, R19, R5, !PT ;  /* 0x0000000513057209 */ /* 0x000fe40007810000 */
[----:B------:R-:W-:Y:S02]  /*e340*/  FMNMX.FTZ R3, R195, R3, !PT ;  /* 0x00000003c3037209 */ /* 0x000fe40007810000 */
[----:B-1----:R-:W-:Y:S02]  /*e350*/  FMNMX.FTZ R72, R72, R7, !PT ;  /* 0x0000000748487209 */ /* 0x002fe40007810000 */
[----:B------:R-:W-:Y:S02]  /*e360*/  FMNMX.FTZ R3, R202, R3, !PT ;  /* 0x00000003ca037209 */ /* 0x000fe40007810000 */
[----:B------:R-:W-:Y:S01]  /*e370*/  ISETP.LT.OR P2, PT, R2, 0x3a, P2 ;  /* 0x0000003a0200780c */ /* 0x000fe20001741670 */
[----:B------:R-:W-:Y:S01]  /*e380*/  FMUL.FTZ R74, R72, c[0x0][0x2d0] ;  /* 0x0000b400484a7a20 */ /* 0x000fe20000410000 */
[----:B------:R-:W-:Y:S02]  /*e390*/  FMNMX.FTZ R3, R229, R3, !PT ;  /* 0x00000003e5037209 */ /* 0x000fe40007810000 */
[----:B------:R-:W-:Y:S02]  /*e3a0*/  FMNMX.FTZ R5, R56, R5, !PT ;  /* 0x0000000538057209 */ /* 0x000fe40007810000 */
[----:B------:R-:W-:Y:S02]  /*e3b0*/  FMNMX.FTZ R3, R235, R3, !PT ;  /* 0x00000003eb037209 */ /* 0x000fe40007810000 */
[----:B------:R-:W-:Y:S02]  /*e3c0*/  FSEL R178, R63, -INF , !P2 ;  /* 0xff8000003fb27808 */ /* 0x000fe40005000000 */
[----:B------:R-:W-:Y:S02]  /*e3d0*/  FMNMX.FTZ R3, R232, R3, !PT ;  /* 0x00000003e8037209 */ /* 0x000fe40007810000 */
[----:B------:R-:W-:Y:S02]  /*e3e0*/  FSETP.NEU.FTZ.AND P2, PT, R72, -INF , PT ;  /* 0xff8000004800780b */ /* 0x000fe40003f5d000 */
[----:B------:R-:W-:Y:S02]  /*e3f0*/  FMNMX.FTZ R3, R238, R3, !PT ;  /* 0x00000003ee037209 */ /* 0x000fe40007810000 */
[----:B------:R-:W-:Y:S02]  /*e400*/  FMNMX.FTZ R5, R58, R5, !PT ;  /* 0x000000053a057209 */ /* 0x000fe40007810000 */
[----:B------:R-:W-:Y:S02]  /*e410*/  FMNMX.FTZ R3, R242, R3, !PT ;  /* 0x00000003f2037209 */ /* 0x000fe40007810000 */
[----:B------:R-:W-:Y:S02]  /*e420*/  FSEL R74, R74, RZ, P2 ;  /* 0x000000ff4a4a7208 */ /* 0x000fe40001000000 */
[----:B------:R-:W-:Y:S02]  /*e430*/  FMNMX.FTZ R3, R245, R3, !PT ;  /* 0x00000003f5037209 */ /* 0x000fe40007810000 */
[----:B------:R-:W-:Y:S01]  /*e440*/  FMNMX.FTZ R5, R62, R5, !PT ;  /* 0x000000053e057209 */ /* 0x000fe20007810000 */
[--C-:B------:R-:W-:Y:S01]  /*e450*/  FFMA.FTZ R48, R48, c[0x0][0x2d0], -R74.reuse ;  /* 0x0000b40030307a23 */ /* 0x100fe2000001084a */
[----:B------:R-:W-:Y:S02]  /*e460*/  FMNMX.FTZ R3, R247, R3, !PT ;  /* 0x00000003f7037209 */ /* 0x000fe40007810000 */
[----:B------:R-:W-:Y:S01]  /*e470*/  PLOP3.LUT P5, PT, PT, PT, UP2, 0x40, 0x0 ;  /* 0x000000000000781c */ /* 0x000fe20003fae828 */
[----:B------:R-:W-:Y:S01]  /*e480*/  UISETP.NE.AND UP2, UPT, UR19, URZ, UPT ;  /* 0x0000003f1300728c */ /* 0x000fe2000bf45270 */
[----:B------:R-:W-:Y:S01]  /*e490*/  FMNMX.FTZ R4, R4, R8, !PT ;  /* 0x0000000804047209 */ /* 0x000fe20007810000 */
[----:B------:R-:W1:Y:S01]  /*e4a0*/  SHFL.BFLY PT, R6, R3, 0x2, 0x1f ;  /* 0x0c401f0003067f89 */ /* 0x000e6200000e0000 */
[----:B------:R-:W-:Y:S04]  /*e4b0*/  ISETP.GT.AND P5, PT, R0, 0x21, P5 ;  /* 0x000000210000780c */ /* 0x000fe80002fa4270 */
[----:B------:R-:W-:Y:S03]  /*e4c0*/  ISETP.LT.OR P5, PT, R2, 0x22, P5 ;  /* 0x000000220200780c */ /* 0x000fe60002fa1670 */
[----:B------:R-:W2:Y:S01]  /*e4d0*/  SHFL.BFLY PT, R70, R4, 0x1, 0x1f ;  /* 0x0c201f0004467f89 */ /* 0x000ea200000e0000 */
[----:B------:R-:W-:Y:S02]  /*e4e0*/  FSEL R169, R43, -INF , !P5 ;  /* 0xff8000002ba97808 */ /* 0x000fe40006800000 */
[----:B------:R-:W-:Y:S01]  /*e4f0*/  PLOP3.LUT P5, PT, PT, PT, UP2, 0x40, 0x0 ;  /* 0x000000000000781c */ /* 0x000fe20003fae828 */
[----:B------:R-:W-:Y:S03]  /*e500*/  UISETP.NE.AND UP2, UPT, UR29, URZ, UPT ;  /* 0x0000003f1d00728c */ /* 0x000fe6000bf45270 */
[----:B------:R-:W-:Y:S03]  /*e510*/  ISETP.GT.AND P5, PT, R0, 0x38, P5 ;  /* 0x000000380000780c */ /* 0x000fe60002fa4270 */
[----:B------:R-:W-:Y:S02]  /*e520*/  PLOP3.LUT P6, PT, PT, PT, UP2, 0x40, 0x0 ;  /* 0x000000000000781c */ /* 0x000fe40003fce828 */
[----:B------:R-:W-:Y:S02]  /*e530*/  ISETP.LT.OR P5, PT, R2, 0x39, P5 ;  /* 0x000000390200780c */ /* 0x000fe40002fa1670 */
[----:B------:R-:W-:Y:S02]  /*e540*/  ISETP.GT.AND P6, PT, R0, 0x51, P6 ;  /* 0x000000510000780c */ /* 0x000fe400037c4270 */
[----:B-1----:R-:W-:Y:S02]  /*e550*/  FMNMX.FTZ R3, R3, R6, !PT ;  /* 0x0000000603037209 */ /* 0x002fe40007810000 */
[----:B------:R-:W-:Y:S01]  /*e560*/  FMNMX.FTZ R6, R88, R5, !PT ;  /* 0x0000000558067209 */ /* 0x000fe20007810000 */
[--C-:B------:R-:W-:Y:S01]  /*e570*/  FFMA.FTZ R5, R12, c[0x0][0x2d0], -R74.reuse ;  /* 0x0000b4000c057a23 */ /* 0x100fe2000001084a */
[----:B------:R-:W-:Y:S01]  /*e580*/  ISETP.LT.OR P6, PT, R2, 0x52, P6 ;  /* 0x000000520200780c */ /* 0x000fe200037c1670 */
[----:B------:R-:W1:Y:S01]  /*e590*/  SHFL.BFLY PT, R71, R3, 0x1, 0x1f ;  /* 0x0c201f0003477f89 */ /* 0x000e6200000e0000 */
[----:B------:R-:W-:Y:S01]  /*e5a0*/  FMNMX.FTZ R6, R99, R6, !PT ;  /* 0x0000000663067209 */ /* 0x000fe20007810000 */
[----:B------:R3:W-:Y:S01]  /*e5b0*/  MUFU.EX2 R49, R5 ;  /* 0x0000000500317308 */ /* 0x0007e20000000800 */
[----:B------:R-:W-:Y:S02]  /*e5c0*/  FSEL R186, R34, -INF , !P5 ;  /* 0xff80000022ba7808 */ /* 0x000fe40006800000 */
[----:B------:R-:W-:Y:S02]  /*e5d0*/  PLOP3.LUT P5, PT, PT, PT, UP4, 0x40, 0x0 ;  /* 0x000000000000781c */ /* 0x000fe40003fae848 */
[----:B--2---:R-:W-:Y:S02]  /*e5e0*/  FMNMX.FTZ R70, R4, R70, !PT ;  /* 0x0000004604467209 */ /* 0x004fe40007810000 */
[----:B------:R-:W-:Y:S02]  /*e5f0*/  ISETP.GT.AND P5, PT, R0, 0x49, P5 ;  /* 0x000000490000780c */ /* 0x000fe40002fa4270 */
[C---:B------:R-:W-:Y:S01]  /*e600*/  FSETP.NEU.FTZ.AND P0, PT, R70.reuse, -INF , PT ;  /* 0xff8000004600780b */ /* 0x040fe20003f1d000 */
[----:B------:R-:W-:Y:S01]  /*e610*/  FMUL.FTZ R96, R70, c[0x0][0x2d0] ;  /* 0x0000b40046607a20 */ /* 0x000fe20000410000 */
[----:B------:R-:W-:Y:S02]  /*e620*/  ISETP.LT.OR P5, PT, R2, 0x4a, P5 ;  /* 0x0000004a0200780c */ /* 0x000fe40002fa1670 */
[----:B------:R-:W-:Y:S02]  /*e630*/  FSEL R200, R91, -INF , !P6 ;  /* 0xff8000005bc87808 */ /* 0x000fe40007000000 */
[----:B------:R-:W-:Y:S02]  /*e640*/  FSEL R194, R79, -INF , !P5 ;  /* 0xff8000004fc27808 */ /* 0x000fe40006800000 */
[----:B------:R-:W-:Y:S02]  /*e650*/  PLOP3.LUT P5, PT, PT, PT, UP1, 0x40, 0x0 ;  /* 0x000000000000781c */ /* 0x000fe40003fae818 */
[----:B------:R-:W-:Y:S02]  /*e660*/  FSEL R96, R96, RZ, P0 ;  /* 0x000000ff60607208 */ /* 0x000fe40000000000 */
[----:B------:R-:W-:Y:S02]  /*e670*/  ISETP.GT.AND P5, PT, R0, 0x58, P5 ;  /* 0x000000580000780c */ /* 0x000fe40002fa4270 */
[----:B-1----:R-:W-:Y:S01]  /*e680*/  FMNMX.FTZ R71, R3, R71, !PT ;  /* 0x0000004703477209 */ /* 0x002fe20007810000 */
[----:B---3--:R-:W-:Y:S01]  /*e690*/  FFMA.FTZ R5, R20, c[0x0][0x2d0], -R74 ;  /* 0x0000b40014057a23 */ /* 0x008fe2000001084a */
[----:B------:R-:W-:Y:S01]  /*e6a0*/  ISETP.LT.OR P5, PT, R2, 0x59, P5 ;  /* 0x000000590200780c */ /* 0x000fe20002fa1670 */
[--C-:B------:R-:W-:Y:S01]  /*e6b0*/  FFMA.FTZ R4, R16, c[0x0][0x2d0], -R96.reuse ;  /* 0x0000b40010047a23 */ /* 0x100fe20000010860 */
[----:B------:R-:W-:Y:S01]  /*e6c0*/  FMNMX.FTZ R3, R169, R6, !PT ;  /* 0x00000006a9037209 */ /* 0x000fe20007810000 */
[----:B------:R1:W-:Y:S01]  /*e6d0*/  MUFU.EX2 R57, R5 ;  /* 0x0000000500397308 */ /* 0x0003e20000000800 */
[C---:B------:R-:W-:Y:S01]  /*e6e0*/  FMUL.FTZ R75, R71.reuse, c[0x0][0x2d0] ;  /* 0x0000b400474b7a20 */ /* 0x040fe20000410000 */
[----:B------:R-:W-:Y:S01]  /*e6f0*/  FSETP.NEU.FTZ.AND P1, PT, R71, -INF , PT ;  /* 0xff8000004700780b */ /* 0x000fe20003f3d000 */
[----:B------:R-:W-:Y:S01]  /*e700*/  FFMA.FTZ R32, R32, c[0x0][0x2d0], -R96 ;  /* 0x0000b40020207a23 */ /* 0x000fe20000010860 */
[----:B------:R-:W-:Y:S01]  /*e710*/  FMNMX.FTZ R3, R171, R3, !PT ;  /* 0x00000003ab037209 */ /* 0x000fe20007810000 */
[----:B------:R-:W-:Y:S01]  /*e720*/  FFMA.FTZ R16, R30, c[0x0][0x2d0], -R74 ;  /* 0x0000b4001e107a23 */ /* 0x000fe2000001084a */
[----:B------:R-:W-:Y:S01]  /*e730*/  FSEL R75, R75, RZ, P1 ;  /* 0x000000ff4b4b7208 */ /* 0x000fe20000800000 */
[----:B------:R-:W-:Y:S01]  /*e740*/  FFMA.FTZ R44, R44, c[0x0][0x2d0], -R96 ;  /* 0x0000b4002c2c7a23 */ /* 0x000fe20000010860 */
[----:B------:R-:W-:Y:S02]  /*e750*/  FMNMX.FTZ R3, R173, R3, !PT ;  /* 0x00000003ad037209 */ /* 0x000fe40007810000 */
[----:B------:R-:W-:Y:S01]  /*e760*/  MUFU.EX2 R36, R4 ;  /* 0x0000000400247308 */ /* 0x000fe20000000800 */
[--C-:B------:R-:W-:Y:S01]  /*e770*/  FFMA.FTZ R2, R21, c[0x0][0x2d0], -R75.reuse ;  /* 0x0000b40015027a23 */ /* 0x100fe2000001084b */
[----:B------:R-:W-:Y:S01]  /*e780*/  FMNMX.FTZ R3, R181, R3, !PT ;  /* 0x00000003b5037209 */ /* 0x000fe20007810000 */
[--C-:B------:R-:W-:Y:S01]  /*e790*/  FFMA.FTZ R92, R95, c[0x0][0x2d0], -R75.reuse ;  /* 0x0000b4005f5c7a23 */ /* 0x100fe2000001084b */
[----:B------:R-:W-:Y:S01]  /*e7a0*/  FSEL R201, R38, -INF , !P5 ;  /* 0xff80000026c97808 */ /* 0x000fe20006800000 */
[--C-:B------:R-:W-:Y:S01]  /*e7b0*/  FFMA.FTZ R8, R26, c[0x0][0x2d0], -R75.reuse ;  /* 0x0000b4001a087a23 */ /* 0x100fe2000001084b */
[----:B------:R-:W-:Y:S01]  /*e7c0*/  FMNMX.FTZ R3, R184, R3, !PT ;  /* 0x00000003b8037209 */ /* 0x000fe20007810000 */
[--C-:B------:R-:W-:Y:S02]  /*e7d0*/  FFMA.FTZ R12, R28, c[0x0][0x2d0], -R75.reuse ;  /* 0x0000b4001c0c7a23 */ /* 0x100fe4000001084b */
[--C-:B------:R-:W-:Y:S01]  /*e7e0*/  FFMA.FTZ R28, R31, c[0x0][0x2d0], -R75.reuse ;  /* 0x0000b4001f1c7a23 */ /* 0x100fe2000001084b */
[----:B------:R-:W-:Y:S01]  /*e7f0*/  MUFU.EX2 R61, R2 ;  /* 0x00000002003d7308 */ /* 0x000fe20000000800 */
[--C-:B-1----:R-:W-:Y:S09]  /*e800*/  FFMA.FTZ R5, R22, c[0x0][0x2d0], -R74.reuse ;  /* 0x0000b40016057a23 */ /* 0x102ff2000001084a */
[----:B------:R1:W-:Y:S10]  /*e810*/  MUFU.EX2 R60, R5 ;  /* 0x00000005003c7308 */ /* 0x0003f40000000800 */
[----:B------:R-:W-:Y:S10]  /*e820*/  MUFU.EX2 R59, R8 ;  /* 0x00000008003b7308 */ /* 0x000ff40000000800 */
[----:B------:R-:W-:Y:S01]  /*e830*/  MUFU.EX2 R50, R12 ;  /* 0x0000000c00327308 */ /* 0x000fe20000000800 */
[----:B-1----:R-:W-:Y:S01]  /*e840*/  FMNMX.FTZ R5, R186, R3, !PT ;  /* 0x00000003ba057209 */ /* 0x002fe20007810000 */
[----:B------:R-:W-:Y:S02]  /*e850*/  FFMA.FTZ R3, R24, c[0x0][0x2d0], -R74 ;  /* 0x0000b40018037a23 */ /* 0x000fe4000001084a */
[--C-:B------:R-:W-:Y:S01]  /*e860*/  FFMA.FTZ R24, R29, c[0x0][0x2d0], -R75.reuse ;  /* 0x0000b4001d187a23 */ /* 0x100fe2000001084b */
[----:B------:R-:W-:Y:S05]  /*e870*/  FMNMX.FTZ R5, R178, R5, !PT ;  /* 0x00000005b2057209 */ /* 0x000fea0007810000 */
[----:B------:R1:W2:Y:S10]  /*e880*/  MUFU.EX2 R85, R3 ;  /* 0x0000000300557308 */ /* 0x0002b40000000800 */
[----:B------:R-:W-:Y:S10]  /*e890*/  MUFU.EX2 R34, R16 ;  /* 0x0000001000227308 */ /* 0x000ff40000000800 */
[----:B------:R-:W-:Y:S01]  /*e8a0*/  MUFU.EX2 R35, R24 ;  /* 0x0000001800237308 */ /* 0x000fe20000000800 */
[----:B-1----:R-:W-:Y:S01]  /*e8b0*/  FMNMX.FTZ R3, R187, R5, !PT ;  /* 0x00000005bb037209 */ /* 0x002fe20007810000 */
[--C-:B------:R-:W-:Y:S01]  /*e8c0*/  FFMA.FTZ R5, R11, c[0x0][0x2d0], -R75.reuse ;  /* 0x0000b4000b057a23 */ /* 0x100fe2000001084b */
[----:B--2---:R-:W-:Y:S02]  /*e8d0*/  F2FP.BF16.PACK_AB R78, R85, R60 ;  /* 0x0000003c554e723e */ /* 0x004fe400000010ff */
[----:B------:R-:W-:Y:S05]  /*e8e0*/  FMNMX.FTZ R3, R192, R3, !PT ;  /* 0x00000003c0037209 */ /* 0x000fea0007810000 */
[----:B------:R-:W-:Y:S01]  /*e8f0*/  MUFU.EX2 R37, R5 ;  /* 0x0000000500257308 */ /* 0x000fe20000000800 */
[----:B------:R-:W-:Y:S04]  /*e900*/  FMNMX.FTZ R3, R191, R3, !PT ;  /* 0x00000003bf037209 */ /* 0x000fe80007810000 */
[----:B------:R-:W-:Y:S01]  /*e910*/  FMNMX.FTZ R0, R194, R3, !PT ;  /* 0x00000003c2007209 */ /* 0x000fe20007810000 */
[--C-:B------:R-:W-:Y:S03]  /*e920*/  FFMA.FTZ R3, R18, c[0x0][0x2d0], -R75.reuse ;  /* 0x0000b40012037a23 */ /* 0x100fe6000001084b */
[----:B------:R-:W-:Y:S01]  /*e930*/  FMNMX.FTZ R0, R199, R0, !PT ;  /* 0x00000000c7007209 */ /* 0x000fe20007810000 */
[----:B------:R1:W-:Y:S03]  /*e940*/  MUFU.EX2 R51, R3 ;  /* 0x0000000300337308 */ /* 0x0003e60000000800 */
[----:B------:R-:W-:Y:S04]  /*e950*/  FMNMX.FTZ R0, R200, R0, !PT ;  /* 0x00000000c8007209 */ /* 0x000fe80007810000 */
[----:B------:R-:W-:Y:S04]  /*e960*/  FMNMX.FTZ R0, R201, R0, !PT ;  /* 0x00000000c9007209 */ /* 0x000fe80007810000 */
[----:B------:R-:W-:Y:S05]  /*e970*/  FMNMX.FTZ R0, R73, R0, !PT ;  /* 0x0000000049007209 */ /* 0x000fea0007810000 */
[----:B------:R-:W2:Y:S01]  /*e980*/  SHFL.BFLY PT, R2, R0, 0x2, 0x1f ;  /* 0x0c401f0000027f89 */ /* 0x000ea200000e0000 */
[----:B-1----:R-:W-:Y:S07]  /*e990*/  FFMA.FTZ R3, R23, c[0x0][0x2d0], -R75 ;  /* 0x0000b40017037a23 */ /* 0x002fee000001084b */
[----:B------:R-:W-:Y:S01]  /*e9a0*/  LDSM.16.MT88.4 R20, [R209+0x100] ;  /* 0x00010000d114783b */ /* 0x000fe20000004200 */
[----:B------:R1:W3:Y:S02]  /*e9b0*/  MUFU.EX2 R86, R3 ;  /* 0x0000000300567308 */ /* 0x0002e40000000800 */
[--C-:B-1----:R-:W-:Y:S01]  /*e9c0*/  FFMA.FTZ R3, R9, c[0x0][0x2d0], -R96.reuse ;  /* 0x0000b40009037a23 */ /* 0x102fe20000010860 */
[----:B---3--:R-:W-:Y:S07]  /*e9d0*/  F2FP.BF16.PACK_AB R79, R86, R61 ;  /* 0x0000003d564f723e */ /* 0x008fee00000010ff */
[----:B------:R1:W-:Y:S02]  /*e9e0*/  MUFU.EX2 R39, R3 ;  /* 0x0000000300277308 */ /* 0x0003e40000000800 */
[--C-:B-1----:R-:W-:Y:S08]  /*e9f0*/  FFMA.FTZ R3, R13, c[0x0][0x2d0], -R96.reuse ;  /* 0x0000b4000d037a23 */ /* 0x102ff00000010860 */
[----:B------:R1:W-:Y:S02]  /*ea00*/  MUFU.EX2 R45, R3 ;  /* 0x00000003002d7308 */ /* 0x0003e40000000800 */
[----:B-1----:R-:W-:Y:S08]  /*ea10*/  FFMA.FTZ R3, R14, c[0x0][0x2d0], -R96 ;  /* 0x0000b4000e037a23 */ /* 0x002ff00000010860 */
[----:B------:R2:W-:Y:S02]  /*ea20*/  MUFU.EX2 R84, R3 ;  /* 0x0000000300547308 */ /* 0x0005e40000000800 */
[----:B--2---:R-:W-:Y:S01]  /*ea30*/  FMNMX.FTZ R3, R0, R2, !PT ;  /* 0x0000000200037209 */ /* 0x004fe20007810000 */
[----:B------:R-:W-:Y:S01]  /*ea40*/  FFMA.FTZ R2, R25, c[0x0][0x2d0], -R74 ;  /* 0x0000b40019027a23 */ /* 0x000fe2000001084a */
[----:B------:R-:W-:Y:S06]  /*ea50*/  FSEL R0, R72, RZ, P2 ;  /* 0x000000ff48007208 */ /* 0x000fec0001000000 */
[----:B------:R1:W-:Y:S01]  /*ea60*/  MUFU.EX2 R87, R2 ;  /* 0x0000000200577308 */ /* 0x0003e20000000800 */
[----:B------:R-:W2:Y:S01]  /*ea70*/  SHFL.BFLY PT, R4, R3, 0x1, 0x1f ;  /* 0x0c201f0003047f89 */ /* 0x000ea200000e0000 */
[----:B------:R-:W-:Y:S01]  /*ea80*/  FADD.FTZ R0, -R0, R100 ;  /* 0x0000006400007221 */ /* 0x000fe20000010100 */
[----:B------:R-:W-:Y:S03]  /*ea90*/  MOV R100, R49 ;  /* 0x0000003100647202 */ /* 0x000fe60000000f00 */
[----:B------:R-:W-:Y:S01]  /*eaa0*/  FMUL.FTZ R0, R0, c[0x0][0x2d0] ;  /* 0x0000b40000007a20 */ /* 0x000fe20000410000 */
[----:B------:R-:W-:Y:S03]  /*eab0*/  F2FP.BF16.PACK_AB R76, R57, R100 ;  /* 0x00000064394c723e */ /* 0x000fe600000010ff */
[----:B------:R3:W4:Y:S01]  /*eac0*/  MUFU.EX2 R69, R0 ;  /* 0x0000000000457308 */ /* 0x0007220000000800 */
[----:B-1----:R-:W-:Y:S02]  /*ead0*/  FSEL R2, R71, RZ, P1 ;  /* 0x000000ff47027208 */ /* 0x002fe40000800000 */
[----:B--2---:R-:W-:Y:S03]  /*eae0*/  FMNMX.FTZ R3, R4, R3, !PT ;  /* 0x0000000304037209 */ /* 0x004fe60007810000 */
[----:B------:R-:W-:Y:S02]  /*eaf0*/  FADD.FTZ R2, -R2, R101 ;  /* 0x0000006502027221 */ /* 0x000fe40000010100 */
[----:B------:R-:W-:Y:S02]  /*eb00*/  FMUL.FTZ R97, R3, c[0x0][0x2d0] ;  /* 0x0000b40003617a20 */ /* 0x000fe40000410000 */
[----:B------:R-:W-:Y:S01]  /*eb10*/  FMUL.FTZ R2, R2, c[0x0][0x2d0] ;  /* 0x0000b40002027a20 */ /* 0x000fe20000410000 */
[----:B---3--:R-:W-:Y:S01]  /*eb20*/  FSEL R0, R70, RZ, P0 ;  /* 0x000000ff46007208 */ /* 0x008fe20000000000 */
[----:B----4-:R-:W-:Y:S01]  /*eb30*/  FMUL.FTZ R5, R69, R105 ;  /* 0x0000006945057220 */ /* 0x010fe20000410000 */
[----:B------:R-:W-:Y:S01]  /*eb40*/  MOV R105, R36 ;  /* 0x0000002400697202 */ /* 0x000fe20000000f00 */
[----:B------:R-:W1:Y:S01]  /*eb50*/  MUFU.EX2 R68, R2 ;  /* 0x0000000200447308 */ /* 0x000e620000000800 */
[----:B------:R-:W-:Y:S01]  /*eb60*/  FSETP.NEU.FTZ.AND P0, PT, R3, -INF , PT ;  /* 0xff8000000300780b */ /* 0x000fe20003f1d000 */
[----:B------:R-:W-:Y:S01]  /*eb70*/  FADD.FTZ R0, -R0, R102 ;  /* 0x0000006600007221 */ /* 0x000fe20000010100 */
[----:B------:R-:W-:Y:S01]  /*eb80*/  MOV R102, R39 ;  /* 0x0000002700667202 */ /* 0x000fe20000000f00 */
[----:B------:R-:W-:Y:S01]  /*eb90*/  IMAD.MOV.U32 R101, RZ, RZ, R45 ;  /* 0x000000ffff657224 */ /* 0x000fe200078e002d */
[----:B------:R-:W-:Y:S01]  /*eba0*/  FSEL R97, R97, RZ, P0 ;  /* 0x000000ff61617208 */ /* 0x000fe20000000000 */
[----:B------:R-:W-:Y:S01]  /*ebb0*/  FMUL.FTZ R0, R0, c[0x0][0x2d0] ;  /* 0x0000b40000007a20 */ /* 0x000fe20000410000 */
[----:B------:R-:W-:Y:S01]  /*ebc0*/  F2FP.BF16.PACK_AB R66, R105, R84 ;  /* 0x000000546942723e */ /* 0x000fe200000010ff */
[----:B------:R-:W-:Y:S01]  /*ebd0*/  FMUL.FTZ R16, R69, R116 ;  /* 0x0000007445107220 */ /* 0x000fe20000410000 */
[----:B------:R-:W-:Y:S01]  /*ebe0*/  F2FP.BF16.PACK_AB R64, R101, R102 ;  /* 0x000000666540723e */ /* 0x000fe200000010ff */
[----:B------:R2:W3:Y:S01]  /*ebf0*/  MUFU.EX2 R2, R0 ;  /* 0x0000000000027308 */ /* 0x0004e20000000800 */
[--C-:B------:R-:W-:Y:S02]  /*ec00*/  FFMA.FTZ R4, R17, c[0x0][0x2d0], -R97.reuse ;  /* 0x0000b40011047a23 */ /* 0x100fe40000010861 */
[----:B------:R-:W-:Y:S02]  /*ec10*/  IMAD.MOV.U32 R116, RZ, RZ, R60 ;  /* 0x000000ffff747224 */ /* 0x000fe400078e003c */
[C---:B------:R-:W-:Y:S01]  /*ec20*/  FMUL.FTZ R17, R69.reuse, R117 ;  /* 0x0000007545117220 */ /* 0x040fe20000410000 */
[----:B------:R-:W-:Y:S01]  /*ec30*/  MOV R117, R61 ;  /* 0x0000003d00757202 */ /* 0x000fe20000000f00 */
[--C-:B------:R-:W-:Y:S02]  /*ec40*/  FFMA.FTZ R58, R58, c[0x0][0x2d0], -R97.reuse ;  /* 0x0000b4003a3a7a23 */ /* 0x100fe40000010861 */
[----:B------:R-:W-:Y:S01]  /*ec50*/  FMUL.FTZ R49, R69, R149 ;  /* 0x0000009545317220 */ /* 0x000fe20000410000 */
[----:B------:R4:W-:Y:S01]  /*ec60*/  MUFU.EX2 R206, R4 ;  /* 0x0000000400ce7308 */ /* 0x0009e20000000800 */
[----:B------:R-:W-:Y:S02]  /*ec70*/  IMAD.MOV.U32 R149, RZ, RZ, R50 ;  /* 0x000000ffff957224 */ /* 0x000fe400078e0032 */
[--C-:B------:R-:W-:Y:S02]  /*ec80*/  FFMA.FTZ R62, R62, c[0x0][0x2d0], -R97.reuse ;  /* 0x0000b4003e3e7a23 */ /* 0x100fe40000010861 */
[C---:B-1----:R-:W-:Y:S02]  /*ec90*/  FMUL.FTZ R6, R68.reuse, R106 ;  /* 0x0000006a44067220 */ /* 0x042fe40000410000 */
[C---:B------:R-:W-:Y:S02]  /*eca0*/  FMUL.FTZ R7, R68.reuse, R107 ;  /* 0x0000006b44077220 */ /* 0x040fe40000410000 */
[C---:B------:R-:W-:Y:S01]  /*ecb0*/  FMUL.FTZ R18, R68.reuse, R118 ;  /* 0x0000007644127220 */ /* 0x040fe20000410000 */
[----:B------:R-:W-:Y:S01]  /*ecc0*/  MOV R118, R57 ;  /* 0x0000003900767202 */ /* 0x000fe20000000f00 */
[----:B------:R-:W-:Y:S02]  /*ecd0*/  FMUL.FTZ R50, R68, R150 ;  /* 0x0000009644327220 */ /* 0x000fe40000410000 */
[----:B------:R-:W-:Y:S02]  /*ece0*/  IMAD.MOV.U32 R107, RZ, RZ, R86 ;  /* 0x000000ffff6b7224 */ /* 0x000fe400078e0056 */
[--C-:B--2---:R-:W-:Y:S02]  /*ecf0*/  FFMA.FTZ R0, R10, c[0x0][0x2d0], -R97.reuse ;  /* 0x0000b4000a007a23 */ /* 0x104fe40000010861 */
[C---:B---3--:R-:W-:Y:S02]  /*ed00*/  FMUL.FTZ R8, R2.reuse, R108 ;  /* 0x0000006c02087220 */ /* 0x048fe40000410000 */
[----:B------:R1:W-:Y:S01]  /*ed10*/  MUFU.EX2 R204, R0 ;  /* 0x0000000000cc7308 */ /* 0x0003e20000000800 */
[C---:B------:R-:W-:Y:S02]  /*ed20*/  FMUL.FTZ R9, R2.reuse, R109 ;  /* 0x0000006d02097220 */ /* 0x040fe40000410000 */
[C---:B------:R-:W-:Y:S01]  /*ed30*/  FMUL.FTZ R12, R2.reuse, R112 ;  /* 0x00000070020c7220 */ /* 0x040fe20000410000 */
[----:B------:R-:W-:Y:S01]  /*ed40*/  MOV R112, R59 ;  /* 0x0000003b00707202 */ /* 0x000fe20000000f00 */
[----:B----4-:R-:W-:Y:S02]  /*ed50*/  FFMA.FTZ R4, R19, c[0x0][0x2d0], -R97 ;  /* 0x0000b40013047a23 */ /* 0x010fe40000010861 */
[----:B------:R-:W-:Y:S02]  /*ed60*/  IMAD.MOV.U32 R109, RZ, RZ, R87 ;  /* 0x000000ffff6d7224 */ /* 0x000fe400078e0057 */
[----:B------:R-:W-:Y:S01]  /*ed70*/  FMUL.FTZ R13, R2, R113 ;  /* 0x00000071020d7220 */ /* 0x000fe20000410000 */
[----:B------:R2:W3:Y:S01]  /*ed80*/  MUFU.EX2 R207, R4 ;  /* 0x0000000400cf7308 */ /* 0x0004e20000000800 */
[----:B------:R-:W-:Y:S02]  /*ed90*/  FMUL.FTZ R19, R68, R119 ;  /* 0x0000007744137220 */ /* 0x000fe40000410000 */
[C---:B------:R-:W-:Y:S02]  /*eda0*/  FMUL.FTZ R24, R2.reuse, R124 ;  /* 0x0000007c02187220 */ /* 0x040fe40000410000 */
[C---:B------:R-:W-:Y:S02]  /*edb0*/  FMUL.FTZ R25, R2.reuse, R125 ;  /* 0x0000007d02197220 */ /* 0x040fe40000410000 */
[C---:B------:R-:W-:Y:S02]  /*edc0*/  FMUL.FTZ R29, R2.reuse, R129 ;  /* 0x00000081021d7220 */ /* 0x040fe40000410000 */
[C---:B------:R-:W-:Y:S01]  /*edd0*/  FMUL.FTZ R45, R2.reuse, R145 ;  /* 0x00000091022d7220 */ /* 0x040fe20000410000 */
[----:B------:R4:W-:Y:S01]  /*ede0*/  MUFU.EX2 R113, R28 ;  /* 0x0000001c00717308 */ /* 0x0009e20000000800 */
[----:B------:R-:W-:Y:S02]  /*edf0*/  IMAD.MOV.U32 R119, RZ, RZ, R51 ;  /* 0x000000ffff777224 */ /* 0x000fe400078e0033 */
[C---:B------:R-:W-:Y:S02]  /*ee00*/  FMUL.FTZ R57, R2.reuse, R157 ;  /* 0x0000009d02397220 */ /* 0x040fe40000410000 */
[----:B-1----:R-:W-:Y:S02]  /*ee10*/  FFMA.FTZ R0, R15, c[0x0][0x2d0], -R97 ;  /* 0x0000b4000f007a23 */ /* 0x002fe40000010861 */
[C---:B------:R-:W-:Y:S01]  /*ee20*/  FMUL.FTZ R60, R2.reuse, R160 ;  /* 0x000000a0023c7220 */ /* 0x040fe20000410000 */
[----:B------:R-:W-:Y:S01]  /*ee30*/  MOV R160, R116 ;  /* 0x0000007400a07202 */ /* 0x000fe20000000f00 */
[C---:B------:R-:W-:Y:S01]  /*ee40*/  FMUL.FTZ R61, R2.reuse, R161 ;  /* 0x000000a1023d7220 */ /* 0x040fe20000410000 */
[----:B------:R1:W5:Y:S01]  /*ee50*/  MUFU.EX2 R205, R0 ;  /* 0x0000000000cd7308 */ /* 0x0003620000000800 */
[----:B------:R-:W-:Y:S02]  /*ee60*/  IMAD.MOV.U32 R161, RZ, RZ, R101 ;  /* 0x000000ffffa17224 */ /* 0x000fe400078e0065 */
[----:B--2---:R-:W-:Y:S01]  /*ee70*/  FFMA.FTZ R4, R27, c[0x0][0x2d0], -R74 ;  /* 0x0000b4001b047a23 */ /* 0x004fe2000001084a */
[----:B---3--:R-:W-:Y:S06]  /*ee80*/  F2FP.BF16.PACK_AB R67, R207, R206 ;  /* 0x000000cecf43723e */ /* 0x008fec00000010ff */
[----:B------:R2:W3:Y:S01]  /*ee90*/  MUFU.EX2 R63, R4 ;  /* 0x00000004003f7308 */ /* 0x0004e20000000800 */
[----:B----4-:R-:W-:Y:S09]  /*eea0*/  FMUL.FTZ R28, R2, R128 ;  /* 0x00000080021c7220 */ /* 0x010ff20000410000 */
[----:B------:R4:W-:Y:S01]  /*eeb0*/  MUFU.EX2 R124, R32 ;  /* 0x00000020007c7308 */ /* 0x0009e20000000800 */
[----:B-1----:R-:W-:Y:S02]  /*eec0*/  FSEL R0, R3, RZ, P0 ;  /* 0x000000ff03007208 */ /* 0x002fe40000000000 */
[----:B-----5:R-:W-:Y:S02]  /*eed0*/  F2FP.BF16.PACK_AB R65, R205, R204 ;  /* 0x000000cccd41723e */ /* 0x020fe400000010ff */
[----:B------:R-:W-:Y:S01]  /*eee0*/  PLOP3.LUT P0, PT, PT, PT, UP0, 0x80, 0x0 ;  /* 0x000000000000781c */ /* 0x000fe20003f0f008 */
[----:B------:R-:W-:Y:S04]  /*eef0*/  FADD.FTZ R0, -R0, R103 ;  /* 0x0000006700007221 */ /* 0x000fe80000010100 */
[----:B------:R-:W-:Y:S01]  /*ef00*/  MUFU.EX2 R108, R92 ;  /* 0x0000005c006c7308 */ /* 0x000fe20000000800 */
[----:B------:R-:W-:Y:S02]  /*ef10*/  IMAD.MOV.U32 R103, RZ, RZ, R37 ;  /* 0x000000ffff677224 */ /* 0x000fe400078e0025 */
[----:B------:R-:W-:Y:S01]  /*ef20*/  FMUL.FTZ R0, R0, c[0x0][0x2d0] ;  /* 0x0000b40000007a20 */ /* 0x000fe20000410000 */
[----:B------:R-:W1:Y:S01]  /*ef30*/  LDSM.16.MT88.4 R36, [R212+0x100] ;  /* 0x00010000d424783b */ /* 0x000e620000004200 */
[----:B--2---:R-:W-:Y:S01]  /*ef40*/  FMUL.FTZ R4, R69, R104 ;  /* 0x0000006845047220 */ /* 0x004fe20000410000 */
[----:B------:R-:W-:Y:S01]  /*ef50*/  F2FP.BF16.PACK_AB R77, R51, R103 ;  /* 0x00000067334d723e */ /* 0x000fe200000010ff */
[----:B------:R-:W-:Y:S01]  /*ef60*/  FMUL.FTZ R51, R68, R151 ;  /* 0x0000009744337220 */ /* 0x000fe20000410000 */
[----:B---3--:R-:W-:Y:S02]  /*ef70*/  MOV R150, R63 ;  /* 0x0000003f00967202 */ /* 0x008fe40000000f00 */
[----:B------:R-:W2:Y:S01]  /*ef80*/  MUFU.EX2 R0, R0 ;  /* 0x0000000000007308 */ /* 0x000ea20000000800 */
[----:B------:R-:W-:Y:S01]  /*ef90*/  MOV R151, R118 ;  /* 0x0000007600977202 */ /* 0x000fe20000000f00 */
[----:B------:R-:W-:Y:S01]  /*efa0*/  IMAD.MOV.U32 R118, RZ, RZ, R103 ;  /* 0x000000ffff767224 */ /* 0x000fe200078e0067 */
[-C--:B------:R-:W-:Y:S01]  /*efb0*/  HMMA.16816.F32.BF16 R4, R76, R20.reuse, R4 ;  /* 0x000000144c04723c */ /* 0x080fe20000041804 */
[----:B----4-:R-:W-:Y:S02]  /*efc0*/  FMUL.FTZ R32, R69, R132 ;  /* 0x0000008445207220 */ /* 0x010fe40000410000 */
[C---:B--2---:R-:W-:Y:S01]  /*efd0*/  FMUL.FTZ R11, R0.reuse, R111 ;  /* 0x0000006f000b7220 */ /* 0x044fe20000410000 */
[----:B------:R-:W-:Y:S01]  /*efe0*/  MOV R111, R85 ;  /* 0x00000055006f7202 */ /* 0x000fe20000000f00 */
[C---:B------:R-:W-:Y:S02]  /*eff0*/  FMUL.FTZ R10, R0.reuse, R110 ;  /* 0x0000006e000a7220 */ /* 0x040fe40000410000 */
[C---:B------:R-:W-:Y:S02]  /*f000*/  FMUL.FTZ R15, R0.reuse, R115 ;  /* 0x00000073000f7220 */ /* 0x040fe40000410000 */
[----:B------:R-:W-:Y:S02]  /*f010*/  IMAD.MOV.U32 R115, RZ, RZ, R84 ;  /* 0x000000ffff737224 */ /* 0x000fe400078e0054 */
[----:B------:R-:W2:Y:S01]  /*f020*/  LDSM.16.MT88.4 R84, [R209+0x900] ;  /* 0x00090000d154783b */ /* 0x000ea20000004200 */
[C---:B------:R-:W-:Y:S01]  /*f030*/  HMMA.16816.F32.BF16 R8, R64.reuse, R20, R8 ;  /* 0x000000144008723c */ /* 0x040fe20000041808 */
[C---:B------:R-:W-:Y:S02]  /*f040*/  FMUL.FTZ R14, R0.reuse, R114 ;  /* 0x00000072000e7220 */ /* 0x040fe40000410000 */
[C---:B------:R-:W-:Y:S02]  /*f050*/  FMUL.FTZ R47, R0.reuse, R147 ;  /* 0x00000093002f7220 */ /* 0x040fe40000410000 */
[C---:B------:R-:W-:Y:S02]  /*f060*/  FMUL.FTZ R26, R0.reuse, R126 ;  /* 0x0000007e001a7220 */ /* 0x040fe40000410000 */
[----:B------:R-:W-:Y:S01]  /*f070*/  FFMA.FTZ R20, R33, c[0x0][0x2d0], -R74 ;  /* 0x0000b40021147a23 */ /* 0x000fe2000001084a */
[-C--:B------:R-:W-:Y:S01]  /*f080*/  HMMA.16816.F32.BF16 R12, R64, R22.reuse, R12 ;  /* 0x00000016400c723c */ /* 0x080fe2000004180c */
[C---:B------:R-:W-:Y:S02]  /*f090*/  FMUL.FTZ R33, R69.reuse, R133 ;  /* 0x0000008545217220 */ /* 0x040fe40000410000 */
[----:B------:R3:W-:Y:S01]  /*f0a0*/  MUFU.EX2 R114, R20 ;  /* 0x0000001400727308 */ /* 0x0007e20000000800 */
[C---:B------:R-:W-:Y:S02]  /*f0b0*/  FMUL.FTZ R21, R69.reuse, R121 ;  /* 0x0000007945157220 */ /* 0x040fe40000410000 */
[C---:B------:R-:W-:Y:S02]  /*f0c0*/  FMUL.FTZ R27, R0.reuse, R127 ;  /* 0x0000007f001b7220 */ /* 0x040fe40000410000 */
[C---:B------:R-:W-:Y:S01]  /*f0d0*/  HMMA.16816.F32.BF16 R16, R76.reuse, R22, R16 ;  /* 0x000000164c10723c */ /* 0x040fe20000041810 */
[C---:B------:R-:W-:Y:S03]  /*f0e0*/  FMUL.FTZ R30, R0.reuse, R130 ;  /* 0x00000082001e7220 */ /* 0x040fe60000410000 */
[----:B------:R-:W-:Y:S01]  /*f0f0*/  FMUL.FTZ R31, R0, R131 ;  /* 0x00000083001f7220 */ /* 0x000fe20000410000 */
[----:B------:R-:W-:Y:S01]  /*f100*/  MOV R131, R34 ;  /* 0x0000002200837202 */ /* 0x000fe20000000f00 */
[C---:B------:R-:W-:Y:S01]  /*f110*/  FMUL.FTZ R34, R68.reuse, R134 ;  /* 0x0000008644227220 */ /* 0x040fe20000410000 */
[----:B------:R4:W-:Y:S01]  /*f120*/  MUFU.EX2 R121, R48 ;  /* 0x0000003000797308 */ /* 0x0009e20000000800 */
[C---:B------:R-:W-:Y:S04]  /*f130*/  FMUL.FTZ R22, R68.reuse, R122 ;  /* 0x0000007a44167220 */ /* 0x040fe80000410000 */
[C---:B------:R-:W-:Y:S02]  /*f140*/  FMUL.FTZ R23, R68.reuse, R123 ;  /* 0x0000007b44177220 */ /* 0x040fe40000410000 */
[----:B------:R-:W-:Y:S02]  /*f150*/  IMAD.MOV.U32 R130, RZ, RZ, R35 ;  /* 0x000000ffff827224 */ /* 0x000fe400078e0023 */
[----:B------:R-:W-:Y:S01]  /*f160*/  FMUL.FTZ R35, R68, R135 ;  /* 0x0000008744237220 */ /* 0x000fe20000410000 */
[----:B------:R5:W-:Y:S01]  /*f170*/  MUFU.EX2 R123, R44 ;  /* 0x0000002c007b7308 */ /* 0x000be20000000800 */
[C---:B------:R-:W-:Y:S01]  /*f180*/  FMUL.FTZ R42, R0.reuse, R142 ;  /* 0x0000008e002a7220 */ /* 0x040fe20000410000 */
[----:B------:R-:W-:Y:S01]  /*f190*/  LDSM.16.MT88.4 R132, [R212+0x2900] ;  /* 0x00290000d484783b */ /* 0x000fe20000004200 */
[C---:B---3--:R-:W-:Y:S02]  /*f1a0*/  FMUL.FTZ R20, R69.reuse, R120 ;  /* 0x0000007845147220 */ /* 0x048fe40000410000 */
[C---:B------:R-:W-:Y:S02]  /*f1b0*/  FMUL.FTZ R43, R0.reuse, R143 ;  /* 0x0000008f002b7220 */ /* 0x040fe40000410000 */
[C---:B------:R-:W-:Y:S02]  /*f1c0*/  FMUL.FTZ R46, R0.reuse, R146 ;  /* 0x00000092002e7220 */ /* 0x040fe40000410000 */
[C---:B------:R-:W-:Y:S01]  /*f1d0*/  FMUL.FTZ R59, R0.reuse, R159 ;  /* 0x0000009f003b7220 */ /* 0x040fe20000410000 */
[-C--:B-1----:R-:W-:Y:S01]  /*f1e0*/  HMMA.16816.F32.BF16 R20, R76, R36.reuse, R20 ;  /* 0x000000244c14723c */ /* 0x082fe20000041814 */
[----:B------:R-:W-:Y:S01]  /*f1f0*/  FMUL.FTZ R63, R0, R163 ;  /* 0x000000a3003f7220 */ /* 0x000fe20000410000 */
[----:B------:R-:W-:Y:S01]  /*f200*/  MOV R163, R100 ;  /* 0x0000006400a37202 */ /* 0x000fe20000000f00 */
[----:B----4-:R-:W-:Y:S02]  /*f210*/  FMUL.FTZ R48, R69, R148 ;  /* 0x0000009445307220 */ /* 0x010fe40000410000 */
[----:B------:R-:W-:Y:S01]  /*f220*/  IMAD.MOV.U32 R148, RZ, RZ, R119 ;  /* 0x000000ffff947224 */ /* 0x000fe200078e0077 */
[----:B------:R-:W-:Y:S02]  /*f230*/  MOV R119, R102 ;  /* 0x0000006600777202 */ /* 0x000fe40000000f00 */
[C---:B------:R-:W-:Y:S01]  /*f240*/  HMMA.16816.F32.BF16 R24, R64.reuse, R36, R24 ;  /* 0x000000244018723c */ /* 0x040fe20000041818 */
[----:B-----5:R-:W-:Y:S07]  /*f250*/  FMUL.FTZ R44, R2, R144 ;  /* 0x00000090022c7220 */ /* 0x020fee0000410000 */
[-C--:B------:R-:W-:Y:S01]  /*f260*/  HMMA.16816.F32.BF16 R28, R64, R38.reuse, R28 ;  /* 0x00000026401c723c */ /* 0x080fe2000004181c */
[--C-:B------:R-:W-:Y:S03]  /*f270*/  FFMA.FTZ R36, R40, c[0x0][0x2d0], -R96.reuse ;  /* 0x0000b40028247a23 */ /* 0x100fe60000010860 */
[----:B------:R-:W-:Y:S01]  /*f280*/  FFMA.FTZ R40, R41, c[0x0][0x2d0], -R96 ;  /* 0x0000b40029287a23 */ /* 0x000fe20000010860 */
[----:B------:R1:W-:Y:S01]  /*f290*/  MUFU.EX2 R129, R36 ;  /* 0x0000002400817308 */ /* 0x0003e20000000800 */
[----:B------:R-:W-:Y:S02]  /*f2a0*/  FMUL.FTZ R41, R2, R141 ;  /* 0x0000008d02297220 */ /* 0x000fe40000410000 */
[C---:B------:R-:W-:Y:S01]  /*f2b0*/  HMMA.16816.F32.BF16 R32, R76.reuse, R38, R32 ;  /* 0x000000264c20723c */ /* 0x040fe20000041820 */
[C---:B------:R-:W-:Y:S06]  /*f2c0*/  FMUL.FTZ R37, R69.reuse, R137 ;  /* 0x0000008945257220 */ /* 0x040fec0000410000 */
[----:B------:R3:W-:Y:S01]  /*f2d0*/  MUFU.EX2 R128, R40 ;  /* 0x0000002800807308 */ /* 0x0007e20000000800 */
[C---:B------:R-:W-:Y:S04]  /*f2e0*/  FMUL.FTZ R38, R68.reuse, R138 ;  /* 0x0000008a44267220 */ /* 0x040fe80000410000 */
[----:B------:R-:W-:Y:S05]  /*f2f0*/  FMUL.FTZ R39, R68, R139 ;  /* 0x0000008b44277220 */ /* 0x000fea0000410000 */
[----:B------:R4:W-:Y:S01]  /*f300*/  MUFU.EX2 R137, R58 ;  /* 0x0000003a00897308 */ /* 0x0009e20000000800 */
[C---:B-1----:R-:W-:Y:S09]  /*f310*/  FMUL.FTZ R36, R69.reuse, R136 ;  /* 0x0000008845247220 */ /* 0x042ff20000410000 */
[----:B------:R1:W-:Y:S01]  /*f320*/  MUFU.EX2 R136, R62 ;  /* 0x0000003e00887308 */ /* 0x0003e20000000800 */
[-C--:B------:R-:W-:Y:S01]  /*f330*/  HMMA.16816.F32.BF16 R36, R76, R52.reuse, R36 ;  /* 0x000000344c24723c */ /* 0x080fe20000041824 */
[----:B---3--:R-:W-:Y:S07]  /*f340*/  FMUL.FTZ R40, R2, R140 ;  /* 0x0000008c02287220 */ /* 0x008fee0000410000 */
[C---:B------:R-:W-:Y:S01]  /*f350*/  HMMA.16816.F32.BF16 R40, R64.reuse, R52, R40 ;  /* 0x000000344028723c */ /* 0x040fe20000041828 */
[----:B----4-:R-:W-:Y:S06]  /*f360*/  FMUL.FTZ R58, R0, R158 ;  /* 0x0000009e003a7220 */ /* 0x010fec0000410000 */
[--C-:B------:R-:W-:Y:S01]  /*f370*/  FFMA.FTZ R52, R56, c[0x0][0x2d0], -R97.reuse ;  /* 0x0000b40038347a23 */ /* 0x100fe20000010861 */
[-C--:B------:R-:W-:Y:S01]  /*f380*/  HMMA.16816.F32.BF16 R44, R64, R54.reuse, R44 ;  /* 0x00000036402c723c */ /* 0x080fe2000004182c */
[C---:B------:R-:W-:Y:S02]  /*f390*/  FMUL.FTZ R53, R69.reuse, R153 ;  /* 0x0000009945357220 */ /* 0x040fe40000410000 */
[----:B------:R3:W4:Y:S01]  /*f3a0*/  MUFU.EX2 R138, R52 ;  /* 0x00000034008a7308 */ /* 0x0007220000000800 */
[----:B------:R-:W-:Y:S02]  /*f3b0*/  FMUL.FTZ R56, R2, R156 ;  /* 0x0000009c02387220 */ /* 0x000fe40000410000 */
[----:B-1----:R-:W-:Y:S02]  /*f3c0*/  FMUL.FTZ R62, R0, R162 ;  /* 0x000000a2003e7220 */ /* 0x002fe40000410000 */
[C---:B------:R-:W-:Y:S07]  /*f3d0*/  HMMA.16816.F32.BF16 R48, R76.reuse, R54, R48 ;  /* 0x000000364c30723c */ /* 0x040fee0000041830 */
[C---:B------:R-:W-:Y:S02]  /*f3e0*/  FMUL.FTZ R54, R68.reuse, R154 ;  /* 0x0000009a44367220 */ /* 0x040fe40000410000 */
[----:B------:R-:W-:Y:S03]  /*f3f0*/  FMUL.FTZ R55, R68, R155 ;  /* 0x0000009b44377220 */ /* 0x000fe60000410000 */
[----:B---3--:R-:W-:Y:S07]  /*f400*/  FMUL.FTZ R52, R69, R152 ;  /* 0x0000009845347220 */ /* 0x008fee0000410000 */
[-C--:B------:R-:W-:Y:S08]  /*f410*/  HMMA.16816.F32.BF16 R52, R76, R80.reuse, R52 ;  /* 0x000000504c34723c */ /* 0x080ff00000041834 */
[C---:B------:R-:W-:Y:S07]  /*f420*/  HMMA.16816.F32.BF16 R56, R64.reuse, R80, R56 ;  /* 0x000000504038723c */ /* 0x040fee0000041838 */
[----:B------:R-:W-:Y:S01]  /*f430*/  FFMA.FTZ R80, R88, c[0x0][0x2d0], -R97 ;  /* 0x0000b40058507a23 */ /* 0x000fe20000010861 */
[-C--:B------:R-:W-:Y:S01]  /*f440*/  HMMA.16816.F32.BF16 R60, R64, R82.reuse, R60 ;  /* 0x00000052403c723c */ /* 0x080fe2000004183c */
[----:B----4-:R-:W-:Y:S02]  /*f450*/  F2FP.BF16.PACK_AB R81, R137, R138 ;  /* 0x0000008a8951723e */ /* 0x010fe400000010ff */
[----:B------:R1:W3:Y:S04]  /*f460*/  MUFU.EX2 R141, R80 ;  /* 0x00000050008d7308 */ /* 0x0002e80000000800 */
        /* <DEDUP_REMOVED lines=13> */
[----:B---3--:R-:W-:Y:S03]  /*f540*/  F2FP.BF16.PACK_AB R83, R141, R136 ;  /* 0x000000888d53723e */ /* 0x008fe600000010ff */
[-C--:B--2---:R-:W-:Y:S01]  /*f550*/  HMMA.16816.F32.BF16 R4, R76, R84.reuse, R4 ;  /* 0x000000544c04723c */ /* 0x084fe20000041804 */
[--C-:B----4-:R-:W-:Y:S02]  /*f560*/  FFMA.FTZ R80, R94, c[0x0][0x2d0], -R75.reuse ;  /* 0x0000b4005e507a23 */ /* 0x110fe4000001084b */
        /* <DEDUP_REMOVED lines=60> */
[----:B---3--:R-:W-:Y:S04]  /*f930*/  FFMA.FTZ R80, R180, c[0x0][0x2d0], -R75 ;  /* 0x0000b400b4507a23 */ /* 0x008fe8000001084b */
        /* <DEDUP_REMOVED lines=9> */
[----:B-1----:R-:W-:Y:S03]  /*f9d0*/  FFMA.FTZ R88, R197, c[0x0][0x2d0], -R74 ;  /* 0x0000b400c5587a23 */ /* 0x002fe6000001084a */
[----:B------:R-:W-:Y:S01]  /*f9e0*/  MOV R197, R122 ;  /* 0x0000007a00c57202 */ /* 0x000fe20000000f00 */
[----:B------:R-:W-:Y:S03]  /*f9f0*/  IMAD.MOV.U32 R122, RZ, RZ, R117 ;  /* 0x000000ffff7a7224 */ /* 0x000fe600078e0075 */
[-C--:B------:R-:W-:Y:S01]  /*fa00*/  HMMA.16816.F32.BF16 R28, R80, R86.reuse, R28 ;  /* 0x00000056501c723c */ /* 0x080fe2000004181c */
[--C-:B------:R-:W-:Y:S01]  /*fa10*/  FFMA.FTZ R84, R182, c[0x0][0x2d0], -R96.reuse ;  /* 0x0000b400b6547a23 */ /* 0x100fe20000010860 */
[----:B------:R1:W-:Y:S06]  /*fa20*/  MUFU.EX2 R196, R88 ;  /* 0x0000005800c47308 */ /* 0x0003ec0000000800 */
[C---:B------:R-:W-:Y:S04]  /*fa30*/  HMMA.16816.F32.BF16 R32, R76.reuse, R86, R32 ;  /* 0x000000564c20723c */ /* 0x040fe80000041820 */
[----:B------:R2:W-:Y:S04]  /*fa40*/  MUFU.EX2 R146, R84 ;  /* 0x0000005400927308 */ /* 0x0005e80000000800 */
[-C--:B------:R-:W-:Y:S08]  /*fa50*/  HMMA.16816.F32.BF16 R36, R76, R92.reuse, R36 ;  /* 0x0000005c4c24723c */ /* 0x080ff00000041824 */
[C---:B------:R-:W-:Y:S01]  /*fa60*/  HMMA.16816.F32.BF16 R40, R80.reuse, R92, R40 ;  /* 0x0000005c5028723c */ /* 0x040fe20000041828 */
[----:B-1----:R-:W-:Y:S06]  /*fa70*/  FFMA.FTZ R88, R193, c[0x0][0x2d0], -R75 ;  /* 0x0000b400c1587a23 */ /* 0x002fec000001084b */
[----:B------:R-:W-:Y:S01]  /*fa80*/  FFMA.FTZ R92, R184, c[0x0][0x2d0], -R97 ;  /* 0x0000b400b85c7a23 */ /* 0x000fe20000010861 */
[-C--:B------:R-:W-:Y:S01]  /*fa90*/  HMMA.16816.F32.BF16 R44, R80, R94.reuse, R44 ;  /* 0x0000005e502c723c */ /* 0x080fe2000004182c */
[----:B------:R1:W-:Y:S03]  /*faa0*/  MUFU.EX2 R193, R88 ;  /* 0x0000005800c17308 */ /* 0x0003e60000000800 */
[--C-:B--2---:R-:W-:Y:S01]  /*fab0*/  FFMA.FTZ R84, R185, c[0x0][0x2d0], -R96.reuse ;  /* 0x0000b400b9547a23 */ /* 0x104fe20000010860 */
[----:B------:R-:W-:Y:S03]  /*fac0*/  MOV R184, R109 ;  /* 0x0000006d00b87202 */ /* 0x000fe60000000f00 */
[C---:B------:R-:W-:Y:S03]  /*fad0*/  HMMA.16816.F32.BF16 R48, R76.reuse, R94, R48 ;  /* 0x0000005e4c30723c */ /* 0x040fe60000041830 */
[----:B------:R2:W-:Y:S10]  /*fae0*/  MUFU.EX2 R189, R84 ;  /* 0x0000005400bd7308 */ /* 0x0005f40000000800 */
[----:B------:R3:W-:Y:S01]  /*faf0*/  MUFU.EX2 R152, R92 ;  /* 0x0000005c00987308 */ /* 0x0007e20000000800 */
[----:B-1----:R-:W-:Y:S09]  /*fb00*/  FFMA.FTZ R88, R195, c[0x0][0x2d0], -R75 ;  /* 0x0000b400c3587a23 */ /* 0x002ff2000001084b */
[----:B------:R1:W-:Y:S01]  /*fb10*/  MUFU.EX2 R195, R88 ;  /* 0x0000005800c37308 */ /* 0x0003e20000000800 */
[----:B--2---:R-:W-:Y:S09]  /*fb20*/  FFMA.FTZ R84, R188, c[0x0][0x2d0], -R96 ;  /* 0x0000b400bc547a23 */ /* 0x004ff20000010860 */
[----:B------:R2:W-:Y:S01]  /*fb30*/  MUFU.EX2 R185, R84 ;  /* 0x0000005400b97308 */ /* 0x0005e20000000800 */
[----:B---3--:R-:W-:Y:S02]  /*fb40*/  FFMA.FTZ R92, R186, c[0x0][0x2d0], -R97 ;  /* 0x0000b400ba5c7a23 */ /* 0x008fe40000010861 */
[----:B------:R-:W-:Y:S07]  /*fb50*/  IMAD.MOV.U32 R186, RZ, RZ, R108 ;  /* 0x000000ffffba7224 */ /* 0x000fee00078e006c */
[----:B------:R3:W-:Y:S01]  /*fb60*/  MUFU.EX2 R103, R92 ;  /* 0x0000005c00677308 */ /* 0x0007e20000000800 */
[----:B-1----:R-:W1:Y:S01]  /*fb70*/  LDSM.16.MT88.4 R88, [R211+0x1100] ;  /* 0x00110000d358783b */ /* 0x002e620000004200 */
[----:B--2---:R-:W-:Y:S02]  /*fb80*/  FFMA.FTZ R84, R190, c[0x0][0x2d0], -R96 ;  /* 0x0000b400be547a23 */ /* 0x004fe40000010860 */
[----:B------:R-:W-:Y:S06]  /*fb90*/  IMAD.MOV.U32 R190, RZ, RZ, R112 ;  /* 0x000000ffffbe7224 */ /* 0x000fec00078e0070 */
[----:B------:R2:W4:Y:S01]  /*fba0*/  MUFU.EX2 R188, R84 ;  /* 0x0000005400bc7308 */ /* 0x0005220000000800 */
[----:B---3--:R-:W-:Y:S02]  /*fbb0*/  FFMA.FTZ R92, R229, c[0x0][0x2d0], -R75 ;  /* 0x0000b400e55c7a23 */ /* 0x008fe4000001084b */
[----:B------:R-:W-:Y:S02]  /*fbc0*/  IMAD.MOV.U32 R229, RZ, RZ, R106 ;  /* 0x000000ffffe57224 */ /* 0x000fe400078e006a */
[----:B--2---:R-:W-:Y:S01]  /*fbd0*/  FFMA.FTZ R84, R198, c[0x0][0x2d0], -R74 ;  /* 0x0000b400c6547a23 */ /* 0x004fe2000001084a */
[-C--:B-1----:R-:W-:Y:S01]  /*fbe0*/  HMMA.16816.F32.BF16 R52, R76, R88.reuse, R52 ;  /* 0x000000584c34723c */ /* 0x082fe20000041834 */
[----:B------:R-:W-:Y:S03]  /*fbf0*/  IMAD.MOV.U32 R198, RZ, RZ, R110 ;  /* 0x000000ffffc67224 */ /* 0x000fe600078e006e */
[----:B------:R1:W-:Y:S04]  /*fc00*/  MUFU.EX2 R183, R84 ;  /* 0x0000005400b77308 */ /* 0x0003e80000000800 */
[C---:B------:R-:W-:Y:S07]  /*fc10*/  HMMA.16816.F32.BF16 R56, R80.reuse, R88, R56 ;  /* 0x000000585038723c */ /* 0x040fee0000041838 */
[--C-:B------:R-:W-:Y:S01]  /*fc20*/  FFMA.FTZ R88, R178, c[0x0][0x2d0], -R97.reuse ;  /* 0x0000b400b2587a23 */ /* 0x100fe20000010861 */
[-C--:B------:R-:W-:Y:S03]  /*fc30*/  HMMA.16816.F32.BF16 R60, R80, R90.reuse, R60 ;  /* 0x0000005a503c723c */ /* 0x080fe6000004183c */
[----:B------:R-:W2:Y:S04]  /*fc40*/  MUFU.EX2 R102, R88 ;  /* 0x0000005800667308 */ /* 0x000ea80000000800 */
[----:B------:R-:W-:Y:S01]  /*fc50*/  FFMA.FTZ R80, R233, c[0x0][0x2d0], -R74 ;  /* 0x0000b400e9507a23 */ /* 0x000fe2000001084a */
[----:B------:R-:W-:Y:S01]  /*fc60*/  HMMA.16816.F32.BF16 R64, R76, R90, R64 ;  /* 0x0000005a4c40723c */ /* 0x000fe20000041840 */
[----:B----4-:R-:W-:Y:S03]  /*fc70*/  F2FP.BF16.PACK_AB R82, R188, R185 ;  /* 0x000000b9bc52723e */ /* 0x010fe600000010ff */
[----:B-1----:R-:W-:Y:S01]  /*fc80*/  FFMA.FTZ R84, R181, c[0x0][0x2d0], -R97 ;  /* 0x0000b400b5547a23 */ /* 0x002fe20000010861 */
[----:B------:R1:W-:Y:S01]  /*fc90*/  MUFU.EX2 R182, R80 ;  /* 0x0000005000b67308 */ /* 0x0003e20000000800 */
[----:B------:R-:W-:Y:S01]  /*fca0*/  IMAD.MOV.U32 R233, RZ, RZ, R104 ;  /* 0x000000ffffe97224 */ /* 0x000fe200078e0068 */
[----:B------:R-:W-:Y:S02]  /*fcb0*/  F2FP.BF16.PACK_AB R76, R251, R197 ;  /* 0x000000c5fb4c723e */ /* 0x000fe400000010ff */
[----:B------:R-:W-:Y:S03]  /*fcc0*/  F2FP.BF16.PACK_AB R77, R147, R249 ;  /* 0x000000f9934d723e */ /* 0x000fe600000010ff */
[----:B------:R-:W-:Y:S02]  /*fcd0*/  F2FP.BF16.PACK_AB R78, R196, R248 ;  /* 0x000000f8c44e723e */ /* 0x000fe400000010ff */
[----:B------:R-:W-:Y:S01]  /*fce0*/  F2FP.BF16.PACK_AB R79, R195, R193 ;  /* 0x000000c1c34f723e */ /* 0x000fe200000010ff */
[----:B------:R3:W4:Y:S01]  /*fcf0*/  MUFU.EX2 R153, R84 ;  /* 0x0000005400997308 */ /* 0x0007220000000800 */
[----:B--2---:R-:W-:Y:S01]  /*fd00*/  F2FP.BF16.PACK_AB R83, R102, R103 ;  /* 0x000000676653723e */ /* 0x004fe200000010ff */
[----:B------:R-:W-:Y:S08]  /*fd10*/  LDSM.16.MT88.4 R88, [R212+0x1900] ;  /* 0x00190000d458783b */ /* 0x000ff00000004200 */
[----:B------:R2:W-:Y:S01]  /*fd20*/  MUFU.EX2 R181, R92 ;  /* 0x0000005c00b57308 */ /* 0x0005e20000000800 */
[----:B-1----:R-:W-:Y:S01]  /*fd30*/  FFMA.FTZ R80, R202, c[0x0][0x2d0], -R75 ;  /* 0x0000b400ca507a23 */ /* 0x002fe2000001084b */
[----:B------:R-:W-:Y:S08]  /*fd40*/  MOV R202, R105 ;  /* 0x0000006900ca7202 */ /* 0x000ff00000000f00 */
[----:B------:R1:W-:Y:S01]  /*fd50*/  MUFU.EX2 R159, R80 ;  /* 0x00000050009f7308 */ /* 0x0003e20000000800 */
[----:B---3--:R-:W3:Y:S01]  /*fd60*/  LDSM.16.MT88.4 R84, [R209+0x1900] ;  /* 0x00190000d154783b */ /* 0x008ee20000004200 */
[----:B----4-:R-:W-:Y:S07]  /*fd70*/  F2FP.BF16.PACK_AB R81, R152, R153 ;  /* 0x000000999851723e */ /* 0x010fee00000010ff */
[----:B--2---:R-:W2:Y:S01]  /*fd80*/  LDSM.16.MT88.4 R92, [R210+0x1900] ;  /* 0x00190000d25c783b */ /* 0x004ea20000004200 */
[----:B-1----:R-:W-:Y:S01]  /*fd90*/  F2FP.BF16.PACK_AB R80, R189, R146 ;  /* 0x00000092bd50723e */ /* 0x002fe200000010ff */
[-C--:B---3--:R-:W-:Y:S08]  /*fda0*/  HMMA.16816.F32.BF16 R4, R76, R84.reuse, R4 ;  /* 0x000000544c04723c */ /* 0x088ff00000041804 */
        /* <DEDUP_REMOVED lines=9> */
[----:B------:R-:W-:Y:S04]  /*fe40*/  IMAD.MOV.U32 R237, RZ, RZ, R114 ;  /* 0x000000ffffed7224 */ /* 0x000fe800078e0072 */
[-C--:B------:R-:W-:Y:S01]  /*fe50*/  HMMA.16816.F32.BF16 R28, R80, R90.reuse, R28 ;  /* 0x0000005a501c723c */ /* 0x080fe2000004181c */
[----:B------:R1:W-:Y:S03]  /*fe60*/  MUFU.EX2 R180, R84 ;  /* 0x0000005400b47308 */ /* 0x0003e60000000800 */
[--C-:B------:R-:W-:Y:S02]  /*fe70*/  FFMA.FTZ R88, R228, c[0x0][0x2d0], -R96.reuse ;  /* 0x0000b400e4587a23 */ /* 0x100fe40000010860 */
[----:B------:R-:W-:Y:S02]  /*fe80*/  IMAD.MOV.U32 R228, RZ, RZ, R119 ;  /* 0x000000ffffe47224 */ /* 0x000fe400078e0077 */
[C---:B------:R-:W-:Y:S03]  /*fe90*/  HMMA.16816.F32.BF16 R32, R76.reuse, R90, R32 ;  /* 0x0000005a4c20723c */ /* 0x040fe60000041820 */
[----:B------:R3:W-:Y:S05]  /*fea0*/  MUFU.EX2 R156, R88 ;  /* 0x00000058009c7308 */ /* 0x0007ea0000000800 */
[-C--:B--2---:R-:W-:Y:S08]  /*feb0*/  HMMA.16816.F32.BF16 R36, R76, R92.reuse, R36 ;  /* 0x0000005c4c24723c */ /* 0x084ff00000041824 */
[C---:B------:R-:W-:Y:S01]  /*fec0*/  HMMA.16816.F32.BF16 R40, R80.reuse, R92, R40 ;  /* 0x0000005c5028723c */ /* 0x040fe20000041828 */
[----:B-1----:R-:W-:Y:S03]  /*fed0*/  FFMA.FTZ R84, R235, c[0x0][0x2d0], -R75 ;  /* 0x0000b400eb547a23 */ /* 0x002fe6000001084b */
[----:B------:R-:W-:Y:S01]  /*fee0*/  MOV R235, R115 ;  /* 0x0000007300eb7202 */ /* 0x000fe20000000f00 */
[----:B------:R1:W-:Y:S02]  /*fef0*/  MUFU.EX2 R157, R84 ;  /* 0x00000054009d7308 */ /* 0x0003e40000000800 */
[----:B------:R-:W-:Y:S01]  /*ff00*/  FFMA.FTZ R92, R192, c[0x0][0x2d0], -R97 ;  /* 0x0000b400c05c7a23 */ /* 0x000fe20000010861 */
[-C--:B------:R-:W-:Y:S01]  /*ff10*/  HMMA.16816.F32.BF16 R44, R80, R94.reuse, R44 ;  /* 0x0000005e502c723c */ /* 0x080fe2000004182c */
[----:B---3--:R-:W-:Y:S02]  /*ff20*/  FFMA.FTZ R88, R230, c[0x0][0x2d0], -R96 ;  /* 0x0000b400e6587a23 */ /* 0x008fe40000010860 */
[----:B------:R-:W2:Y:S04]  /*ff30*/  LDL.LU R230, [R1+0x18] ;  /* 0x0000180001e67983 */ /* 0x000ea80000300800 */
[----:B------:R3:W-:Y:S01]  /*ff40*/  MUFU.EX2 R100, R92 ;  /* 0x0000005c00647308 */ /* 0x0007e20000000800 */
[C---:B------:R-:W-:Y:S01]  /*ff50*/  HMMA.16816.F32.BF16 R48, R76.reuse, R94, R48 ;  /* 0x0000005e4c30723c */ /* 0x040fe20000041830 */
[----:B------:R-:W4:Y:S08]  /*ff60*/  LDL.LU R162, [R1+0x14] ;  /* 0x0000140001a27983 */ /* 0x000f300000300800 */
[----:B------:R5:W-:Y:S03]  /*ff70*/  MUFU.EX2 R178, R88 ;  /* 0x0000005800b27308 */ /* 0x000be60000000800 */
[----:B-1----:R-:W-:Y:S02]  /*ff80*/  FFMA.FTZ R84, R232, c[0x0][0x2d0], -R75 ;  /* 0x0000b400e8547a23 */ /* 0x002fe4000001084b */
[----:B------:R-:W-:Y:S01]  /*ff90*/  IMAD.MOV.U32 R232, RZ, RZ, R122 ;  /* 0x000000ffffe87224 */ /* 0x000fe200078e007a */
[----:B------:R-:W-:Y:S04]  /*ffa0*/  MOV R122, R111 ;  /* 0x0000006f007a7202 */ /* 0x000fe80000000f00 */
[----:B------:R1:W-:Y:S01]  /*ffb0*/  MUFU.EX2 R179, R84 ;  /* 0x0000005400b37308 */ /* 0x0003e20000000800 */
[----:B---3--:R-:W-:Y:S09]  /*ffc0*/  FFMA.FTZ R92, R191, c[0x0][0x2d0], -R97 ;  /* 0x0000b400bf5c7a23 */ /* 0x008ff20000010861 */
[----:B------:R3:W-:Y:S01]  /*ffd0*/  MUFU.EX2 R99, R92 ;  /* 0x0000005c00637308 */ /* 0x0007e20000000800 */
[--C-:B-----5:R-:W-:Y:S01]  /*ffe0*/  FFMA.FTZ R88, R231, c[0x0][0x2d0], -R96.reuse ;  /* 0x0000b400e7587a23 */ /* 0x120fe20000010860 */
[----:B------:R-:W-:Y:S08]  /*fff0*/  MOV R231, R107 ;  /* 0x0000006b00e77202 */ /* 0x000ff00000000f00 */
[----:B------:R5:W5:Y:S01]  /*10000*/  MUFU.EX2 R177, R88 ;  /* 0x0000005800b17308 */ /* 0x000b620000000800 */
[----:B-1----:R-:W-:Y:S01]  /*10010*/  FFMA.FTZ R84, R203, c[0x0][0x2d0], -R96 ;  /* 0x0000b400cb547a23 */ /* 0x002fe20000010860 */
[----:B------:R-:W-:Y:S08]  /*10020*/  MOV R203, R160 ;  /* 0x000000a000cb7202 */ /* 0x000ff00000000f00 */
[----:B------:R1:W-:Y:S01]  /*10030*/  MUFU.EX2 R155, R84 ;  /* 0x00000054009b7308 */ /* 0x0003e20000000800 */
[----:B---3--:R-:W-:Y:S09]  /*10040*/  FFMA.FTZ R92, R242, c[0x0][0x2d0], -R75 ;  /* 0x0000b400f25c7a23 */ /* 0x008ff2000001084b */
[----:B------:R3:W-:Y:S01]  /*10050*/  MUFU.EX2 R172, R92 ;  /* 0x0000005c00ac7308 */ /* 0x0007e20000000800 */
[--C-:B-----5:R-:W-:Y:S02]  /*10060*/  FFMA.FTZ R88, R240, c[0x0][0x2d0], -R74.reuse ;  /* 0x0000b400f0587a23 */ /* 0x120fe4000001084a */
[----:B------:R-:W-:Y:S07]  /*10070*/  IMAD.MOV.U32 R240, RZ, RZ, R161 ;  /* 0x000000fffff07224 */ /* 0x000fee00078e00a1 */
[----:B------:R5:W-:Y:S01]  /*10080*/  MUFU.EX2 R176, R88 ;  /* 0x0000005800b07308 */ /* 0x000be20000000800 */
[----:B-1----:R-:W1:Y:S08]  /*10090*/  LDSM.16.MT88.4 R84, [R211+0x1900] ;  /* 0x00190000d354783b */ /* 0x002e700000004200 */
[----:B---3--:R-:W-:Y:S01]  /*100a0*/  LDSM.16.MT88.4 R92, [R210+0x2100] ;  /* 0x00210000d25c783b */ /* 0x008fe20000004200 */
[--C-:B-----5:R-:W-:Y:S01]  /*100b0*/  FFMA.FTZ R88, R187, c[0x0][0x2d0], -R97.reuse ;  /* 0x0000b400bb587a23 */ /* 0x120fe20000010861 */
[----:B------:R-:W-:Y:S06]  /*100c0*/  MOV R187, R118 ;  /* 0x0000007600bb7202 */ /* 0x000fec0000000f00 */
[----:B------:R-:W-:Y:S01]  /*100d0*/  LDSM.16.MT88.4 R116, [R209+0x2900] ;  /* 0x00290000d174783b */ /* 0x000fe20000004200 */
[----:B------:R3:W5:Y:S01]  /*100e0*/  MUFU.EX2 R101, R88 ;  /* 0x0000005800657308 */ /* 0x0007620000000800 */
[-C--:B-1----:R-:W-:Y:S08]  /*100f0*/  HMMA.16816.F32.BF16 R52, R76, R84.reuse, R52 ;  /* 0x000000544c34723c */ /* 0x082ff00000041834 */
[C---:B------:R-:W-:Y:S01]  /*10100*/  HMMA.16816.F32.BF16 R56, R80.reuse, R84, R56 ;  /* 0x000000545038723c */ /* 0x040fe20000041838 */
[----:B---3--:R-:W1:Y:S06]  /*10110*/  LDSM.16.MT88.4 R88, [R209+0x2100] ;  /* 0x00210000d158783b */ /* 0x008e6c0000004200 */
        /* <DEDUP_REMOVED lines=12> */
[----:B---3--:R-:W3:Y:S01]  /*101e0*/  LDSM.16.MT88.4 R84, [R212+0x2100] ;  /* 0x00210000d454783b */ /* 0x008ee20000004200 */
[----:B------:R-:W-:Y:S05]  /*101f0*/  F2FP.BF16.PACK_AB R83, R98, R99 ;  /* 0x000000636253723e */ /* 0x000fea00000010ff */
[-C--:B-1----:R-:W-:Y:S01]  /*10200*/  HMMA.16816.F32.BF16 R4, R76, R88.reuse, R4 ;  /* 0x000000584c04723c */ /* 0x082fe20000041804 */
[--C-:B-----5:R-:W-:Y:S01]  /*10210*/  FFMA.FTZ R80, R238, c[0x0][0x2d0], -R75.reuse ;  /* 0x0000b400ee507a23 */ /* 0x120fe2000001084b */
[----:B------:R-:W-:Y:S03]  /*10220*/  F2FP.BF16.PACK_AB R164, R175, R176 ;  /* 0x000000b0afa4723e */ /* 0x000fe600000010ff */
[----:B------:R1:W5:Y:S02]  /*10230*/  MUFU.EX2 R174, R80 ;  /* 0x0000005000ae7308 */ /* 0x0003640000000800 */
[----:B-1----:R-:W-:Y:S02]  /*10240*/  F2FP.BF16.PACK_AB R80, R156, R155 ;  /* 0x0000009b9c50723e */ /* 0x002fe400000010ff */
[----:B-----5:R-:W-:Y:S05]  /*10250*/  F2FP.BF16.PACK_AB R165, R172, R174 ;  /* 0x000000aeaca5723e */ /* 0x020fea00000010ff */
[C---:B------:R-:W-:Y:S07]  /*10260*/  HMMA.16816.F32.BF16 R8, R80.reuse, R88, R8 ;  /* 0x000000585008723c */ /* 0x040fee0000041808 */
[--C-:B------:R-:W-:Y:S01]  /*10270*/  FFMA.FTZ R88, R250, c[0x0][0x2d0], -R74.reuse ;  /* 0x0000b400fa587a23 */ /* 0x100fe2000001084a */
[-C--:B------:R-:W-:Y:S01]  /*10280*/  HMMA.16816.F32.BF16 R12, R80, R90.reuse, R12 ;  /* 0x0000005a500c723c */ /* 0x080fe2000004180c */
[----:B------:R-:W-:Y:S02]  /*10290*/  FFMA.FTZ R74, R252, c[0x0][0x2d0], -R74 ;  /* 0x0000b400fc4a7a23 */ /* 0x000fe4000001084a */
[----:B------:R1:W-:Y:S05]  /*102a0*/  MUFU.EX2 R173, R88 ;  /* 0x0000005800ad7308 */ /* 0x0003ea0000000800 */
[C---:B------:R-:W-:Y:S05]  /*102b0*/  HMMA.16816.F32.BF16 R16, R76.reuse, R90, R16 ;  /* 0x0000005a4c10723c */ /* 0x040fea0000041810 */
[----:B------:R5:W5:Y:S03]  /*102c0*/  MUFU.EX2 R171, R74 ;  /* 0x0000004a00ab7308 */ /* 0x000b660000000800 */
[-C--:B---3--:R-:W-:Y:S08]  /*102d0*/  HMMA.16816.F32.BF16 R20, R76, R84.reuse, R20 ;  /* 0x000000544c14723c */ /* 0x088ff00000041814 */
[C---:B------:R-:W-:Y:S01]  /*102e0*/  HMMA.16816.F32.BF16 R24, R80.reuse, R84, R24 ;  /* 0x000000545018723c */ /* 0x040fe20000041818 */
[----:B-1----:R-:W1:Y:S07]  /*102f0*/  LDSM.16.MT88.4 R88, [R211+0x2100] ;  /* 0x00210000d358783b */ /* 0x002e6e0000004200 */
[-C--:B------:R-:W-:Y:S01]  /*10300*/  HMMA.16816.F32.BF16 R28, R80, R86.reuse, R28 ;  /* 0x00000056501c723c */ /* 0x080fe2000004181c */
[--C-:B-----5:R-:W-:Y:S03]  /*10310*/  FFMA.FTZ R74, R245, c[0x0][0x2d0], -R75.reuse ;  /* 0x0000b400f54a7a23 */ /* 0x120fe6000001084b */
[----:B------:R-:W-:Y:S01]  /*10320*/  F2FP.BF16.PACK_AB R166, R171, R173 ;  /* 0x000000adaba6723e */ /* 0x000fe200000010ff */
[----:B------:R-:W-:Y:S03]  /*10330*/  FFMA.FTZ R75, R247, c[0x0][0x2d0], -R75 ;  /* 0x0000b400f74b7a23 */ /* 0x000fe6000001084b */
[C---:B------:R-:W-:Y:S01]  /*10340*/  HMMA.16816.F32.BF16 R32, R76.reuse, R86, R32 ;  /* 0x000000564c20723c */ /* 0x040fe20000041820 */
[----:B------:R3:W-:Y:S07]  /*10350*/  MUFU.EX2 R170, R74 ;  /* 0x0000004a00aa7308 */ /* 0x0007ee0000000800 */
[-C--:B------:R-:W-:Y:S03]  /*10360*/  HMMA.16816.F32.BF16 R36, R76, R92.reuse, R36 ;  /* 0x0000005c4c24723c */ /* 0x080fe60000041824 */
[----:B------:R-:W5:Y:S05]  /*10370*/  MUFU.EX2 R169, R75 ;  /* 0x0000004b00a97308 */ /* 0x000f6a0000000800 */
[C---:B------:R-:W-:Y:S08]  /*10380*/  HMMA.16816.F32.BF16 R40, R80.reuse, R92, R40 ;  /* 0x0000005c5028723c */ /* 0x040ff00000041828 */
[-C--:B------:R-:W-:Y:S01]  /*10390*/  HMMA.16816.F32.BF16 R44, R80, R94.reuse, R44 ;  /* 0x0000005e502c723c */ /* 0x080fe2000004182c */
[--C-:B---3--:R-:W-:Y:S04]  /*103a0*/  FFMA.FTZ R74, R239, c[0x0][0x2d0], -R96.reuse ;  /* 0x0000b400ef4a7a23 */ /* 0x108fe80000010860 */
[----:B------:R3:W-:Y:S03]  /*103b0*/  MUFU.EX2 R168, R74 ;  /* 0x0000004a00a87308 */ /* 0x0007e60000000800 */
[C---:B------:R-:W-:Y:S01]  /*103c0*/  HMMA.16816.F32.BF16 R48, R76.reuse, R94, R48 ;  /* 0x0000005e4c30723c */ /* 0x040fe20000041830 */
[----:B-----5:R-:W-:Y:S07]  /*103d0*/  F2FP.BF16.PACK_AB R167, R169, R170 ;  /* 0x000000aaa9a7723e */ /* 0x020fee00000010ff */
[-C--:B-1----:R-:W-:Y:S08]  /*103e0*/  HMMA.16816.F32.BF16 R52, R76, R88.reuse, R52 ;  /* 0x000000584c34723c */ /* 0x082ff00000041834 */
[C---:B------:R-:W-:Y:S01]  /*103f0*/  HMMA.16816.F32.BF16 R56, R80.reuse, R88, R56 ;  /* 0x000000585038723c */ /* 0x040fe20000041838 */
[----:B--2---:R-:W-:Y:S03]  /*10400*/  FFMA.FTZ R68, R68, R230, R187 ;  /* 0x000000e644447223 */ /* 0x004fe600000100bb */
[----:B------:R-:W-:Y:S01]  /*10410*/  MOV R230, R150 ;  /* 0x0000009600e67202 */ /* 0x000fe20000000f00 */
[----:B---3--:R-:W-:Y:S02]  /*10420*/  FFMA.FTZ R74, R241, c[0x0][0x2d0], -R96 ;  /* 0x0000b400f14a7a23 */ /* 0x008fe40000010860 */
[----:B----4-:R-:W-:Y:S01]  /*10430*/  FFMA.FTZ R69, R69, R162, R163 ;  /* 0x000000a245457223 */ /* 0x010fe200000100a3 */
        /* <DEDUP_REMOVED lines=10> */
[----:B------:R-:W-:Y:S02]  /*104e0*/  MOV R232, R236 ;  /* 0x000000ec00e87202 */ /* 0x000fe40000000f00 */
[----:B--2---:R-:W-:Y:S02]  /*104f0*/  F2FP.BF16.PACK_AB R160, R85, R168 ;  /* 0x000000a855a0723e */ /* 0x004fe400000010ff */
[----:B------:R-:W-:Y:S04]  /*10500*/  MOV R236, R120 ;  /* 0x0000007800ec7202 */ /* 0x000fe80000000f00 */
[----:B------:R-:W2:Y:S01]  /*10510*/  MUFU.EX2 R96, R96 ;  /* 0x0000006000607308 */ /* 0x000ea20000000800 */
[--C-:B-1----:R-:W-:Y:S09]  /*10520*/  FFMA.FTZ R74, R199, c[0x0][0x2d0], -R97.reuse ;  /* 0x0000b400c74a7a23 */ /* 0x102ff20000010861 */
        /* <DEDUP_REMOVED lines=15> */
[----:B------:R-:W-:Y:S01]  /*10620*/  MOV R228, R149 ;  /* 0x0000009500e47202 */ /* 0x000fe20000000f00 */
[----:B------:R-:W-:Y:S02]  /*10630*/  FADD.FTZ R2, R151, R69 ;  /* 0x0000004597027221 */ /* 0x000fe40000010000 */
[----:B------:R-:W-:Y:S01]  /*10640*/  FADD.FTZ R4, R240, R4 ;  /* 0x00000004f0047221 */ /* 0x000fe20000010000 */
[----:B------:R-:W1:Y:S01]  /*10650*/  LDSM.16.MT88.4 R148, [R210+0x2900] ;  /* 0x00290000d294783b */ /* 0x000e620000004200 */
[----:B------:R-:W-:Y:S03]  /*10660*/  FADD.FTZ R2, R203, R2 ;  /* 0x00000002cb027221 */ /* 0x000fe60000010000 */
[----:B------:R-:W-:Y:S01]  /*10670*/  FADD.FTZ R5, R235, R4 ;  /* 0x00000004eb057221 */ /* 0x000fe20000010000 */
[----:B------:R-:W-:Y:S01]  /*10680*/  MOV R235, R123 ;  /* 0x0000007b00eb7202 */ /* 0x000fe20000000f00 */
[----:B------:R-:W-:Y:S02]  /*10690*/  IMAD.MOV.U32 R203, RZ, RZ, R237 ;  /* 0x000000ffffcb7224 */ /* 0x000fe400078e00ed */
[----:B------:R-:W-:Y:S02]  /*106a0*/  FADD.FTZ R7, R122, R2 ;  /* 0x000000027a077221 */ /* 0x000fe40000010000 */
[----:B------:R-:W-:Y:S02]  /*106b0*/  FADD.FTZ R4, R231, R6 ;  /* 0x00000006e7047221 */ /* 0x000fe40000010000 */
[----:B------:R-:W-:Y:S01]  /*106c0*/  FADD.FTZ R2, R202, R5 ;  /* 0x00000005ca027221 */ /* 0x000fe20000010000 */
[----:B------:R-:W-:Y:S01]  /*106d0*/  MOV R202, R233 ;  /* 0x000000e900ca7202 */ /* 0x000fe20000000f00 */
[----:B------:R-:W-:Y:S01]  /*106e0*/  FADD.FTZ R7, R184, R7 ;  /* 0x00000007b8077221 */ /* 0x000fe20000010000 */
[----:B------:R-:W-:Y:S01]  /*106f0*/  MOV R184, R127 ;  /* 0x0000007f00b87202 */ /* 0x000fe20000000f00 */
[----:B------:R-:W-:Y:S02]  /*10700*/  FADD.FTZ R6, R190, R4 ;  /* 0x00000004be067221 */ /* 0x000fe40000010000 */
[----:B------:R-:W-:Y:S02]  /*10710*/  FADD.FTZ R5, R124, R2 ;  /* 0x000000027c057221 */ /* 0x000fe40000010000 */
[----:B------:R-:W-:Y:S02]  /*10720*/  FADD.FTZ R4, R230, R7 ;  /* 0x00000007e6047221 */ /* 0x000fe40000010000 */
[----:B------:R-:W-:Y:S02]  /*10730*/  FADD.FTZ R2, R228, R6 ;  /* 0x00000006e4027221 */ /* 0x000fe40000010000 */
[----:B------:R-:W-:Y:S02]  /*10740*/  FADD.FTZ R7, R131, R4 ;  /* 0x0000000483077221 */ /* 0x000fe40000010000 */
[----:B------:R-:W-:Y:S02]  /*10750*/  FADD.FTZ R6, R130, R2 ;  /* 0x0000000282067221 */ /* 0x000fe40000010000 */
[----:B------:R-:W-:Y:S02]  /*10760*/  FADD.FTZ R2, R203, R7 ;  /* 0x00000007cb027221 */ /* 0x000fe40000010000 */
[----:B------:R-:W-:Y:S02]  /*10770*/  IMAD.MOV.U32 R237, RZ, RZ, R121 ;  /* 0x000000ffffed7224 */ /* 0x000fe400078e0079 */
[----:B------:R-:W-:Y:S01]  /*10780*/  IMAD.MOV.U32 R233, RZ, RZ, R186 ;  /* 0x000000ffffe97224 */ /* 0x000fe200078e00ba */
[-C--:B------:R-:W-:Y:S01]  /*10790*/  HMMA.16816.F32.BF16 R120, R164, R132.reuse, R20 ;  /* 0x00000084a478723c */ /* 0x080fe20000041814 */
[----:B------:R-:W-:Y:S01]  /*107a0*/  IMAD.MOV.U32 R190, RZ, RZ, R126 ;  /* 0x000000ffffbe7224 */ /* 0x000fe200078e007e */
[----:B------:R-:W-:Y:S01]  /*107b0*/  MOV R186, R198 ;  /* 0x000000c600ba7202 */ /* 0x000fe20000000f00 */
[----:B------:R-:W-:Y:S01]  /*107c0*/  FADD.FTZ R9, R237, R2 ;  /* 0x00000002ed097221 */ /* 0x000fe20000010000 */
[----:B------:R-:W-:Y:S04]  /*107d0*/  MOV R198, R125 ;  /* 0x0000007d00c67202 */ /* 0x000fe80000000f00 */
[C---:B------:R-:W-:Y:S01]  /*107e0*/  HMMA.16816.F32.BF16 R124, R160.reuse, R132, R24 ;  /* 0x00000084a07c723c */ /* 0x040fe20000041818 */
[----:B--2---:R-:W-:Y:S04]  /*107f0*/  FFMA.FTZ R0, R0, R73, R204 ;  /* 0x0000004900007223 */ /* 0x004fe800000100cc */
[----:B------:R-:W-:Y:S02]  /*10800*/  FADD.FTZ R8, R205, R0 ;  /* 0x00000000cd087221 */ /* 0x000fe40000010000 */
[----:B------:R-:W-:Y:S02]  /*10810*/  FADD.FTZ R0, R129, R5 ;  /* 0x0000000581007221 */ /* 0x000fe40000010000 */
[----:B------:R-:W-:Y:S03]  /*10820*/  FADD.FTZ R8, R206, R8 ;  /* 0x00000008ce087221 */ /* 0x000fe60000010000 */
[----:B------:R-:W-:Y:S02]  /*10830*/  FADD.FTZ R5, R128, R0 ;  /* 0x0000000080057221 */ /* 0x000fe40000010000 */
[----:B------:R-:W-:Y:S01]  /*10840*/  FADD.FTZ R4, R207, R8 ;  /* 0x00000008cf047221 */ /* 0x000fe20000010000 */
[-C--:B------:R-:W-:Y:S01]  /*10850*/  HMMA.16816.F32.BF16 R128, R160, R134.reuse, R28 ;  /* 0x00000086a080723c */ /* 0x080fe2000004181c */
[----:B------:R-:W-:Y:S02]  /*10860*/  FADD.FTZ R0, R232, R6 ;  /* 0x00000006e8007221 */ /* 0x000fe40000010000 */
[----:B------:R-:W-:Y:S02]  /*10870*/  FADD.FTZ R8, R235, R5 ;  /* 0x00000005eb087221 */ /* 0x000fe40000010000 */
[----:B------:R-:W-:Y:S02]  /*10880*/  FADD.FTZ R11, R138, R4 ;  /* 0x000000048a0b7221 */ /* 0x000fe40000010000 */
[----:B------:R-:W-:Y:S01]  /*10890*/  FADD.FTZ R10, R236, R0 ;  /* 0x00000000ec0a7221 */ /* 0x000fe20000010000 */
[----:B------:R-:W2:Y:S01]  /*108a0*/  LDSM.16.MT88.4 R4, [R211+0x2900] ;  /* 0x00290000d304783b */ /* 0x000ea20000004200 */
[----:B------:R-:W-:Y:S01]  /*108b0*/  FADD.FTZ R2, R229, R8 ;  /* 0x00000008e5027221 */ /* 0x000fe20000010000 */
[C---:B------:R-:W-:Y:S02]  /*108c0*/  HMMA.16816.F32.BF16 R132, R164.reuse, R134, R32 ;  /* 0x00000086a484723c */ /* 0x040fe40000041820 */
[----:B------:R-:W-:Y:S02]  /*108d0*/  FADD.FTZ R8, R137, R11 ;  /* 0x0000000b89087221 */ /* 0x000fe40000010000 */
[----:B------:R-:W-:Y:S02]  /*108e0*/  FADD.FTZ R0, R202, R9 ;  /* 0x00000009ca007221 */ /* 0x000fe40000010000 */
[----:B------:R-:W-:Y:S02]  /*108f0*/  FADD.FTZ R10, R233, R10 ;  /* 0x0000000ae90a7221 */ /* 0x000fe40000010000 */
[----:B------:R-:W-:Y:S04]  /*10900*/  FADD.FTZ R11, R139, R2 ;  /* 0x000000028b0b7221 */ /* 0x000fe80000010000 */
[----:B------:R-:W-:Y:S02]  /*10910*/  FADD.FTZ R8, R136, R8 ;  /* 0x0000000888087221 */ /* 0x000fe40000010000 */
[----:B------:R-:W-:Y:S01]  /*10920*/  FADD.FTZ R9, R186, R0 ;  /* 0x00000000ba097221 */ /* 0x000fe20000010000 */
[-C--:B-1----:R-:W-:Y:S01]  /*10930*/  HMMA.16816.F32.BF16 R136, R164, R148.reuse, R36 ;  /* 0x00000094a488723c */ /* 0x082fe20000041824 */
        /* <DEDUP_REMOVED lines=8> */
[----:B------:R-:W-:Y:S02]  /*109c0*/  FADD.FTZ R8, R145, R8 ;  /* 0x0000000891087221 */ /* 0x000fe40000010000 */
[----:B------:R-:W-:Y:S02]  /*109d0*/  FADD.FTZ R0, R249, R11 ;  /* 0x0000000bf9007221 */ /* 0x000fe40000010000 */
        /* <DEDUP_REMOVED lines=23> */
[----:B------:R-:W-:Y:S01]  /*10b50*/  FADD.FTZ R8, R103, R8 ;  /* 0x0000000867087221 */ /* 0x000fe20000010000 */
[----:B------:R-:W-:Y:S01]  /*10b60*/  MOV R103, R3 ;  /* 0x0000000300677202 */ /* 0x000fe20000000f00 */
[----:B------:R-:W-:Y:S02]  /*10b70*/  FADD.FTZ R10, R156, R9 ;  /* 0x000000099c0a7221 */ /* 0x000fe40000010000 */
[----:B------:R-:W-:Y:S02]  /*10b80*/  FADD.FTZ R11, R158, R2 ;  /* 0x000000029e0b7221 */ /* 0x000fe40000010000 */
[----:B------:R-:W-:Y:S02]  /*10b90*/  FADD.FTZ R9, R157, R0 ;  /* 0x000000009d097221 */ /* 0x000fe40000010000 */
[C---:B------:R-:W-:Y:S01]  /*10ba0*/  HMMA.16816.F32.BF16 R156, R160.reuse, R4, R56 ;  /* 0x00000004a09c723c */ /* 0x040fe20000041838 */
[----:B------:R-:W-:Y:S01]  /*10bb0*/  FADD.FTZ R8, R102, R8 ;  /* 0x0000000866087221 */ /* 0x000fe20000010000 */
[----:B------:R-:W-:Y:S01]  /*10bc0*/  MOV R102, R70 ;  /* 0x0000004600667202 */ /* 0x000fe20000000f00 */
[----:B------:R-:W-:Y:S02]  /*10bd0*/  FADD.FTZ R0, R180, R11 ;  /* 0x0000000bb4007221 */ /* 0x000fe40000010000 */
[----:B------:R-:W-:Y:S01]  /*10be0*/  FADD.FTZ R8, R101, R8 ;  /* 0x0000000865087221 */ /* 0x000fe20000010000 */
[----:B------:R-:W-:Y:S01]  /*10bf0*/  MOV R101, R71 ;  /* 0x0000004700657202 */ /* 0x000fe20000000f00 */
        /* <DEDUP_REMOVED lines=20> */
[----:B------:R1:W-:Y:S01]  /*10d40*/  STL [R1+0x14], R5 ;  /* 0x0000140501007387 */ /* 0x0003e20000100800 */
[----:B------:R-:W-:Y:S02]  /*10d50*/  FADD.FTZ R4, R169, R4 ;  /* 0x00000004a9047221 */ /* 0x000fe40000010000 */
[----:B------:R-:W-:Y:S02]  /*10d60*/  FADD.FTZ R2, R96, R2 ;  /* 0x0000000260027221 */ /* 0x000fe40000010000 */
[----:B------:R-:W-:Y:S01]  /*10d70*/  FADD.FTZ R0, R74, R0 ;  /* 0x000000004a007221 */ /* 0x000fe20000010000 */
[----:B------:R1:W-:Y:S01]  /*10d80*/  STL [R1+0x18], R4 ;  /* 0x0000180401007387 */ /* 0x0003e20000100800 */
[----:B------:R-:W-:Y:S02]  /*10d90*/  IMAD.MOV.U32 R100, RZ, RZ, R72 ;  /* 0x000000ffff647224 */ /* 0x000fe400078e0048 */
[----:B------:R-:W-:Y:S01]  /*10da0*/  FADD.FTZ R0, R97, R0 ;  /* 0x0000000061007221 */ /* 0x000fe20000010000 */
[----:B------:R1:W-:Y:S04]  /*10db0*/  STL [R1+0x1c], R2 ;  /* 0x00001c0201007387 */ /* 0x0003e80000100800 */
[----:B------:R1:W-:Y:S01]  /*10dc0*/  STL [R1+0x20], R0 ;  /* 0x0000200001007387 */ /* 0x0003e20000100800 */
[----:B------:R-:W-:-:S05]  /*10dd0*/  @P0 BRA `(.L_x_291) ;  /* 0xffff8c5000000947 */ /* 0x000fca000383ffff */
.L_x_272:
[----:B------:R-:W2:Y:S01]  /*10de0*/  S2UR UR17, SR_CTAID.X ;  /* 0x00000000001179c3 */ /* 0x000ea20000002500 */
[----:B------:R-:W-:-:S02]  /*10df0*/  UISETP.NE.AND UP1, UPT, UR35, URZ, UPT ;  /* 0x0000003f2300728c */ /* 0x000fc4000bf25270 */
[----:B------:R-:W-:Y:S02]  /*10e00*/  ULDC.64 UR4, c[0x0][0x2c8] ;  /* 0x0000b20000047ab9 */ /* 0x000fe40000000a00 */
[----:B------:R-:W-:-:S06]  /*10e10*/  UISETP.NE.AND UP0, UPT, UR34, URZ, UPT ;  /* 0x0000003f2200728c */ /* 0x000fcc000bf05270 */
[----:B------:R-:W-:Y:S01]  /*10e20*/  PLOP3.LUT P0, PT, PT, PT, UP0, 0x40, 0x0 ;  /* 0x000000000000781c */ /* 0x000fe20003f0e808 */
[----:B--2---:R-:W-:-:S04]  /*10e30*/  ULEA UR17, UR17, 0x7f, 0x7 ;  /* 0x0000007f11117891 */ /* 0x004fc8000f8e383f */
[----:B------:R-:W-:Y:S02]  /*10e40*/  UIMAD.WIDE.U32 UR20, UR17, UR4, URZ ;  /* 0x00000004111472a5 */ /* 0x000fe4000f8e003f */
[----:B------:R-:W-:Y:S02]  /*10e50*/  UIADD3 UR4, UR8, 0x1, -UR15 ;  /* 0x0000000108047890 */ /* 0x000fe4000fffe80f */
[----:B------:R-:W-:-:S03]  /*10e60*/  UMOV UR18, UR17 ;  /* 0x0000001100127c82 */ /* 0x000fc60008000000 */
[----:B------:R-:W-:Y:S02]  /*10e70*/  @UP1 UMOV UR17, UR21 ;  /* 0x0000001500111c82 */ /* 0x000fe40008000000 */
[----:B------:R-:W-:-:S03]  /*10e80*/  @UP1 USHF.R.U32.HI UR18, URZ, UR5, UR17 ;  /* 0x000000053f121299 */ /* 0x000fc60008011611 */
[----:B------:R-:W-:Y:S02]  /*10e90*/  ULDC UR17, c[0x0][0x324] ;  /* 0x0000c90000117ab9 */ /* 0x000fe40000000800 */
[----:B------:R-:W-:-:S04]  /*10ea0*/  UIADD3 UR18, UR4, UR18, URZ ;  /* 0x0000001204127290 */ /* 0x000fc8000fffe03f */
[----:B------:R-:W-:Y:S01]  /*10eb0*/  UIADD3 UR17, UR18, -UR17, URZ ;  /* 0x8000001112117290 */ /* 0x000fe2000fffe03f */
[----:B------:R-:W-:Y:S05]  /*10ec0*/  @P0 BRA `(.L_x_292) ;  /* 0x0000018000000947 */ /* 0x000fea0003800000 */
[----:B------:R-:W-:-:S06]  /*10ed0*/  UISETP.GT.AND UP0, UPT, UR18, -0x1, UPT ;  /* 0xffffffff1200788c */ /* 0x000fcc000bf04270 */
[----:B------:R-:W-:-:S13]  /*10ee0*/  PLOP3.LUT P0, PT, PT, PT, UP0, 0x80, 0x0 ;  /* 0x000000000000781c */ /* 0x000fda0003f0f008 */
[----:B------:R-:W-:Y:S05]  /*10ef0*/  @P0 BRA `(.L_x_293) ;  /* 0x000000a000000947 */ /* 0x000fea0003800000 */
[----:B------:R-:W-:Y:S02]  /*10f00*/  UMOV UR5, 0x1 ;  /* 0x0000000100057882 */ /* 0x000fe40000000000 */
[----:B------:R-:W-:Y:S02]  /*10f10*/  ULDC UR4, c[0x0][0x32c] ;  /* 0x0000cb0000047ab9 */ /* 0x000fe40000000800 */
[----:B------:R-:W-:Y:S02]  /*10f20*/  UISETP.NE.AND UP0, UPT, UR5, UR4, UPT ;  /* 0x000000040500728c */ /* 0x000fe4000bf05270 */
[----:B------:R-:W-:Y:S02]  /*10f30*/  ULOP3.LUT UR18, URZ, UR18, URZ, 0x33, !UPT ;  /* 0x000000123f127292 */ /* 0x000fe4000f8e333f */
[----:B------:R-:W-:Y:S02]  /*10f40*/  ULDC.64 UR4, c[0x0][0x330] ;  /* 0x0000cc0000047ab9 */ /* 0x000fe40000000a00 */
[----:B------:R-:W-:-:S07]  /*10f50*/  UIMAD.WIDE.U32 UR20, UR18, UR4, URZ ;  /* 0x00000004121472a5 */ /* 0x000fce000f8e003f */
[----:B------:R-:W-:Y:S02]  /*10f60*/  @UP0 UMOV UR19, UR21 ;  /* 0x0000001500130c82 */ /* 0x000fe40008000000 */
[----:B------:R-:W-:-:S04]  /*10f70*/  @UP0 USHF.R.U32.HI UR18, URZ, UR5, UR19 ;  /* 0x000000053f120299 */ /* 0x000fc80008011613 */
[----:B------:R-:W-:Y:S01]  /*10f80*/  ULOP3.LUT UR18, URZ, UR18, URZ, 0x33, !UPT ;  /* 0x000000123f127292 */ /* 0x000fe2000f8e333f */
[----:B------:R-:W-:Y:S05]  /*10f90*/  BRA `(.L_x_294) ;  /* 0x0000007000007947 */ /* 0x000fea0003800000 */
.L_x_293:
[----:B------:R-:W-:Y:S02]  /*10fa0*/  UMOV UR5, 0x1 ;  /* 0x0000000100057882 */ /* 0x000fe40000000000 */
[----:B------:R-:W-:Y:S02]  /*10fb0*/  ULDC UR4, c[0x0][0x32c] ;  /* 0x0000cb0000047ab9 */ /* 0x000fe40000000800 */
[----:B------:R-:W-:-:S03]  /*10fc0*/  UISETP.NE.AND UP0, UPT, UR5, UR4, UPT ;  /* 0x000000040500728c */ /* 0x000fc6000bf05270 */
[----:B------:R-:W-:Y:S02]  /*10fd0*/  ULDC.64 UR4, c[0x0][0x330] ;  /* 0x0000cc0000047ab9 */ /* 0x000fe40000000a00 */
[----:B------:R-:W-:-:S07]  /*10fe0*/  UIMAD.WIDE.U32 UR20, UR18, UR4, URZ ;  /* 0x00000004121472a5 */ /* 0x000fce000f8e003f */
[----:B------:R-:W-:Y:S02]  /*10ff0*/  @UP0 UMOV UR19, UR21 ;  /* 0x0000001500130c82 */ /* 0x000fe40008000000 */
[----:B------:R-:W-:Y:S02]  /*11000*/  @UP0 USHF.R.U32.HI UR18, URZ, UR5, UR19 ;  /* 0x000000053f120299 */ /* 0x000fe40008011613 */
.L_x_294:
[----:B------:R-:W-:Y:S02]  /*11010*/  ULDC UR4, c[0x0][0x32c] ;  /* 0x0000cb0000047ab9 */ /* 0x000fe40000000800 */
[----:B------:R-:W-:-:S04]  /*11020*/  UIMAD UR4, UR18, UR4, URZ ;  /* 0x00000004120472a4 */ /* 0x000fc8000f8e023f */
[----:B------:R-:W-:-:S04]  /*11030*/  UISETP.LT.AND UP0, UPT, UR17, UR4, UPT ;  /* 0x000000041100728c */ /* 0x000fc8000bf01270 */
[----:B------:R-:W-:-:S04]  /*11040*/  USEL UR17, UR17, UR4, !UP0 ;  /* 0x0000000411117287 */ /* 0x000fc8000c000000 */
.L_x_292:
[----:B------:R-:W-:-:S04]  /*11050*/  UIADD3 UR17, UR17, 0x5f, URZ ;  /* 0x0000005f11117890 */ /* 0x000fc8000fffe03f */
[----:B------:R-:W-:-:S04]  /*11060*/  UIMAD.WIDE UR4, UR17, 0x2aaaaaab, URZ ;  /* 0x2aaaaaab110478a5 */ /* 0x000fc8000f8e023f */
        /* <DEDUP_REMOVED lines=9> */
[----:B-1----:R-:W-:Y:S01]  /*11100*/  IMAD.MOV.U32 R2, RZ, RZ, R72 ;  /* 0x000000ffff027224 */ /* 0x002fe200078e0048 */
[----:B------:R-:W-:Y:S02]  /*11110*/  MOV R101, R70 ;  /* 0x0000004600657202 */ /* 0x000fe40000000f00 */
.L_x_298:
[----:B------:R-:W-:Y:S04]  /*11120*/  DEPBAR.LE SB0, 0x0 ;  /* 0x000080000000791a */ /* 0x000fe80000000000 */
[----:B------:R-:W-:Y:S01]  /*11130*/  BAR.SYNC.DEFER_BLOCKING 0x0 ;  /* 0x0000000000007b1d */ /* 0x000fe20000010000 */
[----:B------:R-:W-:Y:S06]  /*11140*/  UISETP.GT.AND UP0, UPT, UR7, UR12, UPT ;  /* 0x0000000c0700728c */ /* 0x000fec000bf04270 */
[----:B------:R-:W-:Y:S01]  /*11150*/  PLOP3.LUT P0, PT, PT, PT, UP0, 0x80, 0x0 ;  /* 0x000000000000781c */ /* 0x000fe20003f0f008 */
        /* <DEDUP_REMOVED lines=61> */
.L_x_296:
        /* <DEDUP_REMOVED lines=311> */
[----:B------:R-:W-:Y:S01]  /*128a0*/  UISETP.NE.AND UP0, UPT, UR36, URZ, UPT ;  /* 0x0000003f2400728c */ /* 0x000fe2000bf05270 */
[----:B------:R-:W-:Y:S01]  /*128b0*/  IMAD.MOV.U32 R227, RZ, RZ, RZ ;  /* 0x000000ffffe37224 */ /* 0x000fe200078e00ff */
[----:B------:R-:W-:Y:S01]  /*128c0*/  UIMAD UR5, UR12, 0x60, UR14 ;  /* 0x000000600c0578a4 */ /* 0x000fe2000f8e020e */
[----:B-1----:R-:W3:Y:S03]  /*128d0*/  LDL R38, [R1+0x4] ;  /* 0x0000040001267983 */ /* 0x002ee60000100800 */
[----:B------:R-:W-:Y:S02]  /*128e0*/  PLOP3.LUT P1, PT, PT, PT, UP0, 0x80, 0x0 ;  /* 0x000000000000781c */ /* 0x000fe40003f2f008 */
[----:B------:R-:W-:Y:S01]  /*128f0*/  IMAD.U32 R3, RZ, RZ, UR5 ;  /* 0x00000005ff037e24 */ /* 0x000fe2000f8e00ff */
[----:B------:R-:W-:Y:S04]  /*12900*/  PLOP3.LUT P0, PT, PT, PT, UP0, 0x80, 0x0 ;  /* 0x000000000000781c */ /* 0x000fe80003f0f008 */
[----:B--2---:R-:W-:Y:S06]  /*12910*/  IADD3 R3, R3, -0x60, R12 ;  /* 0xffffffa003037810 */ /* 0x004fec0007ffe00c */
        /* <DEDUP_REMOVED lines=26> */
[----:B------:R-:W4:Y:S04]  /*12ac0*/  SHFL.IDX PT, R10, R3, 0x2, 0x181f ;  /* 0x00581f00030a7f89 */ /* 0x000f2800000e0000 */
        /* <DEDUP_REMOVED lines=9> */
[-C--:B----4-:R-:W-:Y:S03]  /*12b60*/  IADD3 R10, P5, R10, R226.reuse, RZ ;  /* 0x000000e20a0a7210 */ /* 0x090fe60007fbe0ff */
[----:B---3--:R2:W-:Y:S01]  /*12b70*/  LDGSTS.E.BYPASS.LTC128B.128 [R38+0x3100], [R4.64], !P4 ;  /* 0x0310000004267fae */ /* 0x0085e2000e101d72 */
        /* <DEDUP_REMOVED lines=15> */
.L_x_297:
[----:B-1234-:R-:W-:Y:S01]  /*12c70*/  FMNMX.FTZ R72, R168, R2, !PT ;  /* 0x00000002a8487209 */ /* 0x01efe20007810000 */
[----:B------:R-:W-:Y:S01]  /*12c80*/  LDSM.16.MT88.4 R52, [R210+0x100] ;  /* 0x00010000d234783b */ /* 0x000fe20000004200 */
[----:B------:R-:W-:Y:S01]  /*12c90*/  FMNMX.FTZ R0, R183, R101, !PT ;  /* 0x00000065b7007209 */ /* 0x000fe20007810000 */
[----:B------:R-:W-:Y:S01]  /*12ca0*/  UISETP.GT.AND UP0, UPT, UR12, UR4, UPT ;  /* 0x000000040c00728c */ /* 0x000fe2000bf04270 */
[----:B------:R-:W-:Y:S01]  /*12cb0*/  FMNMX.FTZ R72, R184, R72, !PT ;  /* 0x00000048b8487209 */ /* 0x000fe20007810000 */
[----:B------:R-:W-:Y:S01]  /*12cc0*/  UIADD3 UR12, UR12, -0x1, URZ ;  /* 0xffffffff0c0c7890 */ /* 0x000fe2000fffe03f */
        /* <DEDUP_REMOVED lines=88> */
[----:B------:R-:W2:Y:S01]  /*13250*/  SHFL.BFLY PT, R70, R0, 0x2, 0x1f ;  /* 0x0c401f0000467f89 */ /* 0x000ea200000e0000 */
[----:B------:R-:W-:Y:S02]  /*13260*/  FMNMX.FTZ R4, R237, R4, !PT ;  /* 0x00000004ed047209 */ /* 0x000fe40007810000 */
[----:B------:R-:W-:Y:S02]  /*13270*/  FMNMX.FTZ R3, R99, R3, !PT ;  /* 0x0000000363037209 */ /* 0x000fe40007810000 */
[----:B------:R-:W-:Y:S02]  /*13280*/  FMNMX.FTZ R4, R244, R4, !PT ;  /* 0x00000004f4047209 */ /* 0x000fe40007810000 */
[----:B------:R-:W-:Y:S01]  /*13290*/  MOV R93, R22 ;  /* 0x00000016005d7202 */ /* 0x000fe20000000f00 */
[----:B------:R-:W3:Y:S01]  /*132a0*/  SHFL.BFLY PT, R5, R3, 0x2, 0x1f ;  /* 0x0c401f0003057f89 */ /* 0x000ee200000e0000 */
[----:B------:R-:W-:Y:S02]  /*132b0*/  FMNMX.FTZ R4, R247, R4, !PT ;  /* 0x00000004f7047209 */ /* 0x000fe40007810000 */
[----:B------:R-:W-:Y:S02]  /*132c0*/  MOV R85, R36 ;  /* 0x0000002400557202 */ /* 0x000fe40000000f00 */
[----:B------:R-:W-:Y:S02]  /*132d0*/  FMNMX.FTZ R4, R250, R4, !PT ;  /* 0x00000004fa047209 */ /* 0x000fe40007810000 */
[----:B------:R-:W-:Y:S02]  /*132e0*/  MOV R88, R29 ;  /* 0x0000001d00587202 */ /* 0x000fe40000000f00 */
[----:B------:R-:W-:Y:S02]  /*132f0*/  FMNMX.FTZ R4, R93, R4, !PT ;  /* 0x000000045d047209 */ /* 0x000fe40007810000 */
[----:B------:R-:W-:Y:S02]  /*13300*/  MOV R84, R37 ;  /* 0x0000002500547202 */ /* 0x000fe40000000f00 */
[----:B------:R-:W-:Y:S01]  /*13310*/  FMNMX.FTZ R4, R85, R4, !PT ;  /* 0x0000000455047209 */ /* 0x000fe20007810000 */
[----:B------:R-:W-:Y:S01]  /*13320*/  LDSM.16.MT88.4 R36, [R212+0x100] ;  /* 0x00010000d424783b */ /* 0x000fe20000004200 */
[----:B------:R-:W-:Y:S02]  /*13330*/  PLOP3.LUT P0, PT, PT, PT, UP0, 0x80, 0x0 ;  /* 0x000000000000781c */ /* 0x000fe40003f0f008 */
[----:B-1----:R-:W-:Y:S02]  /*13340*/  FMNMX.FTZ R72, R72, R6, !PT ;  /* 0x0000000648487209 */ /* 0x002fe40007810000 */
[----:B--2---:R-:W-:Y:S02]  /*13350*/  FMNMX.FTZ R70, R0, R70, !PT ;  /* 0x0000004600467209 */ /* 0x004fe40007810000 */
[----:B------:R-:W-:Y:S01]  /*13360*/  FMNMX.FTZ R0, R88, R4, !PT ;  /* 0x0000000458007209 */ /* 0x000fe20007810000 */
[----:B------:R-:W1:Y:S01]  /*13370*/  SHFL.BFLY PT, R6, R72, 0x1, 0x1f ;  /* 0x0c201f0048067f89 */ /* 0x000e6200000e0000 */
[----:B---3--:R-:W-:Y:S02]  /*13380*/  FMNMX.FTZ R3, R3, R5, !PT ;  /* 0x0000000503037209 */ /* 0x008fe40007810000 */
[----:B------:R-:W-:Y:S04]  /*13390*/  FMNMX.FTZ R0, R57, R0, !PT ;  /* 0x0000000039007209 */ /* 0x000fe80007810000 */
[----:B------:R-:W-:Y:S01]  /*133a0*/  FMNMX.FTZ R4, R84, R0, !PT ;  /* 0x0000000054047209 */ /* 0x000fe20007810000 */
[----:B------:R-:W2:Y:S03]  /*133b0*/  SHFL.BFLY PT, R71, R3, 0x1, 0x1f ;  /* 0x0c201f0003477f89 */ /* 0x000ea600000e0000 */
[----:B------:R-:W-:Y:S05]  /*133c0*/  FMNMX.FTZ R4, R178, R4, !PT ;  /* 0x00000004b2047209 */ /* 0x000fea0007810000 */
[----:B------:R-:W3:Y:S01]  /*133d0*/  SHFL.BFLY PT, R5, R70, 0x1, 0x1f ;  /* 0x0c201f0046057f89 */ /* 0x000ee200000e0000 */
[----:B-1----:R-:W-:Y:S05]  /*133e0*/  FMNMX.FTZ R72, R72, R6, !PT ;  /* 0x0000000648487209 */ /* 0x002fea0007810000 */
[C---:B------:R-:W-:Y:S02]  /*133f0*/  FADD.FTZ R0, -R72.reuse, R2 ;  /* 0x0000000248007221 */ /* 0x040fe40000010100 */
[----:B------:R-:W-:Y:S02]  /*13400*/  FMUL.FTZ R96, R72, c[0x0][0x2d0] ;  /* 0x0000b40048607a20 */ /* 0x000fe40000410000 */
[----:B------:R-:W-:Y:S01]  /*13410*/  FMUL.FTZ R2, R0, c[0x0][0x2d0] ;  /* 0x0000b40000027a20 */ /* 0x000fe20000410000 */
[----:B--2---:R-:W-:Y:S02]  /*13420*/  FMNMX.FTZ R71, R3, R71, !PT ;  /* 0x0000004703477209 */ /* 0x004fe40007810000 */
[----:B------:R-:W-:Y:S01]  /*13430*/  FMNMX.FTZ R0, R179, R4, !PT ;  /* 0x00000004b3007209 */ /* 0x000fe20007810000 */
[----:B------:R1:W2:Y:S01]  /*13440*/  MUFU.EX2 R73, R2 ;  /* 0x0000000200497308 */ /* 0x0002a20000000800 */
[--C-:B------:R-:W-:Y:S02]  /*13450*/  FFMA.FTZ R4, R168, c[0x0][0x2d0], -R96.reuse ;  /* 0x0000b400a8047a23 */ /* 0x100fe40000010860 */
[----:B------:R-:W-:Y:S01]  /*13460*/  FMNMX.FTZ R0, R74, R0, !PT ;  /* 0x000000004a007209 */ /* 0x000fe20007810000 */
[----:B------:R-:W-:Y:S01]  /*13470*/  FMUL.FTZ R97, R71, c[0x0][0x2d0] ;  /* 0x0000b40047617a20 */ /* 0x000fe20000410000 */
[----:B---3--:R-:W-:Y:S01]  /*13480*/  FMNMX.FTZ R70, R70, R5, !PT ;  /* 0x0000000546467209 */ /* 0x008fe20007810000 */
[----:B------:R-:W-:Y:S01]  /*13490*/  FFMA.FTZ R5, R20, c[0x0][0x2d0], -R96 ;  /* 0x0000b40014057a23 */ /* 0x000fe20000010860 */
[----:B------:R-:W-:Y:S03]  /*134a0*/  FMNMX.FTZ R0, R75, R0, !PT ;  /* 0x000000004b007209 */ /* 0x000fe60007810000 */
[----:B------:R2:W-:Y:S01]  /*134b0*/  MUFU.EX2 R40, R5 ;  /* 0x0000000500287308 */ /* 0x0005e20000000800 */
[----:B------:R-:W-:Y:S01]  /*134c0*/  FMUL.FTZ R98, R70, c[0x0][0x2d0] ;  /* 0x0000b40046627a20 */ /* 0x000fe20000410000 */
[----:B------:R-:W3:Y:S01]  /*134d0*/  SHFL.BFLY PT, R3, R0, 0x2, 0x1f ;  /* 0x0c401f0000037f89 */ /* 0x000ee200000e0000 */
[----:B-1----:R-:W-:Y:S07]  /*134e0*/  FADD.FTZ R2, -R71, R100 ;  /* 0x0000006447027221 */ /* 0x002fee0000010100 */
[----:B------:R-:W-:Y:S01]  /*134f0*/  MUFU.EX2 R100, R4 ;  /* 0x0000000400647308 */ /* 0x000fe20000000800 */
[----:B------:R-:W-:Y:S02]  /*13500*/  FMUL.FTZ R2, R2, c[0x0][0x2d0] ;  /* 0x0000b40002027a20 */ /* 0x000fe40000410000 */
[----:B--2---:R-:W-:Y:S07]  /*13510*/  FMUL.FTZ R5, R73, R105 ;  /* 0x0000006949057220 */ /* 0x004fee0000410000 */
[----:B------:R1:W-:Y:S01]  /*13520*/  MUFU.EX2 R69, R2 ;  /* 0x0000000200457308 */ /* 0x0003e20000000800 */
[----:B---3--:R-:W-:Y:S01]  /*13530*/  FMNMX.FTZ R0, R0, R3, !PT ;  /* 0x0000000300007209 */ /* 0x008fe20007810000 */
[--C-:B------:R-:W-:Y:S02]  /*13540*/  FFMA.FTZ R3, R17, c[0x0][0x2d0], -R96.reuse ;  /* 0x0000b40011037a23 */ /* 0x100fe40000010860 */
[----:B------:R-:W-:Y:S01]  /*13550*/  FMUL.FTZ R17, R73, R117 ;  /* 0x0000007549117220 */ /* 0x000fe20000410000 */
[----:B------:R-:W-:Y:S05]  /*13560*/  MOV R117, R88 ;  /* 0x0000005800757202 */ /* 0x000fea0000000f00 */
[----:B------:R2:W3:Y:S01]  /*13570*/  MUFU.EX2 R11, R3 ;  /* 0x00000003000b7308 */ /* 0x0004e20000000800 */
[----:B-1----:R-:W-:Y:S04]  /*13580*/  FADD.FTZ R2, -R70, R101 ;  /* 0x0000006546027221 */ /* 0x002fe80000010100 */
[----:B------:R-:W-:Y:S05]  /*13590*/  FMUL.FTZ R2, R2, c[0x0][0x2d0] ;  /* 0x0000b40002027a20 */ /* 0x000fea0000410000 */
[----:B------:R1:W4:Y:S01]  /*135a0*/  MUFU.EX2 R68, R2 ;  /* 0x0000000200447308 */ /* 0x0003220000000800 */
[--C-:B--2---:R-:W-:Y:S01]  /*135b0*/  FFMA.FTZ R3, R169, c[0x0][0x2d0], -R97.reuse ;  /* 0x0000b400a9037a23 */ /* 0x104fe20000010861 */
[----:B------:R-:W-:Y:S02]  /*135c0*/  MOV R169, R87 ;  /* 0x0000005700a97202 */ /* 0x000fe40000000f00 */
[----:B---3--:R-:W-:Y:S06]  /*135d0*/  MOV R105, R11 ;  /* 0x0000000b00697202 */ /* 0x008fec0000000f00 */
[----:B------:R2:W-:Y:S01]  /*135e0*/  MUFU.EX2 R7, R3 ;  /* 0x0000000300077308 */ /* 0x0005e20000000800 */
[--C-:B-1----:R-:W-:Y:S02]  /*135f0*/  FFMA.FTZ R2, R184, c[0x0][0x2d0], -R96.reuse ;  /* 0x0000b400b8027a23 */ /* 0x102fe40000010860 */
[C---:B----4-:R-:W-:Y:S07]  /*13600*/  FMUL.FTZ R29, R68.reuse, R129 ;  /* 0x00000081441d7220 */ /* 0x050fee0000410000 */
[----:B------:R1:W3:Y:S01]  /*13610*/  MUFU.EX2 R59, R2 ;  /* 0x00000002003b7308 */ /* 0x0002e20000000800 */
[----:B------:R-:W-:Y:S02]  /*13620*/  FMUL.FTZ R45, R68, R145 ;  /* 0x00000091442d7220 */ /* 0x000fe40000410000 */
[--C-:B--2---:R-:W-:Y:S07]  /*13630*/  FFMA.FTZ R3, R185, c[0x0][0x2d0], -R97.reuse ;  /* 0x0000b400b9037a23 */ /* 0x104fee0000010861 */
[----:B------:R2:W-:Y:S01]  /*13640*/  MUFU.EX2 R58, R3 ;  /* 0x00000003003a7308 */ /* 0x0005e20000000800 */
[----:B-1----:R-:W-:Y:S01]  /*13650*/  FFMA.FTZ R2, R16, c[0x0][0x2d0], -R96 ;  /* 0x0000b40010027a23 */ /* 0x002fe20000010860 */
[----:B---3--:R-:W-:Y:S01]  /*13660*/  F2FP.BF16.PACK_AB R76, R59, R100 ;  /* 0x000000643b4c723e */ /* 0x008fe200000010ff */
[--C-:B------:R-:W-:Y:S07]  /*13670*/  FFMA.FTZ R16, R35, c[0x0][0x2d0], -R97.reuse ;  /* 0x0000b40023107a23 */ /* 0x100fee0000010861 */
[----:B------:R1:W3:Y:S01]  /*13680*/  MUFU.EX2 R8, R2 ;  /* 0x0000000200087308 */ /* 0x0002e20000000800 */
[C---:B------:R-:W-:Y:S02]  /*13690*/  FMUL.FTZ R35, R69.reuse, R135 ;  /* 0x0000008745237220 */ /* 0x040fe40000410000 */
[--C-:B--2---:R-:W-:Y:S02]  /*136a0*/  FFMA.FTZ R3, R18, c[0x0][0x2d0], -R97.reuse ;  /* 0x0000b40012037a23 */ /* 0x104fe40000010861 */
[----:B------:R-:W-:Y:S01]  /*136b0*/  FMUL.FTZ R18, R69, R118 ;  /* 0x0000007645127220 */ /* 0x000fe20000410000 */
[----:B------:R-:W-:Y:S04]  /*136c0*/  MOV R118, R92 ;  /* 0x0000005c00767202 */ /* 0x000fe80000000f00 */
[----:B------:R-:W-:Y:S01]  /*136d0*/  MUFU.EX2 R61, R3 ;  /* 0x00000003003d7308 */ /* 0x000fe20000000800 */
[--C-:B------:R-:W-:Y:S09]  /*136e0*/  FFMA.FTZ R92, R199, c[0x0][0x2d0], -R97.reuse ;  /* 0x0000b400c75c7a23 */ /* 0x100ff20000010861 */
[----:B------:R2:W-:Y:S01]  /*136f0*/  MUFU.EX2 R95, R16 ;  /* 0x00000010005f7308 */ /* 0x0005e20000000800 */
[----:B-1----:R-:W1:Y:S01]  /*13700*/  SHFL.BFLY PT, R2, R0, 0x1, 0x1f ;  /* 0x0c201f0000027f89 */ /* 0x002e6200000e0000 */
[----:B---3--:R-:W-:Y:S04]  /*13710*/  MOV R185, R8 ;  /* 0x0000000800b97202 */ /* 0x008fe80000000f00 */
[----:B------:R-:W-:Y:S01]  /*13720*/  F2FP.BF16.PACK_AB R78, R105, R185 ;  /* 0x000000b9694e723e */ /* 0x000fe200000010ff */
[----:B--2---:R-:W-:Y:S01]  /*13730*/  FMUL.FTZ R16, R73, R116 ;  /* 0x0000007449107220 */ /* 0x004fe20000410000 */
[----:B------:R-:W-:Y:S02]  /*13740*/  MOV R116, R85 ;  /* 0x0000005500747202 */ /* 0x000fe40000000f00 */
[----:B-1----:R-:W-:Y:S01]  /*13750*/  FMNMX.FTZ R3, R2, R0, !PT ;  /* 0x0000000002037209 */ /* 0x002fe20007810000 */
[----:B------:R-:W-:Y:S01]  /*13760*/  FFMA.FTZ R2, R183, c[0x0][0x2d0], -R98 ;  /* 0x0000b400b7027a23 */ /* 0x000fe20000010862 */
[----:B------:R-:W-:Y:S01]  /*13770*/  MOV R183, R56 ;  /* 0x0000003800b77202 */ /* 0x000fe20000000f00 */
[--C-:B------:R-:W-:Y:S02]  /*13780*/  FFMA.FTZ R0, R19, c[0x0][0x2d0], -R97.reuse ;  /* 0x0000b40013007a23 */ /* 0x100fe40000010861 */
[----:B------:R1:W2:Y:S01]  /*13790*/  MUFU.EX2 R13, R2 ;  /* 0x00000002000d7308 */ /* 0x0002a20000000800 */
[----:B------:R-:W-:Y:S01]  /*137a0*/  FMUL.FTZ R19, R69, R119 ;  /* 0x0000007745137220 */ /* 0x000fe20000410000 */
[----:B------:R-:W-:Y:S01]  /*137b0*/  MOV R119, R93 ;  /* 0x0000005d00777202 */ /* 0x000fe20000000f00 */
[----:B------:R-:W-:Y:S07]  /*137c0*/  FFMA.FTZ R56, R193, c[0x0][0x2d0], -R96 ;  /* 0x0000b400c1387a23 */ /* 0x000fee0000010860 */
[----:B------:R3:W-:Y:S01]  /*137d0*/  MUFU.EX2 R6, R0 ;  /* 0x0000000000067308 */ /* 0x0007e20000000800 */
[----:B-1----:R-:W-:Y:S01]  /*137e0*/  FFMA.FTZ R2, R186, c[0x0][0x2d0], -R98 ;  /* 0x0000b400ba027a23 */ /* 0x002fe20000010862 */
[----:B------:R-:W-:Y:S01]  /*137f0*/  MOV R186, R7 ;  /* 0x0000000700ba7202 */ /* 0x000fe20000000f00 */
[--C-:B------:R-:W-:Y:S01]  /*13800*/  FFMA.FTZ R7, R103, c[0x0][0x2d0], -R97.reuse ;  /* 0x0000b40067077a23 */ /* 0x100fe20000010861 */
[----:B--2---:R-:W-:Y:S06]  /*13810*/  MOV R103, R13 ;  /* 0x0000000d00677202 */ /* 0x004fec0000000f00 */
[----:B------:R1:W2:Y:S01]  /*13820*/  MUFU.EX2 R184, R2 ;  /* 0x0000000200b87308 */ /* 0x0002a20000000800 */
[----:B------:R-:W-:Y:S01]  /*13830*/  F2FP.BF16.PACK_AB R77, R58, R186 ;  /* 0x000000ba3a4d723e */ /* 0x000fe200000010ff */
[----:B------:R-:W-:Y:S02]  /*13840*/  FMUL.FTZ R13, R68, R113 ;  /* 0x00000071440d7220 */ /* 0x000fe40000410000 */
[----:B---3--:R-:W-:Y:S06]  /*13850*/  FADD.FTZ R0, -R3, R102 ;  /* 0x0000006603007221 */ /* 0x008fec0000010100 */
[----:B------:R3:W-:Y:S01]  /*13860*/  MUFU.EX2 R168, R7 ;  /* 0x0000000700a87308 */ /* 0x0007e20000000800 */
[----:B------:R-:W-:Y:S09]  /*13870*/  FMUL.FTZ R0, R0, c[0x0][0x2d0] ;  /* 0x0000b40000007a20 */ /* 0x000ff20000410000 */
[----:B------:R-:W4:Y:S01]  /*13880*/  MUFU.EX2 R0, R0 ;  /* 0x0000000000007308 */ /* 0x000f220000000800 */
[--C-:B-1----:R-:W-:Y:S01]  /*13890*/  FFMA.FTZ R2, R180, c[0x0][0x2d0], -R98.reuse ;  /* 0x0000b400b4027a23 */ /* 0x102fe20000010862 */
[----:B--2---:R-:W-:Y:S08]  /*138a0*/  F2FP.BF16.PACK_AB R64, R184, R103 ;  /* 0x00000067b840723e */ /* 0x004ff000000010ff */
[----:B------:R1:W2:Y:S01]  /*138b0*/  MUFU.EX2 R8, R2 ;  /* 0x0000000200087308 */ /* 0x0002a20000000800 */
[----:B---3--:R-:W-:Y:S02]  /*138c0*/  FMUL.FTZ R7, R69, R107 ;  /* 0x0000006b45077220 */ /* 0x008fe40000410000 */
[C---:B----4-:R-:W-:Y:S02]  /*138d0*/  FMUL.FTZ R11, R0.reuse, R111 ;  /* 0x0000006f000b7220 */ /* 0x050fe40000410000 */
[C---:B------:R-:W-:Y:S01]  /*138e0*/  FMUL.FTZ R14, R0.reuse, R114 ;  /* 0x00000072000e7220 */ /* 0x040fe20000410000 */
[----:B------:R-:W-:Y:S01]  /*138f0*/  MOV R114, R60 ;  /* 0x0000003c00727202 */ /* 0x000fe20000000f00 */
[C---:B------:R-:W-:Y:S01]  /*13900*/  FMUL.FTZ R26, R0.reuse, R126 ;  /* 0x0000007e001a7220 */ /* 0x040fe20000410000 */
[----:B------:R-:W-:Y:S01]  /*13910*/  MOV R126, R95 ;  /* 0x0000005f007e7202 */ /* 0x000fe20000000f00 */
[C---:B------:R-:W-:Y:S02]  /*13920*/  FMUL.FTZ R27, R0.reuse, R127 ;  /* 0x0000007f001b7220 */ /* 0x040fe40000410000 */
[----:B------:R-:W-:Y:S02]  /*13930*/  FMUL.FTZ R42, R0, R142 ;  /* 0x0000008e002a7220 */ /* 0x000fe40000410000 */
[----:B-1----:R-:W-:Y:S01]  /*13940*/  FFMA.FTZ R2, R170, c[0x0][0x2d0], -R98 ;  /* 0x0000b400aa027a23 */ /* 0x002fe20000010862 */
[----:B------:R-:W-:Y:S01]  /*13950*/  MOV R170, R86 ;  /* 0x0000005600aa7202 */ /* 0x000fe20000000f00 */
[----:B------:R-:W-:Y:S01]  /*13960*/  FMUL.FTZ R46, R0, R146 ;  /* 0x00000092002e7220 */ /* 0x000fe20000410000 */
[----:B--2---:R-:W-:Y:S01]  /*13970*/  MOV R107, R8 ;  /* 0x00000008006b7202 */ /* 0x004fe20000000f00 */
[----:B------:R1:W2:Y:S01]  /*13980*/  MUFU.EX2 R9, R2 ;  /* 0x0000000200097308 */ /* 0x0002a20000000800 */
[----:B------:R-:W-:Y:S02]  /*13990*/  FMUL.FTZ R8, R68, R108 ;  /* 0x0000006c44087220 */ /* 0x000fe40000410000 */
[C---:B------:R-:W-:Y:S02]  /*139a0*/  FMUL.FTZ R43, R0.reuse, R143 ;  /* 0x0000008f002b7220 */ /* 0x040fe40000410000 */
[----:B------:R-:W-:Y:S02]  /*139b0*/  FMUL.FTZ R47, R0, R147 ;  /* 0x00000093002f7220 */ /* 0x000fe40000410000 */
[--C-:B------:R-:W-:Y:S02]  /*139c0*/  FFMA.FTZ R60, R198, c[0x0][0x2d0], -R97.reuse ;  /* 0x0000b400c63c7a23 */ /* 0x100fe40000010861 */
[----:B-1----:R-:W-:Y:S01]  /*139d0*/  FMUL.FTZ R2, R3, c[0x0][0x2d0] ;  /* 0x0000b40003027a20 */ /* 0x002fe20000410000 */
[----:B--2---:R-:W-:Y:S01]  /*139e0*/  MOV R108, R9 ;  /* 0x00000009006c7202 */ /* 0x004fe20000000f00 */
[----:B------:R-:W-:Y:S02]  /*139f0*/  FMUL.FTZ R9, R68, R109 ;  /* 0x0000006d44097220 */ /* 0x000fe40000410000 */
[--C-:B------:R-:W-:Y:S01]  /*13a00*/  FFMA.FTZ R4, R181, c[0x0][0x2d0], -R2.reuse ;  /* 0x0000b400b5047a23 */ /* 0x100fe20000010802 */
[----:B------:R-:W-:Y:S01]  /*13a10*/  MOV R181, R91 ;  /* 0x0000005b00b57202 */ /* 0x000fe20000000f00 */
[--C-:B------:R-:W-:Y:S01]  /*13a20*/  FFMA.FTZ R28, R188, c[0x0][0x2d0], -R2.reuse ;  /* 0x0000b400bc1c7a23 */ /* 0x100fe20000010802 */
[----:B------:R-:W-:Y:S01]  /*13a30*/  F2FP.BF16.PACK_AB R66, R108, R107 ;  /* 0x0000006b6c42723e */ /* 0x000fe200000010ff */
[----:B------:R1:W-:Y:S01]  /*13a40*/  MUFU.EX2 R102, R4 ;  /* 0x0000000400667308 */ /* 0x0003e20000000800 */
[--C-:B------:R-:W-:Y:S02]  /*13a50*/  FFMA.FTZ R44, R194, c[0x0][0x2d0], -R2.reuse ;  /* 0x0000b400c22c7a23 */ /* 0x100fe40000010802 */
[--C-:B------:R-:W-:Y:S02]  /*13a60*/  FFMA.FTZ R48, R196, c[0x0][0x2d0], -R2.reuse ;  /* 0x0000b400c4307a23 */ /* 0x100fe40000010802 */
[--C-:B------:R-:W-:Y:S05]  /*13a70*/  FFMA.FTZ R74, R74, c[0x0][0x2d0], -R2.reuse ;  /* 0x0000b4004a4a7a23 */ /* 0x100fea0000010802 */
[----:B------:R2:W-:Y:S10]  /*13a80*/  MUFU.EX2 R50, R44 ;  /* 0x0000002c00327308 */ /* 0x0005f40000000800 */
[----:B------:R3:W-:Y:S01]  /*13a90*/  MUFU.EX2 R113, R48 ;  /* 0x0000003000717308 */ /* 0x0007e20000000800 */
[--C-:B-1----:R-:W-:Y:S01]  /*13aa0*/  FFMA.FTZ R4, R187, c[0x0][0x2d0], -R2.reuse ;  /* 0x0000b400bb047a23 */ /* 0x102fe20000010802 */
[----:B------:R-:W-:Y:S01]  /*13ab0*/  MOV R187, R57 ;  /* 0x0000003900bb7202 */ /* 0x000fe20000000f00 */
[C---:B------:R-:W-:Y:S07]  /*13ac0*/  FMUL.FTZ R57, R68.reuse, R157 ;  /* 0x0000009d44397220 */ /* 0x040fee0000410000 */
[----:B------:R1:W4:Y:S01]  /*13ad0*/  MUFU.EX2 R12, R4 ;  /* 0x00000004000c7308 */ /* 0x0003220000000800 */
[----:B--2---:R-:W-:Y:S02]  /*13ae0*/  FMUL.FTZ R44, R68, R144 ;  /* 0x00000090442c7220 */ /* 0x004fe40000410000 */
[----:B---3--:R-:W-:Y:S02]  /*13af0*/  FMUL.FTZ R48, R73, R148 ;  /* 0x0000009449307220 */ /* 0x008fe40000410000 */
[--C-:B-1----:R-:W-:Y:S01]  /*13b00*/  FFMA.FTZ R4, R182, c[0x0][0x2d0], -R2.reuse ;  /* 0x0000b400b6047a23 */ /* 0x102fe20000010802 */
[----:B------:R-:W-:Y:S02]  /*13b10*/  MOV R182, R90 ;  /* 0x0000005a00b67202 */ /* 0x000fe40000000f00 */
[----:B----4-:R-:W-:Y:S02]  /*13b20*/  MOV R111, R12 ;  /* 0x0000000c006f7202 */ /* 0x010fe40000000f00 */
[----:B------:R1:W-:Y:S01]  /*13b30*/  MUFU.EX2 R10, R4 ;  /* 0x00000004000a7308 */ /* 0x0003e20000000800 */
[--C-:B------:R-:W-:Y:S01]  /*13b40*/  FFMA.FTZ R12, R34, c[0x0][0x2d0], -R97.reuse ;  /* 0x0000b400220c7a23 */ /* 0x100fe20000010861 */
[----:B------:R-:W-:Y:S01]  /*13b50*/  F2FP.BF16.PACK_AB R65, R111, R102 ;  /* 0x000000666f41723e */ /* 0x000fe200000010ff */
[----:B------:R-:W-:Y:S07]  /*13b60*/  FMUL.FTZ R34, R69, R134 ;  /* 0x0000008645227220 */ /* 0x000fee0000410000 */
[----:B------:R2:W-:Y:S10]  /*13b70*/  MUFU.EX2 R109, R12 ;  /* 0x0000000c006d7308 */ /* 0x0005f40000000800 */
[----:B------:R-:W-:Y:S01]  /*13b80*/  MUFU.EX2 R134, R92 ;  /* 0x0000005c00867308 */ /* 0x000fe20000000800 */
[----:B-1----:R-:W-:Y:S01]  /*13b90*/  FFMA.FTZ R4, R171, c[0x0][0x2d0], -R2 ;  /* 0x0000b400ab047a23 */ /* 0x002fe20000010802 */
[----:B------:R-:W-:Y:S02]  /*13ba0*/  MOV R171, R84 ;  /* 0x0000005400ab7202 */ /* 0x000fe40000000f00 */
[----:B------:R-:W-:Y:S06]  /*13bb0*/  LDSM.16.MT88.4 R84, [R209+0x900] ;  /* 0x00090000d154783b */ /* 0x000fec0000004200 */
[----:B------:R1:W-:Y:S01]  /*13bc0*/  MUFU.EX2 R180, R4 ;  /* 0x0000000400b47308 */ /* 0x0003e20000000800 */
[----:B--2---:R-:W-:Y:S01]  /*13bd0*/  FMUL.FTZ R12, R68, R112 ;  /* 0x00000070440c7220 */ /* 0x004fe20000410000 */
[----:B------:R-:W-:Y:S01]  /*13be0*/  MOV R112, R59 ;  /* 0x0000003b00707202 */ /* 0x000fe20000000f00 */
[C---:B------:R-:W-:Y:S02]  /*13bf0*/  FMUL.FTZ R59, R0.reuse, R159 ;  /* 0x0000009f003b7220 */ /* 0x040fe40000410000 */
[--C-:B-1----:R-:W-:Y:S02]  /*13c00*/  FFMA.FTZ R4, R21, c[0x0][0x2d0], -R96.reuse ;  /* 0x0000b40015047a23 */ /* 0x102fe40000010860 */
[----:B------:R-:W1:Y:S03]  /*13c10*/  LDSM.16.MT88.4 R20, [R209+0x100] ;  /* 0x00010000d114783b */ /* 0x000e660000004200 */
[----:B------:R2:W-:Y:S02]  /*13c20*/  MUFU.EX2 R41, R4 ;  /* 0x0000000400297308 */ /* 0x0005e40000000800 */
[--C-:B--2---:R-:W-:Y:S02]  /*13c30*/  FFMA.FTZ R4, R15, c[0x0][0x2d0], -R97.reuse ;  /* 0x0000b4000f047a23 */ /* 0x104fe40000010861 */
[C---:B------:R-:W-:Y:S01]  /*13c40*/  FMUL.FTZ R15, R0.reuse, R115 ;  /* 0x00000073000f7220 */ /* 0x040fe20000410000 */
[----:B------:R-:W-:Y:S05]  /*13c50*/  MOV R115, R62 ;  /* 0x0000003e00737202 */ /* 0x000fea0000000f00 */
[----:B------:R2:W-:Y:S01]  /*13c60*/  MUFU.EX2 R31, R4 ;  /* 0x00000004001f7308 */ /* 0x0005e20000000800 */
[----:B------:R-:W-:Y:S02]  /*13c70*/  FMUL.FTZ R62, R0, R162 ;  /* 0x000000a2003e7220 */ /* 0x000fe40000410000 */
[----:B--2---:R-:W-:Y:S02]  /*13c80*/  FFMA.FTZ R4, R32, c[0x0][0x2d0], -R96 ;  /* 0x0000b40020047a23 */ /* 0x004fe40000010860 */
[----:B------:R-:W-:Y:S05]  /*13c90*/  FFMA.FTZ R32, R189, c[0x0][0x2d0], -R2 ;  /* 0x0000b400bd207a23 */ /* 0x000fea0000010802 */
[----:B------:R2:W3:Y:S02]  /*13ca0*/  MUFU.EX2 R94, R4 ;  /* 0x00000004005e7308 */ /* 0x0004e40000000800 */
[----:B--2---:R-:W-:Y:S01]  /*13cb0*/  FFMA.FTZ R4, R33, c[0x0][0x2d0], -R96 ;  /* 0x0000b40021047a23 */ /* 0x004fe20000010860 */
[----:B---3--:R-:W-:Y:S01]  /*13cc0*/  MOV R127, R94 ;  /* 0x0000005e007f7202 */ /* 0x008fe20000000f00 */
[C---:B------:R-:W-:Y:S01]  /*13cd0*/  FMUL.FTZ R33, R73.reuse, R133 ;  /* 0x0000008549217220 */ /* 0x040fe20000410000 */
[----:B------:R-:W-:Y:S05]  /*13ce0*/  LDSM.16.MT88.4 R92, [R210+0x900] ;  /* 0x00090000d25c783b */ /* 0x000fea0000004200 */
[----:B------:R2:W3:Y:S02]  /*13cf0*/  MUFU.EX2 R49, R4 ;  /* 0x0000000400317308 */ /* 0x0004e40000000800 */
[----:B--2---:R-:W-:Y:S01]  /*13d00*/  FMUL.FTZ R4, R73, R104 ;  /* 0x0000006849047220 */ /* 0x004fe20000410000 */
[----:B------:R-:W-:Y:S01]  /*13d10*/  MOV R104, R6 ;  /* 0x0000000600687202 */ /* 0x000fe20000000f00 */
[----:B------:R-:W-:Y:S01]  /*13d20*/  FMUL.FTZ R6, R69, R106 ;  /* 0x0000006a45067220 */ /* 0x000fe20000410000 */
[----:B------:R-:W-:Y:S01]  /*13d30*/  MOV R106, R10 ;  /* 0x0000000a006a7202 */ /* 0x000fe20000000f00 */
[----:B------:R-:W-:Y:S01]  /*13d40*/  FMUL.FTZ R10, R0, R110 ;  /* 0x0000006e000a7220 */ /* 0x000fe20000410000 */
[----:B------:R-:W-:Y:S02]  /*13d50*/  F2FP.BF16.PACK_AB R79, R104, R61 ;  /* 0x0000003d684f723e */ /* 0x000fe400000010ff */
[----:B---3--:R-:W-:Y:S01]  /*13d60*/  MOV R148, R49 ;  /* 0x0000003100947202 */ /* 0x008fe20000000f00 */
[----:B------:R-:W-:Y:S01]  /*13d70*/  FMUL.FTZ R49, R73, R149 ;  /* 0x0000009549317220 */ /* 0x000fe20000410000 */
[----:B------:R-:W-:Y:S01]  /*13d80*/  MOV R149, R50 ;  /* 0x0000003200957202 */ /* 0x000fe20000000f00 */
[----:B------:R-:W-:Y:S01]  /*13d90*/  FMUL.FTZ R50, R69, R150 ;  /* 0x0000009645327220 */ /* 0x000fe20000410000 */
[----:B------:R-:W-:Y:S01]  /*13da0*/  F2FP.BF16.PACK_AB R67, R180, R106 ;  /* 0x0000006ab443723e */ /* 0x000fe200000010ff */
[-C--:B-1----:R-:W-:Y:S05]  /*13db0*/  HMMA.16816.F32.BF16 R4, R76, R20.reuse, R4 ;  /* 0x000000144c04723c */ /* 0x082fea0000041804 */
[----:B------:R-:W-:Y:S01]  /*13dc0*/  MOV R110, R58 ;  /* 0x0000003a006e7202 */ /* 0x000fe20000000f00 */
[----:B------:R-:W-:Y:S02]  /*13dd0*/  FMUL.FTZ R58, R0, R158 ;  /* 0x0000009e003a7220 */ /* 0x000fe40000410000 */
[C---:B------:R-:W-:Y:S07]  /*13de0*/  HMMA.16816.F32.BF16 R8, R64.reuse, R20, R8 ;  /* 0x000000144008723c */ /* 0x040fee0000041808 */
[----:B------:R-:W-:Y:S01]  /*13df0*/  FMUL.FTZ R21, R73, R121 ;  /* 0x0000007949157220 */ /* 0x000fe20000410000 */
[-C--:B------:R-:W-:Y:S04]  /*13e00*/  HMMA.16816.F32.BF16 R12, R64, R22.reuse, R12 ;  /* 0x00000016400c723c */ /* 0x080fe8000004180c */
[--C-:B------:R-:W-:Y:S01]  /*13e10*/  FFMA.FTZ R20, R24, c[0x0][0x2d0], -R98.reuse ;  /* 0x0000b40018147a23 */ /* 0x100fe20000010862 */
[----:B------:R-:W-:Y:S01]  /*13e20*/  MOV R121, R168 ;  /* 0x000000a800797202 */ /* 0x000fe20000000f00 */
[--C-:B------:R-:W-:Y:S01]  /*13e30*/  FFMA.FTZ R24, R25, c[0x0][0x2d0], -R98.reuse ;  /* 0x0000b40019187a23 */ /* 0x100fe20000010862 */
[----:B------:R-:W-:Y:S01]  /*13e40*/  MOV R168, R89 ;  /* 0x0000005900a87202 */ /* 0x000fe20000000f00 */
[C---:B------:R-:W-:Y:S01]  /*13e50*/  HMMA.16816.F32.BF16 R16, R76.reuse, R22, R16 ;  /* 0x000000164c10723c */ /* 0x040fe20000041810 */
[----:B------:R1:W2:Y:S01]  /*13e60*/  MUFU.EX2 R101, R20 ;  /* 0x0000001400657308 */ /* 0x0002a20000000800 */
[----:B------:R-:W3:Y:S02]  /*13e70*/  LDSM.16.MT88.4 R88, [R212+0x900] ;  /* 0x00090000d458783b */ /* 0x000ee40000004200 */
[----:B------:R-:W-:Y:S03]  /*13e80*/  FMUL.FTZ R25, R68, R125 ;  /* 0x0000007d44197220 */ /* 0x000fe60000410000 */
[C---:B------:R-:W-:Y:S02]  /*13e90*/  FMUL.FTZ R23, R69.reuse, R123 ;  /* 0x0000007b45177220 */ /* 0x040fe40000410000 */
[----:B------:R-:W-:Y:S02]  /*13ea0*/  FMUL.FTZ R22, R69, R122 ;  /* 0x0000007a45167220 */ /* 0x000fe40000410000 */
[----:B------:R4:W5:Y:S10]  /*13eb0*/  MUFU.EX2 R30, R24 ;  /* 0x00000018001e7308 */ /* 0x0009740000000800 */
[----:B------:R3:W-:Y:S01]  /*13ec0*/  MUFU.EX2 R123, R28 ;  /* 0x0000001c007b7308 */ /* 0x0007e20000000800 */
[----:B-1----:R-:W-:Y:S01]  /*13ed0*/  FMUL.FTZ R20, R73, R120 ;  /* 0x0000007849147220 */ /* 0x002fe20000410000 */
[----:B--2---:R-:W-:Y:S02]  /*13ee0*/  MOV R122, R101 ;  /* 0x00000065007a7202 */ /* 0x004fe40000000f00 */
[----:B------:R-:W-:Y:S01]  /*13ef0*/  MOV R101, R63 ;  /* 0x0000003f00657202 */ /* 0x000fe20000000f00 */
[----:B------:R-:W-:Y:S03]  /*13f00*/  FMUL.FTZ R63, R0, R163 ;  /* 0x000000a3003f7220 */ /* 0x000fe60000410000 */
[-C--:B------:R-:W-:Y:S03]  /*13f10*/  HMMA.16816.F32.BF16 R20, R76, R36.reuse, R20 ;  /* 0x000000244c14723c */ /* 0x080fe60000041814 */
[----:B----4-:R-:W-:Y:S01]  /*13f20*/  FMUL.FTZ R24, R68, R124 ;  /* 0x0000007c44187220 */ /* 0x010fe20000410000 */
[----:B-----5:R-:W-:Y:S01]  /*13f30*/  MOV R129, R30 ;  /* 0x0000001e00817202 */ /* 0x020fe20000000f00 */
[C---:B------:R-:W-:Y:S01]  /*13f40*/  FMUL.FTZ R30, R0.reuse, R130 ;  /* 0x00000082001e7220 */ /* 0x040fe20000410000 */
[----:B------:R-:W-:Y:S01]  /*13f50*/  MOV R130, R31 ;  /* 0x0000001f00827202 */ /* 0x000fe20000000f00 */
[----:B------:R-:W-:Y:S01]  /*13f60*/  FMUL.FTZ R31, R0, R131 ;  /* 0x00000083001f7220 */ /* 0x000fe20000410000 */
[----:B------:R-:W-:Y:S01]  /*13f70*/  MOV R124, R40 ;  /* 0x00000028007c7202 */ /* 0x000fe20000000f00 */
[--C-:B------:R-:W-:Y:S01]  /*13f80*/  FFMA.FTZ R40, R191, c[0x0][0x2d0], -R98.reuse ;  /* 0x0000b400bf287a23 */ /* 0x100fe20000010862 */
[C---:B------:R-:W-:Y:S03]  /*13f90*/  HMMA.16816.F32.BF16 R24, R64.reuse, R36, R24 ;  /* 0x000000244018723c */ /* 0x040fe60000041818 */
[----:B------:R1:W-:Y:S01]  /*13fa0*/  MUFU.EX2 R120, R40 ;  /* 0x0000002800787308 */ /* 0x0003e20000000800 */
[C---:B---3--:R-:W-:Y:S01]  /*13fb0*/  FMUL.FTZ R28, R68.reuse, R128 ;  /* 0x00000080441c7220 */ /* 0x048fe20000410000 */
[----:B------:R-:W-:Y:S01]  /*13fc0*/  MOV R131, R41 ;  /* 0x0000002900837202 */ /* 0x000fe20000000f00 */
[----:B------:R-:W-:Y:S02]  /*13fd0*/  FMUL.FTZ R41, R68, R141 ;  /* 0x0000008d44297220 */ /* 0x000fe40000410000 */
[----:B------:R-:W-:Y:S03]  /*13fe0*/  FFMA.FTZ R36, R190, c[0x0][0x2d0], -R98 ;  /* 0x0000b400be247a23 */ /* 0x000fe60000010862 */
[-C--:B------:R-:W-:Y:S02]  /*13ff0*/  HMMA.16816.F32.BF16 R28, R64, R38.reuse, R28 ;  /* 0x00000026401c723c */ /* 0x080fe4000004181c */
[----:B------:R2:W-:Y:S01]  /*14000*/  MUFU.EX2 R128, R32 ;  /* 0x0000002000807308 */ /* 0x0005e20000000800 */
[C---:B------:R-:W-:Y:S09]  /*14010*/  FMUL.FTZ R37, R73.reuse, R137 ;  /* 0x0000008949257220 */ /* 0x040ff20000410000 */
[----:B------:R3:W4:Y:S01]  /*14020*/  MUFU.EX2 R51, R36 ;  /* 0x0000002400337308 */ /* 0x0007220000000800 */
[C---:B-1----:R-:W-:Y:S02]  /*14030*/  FMUL.FTZ R40, R68.reuse, R140 ;  /* 0x0000008c44287220 */ /* 0x042fe40000410000 */
[C---:B--2---:R-:W-:Y:S07]  /*14040*/  FMUL.FTZ R32, R73.reuse, R132 ;  /* 0x0000008449207220 */ /* 0x044fee0000410000 */
[----:B------:R1:W-:Y:S01]  /*14050*/  MUFU.EX2 R132, R56 ;  /* 0x0000003800847308 */ /* 0x0003e20000000800 */
[C---:B------:R-:W-:Y:S04]  /*14060*/  HMMA.16816.F32.BF16 R32, R76.reuse, R38, R32 ;  /* 0x000000264c20723c */ /* 0x040fe80000041820 */
[----:B---3--:R-:W-:Y:S01]  /*14070*/  FMUL.FTZ R36, R73, R136 ;  /* 0x0000008849247220 */ /* 0x008fe20000410000 */
[----:B----4-:R-:W-:Y:S01]  /*14080*/  MOV R150, R51 ;  /* 0x0000003300967202 */ /* 0x010fe20000000f00 */
[C---:B------:R-:W-:Y:S01]  /*14090*/  FMUL.FTZ R51, R69.reuse, R151 ;  /* 0x0000009745337220 */ /* 0x040fe20000410000 */
[----:B------:R-:W-:Y:S01]  /*140a0*/  MOV R151, R109 ;  /* 0x0000006d00977202 */ /* 0x000fe20000000f00 */
[C---:B------:R-:W-:Y:S01]  /*140b0*/  FMUL.FTZ R38, R69.reuse, R138 ;  /* 0x0000008a45267220 */ /* 0x040fe20000410000 */
[----:B------:R-:W-:Y:S03]  /*140c0*/  MOV R109, R61 ;  /* 0x0000003d006d7202 */ /* 0x000fe60000000f00 */
[----:B------:R-:W-:Y:S02]  /*140d0*/  FMUL.FTZ R39, R69, R139 ;  /* 0x0000008b45277220 */ /* 0x000fe40000410000 */
[----:B------:R2:W-:Y:S01]  /*140e0*/  MUFU.EX2 R139, R60 ;  /* 0x0000003c008b7308 */ /* 0x0005e20000000800 */
[C---:B------:R-:W-:Y:S04]  /*140f0*/  FMUL.FTZ R61, R68.reuse, R161 ;  /* 0x000000a1443d7220 */ /* 0x040fe80000410000 */
[-C--:B------:R-:W-:Y:S03]  /*14100*/  HMMA.16816.F32.BF16 R36, R76, R52.reuse, R36 ;  /* 0x000000344c24723c */ /* 0x080fe60000041824 */
[----:B-1----:R-:W-:Y:S05]  /*14110*/  FMUL.FTZ R56, R68, R156 ;  /* 0x0000009c44387220 */ /* 0x002fea0000410000 */
        /* <DEDUP_REMOVED lines=21> */
[--C-:B-1----:R-:W-:Y:S03]  /*14270*/  FFMA.FTZ R80, R195, c[0x0][0x2d0], -R96.reuse ;  /* 0x0000b400c3507a23 */ /* 0x102fe60000010860 */
        /* <DEDUP_REMOVED lines=8> */
[----:B-1----:R-:W-:Y:S04]  /*14300*/  FFMA.FTZ R80, R197, c[0x0][0x2d0], -R96 ;  /* 0x0000b400c5507a23 */ /* 0x002fe80000010860 */
[----:B------:R1:W2:Y:S02]  /*14310*/  MUFU.EX2 R135, R80 ;  /* 0x0000005000877308 */ /* 0x0002a40000000800 */
[----:B-1----:R-:W-:Y:S07]  /*14320*/  F2FP.BF16.PACK_AB R80, R129, R122 ;  /* 0x0000007a8150723e */ /* 0x002fee00000010ff */
[C---:B------:R-:W-:Y:S07]  /*14330*/  HMMA.16816.F32.BF16 R8, R80.reuse, R84, R8 ;  /* 0x000000545008723c */ /* 0x040fee0000041808 */
[--C-:B------:R-:W-:Y:S01]  /*14340*/  FFMA.FTZ R84, R200, c[0x0][0x2d0], -R97.reuse ;  /* 0x0000b400c8547a23 */ /* 0x100fe20000010861 */
[-C--:B------:R-:W-:Y:S03]  /*14350*/  HMMA.16816.F32.BF16 R12, R80, R86.reuse, R12 ;  /* 0x00000056500c723c */ /* 0x080fe6000004180c */
[----:B------:R1:W-:Y:S05]  /*14360*/  MUFU.EX2 R201, R84 ;  /* 0x0000005400c97308 */ /* 0x0003ea0000000800 */
[C---:B------:R-:W-:Y:S08]  /*14370*/  HMMA.16816.F32.BF16 R16, R76.reuse, R86, R16 ;  /* 0x000000564c10723c */ /* 0x040ff00000041810 */
[-C--:B------:R-:W-:Y:S08]  /*14380*/  HMMA.16816.F32.BF16 R20, R76, R88.reuse, R20 ;  /* 0x000000584c14723c */ /* 0x080ff00000041814 */
[C---:B------:R-:W-:Y:S04]  /*14390*/  HMMA.16816.F32.BF16 R24, R80.reuse, R88, R24 ;  /* 0x000000585018723c */ /* 0x040fe80000041818 */
[----:B-1----:R-:W-:Y:S01]  /*143a0*/  FFMA.FTZ R84, R204, c[0x0][0x2d0], -R98 ;  /* 0x0000b400cc547a23 */ /* 0x002fe20000010862 */
[----:B--2---:R-:W-:Y:S02]  /*143b0*/  MOV R204, R135 ;  /* 0x0000008700cc7202 */ /* 0x004fe40000000f00 */
[----:B------:R-:W-:Y:S01]  /*143c0*/  FFMA.FTZ R88, R231, c[0x0][0x2d0], -R2 ;  /* 0x0000b400e7587a23 */ /* 0x000fe20000010802 */
        /* <DEDUP_REMOVED lines=19> */
[----:B------:R2:W-:Y:S01]  /*14500*/  MUFU.EX2 R141, R88 ;  /* 0x00000058008d7308 */ /* 0x0005e20000000800 */
[----:B------:R-:W-:Y:S02]  /*14510*/  MOV R125, R116 ;  /* 0x00000074007d7202 */ /* 0x000fe40000000f00 */
[----:B------:R-:W-:Y:S02]  /*14520*/  MOV R116, R183 ;  /* 0x000000b700747202 */ /* 0x000fe40000000f00 */
[----:B------:R-:W-:Y:S05]  /*14530*/  MOV R127, R104 ;  /* 0x00000068007f7202 */ /* 0x000fea0000000f00 */
[----:B------:R3:W-:Y:S01]  /*14540*/  MUFU.EX2 R147, R92 ;  /* 0x0000005c00937308 */ /* 0x0007e20000000800 */
[----:B-1----:R-:W-:Y:S01]  /*14550*/  FFMA.FTZ R84, R205, c[0x0][0x2d0], -R2 ;  /* 0x0000b400cd547a23 */ /* 0x002fe20000010802 */
[----:B------:R-:W-:Y:S02]  /*14560*/  MOV R205, R133 ;  /* 0x0000008500cd7202 */ /* 0x000fe40000000f00 */
[----:B------:R-:W-:Y:S02]  /*14570*/  MOV R133, R114 ;  /* 0x0000007200857202 */ /* 0x000fe40000000f00 */
[----:B------:R-:W-:Y:S04]  /*14580*/  MOV R114, R110 ;  /* 0x0000006e00727202 */ /* 0x000fe80000000f00 */
[----:B------:R1:W4:Y:S01]  /*14590*/  MUFU.EX2 R136, R84 ;  /* 0x0000005400887308 */ /* 0x0003220000000800 */
[----:B------:R-:W-:Y:S01]  /*145a0*/  MOV R110, R185 ;  /* 0x000000b9006e7202 */ /* 0x000fe20000000f00 */
[----:B--2---:R-:W-:Y:S01]  /*145b0*/  FFMA.FTZ R88, R230, c[0x0][0x2d0], -R98 ;  /* 0x0000b400e6587a23 */ /* 0x004fe20000010862 */
[----:B------:R-:W-:Y:S07]  /*145c0*/  MOV R230, R113 ;  /* 0x0000007100e67202 */ /* 0x000fee0000000f00 */
[----:B------:R2:W5:Y:S01]  /*145d0*/  MUFU.EX2 R200, R88 ;  /* 0x0000005800c87308 */ /* 0x0005620000000800 */
[----:B---3--:R-:W-:Y:S09]  /*145e0*/  FFMA.FTZ R92, R232, c[0x0][0x2d0], -R96 ;  /* 0x0000b400e85c7a23 */ /* 0x008ff20000010860 */
        /* <DEDUP_REMOVED lines=13> */
[----:B------:R-:W-:Y:S01]  /*146c0*/  MOV R126, R108 ;  /* 0x0000006c007e7202 */ /* 0x000fe20000000f00 */
        /* <DEDUP_REMOVED lines=18> */
[----:B------:R-:W-:Y:S02]  /*147f0*/  MOV R202, R229 ;  /* 0x000000e500ca7202 */ /* 0x000fe40000000f00 */
[----:B------:R-:W-:Y:S01]  /*14800*/  MOV R229, R148 ;  /* 0x0000009400e57202 */ /* 0x000fe20000000f00 */
        /* <DEDUP_REMOVED lines=17> */
[----:B------:R-:W-:Y:S02]  /*14920*/  MOV R244, R107 ;  /* 0x0000006b00f47202 */ /* 0x000fe40000000f00 */
[----:B------:R-:W-:Y:S02]  /*14930*/  MOV R121, R110 ;  /* 0x0000006e00797202 */ /* 0x000fe40000000f00 */
        /* <DEDUP_REMOVED lines=15> */
[----:B------:R-:W-:Y:S07]  /*14a30*/  MOV R247, R114 ;  /* 0x0000007200f77202 */ /* 0x000fee0000000f00 */
        /* <DEDUP_REMOVED lines=12> */
[----:B----4-:R-:W-:Y:S09]  /*14b00*/  FFMA.FTZ R92, R241, c[0x0][0x2d0], -R96 ;  /* 0x0000b400f15c7a23 */ /* 0x010ff20000010860 */
[----:B------:R4:W-:Y:S01]  /*14b10*/  MUFU.EX2 R186, R92 ;  /* 0x0000005c00ba7308 */ /* 0x0009e20000000800 */
[----:B--2---:R-:W-:Y:S01]  /*14b20*/  FFMA.FTZ R84, R250, c[0x0][0x2d0], -R2 ;  /* 0x0000b400fa547a23 */ /* 0x004fe20000010802 */
[-C--:B-1----:R-:W-:Y:S08]  /*14b30*/  HMMA.16816.F32.BF16 R52, R76, R88.reuse, R52 ;  /* 0x000000584c34723c */ /* 0x082ff00000041834 */
[----:B------:R1:W2:Y:S01]  /*14b40*/  MUFU.EX2 R155, R84 ;  /* 0x00000054009b7308 */ /* 0x0002a20000000800 */
[C---:B------:R-:W-:Y:S01]  /*14b50*/  HMMA.16816.F32.BF16 R56, R80.reuse, R88, R56 ;  /* 0x000000585038723c */ /* 0x040fe20000041838 */
[----:B----4-:R-:W-:Y:S06]  /*14b60*/  LDSM.16.MT88.4 R92, [R210+0x1900] ;  /* 0x00190000d25c783b */ /* 0x010fec0000004200 */
        /* <DEDUP_REMOVED lines=16> */
[----:B------:R-:W-:Y:S03]  /*14c70*/  MOV R118, R187 ;  /* 0x000000bb00767202 */ /* 0x000fe60000000f00 */
[----:B------:R3:W-:Y:S01]  /*14c80*/  MUFU.EX2 R187, R80 ;  /* 0x0000005000bb7308 */ /* 0x0007e20000000800 */
[-C--:B-1----:R-:W-:Y:S03]  /*14c90*/  HMMA.16816.F32.BF16 R4, R76, R84.reuse, R4 ;  /* 0x000000544c04723c */ /* 0x082fe60000041804 */
[----:B---3--:R-:W-:Y:S07]  /*14ca0*/  F2FP.BF16.PACK_AB R80, R192, R145 ;  /* 0x00000091c050723e */ /* 0x008fee00000010ff */
[C---:B------:R-:W-:Y:S07]  /*14cb0*/  HMMA.16816.F32.BF16 R8, R80.reuse, R84, R8 ;  /* 0x000000545008723c */ /* 0x040fee0000041808 */
[----:B------:R-:W-:Y:S01]  /*14cc0*/  FFMA.FTZ R84, R242, c[0x0][0x2d0], -R96 ;  /* 0x0000b400f2547a23 */ /* 0x000fe20000010860 */
[-C--:B------:R-:W-:Y:S03]  /*14cd0*/  HMMA.16816.F32.BF16 R12, R80, R86.reuse, R12 ;  /* 0x00000056500c723c */ /* 0x080fe6000004180c */
[----:B------:R1:W-:Y:S05]  /*14ce0*/  MUFU.EX2 R185, R84 ;  /* 0x0000005400b97308 */ /* 0x0003ea0000000800 */
[C---:B------:R-:W-:Y:S08]  /*14cf0*/  HMMA.16816.F32.BF16 R16, R76.reuse, R86, R16 ;  /* 0x000000564c10723c */ /* 0x040ff00000041810 */
[-C--:B--2---:R-:W-:Y:S08]  /*14d00*/  HMMA.16816.F32.BF16 R20, R76, R88.reuse, R20 ;  /* 0x000000584c14723c */ /* 0x084ff00000041814 */
[C---:B------:R-:W-:Y:S04]  /*14d10*/  HMMA.16816.F32.BF16 R24, R80.reuse, R88, R24 ;  /* 0x000000585018723c */ /* 0x040fe80000041818 */
[--C-:B-1----:R-:W-:Y:S03]  /*14d20*/  FFMA.FTZ R84, R249, c[0x0][0x2d0], -R97.reuse ;  /* 0x0000b400f9547a23 */ /* 0x102fe60000010861 */
        /* <DEDUP_REMOVED lines=8> */
[--C-:B-1----:R-:W-:Y:S03]  /*14db0*/  FFMA.FTZ R84, R252, c[0x0][0x2d0], -R97.reuse ;  /* 0x0000b400fc547a23 */ /* 0x102fe60000010861 */
[--C-:B------:R-:W-:Y:S01]  /*14dc0*/  FFMA.FTZ R92, R118, c[0x0][0x2d0], -R2.reuse ;  /* 0x0000b400765c7a23 */ /* 0x100fe20000010802 */
        /* <DEDUP_REMOVED lines=8> */
[----:B------:R-:W-:Y:S07]  /*14e50*/  MOV R120, R116 ;  /* 0x0000007400787202 */ /* 0x000fee0000000f00 */
[----:B------:R3:W-:Y:S01]  /*14e60*/  MUFU.EX2 R180, R92 ;  /* 0x0000005c00b47308 */ /* 0x0007e20000000800 */
[----:B-1----:R-:W-:Y:S09]  /*14e70*/  FFMA.FTZ R84, R133, c[0x0][0x2d0], -R98 ;  /* 0x0000b40085547a23 */ /* 0x002ff20000010862 */
        /* <DEDUP_REMOVED lines=57> */
[----:B--2---:R-:W-:Y:S03]  /*15210*/  F2FP.BF16.PACK_AB R166, R101, R102 ;  /* 0x0000006665a6723e */ /* 0x004fe600000010ff */
[----:B------:R1:W-:Y:S01]  /*15220*/  MUFU.EX2 R100, R88 ;  /* 0x0000005800647308 */ /* 0x0003e20000000800 */
[-C--:B------:R-:W-:Y:S08]  /*15230*/  HMMA.16816.F32.BF16 R44, R80, R94.reuse, R44 ;  /* 0x0000005e502c723c */ /* 0x080ff0000004182c */
[C---:B------:R-:W-:Y:S04]  /*15240*/  HMMA.16816.F32.BF16 R48, R76.reuse, R94, R48 ;  /* 0x0000005e4c30723c */ /* 0x040fe80000041830 */
[----:B-1----:R-:W-:Y:S02]  /*15250*/  FFMA.FTZ R88, R99, c[0x0][0x2d0], -R97 ;  /* 0x0000b40063587a23 */ /* 0x002fe40000010861 */
[----:B------:R1:W-:Y:S10]  /*15260*/  MUFU.EX2 R97, R84 ;  /* 0x0000005400617308 */ /* 0x0003f40000000800 */
[----:B------:R2:W4:Y:S01]  /*15270*/  MUFU.EX2 R99, R88 ;  /* 0x0000005800637308 */ /* 0x0005220000000800 */
[----:B-1----:R-:W-:Y:S09]  /*15280*/  FFMA.FTZ R84, R177, c[0x0][0x2d0], -R98 ;  /* 0x0000b400b1547a23 */ /* 0x002ff20000010862 */
[----:B------:R1:W5:Y:S01]  /*15290*/  MUFU.EX2 R96, R84 ;  /* 0x0000005400607308 */ /* 0x0003620000000800 */
[----:B--2---:R-:W2:Y:S01]  /*152a0*/  LDSM.16.MT88.4 R88, [R211+0x2100] ;  /* 0x00210000d358783b */ /* 0x004ea20000004200 */
[----:B----4-:R-:W-:Y:S01]  /*152b0*/  F2FP.BF16.PACK_AB R167, R99, R100 ;  /* 0x0000006463a7723e */ /* 0x010fe200000010ff */
[--C-:B-1----:R-:W-:Y:S01]  /*152c0*/  FFMA.FTZ R84, R178, c[0x0][0x2d0], -R2.reuse ;  /* 0x0000b400b2547a23 */ /* 0x102fe20000010802 */
[----:B-----5:R-:W-:Y:S06]  /*152d0*/  F2FP.BF16.PACK_AB R160, R96, R97 ;  /* 0x0000006160a0723e */ /* 0x020fec00000010ff */
[----:B------:R1:W-:Y:S01]  /*152e0*/  MUFU.EX2 R87, R84 ;  /* 0x0000005400577308 */ /* 0x0003e20000000800 */
[-C--:B--2---:R-:W-:Y:S03]  /*152f0*/  HMMA.16816.F32.BF16 R52, R76, R88.reuse, R52 ;  /* 0x000000584c34723c */ /* 0x084fe60000041834 */
[--C-:B-1----:R-:W-:Y:S02]  /*15300*/  FFMA.FTZ R84, R179, c[0x0][0x2d0], -R2.reuse ;  /* 0x0000b400b3547a23 */ /* 0x102fe40000010802 */
[----:B------:R-:W-:Y:S03]  /*15310*/  FFMA.FTZ R2, R75, c[0x0][0x2d0], -R2 ;  /* 0x0000b4004b027a23 */ /* 0x000fe60000010802 */
[C---:B------:R-:W-:Y:S01]  /*15320*/  HMMA.16816.F32.BF16 R56, R80.reuse, R88, R56 ;  /* 0x000000585038723c */ /* 0x040fe20000041838 */
[----:B------:R1:W2:Y:S07]  /*15330*/  MUFU.EX2 R92, R84 ;  /* 0x00000054005c7308 */ /* 0x0002ae0000000800 */
[-C--:B------:R-:W-:Y:S08]  /*15340*/  HMMA.16816.F32.BF16 R60, R80, R90.reuse, R60 ;  /* 0x0000005a503c723c */ /* 0x080ff0000004183c */
[----:B------:R-:W-:Y:S01]  /*15350*/  HMMA.16816.F32.BF16 R64, R76, R90, R64 ;  /* 0x0000005a4c40723c */ /* 0x000fe20000041840 */
[----:B------:R-:W4:Y:S04]  /*15360*/  LDL.LU R76, [R1+0x18] ;  /* 0x00001800014c7983 */ /* 0x000f280000300800 */
[----:B------:R-:W5:Y:S03]  /*15370*/  LDL.LU R75, [R1+0x1c] ;  /* 0x00001c00014b7983 */ /* 0x000f660000300800 */
[-C--:B------:R-:W-:Y:S05]  /*15380*/  HMMA.16816.F32.BF16 R104, R164, R116.reuse, R4 ;  /* 0x00000074a468723c */ /* 0x080fea0000041804 */
[--C-:B-1----:R-:W-:Y:S01]  /*15390*/  FFMA.FTZ R84, R132, c[0x0][0x2d0], -R98.reuse ;  /* 0x0000b40084547a23 */ /* 0x102fe20000010862 */
[----:B--2---:R-:W-:Y:S01]  /*153a0*/  F2FP.BF16.PACK_AB R161, R92, R87 ;  /* 0x000000575ca1723e */ /* 0x004fe200000010ff */
[----:B------:R-:W1:Y:S02]  /*153b0*/  LDSM.16.MT88.4 R132, [R212+0x2900] ;  /* 0x00290000d484783b */ /* 0x000e640000004200 */
[----:B------:R2:W-:Y:S03]  /*153c0*/  MUFU.EX2 R86, R84 ;  /* 0x0000005400567308 */ /* 0x0005e60000000800 */
[----:B--2---:R-:W-:Y:S07]  /*153d0*/  FFMA.FTZ R84, R175, c[0x0][0x2d0], -R98 ;  /* 0x0000b400af547a23 */ /* 0x004fee0000010862 */
        /* <DEDUP_REMOVED lines=8> */
[----:B------:R-:W-:Y:S03]  /*15460*/  MOV R120, R109 ;  /* 0x0000006d00787202 */ /* 0x000fe60000000f00 */
[C---:B------:R-:W-:Y:S07]  /*15470*/  HMMA.16816.F32.BF16 R108, R160.reuse, R116, R8 ;  /* 0x00000074a06c723c */ /* 0x040fee0000041808 */
[----:B------:R-:W-:Y:S01]  /*15480*/  FADD.FTZ R8, R243, R73 ;  /* 0x00000049f3087221 */ /* 0x000fe20000010000 */
[-C--:B------:R-:W-:Y:S04]  /*15490*/  HMMA.16816.F32.BF16 R112, R160, R118.reuse, R12 ;  /* 0x00000076a070723c */ /* 0x080fe8000004180c */
[----:B------:R-:W-:Y:S04]  /*154a0*/  FADD.FTZ R8, R121, R8 ;  /* 0x0000000879087221 */ /* 0x000fe80000010000 */
[----:B------:R-:W-:Y:S01]  /*154b0*/  FADD.FTZ R8, R240, R8 ;  /* 0x00000008f0087221 */ /* 0x000fe20000010000 */
[C---:B------:R-:W-:Y:S04]  /*154c0*/  HMMA.16816.F32.BF16 R116, R164.reuse, R118, R16 ;  /* 0x00000076a474723c */ /* 0x040fe80000041810 */
[----:B------:R-:W-:Y:S04]  /*154d0*/  FADD.FTZ R8, R124, R8 ;  /* 0x000000087c087221 */ /* 0x000fe80000010000 */
[----:B------:R-:W-:Y:S04]  /*154e0*/  FADD.FTZ R8, R131, R8 ;  /* 0x0000000883087221 */ /* 0x000fe80000010000 */
[----:B----4-:R-:W-:Y:S01]  /*154f0*/  FFMA.FTZ R69, R69, R76, R238 ;  /* 0x0000004c45457223 */ /* 0x010fe200000100ee */
[----:B------:R-:W-:Y:S01]  /*15500*/  MOV R238, R151 ;  /* 0x0000009700ee7202 */ /* 0x000fe20000000f00 */
[----:B-----5:R-:W-:Y:S01]  /*15510*/  FFMA.FTZ R68, R68, R75, R235 ;  /* 0x0000004b44447223 */ /* 0x020fe200000100eb */
[----:B------:R-:W-:Y:S01]  /*15520*/  MOV R235, R150 ;  /* 0x0000009600eb7202 */ /* 0x000fe20000000f00 */
[----:B------:R-:W-:Y:S04]  /*15530*/  FADD.FTZ R4, R247, R69 ;  /* 0x00000045f7047221 */ /* 0x000fe80000010000 */
[----:B------:R-:W-:Y:S04]  /*15540*/  FADD.FTZ R4, R120, R4 ;  /* 0x0000000478047221 */ /* 0x000fe80000010000 */
[----:B------:R-:W-:Y:S04]  /*15550*/  FADD.FTZ R4, R127, R4 ;  /* 0x000000047f047221 */ /* 0x000fe80000010000 */
[----:B------:R-:W-:Y:S04]  /*15560*/  FADD.FTZ R4, R236, R4 ;  /* 0x00000004ec047221 */ /* 0x000fe80000010000 */
[----:B------:R-:W-:Y:S02]  /*15570*/  FADD.FTZ R7, R130, R4 ;  /* 0x0000000482077221 */ /* 0x000fe40000010000 */
[----:B------:R-:W-:Y:S04]  /*15580*/  FADD.FTZ R4, R202, R8 ;  /* 0x00000008ca047221 */ /* 0x000fe80000010000 */
[----:B------:R-:W-:Y:S02]  /*15590*/  FADD.FTZ R11, R229, R4 ;  /* 0x00000004e50b7221 */ /* 0x000fe40000010000 */
        /* <DEDUP_REMOVED lines=85> */
[----:B------:R-:W-:Y:S01]  /*15af0*/  FADD.FTZ R5, R102, R5 ;  /* 0x0000000566057221 */ /* 0x000fe20000010000 */
[----:B------:R-:W-:Y:S01]  /*15b00*/  MOV R102, R3 ;  /* 0x0000000300667202 */ /* 0x000fe20000000f00 */
        /* <DEDUP_REMOVED lines=8> */
[----:B------:R-:W-:Y:S02]  /*15b90*/  FADD.FTZ R2, R86, R2 ;  /* 0x0000000256027221 */ /* 0x000fe40000010000 */
        /* <DEDUP_REMOVED lines=9> */
.L_x_295:
[----:B------:R-:W-:-:S06]  /*15c30*/  UISETP.GE.AND UP0, UPT, UR12, UR7, UPT ;  /* 0x000000070c00728c */ /* 0x000fcc000bf06270 */
[----:B------:R-:W-:-:S13]  /*15c40*/  PLOP3.LUT P0, PT, PT, PT, UP0, 0x80, 0x0 ;  /* 0x000000000000781c */ /* 0x000fda0003f0f008 */
[----:B------:R-:W-:Y:S05]  /*15c50*/  @!P0 BRA `(.L_x_299) ;  /* 0x0000727000008947 */ /* 0x000fea0003800000 */
[----:B------:R-:W-:Y:S01]  /*15c60*/  IMAD.MOV.U32 R101, RZ, RZ, R71 ;  /* 0x000000ffff657224 */ /* 0x000fe200078e0047 */
[----:B------:R-:W-:Y:S01]  /*15c70*/  MOV R103, R3 ;  /* 0x0000000300677202 */ /* 0x000fe20000000f00 */
[----:B------:R-:W-:Y:S01]  /*15c80*/  IMAD.MOV.U32 R100, RZ, RZ, R72 ;  /* 0x000000ffff647224 */ /* 0x000fe200078e0048 */
[----:B------:R-:W-:Y:S02]  /*15c90*/  MOV R102, R70 ;  /* 0x0000004600667202 */ /* 0x000fe40000000f00 */
.L_x_317:
[----:B------:R-:W-:Y:S04]  /*15ca0*/  DEPBAR.LE SB0, 0x0 ;  /* 0x000080000000791a */ /* 0x000fe80000000000 */
[----:B------:R-:W-:Y:S01]  /*15cb0*/  BAR.SYNC.DEFER_BLOCKING 0x0 ;  /* 0x0000000000007b1d */ /* 0x000fe20000010000 */
[----:B-1----:R-:W-:Y:S01]  /*15cc0*/  IMAD.WIDE.U32 R2, R234, c[0x0][0x208], RZ ;  /* 0x00008200ea027a25 */ /* 0x002fe200078e00ff */
[----:B--2---:R-:W-:Y:S01]  /*15cd0*/  SHF.R.S32.HI R0, RZ, 0x1f, R234 ;  /* 0x0000001fff007819 */ /* 0x004fe200000114ea */
[----:B------:R-:W-:Y:S04]  /*15ce0*/  UISETP.GT.AND UP0, UPT, UR12, UR7, UPT ;  /* 0x000000070c00728c */ /* 0x000fe8000bf04270 */
[----:B------:R-:W-:Y:S04]  /*15cf0*/  IMAD R0, R0, c[0x0][0x208], RZ ;  /* 0x0000820000007a24 */ /* 0x000fe800078e02ff */
[----:B------:R-:W-:Y:S05]  /*15d00*/  IMAD R0, R234, c[0x0][0x20c], R0 ;  /* 0x00008300ea007a24 */ /* 0x000fea00078e0200 */
[----:B------:R-:W-:Y:S02]  /*15d10*/  IADD3 R3, R3, R0, RZ ;  /* 0x0000000003037210 */ /* 0x000fe40007ffe0ff */
[----:B------:R-:W-:Y:S03]  /*15d20*/  SHF.R.S32.HI R0, RZ, 0x1f, R227 ;  /* 0x0000001fff007819 */ /* 0x000fe600000114e3 */
[C---:B------:R-:W-:Y:S01]  /*15d30*/  IMAD.WIDE.U32 R2, R227.reuse, c[0x0][0x218], R2 ;  /* 0x00008600e3027a25 */ /* 0x040fe200078e0002 */
        /* <DEDUP_REMOVED lines=98> */
[-C--:B------:R-:W-:Y:S02]  /*16360*/  HMMA.16816.F32.BF16 R92, R180, R186.reuse, R92 ;  /* 0x000000bab45c723c */ /* 0x080fe4000004185c */
[----:B------:R1:W-:Y:S02]  /*16370*/  LDGSTS.E.BYPASS.LTC128B.128 [R197+0x1800], [R190.64], !P4 ;  /* 0x01800000bec57fae */ /* 0x0003e4000e101d72 */
[----:B------:R-:W-:Y:S02]  /*16380*/  IADD3.X R3, R0, R225, RZ, P0, !PT ;  /* 0x000000e100037210 */ /* 0x000fe400007fe4ff */
[----:B------:R-:W-:Y:S02]  /*16390*/  PLOP3.LUT P0, PT, PT, PT, UP0, 0x80, 0x0 ;  /* 0x000000000000781c */ /* 0x000fe40003f0f008 */
[----:B------:R-:W-:Y:S02]  /*163a0*/  HMMA.16816.F32.BF16 R96, R172, R186, R96 ;  /* 0x000000baac60723c */ /* 0x000fe40000041860 */
        /* <DEDUP_REMOVED lines=67> */
[----:B------:R2:W2:Y:S10]  /*167e0*/  MUFU.TANH R200, R12 ;  /* 0x0000000c00c87308 */ /* 0x0004b40000002400 */
[----:B------:R2:W2:Y:S01]  /*167f0*/  MUFU.TANH R187, R13 ;  /* 0x0000000d00bb7308 */ /* 0x0004a20000002400 */
[----:B-1----:R-:W1:Y:S01]  /*16800*/  LDSM.16.M88.4 R8, [R213+0x1000] ;  /* 0x00100000d508783b */ /* 0x002e620000000200 */
[-C--:B----4-:R-:W-:Y:S08]  /*16810*/  HMMA.16816.F32.BF16 R20, R172, R4.reuse, R20 ;  /* 0x00000004ac14723c */ /* 0x090ff00000041814 */
[----:B------:R4:W1:Y:S01]  /*16820*/  MUFU.TANH R207, R14 ;  /* 0x0000000e00cf7308 */ /* 0x0008620000002400 */
[C---:B------:R-:W-:Y:S09]  /*16830*/  HMMA.16816.F32.BF16 R24, R188.reuse, R4, R24 ;  /* 0x00000004bc18723c */ /* 0x040ff20000041818 */
[----:B------:R4:W1:Y:S01]  /*16840*/  MUFU.TANH R205, R15 ;  /* 0x0000000f00cd7308 */ /* 0x0008620000002400 */
[-C--:B------:R-:W-:Y:S08]  /*16850*/  HMMA.16816.F32.BF16 R28, R188, R6.reuse, R28 ;  /* 0x00000006bc1c723c */ /* 0x080ff0000004181c */
[C---:B------:R-:W-:Y:S01]  /*16860*/  HMMA.16816.F32.BF16 R32, R172.reuse, R6, R32 ;  /* 0x00000006ac20723c */ /* 0x040fe20000041820 */
[----:B------:R4:W2:Y:S01]  /*16870*/  MUFU.TANH R169, R16 ;  /* 0x0000001000a97308 */ /* 0x0008a20000002400 */
[----:B------:R-:W2:Y:S02]  /*16880*/  LDSM.16.M88.4 R4, [R213+0x1800] ;  /* 0x00180000d504783b */ /* 0x000ea40000000200 */
[----:B------:R-:W-:Y:S02]  /*16890*/  FMUL.FTZ R20, R20, c[0x0][0x320] ;  /* 0x0000c80014147a20 */ /* 0x000fe40000410000 */
[----:B------:R-:W-:Y:S02]  /*168a0*/  FMUL.FTZ R21, R21, c[0x0][0x320] ;  /* 0x0000c80015157a20 */ /* 0x000fe40000410000 */
[----:B------:R-:W-:Y:S03]  /*168b0*/  FMUL.FTZ R22, R22, c[0x0][0x320] ;  /* 0x0000c80016167a20 */ /* 0x000fe60000410000 */
[----:B------:R4:W2:Y:S01]  /*168c0*/  MUFU.TANH R15, R17 ;  /* 0x00000011000f7308 */ /* 0x0008a20000002400 */
[----:B------:R-:W-:Y:S02]  /*168d0*/  FMUL.FTZ R24, R24, c[0x0][0x320] ;  /* 0x0000c80018187a20 */ /* 0x000fe40000410000 */
[----:B------:R-:W-:Y:S01]  /*168e0*/  FMUL.FTZ R25, R25, c[0x0][0x320] ;  /* 0x0000c80019197a20 */ /* 0x000fe20000410000 */
[-C--:B-1----:R-:W-:Y:S03]  /*168f0*/  HMMA.16816.F32.BF16 R36, R172, R8.reuse, R36 ;  /* 0x00000008ac24723c */ /* 0x082fe60000041824 */
        /* <DEDUP_REMOVED lines=17> */
[-C--:B--2---:R-:W-:Y:S03]  /*16a10*/  HMMA.16816.F32.BF16 R52, R172, R4.reuse, R52 ;  /* 0x00000004ac34723c */ /* 0x084fe60000041834 */
[----:B------:R-:W2:Y:S01]  /*16a20*/  MUFU.TANH R21, R21 ;  /* 0x0000001500157308 */ /* 0x000ea20000002400 */
        /* <DEDUP_REMOVED lines=11> */
[----:B------:R-:W2:Y:S01]  /*16ae0*/  LDSM.16.M88.4 R4, [R213+0x2800] ;  /* 0x00280000d504783b */ /* 0x000ea20000000200 */
        /* <DEDUP_REMOVED lines=20> */
[-C--:B--2---:R-:W-:Y:S04]  /*16c30*/  HMMA.16816.F32.BF16 R84, R172, R4.reuse, R84 ;  /* 0x00000004ac54723c */ /* 0x084fe80000041854 */
[----:B------:R-:W-:Y:S01]  /*16c40*/  FMUL.FTZ R60, R60, c[0x0][0x320] ;  /* 0x0000c8003c3c7a20 */ /* 0x000fe20000410000 */
[----:B------:R4:W2:Y:S01]  /*16c50*/  MUFU.TANH R186, R31 ;  /* 0x0000001f00ba7308 */ /* 0x0008a20000002400 */
        /* <DEDUP_REMOVED lines=185> */
.L_x_300:
        /* <DEDUP_REMOVED lines=8> */
[----:B------:R-:W-:Y:S02]  /*17870*/  PLOP3.LUT P0, PT, PT, PT, UP1, 0x80, 0x0 ;  /* 0x000000000000781c */ /* 0x000fe40003f0f018 */
[C---:B---3--:R-:W-:Y:S09]  /*17880*/  IADD3 R7, -R2.reuse, UR32, RZ ;  /* 0x0000002002077c10 */ /* 0x048ff2000fffe1ff */
[----:B--2---:R-:W-:Y:S04]  /*17890*/  @P1 IMAD.HI.U32 R0, R3, c[0x0][0x2c8], RZ ;  /* 0x0000b20003001a27 */ /* 0x004fe800078e00ff */
[----:B------:R-:W-:Y:S01]  /*178a0*/  IMAD.MOV.U32 R4, RZ, RZ, R3 ;  /* 0x000000ffff047224 */ /* 0x000fe200078e0003 */
[----:B------:R-:W-:Y:S01]  /*178b0*/  @P0 SHF.R.U32.HI R4, RZ, c[0x0][0x2cc], R0 ;  /* 0x0000b300ff040a19 */ /* 0x000fe20000011600 */
[----:B------:R-:W-:Y:S01]  /*178c0*/  IMAD.U32 R0, RZ, RZ, UR32 ;  /* 0x00000020ff007e24 */ /* 0x000fe2000f8e00ff */
[----:B------:R-:W-:Y:S03]  /*178d0*/  PLOP3.LUT P0, PT, PT, PT, UP0, 0x40, 0x0 ;  /* 0x000000000000781c */ /* 0x000fe60003f0e808 */
[----:B------:R-:W1:Y:S01]  /*178e0*/  SHFL.IDX PT, R3, R4, RZ, 0x1c1f ;  /* 0x001c1fff04037589 */ /* 0x000e6200000e0000 */
[----:B------:R-:W-:Y:S04]  /*178f0*/  IADD3 R0, -R2, 0x1, R0 ;  /* 0x0000000102007810 */ /* 0x000fe80007ffe100 */
        /* <DEDUP_REMOVED lines=20> */
.L_x_303:
[----:B------:R-:W-:Y:S04]  /*17a40*/  MOV R8, c[0x0][0x32c] ;  /* 0x0000cb0000087a02 */ /* 0x000fe80000000f00 */
[----:B------:R-:W-:Y:S11]  /*17a50*/  ISETP.NE.AND P0, PT, R8, 0x1, PT ;  /* 0x000000010800780c */ /* 0x000ff60003f05270 */
[----:B------:R-:W-:Y:S02]  /*17a60*/  @!UPT UIADD3 URZ, URZ, URZ, URZ ;  /* 0x0000003f3f3ff290 */ /* 0x000fe4000fffe03f */
[----:B------:R-:W-:Y:S05]  /*17a70*/  @P0 IMAD.HI.U32 R8, R3, c[0x0][0x330], RZ ;  /* 0x0000cc0003080a27 */ /* 0x000fea00078e00ff */
[----:B------:R-:W-:Y:S02]  /*17a80*/  @P0 SHF.R.U32.HI R3, RZ, c[0x0][0x334], R8 ;  /* 0x0000cd00ff030a19 */ /* 0x000fe40000011608 */
.L_x_304:
[----:B------:R-:W-:Y:S05]  /*17a90*/  BSYNC B0 ;  /* 0x0000000000007941 */ /* 0x000fea0003800000 */
.L_x_302:
[----:B------:R-:W-:Y:S05]  /*17aa0*/  IMAD R3, R3, c[0x0][0x32c], R7 ;  /* 0x0000cb0003037a24 */ /* 0x000fea00078e0207 */
[----:B------:R-:W-:Y:S02]  /*17ab0*/  IADD3 R8, R3, c[0x0][0x32c], RZ ;  /* 0x0000cb0003087a10 */ /* 0x000fe40007ffe0ff */
[----:B------:R-:W-:Y:S02]  /*17ac0*/  IMNMX R0, R0, R3, !PT ;  /* 0x0000000300007217 */ /* 0x000fe40007800200 */
[----:B------:R-:W-:Y:S02]  /*17ad0*/  IMNMX R2, R2, R8, PT ;  /* 0x0000000802027217 */ /* 0x000fe40003800200 */
.L_x_301:
        /* <DEDUP_REMOVED lines=91> */
[----:B------:R-:W-:Y:S02]  /*18090*/  ISETP.LT.OR P0, PT, R2, 0x39, P0 ;  /* 0x000000390200780c */ /* 0x000fe40000701670 */
        /* <DEDUP_REMOVED lines=67> */
.L_x_307:
[----:B------:R-:W-:Y:S04]  /*184d0*/  MOV R8, c[0x0][0x32c] ;  /* 0x0000cb0000087a02 */ /* 0x000fe80000000f00 */
[----:B------:R-:W-:Y:S11]  /*184e0*/  ISETP.NE.AND P0, PT, R8, 0x1, PT ;  /* 0x000000010800780c */ /* 0x000ff60003f05270 */
[----:B------:R-:W-:Y:S02]  /*184f0*/  @!UPT UIADD3 URZ, URZ, URZ, URZ ;  /* 0x0000003f3f3ff290 */ /* 0x000fe4000fffe03f */
[----:B------:R-:W-:Y:S05]  /*18500*/  @P0 IMAD.HI.U32 R8, R3, c[0x0][0x330], RZ ;  /* 0x0000cc0003080a27 */ /* 0x000fea00078e00ff */
[----:B------:R-:W-:Y:S02]  /*18510*/  @P0 SHF.R.U32.HI R3, RZ, c[0x0][0x334], R8 ;  /* 0x0000cd00ff030a19 */ /* 0x000fe40000011608 */
.L_x_308:
[----:B------:R-:W-:Y:S05]  /*18520*/  BSYNC B0 ;  /* 0x0000000000007941 */ /* 0x000fea0003800000 */
.L_x_306:
[----:B------:R-:W-:Y:S05]  /*18530*/  IMAD R3, R3, c[0x0][0x32c], R7 ;  /* 0x0000cb0003037a24 */ /* 0x000fea00078e0207 */
[----:B------:R-:W-:Y:S02]  /*18540*/  IADD3 R8, R3, c[0x0][0x32c], RZ ;  /* 0x0000cb0003087a10 */ /* 0x000fe40007ffe0ff */
[----:B------:R-:W-:Y:S02]  /*18550*/  IMNMX R0, R0, R3, !PT ;  /* 0x0000000300007217 */ /* 0x000fe40007800200 */
[----:B------:R-:W-:Y:S02]  /*18560*/  IMNMX R2, R2, R8, PT ;  /* 0x0000000802027217 */ /* 0x000fe40003800200 */
.L_x_305:
        /* <DEDUP_REMOVED lines=147> */
.L_x_311:
[----:B------:R-:W-:Y:S04]  /*18ea0*/  MOV R8, c[0x0][0x32c] ;  /* 0x0000cb0000087a02 */ /* 0x000fe80000000f00 */
[----:B------:R-:W-:Y:S11]  /*18eb0*/  ISETP.NE.AND P0, PT, R8, 0x1, PT ;  /* 0x000000010800780c */ /* 0x000ff60003f05270 */
[----:B------:R-:W-:Y:S02]  /*18ec0*/  @!UPT UIADD3 URZ, URZ, URZ, URZ ;  /* 0x0000003f3f3ff290 */ /* 0x000fe4000fffe03f */
[----:B------:R-:W-:Y:S05]  /*18ed0*/  @P0 IMAD.HI.U32 R8, R3, c[0x0][0x330], RZ ;  /* 0x0000cc0003080a27 */ /* 0x000fea00078e00ff */
[----:B------:R-:W-:Y:S02]  /*18ee0*/  @P0 SHF.R.U32.HI R3, RZ, c[0x0][0x334], R8 ;  /* 0x0000cd00ff030a19 */ /* 0x000fe40000011608 */
.L_x_312:
[----:B------:R-:W-:Y:S05]  /*18ef0*/  BSYNC B0 ;  /* 0x0000000000007941 */ /* 0x000fea0003800000 */
.L_x_310:
[----:B------:R-:W-:Y:S05]  /*18f00*/  IMAD R3, R3, c[0x0][0x32c], R7 ;  /* 0x0000cb0003037a24 */ /* 0x000fea00078e0207 */
[----:B------:R-:W-:Y:S02]  /*18f10*/  IADD3 R8, R3, c[0x0][0x32c], RZ ;  /* 0x0000cb0003087a10 */ /* 0x000fe40007ffe0ff */
[----:B------:R-:W-:Y:S02]  /*18f20*/  IMNMX R0, R0, R3, !PT ;  /* 0x0000000300007217 */ /* 0x000fe40007800200 */
[----:B------:R-:W-:Y:S02]  /*18f30*/  IMNMX R2, R2, R8, PT ;  /* 0x0000000802027217 */ /* 0x000fe40003800200 */
.L_x_309:
        /* <DEDUP_REMOVED lines=147> */
.L_x_315:
[----:B------:R-:W-:Y:S04]  /*19870*/  MOV R4, c[0x0][0x32c] ;  /* 0x0000cb0000047a02 */ /* 0x000fe80000000f00 */
[----:B------:R-:W-:Y:S11]  /*19880*/  ISETP.NE.AND P0, PT, R4, 0x1, PT ;  /* 0x000000010400780c */ /* 0x000ff60003f05270 */
[----:B------:R-:W-:Y:S02]  /*19890*/  @!UPT UIADD3 URZ, URZ, URZ, URZ ;  /* 0x0000003f3f3ff290 */ /* 0x000fe4000fffe03f */
[----:B------:R-:W-:Y:S05]  /*198a0*/  @P0 IMAD.HI.U32 R4, R3, c[0x0][0x330], RZ ;  /* 0x0000cc0003040a27 */ /* 0x000fea00078e00ff */
[----:B------:R-:W-:Y:S02]  /*198b0*/  @P0 SHF.R.U32.HI R3, RZ, c[0x0][0x334], R4 ;  /* 0x0000cd00ff030a19 */ /* 0x000fe40000011604 */
.L_x_316:
[----:B------:R-:W-:Y:S05]  /*198c0*/  BSYNC B0 ;  /* 0x0000000000007941 */ /* 0x000fea0003800000 */
.L_x_314:
[----:B------:R-:W-:Y:S05]  /*198d0*/  IMAD R7, R3, c[0x0][0x32c], R7 ;  /* 0x0000cb0003077a24 */ /* 0x000fea00078e0207 */
[----:B------:R-:W-:Y:S02]  /*198e0*/  IADD3 R3, R7, c[0x0][0x32c], RZ ;  /* 0x0000cb0007037a10 */ /* 0x000fe40007ffe0ff */
[----:B------:R-:W-:Y:S02]  /*198f0*/  IMNMX R0, R0, R7, !PT ;  /* 0x0000000700007217 */ /* 0x000fe40007800200 */
[----:B------:R-:W-:Y:S02]  /*19900*/  IMNMX R2, R2, R3, PT ;  /* 0x0000000302027217 */ /* 0x000fe40003800200 */
.L_x_313:
        /* <DEDUP_REMOVED lines=29> */
[----:B------:R-:W-:Y:S01]  /*19ae0*/  LDSM.16.MT88.4 R80, [R211+0x100] ;  /* 0x00010000d350783b */ /* 0x000fe20000004200 */
        /* <DEDUP_REMOVED lines=20> */
[----:B------:R-:W-:Y:S01]  /*19c30*/  PLOP3.LUT P2, PT, PT, PT, UP6, 0x40, 0x0 ;  /* 0x000000000000781c */ /* 0x000fe20003f4e868 */
[----:B------:R-:W-:Y:S01]  /*19c40*/  UISETP.NE.AND UP6, UPT, UR32, URZ, UPT ;  /* 0x0000003f2000728c */ /* 0x000fe2000bfc5270 */
[----:B------:R-:W-:Y:S02]  /*19c50*/  FMNMX.FTZ R72, R236, R72, !PT ;  /* 0x00000048ec487209 */ /* 0x000fe40007810000 */
[----:B------:R-:W-:Y:S02]  /*19c60*/  ISETP.GT.AND P2, PT, R0, RZ, P2 ;  /* 0x000000ff0000720c */ /* 0x000fe40001744270 */
        /* <DEDUP_REMOVED lines=9> */
[----:B------:R-:W-:Y:S02]  /*19d00*/  FMNMX.FTZ R3, R235, R3, !PT ;  /* 0x00000003eb037209 */ /* 0x000fe40007810000 */
[----:B------:R-:W-:Y:S01]  /*19d10*/  PLOP3.LUT P2, PT, PT, PT, UP2, 0x40, 0x0 ;  /* 0x000000000000781c */ /* 0x000fe20003f4e828 */
[----:B------:R-:W1:Y:S01]  /*19d20*/  SHFL.BFLY PT, R5, R72, 0x2, 0x1f ;  /* 0x0c401f0048057f89 */ /* 0x000e6200000e0000 */
[----:B------:R-:W-:Y:S01]  /*19d30*/  FMNMX.FTZ R3, R239, R3, !PT ;  /* 0x00000003ef037209 */ /* 0x000fe20007810000 */
[----:B------:R-:W-:Y:S01]  /*19d40*/  UISETP.NE.AND UP2, UPT, UR22, URZ, UPT ;  /* 0x0000003f1600728c */ /* 0x000fe2000bf45270 */
[----:B------:R-:W-:Y:S02]  /*19d50*/  ISETP.GT.AND P2, PT, R0, 0x11, P2 ;  /* 0x000000110000780c */ /* 0x000fe40001744270 */
[----:B------:R-:W-:Y:S01]  /*19d60*/  PLOP3.LUT P0, PT, PT, PT, UP5, 0x40, 0x0 ;  /* 0x000000000000781c */ /* 0x000fe20003f0e858 */
[----:B------:R-:W-:Y:S01]  /*19d70*/  UISETP.NE.AND UP5, UPT, UR31, URZ, UPT ;  /* 0x0000003f1f00728c */ /* 0x000fe2000bfa5270 */
[----:B------:R-:W-:Y:S01]  /*19d80*/  PLOP3.LUT P1, PT, PT, PT, UP1, 0x40, 0x0 ;  /* 0x000000000000781c */ /* 0x000fe20003f2e818 */
[----:B------:R-:W-:Y:S01]  /*19d90*/  UISETP.NE.AND UP1, UPT, UR21, URZ, UPT ;  /* 0x0000003f1500728c */ /* 0x000fe2000bf25270 */
[----:B------:R-:W-:Y:S02]  /*19da0*/  ISETP.LT.OR P2, PT, R2, 0x12, P2 ;  /* 0x000000120200780c */ /* 0x000fe40001741670 */
[----:B------:R-:W-:Y:S02]  /*19db0*/  FMNMX.FTZ R3, R241, R3, !PT ;  /* 0x00000003f1037209 */ /* 0x000fe40007810000 */
[----:B------:R-:W-:Y:S02]  /*19dc0*/  ISETP.GT.AND P0, PT, R0, 0x1, P0 ;  /* 0x000000010000780c */ /* 0x000fe40000704270 */
[----:B------:R-:W-:Y:S01]  /*19dd0*/  PLOP3.LUT P6, PT, PT, PT, UP0, 0x40, 0x0 ;  /* 0x000000000000781c */ /* 0x000fe20003fce808 */
[----:B------:R-:W-:Y:S01]  /*19de0*/  UISETP.NE.AND UP0, UPT, UR24, URZ, UPT ;  /* 0x0000003f1800728c */ /* 0x000fe2000bf05270 */
[----:B------:R-:W-:Y:S02]  /*19df0*/  FSEL R58, R194, -INF , !P2 ;  /* 0xff800000c23a7808 */ /* 0x000fe40005000000 */
[----:B------:R-:W-:Y:S02]  /*19e00*/  FMNMX.FTZ R3, R246, R3, !PT ;  /* 0x00000003f6037209 */ /* 0x000fe40007810000 */
[----:B------:R-:W-:Y:S01]  /*19e10*/  PLOP3.LUT P2, PT, PT, PT, UP1, 0x40, 0x0 ;  /* 0x000000000000781c */ /* 0x000fe20003f4e818 */
[----:B------:R-:W-:Y:S01]  /*19e20*/  UISETP.NE.AND UP1, UPT, UR5, URZ, UPT ;  /* 0x0000003f0500728c */ /* 0x000fe2000bf25270 */
[----:B------:R-:W-:Y:S02]  /*19e30*/  ISETP.LT.OR P0, PT, R2, 0x2, P0 ;  /* 0x000000020200780c */ /* 0x000fe40000701670 */
[----:B-1----:R-:W-:Y:S02]  /*19e40*/  FMNMX.FTZ R72, R72, R5, !PT ;  /* 0x0000000548487209 */ /* 0x002fe40007810000 */
[C---:B------:R-:W-:Y:S02]  /*19e50*/  ISETP.GT.AND P6, PT, R0.reuse, 0x8, P6 ;  /* 0x000000080000780c */ /* 0x040fe400037c4270 */
[----:B------:R-:W-:Y:S01]  /*19e60*/  FMNMX.FTZ R3, R247, R3, !PT ;  /* 0x00000003f7037209 */ /* 0x000fe20007810000 */
[----:B------:R-:W1:Y:S01]  /*19e70*/  SHFL.BFLY PT, R7, R72, 0x1, 0x1f ;  /* 0x0c201f0048077f89 */ /* 0x000e6200000e0000 */
[----:B------:R-:W-:Y:S02]  /*19e80*/  ISETP.GT.AND P2, PT, R0, 0x28, P2 ;  /* 0x000000280000780c */ /* 0x000fe40001744270 */
[----:B------:R-:W-:Y:S02]  /*19e90*/  FSEL R22, R229, -INF , !P0 ;  /* 0xff800000e5167808 */ /* 0x000fe40004000000 */
[----:B------:R-:W-:Y:S02]  /*19ea0*/  FMNMX.FTZ R5, R19, R103, !PT ;  /* 0x0000006713057209 */ /* 0x000fe40007810000 */
[----:B------:R-:W-:Y:S01]  /*19eb0*/  ISETP.LT.OR P6, PT, R2, 0x9, P6 ;  /* 0x000000090200780c */ /* 0x000fe200037c1670 */
[----:B------:R-:W2:Y:S01]  /*19ec0*/  SHFL.BFLY PT, R6, R3, 0x2, 0x1f ;  /* 0x0c401f0003067f89 */ /* 0x000ea200000e0000 */
[----:B------:R-:W-:Y:S02]  /*19ed0*/  ISETP.GT.AND P1, PT, R0, 0x9, P1 ;  /* 0x000000090000780c */ /* 0x000fe40000f24270 */
[----:B------:R-:W-:Y:S01]  /*19ee0*/  PLOP3.LUT P5, PT, PT, PT, UP3, 0x40, 0x0 ;  /* 0x000000000000781c */ /* 0x000fe20003fae838 */
[----:B------:R-:W-:Y:S01]  /*19ef0*/  UISETP.NE.AND UP3, UPT, UR23, URZ, UPT ;  /* 0x0000003f1700728c */ /* 0x000fe2000bf65270 */
[----:B------:R-:W-:Y:S02]  /*19f00*/  ISETP.LT.OR P2, PT, R2, 0x29, P2 ;  /* 0x000000290200780c */ /* 0x000fe40001741670 */
[----:B------:R-:W-:Y:S02]  /*19f10*/  FMNMX.FTZ R5, R22, R5, !PT ;  /* 0x0000000516057209 */ /* 0x000fe40007810000 */
[----:B------:R-:W-:Y:S02]  /*19f20*/  FSEL R24, R207, -INF , !P6 ;  /* 0xff800000cf187808 */ /* 0x000fe40007000000 */
[----:B------:R-:W-:Y:S02]  /*19f30*/  ISETP.LT.OR P1, PT, R2, 0xa, P1 ;  /* 0x0000000a0200780c */ /* 0x000fe40000f21670 */
[----:B------:R-:W-:Y:S02]  /*19f40*/  ISETP.GT.AND P5, PT, R0, 0x10, P5 ;  /* 0x000000100000780c */ /* 0x000fe40002fa4270 */
[----:B------:R-:W-:Y:S02]  /*19f50*/  FSEL R175, R46, -INF , !P2 ;  /* 0xff8000002eaf7808 */ /* 0x000fe40005000000 */
[----:B------:R-:W-:Y:S01]  /*19f60*/  PLOP3.LUT P2, PT, PT, PT, UP1, 0x40, 0x0 ;  /* 0x000000000000781c */ /* 0x000fe20003f4e818 */
[----:B------:R-:W-:Y:S01]  /*19f70*/  UISETP.NE.AND UP1, UPT, UR26, URZ, UPT ;  /* 0x0000003f1a00728c */ /* 0x000fe2000bf25270 */
[----:B------:R-:W-:Y:S02]  /*19f80*/  FSEL R25, R205, -INF , !P1 ;  /* 0xff800000cd197808 */ /* 0x000fe40004800000 */
[----:B------:R-:W-:Y:S02]  /*19f90*/  ISETP.LT.OR P5, PT, R2, 0x11, P5 ;  /* 0x000000110200780c */ /* 0x000fe40002fa1670 */
[----:B------:R-:W-:Y:S02]  /*19fa0*/  FMNMX.FTZ R5, R24, R5, !PT ;  /* 0x0000000518057209 */ /* 0x000fe40007810000 */
[----:B------:R-:W-:Y:S01]  /*19fb0*/  PLOP3.LUT P0, PT, PT, PT, UP4, 0x40, 0x0 ;  /* 0x000000000000781c */ /* 0x000fe20003f0e848 */
[----:B------:R-:W-:Y:S01]  /*19fc0*/  UISETP.NE.AND UP4, UPT, UR19, URZ, UPT ;  /* 0x0000003f1300728c */ /* 0x000fe2000bf85270 */
[----:B------:R-:W-:Y:S02]  /*19fd0*/  ISETP.GT.AND P2, PT, R0, 0x39, P2 ;  /* 0x000000390000780c */ /* 0x000fe40001744270 */
[----:B------:R-:W-:Y:S02]  /*19fe0*/  FSEL R56, R196, -INF , !P5 ;  /* 0xff800000c4387808 */ /* 0x000fe40006800000 */
[----:B------:R-:W-:Y:S02]  /*19ff0*/  FMNMX.FTZ R5, R25, R5, !PT ;  /* 0x0000000519057209 */ /* 0x000fe40007810000 */
[----:B------:R-:W-:Y:S01]  /*1a000*/  PLOP3.LUT P6, PT, PT, PT, UP0, 0x40, 0x0 ;  /* 0x000000000000781c */ /* 0x000fe20003fce808 */
[----:B------:R-:W-:Y:S01]  /*1a010*/  UISETP.NE.AND UP0, UPT, UR20, URZ, UPT ;  /* 0x0000003f1400728c */ /* 0x000fe2000bf05270 */
[----:B------:R-:W-:Y:S02]  /*1a020*/  ISETP.GT.AND P0, PT, R0, 0x18, P0 ;  /* 0x000000180000780c */ /* 0x000fe40000704270 */
[----:B-1----:R-:W-:Y:S02]  /*1a030*/  FMNMX.FTZ R72, R72, R7, !PT ;  /* 0x0000000748487209 */ /* 0x002fe40007810000 */
[----:B------:R-:W-:Y:S02]  /*1a040*/  ISETP.LT.OR P2, PT, R2, 0x3a, P2 ;  /* 0x0000003a0200780c */ /* 0x000fe40001741670 */
[----:B------:R-:W-:Y:S01]  /*1a050*/  ISETP.GT.AND P6, PT, R0, 0x19, P6 ;  /* 0x000000190000780c */ /* 0x000fe200037c4270 */
[----:B------:R-:W-:Y:S01]  /*1a060*/  FMUL.FTZ R74, R72, c[0x0][0x2d0] ;  /* 0x0000b400484a7a20 */ /* 0x000fe20000410000 */
[----:B------:R-:W-:Y:S02]  /*1a070*/  FMNMX.FTZ R5, R56, R5, !PT ;  /* 0x0000000538057209 */ /* 0x000fe40007810000 */
[----:B------:R-:W-:Y:S02]  /*1a080*/  ISETP.LT.OR P0, PT, R2, 0x19, P0 ;  /* 0x000000190200780c */ /* 0x000fe40000701670 */
[----:B------:R-:W-:Y:S02]  /*1a090*/  FSEL R178, R63, -INF , !P2 ;  /* 0xff8000003fb27808 */ /* 0x000fe40005000000 */
[----:B------:R-:W-:Y:S02]  /*1a0a0*/  FSETP.NEU.FTZ.AND P2, PT, R72, -INF , PT ;  /* 0xff8000004800780b */ /* 0x000fe40003f5d000 */
[----:B------:R-:W-:Y:S02]  /*1a0b0*/  ISETP.LT.OR P6, PT, R2, 0x1a, P6 ;  /* 0x0000001a0200780c */ /* 0x000fe400037c1670 */
[----:B------:R-:W-:Y:S02]  /*1a0c0*/  FSEL R62, R193, -INF , !P0 ;  /* 0xff800000c13e7808 */ /* 0x000fe40004000000 */
[----:B------:R-:W-:Y:S02]  /*1a0d0*/  FMNMX.FTZ R5, R58, R5, !PT ;  /* 0x000000053a057209 */ /* 0x000fe40007810000 */
[----:B------:R-:W-:Y:S02]  /*1a0e0*/  FSEL R74, R74, RZ, P2 ;  /* 0x000000ff4a4a7208 */ /* 0x000fe40001000000 */
[----:B------:R-:W-:Y:S02]  /*1a0f0*/  FSEL R88, R186, -INF , !P6 ;  /* 0xff800000ba587808 */ /* 0x000fe40007000000 */
[----:B------:R-:W-:Y:S01]  /*1a100*/  FMNMX.FTZ R5, R62, R5, !PT ;  /* 0x000000053e057209 */ /* 0x000fe20007810000 */
[--C-:B------:R-:W-:Y:S01]  /*1a110*/  FFMA.FTZ R48, R48, c[0x0][0x2d0], -R74.reuse ;  /* 0x0000b40030307a23 */ /* 0x100fe2000001084a */
[----:B--2---:R-:W-:Y:S02]  /*1a120*/  FMNMX.FTZ R3, R3, R6, !PT ;  /* 0x0000000603037209 */ /* 0x004fe40007810000 */
[----:B------:R-:W-:Y:S01]  /*1a130*/  FMNMX.FTZ R6, R88, R5, !PT ;  /* 0x0000000558067209 */ /* 0x000fe20007810000 */
[--C-:B------:R-:W-:Y:S01]  /*1a140*/  FFMA.FTZ R5, R9, c[0x0][0x2d0], -R74.reuse ;  /* 0x0000b40009057a23 */ /* 0x100fe2000001084a */
[----:B------:R-:W-:Y:S01]  /*1a150*/  FMNMX.FTZ R4, R12, R102, !PT ;  /* 0x000000660c047209 */ /* 0x000fe20007810000 */
[----:B------:R-:W1:Y:S01]  /*1a160*/  SHFL.BFLY PT, R71, R3, 0x1, 0x1f ;  /* 0x0c201f0003477f89 */ /* 0x000e6200000e0000 */
[----:B------:R-:W-:Y:S01]  /*1a170*/  PLOP3.LUT P6, PT, PT, PT, UP4, 0x40, 0x0 ;  /* 0x000000000000781c */ /* 0x000fe20003fce848 */
[----:B------:R2:W-:Y:S01]  /*1a180*/  MUFU.EX2 R52, R5 ;  /* 0x0000000500347308 */ /* 0x0005e20000000800 */
[----:B------:R-:W-:Y:S01]  /*1a190*/  FMNMX.FTZ R4, R16, R4, !PT ;  /* 0x0000000410047209 */ /* 0x000fe20007810000 */
[----:B------:R-:W-:Y:S01]  /*1a1a0*/  UISETP.NE.AND UP4, UPT, UR30, URZ, UPT ;  /* 0x0000003f1e00728c */ /* 0x000fe2000bf85270 */
        /* <DEDUP_REMOVED lines=12> */
[----:B------:R-:W-:Y:S01]  /*1a270*/  FSEL R99, R42, -INF , !P1 ;  /* 0xff8000002a637808 */ /* 0x000fe20004800000 */
[--C-:B--2---:R-:W-:Y:S01]  /*1a280*/  FFMA.FTZ R5, R11, c[0x0][0x2d0], -R74.reuse ;  /* 0x0000b4000b057a23 */ /* 0x104fe2000001084a */
[----:B------:R-:W-:Y:S02]  /*1a290*/  FMNMX.FTZ R4, R44, R4, !PT ;  /* 0x000000042c047209 */ /* 0x000fe40007810000 */
[----:B------:R-:W-:Y:S01]  /*1a2a0*/  ISETP.LT.OR P5, PT, R2, 0x22, P5 ;  /* 0x000000220200780c */ /* 0x000fe20002fa1670 */
[----:B------:R2:W-:Y:S01]  /*1a2b0*/  MUFU.EX2 R57, R5 ;  /* 0x0000000500397308 */ /* 0x0005e20000000800 */
[----:B------:R-:W-:Y:S02]  /*1a2c0*/  FMNMX.FTZ R4, R98, R4, !PT ;  /* 0x0000000462047209 */ /* 0x000fe40007810000 */
[----:B------:R-:W-:Y:S01]  /*1a2d0*/  PLOP3.LUT P0, PT, PT, PT, UP0, 0x40, 0x0 ;  /* 0x000000000000781c */ /* 0x000fe20003f0e808 */
[----:B------:R-:W-:Y:S01]  /*1a2e0*/  UISETP.NE.AND UP0, UPT, UR4, URZ, UPT ;  /* 0x0000003f0400728c */ /* 0x000fe2000bf05270 */
[----:B------:R-:W-:Y:S02]  /*1a2f0*/  FMNMX.FTZ R4, R168, R4, !PT ;  /* 0x00000004a8047209 */ /* 0x000fe40007810000 */
[----:B------:R-:W-:Y:S02]  /*1a300*/  FSEL R172, R43, -INF , !P5 ;  /* 0xff8000002bac7808 */ /* 0x000fe40006800000 */
[----:B------:R-:W-:Y:S02]  /*1a310*/  FMNMX.FTZ R4, R170, R4, !PT ;  /* 0x00000004aa047209 */ /* 0x000fe40007810000 */
[----:B------:R-:W-:Y:S02]  /*1a320*/  FMNMX.FTZ R6, R99, R6, !PT ;  /* 0x0000000663067209 */ /* 0x000fe40007810000 */
[----:B------:R-:W-:Y:S02]  /*1a330*/  FMNMX.FTZ R4, R173, R4, !PT ;  /* 0x00000004ad047209 */ /* 0x000fe40007810000 */
[----:B------:R-:W-:Y:S02]  /*1a340*/  ISETP.GT.AND P0, PT, R0, 0x29, P0 ;  /* 0x000000290000780c */ /* 0x000fe40000704270 */
[----:B------:R-:W-:Y:S02]  /*1a350*/  FMNMX.FTZ R4, R183, R4, !PT ;  /* 0x00000004b7047209 */ /* 0x000fe40007810000 */
[----:B------:R-:W-:Y:S02]  /*1a360*/  ISETP.LT.OR P0, PT, R2, 0x2a, P0 ;  /* 0x0000002a0200780c */ /* 0x000fe40000701670 */
[----:B------:R-:W-:Y:S02]  /*1a370*/  ISETP.GT.AND P6, PT, R0, 0x30, P6 ;  /* 0x000000300000780c */ /* 0x000fe400037c4270 */
[----:B-1----:R-:W-:Y:S01]  /*1a380*/  FMNMX.FTZ R71, R3, R71, !PT ;  /* 0x0000004703477209 */ /* 0x002fe20007810000 */
[--C-:B--2---:R-:W-:Y:S01]  /*1a390*/  FFMA.FTZ R5, R13, c[0x0][0x2d0], -R74.reuse ;  /* 0x0000b4000d057a23 */ /* 0x104fe2000001084a */
[----:B------:R-:W-:Y:S02]  /*1a3a0*/  FMNMX.FTZ R3, R172, R6, !PT ;  /* 0x00000006ac037209 */ /* 0x000fe40007810000 */
[----:B------:R-:W-:Y:S01]  /*1a3b0*/  FSEL R176, R47, -INF , !P0 ;  /* 0xff8000002fb07808 */ /* 0x000fe20004000000 */
[----:B------:R1:W-:Y:S01]  /*1a3c0*/  MUFU.EX2 R60, R5 ;  /* 0x00000005003c7308 */ /* 0x0003e20000000800 */
[----:B------:R-:W-:Y:S01]  /*1a3d0*/  PLOP3.LUT P1, PT, PT, PT, UP3, 0x40, 0x0 ;  /* 0x000000000000781c */ /* 0x000fe20003f2e838 */
[----:B------:R-:W-:Y:S01]  /*1a3e0*/  UISETP.NE.AND UP3, UPT, UR25, URZ, UPT ;  /* 0x0000003f1900728c */ /* 0x000fe2000bf65270 */
[----:B------:R-:W-:Y:S02]  /*1a3f0*/  FMNMX.FTZ R4, R185, R4, !PT ;  /* 0x00000004b9047209 */ /* 0x000fe40007810000 */
[----:B------:R-:W-:Y:S02]  /*1a400*/  ISETP.LT.OR P6, PT, R2, 0x31, P6 ;  /* 0x000000310200780c */ /* 0x000fe400037c1670 */
[----:B------:R-:W-:Y:S02]  /*1a410*/  ISETP.GT.AND P1, PT, R0, 0x31, P1 ;  /* 0x000000310000780c */ /* 0x000fe40000f24270 */
[----:B------:R-:W-:Y:S02]  /*1a420*/  FMNMX.FTZ R3, R175, R3, !PT ;  /* 0x00000003af037209 */ /* 0x000fe40007810000 */
[----:B------:R-:W-:Y:S01]  /*1a430*/  PLOP3.LUT P5, PT, PT, PT, UP2, 0x40, 0x0 ;  /* 0x000000000000781c */ /* 0x000fe20003fae828 */
[----:B------:R-:W-:Y:S01]  /*1a440*/  UISETP.NE.AND UP2, UPT, UR27, URZ, UPT ;  /* 0x0000003f1b00728c */ /* 0x000fe2000bf45270 */
[----:B------:R-:W-:Y:S02]  /*1a450*/  FMNMX.FTZ R4, R187, R4, !PT ;  /* 0x00000004bb047209 */ /* 0x000fe40007810000 */
[----:B------:R-:W-:Y:S02]  /*1a460*/  FSEL R184, R38, -INF , !P6 ;  /* 0xff80000026b87808 */ /* 0x000fe40007000000 */
[----:B------:R-:W-:Y:S02]  /*1a470*/  FMNMX.FTZ R3, R176, R3, !PT ;  /* 0x00000003b0037209 */ /* 0x000fe40007810000 */
[----:B------:R-:W-:Y:S02]  /*1a480*/  ISETP.LT.OR P1, PT, R2, 0x32, P1 ;  /* 0x000000320200780c */ /* 0x000fe40000f21670 */
[----:B------:R-:W-:Y:S02]  /*1a490*/  ISETP.GT.AND P5, PT, R0, 0x38, P5 ;  /* 0x000000380000780c */ /* 0x000fe40002fa4270 */
[----:B------:R-:W-:Y:S02]  /*1a4a0*/  FMNMX.FTZ R4, R189, R4, !PT ;  /* 0x00000004bd047209 */ /* 0x000fe40007810000 */
[----:B------:R-:W-:Y:S02]  /*1a4b0*/  FSEL R186, R59, -INF , !P1 ;  /* 0xff8000003bba7808 */ /* 0x000fe40004800000 */
[----:B------:R-:W-:Y:S02]  /*1a4c0*/  ISETP.LT.OR P5, PT, R2, 0x39, P5 ;  /* 0x000000390200780c */ /* 0x000fe40002fa1670 */
[----:B------:R-:W-:Y:S02]  /*1a4d0*/  FMNMX.FTZ R3, R184, R3, !PT ;  /* 0x00000003b8037209 */ /* 0x000fe40007810000 */
[----:B------:R-:W-:Y:S02]  /*1a4e0*/  FMNMX.FTZ R4, R204, R4, !PT ;  /* 0x00000004cc047209 */ /* 0x000fe40007810000 */
[----:B------:R-:W-:Y:S02]  /*1a4f0*/  FSEL R191, R34, -INF , !P5 ;  /* 0xff80000022bf7808 */ /* 0x000fe40006800000 */
[----:B------:R-:W-:Y:S02]  /*1a500*/  FMNMX.FTZ R3, R186, R3, !PT ;  /* 0x00000003ba037209 */ /* 0x000fe40007810000 */
[----:B------:R-:W-:Y:S02]  /*1a510*/  FMNMX.FTZ R4, R206, R4, !PT ;  /* 0x00000004ce047209 */ /* 0x000fe40007810000 */
[----:B-1----:R-:W-:Y:S01]  /*1a520*/  FMNMX.FTZ R5, R191, R3, !PT ;  /* 0x00000003bf057209 */ /* 0x002fe20007810000 */
[----:B------:R-:W-:Y:S01]  /*1a530*/  FFMA.FTZ R3, R15, c[0x0][0x2d0], -R74 ;  /* 0x0000b4000f037a23 */ /* 0x000fe2000001084a */
[----:B------:R-:W-:Y:S02]  /*1a540*/  FMNMX.FTZ R4, R230, R4, !PT ;  /* 0x00000004e6047209 */ /* 0x000fe40007810000 */
[----:B------:R-:W-:Y:S01]  /*1a550*/  FMNMX.FTZ R5, R178, R5, !PT ;  /* 0x00000005b2057209 */ /* 0x000fe20007810000 */
[----:B------:R1:W2:Y:S01]  /*1a560*/  MUFU.EX2 R85, R3 ;  /* 0x0000000300557308 */ /* 0x0002a20000000800 */
        /* <DEDUP_REMOVED lines=9> */
[----:B------:R-:W-:Y:S02]  /*1a600*/  ISETP.LT.OR P0, PT, R2, 0x41, P0 ;  /* 0x000000410200780c */ /* 0x000fe40000701670 */
[C---:B------:R-:W-:Y:S02]  /*1a610*/  ISETP.GT.AND P6, PT, R0.reuse, 0x41, P6 ;  /* 0x000000410000780c */ /* 0x040fe400037c4270 */
[----:B------:R-:W-:Y:S02]  /*1a620*/  FMNMX.FTZ R4, R245, R4, !PT ;  /* 0x00000004f5047209 */ /* 0x000fe40007810000 */
[----:B------:R-:W-:Y:S02]  /*1a630*/  ISETP.GT.AND P1, PT, R0, 0x48, P1 ;  /* 0x000000480000780c */ /* 0x000fe40000f24270 */
[----:B------:R-:W-:Y:S01]  /*1a640*/  FSEL R192, R192, -INF , !P0 ;  /* 0xff800000c0c07808 */ /* 0x000fe20004000000 */
[----:B------:R-:W3:Y:S01]  /*1a650*/  SHFL.BFLY PT, R8, R4, 0x2, 0x1f ;  /* 0x0c401f0004087f89 */ /* 0x000ee200000e0000 */
[C---:B------:R-:W-:Y:S02]  /*1a660*/  ISETP.LT.OR P6, PT, R2.reuse, 0x42, P6 ;  /* 0x000000420200780c */ /* 0x040fe400037c1670 */
[----:B------:R-:W-:Y:S02]  /*1a670*/  PLOP3.LUT P0, PT, PT, PT, UP3, 0x40, 0x0 ;  /* 0x000000000000781c */ /* 0x000fe40003f0e838 */
[----:B------:R-:W-:Y:S02]  /*1a680*/  PLOP3.LUT P5, PT, PT, PT, UP4, 0x40, 0x0 ;  /* 0x000000000000781c */ /* 0x000fe40003fae848 */
[----:B------:R-:W-:Y:S02]  /*1a690*/  ISETP.LT.OR P1, PT, R2, 0x49, P1 ;  /* 0x000000490200780c */ /* 0x000fe40000f21670 */
[----:B-1----:R-:W-:Y:S02]  /*1a6a0*/  FMNMX.FTZ R3, R192, R5, !PT ;  /* 0x00000005c0037209 */ /* 0x002fe40007810000 */
[----:B------:R-:W-:Y:S01]  /*1a6b0*/  FSEL R194, R75, -INF , !P6 ;  /* 0xff8000004bc27808 */ /* 0x000fe20007000000 */
[C---:B------:R-:W-:Y:S01]  /*1a6c0*/  FMUL.FTZ R75, R71.reuse, c[0x0][0x2d0] ;  /* 0x0000b400474b7a20 */ /* 0x040fe20000410000 */
[C---:B------:R-:W-:Y:S02]  /*1a6d0*/  ISETP.GT.AND P0, PT, R0.reuse, 0x50, P0 ;  /* 0x000000500000780c */ /* 0x040fe40000704270 */
[----:B------:R-:W-:Y:S02]  /*1a6e0*/  ISETP.GT.AND P5, PT, R0, 0x49, P5 ;  /* 0x000000490000780c */ /* 0x000fe40002fa4270 */
[----:B------:R-:W-:Y:S02]  /*1a6f0*/  FSEL R193, R78, -INF , !P1 ;  /* 0xff8000004ec17808 */ /* 0x000fe40004800000 */
[----:B------:R-:W-:Y:S02]  /*1a700*/  FSETP.NEU.FTZ.AND P1, PT, R71, -INF , PT ;  /* 0xff8000004700780b */ /* 0x000fe40003f3d000 */
[C---:B------:R-:W-:Y:S02]  /*1a710*/  ISETP.LT.OR P0, PT, R2.reuse, 0x51, P0 ;  /* 0x000000510200780c */ /* 0x040fe40000701670 */
[----:B------:R-:W-:Y:S02]  /*1a720*/  ISETP.LT.OR P5, PT, R2, 0x4a, P5 ;  /* 0x0000004a0200780c */ /* 0x000fe40002fa1670 */
[----:B------:R-:W-:Y:S02]  /*1a730*/  FMNMX.FTZ R3, R194, R3, !PT ;  /* 0x00000003c2037209 */ /* 0x000fe40007810000 */
[----:B------:R-:W-:Y:S02]  /*1a740*/  FSEL R75, R75, RZ, P1 ;  /* 0x000000ff4b4b7208 */ /* 0x000fe40000800000 */
[----:B------:R-:W-:Y:S02]  /*1a750*/  FSEL R200, R39, -INF , !P0 ;  /* 0xff80000027c87808 */ /* 0x000fe40004000000 */
[----:B------:R-:W-:Y:S01]  /*1a760*/  FSEL R196, R79, -INF , !P5 ;  /* 0xff8000004fc47808 */ /* 0x000fe20006800000 */
[--C-:B------:R-:W-:Y:S01]  /*1a770*/  FFMA.FTZ R5, R10, c[0x0][0x2d0], -R75.reuse ;  /* 0x0000b4000a057a23 */ /* 0x100fe2000001084b */
[----:B------:R-:W-:Y:S01]  /*1a780*/  FMNMX.FTZ R3, R193, R3, !PT ;  /* 0x00000003c1037209 */ /* 0x000fe20007810000 */
[--C-:B------:R-:W-:Y:S01]  /*1a790*/  FFMA.FTZ R92, R95, c[0x0][0x2d0], -R75.reuse ;  /* 0x0000b4005f5c7a23 */ /* 0x100fe2000001084b */
[----:B------:R-:W-:Y:S01]  /*1a7a0*/  PLOP3.LUT P6, PT, PT, PT, UP2, 0x40, 0x0 ;  /* 0x000000000000781c */ /* 0x000fe20003fce828 */
[----:B------:R-:W-:Y:S01]  /*1a7b0*/  MUFU.EX2 R45, R5 ;  /* 0x00000005002d7308 */ /* 0x000fe20000000800 */
[----:B------:R-:W-:Y:S02]  /*1a7c0*/  PLOP3.LUT P5, PT, PT, PT, UP1, 0x40, 0x0 ;  /* 0x000000000000781c */ /* 0x000fe40003fae818 */
[----:B------:R-:W-:Y:S01]  /*1a7d0*/  PLOP3.LUT P0, PT, PT, PT, UP0, 0x40, 0x0 ;  /* 0x000000000000781c */ /* 0x000fe20003f0e808 */
[----:B------:R-:W-:Y:S01]  /*1a7e0*/  UISETP.GT.AND UP0, UPT, UR12, UR7, UPT ;  /* 0x000000070c00728c */ /* 0x000fe2000bf04270 */
[C---:B------:R-:W-:Y:S01]  /*1a7f0*/  ISETP.GT.AND P6, PT, R0.reuse, 0x51, P6 ;  /* 0x000000510000780c */ /* 0x040fe200037c4270 */
[----:B------:R-:W-:Y:S01]  /*1a800*/  UIADD3 UR12, UR12, -0x1, URZ ;  /* 0xffffffff0c0c7890 */ /* 0x000fe2000fffe03f */
[C---:B------:R-:W-:Y:S02]  /*1a810*/  ISETP.GT.AND P5, PT, R0.reuse, 0x58, P5 ;  /* 0x000000580000780c */ /* 0x040fe40002fa4270 */
[----:B------:R-:W-:Y:S02]  /*1a820*/  ISETP.GT.AND P0, PT, R0, 0x59, P0 ;  /* 0x000000590000780c */ /* 0x000fe40000704270 */
[----:B------:R-:W-:Y:S01]  /*1a830*/  FMNMX.FTZ R0, R196, R3, !PT ;  /* 0x00000003c4007209 */ /* 0x000fe20007810000 */
[--C-:B------:R-:W-:Y:S01]  /*1a840*/  FFMA.FTZ R3, R14, c[0x0][0x2d0], -R75.reuse ;  /* 0x0000b4000e037a23 */ /* 0x100fe2000001084b */
[----:B--2---:R-:W-:Y:S02]  /*1a850*/  F2FP.BF16.PACK_AB R78, R85, R60 ;  /* 0x0000003c554e723e */ /* 0x004fe400000010ff */
[----:B---3--:R-:W-:Y:S01]  /*1a860*/  FMNMX.FTZ R4, R4, R8, !PT ;  /* 0x0000000804047209 */ /* 0x008fe20007810000 */
[----:B------:R1:W-:Y:S01]  /*1a870*/  MUFU.EX2 R51, R3 ;  /* 0x0000000300337308 */ /* 0x0003e20000000800 */
[----:B------:R-:W-:Y:S01]  /*1a880*/  ISETP.LT.OR P0, PT, R2, 0x5a, P0 ;  /* 0x0000005a0200780c */ /* 0x000fe20000701670 */
[--C-:B------:R-:W-:Y:S01]  /*1a890*/  FFMA.FTZ R8, R26, c[0x0][0x2d0], -R75.reuse ;  /* 0x0000b4001a087a23 */ /* 0x100fe2000001084b */
[C---:B------:R-:W-:Y:S01]  /*1a8a0*/  ISETP.LT.OR P6, PT, R2.reuse, 0x52, P6 ;  /* 0x000000520200780c */ /* 0x040fe200037c1670 */
[----:B------:R-:W2:Y:S01]  /*1a8b0*/  SHFL.BFLY PT, R70, R4, 0x1, 0x1f ;  /* 0x0c201f0004467f89 */ /* 0x000ea200000e0000 */
[----:B------:R-:W-:Y:S02]  /*1a8c0*/  FSEL R73, R35, -INF , !P0 ;  /* 0xff80000023497808 */ /* 0x000fe40004000000 */
[----:B------:R-:W-:Y:S01]  /*1a8d0*/  ISETP.LT.OR P5, PT, R2, 0x59, P5 ;  /* 0x000000590200780c */ /* 0x000fe20002fa1670 */
[--C-:B------:R-:W-:Y:S01]  /*1a8e0*/  FFMA.FTZ R2, R18, c[0x0][0x2d0], -R75.reuse ;  /* 0x0000b40012027a23 */ /* 0x100fe2000001084b */
[----:B------:R-:W-:Y:S01]  /*1a8f0*/  FSEL R201, R91, -INF , !P6 ;  /* 0xff8000005bc97808 */ /* 0x000fe20007000000 */
[----:B------:R-:W-:Y:S01]  /*1a900*/  MUFU.EX2 R59, R8 ;  /* 0x00000008003b7308 */ /* 0x000fe20000000800 */
[----:B------:R-:W-:Y:S02]  /*1a910*/  FSEL R202, R36, -INF , !P5 ;  /* 0xff80000024ca7808 */ /* 0x000fe40006800000 */
[----:B------:R-:W-:Y:S04]  /*1a920*/  FMNMX.FTZ R0, R200, R0, !PT ;  /* 0x00000000c8007209 */ /* 0x000fe80007810000 */
[----:B------:R-:W-:Y:S03]  /*1a930*/  FMNMX.FTZ R0, R201, R0, !PT ;  /* 0x00000000c9007209 */ /* 0x000fe60007810000 */
[----:B------:R3:W-:Y:S01]  /*1a940*/  MUFU.EX2 R61, R2 ;  /* 0x00000002003d7308 */ /* 0x0007e20000000800 */
[----:B------:R-:W-:Y:S01]  /*1a950*/  FMNMX.FTZ R0, R202, R0, !PT ;  /* 0x00000000ca007209 */ /* 0x000fe20007810000 */
[--C-:B-1----:R-:W-:Y:S03]  /*1a960*/  FFMA.FTZ R3, R21, c[0x0][0x2d0], -R75.reuse ;  /* 0x0000b40015037a23 */ /* 0x102fe6000001084b */
[----:B------:R-:W-:Y:S02]  /*1a970*/  FMNMX.FTZ R0, R73, R0, !PT ;  /* 0x0000000049007209 */ /* 0x000fe40007810000 */
[----:B--2---:R-:W-:Y:S03]  /*1a980*/  FMNMX.FTZ R70, R4, R70, !PT ;  /* 0x0000004604467209 */ /* 0x004fe60007810000 */
[----:B------:R1:W2:Y:S01]  /*1a990*/  MUFU.EX2 R86, R3 ;  /* 0x0000000300567308 */ /* 0x0002a20000000800 */
[C---:B------:R-:W-:Y:S01]  /*1a9a0*/  FSETP.NEU.FTZ.AND P0, PT, R70.reuse, -INF , PT ;  /* 0xff8000004600780b */ /* 0x040fe20003f1d000 */
[----:B------:R-:W-:Y:S05]  /*1a9b0*/  FMUL.FTZ R96, R70, c[0x0][0x2d0] ;  /* 0x0000b40046607a20 */ /* 0x000fea0000410000 */
[----:B------:R-:W-:Y:S05]  /*1a9c0*/  FSEL R96, R96, RZ, P0 ;  /* 0x000000ff60607208 */ /* 0x000fea0000000000 */
[--C-:B------:R-:W-:Y:S01]  /*1a9d0*/  FFMA.FTZ R4, R20, c[0x0][0x2d0], -R96.reuse ;  /* 0x0000b40014047a23 */ /* 0x100fe20000010860 */
[----:B---3--:R-:W3:Y:S01]  /*1a9e0*/  SHFL.BFLY PT, R2, R0, 0x2, 0x1f ;  /* 0x0c401f0000027f89 */ /* 0x008ee200000e0000 */
[--C-:B------:R-:W-:Y:S02]  /*1a9f0*/  FFMA.FTZ R32, R32, c[0x0][0x2d0], -R96.reuse ;  /* 0x0000b40020207a23 */ /* 0x100fe40000010860 */
[----:B------:R-:W-:Y:S01]  /*1aa00*/  MUFU.EX2 R37, R4 ;  /* 0x0000000400257308 */ /* 0x000fe20000000800 */
[--C-:B------:R-:W-:Y:S02]  /*1aa10*/  FFMA.FTZ R44, R44, c[0x0][0x2d0], -R96.reuse ;  /* 0x0000b4002c2c7a23 */ /* 0x100fe40000010860 */
[--C-:B-1----:R-:W-:Y:S01]  /*1aa20*/  FFMA.FTZ R3, R12, c[0x0][0x2d0], -R96.reuse ;  /* 0x0000b4000c037a23 */ /* 0x102fe20000010860 */
[----:B--2---:R-:W-:Y:S01]  /*1aa30*/  F2FP.BF16.PACK_AB R79, R86, R61 ;  /* 0x0000003d564f723e */ /* 0x004fe200000010ff */
[--C-:B------:R-:W-:Y:S05]  /*1aa40*/  FFMA.FTZ R12, R28, c[0x0][0x2d0], -R75.reuse ;  /* 0x0000b4001c0c7a23 */ /* 0x100fea000001084b */
[----:B------:R1:W-:Y:S01]  /*1aa50*/  MUFU.EX2 R49, R3 ;  /* 0x0000000300317308 */ /* 0x0003e20000000800 */
[----:B------:R-:W-:Y:S02]  /*1aa60*/  FFMA.FTZ R28, R33, c[0x0][0x2d0], -R75 ;  /* 0x0000b400211c7a23 */ /* 0x000fe4000001084b */
[----:B-1----:R-:W-:Y:S02]  /*1aa70*/  FFMA.FTZ R3, R16, c[0x0][0x2d0], -R96 ;  /* 0x0000b40010037a23 */ /* 0x002fe40000010860 */
[----:B------:R-:W-:Y:S05]  /*1aa80*/  FFMA.FTZ R16, R29, c[0x0][0x2d0], -R74 ;  /* 0x0000b4001d107a23 */ /* 0x000fea000001084a */
[----:B------:R1:W-:Y:S10]  /*1aa90*/  MUFU.EX2 R50, R3 ;  /* 0x0000000300327308 */ /* 0x0003f40000000800 */
[----:B------:R-:W-:Y:S01]  /*1aaa0*/  MUFU.EX2 R34, R16 ;  /* 0x0000001000227308 */ /* 0x000fe20000000800 */
[----:B-1----:R-:W-:Y:S09]  /*1aab0*/  FFMA.FTZ R3, R17, c[0x0][0x2d0], -R96 ;  /* 0x0000b40011037a23 */ /* 0x002ff20000010860 */
[----:B------:R3:W-:Y:S02]  /*1aac0*/  MUFU.EX2 R84, R3 ;  /* 0x0000000300547308 */ /* 0x0007e40000000800 */
[----:B---3--:R-:W-:Y:S01]  /*1aad0*/  FMNMX.FTZ R3, R0, R2, !PT ;  /* 0x0000000200037209 */ /* 0x008fe20007810000 */
[----:B------:R-:W-:Y:S01]  /*1aae0*/  FFMA.FTZ R2, R23, c[0x0][0x2d0], -R74 ;  /* 0x0000b40017027a23 */ /* 0x000fe2000001084a */
[----:B------:R-:W-:Y:S06]  /*1aaf0*/  FSEL R0, R72, RZ, P2 ;  /* 0x000000ff48007208 */ /* 0x000fec0001000000 */
[----:B------:R1:W-:Y:S01]  /*1ab00*/  MUFU.EX2 R87, R2 ;  /* 0x0000000200577308 */ /* 0x0003e20000000800 */
[----:B------:R-:W2:Y:S01]  /*1ab10*/  SHFL.BFLY PT, R4, R3, 0x1, 0x1f ;  /* 0x0c201f0003047f89 */ /* 0x000ea200000e0000 */
[----:B------:R-:W-:Y:S01]  /*1ab20*/  FADD.FTZ R0, -R0, R100 ;  /* 0x0000006400007221 */ /* 0x000fe20000010100 */
[----:B------:R-:W-:Y:S03]  /*1ab30*/  MOV R100, R52 ;  /* 0x0000003400647202 */ /* 0x000fe60000000f00 */
[----:B------:R-:W-:Y:S01]  /*1ab40*/  FMUL.FTZ R0, R0, c[0x0][0x2d0] ;  /* 0x0000b40000007a20 */ /* 0x000fe20000410000 */
[----:B------:R-:W-:Y:S02]  /*1ab50*/  F2FP.BF16.PACK_AB R76, R57, R100 ;  /* 0x00000064394c723e */ /* 0x000fe400000010ff */
[----:B------:R-:W-:Y:S01]  /*1ab60*/  LDSM.16.MT88.4 R52, [R210+0x100] ;  /* 0x00010000d234783b */ /* 0x000fe20000004200 */
        /* <DEDUP_REMOVED lines=8> */
[----:B------:R-:W-:Y:S01]  /*1abf0*/  FSETP.NEU.FTZ.AND P0, PT, R3, -INF , PT ;  /* 0xff8000000300780b */ /* 0x000fe20003f1d000 */
[----:B------:R-:W1:Y:S01]  /*1ac00*/  MUFU.EX2 R68, R2 ;  /* 0x0000000200447308 */ /* 0x000e620000000800 */
[----:B------:R-:W-:Y:S01]  /*1ac10*/  FMUL.FTZ R5, R69, R105 ;  /* 0x0000006945057220 */ /* 0x000fe20000410000 */
[----:B------:R-:W-:Y:S01]  /*1ac20*/  MOV R105, R37 ;  /* 0x0000002500697202 */ /* 0x000fe20000000f00 */
[----:B------:R-:W-:Y:S01]  /*1ac30*/  FADD.FTZ R0, -R0, R102 ;  /* 0x0000006600007221 */ /* 0x000fe20000010100 */
[----:B------:R-:W-:Y:S01]  /*1ac40*/  FSEL R97, R97, RZ, P0 ;  /* 0x000000ff61617208 */ /* 0x000fe20000000000 */
[----:B------:R-:W-:Y:S01]  /*1ac50*/  IMAD.MOV.U32 R101, RZ, RZ, R50 ;  /* 0x000000ffff657224 */ /* 0x000fe200078e0032 */
[----:B------:R-:W-:Y:S01]  /*1ac60*/  LDSM.16.MT88.4 R36, [R212+0x100] ;  /* 0x00010000d424783b */ /* 0x000fe20000004200 */
[----:B------:R-:W-:Y:S01]  /*1ac70*/  FMUL.FTZ R0, R0, c[0x0][0x2d0] ;  /* 0x0000b40000007a20 */ /* 0x000fe20000410000 */
[----:B------:R-:W-:Y:S01]  /*1ac80*/  F2FP.BF16.PACK_AB R66, R105, R84 ;  /* 0x000000546942723e */ /* 0x000fe200000010ff */
[--C-:B------:R-:W-:Y:S01]  /*1ac90*/  FFMA.FTZ R4, R24, c[0x0][0x2d0], -R97.reuse ;  /* 0x0000b40018047a23 */ /* 0x100fe20000010861 */
[----:B------:R-:W2:Y:S01]  /*1aca0*/  MUFU.EX2 R50, R12 ;  /* 0x0000000c00327308 */ /* 0x000ea20000000800 */
[----:B------:R-:W-:Y:S01]  /*1acb0*/  MOV R102, R49 ;  /* 0x0000003100667202 */ /* 0x000fe20000000f00 */
[----:B------:R-:W-:Y:S02]  /*1acc0*/  FMUL.FTZ R16, R69, R116 ;  /* 0x0000007445107220 */ /* 0x000fe40000410000 */
[----:B------:R-:W-:Y:S01]  /*1acd0*/  IMAD.MOV.U32 R116, RZ, RZ, R60 ;  /* 0x000000ffff747224 */ /* 0x000fe200078e003c */
[----:B------:R-:W-:Y:S01]  /*1ace0*/  F2FP.BF16.PACK_AB R64, R101, R102 ;  /* 0x000000666540723e */ /* 0x000fe200000010ff */
[C---:B------:R-:W-:Y:S01]  /*1acf0*/  FMUL.FTZ R17, R69.reuse, R117 ;  /* 0x0000007545117220 */ /* 0x040fe20000410000 */
[----:B------:R-:W-:Y:S01]  /*1ad00*/  MOV R117, R61 ;  /* 0x0000003d00757202 */ /* 0x000fe20000000f00 */
[--C-:B------:R-:W-:Y:S02]  /*1ad10*/  FFMA.FTZ R58, R58, c[0x0][0x2d0], -R97.reuse ;  /* 0x0000b4003a3a7a23 */ /* 0x100fe40000010861 */
[----:B------:R3:W4:Y:S01]  /*1ad20*/  MUFU.EX2 R2, R0 ;  /* 0x0000000000027308 */ /* 0x0007220000000800 */
[----:B------:R-:W-:Y:S02]  /*1ad30*/  FMUL.FTZ R49, R69, R149 ;  /* 0x0000009545317220 */ /* 0x000fe40000410000 */
[----:B------:R-:W-:Y:S02]  /*1ad40*/  FFMA.FTZ R62, R62, c[0x0][0x2d0], -R97 ;  /* 0x0000b4003e3e7a23 */ /* 0x000fe40000010861 */
[C---:B-1----:R-:W-:Y:S02]  /*1ad50*/  FMUL.FTZ R6, R68.reuse, R106 ;  /* 0x0000006a44067220 */ /* 0x042fe40000410000 */
[----:B------:R-:W-:Y:S02]  /*1ad60*/  FMUL.FTZ R7, R68, R107 ;  /* 0x0000006b44077220 */ /* 0x000fe40000410000 */
[----:B------:R-:W-:Y:S01]  /*1ad70*/  IMAD.MOV.U32 R107, RZ, RZ, R86 ;  /* 0x000000ffff6b7224 */ /* 0x000fe200078e0056 */
[----:B------:R1:W-:Y:S01]  /*1ad80*/  MUFU.EX2 R229, R4 ;  /* 0x0000000400e57308 */ /* 0x0003e20000000800 */
[----:B------:R-:W-:Y:S02]  /*1ad90*/  FFMA.FTZ R24, R30, c[0x0][0x2d0], -R75 ;  /* 0x0000b4001e187a23 */ /* 0x000fe4000001084b */
[C---:B------:R-:W-:Y:S01]  /*1ada0*/  FMUL.FTZ R18, R68.reuse, R118 ;  /* 0x0000007644127220 */ /* 0x040fe20000410000 */
[----:B------:R-:W-:Y:S01]  /*1adb0*/  MOV R118, R57 ;  /* 0x0000003900767202 */ /* 0x000fe20000000f00 */
[----:B--2---:R-:W-:Y:S02]  /*1adc0*/  IMAD.MOV.U32 R149, RZ, RZ, R50 ;  /* 0x000000ffff957224 */ /* 0x004fe400078e0032 */
[----:B------:R-:W-:Y:S03]  /*1add0*/  FMUL.FTZ R50, R68, R150 ;  /* 0x0000009644327220 */ /* 0x000fe60000410000 */
[----:B------:R2:W-:Y:S01]  /*1ade0*/  MUFU.EX2 R35, R24 ;  /* 0x0000001800237308 */ /* 0x0005e20000000800 */
[--C-:B---3--:R-:W-:Y:S02]  /*1adf0*/  FFMA.FTZ R0, R19, c[0x0][0x2d0], -R97.reuse ;  /* 0x0000b40013007a23 */ /* 0x108fe40000010861 */
[C---:B----4-:R-:W-:Y:S02]  /*1ae00*/  FMUL.FTZ R8, R2.reuse, R108 ;  /* 0x0000006c02087220 */ /* 0x050fe40000410000 */
[C---:B------:R-:W-:Y:S05]  /*1ae10*/  FMUL.FTZ R9, R2.reuse, R109 ;  /* 0x0000006d02097220 */ /* 0x040fea0000410000 */
[----:B------:R3:W-:Y:S01]  /*1ae20*/  MUFU.EX2 R205, R0 ;  /* 0x0000000000cd7308 */ /* 0x0007e20000000800 */
[C---:B------:R-:W-:Y:S01]  /*1ae30*/  FMUL.FTZ R12, R2.reuse, R112 ;  /* 0x00000070020c7220 */ /* 0x040fe20000410000 */
[----:B------:R-:W-:Y:S01]  /*1ae40*/  MOV R112, R59 ;  /* 0x0000003b00707202 */ /* 0x000fe20000000f00 */
[C---:B------:R-:W-:Y:S02]  /*1ae50*/  FMUL.FTZ R13, R2.reuse, R113 ;  /* 0x00000071020d7220 */ /* 0x040fe40000410000 */
[----:B-1----:R-:W-:Y:S02]  /*1ae60*/  FFMA.FTZ R4, R25, c[0x0][0x2d0], -R97 ;  /* 0x0000b40019047a23 */ /* 0x002fe40000010861 */
[----:B------:R-:W-:Y:S02]  /*1ae70*/  IMAD.MOV.U32 R109, RZ, RZ, R87 ;  /* 0x000000ffff6d7224 */ /* 0x000fe400078e0057 */
[----:B------:R-:W-:Y:S01]  /*1ae80*/  FMUL.FTZ R25, R2, R125 ;  /* 0x0000007d02197220 */ /* 0x000fe20000410000 */
[----:B------:R1:W4:Y:S01]  /*1ae90*/  MUFU.EX2 R231, R4 ;  /* 0x0000000400e77308 */ /* 0x0003220000000800 */
[----:B------:R-:W-:Y:S02]  /*1aea0*/  FMUL.FTZ R19, R68, R119 ;  /* 0x0000007744137220 */ /* 0x000fe40000410000 */
[C---:B------:R-:W-:Y:S02]  /*1aeb0*/  FMUL.FTZ R29, R2.reuse, R129 ;  /* 0x00000081021d7220 */ /* 0x040fe40000410000 */
[C---:B--2---:R-:W-:Y:S02]  /*1aec0*/  FMUL.FTZ R24, R2.reuse, R124 ;  /* 0x0000007c02187220 */ /* 0x044fe40000410000 */
[----:B------:R-:W-:Y:S02]  /*1aed0*/  IMAD.MOV.U32 R119, RZ, RZ, R51 ;  /* 0x000000ffff777224 */ /* 0x000fe400078e0033 */
[C---:B------:R-:W-:Y:S01]  /*1aee0*/  FMUL.FTZ R57, R2.reuse, R157 ;  /* 0x0000009d02397220 */ /* 0x040fe20000410000 */
[----:B------:R2:W-:Y:S01]  /*1aef0*/  MUFU.EX2 R113, R28 ;  /* 0x0000001c00717308 */ /* 0x0005e20000000800 */
[C---:B------:R-:W-:Y:S01]  /*1af00*/  FMUL.FTZ R60, R2.reuse, R160 ;  /* 0x000000a0023c7220 */ /* 0x040fe20000410000 */
[----:B------:R-:W-:Y:S01]  /*1af10*/  MOV R160, R116 ;  /* 0x0000007400a07202 */ /* 0x000fe20000000f00 */
[----:B------:R-:W-:Y:S02]  /*1af20*/  FMUL.FTZ R61, R2, R161 ;  /* 0x000000a1023d7220 */ /* 0x000fe40000410000 */
[----:B---3--:R-:W-:Y:S02]  /*1af30*/  FFMA.FTZ R0, R22, c[0x0][0x2d0], -R97 ;  /* 0x0000b40016007a23 */ /* 0x008fe40000010861 */
[----:B------:R-:W3:Y:S01]  /*1af40*/  LDSM.16.MT88.4 R20, [R209+0x100] ;  /* 0x00010000d114783b */ /* 0x000ee20000004200 */
[----:B------:R-:W-:Y:S02]  /*1af50*/  IMAD.MOV.U32 R161, RZ, RZ, R101 ;  /* 0x000000ffffa17224 */ /* 0x000fe400078e0065 */
[----:B------:R5:W5:Y:S01]  /*1af60*/  MUFU.EX2 R207, R0 ;  /* 0x0000000000cf7308 */ /* 0x000b620000000800 */
[----:B-1----:R-:W-:Y:S01]  /*1af70*/  FFMA.FTZ R4, R27, c[0x0][0x2d0], -R74 ;  /* 0x0000b4001b047a23 */ /* 0x002fe2000001084a */
[----:B----4-:R-:W-:Y:S08]  /*1af80*/  F2FP.BF16.PACK_AB R67, R231, R229 ;  /* 0x000000e5e743723e */ /* 0x010ff000000010ff */
[----:B------:R-:W1:Y:S01]  /*1af90*/  MUFU.EX2 R63, R4 ;  /* 0x00000004003f7308 */ /* 0x000e620000000800 */
[----:B--2---:R-:W-:Y:S09]  /*1afa0*/  FMUL.FTZ R28, R2, R128 ;  /* 0x00000080021c7220 */ /* 0x004ff20000410000 */
[----:B------:R2:W-:Y:S01]  /*1afb0*/  MUFU.EX2 R124, R32 ;  /* 0x00000020007c7308 */ /* 0x0005e20000000800 */
[----:B-----5:R-:W-:Y:S02]  /*1afc0*/  FSEL R0, R3, RZ, P0 ;  /* 0x000000ff03007208 */ /* 0x020fe40000000000 */
[----:B------:R-:W-:Y:S02]  /*1afd0*/  F2FP.BF16.PACK_AB R65, R207, R205 ;  /* 0x000000cdcf41723e */ /* 0x000fe400000010ff */
[----:B------:R-:W-:Y:S01]  /*1afe0*/  PLOP3.LUT P0, PT, PT, PT, UP0, 0x80, 0x0 ;  /* 0x000000000000781c */ /* 0x000fe20003f0f008 */
[----:B------:R-:W-:Y:S04]  /*1aff0*/  FADD.FTZ R0, -R0, R103 ;  /* 0x0000006700007221 */ /* 0x000fe80000010100 */
[----:B------:R-:W-:Y:S01]  /*1b000*/  MUFU.EX2 R108, R92 ;  /* 0x0000005c006c7308 */ /* 0x000fe20000000800 */
[----:B------:R-:W-:Y:S02]  /*1b010*/  IMAD.MOV.U32 R103, RZ, RZ, R45 ;  /* 0x000000ffff677224 */ /* 0x000fe400078e002d */
[----:B------:R-:W-:Y:S01]  /*1b020*/  FMUL.FTZ R0, R0, c[0x0][0x2d0] ;  /* 0x0000b40000007a20 */ /* 0x000fe20000410000 */
[----:B-1----:R-:W-:Y:S01]  /*1b030*/  MOV R150, R63 ;  /* 0x0000003f00967202 */ /* 0x002fe20000000f00 */
[----:B------:R-:W-:Y:S01]  /*1b040*/  FMUL.FTZ R4, R69, R104 ;  /* 0x0000006845047220 */ /* 0x000fe20000410000 */
[----:B------:R-:W-:Y:S01]  /*1b050*/  F2FP.BF16.PACK_AB R77, R51, R103 ;  /* 0x00000067334d723e */ /* 0x000fe200000010ff */
[----:B------:R-:W-:Y:S02]  /*1b060*/  FMUL.FTZ R45, R2, R145 ;  /* 0x00000091022d7220 */ /* 0x000fe40000410000 */
[----:B------:R-:W-:Y:S01]  /*1b070*/  FMUL.FTZ R51, R68, R151 ;  /* 0x0000009744337220 */ /* 0x000fe20000410000 */
[----:B------:R-:W1:Y:S01]  /*1b080*/  MUFU.EX2 R0, R0 ;  /* 0x0000000000007308 */ /* 0x000e620000000800 */
[----:B------:R-:W-:Y:S01]  /*1b090*/  MOV R151, R118 ;  /* 0x0000007600977202 */ /* 0x000fe20000000f00 */
[----:B------:R-:W-:Y:S01]  /*1b0a0*/  IMAD.MOV.U32 R118, RZ, RZ, R103 ;  /* 0x000000ffff767224 */ /* 0x000fe200078e0067 */
[-C--:B---3--:R-:W-:Y:S01]  /*1b0b0*/  HMMA.16816.F32.BF16 R4, R76, R20.reuse, R4 ;  /* 0x000000144c04723c */ /* 0x088fe20000041804 */
[----:B--2---:R-:W-:Y:S02]  /*1b0c0*/  FMUL.FTZ R32, R69, R132 ;  /* 0x0000008445207220 */ /* 0x004fe40000410000 */
[C---:B-1----:R-:W-:Y:S01]  /*1b0d0*/  FMUL.FTZ R11, R0.reuse, R111 ;  /* 0x0000006f000b7220 */ /* 0x042fe20000410000 */
[----:B------:R-:W-:Y:S01]  /*1b0e0*/  MOV R111, R85 ;  /* 0x00000055006f7202 */ /* 0x000fe20000000f00 */
[C---:B------:R-:W-:Y:S02]  /*1b0f0*/  FMUL.FTZ R10, R0.reuse, R110 ;  /* 0x0000006e000a7220 */ /* 0x040fe40000410000 */
[C---:B------:R-:W-:Y:S02]  /*1b100*/  FMUL.FTZ R15, R0.reuse, R115 ;  /* 0x00000073000f7220 */ /* 0x040fe40000410000 */
[----:B------:R-:W-:Y:S02]  /*1b110*/  IMAD.MOV.U32 R115, RZ, RZ, R84 ;  /* 0x000000ffff737224 */ /* 0x000fe400078e0054 */
[----:B------:R-:W1:Y:S01]  /*1b120*/  LDSM.16.MT88.4 R84, [R209+0x900] ;  /* 0x00090000d154783b */ /* 0x000e620000004200 */
        /* <DEDUP_REMOVED lines=11> */
[----:B------:R-:W-:Y:S03]  /*1b1e0*/  FMUL.FTZ R31, R0, R131 ;  /* 0x00000083001f7220 */ /* 0x000fe60000410000 */
[----:B------:R-:W-:Y:S01]  /*1b1f0*/  IMAD.MOV.U32 R130, RZ, RZ, R35 ;  /* 0x000000ffff827224 */ /* 0x000fe200078e0023 */
[----:B------:R-:W-:Y:S01]  /*1b200*/  MOV R131, R34 ;  /* 0x0000002200837202 */ /* 0x000fe20000000f00 */
[C---:B------:R-:W-:Y:S01]  /*1b210*/  FMUL.FTZ R34, R68.reuse, R134 ;  /* 0x0000008644227220 */ /* 0x040fe20000410000 */
[----:B------:R3:W-:Y:S01]  /*1b220*/  MUFU.EX2 R121, R48 ;  /* 0x0000003000797308 */ /* 0x0007e20000000800 */
[C---:B------:R-:W-:Y:S04]  /*1b230*/  FMUL.FTZ R22, R68.reuse, R122 ;  /* 0x0000007a44167220 */ /* 0x040fe80000410000 */
[C---:B------:R-:W-:Y:S02]  /*1b240*/  FMUL.FTZ R23, R68.reuse, R123 ;  /* 0x0000007b44177220 */ /* 0x040fe40000410000 */
[----:B------:R-:W-:Y:S02]  /*1b250*/  FMUL.FTZ R35, R68, R135 ;  /* 0x0000008744237220 */ /* 0x000fe40000410000 */
[C---:B------:R-:W-:Y:S01]  /*1b260*/  FMUL.FTZ R42, R0.reuse, R142 ;  /* 0x0000008e002a7220 */ /* 0x040fe20000410000 */
[----:B------:R4:W-:Y:S01]  /*1b270*/  MUFU.EX2 R123, R44 ;  /* 0x0000002c007b7308 */ /* 0x0009e20000000800 */
[C---:B------:R-:W-:Y:S01]  /*1b280*/  FMUL.FTZ R43, R0.reuse, R143 ;  /* 0x0000008f002b7220 */ /* 0x040fe20000410000 */
[----:B------:R-:W-:Y:S01]  /*1b290*/  LDSM.16.MT88.4 R132, [R212+0x2900] ;  /* 0x00290000d484783b */ /* 0x000fe20000004200 */
[C---:B--2---:R-:W-:Y:S02]  /*1b2a0*/  FMUL.FTZ R20, R69.reuse, R120 ;  /* 0x0000007845147220 */ /* 0x044fe40000410000 */
[C---:B------:R-:W-:Y:S02]  /*1b2b0*/  FMUL.FTZ R46, R0.reuse, R146 ;  /* 0x00000092002e7220 */ /* 0x040fe40000410000 */
[C---:B------:R-:W-:Y:S02]  /*1b2c0*/  FMUL.FTZ R59, R0.reuse, R159 ;  /* 0x0000009f003b7220 */ /* 0x040fe40000410000 */
[----:B------:R-:W-:Y:S01]  /*1b2d0*/  FMUL.FTZ R63, R0, R163 ;  /* 0x000000a3003f7220 */ /* 0x000fe20000410000 */
[-C--:B------:R-:W-:Y:S01]  /*1b2e0*/  HMMA.16816.F32.BF16 R20, R76, R36.reuse, R20 ;  /* 0x000000244c14723c */ /* 0x080fe20000041814 */
[----:B------:R-:W-:Y:S01]  /*1b2f0*/  MOV R163, R100 ;  /* 0x0000006400a37202 */ /* 0x000fe20000000f00 */
[----:B---3--:R-:W-:Y:S02]  /*1b300*/  FMUL.FTZ R48, R69, R148 ;  /* 0x0000009445307220 */ /* 0x008fe40000410000 */
[----:B------:R-:W-:Y:S01]  /*1b310*/  IMAD.MOV.U32 R148, RZ, RZ, R119 ;  /* 0x000000ffff947224 */ /* 0x000fe200078e0077 */
[----:B------:R-:W-:Y:S03]  /*1b320*/  MOV R119, R102 ;  /* 0x0000006600777202 */ /* 0x000fe60000000f00 */
[C---:B------:R-:W-:Y:S01]  /*1b330*/  HMMA.16816.F32.BF16 R24, R64.reuse, R36, R24 ;  /* 0x000000244018723c */ /* 0x040fe20000041818 */
[----:B----4-:R-:W-:Y:S07]  /*1b340*/  FMUL.FTZ R44, R2, R144 ;  /* 0x00000090022c7220 */ /* 0x010fee0000410000 */
        /* <DEDUP_REMOVED lines=11> */
[C---:B--2---:R-:W-:Y:S09]  /*1b400*/  FMUL.FTZ R36, R69.reuse, R136 ;  /* 0x0000008845247220 */ /* 0x044ff20000410000 */
        /* <DEDUP_REMOVED lines=26> */
[--C-:B--2---:R-:W-:Y:S06]  /*1b5b0*/  FFMA.FTZ R80, R90, c[0x0][0x2d0], -R74.reuse ;  /* 0x0000b4005a507a23 */ /* 0x104fec000001084a */
[----:B------:R-:W-:Y:S01]  /*1b5c0*/  F2FP.BF16.PACK_AB R76, R150, R109 ;  /* 0x0000006d964c723e */ /* 0x000fe200000010ff */
[----:B------:R-:W2:Y:S01]  /*1b5d0*/  LDSM.16.MT88.4 R88, [R212+0x900] ;  /* 0x00090000d458783b */ /* 0x000ea20000004200 */
[----:B------:R-:W-:Y:S01]  /*1b5e0*/  F2FP.BF16.PACK_AB R77, R149, R112 ;  /* 0x00000070954d723e */ /* 0x000fe200000010ff */
[----:B------:R4:W-:Y:S02]  /*1b5f0*/  MUFU.EX2 R104, R80 ;  /* 0x0000005000687308 */ /* 0x0009e40000000800 */
[----:B------:R-:W-:Y:S02]  /*1b600*/  F2FP.BF16.PACK_AB R78, R114, R131 ;  /* 0x00000083724e723e */ /* 0x000fe400000010ff */
[----:B------:R-:W-:Y:S02]  /*1b610*/  F2FP.BF16.PACK_AB R79, R113, R130 ;  /* 0x00000082714f723e */ /* 0x000fe400000010ff */
[----:B------:R-:W-:Y:S02]  /*1b620*/  F2FP.BF16.PACK_AB R82, R123, R128 ;  /* 0x000000807b52723e */ /* 0x000fe400000010ff */
[----:B---3--:R-:W-:Y:S03]  /*1b630*/  F2FP.BF16.PACK_AB R83, R141, R136 ;  /* 0x000000888d53723e */ /* 0x008fe600000010ff */
[-C--:B-1----:R-:W-:Y:S01]  /*1b640*/  HMMA.16816.F32.BF16 R4, R76, R84.reuse, R4 ;  /* 0x000000544c04723c */ /* 0x082fe20000041804 */
[--C-:B----4-:R-:W-:Y:S02]  /*1b650*/  FFMA.FTZ R80, R94, c[0x0][0x2d0], -R75.reuse ;  /* 0x0000b4005e507a23 */ /* 0x110fe4000001084b */
[----:B------:R-:W1:Y:S02]  /*1b660*/  LDSM.16.MT88.4 R92, [R210+0x900] ;  /* 0x00090000d25c783b */ /* 0x000e640000004200 */
[----:B------:R3:W-:Y:S02]  /*1b670*/  MUFU.EX2 R120, R80 ;  /* 0x0000005000787308 */ /* 0x0007e40000000800 */
[----:B---3--:R-:W-:Y:S07]  /*1b680*/  F2FP.BF16.PACK_AB R80, R129, R124 ;  /* 0x0000007c8150723e */ /* 0x008fee00000010ff */
[C---:B------:R-:W-:Y:S07]  /*1b690*/  HMMA.16816.F32.BF16 R8, R80.reuse, R84, R8 ;  /* 0x000000545008723c */ /* 0x040fee0000041808 */
[--C-:B------:R-:W-:Y:S01]  /*1b6a0*/  FFMA.FTZ R84, R174, c[0x0][0x2d0], -R74.reuse ;  /* 0x0000b400ae547a23 */ /* 0x100fe2000001084a */
[-C--:B------:R-:W-:Y:S03]  /*1b6b0*/  HMMA.16816.F32.BF16 R12, R80, R86.reuse, R12 ;  /* 0x00000056500c723c */ /* 0x080fe6000004180c */
[----:B------:R3:W-:Y:S05]  /*1b6c0*/  MUFU.EX2 R110, R84 ;  /* 0x00000054006e7308 */ /* 0x0007ea0000000800 */
[C---:B------:R-:W-:Y:S08]  /*1b6d0*/  HMMA.16816.F32.BF16 R16, R76.reuse, R86, R16 ;  /* 0x000000564c10723c */ /* 0x040ff00000041810 */
[-C--:B--2---:R-:W-:Y:S08]  /*1b6e0*/  HMMA.16816.F32.BF16 R20, R76, R88.reuse, R20 ;  /* 0x000000584c14723c */ /* 0x084ff00000041814 */
[C---:B------:R-:W-:Y:S01]  /*1b6f0*/  HMMA.16816.F32.BF16 R24, R80.reuse, R88, R24 ;  /* 0x000000585018723c */ /* 0x040fe20000041818 */
[----:B---3--:R-:W-:Y:S06]  /*1b700*/  FFMA.FTZ R84, R177, c[0x0][0x2d0], -R74 ;  /* 0x0000b400b1547a23 */ /* 0x008fec000001084a */
[--C-:B------:R-:W-:Y:S01]  /*1b710*/  FFMA.FTZ R88, R168, c[0x0][0x2d0], -R96.reuse ;  /* 0x0000b400a8587a23 */ /* 0x100fe20000010860 */
[-C--:B------:R-:W-:Y:S01]  /*1b720*/  HMMA.16816.F32.BF16 R28, R80, R90.reuse, R28 ;  /* 0x0000005a501c723c */ /* 0x080fe2000004181c */
[----:B------:R2:W-:Y:S07]  /*1b730*/  MUFU.EX2 R125, R84 ;  /* 0x00000054007d7308 */ /* 0x0005ee0000000800 */
[C---:B------:R-:W-:Y:S03]  /*1b740*/  HMMA.16816.F32.BF16 R32, R76.reuse, R90, R32 ;  /* 0x0000005a4c20723c */ /* 0x040fe60000041820 */
[----:B------:R3:W-:Y:S05]  /*1b750*/  MUFU.EX2 R139, R88 ;  /* 0x00000058008b7308 */ /* 0x0007ea0000000800 */
[-C--:B-1----:R-:W-:Y:S08]  /*1b760*/  HMMA.16816.F32.BF16 R36, R76, R92.reuse, R36 ;  /* 0x0000005c4c24723c */ /* 0x082ff00000041824 */
[C---:B------:R-:W-:Y:S01]  /*1b770*/  HMMA.16816.F32.BF16 R40, R80.reuse, R92, R40 ;  /* 0x0000005c5028723c */ /* 0x040fe20000041828 */
[----:B--2---:R-:W-:Y:S04]  /*1b780*/  FFMA.FTZ R84, R169, c[0x0][0x2d0], -R75 ;  /* 0x0000b400a9547a23 */ /* 0x004fe8000001084b */
        /* <DEDUP_REMOVED lines=64> */
[----:B--2---:R-:W-:Y:S03]  /*1bb90*/  FFMA.FTZ R84, R185, c[0x0][0x2d0], -R96 ;  /* 0x0000b400b9547a23 */ /* 0x004fe60000010860 */
[----:B------:R2:W-:Y:S01]  /*1bba0*/  MUFU.EX2 R152, R92 ;  /* 0x0000005c00987308 */ /* 0x0005e20000000800 */
[C---:B------:R-:W-:Y:S09]  /*1bbb0*/  HMMA.16816.F32.BF16 R48, R76.reuse, R94, R48 ;  /* 0x0000005e4c30723c */ /* 0x040ff20000041830 */
[----:B------:R3:W-:Y:S03]  /*1bbc0*/  MUFU.EX2 R188, R84 ;  /* 0x0000005400bc7308 */ /* 0x0007e60000000800 */
[----:B-1----:R-:W-:Y:S07]  /*1bbd0*/  FFMA.FTZ R88, R190, c[0x0][0x2d0], -R75 ;  /* 0x0000b400be587a23 */ /* 0x002fee000001084b */
[----:B------:R1:W-:Y:S01]  /*1bbe0*/  MUFU.EX2 R190, R88 ;  /* 0x0000005800be7308 */ /* 0x0003e20000000800 */
[----:B--2---:R-:W-:Y:S02]  /*1bbf0*/  FFMA.FTZ R92, R191, c[0x0][0x2d0], -R97 ;  /* 0x0000b400bf5c7a23 */ /* 0x004fe40000010861 */
[----:B------:R-:W-:Y:S07]  /*1bc00*/  IMAD.MOV.U32 R191, RZ, RZ, R108 ;  /* 0x000000ffffbf7224 */ /* 0x000fee00078e006c */
[----:B------:R2:W-:Y:S01]  /*1bc10*/  MUFU.EX2 R103, R92 ;  /* 0x0000005c00677308 */ /* 0x0005e20000000800 */
[----:B---3--:R-:W-:Y:S09]  /*1bc20*/  FFMA.FTZ R84, R187, c[0x0][0x2d0], -R96 ;  /* 0x0000b400bb547a23 */ /* 0x008ff20000010860 */
[----:B------:R3:W-:Y:S01]  /*1bc30*/  MUFU.EX2 R185, R84 ;  /* 0x0000005400b97308 */ /* 0x0007e20000000800 */
[----:B-1----:R-:W1:Y:S01]  /*1bc40*/  LDSM.16.MT88.4 R88, [R211+0x1100] ;  /* 0x00110000d358783b */ /* 0x002e620000004200 */
[----:B--2---:R-:W-:Y:S02]  /*1bc50*/  FFMA.FTZ R92, R203, c[0x0][0x2d0], -R75 ;  /* 0x0000b400cb5c7a23 */ /* 0x004fe4000001084b */
[----:B------:R-:W-:Y:S06]  /*1bc60*/  IMAD.MOV.U32 R203, RZ, RZ, R106 ;  /* 0x000000ffffcb7224 */ /* 0x000fec00078e006a */
[----:B------:R2:W-:Y:S01]  /*1bc70*/  MUFU.EX2 R181, R92 ;  /* 0x0000005c00b57308 */ /* 0x0005e20000000800 */
[----:B---3--:R-:W-:Y:S01]  /*1bc80*/  FFMA.FTZ R84, R189, c[0x0][0x2d0], -R96 ;  /* 0x0000b400bd547a23 */ /* 0x008fe20000010860 */
[----:B------:R-:W-:Y:S01]  /*1bc90*/  MOV R189, R122 ;  /* 0x0000007a00bd7202 */ /* 0x000fe20000000f00 */
[----:B------:R-:W-:Y:S07]  /*1bca0*/  IMAD.MOV.U32 R122, RZ, RZ, R117 ;  /* 0x000000ffff7a7224 */ /* 0x000fee00078e0075 */
[----:B------:R3:W4:Y:S01]  /*1bcb0*/  MUFU.EX2 R187, R84 ;  /* 0x0000005400bb7308 */ /* 0x0007220000000800 */
[----:B--2---:R-:W-:Y:S01]  /*1bcc0*/  LDSM.16.MT88.4 R92, [R210+0x1900] ;  /* 0x00190000d25c783b */ /* 0x004fe20000004200 */
[-C--:B-1----:R-:W-:Y:S08]  /*1bcd0*/  HMMA.16816.F32.BF16 R52, R76, R88.reuse, R52 ;  /* 0x000000584c34723c */ /* 0x082ff00000041834 */
[C---:B------:R-:W-:Y:S01]  /*1bce0*/  HMMA.16816.F32.BF16 R56, R80.reuse, R88, R56 ;  /* 0x000000585038723c */ /* 0x040fe20000041838 */
[----:B---3--:R-:W-:Y:S03]  /*1bcf0*/  FFMA.FTZ R84, R198, c[0x0][0x2d0], -R74 ;  /* 0x0000b400c6547a23 */ /* 0x008fe6000001084a */
[----:B------:R-:W-:Y:S01]  /*1bd00*/  IMAD.MOV.U32 R198, RZ, RZ, R112 ;  /* 0x000000ffffc67224 */ /* 0x000fe200078e0070 */
[----:B------:R1:W-:Y:S02]  /*1bd10*/  MUFU.EX2 R183, R84 ;  /* 0x0000005400b77308 */ /* 0x0003e40000000800 */
[--C-:B------:R-:W-:Y:S01]  /*1bd20*/  FFMA.FTZ R88, R178, c[0x0][0x2d0], -R97.reuse ;  /* 0x0000b400b2587a23 */ /* 0x100fe20000010861 */
[-C--:B------:R-:W-:Y:S07]  /*1bd30*/  HMMA.16816.F32.BF16 R60, R80, R90.reuse, R60 ;  /* 0x0000005a503c723c */ /* 0x080fee000004183c */
[----:B------:R-:W-:Y:S01]  /*1bd40*/  FFMA.FTZ R80, R228, c[0x0][0x2d0], -R74 ;  /* 0x0000b400e4507a23 */ /* 0x000fe2000001084a */
[----:B------:R-:W-:Y:S01]  /*1bd50*/  HMMA.16816.F32.BF16 R64, R76, R90, R64 ;  /* 0x0000005a4c40723c */ /* 0x000fe20000041840 */
[----:B------:R-:W2:Y:S03]  /*1bd60*/  MUFU.EX2 R102, R88 ;  /* 0x0000005800667308 */ /* 0x000ea60000000800 */
[----:B----4-:R-:W-:Y:S01]  /*1bd70*/  F2FP.BF16.PACK_AB R82, R187, R185 ;  /* 0x000000b9bb52723e */ /* 0x010fe200000010ff */
[----:B------:R-:W-:Y:S02]  /*1bd80*/  IMAD.MOV.U32 R228, RZ, RZ, R104 ;  /* 0x000000ffffe47224 */ /* 0x000fe400078e0068 */
[----:B------:R-:W-:Y:S02]  /*1bd90*/  F2FP.BF16.PACK_AB R76, R252, R189 ;  /* 0x000000bdfc4c723e */ /* 0x000fe400000010ff */
[----:B------:R-:W-:Y:S02]  /*1bda0*/  F2FP.BF16.PACK_AB R77, R147, R251 ;  /* 0x000000fb934d723e */ /* 0x000fe400000010ff */
[----:B------:R3:W-:Y:S01]  /*1bdb0*/  MUFU.EX2 R182, R80 ;  /* 0x0000005000b67308 */ /* 0x0007e20000000800 */
[----:B------:R-:W-:Y:S01]  /*1bdc0*/  F2FP.BF16.PACK_AB R78, R197, R250 ;  /* 0x000000fac54e723e */ /* 0x000fe200000010ff */
[----:B-1----:R-:W-:Y:S01]  /*1bdd0*/  FFMA.FTZ R84, R184, c[0x0][0x2d0], -R97 ;  /* 0x0000b400b8547a23 */ /* 0x002fe20000010861 */
[----:B------:R-:W-:Y:S01]  /*1bde0*/  F2FP.BF16.PACK_AB R79, R190, R195 ;  /* 0x000000c3be4f723e */ /* 0x000fe200000010ff */
[----:B------:R-:W-:Y:S06]  /*1bdf0*/  IMAD.MOV.U32 R184, RZ, RZ, R110 ;  /* 0x000000ffffb87224 */ /* 0x000fec00078e006e */
[----:B------:R1:W4:Y:S01]  /*1be00*/  MUFU.EX2 R153, R84 ;  /* 0x0000005400997308 */ /* 0x0003220000000800 */
[----:B--2---:R-:W-:Y:S01]  /*1be10*/  F2FP.BF16.PACK_AB R83, R102, R103 ;  /* 0x000000676653723e */ /* 0x004fe200000010ff */
[----:B------:R-:W-:Y:S01]  /*1be20*/  LDSM.16.MT88.4 R88, [R212+0x1900] ;  /* 0x00190000d458783b */ /* 0x000fe20000004200 */
[----:B---3--:R-:W-:Y:S01]  /*1be30*/  FFMA.FTZ R80, R199, c[0x0][0x2d0], -R75 ;  /* 0x0000b400c7507a23 */ /* 0x008fe2000001084b */
[----:B------:R-:W-:Y:S06]  /*1be40*/  MOV R199, R105 ;  /* 0x0000006900c77202 */ /* 0x000fec0000000f00 */
[----:B------:R2:W-:Y:S01]  /*1be50*/  MUFU.EX2 R159, R80 ;  /* 0x00000050009f7308 */ /* 0x0005e20000000800 */
[----:B-1----:R-:W1:Y:S01]  /*1be60*/  LDSM.16.MT88.4 R84, [R209+0x1900] ;  /* 0x00190000d154783b */ /* 0x002e620000004200 */
[----:B----4-:R-:W-:Y:S02]  /*1be70*/  F2FP.BF16.PACK_AB R81, R152, R153 ;  /* 0x000000999851723e */ /* 0x010fe400000010ff */
[----:B--2---:R-:W-:Y:S01]  /*1be80*/  F2FP.BF16.PACK_AB R80, R188, R146 ;  /* 0x00000092bc50723e */ /* 0x004fe200000010ff */
        /* <DEDUP_REMOVED lines=17> */
[-C--:B------:R-:W-:Y:S08]  /*1bfa0*/  HMMA.16816.F32.BF16 R36, R76, R92.reuse, R36 ;  /* 0x0000005c4c24723c */ /* 0x080ff00000041824 */
[C---:B------:R-:W-:Y:S01]  /*1bfb0*/  HMMA.16816.F32.BF16 R40, R80.reuse, R92, R40 ;  /* 0x0000005c5028723c */ /* 0x040fe20000041828 */
[----:B-1----:R-:W-:Y:S03]  /*1bfc0*/  FFMA.FTZ R84, R233, c[0x0][0x2d0], -R75 ;  /* 0x0000b400e9547a23 */ /* 0x002fe6000001084b */
[----:B------:R-:W-:Y:S01]  /*1bfd0*/  MOV R233, R115 ;  /* 0x0000007300e97202 */ /* 0x000fe20000000f00 */
[----:B------:R1:W-:Y:S02]  /*1bfe0*/  MUFU.EX2 R157, R84 ;  /* 0x00000054009d7308 */ /* 0x0003e40000000800 */
[----:B------:R-:W-:Y:S01]  /*1bff0*/  FFMA.FTZ R92, R194, c[0x0][0x2d0], -R97 ;  /* 0x0000b400c25c7a23 */ /* 0x000fe20000010861 */
[-C--:B------:R-:W-:Y:S01]  /*1c000*/  HMMA.16816.F32.BF16 R44, R80, R94.reuse, R44 ;  /* 0x0000005e502c723c */ /* 0x080fe2000004182c */
[----:B--2---:R-:W-:Y:S02]  /*1c010*/  FFMA.FTZ R88, R230, c[0x0][0x2d0], -R96 ;  /* 0x0000b400e6587a23 */ /* 0x004fe40000010860 */
        /* <DEDUP_REMOVED lines=71> */
[----:B---3--:R-:W-:Y:S04]  /*1c490*/  FFMA.FTZ R74, R240, c[0x0][0x2d0], -R96 ;  /* 0x0000b400f04a7a23 */ /* 0x008fe80000010860 */
        /* <DEDUP_REMOVED lines=163> */
.L_x_299:
        /* <DEDUP_REMOVED lines=30> */
[----:B------:R-:W-:-:S05]  /*1d0b0*/  FSETP.NE.FTZ.AND P1, PT, R7, RZ, PT ;  /* 0x000000ff0700720b */ /* 0x000fca0003f35000 */
        /* <DEDUP_REMOVED lines=90> */
.L_x_237:
        /* <DEDUP_REMOVED lines=68> */
[----:B------:R-:W-:-:S02]  /*1daa0*/  F2FP.BF16.PACK_AB R8, R167, R166 ;  /* 0x000000a6a708723e */ /* 0x000fc400000010ff */
        /* <DEDUP_REMOVED lines=66> */
.L_x_319:
        /* <DEDUP_REMOVED lines=14> */
[----:B------:R-:W-:Y:S01]  /*1dfb0*/  LOP3.LUT P1, RZ, R5, 0x3, RZ, 0xc0, !PT ;  /* 0x0000000305ff7812 */ /* 0x000fe2000782c0ff */
[----:B------:R-:W-:Y:S01]  /*1dfc0*/  IMAD R3, R2, 0x8, R0 ;  /* 0x0000000802037824 */ /* 0x000fe200078e0200 */
[----:B------:R-:W-:Y:S01]  /*1dfd0*/  SHF.R.S32.HI R0, RZ, 0x1f, R34 ;  /* 0x0000001fff007819 */ /* 0x000fe20000011422 */
[----:B------:R-:W-:Y:S01]  /*1dfe0*/  UMOV UR18, UR6 ;  /* 0x0000000600127c82 */ /* 0x000fe20008000000 */
[----:B------:R-:W-:Y:S01]  /*1dff0*/  SHF.R.S32.HI R2, RZ, 0x1f, R5 ;  /* 0x0000001fff027819 */ /* 0x000fe20000011405 */
[----:B------:R-:W-:Y:S01]  /*1e000*/  UMOV UR19, UR7 ;  /* 0x0000000700137c82 */ /* 0x000fe20008000000 */
[----:B------:R-:W-:Y:S01]  /*1e010*/  LEA.HI R0, R0, R34, RZ, 0x2 ;  /* 0x0000002200007211 */ /* 0x000fe200078f10ff */
[----:B------:R-:W-:Y:S01]  /*1e020*/  UIMAD.WIDE.U32 UR18, UR11, UR4, UR18 ;  /* 0x000000040b1272a5 */ /* 0x000fe2000f8e0012 */
[----:B------:R-:W-:Y:S01]  /*1e030*/  LEA.HI R2, R2, R5, RZ, 0x2 ;  /* 0x0000000502027211 */ /* 0x000fe200078f10ff */
[----:B------:R-:W-:Y:S01]  /*1e040*/  UIMAD UR12, UR11, UR5, UR12 ;  /* 0x000000050b0c72a4 */ /* 0x000fe2000f8e020c */
[----:B------:R-:W-:Y:S01]  /*1e050*/  LOP3.LUT R0, R0, 0xffffffc, RZ, 0xc0, !PT ;  /* 0x0ffffffc00007812 */ /* 0x000fe200078ec0ff */
[----:B------:R-:W-:Y:S01]  /*1e060*/  USHF.R.S32.HI UR9, URZ, 0x1f, UR16 ;  /* 0x0000001f3f097899 */ /* 0x000fe20008011410 */
[----:B------:R-:W-:Y:S01]  /*1e070*/  SHF.R.S32.HI R2, RZ, 0x2, R2 ;  /* 0x00000002ff027819 */ /* 0x000fe20000011402 */
[----:B------:R-:W-:Y:S01]  /*1e080*/  ULDC.64 UR4, c[0x0][0x3a0] ;  /* 0x0000e80000047ab9 */ /* 0x000fe20000000a00 */
[----:B------:R-:W-:Y:S01]  /*1e090*/  LEA.HI R21, R41, R40, RZ, 0x6 ;  /* 0x0000002829157211 */ /* 0x000fe200078f30ff */
[----:B------:R-:W-:Y:S01]  /*1e0a0*/  IMAD.IADD R0, R34, 0x1, -R0 ;  /* 0x0000000122007824 */ /* 0x000fe200078e0a00 */
[----:B------:R-:W-:-:S02]  /*1e0b0*/  UIMAD UR14, UR7, UR4, URZ ;  /* 0x00000004070e72a4 */ /* 0x000fc4000f8e023f */
[----:B------:R-:W-:Y:S01]  /*1e0c0*/  USEL UR9, UR9, URZ, !UP1 ;  /* 0x0000003f09097287 */ /* 0x000fe2000c800000 */
        /* <DEDUP_REMOVED lines=10> */
[----:B------:R-:W-:Y:S01]  /*1e170*/  UIMAD UR15, UR9, UR6, URZ ;  /* 0x00000006090f72a4 */ /* 0x000fe2000f8e023f */
[----:B------:R-:W-:Y:S01]  /*1e180*/  @P0 IMAD.HI.U32 R4, R3, c[0x0][0x4ec], RZ ;  /* 0x00013b0003040a27 */ /* 0x000fe200078e00ff */
[----:B------:R-:W-:-:S02]  /*1e190*/  ULDC.64 UR4, c[0x0][0x3e8] ;  /* 0x0000fa0000047ab9 */ /* 0x000fc40000000a00 */
[----:B------:R-:W-:Y:S01]  /*1e1a0*/  UIADD3 UR19, UR19, UR12, URZ ;  /* 0x0000000c13137290 */ /* 0x000fe2000fffe03f */
[----:B------:R-:W-:Y:S01]  /*1e1b0*/  IMAD R10, R22, 0x80, R6 ;  /* 0x00000080160a7824 */ /* 0x000fe200078e0206 */
[----:B------:R-:W-:Y:S01]  /*1e1c0*/  UIMAD UR7, UR10, UR7, UR15 ;  /* 0x000000070a0772a4 */ /* 0x000fe2000f8e020f */
[--C-:B------:R-:W-:Y:S01]  /*1e1d0*/  IMAD.MOV.U32 R2, RZ, RZ, R3.reuse ;  /* 0x000000ffff027224 */ /* 0x100fe200078e0003 */
        /* <DEDUP_REMOVED lines=33> */
[----:B------:R-:W-:-:S02]  /*1e3f0*/  ISETP.GE.AND P6, PT, R0, c[0x0][0x3c8], PT ;  /* 0x0000f20000007a0c */ /* 0x000fc40003fc6270 */
[----:B------:R-:W-:Y:S01]  /*1e400*/  SHF.R.S32.HI R53, RZ, 0x1f, R0 ;  /* 0x0000001fff357819 */ /* 0x000fe20000011400 */
[----:B------:R-:W-:Y:S02]  /*1e410*/  IMAD R8, R6, c[0x0][0x48c], R8 ;  /* 0x0001230006087a24 */ /* 0x000fe400078e0208 */
[----:B------:R-:W-:Y:S02]  /*1e420*/  IMAD.U32 R3, RZ, RZ, UR15 ;  /* 0x0000000fff037e24 */ /* 0x000fe4000f8e00ff */
[----:B------:R-:W-:Y:S01]  /*1e430*/  IMAD R6, R9, c[0x0][0x3e0], RZ ;  /* 0x0000f80009067a24 */ /* 0x000fe200078e02ff */
[----:B------:R-:W-:Y:S01]  /*1e440*/  LEA R9, P0, R4, c[0x0][0x450], 0x2 ;  /* 0x0001140004097a11 */ /* 0x000fe200078010ff */
[----:B------:R-:W-:Y:S02]  /*1e450*/  IMAD.U32 R2, RZ, RZ, UR14 ;  /* 0x0000000eff027e24 */ /* 0x000fe4000f8e00ff */
[----:B------:R-:W-:Y:S02]  /*1e460*/  IMAD.U32 R3, RZ, RZ, UR5 ;  /* 0x00000005ff037e24 */ /* 0x000fe4000f8e00ff */
[----:B------:R-:W-:Y:S01]  /*1e470*/  IMAD.IADD R8, R5, 0x1, R8 ;  /* 0x0000000105087824 */ /* 0x000fe200078e0208 */
[----:B------:R-:W-:Y:S01]  /*1e480*/  SHFL.IDX PT, R16, R9, RZ, 0x1c1f ;  /* 0x001c1fff09107589 */ /* 0x000fe200000e0000 */
[----:B------:R-:W-:-:S02]  /*1e490*/  IMAD R5, R7, c[0x0][0x3e4], R6 ;  /* 0x0000f90007057a24 */ /* 0x000fc400078e0206 */
[----:B------:R-:W-:Y:S01]  /*1e4a0*/  IMAD.WIDE.U32 R6, R7, c[0x0][0x3e0], R2 ;  /* 0x0000f80007067a25 */ /* 0x000fe200078e0002 */
[----:B------:R-:W-:Y:S01]  /*1e4b0*/  LEA.HI.X R3, R4, c[0x0][0x454], R8, 0x2, P0 ;  /* 0x0001150004037a11 */ /* 0x000fe200000f1408 */
[----:B------:R-:W-:Y:S02]  /*1e4c0*/  SHFL.IDX PT, R14, R9, 0x1, 0x1c1f ;  /* 0x003c1f00090e7f89 */ /* 0x000fe400000e0000 */
[----:B------:R-:W-:Y:S02]  /*1e4d0*/  IMAD R18, R18, c[0x0][0x4e8], R10 ;  /* 0x00013a0012127a24 */ /* 0x000fe400078e020a */
[----:B------:R-:W1:Y:S01]  /*1e4e0*/  SHFL.IDX PT, R17, R3, RZ, 0x1c1f ;  /* 0x001c1fff03117589 */ /* 0x000e6200000e0000 */
[----:B-----5:R-:W-:Y:S02]  /*1e4f0*/  IMAD R2, R12, c[0x0][0x4e8], RZ ;  /* 0x00013a000c027a24 */ /* 0x020fe400078e02ff */
[----:B------:R-:W-:Y:S01]  /*1e500*/  IMAD R8, R22, 0x80, R11 ;  /* 0x0000008016087824 */ /* 0x000fe200078e020b */
[----:B------:R-:W2:Y:S01]  /*1e510*/  SHFL.IDX PT, R15, R3, 0x1, 0x1c1f ;  /* 0x003c1f00030f7f89 */ /* 0x000ea200000e0000 */
[----:B------:R-:W-:Y:S01]  /*1e520*/  SHF.R.S32.HI R10, RZ, 0x1f, R18 ;  /* 0x0000001fff0a7819 */ /* 0x000fe20000011412 */
[----:B------:R-:W-:-:S02]  /*1e530*/  IMAD.IADD R5, R7, 0x1, R5 ;  /* 0x0000000107057824 */ /* 0x000fc400078e0205 */
[----:B------:R-:W-:Y:S01]  /*1e540*/  SHFL.IDX PT, R12, R9, 0x2, 0x1c1f ;  /* 0x005c1f00090c7f89 */ /* 0x000fe200000e0000 */
[C---:B------:R-:W-:Y:S01]  /*1e550*/  IADD3 R7, R8.reuse, 0x8, RZ ;  /* 0x0000000808077810 */ /* 0x040fe20007ffe0ff */
[----:B------:R-:W-:Y:S01]  /*1e560*/  IMAD.MOV.U32 R4, RZ, RZ, R6 ;  /* 0x000000ffff047224 */ /* 0x000fe200078e0006 */
[-C--:B------:R-:W-:Y:S01]  /*1e570*/  ISETP.GE.OR P4, PT, R8, R2.reuse, P1 ;  /* 0x000000020800720c */ /* 0x080fe20000f86670 */
[----:B------:R-:W3:Y:S01]  /*1e580*/  SHFL.IDX PT, R13, R3, 0x2, 0x1c1f ;  /* 0x005c1f00030d7f89 */ /* 0x000ee200000e0000 */
[----:B------:R-:W-:Y:S01]  /*1e590*/  IMAD R6, R10, c[0x0][0x3d8], RZ ;  /* 0x0000f6000a067a24 */ /* 0x000fe200078e02ff */
[----:B------:R-:W-:Y:S01]  /*1e5a0*/  ISETP.GE.OR P3, PT, R7, R2, P1 ;  /* 0x000000020700720c */ /* 0x000fe20000f66670 */
[C---:B------:R-:W-:Y:S01]  /*1e5b0*/  IMAD.WIDE.U32 R4, R18.reuse, c[0x0][0x3d8], R4 ;  /* 0x0000f60012047a25 */ /* 0x040fe200078e0004 */
[----:B------:R4:W-:Y:S03]  /*1e5c0*/  SHFL.IDX PT, R11, R3, 0x3, 0x1c1f ;  /* 0x007c1f00030b7f89 */ /* 0x0009e600000e0000 */
[----:B------:R-:W-:Y:S01]  /*1e5d0*/  IMAD R6, R18, c[0x0][0x3dc], R6 ;  /* 0x0000f70012067a24 */ /* 0x000fe200078e0206 */
[----:B------:R-:W3:Y:S01]  /*1e5e0*/  SHFL.IDX PT, R10, R9, 0x3, 0x1c1f ;  /* 0x007c1f00090a7f89 */ /* 0x000ee200000e0000 */
[----:B------:R-:W-:-:S02]  /*1e5f0*/  IMAD.SHL.U32 R7, R21, 0x8, RZ ;  /* 0x0000000815077824 */ /* 0x000fc400078e00ff */
[----:B------:R-:W-:Y:S01]  /*1e600*/  IMAD.IADD R6, R5, 0x1, R6 ;  /* 0x0000000105067824 */ /* 0x000fe200078e0206 */
[----:B------:R-:W-:Y:S01]  /*1e610*/  LEA R5, P0, R4, c[0x0][0x380], 0x1 ;  /* 0x0000e00004057a11 */ /* 0x000fe200078008ff */
[----:B-1----:R-:W-:Y:S01]  /*1e620*/  @!P4 ST.E [R16.64], R36 ;  /* 0x000000241000c985 */ /* 0x002fe2000c101932 */
[----:B------:R-:W-:Y:S02]  /*1e630*/  LOP3.LUT R7, R20, 0x7ffffe00, R7, 0xf8, !PT ;  /* 0x7ffffe0014077812 */ /* 0x000fe400078ef807 */
[----:B------:R-:W-:Y:S01]  /*1e640*/  LEA.HI.X R4, R4, c[0x0][0x384], R6, 0x1, P0 ;  /* 0x0000e10004047a11 */ /* 0x000fe200000f0c06 */
[----:B--2---:R-:W-:Y:S02]  /*1e650*/  @!P3 ST.E [R14.64], R37 ;  /* 0x000000250e00b985 */ /* 0x004fe4000c101932 */
[----:B------:R-:W-:Y:S02]  /*1e660*/  IMAD.SHL.U32 R6, R7, 0x2, RZ ;  /* 0x0000000207067824 */ /* 0x000fe400078e00ff */
[----:B------:R-:W-:Y:S04]  /*1e670*/  SHFL.IDX PT, R9, R4, RZ, 0x181f ;  /* 0x00181fff04097589 */ /* 0x000fe800000e0000 */
[----:B------:R-:W-:Y:S01]  /*1e680*/  SHFL.IDX PT, R14, R5, 0x2, 0x181f ;  /* 0x00581f00050e7f89 */ /* 0x000fe200000e0000 */
[----:B----4-:R-:W-:-:S02]  /*1e690*/  IADD3 R3, R8, 0x40, RZ ;  /* 0x0000004008037810 */ /* 0x010fc40007ffe0ff */
[----:B------:R-:W-:Y:S01]  /*1e6a0*/  IADD3 R8, R8, 0x48, RZ ;  /* 0x0000004808087810 */ /* 0x000fe20007ffe0ff */
[----:B------:R-:W-:Y:S01]  /*1e6b0*/  SHFL.IDX PT, R15, R5, 0x3, 0x181f ;  /* 0x00781f00050f7f89 */ /* 0x000fe200000e0000 */
        /* <DEDUP_REMOVED lines=67> */
.L_x_318:
        /* <DEDUP_REMOVED lines=31> */
.L_x_320:
[----:B-1----:R-:W1:Y:S01]  /*1ece0*/  S2R R7, SR_TID.X ;  /* 0x0000000000077919 */ /* 0x002e620000002100 */
[----:B------:R-:W-:Y:S01]  /*1ecf0*/  USHF.R.S32.HI UR6, URZ, 0x1f, UR16 ;  /* 0x0000001f3f067899 */ /* 0x000fe20008011410 */
[----:B------:R-:W-:Y:S01]  /*1ed00*/  BSSY B0, `(.L_x_321) ;  /* 0x0000029000007945 */ /* 0x000fe20003800000 */
[----:B------:R-:W-:-:S02]  /*1ed10*/  USEL UR16, UR16, URZ, !UP1 ;  /* 0x0000003f10107287 */ /* 0x000fc4000c800000 */
[----:B------:R-:W-:Y:S01]  /*1ed20*/  USEL UR6, UR6, URZ, !UP1 ;  /* 0x0000003f06067287 */ /* 0x000fe2000c800000 */
[----:B-1----:R-:W-:-:S13]  /*1ed30*/  ISETP.GT.AND P0, PT, R7, 0x7f, PT ;  /* 0x0000007f0700780c */ /* 0x002fda0003f04270 */
        /* <DEDUP_REMOVED lines=37> */
.L_x_322:
[----:B------:R-:W-:Y:S05]  /*1ef90*/  BSYNC B0 ;  /* 0x0000000000007941 */ /* 0x000fea0003800000 */
.L_x_321:
        /* <DEDUP_REMOVED lines=107> */
.L_x_323:
        /* <DEDUP_REMOVED lines=11> */
.L_x_1600:


//--------------------- .text._ZN7cutlass13device_kernelIN5flash19enable_sm80_to_sm89INS1_16FlashAttnFwdSm80INS1_25CollectiveMainloopFwdSm80ILi4ELi1ELb0EN4cute5tupleIJNS5_1CILi128EEENS7_ILi96EEENS7_ILi64EEEEEELi64ENS_10bfloat16_tEfNS_4arch4Sm80ELb0ELb1ELb1ELb1ELb1ELb1ELb1ELb0EEENS1_21CollectiveEpilogueFwdINS6_IJS8_SA_S9_EEENS6_IJNS7_ILi1EEESI_SI_EEESC_SE_Li128ELb1ELb1ELb0ELb0EEENS1_19SingleTileSchedulerILb1ELb0ELb1ELi128EEEEEEEEEvNT_6ParamsE --------------------------
	.section	.text._ZN7cutlass13device_kernelIN5flash19enable_sm80_to_sm89INS1_16FlashAttnFwdSm80INS1_25CollectiveMainloopFwdSm80ILi4ELi1ELb0EN4cute5tupleIJNS5_1CILi128EEENS7_ILi96EEENS7_ILi64EEEEEELi64ENS_10bfloat16_tEfNS_4arch4Sm80ELb0ELb1ELb1ELb1ELb1ELb1ELb1ELb0EEENS1_21CollectiveEpilogueFwdINS6_IJS8_SA_S9_EEENS6_IJNS7_ILi1EEESI_SI_EEESC_SE_Li128ELb1ELb1ELb0ELb0EEENS1_19SingleTileSchedulerILb1ELb0ELb1ELi128EEEEEEEEEvNT_6ParamsE,"ax",@progbits
	.sectioninfo	@"SHI_REGISTERS=255"
	.align	128
.text._ZN7cutlass13device_kernelIN5flash19enable_sm80_to_sm89INS1_16FlashAttnFwdSm80INS1_25CollectiveMainloopFwdSm80ILi4ELi1ELb0EN4cute5tupleIJNS5_1CILi128EEENS7_ILi96EEENS7_ILi64EEEEEELi64ENS_10bfloat16_tEfNS_4arch4Sm80ELb0ELb1ELb1ELb1ELb1ELb1ELb1ELb0EEENS1_21CollectiveEpilogueFwdINS6_IJS8_SA_S9_EEENS6_IJNS7_ILi1EEESI_SI_EEESC_SE_Li128ELb1ELb1ELb0ELb0EEENS1_19SingleTileSchedulerILb1ELb0ELb1ELi128EEEEEEEEEvNT_6ParamsE:
        .type           _ZN7cutlass13device_kernelIN5flash19enable_sm80_to_sm89INS1_16FlashAttnFwdSm80INS1_25CollectiveMainloopFwdSm80ILi4ELi1ELb0EN4cute5tupleIJNS5_1CILi128EEENS7_ILi96EEENS7_ILi64EEEEEELi64ENS_10bfloat16_tEfNS_4arch4Sm80ELb0ELb1ELb1ELb1ELb1ELb1ELb1ELb0EEENS1_21CollectiveEpilogueFwdINS6_IJS8_SA_S9_EEENS6_IJNS7_ILi1EEESI_SI_EEESC_SE_Li128ELb1ELb1ELb0ELb0EEENS1_19SingleTileSchedulerILb1ELb0ELb1ELi128EEEEEEEEEvNT_6ParamsE,@function
        .size           _ZN7cutlass13device_kernelIN5flash19enable_sm80_to_sm89INS1_16FlashAttnFwdSm80INS1_25CollectiveMainloopFwdSm80ILi4ELi1ELb0EN4cute5tupleIJNS5_1CILi128EEENS7_ILi96EEENS7_ILi64EEEEEELi64ENS_10bfloat16_tEfNS_4arch4Sm80ELb0ELb1ELb1ELb1ELb1ELb1ELb1ELb0EEENS1_21CollectiveEpilogueFwdINS6_IJS8_SA_S9_EEENS6_IJNS7_ILi1EEESI_SI_EEESC_SE_Li128ELb1ELb1ELb0ELb0EEENS1_19SingleTileSchedulerILb1ELb0ELb1ELi128EEEEEEEEEvNT_6ParamsE,(.L_x_1601 - _ZN7cutlass13device_kernelIN5flash19enable_sm80_to_sm89INS1_16FlashAttnFwdSm80INS1_25CollectiveMainloopFwdSm80ILi4ELi1ELb0EN4cute5tupleIJNS5_1CILi128EEENS7_ILi96EEENS7_ILi64EEEEEELi64ENS_10bfloat16_tEfNS_4arch4Sm80ELb0ELb1ELb1ELb1ELb1ELb1ELb1ELb0EEENS1_21CollectiveEpilogueFwdINS6_IJS8_SA_S9_EEENS6_IJNS7_ILi1EEESI_SI_EEESC_SE_Li128ELb1ELb1ELb0ELb0EEENS1_19SingleTileSchedulerILb1ELb0ELb1ELi128EEEEEEEEEvNT_6ParamsE)
        .other          _ZN7cutlass13device_kernelIN5flash19enable_sm80_to_sm89INS1_16FlashAttnFwdSm80INS1_25CollectiveMainloopFwdSm80ILi4ELi1ELb0EN4cute5tupleIJNS5_1CILi128EEENS7_ILi96EEENS7_ILi64EEEEEELi64ENS_10bfloat16_tEfNS_4arch4Sm80ELb0ELb1ELb1ELb1ELb1ELb1ELb1ELb0EEENS1_21CollectiveEpilogueFwdINS6_IJS8_SA_S9_EEENS6_IJNS7_ILi1EEESI_SI_EEESC_SE_Li128ELb1ELb1ELb0ELb0EEENS1_19SingleTileSchedulerILb1ELb0ELb1ELi128EEEEEEEEEvNT_6ParamsE,@"STO_CUDA_ENTRY STV_DEFAULT"
_ZN7cutlass13device_kernelIN5flash19enable_sm80_to_sm89INS1_16FlashAttnFwdSm80INS1_25CollectiveMainloopFwdSm80ILi4ELi1ELb0EN4cute5tupleIJNS5_1CILi128EEENS7_ILi96EEENS7_ILi64EEEEEELi64ENS_10bfloat16_tEfNS_4arch4Sm80ELb0ELb1ELb1ELb1ELb1ELb1ELb1ELb0EEENS1_21CollectiveEpilogueFwdINS6_IJS8_SA_S9_EEENS6_IJNS7_ILi1EEESI_SI_EEESC_SE_Li128ELb1ELb1ELb0ELb0EEENS1_19SingleTileSchedulerILb1ELb0ELb1ELi128EEEEEEEEEvNT_6ParamsE:
[----:B------:R-:W-:Y:S02]  /*0000*/  MOV R1, c[0x0][0x28] ;  /* 0x00000a0000017a02 */ /* 0x000fe40000000f00 */
[----:B------:R-:W1:Y:S01]  /*0010*/  S2R R207, SR_TID.X ;  /* 0x0000000000cf7919 */ /* 0x000e620000002100 */
[----:B------:R-:W-:Y:S01]  /*0020*/  IMAD.MOV.U32 R11, RZ, RZ, 0x4 ;  /* 0x00000004ff0b7424 */ /* 0x000fe200078e00ff */
[----:B------:R-:W2:Y:S01]  /*0030*/  S2UR UR18, SR_CTAID.X ;  /* 0x00000000001279c3 */ /* 0x000ea20000002500 */
[----:B------:R-:W-:Y:S01]  /*0040*/  ULDC.64 UR26, c[0x0][0x118] ;  /* 0x00004600001a7ab9 */ /* 0x000fe20000000a00 */
[----:B------:R-:W3:Y:S01]  /*0050*/  S2R R4, SR_CTAID.Z ;  /* 0x0000000000047919 */ /* 0x000ee20000002700 */
[----:B------:R-:W-:-:S05]  /*0060*/  IADD3 R1, R1, -0x50, RZ ;  /* 0xffffffb001017810 */ /* 0x000fca0007ffe0ff */
[----:B------:R-:W4:Y:S01]  /*0070*/  S2UR UR22, SR_CTAID.Z ;  /* 0x00000000001679c3 */ /* 0x000f220000002700 */
[----:B-1----:R-:W-:Y:S01]  /*0080*/  SHF.R.U32.HI R0, RZ, 0x5, R207 ;  /* 0x00000005ff007819 */ /* 0x002fe200000116cf */
[----:B---3--:R-:W-:-:S05]  /*0090*/  IMAD.WIDE R2, R4, R11, c[0x0][0x568] ;  /* 0x00015a0004027625 */ /* 0x008fca00078e020b */
[----:B------:R-:W1:Y:S02]  /*00a0*/  SHFL.IDX PT, R0, R0, RZ, 0x1f ;  /* 0x00001fff00007589 */ /* 0x000e6400000e0000 */
[----:B-1----:R-:W-:-:S13]  /*00b0*/  ISETP.NE.AND P0, PT, R0, RZ, PT ;  /* 0x000000ff0000720c */ /* 0x002fda0003f05270 */
[----:B--2-4-:R-:W-:Y:S05]  /*00c0*/  @!P0 BRA `(.L_x_324) ;  /* 0x0000017000008947 */ /* 0x014fea0003800000 */
[----:B------:R-:W-:-:S04]  /*00d0*/  ISETP.NE.U32.AND P0, PT, RZ, c[0x0][0x568], PT ;  /* 0x00015a00ff007a0c */ /* 0x000fc80003f05070 */
[----:B------:R-:W-:-:S13]  /*00e0*/  ISETP.NE.AND.EX P0, PT, RZ, c[0x0][0x56c], PT, P0 ;  /* 0x00015b00ff007a0c */ /* 0x000fda0003f05300 */
[----:B------:R-:W-:Y:S05]  /*00f0*/  @!P0 BRA `(.L_x_325) ;  /* 0x0000003000008947 */ /* 0x000fea0003800000 */
[----:B------:R-:W2:Y:S02]  /*0100*/  LDG.E R0, [R2.64] ;  /* 0x0000001a02007981 */ /* 0x000ea4000c1e1900 */
[----:B--2---:R1:W2:Y:S02]  /*0110*/  R2UR UR5, R0 ;  /* 0x00000000000573c2 */ /* 0x0042a400000e0000 */
[----:B-12---:R-:W-:Y:S05]  /*0120*/  BRA `(.L_x_326) ;  /* 0x000000b000007947 */ /* 0x006fea0003800000 */
.L_x_325:
[----:B------:R-:W-:-:S04]  /*0130*/  ISETP.NE.U32.AND P0, PT, RZ, c[0x0][0x560], PT ;  /* 0x00015800ff007a0c */ /* 0x000fc80003f05070 */
[----:B------:R-:W-:-:S13]  /*0140*/  ISETP.NE.AND.EX P0, PT, RZ, c[0x0][0x564], PT, P0 ;  /* 0x00015900ff007a0c */ /* 0x000fda0003f05300 */
[----:B------:R-:W-:Y:S05]  /*0150*/  @!P0 BRA `(.L_x_327) ;  /* 0x0000007000008947 */ /* 0x000fea0003800000 */
[----:B------:R-:W-:-:S05]  /*0160*/  IMAD.WIDE R2, R4, R11, c[0x0][0x560] ;  /* 0x0001580004027625 */ /* 0x000fca00078e020b */
[----:B------:R-:W2:Y:S04]  /*0170*/  LDG.E R4, [R2.64] ;  /* 0x0000001a02047981 */ /* 0x000ea8000c1e1900 */
[----:B------:R-:W3:Y:S01]  /*0180*/  LDG.E R0, [R2.64+0x4] ;  /* 0x0000041a02007981 */ /* 0x000ee2000c1e1900 */
[----:B--2---:R-:W1:Y:S08]  /*0190*/  R2UR UR4, R4 ;  /* 0x00000000040473c2 */ /* 0x004e7000000e0000 */
[----:B---3--:R-:W1:Y:S02]  /*01a0*/  R2UR UR5, R0 ;  /* 0x00000000000573c2 */ /* 0x008e6400000e0000 */
[----:B-1----:R-:W-:Y:S01]  /*01b0*/  UIADD3 UR5, -UR4, UR5, URZ ;  /* 0x0000000504057290 */ /* 0x002fe2000fffe13f */
[----:B------:R-:W-:Y:S05]  /*01c0*/  BRA `(.L_x_326) ;  /* 0x0000001000007947 */ /* 0x000fea0003800000 */
.L_x_327:
[----:B------:R-:W-:Y:S02]  /*01d0*/  ULDC UR5, c[0x0][0x54c] ;  /* 0x0001530000057ab9 */ /* 0x000fe40000000800 */
.L_x_326:
[----:B------:R-:W-:Y:S02]  /*01e0*/  ULDC UR4, c[0x0][0x548] ;  /* 0x0001520000047ab9 */ /* 0x000fe40000000800 */
[----:B------:R-:W-:-:S02]  /*01f0*/  USHF.L.U32 UR18, UR18, 0x7, URZ ;  /* 0x0000000712127899 */ /* 0x000fc4000800063f */
[----:B------:R-:W-:-:S04]  /*0200*/  UIMAD UR4, UR5, UR4, URZ ;  /* 0x00000004050472a4 */ /* 0x000fc8000f8e023f */
[----:B------:R-:W-:-:S04]  /*0210*/  UISETP.GE.AND UP0, UPT, UR18, UR4, UPT ;  /* 0x000000041200728c */ /* 0x000fc8000bf06270 */
[----:B------:R-:W-:Y:S01]  /*0220*/  USEL UR22, UR22, 0xffffffff, !UP0 ;  /* 0xffffffff16167887 */ /* 0x000fe2000c000000 */
[----:B------:R-:W-:Y:S05]  /*0230*/  BRA `(.L_x_328) ;  /* 0x0000016000007947 */ /* 0x000fea0003800000 */
.L_x_324:
[----:B------:R-:W-:-:S04]  /*0240*/  ISETP.NE.U32.AND P0, PT, RZ, c[0x0][0x568], PT ;  /* 0x00015a00ff007a0c */ /* 0x000fc80003f05070 */
[----:B------:R-:W-:-:S13]  /*0250*/  ISETP.NE.AND.EX P0, PT, RZ, c[0x0][0x56c], PT, P0 ;  /* 0x00015b00ff007a0c */ /* 0x000fda0003f05300 */
[----:B------:R-:W-:Y:S05]  /*0260*/  @!P0 BRA `(.L_x_329) ;  /* 0x0000003000008947 */ /* 0x000fea0003800000 */
[----:B------:R-:W2:Y:S02]  /*0270*/  LDG.E R0, [R2.64] ;  /* 0x0000001a02007981 */ /* 0x000ea4000c1e1900 */
[----:B--2---:R1:W2:Y:S02]  /*0280*/  R2UR UR5, R0 ;  /* 0x00000000000573c2 */ /* 0x0042a400000e0000 */
[----:B-12---:R-:W-:Y:S05]  /*0290*/  BRA `(.L_x_330) ;  /* 0x000000b000007947 */ /* 0x006fea0003800000 */
.L_x_329:
        /* <DEDUP_REMOVED lines=10> */
.L_x_331:
[----:B------:R-:W-:Y:S02]  /*0340*/  ULDC UR5, c[0x0][0x54c] ;  /* 0x0001530000057ab9 */ /* 0x000fe40000000800 */
.L_x_330:
[----:B------:R-:W-:Y:S02]  /*0350*/  ULDC UR4, c[0x0][0x548] ;  /* 0x0001520000047ab9 */ /* 0x000fe40000000800 */
[----:B------:R-:W-:-:S02]  /*0360*/  USHF.L.U32 UR18, UR18, 0x7, URZ ;  /* 0x0000000712127899 */ /* 0x000fc4000800063f */
[----:B------:R-:W-:-:S04]  /*0370*/  UIMAD UR4, UR5, UR4, URZ ;  /* 0x00000004050472a4 */ /* 0x000fc8000f8e023f */
[----:B------:R-:W-:-:S04]  /*0380*/  UISETP.GE.AND UP0, UPT, UR18, UR4, UPT ;  /* 0x000000041200728c */ /* 0x000fc8000bf06270 */
[----:B------:R-:W-:-:S06]  /*0390*/  USEL UR22, UR22, 0xffffffff, !UP0 ;  /* 0xffffffff16167887 */ /* 0x000fcc000c000000 */
.L_x_328:
[----:B------:R-:W-:-:S13]  /*03a0*/  ISETP.LE.AND P0, PT, RZ, UR22, PT ;  /* 0x00000016ff007c0c */ /* 0x000fda000bf03270 */
[----:B------:R-:W-:Y:S05]  /*03b0*/  @!P0 EXIT ;  /* 0x000000000000894d */ /* 0x000fea0003800000 */
[----:B------:R-:W-:Y:S01]  /*03c0*/  ISETP.NE.U32.AND P0, PT, RZ, c[0x0][0x370], PT ;  /* 0x0000dc00ff007a0c */ /* 0x000fe20003f05070 */
[----:B------:R-:W-:Y:S01]  /*03d0*/  ULDC.64 UR4, c[0x0][0x358] ;  /* 0x0000d60000047ab9 */ /* 0x000fe20000000a00 */
[----:B------:R-:W-:Y:S01]  /*03e0*/  ISETP.NE.U32.AND P1, PT, RZ, c[0x0][0x360], PT ;  /* 0x0000d800ff007a0c */ /* 0x000fe20003f25070 */
[----:B------:R-:W-:Y:S01]  /*03f0*/  IMAD.U32 R2, RZ, RZ, UR22 ;  /* 0x00000016ff027e24 */ /* 0x000fe2000f8e00ff */
[----:B------:R-:W-:Y:S01]  /*0400*/  ISETP.NE.AND.EX P3, PT, RZ, c[0x0][0x374], PT, P0 ;  /* 0x0000dd00ff007a0c */ /* 0x000fe20003f65300 */
[----:B------:R-:W-:Y:S01]  /*0410*/  IMAD.U32 R0, RZ, RZ, UR22 ;  /* 0x00000016ff007e24 */ /* 0x000fe2000f8e00ff */
[----:B------:R-:W-:Y:S01]  /*0420*/  ISETP.NE.AND.EX P1, PT, RZ, c[0x0][0x364], PT, P1 ;  /* 0x0000d900ff007a0c */ /* 0x000fe20003f25310 */
[----:B------:R-:W-:Y:S01]  /*0430*/  UISETP.NE.U32.AND UP2, UPT, URZ, UR4, UPT ;  /* 0x000000043f00728c */ /* 0x000fe2000bf45070 */
[----:B------:R-:W-:Y:S02]  /*0440*/  ISETP.NE.U32.AND P2, PT, RZ, c[0x0][0x348], PT ;  /* 0x0000d200ff007a0c */ /* 0x000fe40003f45070 */
[----:B------:R-:W-:Y:S01]  /*0450*/  MOV R4, UR22 ;  /* 0x0000001600047c02 */ /* 0x000fe20008000f00 */
[----:B------:R-:W-:Y:S01]  /*0460*/  UISETP.NE.AND.EX UP2, UPT, URZ, UR5, UPT, UP2 ;  /* 0x000000053f00728c */ /* 0x000fe2000bf45320 */
[----:B------:R-:W-:-:S02]  /*0470*/  ISETP.NE.AND.EX P2, PT, RZ, c[0x0][0x34c], PT, P2 ;  /* 0x0000d300ff007a0c */ /* 0x000fc40003f45320 */
[----:B------:R-:W-:Y:S01]  /*0480*/  ISETP.NE.U32.AND P4, PT, RZ, c[0x0][0x350], PT ;  /* 0x0000d400ff007a0c */ /* 0x000fe20003f85070 */
[----:B------:R-:W-:-:S04]  /*0490*/  IMAD.WIDE R4, R11, R4, c[0x0][0x348] ;  /* 0x0000d2000b047625 */ /* 0x000fc800078e0204 */
[----:B------:R-:W-:Y:S01]  /*04a0*/  @P3 IMAD.WIDE R6, R11, R2, c[0x0][0x370] ;  /* 0x0000dc000b063625 */ /* 0x000fe200078e0202 */
[----:B------:R-:W-:-:S03]  /*04b0*/  ISETP.NE.AND.EX P4, PT, RZ, c[0x0][0x354], PT, P4 ;  /* 0x0000d500ff007a0c */ /* 0x000fc60003f85340 */
[----:B------:R-:W-:Y:S01]  /*04c0*/  @P1 IMAD.WIDE R2, R11, R0, c[0x0][0x360] ;  /* 0x0000d8000b021625 */ /* 0x000fe200078e0200 */
[----:B------:R-:W-:Y:S01]  /*04d0*/  PLOP3.LUT P0, PT, PT, PT, UP2, 0x80, 0x0 ;  /* 0x000000000000781c */ /* 0x000fe20003f0f028 */
[----:B------:R1:W2:Y:S04]  /*04e0*/  @P3 LDG.E R9, [R6.64] ;  /* 0x0000001a06093981 */ /* 0x0002a8000c1e1900 */
[----:B------:R3:W4:Y:S01]  /*04f0*/  @P1 LDG.E R0, [R2.64] ;  /* 0x0000001a02001981 */ /* 0x000722000c1e1900 */
[----:B------:R-:W-:Y:S01]  /*0500*/  IMAD.MOV.U32 R30, RZ, RZ, RZ ;  /* 0x000000ffff1e7224 */ /* 0x000fe200078e00ff */
[----:B------:R-:W-:Y:S02]  /*0510*/  MOV R10, RZ ;  /* 0x000000ff000a7202 */ /* 0x000fe40000000f00 */
[----:B------:R-:W4:Y:S01]  /*0520*/  @P2 LDG.E R8, [R4.64] ;  /* 0x0000001a04082981 */ /* 0x000f22000c1e1900 */
[----:B-1----:R-:W-:Y:S01]  /*0530*/  MOV R6, UR22 ;  /* 0x0000001600067c02 */ /* 0x002fe20008000f00 */
[----:B---3--:R-:W-:-:S04]  /*0540*/  IMAD.U32 R2, RZ, RZ, UR22 ;  /* 0x00000016ff027e24 */ /* 0x008fc8000f8e00ff */
[----:B------:R-:W-:-:S04]  /*0550*/  IMAD.WIDE R6, R11, R6, c[0x0][0x358] ;  /* 0x0000d6000b067625 */ /* 0x000fc800078e0206 */
[----:B------:R-:W-:Y:S01]  /*0560*/  IMAD.WIDE R2, R11, R2, c[0x0][0x350] ;  /* 0x0000d4000b027625 */ /* 0x000fe200078e0202 */
[----:B------:R1:W5:Y:S04]  /*0570*/  @P0 LDG.E R10, [R6.64] ;  /* 0x0000001a060a0981 */ /* 0x000368000c1e1900 */
[----:B------:R1:W5:Y:S01]  /*0580*/  @P4 LDG.E R30, [R2.64] ;  /* 0x0000001a021e4981 */ /* 0x000362000c1e1900 */
[----:B------:R-:W3:Y:S01]  /*0590*/  S2UR UR17, SR_CTAID.Y ;  /* 0x00000000001179c3 */ /* 0x000ee20000002600 */
[----:B------:R-:W-:Y:S02]  /*05a0*/  UMOV UR19, URZ ;  /* 0x0000003f00137c82 */ /* 0x000fe40008000000 */
[----:B------:R-:W-:Y:S02]  /*05b0*/  ULDC UR21, c[0x0][0x168] ;  /* 0x00005a0000157ab9 */ /* 0x000fe40000000800 */
[----:B------:R-:W-:-:S02]  /*05c0*/  UMOV UR20, URZ ;  /* 0x0000003f00147c82 */ /* 0x000fc40008000000 */
[----:B------:R-:W-:Y:S02]  /*05d0*/  ULDC UR4, c[0x0][0x2ac] ;  /* 0x0000ab0000047ab9 */ /* 0x000fe40000000800 */
[----:B------:R-:W-:Y:S02]  /*05e0*/  ULDC UR31, c[0x0][0x1d0] ;  /* 0x00007400001f7ab9 */ /* 0x000fe40000000800 */
[----:B------:R-:W-:-:S03]  /*05f0*/  UIMAD UR31, UR4, UR31, URZ ;  /* 0x0000001f041f72a4 */ /* 0x000fc6000f8e023f */
[----:B------:R-:W-:Y:S02]  /*0600*/  ULDC UR4, c[0x0][0x228] ;  /* 0x00008a0000047ab9 */ /* 0x000fe40000000800 */
[----:B---3--:R-:W-:Y:S01]  /*0610*/  USHF.R.S32.HI UR16, URZ, 0x1f, UR17 ;  /* 0x0000001f3f107899 */ /* 0x008fe20008011411 */
[----:B--2---:R1:W2:Y:S08]  /*0620*/  @P3 R2UR UR19, R9 ;  /* 0x00000000091333c2 */ /* 0x0042b000000e0000 */
[----:B----4-:R1:W3:Y:S08]  /*0630*/  @P1 R2UR UR21, R0 ;  /* 0x00000000001513c2 */ /* 0x0102f000000e0000 */
[----:B------:R1:W4:Y:S01]  /*0640*/  @P2 R2UR UR20, R8 ;  /* 0x00000000081423c2 */ /* 0x00032200000e0000 */
[----:B------:R-:W-:Y:S05]  /*0650*/  @P1 BRA `(.L_x_332) ;  /* 0x0000006000001947 */ /* 0x000fea0003800000 */
[----:B------:R-:W-:Y:S05]  /*0660*/  @!P2 BRA `(.L_x_332) ;  /* 0x000000500000a947 */ /* 0x000fea0003800000 */
[----:B-1--4-:R1:W4:Y:S04]  /*0670*/  LDG.E R0, [R4.64] ;  /* 0x0000001a04007981 */ /* 0x012328000c1e1900 */
[----:B-1-3--:R-:W3:Y:S01]  /*0680*/  LDG.E R4, [R4.64+0x4] ;  /* 0x0000041a04047981 */ /* 0x00aee2000c1e1900 */
[----:B----4-:R-:W1:Y:S08]  /*0690*/  R2UR UR21, R0 ;  /* 0x00000000001573c2 */ /* 0x010e7000000e0000 */
[----:B---3--:R-:W1:Y:S02]  /*06a0*/  R2UR UR5, R4 ;  /* 0x00000000040573c2 */ /* 0x008e6400000e0000 */
[----:B-1----:R-:W-:-:S06]  /*06b0*/  UIADD3 UR21, -UR21, UR5, URZ ;  /* 0x0000000515157290 */ /* 0x002fcc000fffe13f */
.L_x_332:
[----:B------:R-:W-:-:S04]  /*06c0*/  ISETP.NE.U32.AND P1, PT, RZ, c[0x0][0x368], PT ;  /* 0x0000da00ff007a0c */ /* 0x000fc80003f25070 */
[----:B------:R-:W-:-:S13]  /*06d0*/  ISETP.NE.AND.EX P1, PT, RZ, c[0x0][0x36c], PT, P1 ;  /* 0x0000db00ff007a0c */ /* 0x000fda0003f25310 */
[----:B------:R-:W-:Y:S05]  /*06e0*/  @!P1 BRA `(.L_x_333) ;  /* 0x0000005000009947 */ /* 0x000fea0003800000 */
[----:B-1----:R-:W-:-:S05]  /*06f0*/  MOV R0, UR22 ;  /* 0x0000001600007c02 */ /* 0x002fca0008000f00 */
[----:B------:R-:W-:-:S05]  /*0700*/  IMAD.WIDE R2, R11, R0, c[0x0][0x368] ;  /* 0x0000da000b027625 */ /* 0x000fca00078e0200 */
[----:B----4-:R-:W4:Y:S02]  /*0710*/  LDG.E R0, [R2.64] ;  /* 0x0000001a02007981 */ /* 0x010f24000c1e1900 */
[----:B----4-:R1:W4:Y:S02]  /*0720*/  R2UR UR31, R0 ;  /* 0x00000000001f73c2 */ /* 0x01032400000e0000 */
[----:B-1--4-:R-:W-:Y:S05]  /*0730*/  BRA `(.L_x_334) ;  /* 0x0000006000007947 */ /* 0x012fea0003800000 */
.L_x_333:
[----:B------:R-:W-:Y:S05]  /*0740*/  @!P4 BRA `(.L_x_334) ;  /* 0x000000500000c947 */ /* 0x000fea0003800000 */
[----:B-1--4-:R1:W4:Y:S04]  /*0750*/  LDG.E R0, [R2.64] ;  /* 0x0000001a02007981 */ /* 0x012328000c1e1900 */
[----:B-1-3--:R-:W3:Y:S01]  /*0760*/  LDG.E R2, [R2.64+0x4] ;  /* 0x0000041a02027981 */ /* 0x00aee2000c1e1900 */
[----:B----4-:R-:W1:Y:S08]  /*0770*/  R2UR UR31, R0 ;  /* 0x00000000001f73c2 */ /* 0x010e7000000e0000 */
[----:B---3--:R-:W1:Y:S02]  /*0780*/  R2UR UR5, R2 ;  /* 0x00000000020573c2 */ /* 0x008e6400000e0000 */
[----:B-1----:R-:W-:-:S06]  /*0790*/  UIADD3 UR31, -UR31, UR5, URZ ;  /* 0x000000051f1f7290 */ /* 0x002fcc000fffe13f */
.L_x_334:
[----:B----4-:R1:W4:Y:S01]  /*07a0*/  @P0 LDG.E R4, [R6.64] ;  /* 0x0000001a06040981 */ /* 0x010322000c1e1900 */
[----:B------:R-:W-:Y:S01]  /*07b0*/  ISETP.NE.U32.AND P1, PT, RZ, c[0x0][0x378], PT ;  /* 0x0000de00ff007a0c */ /* 0x000fe20003f25070 */
[----:B-1----:R-:W-:Y:S01]  /*07c0*/  IMAD.U32 R0, RZ, RZ, UR22 ;  /* 0x00000016ff007e24 */ /* 0x002fe2000f8e00ff */
[----:B------:R-:W-:Y:S01]  /*07d0*/  MOV R133, UR31 ;  /* 0x0000001f00857c02 */ /* 0x000fe20008000f00 */
[----:B------:R-:W-:-:S02]  /*07e0*/  ULDC UR5, c[0x0][0x2c4] ;  /* 0x0000b10000057ab9 */ /* 0x000fc40000000800 */
[----:B------:R-:W-:Y:S01]  /*07f0*/  ULDC.64 UR6, c[0x0][0x2c8] ;  /* 0x0000b20000067ab9 */ /* 0x000fe20000000a00 */
[----:B---3--:R-:W3:Y:S01]  /*0800*/  @P0 LDG.E R6, [R6.64+0x4] ;  /* 0x0000041a06060981 */ /* 0x008ee2000c1e1900 */
[----:B------:R-:W-:-:S13]  /*0810*/  ISETP.NE.AND.EX P1, PT, RZ, c[0x0][0x37c], PT, P1 ;  /* 0x0000df00ff007a0c */ /* 0x000fda0003f25310 */
[----:B------:R-:W-:-:S05]  /*0820*/  @P1 IMAD.WIDE R2, R11, R0, c[0x0][0x378] ;  /* 0x0000de000b021625 */ /* 0x000fca00078e0200 */
[----:B------:R1:W5:Y:S01]  /*0830*/  @P1 LDG.E R133, [R2.64] ;  /* 0x0000001a02851981 */ /* 0x000362000c1e1900 */
[----:B------:R-:W-:Y:S02]  /*0840*/  UISETP.NE.AND UP0, UPT, UR5, 0x1, UPT ;  /* 0x000000010500788c */ /* 0x000fe4000bf05270 */
[----:B--2---:R-:W-:Y:S02]  /*0850*/  UIADD3 UR5, -UR19, UR31, URZ ;  /* 0x0000001f13057290 */ /* 0x004fe4000fffe13f */
[----:B------:R-:W-:-:S07]  /*0860*/  UP2UR UR24, UPR, URZ, 0x1 ;  /* 0x000000013f187883 */ /* 0x000fce0008000000 */
[----:B------:R-:W-:-:S04]  /*0870*/  @UP0 UIADD3 UR10, UR18, 0x7f, URZ ;  /* 0x0000007f120a0890 */ /* 0x000fc8000fffe03f */
[----:B------:R-:W-:Y:S01]  /*0880*/  UIMAD.WIDE.U32 UR10, UR10, UR6, URZ ;  /* 0x000000060a0a72a5 */ /* 0x000fe2000f8e003f */
[----:B----4-:R-:W2:Y:S08]  /*0890*/  @P0 R2UR UR8, R4 ;  /* 0x00000000040803c2 */ /* 0x010eb000000e0000 */
[----:B---3--:R-:W2:Y:S02]  /*08a0*/  @P0 R2UR UR9, R6 ;  /* 0x00000000060903c2 */ /* 0x008ea400000e0000 */
[----:B--2---:R-:W-:-:S02]  /*08b0*/  @UP2 UIADD3 UR4, -UR8, UR9, URZ ;  /* 0x0000000908042290 */ /* 0x004fc4000fffe13f */
[----:B------:R-:W-:Y:S02]  /*08c0*/  UIADD3 UR8, UR18, 0x7f, URZ ;  /* 0x0000007f12087890 */ /* 0x000fe4000fffe03f */
[----:B------:R-:W-:Y:S02]  /*08d0*/  @UP0 USHF.R.U32.HI UR8, URZ, UR7, UR11 ;  /* 0x000000073f080299 */ /* 0x000fe4000801160b */
[----:B------:R-:W-:Y:S02]  /*08e0*/  UIADD3 UR15, UR5, UR4, URZ ;  /* 0x00000004050f7290 */ /* 0x000fe4000fffe03f */
[----:B------:R-:W-:Y:S02]  /*08f0*/  ULDC.64 UR6, c[0x0][0x328] ;  /* 0x0000ca0000067ab9 */ /* 0x000fe40000000a00 */
[----:B------:R-:W-:Y:S02]  /*0900*/  UISETP.GE.AND UP0, UPT, UR7, 0x1, UPT ;  /* 0x000000010700788c */ /* 0x000fe4000bf06270 */
[----:B------:R-:W-:-:S02]  /*0910*/  UIADD3 UR14, UR15, 0x1, -UR21 ;  /* 0x000000010f0e7890 */ /* 0x000fc4000fffe815 */
[----:B------:R-:W-:Y:S02]  /*0920*/  UP2UR UR23, UPR, URZ, 0x1 ;  /* 0x000000013f177883 */ /* 0x000fe40008000000 */
[----:B------:R-:W-:Y:S01]  /*0930*/  PLOP3.LUT P0, PT, PT, PT, UP0, 0x40, 0x0 ;  /* 0x000000000000781c */ /* 0x000fe20003f0e808 */
[----:B------:R-:W-:-:S04]  /*0940*/  UIADD3 UR8, UR14, UR8, URZ ;  /* 0x000000080e087290 */ /* 0x000fc8000fffe03f */
[----:B------:R-:W-:-:S06]  /*0950*/  UIADD3 UR6, UR8, UR6, URZ ;  /* 0x0000000608067290 */ /* 0x000fcc000fffe03f */
[----:B------:R-:W-:Y:S02]  /*0960*/  IMAD.U32 R0, RZ, RZ, UR6 ;  /* 0x00000006ff007e24 */ /* 0x000fe4000f8e00ff */
[----:B------:R-:W-:Y:S05]  /*0970*/  @P0 BRA `(.L_x_335) ;  /* 0x0000011000000947 */ /* 0x000fea0003800000 */
[----:B-1----:R-:W-:Y:S01]  /*0980*/  ISETP.LT.AND P0, PT, RZ, UR8, PT ;  /* 0x00000008ff007c0c */ /* 0x002fe2000bf01270 */
[----:B------:R-:W-:-:S12]  /*0990*/  UIADD3 UR6, UR8, -0x1, URZ ;  /* 0xffffffff08067890 */ /* 0x000fd8000fffe03f */
[----:B------:R-:W-:Y:S05]  /*09a0*/  @P0 BRA `(.L_x_336) ;  /* 0x0000007000000947 */ /* 0x000fea0003800000 */
[----:B------:R-:W-:Y:S02]  /*09b0*/  UISETP.NE.AND UP0, UPT, UR7, 0x1, UPT ;  /* 0x000000010700788c */ /* 0x000fe4000bf05270 */
[----:B------:R-:W-:-:S03]  /*09c0*/  UIADD3 UR6, -UR8, URZ, URZ ;  /* 0x0000003f08067290 */ /* 0x000fc6000fffe13f */
[----:B------:R-:W-:Y:S02]  /*09d0*/  ULDC.64 UR8, c[0x0][0x330] ;  /* 0x0000cc0000087ab9 */ /* 0x000fe40000000a00 */
[----:B------:R-:W-:-:S04]  /*09e0*/  UIMAD.WIDE.U32 UR10, UR6, UR8, URZ ;  /* 0x00000008060a72a5 */ /* 0x000fc8000f8e003f */
[----:B------:R-:W-:-:S04]  /*09f0*/  @UP0 USHF.R.U32.HI UR6, URZ, UR9, UR11 ;  /* 0x000000093f060299 */ /* 0x000fc8000801160b */
[----:B------:R-:W-:Y:S01]  /*0a00*/  ULOP3.LUT UR6, URZ, UR6, URZ, 0x33, !UPT ;  /* 0x000000063f067292 */ /* 0x000fe2000f8e333f */
[----:B------:R-:W-:Y:S05]  /*0a10*/  BRA `(.L_x_337) ;  /* 0x0000004000007947 */ /* 0x000fea0003800000 */
.L_x_336:
[----:B------:R-:W-:Y:S02]  /*0a20*/  UISETP.NE.AND UP0, UPT, UR7, 0x1, UPT ;  /* 0x000000010700788c */ /* 0x000fe4000bf05270 */
[----:B------:R-:W-:Y:S02]  /*0a30*/  ULDC.64 UR8, c[0x0][0x330] ;  /* 0x0000cc0000087ab9 */ /* 0x000fe40000000a00 */
[----:B------:R-:W-:-:S07]  /*0a40*/  UIMAD.WIDE.U32 UR10, UR6, UR8, URZ ;  /* 0x00000008060a72a5 */ /* 0x000fce000f8e003f */
[----:B------:R-:W-:Y:S02]  /*0a50*/  @UP0 USHF.R.U32.HI UR6, URZ, UR9, UR11 ;  /* 0x000000093f060299 */ /* 0x000fe4000801160b */
.L_x_337:
[----:B------:R-:W-:Y:S02]  /*0a60*/  ULDC UR8, c[0x0][0x32c] ;  /* 0x0000cb0000087ab9 */ /* 0x000fe40000000800 */
[----:B------:R-:W-:-:S06]  /*0a70*/  UIMAD UR8, UR6, UR7, UR8 ;  /* 0x00000007060872a4 */ /* 0x000fcc000f8e0208 */
[----:B------:R-:W-:Y:S02]  /*0a80*/  IMNMX R0, R0, UR8, PT ;  /* 0x0000000800007c17 */ /* 0x000fe4000b800200 */
.L_x_335:
[----:B-1----:R-:W-:Y:S02]  /*0a90*/  UISETP.NE.AND UP0, UPT, UR24, URZ, UPT ;  /* 0x0000003f1800728c */ /* 0x002fe4000bf05270 */
[----:B------:R-:W-:Y:S02]  /*0aa0*/  ULDC.64 UR8, c[0x0][0x2c8] ;  /* 0x0000b20000087ab9 */ /* 0x000fe40000000a00 */
[----:B------:R-:W-:Y:S02]  /*0ab0*/  UIMAD.WIDE.U32 UR10, UR18, UR8, URZ ;  /* 0x00000008120a72a5 */ /* 0x000fe4000f8e003f */
[----:B------:R-:W-:Y:S02]  /*0ac0*/  UMOV UR6, UR18 ;  /* 0x0000001200067c82 */ /* 0x000fe40008000000 */
[----:B------:R-:W-:Y:S02]  /*0ad0*/  UIADD3 UR28, UR15, 0x5f, URZ ;  /* 0x0000005f0f1c7890 */ /* 0x000fe4000fffe03f */
[----:B------:R-:W-:-:S02]  /*0ae0*/  UIADD3 UR13, UR15, -UR21, URZ ;  /* 0x800000150f0d7290 */ /* 0x000fc4000fffe03f */
[----:B------:R-:W-:Y:S02]  /*0af0*/  @UP0 USHF.R.U32.HI UR6, URZ, UR9, UR11 ;  /* 0x000000093f060299 */ /* 0x000fe4000801160b */
[----:B------:R-:W-:Y:S02]  /*0b00*/  UISETP.GE.AND UP0, UPT, UR7, 0x1, UPT ;  /* 0x000000010700788c */ /* 0x000fe4000bf06270 */
[----:B------:R-:W-:Y:S02]  /*0b10*/  UIMAD.WIDE UR28, UR28, 0x2aaaaaab, URZ ;  /* 0x2aaaaaab1c1c78a5 */ /* 0x000fe4000f8e023f */
[----:B------:R-:W-:Y:S02]  /*0b20*/  UIADD3 UR9, UR13, UR6, URZ ;  /* 0x000000060d097290 */ /* 0x000fe4000fffe03f */
[----:B------:R-:W-:Y:S01]  /*0b30*/  PLOP3.LUT P0, PT, PT, PT, UP0, 0x40, 0x0 ;  /* 0x000000000000781c */ /* 0x000fe20003f0e808 */
[----:B------:R-:W-:Y:S02]  /*0b40*/  ULDC UR8, c[0x0][0x324] ;  /* 0x0000c90000087ab9 */ /* 0x000fe40000000800 */
[----:B------:R-:W-:-:S02]  /*0b50*/  UMOV UR11, UR29 ;  /* 0x0000001d000b7c82 */ /* 0x000fc40008000000 */
[----:B------:R-:W-:Y:S02]  /*0b60*/  USHF.R.U32.HI UR12, URZ, 0x1f, UR11 ;  /* 0x0000001f3f0c7899 */ /* 0x000fe4000801160b */
[----:B------:R-:W-:Y:S02]  /*0b70*/  UIADD3 UR8, UR9, -UR8, URZ ;  /* 0x8000000809087290 */ /* 0x000fe4000fffe03f */
[----:B------:R-:W-:-:S04]  /*0b80*/  ULEA.HI.SX32 UR12, UR11, UR12, 0x1c ;  /* 0x0000000c0b0c7291 */ /* 0x000fc8000f8fe23f */
[----:B------:R-:W-:Y:S05]  /*0b90*/  @P0 BRA `(.L_x_338) ;  /* 0x0000012000000947 */ /* 0x000fea0003800000 */
[----:B------:R-:W-:-:S06]  /*0ba0*/  UISETP.GT.AND UP0, UPT, UR9, -0x1, UPT ;  /* 0xffffffff0900788c */ /* 0x000fcc000bf04270 */
[----:B------:R-:W-:-:S13]  /*0bb0*/  PLOP3.LUT P0, PT, PT, PT, UP0, 0x80, 0x0 ;  /* 0x000000000000781c */ /* 0x000fda0003f0f008 */
[----:B------:R-:W-:Y:S05]  /*0bc0*/  @P0 BRA `(.L_x_339) ;  /* 0x0000007000000947 */ /* 0x000fea0003800000 */
[----:B------:R-:W-:Y:S02]  /*0bd0*/  UISETP.NE.AND UP0, UPT, UR7, 0x1, UPT ;  /* 0x000000010700788c */ /* 0x000fe4000bf05270 */
[----:B------:R-:W-:Y:S02]  /*0be0*/  ULOP3.LUT UR9, URZ, UR9, URZ, 0x33, !UPT ;  /* 0x000000093f097292 */ /* 0x000fe4000f8e333f */
[----:B------:R-:W-:Y:S02]  /*0bf0*/  ULDC.64 UR6, c[0x0][0x330] ;  /* 0x0000cc0000067ab9 */ /* 0x000fe40000000a00 */
[----:B------:R-:W-:-:S05]  /*0c00*/  UIMAD.WIDE.U32 UR10, UR9, UR6, URZ ;  /* 0x00000006090a72a5 */ /* 0x000fca000f8e003f */
[----:B------:R-:W-:-:S04]  /*0c10*/  @UP0 USHF.R.U32.HI UR9, URZ, UR7, UR11 ;  /* 0x000000073f090299 */ /* 0x000fc8000801160b */
[----:B------:R-:W-:Y:S01]  /*0c20*/  ULOP3.LUT UR9, URZ, UR9, URZ, 0x33, !UPT ;  /* 0x000000093f097292 */ /* 0x000fe2000f8e333f */
[----:B------:R-:W-:Y:S05]  /*0c30*/  BRA `(.L_x_340) ;  /* 0x0000004000007947 */ /* 0x000fea0003800000 */
.L_x_339:
[----:B------:R-:W-:-:S03]  /*0c40*/  UISETP.NE.AND UP0, UPT, UR7, 0x1, UPT ;  /* 0x000000010700788c */ /* 0x000fc6000bf05270 */
[----:B------:R-:W-:Y:S02]  /*0c50*/  ULDC.64 UR6, c[0x0][0x330] ;  /* 0x0000cc0000067ab9 */ /* 0x000fe40000000a00 */
[----:B------:R-:W-:-:S06]  /*0c60*/  UIMAD.WIDE.U32 UR10, UR9, UR6, URZ ;  /* 0x00000006090a72a5 */ /* 0x000fcc000f8e003f */
[----:B------:R-:W-:Y:S02]  /*0c70*/  @UP0 USHF.R.U32.HI UR9, URZ, UR7, UR11 ;  /* 0x000000073f090299 */ /* 0x000fe4000801160b */
.L_x_340:
[----:B------:R-:W-:Y:S02]  /*0c80*/  ULDC UR6, c[0x0][0x32c] ;  /* 0x0000cb0000067ab9 */ /* 0x000fe40000000800 */
[----:B------:R-:W-:-:S04]  /*0c90*/  UIMAD UR6, UR9, UR6, URZ ;  /* 0x00000006090672a4 */ /* 0x000fc8000f8e023f */
[----:B------:R-:W-:-:S04]  /*0ca0*/  UISETP.LT.AND UP0, UPT, UR8, UR6, UPT ;  /* 0x000000060800728c */ /* 0x000fc8000bf01270 */
[----:B------:R-:W-:-:S03]  /*0cb0*/  USEL UR8, UR8, UR6, !UP0 ;  /* 0x0000000608087287 */ /* 0x000fc6000c000000 */
.L_x_338:
[----:B------:R-:W-:Y:S01]  /*0cc0*/  IADD3 R0, R0, 0x5f, RZ ;  /* 0x0000005f00007810 */ /* 0x000fe20007ffe0ff */
[----:B------:R-:W-:-:S04]  /*0cd0*/  UIMAD.WIDE UR8, UR8, 0x2aaaaaab, URZ ;  /* 0x2aaaaaab080878a5 */ /* 0x000fc8000f8e023f */
[----:B------:R-:W-:Y:S01]  /*0ce0*/  IMAD.HI R0, R0, 0x2aaaaaab, RZ ;  /* 0x2aaaaaab00007827 */ /* 0x000fe200078e02ff */
[----:B------:R-:W-:-:S03]  /*0cf0*/  USHF.R.U32.HI UR7, URZ, 0x1f, UR9 ;  /* 0x0000001f3f077899 */ /* 0x000fc60008011609 */
[----:B------:R-:W1:Y:S01]  /*0d00*/  R2UR UR6, R0 ;  /* 0x00000000000673c2 */ /* 0x000e6200000e0000 */
[----:B------:R-:W-:-:S04]  /*0d10*/  ULEA.HI.SX32 UR7, UR9, UR7, 0x1c ;  /* 0x0000000709077291 */ /* 0x000fc8000f8fe23f */
[----:B------:R-:W-:-:S04]  /*0d20*/  UISETP.LT.AND UP1, UPT, URZ, UR7, UPT ;  /* 0x000000073f00728c */ /* 0x000fc8000bf21270 */
[----:B------:R-:W-:-:S04]  /*0d30*/  USEL UR7, URZ, UR7, !UP1 ;  /* 0x000000073f077287 */ /* 0x000fc8000c800000 */
[----:B------:R-:W-:-:S04]  /*0d40*/  UIMAD UR7, UR7, 0x60, -UR5 ;  /* 0x00000060070778a4 */ /* 0x000fc8000f8e0a05 */
[----:B------:R-:W-:-:S04]  /*0d50*/  UISETP.LT.AND UP1, UPT, URZ, UR7, UPT ;  /* 0x000000073f00728c */ /* 0x000fc8000bf21270 */
[----:B------:R-:W-:Y:S02]  /*0d60*/  USEL UR7, URZ, UR7, !UP1 ;  /* 0x000000073f077287 */ /* 0x000fe4000c800000 */
[----:B-1----:R-:W-:-:S04]  /*0d70*/  USHF.R.U32.HI UR8, URZ, 0x1f, UR6 ;  /* 0x0000001f3f087899 */ /* 0x002fc80008011606 */
[----:B------:R-:W-:-:S04]  /*0d80*/  ULEA.HI.SX32 UR8, UR6, UR8, 0x1c ;  /* 0x0000000806087291 */ /* 0x000fc8000f8fe23f */
[----:B------:R-:W-:-:S04]  /*0d90*/  UISETP.LT.AND UP0, UPT, UR8, UR12, UPT ;  /* 0x0000000c0800728c */ /* 0x000fc8000bf01270 */
[----:B------:R-:W-:-:S04]  /*0da0*/  USEL UR8, UR8, UR12, UP0 ;  /* 0x0000000c08087287 */ /* 0x000fc80008000000 */
[----:B------:R-:W-:-:S04]  /*0db0*/  UIMAD UR8, UR8, 0x60, -UR5 ;  /* 0x00000060080878a4 */ /* 0x000fc8000f8e0a05 */
[----:B------:R-:W-:-:S04]  /*0dc0*/  UISETP.LT.AND UP0, UPT, UR8, UR4, UPT ;  /* 0x000000040800728c */ /* 0x000fc8000bf01270 */
[----:B------:R-:W-:-:S04]  /*0dd0*/  USEL UR8, UR8, UR4, UP0 ;  /* 0x0000000408087287 */ /* 0x000fc80008000000 */
[----:B------:R-:W-:Y:S02]  /*0de0*/  UISETP.GT.AND UP0, UPT, UR8, UR7, UPT ;  /* 0x000000070800728c */ /* 0x000fe4000bf04270 */
[----:B------:R-:W-:-:S04]  /*0df0*/  UIMAD.WIDE.U32 UR6, UR7, -0x55555555, URZ ;  /* 0xaaaaaaab070678a5 */ /* 0x000fc8000f8e003f */
[----:B------:R-:W-:-:S05]  /*0e00*/  USHF.R.U32.HI UR7, URZ, 0x6, UR7 ;  /* 0x000000063f077899 */ /* 0x000fca0008011607 */
[----:B------:R-:W-:Y:S02]  /*0e10*/  @UP0 UIADD3 UR8, UR8, 0x5f, URZ ;  /* 0x0000005f08080890 */ /* 0x000fe4000fffe03f */
[----:B------:R-:W-:Y:S02]  /*0e20*/  UMOV UR5, UR7 ;  /* 0x0000000700057c82 */ /* 0x000fe40008000000 */
[----:B------:R-:W-:-:S04]  /*0e30*/  UIMAD.WIDE UR8, UR8, 0x2aaaaaab, URZ ;  /* 0x2aaaaaab080878a5 */ /* 0x000fc8000f8e023f */
[----:B------:R-:W-:-:S04]  /*0e40*/  @UP0 USHF.R.U32.HI UR6, URZ, 0x1f, UR9 ;  /* 0x0000001f3f060899 */ /* 0x000fc80008011609 */
[----:B------:R-:W-:-:S04]  /*0e50*/  @UP0 ULEA.HI.SX32 UR5, UR9, UR6, 0x1c ;  /* 0x0000000609050291 */ /* 0x000fc8000f8fe23f */
[----:B------:R-:W-:-:S06]  /*0e60*/  UISETP.GT.AND UP0, UPT, UR5, UR7, UPT ;  /* 0x000000070500728c */ /* 0x000fcc000bf04270 */
[----:B------:R-:W-:-:S13]  /*0e70*/  PLOP3.LUT P0, PT, PT, PT, UP0, 0x80, 0x0 ;  /* 0x000000000000781c */ /* 0x000fda0003f0f008 */
[----:B------:R-:W-:Y:S05]  /*0e80*/  @!P0 BRA `(.L_x_341) ;  /* 0x0000614000008947 */ /* 0x000fea0003800000 */
[----:B------:R-:W-:Y:S01]  /*0e90*/  ISETP.NE.U32.AND P0, PT, RZ, c[0x0][0x340], PT ;  /* 0x0000d000ff007a0c */ /* 0x000fe20003f05070 */
[----:B------:R-:W-:Y:S01]  /*0ea0*/  IMAD.U32 R0, RZ, RZ, UR22 ;  /* 0x00000016ff007e24 */ /* 0x000fe2000f8e00ff */
[----:B------:R-:W-:Y:S01]  /*0eb0*/  SHF.R.S32.HI R32, RZ, 0x1f, R207 ;  /* 0x0000001fff207819 */ /* 0x000fe200000114cf */
[----:B------:R-:W-:Y:S01]  /*0ec0*/  IMAD.MOV.U32 R134, RZ, RZ, 0x60 ;  /* 0x00000060ff867424 */ /* 0x000fe200078e00ff */
[----:B------:R-:W-:Y:S01]  /*0ed0*/  ISETP.NE.AND.EX P5, PT, RZ, c[0x0][0x344], PT, P0 ;  /* 0x0000d100ff007a0c */ /* 0x000fe20003fa5300 */
[----:B------:R-:W-:-:S12]  /*0ee0*/  ULDC.64 UR8, c[0x0][0x240] ;  /* 0x0000900000087ab9 */ /* 0x000fd80000000a00 */
[----:B------:R-:W-:-:S05]  /*0ef0*/  @P5 IMAD.WIDE R2, R11, R0, c[0x0][0x340] ;  /* 0x0000d0000b025625 */ /* 0x000fca00078e0200 */
[----:B------:R1:W2:Y:S01]  /*0f00*/  @P5 LDG.E R27, [R2.64] ;  /* 0x0000001a021b5981 */ /* 0x0002a2000c1e1900 */
[-C--:B------:R-:W-:Y:S01]  /*0f10*/  LEA.HI R0, R32, R207.reuse, RZ, 0x3 ;  /* 0x000000cf20007211 */ /* 0x080fe200078f18ff */
[----:B------:R-:W-:Y:S01]  /*0f20*/  IMAD.WIDE.U32 R144, R134, c[0x0][0x238], RZ ;  /* 0x00008e0086907a25 */ /* 0x000fe200078e00ff */
[----:B------:R-:W-:Y:S01]  /*0f30*/  UIMAD UR8, UR16, UR8, URZ ;  /* 0x00000008100872a4 */ /* 0x000fe2000f8e023f */
[-C--:B------:R-:W-:Y:S01]  /*0f40*/  LEA.HI R9, R32, R207.reuse, RZ, 0x6 ;  /* 0x000000cf20097211 */ /* 0x080fe200078f30ff */
[----:B------:R-:W-:Y:S01]  /*0f50*/  UIADD3 UR6, UR5, -0x1, URZ ;  /* 0xffffffff05067890 */ /* 0x000fe2000fffe03f */
[----:B------:R-:W-:Y:S01]  /*0f60*/  SHF.R.S32.HI R6, RZ, 0x3, R0 ;  /* 0x00000003ff067819 */ /* 0x000fe20000011400 */
[----:B------:R-:W3:Y:S01]  /*0f70*/  R2UR UR33, R145 ;  /* 0x00000000912173c2 */ /* 0x000ee200000e0000 */
[----:B------:R-:W-:Y:S01]  /*0f80*/  LOP3.LUT R0, R0, 0x1ffffff8, RZ, 0xc0, !PT ;  /* 0x1ffffff800007812 */ /* 0x000fe200078ec0ff */
[----:B------:R-:W-:Y:S01]  /*0f90*/  USHF.R.S32.HI UR30, URZ, 0x1f, UR22 ;  /* 0x0000001f3f1e7899 */ /* 0x000fe20008011416 */
[C---:B-----5:R-:W-:Y:S01]  /*0fa0*/  IADD3 R110, P0, R6.reuse, R10, RZ ;  /* 0x0000000a066e7210 */ /* 0x060fe20007f1e0ff */
[----:B------:R-:W-:Y:S01]  /*0fb0*/  UIMAD UR25, UR17, UR9, UR8 ;  /* 0x00000009111972a4 */ /* 0x000fe2000f8e0208 */
[----:B------:R-:W-:Y:S01]  /*0fc0*/  IADD3 R118, -R6, UR4, RZ ;  /* 0x0000000406767c10 */ /* 0x000fe2000fffe1ff */
[----:B------:R-:W-:Y:S01]  /*0fd0*/  IMAD.IADD R0, R207, 0x1, -R0 ;  /* 0x00000001cf007824 */ /* 0x000fe200078e0a00 */
[----:B------:R-:W-:Y:S01]  /*0fe0*/  USEL UR29, UR22, URZ, !UP2 ;  /* 0x0000003f161d7287 */ /* 0x000fe2000d000000 */
[----:B------:R-:W-:Y:S01]  /*0ff0*/  IMAD.U32 R8, RZ, RZ, UR6 ;  /* 0x00000006ff087e24 */ /* 0x000fe2000f8e00ff */
[----:B------:R-:W-:Y:S01]  /*1000*/  UMOV UR11, 0x60 ;  /* 0x00000060000b7882 */ /* 0x000fe20000000000 */
[----:B------:R-:W-:Y:S01]  /*1010*/  IMAD.SHL.U32 R4, R0, 0x8, RZ ;  /* 0x0000000800047824 */ /* 0x000fe200078e00ff */
[----:B------:R-:W-:Y:S01]  /*1020*/  ULDC UR10, c[0x0][0x23c] ;  /* 0x00008f00000a7ab9 */ /* 0x000fe20000000800 */
[----:B------:R-:W-:Y:S01]  /*1030*/  IMAD R8, R8, -0x60, R118 ;  /* 0xffffffa008087824 */ /* 0x000fe200078e0276 */
[----:B------:R-:W-:Y:S01]  /*1040*/  USEL UR28, UR30, URZ, !UP2 ;  /* 0x0000003f1e1c7287 */ /* 0x000fe2000d000000 */
[----:B------:R-:W-:Y:S01]  /*1050*/  IMAD.U32 R84, RZ, RZ, UR29 ;  /* 0x0000001dff547e24 */ /* 0x000fe2000f8e00ff */
[----:B------:R-:W-:Y:S01]  /*1060*/  SHF.R.S32.HI R5, RZ, 0x1f, R4 ;  /* 0x0000001fff057819 */ /* 0x000fe20000011404 */
[----:B------:R-:W-:Y:S01]  /*1070*/  UIMAD UR10, UR11, UR10, URZ ;  /* 0x0000000a0b0a72a4 */ /* 0x000fe2000f8e023f */
[----:B------:R-:W-:Y:S01]  /*1080*/  ISETP.GE.AND P4, PT, R8, 0x11, PT ;  /* 0x000000110800780c */ /* 0x000fe20003f86270 */
[----:B------:R-:W-:Y:S01]  /*1090*/  ULDC.64 UR8, c[0x0][0x248] ;  /* 0x0000920000087ab9 */ /* 0x000fe20000000a00 */
[----:B-1----:R-:W-:Y:S01]  /*10a0*/  SHF.R.S32.HI R2, RZ, 0x1f, R10 ;  /* 0x0000001fff027819 */ /* 0x002fe2000001140a */
[----:B------:R-:W-:Y:S01]  /*10b0*/  UIMAD UR8, UR28, UR8, URZ ;  /* 0x000000081c0872a4 */ /* 0x000fe2000f8e023f */
[----:B------:R-:W-:Y:S01]  /*10c0*/  IMAD R7, R134, c[0x0][0x294], RZ ;  /* 0x0000a50086077a24 */ /* 0x000fe200078e02ff */
[----:B------:R-:W-:Y:S01]  /*10d0*/  ISETP.GE.AND P1, PT, R8, 0x1, PT ;  /* 0x000000010800780c */ /* 0x000fe20003f26270 */
[----:B------:R-:W-:Y:S01]  /*10e0*/  IMAD.MOV.U32 R136, RZ, RZ, c[0x0][0x238] ;  /* 0x00008e00ff887624 */ /* 0x000fe200078e00ff */
[----:B------:R-:W-:Y:S01]  /*10f0*/  LEA.HI.X.SX32 R111, R6, R2, 0x1, P0 ;  /* 0x00000002066f7211 */ /* 0x000fe200000f0eff */
[----:B------:R-:W-:Y:S01]  /*1100*/  IMAD.WIDE.U32 R2, R110, c[0x0][0x238], R4 ;  /* 0x00008e006e027a25 */ /* 0x000fe200078e0004 */
[----:B------:R-:W-:Y:S01]  /*1110*/  UIMAD UR9, UR29, UR9, UR8 ;  /* 0x000000091d0972a4 */ /* 0x000fe2000f8e0208 */
[----:B------:R1:W4:Y:S01]  /*1120*/  R2UR UR5, R7 ;  /* 0x00000000070573c2 */ /* 0x00032200000e0000 */
[----:B------:R-:W-:Y:S01]  /*1130*/  LEA.HI R26, R32, R207, RZ, 0x2 ;  /* 0x000000cf201a7211 */ /* 0x000fe200078f10ff */
[----:B------:R-:W-:Y:S01]  /*1140*/  IMAD R0, R111, c[0x0][0x238], RZ ;  /* 0x00008e006f007a24 */ /* 0x000fe200078e02ff */
[----:B------:R-:W-:Y:S01]  /*1150*/  ISETP.GE.AND P6, PT, R4, c[0x0][0x1d4], PT ;  /* 0x0000750004007a0c */ /* 0x000fe20003fc6270 */
[----:B------:R-:W-:Y:S01]  /*1160*/  IMAD.MOV.U32 R132, RZ, RZ, c[0x0][0x23c] ;  /* 0x00008f00ff847624 */ /* 0x000fe200078e00ff */
[----:B------:R-:W-:Y:S01]  /*1170*/  SHF.R.S32.HI R31, RZ, 0x2, R26 ;  /* 0x00000002ff1f7819 */ /* 0x000fe2000001141a */
[----:B------:R-:W-:Y:S01]  /*1180*/  IMAD R0, R110, c[0x0][0x23c], R0 ;  /* 0x00008f006e007a24 */ /* 0x000fe200078e0200 */
[C---:B------:R-:W-:Y:S01]  /*1190*/  ISETP.GE.AND P3, PT, R8.reuse, 0x21, PT ;  /* 0x000000210800780c */ /* 0x040fe20003f66270 */
[----:B------:R-:W-:Y:S01]  /*11a0*/  IMAD.U32 R12, RZ, RZ, UR17 ;  /* 0x00000011ff0c7e24 */ /* 0x000fe2000f8e00ff */
[----:B------:R-:W-:Y:S01]  /*11b0*/  ISETP.GE.AND P2, PT, R8, 0x41, PT ;  /* 0x000000410800780c */ /* 0x000fe20003f46270 */
[----:B------:R-:W-:Y:S01]  /*11c0*/  IMAD.IADD R3, R3, 0x1, R0 ;  /* 0x0000000103037824 */ /* 0x000fe200078e0200 */
[C---:B------:R-:W-:Y:S01]  /*11d0*/  IADD3 R139, R31.reuse, 0x20, RZ ;  /* 0x000000201f8b7810 */ /* 0x040fe20007ffe0ff */
[----:B------:R-:W-:Y:S01]  /*11e0*/  IMAD.U32 R0, RZ, RZ, UR17 ;  /* 0x00000011ff007e24 */ /* 0x000fe2000f8e00ff */
[----:B------:R-:W-:Y:S01]  /*11f0*/  IADD3 R138, R31, 0x40, RZ ;  /* 0x000000401f8a7810 */ /* 0x000fe20007ffe0ff */
[----:B------:R-:W-:Y:S01]  /*1200*/  IMAD.WIDE.U32 R12, R12, c[0x0][0x260], R4 ;  /* 0x000098000c0c7a25 */ /* 0x000fe200078e0004 */
[----:B------:R-:W-:Y:S01]  /*1210*/  UMOV UR36, 0x6 ;  /* 0x0000000600247882 */ /* 0x000fe20000000000 */
[----:B------:R2:W4:Y:S01]  /*1220*/  R2UR UR32, R144 ;  /* 0x00000000902073c2 */ /* 0x00052200000e0000 */
[----:B------:R-:W-:Y:S01]  /*1230*/  UMOV UR38, 0x5 ;  /* 0x0000000500267882 */ /* 0x000fe20000000000 */
[----:B------:R-:W-:Y:S01]  /*1240*/  IMAD.WIDE.U32 R2, R0, c[0x0][0x240], R2 ;  /* 0x0000900000027a25 */ /* 0x000fe200078e0002 */
[----:B------:R-:W-:Y:S01]  /*1250*/  ULDC UR34, c[0x0][0x284] ;  /* 0x0000a10000227ab9 */ /* 0x000fe20000000800 */
[----:B------:R-:W-:-:S02]  /*1260*/  IADD3 R128, R30, UR31, RZ ;  /* 0x0000001f1e807c10 */ /* 0x000fc4000fffe0ff */
[----:B------:R-:W-:Y:S01]  /*1270*/  IMAD.SHL.U32 R0, R6, 0x40, RZ ;  /* 0x0000004006007824 */ /* 0x000fe200078e00ff */
[----:B------:R-:W-:Y:S01]  /*1280*/  IADD3 R3, R3, UR25, RZ ;  /* 0x0000001903037c10 */ /* 0x000fe2000fffe0ff */
[----:B---3--:R-:W-:Y:S01]  /*1290*/  UIADD3 UR25, UR33, UR10, URZ ;  /* 0x0000000a21197290 */ /* 0x008fe2000fffe03f */
[----:B------:R-:W-:Y:S01]  /*12a0*/  IMAD.MOV.U32 R14, RZ, RZ, R12 ;  /* 0x000000ffff0e7224 */ /* 0x000fe200078e000c */
[----:B------:R-:W-:Y:S01]  /*12b0*/  USHF.R.S32.HI UR10, URZ, 0x1f, UR6 ;  /* 0x0000001f3f0a7899 */ /* 0x000fe20008011406 */
[----:B------:R-:W-:Y:S01]  /*12c0*/  LOP3.LUT R0, R0, 0x1c0, RZ, 0xc0, !PT ;  /* 0x000001c000007812 */ /* 0x000fe200078ec0ff */
[----:B------:R-:W-:Y:S01]  /*12d0*/  UIMAD UR8, UR25, UR6, URZ ;  /* 0x00000006190872a4 */ /* 0x000fe2000f8e023f */
[----:B------:R-:W-:Y:S01]  /*12e0*/  IMAD.WIDE.U32 R116, R84, c[0x0][0x248], R2 ;  /* 0x0000920054747a25 */ /* 0x000fe200078e0002 */
[----:B------:R-:W-:Y:S02]  /*12f0*/  P2R R131, PR, RZ, 0x40 ;  /* 0x00000040ff837803 */ /* 0x000fe40000000000 */
[----:B-1----:R-:W-:Y:S01]  /*1300*/  LOP3.LUT R7, R0, 0x38, R4, 0xf8, !PT ;  /* 0x0000003800077812 */ /* 0x002fe200078ef804 */
[----:B------:R-:W-:Y:S01]  /*1310*/  IMAD.MOV.U32 R112, RZ, RZ, R116 ;  /* 0x000000ffff707224 */ /* 0x000fe200078e0074 */
[----:B------:R-:W-:Y:S01]  /*1320*/  IADD3 R113, R117, UR9, RZ ;  /* 0x0000000975717c10 */ /* 0x000fe2000fffe0ff */
[----:B------:R-:W-:Y:S01]  /*1330*/  IMAD.U32 R2, RZ, RZ, UR8 ;  /* 0x00000008ff027e24 */ /* 0x000fe2000f8e00ff */
[----:B------:R-:W-:Y:S01]  /*1340*/  SHF.R.U32.HI R6, RZ, 0x3, R0 ;  /* 0x00000003ff067819 */ /* 0x000fe20000011600 */
[----:B------:R-:W-:Y:S01]  /*1350*/  ULDC.64 UR8, c[0x0][0x260] ;  /* 0x0000980000087ab9 */ /* 0x000fe20000000a00 */
[----:B------:R-:W-:Y:S01]  /*1360*/  IMAD R140, R134, c[0x0][0x284], RZ ;  /* 0x0000a100868c7a24 */ /* 0x000fe200078e02ff */
[----:B------:R-:W-:Y:S01]  /*1370*/  UIMAD UR8, UR16, UR8, URZ ;  /* 0x00000008100872a4 */ /* 0x000fe2000f8e023f */
[C---:B------:R-:W-:Y:S01]  /*1380*/  IMAD R2, R144.reuse, UR10, R2 ;  /* 0x0000000a90027c24 */ /* 0x040fe2000f8e0202 */
[----:B------:R-:W-:Y:S01]  /*1390*/  LOP3.LUT R6, R7, R6, RZ, 0x3c, !PT ;  /* 0x0000000607067212 */ /* 0x000fe200078e3cff */
[----:B------:R-:W-:Y:S01]  /*13a0*/  IMAD.WIDE.U32 R10, R144, UR6, R112 ;  /* 0x00000006900a7c25 */ /* 0x000fe2000f8e0070 */
[----:B------:R-:W-:-:S02]  /*13b0*/  UIMAD UR8, UR17, UR9, UR8 ;  /* 0x00000009110872a4 */ /* 0x000fc4000f8e0208 */
[----:B------:R-:W-:Y:S01]  /*13c0*/  ULDC UR10, c[0x0][0x294] ;  /* 0x0000a500000a7ab9 */ /* 0x000fe20000000800 */
[----:B------:R-:W-:Y:S01]  /*13d0*/  IMAD.IADD R3, R11, 0x1, R2 ;  /* 0x000000010b037824 */ /* 0x000fe200078e0202 */
[C---:B------:R-:W-:Y:S01]  /*13e0*/  @P4 LEA R0, P0, R136.reuse, R10, 0x4 ;  /* 0x0000000a88004211 */ /* 0x040fe200078020ff */
[----:B------:R-:W-:Y:S01]  /*13f0*/  IMAD.SHL.U32 R2, R9, 0x8, RZ ;  /* 0x0000000809027824 */ /* 0x000fe200078e00ff */
[----:B------:R-:W-:Y:S01]  /*1400*/  IADD3 R15, R13, UR8, RZ ;  /* 0x000000080d0f7c10 */ /* 0x000fe2000fffe0ff */
[C---:B------:R-:W-:Y:S01]  /*1410*/  IMAD.WIDE.U32 R12, R136.reuse, 0x20, RZ ;  /* 0x00000020880c7825 */ /* 0x040fe200078e00ff */
[----:B------:R-:W-:Y:S01]  /*1420*/  @P4 LEA.HI.X R7, R136, R3, R132, 0x4, P0 ;  /* 0x0000000388074211 */ /* 0x000fe200000f2484 */
[----:B------:R-:W-:Y:S01]  /*1430*/  ULDC.64 UR8, c[0x0][0x280] ;  /* 0x0000a00000087ab9 */ /* 0x000fe20000000a00 */
[----:B------:R-:W-:Y:S01]  /*1440*/  @P4 LEA R16, P0, R0, c[0x0][0x220], 0x1 ;  /* 0x0000880000104a11 */ /* 0x000fe200078008ff */
[----:B----4-:R-:W-:Y:S01]  /*1450*/  USHF.L.U64.HI UR32, UR8, UR36, UR9 ;  /* 0x0000002408207299 */ /* 0x010fe20008010209 */
[----:B------:R-:W-:Y:S01]  /*1460*/  LOP3.LUT R6, R6, 0xfffffe00, R2, 0xf8, !PT ;  /* 0xfffffe0006067812 */ /* 0x000fe200078ef802 */
[----:B------:R-:W-:Y:S01]  /*1470*/  USHF.L.U64.HI UR34, UR8, UR38, UR34 ;  /* 0x0000002608227299 */ /* 0x000fe20008010222 */
[----:B------:R-:W-:Y:S01]  /*1480*/  @P4 LEA.HI.X R17, R0, c[0x0][0x224], R7, 0x1, P0 ;  /* 0x0000890000114a11 */ /* 0x000fe200000f0c07 */
[----:B------:R-:W-:Y:S01]  /*1490*/  USHF.L.U32 UR33, UR8, 0x6, URZ ;  /* 0x0000000608217899 */ /* 0x000fe2000800063f */
[----:B------:R-:W-:Y:S01]  /*14a0*/  LOP3.LUT R0, R26, 0xfffffffc, RZ, 0xc0, !PT ;  /* 0xfffffffc1a007812 */ /* 0x000fe200078ec0ff */
[----:B------:R-:W-:Y:S01]  /*14b0*/  IMAD.SHL.U32 R79, R6, 0x2, RZ ;  /* 0x00000002064f7824 */ /* 0x000fe200078e00ff */
[C---:B------:R-:W-:Y:S01]  /*14c0*/  @P1 LEA R4, P0, R10.reuse, c[0x0][0x220], 0x1 ;  /* 0x000088000a041a11 */ /* 0x040fe200078008ff */
[----:B------:R-:W-:Y:S01]  /*14d0*/  USHF.L.U32 UR35, UR8, 0x5, URZ ;  /* 0x0000000508237899 */ /* 0x000fe2000800063f */
[----:B------:R-:W-:Y:S01]  /*14e0*/  SHF.R.S32.HI R2, RZ, 0x1f, R31 ;  /* 0x0000001fff027819 */ /* 0x000fe2000001141f */
[----:B------:R-:W-:Y:S01]  /*14f0*/  IMAD.IADD R0, R207, 0x1, -R0 ;  /* 0x00000001cf007824 */ /* 0x000fe200078e0a00 */
[----:B------:R-:W-:Y:S01]  /*1500*/  @P1 LEA.HI.X R5, R10, c[0x0][0x224], R3, 0x1, P0 ;  /* 0x000089000a051a11 */ /* 0x000fe200000f0c03 */
[----:B------:R-:W-:Y:S01]  /*1510*/  ULDC.64 UR8, c[0x0][0x290] ;  /* 0x0000a40000087ab9 */ /* 0x000fe20000000a00 */
[----:B------:R-:W-:Y:S01]  /*1520*/  ISETP.GT.AND P0, PT, R8, 0x50, PT ;  /* 0x000000500800780c */ /* 0x000fe20003f04270 */
[C---:B------:R-:W-:Y:S01]  /*1530*/  IMAD.SHL.U32 R28, R0.reuse, 0x4, RZ ;  /* 0x00000004001c7824 */ /* 0x040fe200078e00ff */
[----:B------:R-:W-:Y:S01]  /*1540*/  USHF.L.U64.HI UR36, UR8, UR36, UR9 ;  /* 0x0000002408247299 */ /* 0x000fe20008010209 */
[----:B------:R-:W-:Y:S01]  /*1550*/  @!PT LDS RZ, [RZ] ;  /* 0x00000000fffff984 */ /* 0x000fe20000000800 */
[----:B------:R-:W-:Y:S01]  /*1560*/  @!PT LDS RZ, [RZ] ;  /* 0x00000000fffff984 */ /* 0x000fe20000000800 */
[----:B------:R-:W-:Y:S01]  /*1570*/  @!PT LDS RZ, [RZ] ;  /* 0x00000000fffff984 */ /* 0x000fe20000000800 */
[----:B------:R1:W-:Y:S01]  /*1580*/  @P1 LDGSTS.E.BYPASS.LTC128B.128 [R79+0x3100], [R4.64], !P6 ;  /* 0x03100000044f1fae */ /* 0x0003e2000f101d5a */
[----:B------:R-:W-:Y:S01]  /*1590*/  IMAD.SHL.U32 R18, R0, 0x8, RZ ;  /* 0x0000000800127824 */ /* 0x000fe200078e00ff */
[----:B------:R-:W-:Y:S01]  /*15a0*/  ISETP.GE.AND P1, PT, R8, 0x31, PT ;  /* 0x000000310800780c */ /* 0x000fe20003f26270 */
[----:B------:R-:W-:Y:S01]  /*15b0*/  USHF.L.U64.HI UR38, UR8, UR38, UR10 ;  /* 0x0000002608267299 */ /* 0x000fe2000801020a */
[----:B------:R-:W-:Y:S01]  /*15c0*/  SHF.R.S32.HI R29, RZ, 0x1f, R28 ;  /* 0x0000001fff1d7819 */ /* 0x000fe2000001141c */
[----:B------:R3:W-:Y:S01]  /*15d0*/  @P4 LDGSTS.E.BYPASS.LTC128B.128 [R79+0x3900], [R16.64], !P6 ;  /* 0x03900000104f4fae */ /* 0x0007e2000f101d5a */
[----:B------:R-:W-:Y:S01]  /*15e0*/  SHF.R.S32.HI R19, RZ, 0x1f, R18 ;  /* 0x0000001fff137819 */ /* 0x000fe20000011412 */
[----:B------:R-:W-:Y:S01]  /*15f0*/  USHF.L.U32 UR37, UR8, 0x6, URZ ;  /* 0x0000000608257899 */ /* 0x000fe2000800063f */
[----:B------:R-:W-:Y:S01]  /*1600*/  IADD3 R86, R18, 0x20, RZ ;  /* 0x0000002012567810 */ /* 0x000fe20007ffe0ff */
[----:B------:R-:W-:Y:S01]  /*1610*/  IMAD.WIDE.U32 R6, R31, c[0x0][0x280], R28 ;  /* 0x0000a0001f067a25 */ /* 0x000fe200078e001c */
[----:B------:R-:W-:Y:S01]  /*1620*/  USHF.L.U32 UR39, UR8, 0x5, URZ ;  /* 0x0000000508277899 */ /* 0x000fe2000800063f */
[----:B------:R-:W-:Y:S01]  /*1630*/  IADD3 R30, R28, 0x10, RZ ;  /* 0x000000101c1e7810 */ /* 0x000fe20007ffe0ff */
[----:B------:R-:W-:Y:S01]  /*1640*/  UIMAD.WIDE.U32 UR40, UR8, 0x60, URZ ;  /* 0x00000060082878a5 */ /* 0x000fe2000f8e003f */
[----:B------:R-:W-:Y:S01]  /*1650*/  IMAD.MOV.U32 R24, RZ, RZ, R6 ;  /* 0x000000ffff187224 */ /* 0x000fe200078e0006 */
[----:B------:R-:W-:Y:S01]  /*1660*/  ULDC.64 UR10, c[0x0][0x268] ;  /* 0x00009a00000a7ab9 */ /* 0x000fe20000000a00 */
[----:B------:R-:W-:Y:S01]  /*1670*/  @P1 IMAD R8, R132, 0x30, RZ ;  /* 0x0000003084081824 */ /* 0x000fe200078e02ff */
[----:B------:R-:W-:Y:S01]  /*1680*/  ULDC.64 UR8, c[0x0][0x1e8] ;  /* 0x00007a0000087ab9 */ /* 0x000fe20000000a00 */
[----:B------:R-:W-:Y:S01]  /*1690*/  IMAD.MOV.U32 R146, RZ, RZ, c[0x0][0x2b8] ;  /* 0x0000ae00ff927624 */ /* 0x000fe200078e00ff */
[----:B------:R-:W-:Y:S01]  /*16a0*/  UIMAD UR43, UR16, UR8, URZ ;  /* 0x00000008102b72a4 */ /* 0x000fe2000f8e023f */
[----:B------:R-:W-:Y:S01]  /*16b0*/  IMAD.MOV.U32 R143, RZ, RZ, c[0x0][0x27c] ;  /* 0x00009f00ff8f7624 */ /* 0x000fe200078e00ff */
[----:B------:R-:W-:Y:S01]  /*16c0*/  UIMAD.WIDE.U32 UR44, UR17, UR8, URZ ;  /* 0x00000008112c72a5 */ /* 0x000fe2000f8e003f */
[----:B------:R-:W-:Y:S01]  /*16d0*/  IMAD.MOV.U32 R137, RZ, RZ, c[0x0][0x27c] ;  /* 0x00009f00ff897624 */ /* 0x000fe200078e00ff */
[----:B------:R-:W-:Y:S01]  /*16e0*/  UIMAD UR43, UR17, UR9, UR43 ;  /* 0x00000009112b72a4 */ /* 0x000fe2000f8e022b */
[----:B------:R-:W-:Y:S01]  /*16f0*/  IMAD.WIDE.U32 R134, R134, c[0x0][0x280], RZ ;  /* 0x0000a00086867a25 */ /* 0x000fe200078e00ff */
[----:B------:R-:W-:-:S02]  /*1700*/  UIMAD UR10, UR28, UR10, URZ ;  /* 0x0000000a1c0a72a4 */ /* 0x000fc4000f8e023f */
[----:B------:R-:W-:Y:S01]  /*1710*/  ULDC.64 UR8, c[0x0][0x210] ;  /* 0x0000840000087ab9 */ /* 0x000fe20000000a00 */
[C---:B-1----:R-:W-:Y:S01]  /*1720*/  IMAD R4, R2.reuse, c[0x0][0x280], RZ ;  /* 0x0000a00002047a24 */ /* 0x042fe200078e02ff */
[----:B------:R-:W-:Y:S01]  /*1730*/  UIMAD UR42, UR16, UR8, URZ ;  /* 0x00000008102a72a4 */ /* 0x000fe2000f8e023f */
[----:B------:R-:W-:Y:S01]  /*1740*/  IMAD R2, R2, c[0x0][0x290], RZ ;  /* 0x0000a40002027a24 */ /* 0x000fe200078e02ff */
[----:B------:R-:W-:Y:S01]  /*1750*/  UIMAD UR10, UR29, UR11, UR10 ;  /* 0x0000000b1d0a72a4 */ /* 0x000fe2000f8e020a */
[C---:B------:R-:W-:Y:S01]  /*1760*/  IMAD R9, R31.reuse, c[0x0][0x284], R4 ;  /* 0x0000a1001f097a24 */ /* 0x040fe200078e0204 */
[----:B------:R-:W-:Y:S01]  /*1770*/  UIMAD.WIDE.U32 UR46, UR17, UR8, URZ ;  /* 0x00000008112e72a5 */ /* 0x000fe2000f8e003f */
[----:B------:R-:W-:Y:S01]  /*1780*/  IMAD R11, R31, c[0x0][0x294], R2 ;  /* 0x0000a5001f0b7a24 */ /* 0x000fe200078e0202 */
[----:B------:R-:W-:Y:S01]  /*1790*/  @P3 IADD3 R2, P4, R10, R12, RZ ;  /* 0x0000000c0a023210 */ /* 0x000fe20007f9e0ff */
[----:B------:R-:W-:Y:S01]  /*17a0*/  IMAD.IADD R25, R7, 0x1, R9 ;  /* 0x0000000107197824 */ /* 0x000fe200078e0209 */
[----:B------:R-:W-:Y:S01]  /*17b0*/  UIMAD UR9, UR17, UR9, UR42 ;  /* 0x00000009110972a4 */ /* 0x000fe2000f8e022a */
[----:B------:R-:W-:Y:S01]  /*17c0*/  IMAD.WIDE.U32 R4, R31, c[0x0][0x290], R28 ;  /* 0x0000a4001f047a25 */ /* 0x000fe200078e001c */
[----:B------:R-:W-:-:S02]  /*17d0*/  UIADD3 UR43, UR45, UR43, URZ ;  /* 0x0000002b2d2b7290 */ /* 0x000fc4000fffe03f */
[----:B------:R-:W-:Y:S01]  /*17e0*/  UIADD3 UR9, UR47, UR9, URZ ;  /* 0x000000092f097290 */ /* 0x000fe2000fffe03f */
[----:B------:R-:W-:Y:S01]  /*17f0*/  IMAD.WIDE.U32 R6, R31, c[0x0][0x280], R18 ;  /* 0x0000a0001f067a25 */ /* 0x000fe200078e0012 */
[----:B------:R-:W-:-:S03]  /*1800*/  UIADD3 UR8, UR41, UR5, URZ ;  /* 0x0000000529087290 */ /* 0x000fc6000fffe03f */
[----:B------:R-:W-:Y:S02]  /*1810*/  IMAD.IADD R23, R5, 0x1, R11 ;  /* 0x0000000105177824 */ /* 0x000fe400078e020b */
[----:B------:R-:W-:Y:S02]  /*1820*/  IMAD.MOV.U32 R22, RZ, RZ, R4 ;  /* 0x000000ffff167224 */ /* 0x000fe400078e0004 */
[----:B------:R-:W-:Y:S02]  /*1830*/  IMAD.IADD R21, R9, 0x1, R7 ;  /* 0x0000000109157824 */ /* 0x000fe400078e0207 */
[----:B------:R-:W-:-:S04]  /*1840*/  IMAD.WIDE.U32 R4, R31, c[0x0][0x290], R18 ;  /* 0x0000a4001f047a25 */ /* 0x000fc800078e0012 */
[----:B------:R-:W-:Y:S02]  /*1850*/  IMAD.SHL.U32 R7, R132, 0x20, RZ ;  /* 0x0000002084077824 */ /* 0x000fe400078e00ff */
[----:B---3--:R-:W-:Y:S02]  /*1860*/  IMAD.IADD R17, R11, 0x1, R5 ;  /* 0x000000010b117824 */ /* 0x008fe400078e0205 */
[----:B------:R-:W-:Y:S01]  /*1870*/  IMAD.MOV.U32 R20, RZ, RZ, R6 ;  /* 0x000000ffff147224 */ /* 0x000fe200078e0006 */
[----:B------:R-:W-:Y:S01]  /*1880*/  @P3 IADD3.X R5, R3, R13, R7, P4, !PT ;  /* 0x0000000d03053210 */ /* 0x000fe200027fe407 */
[----:B------:R-:W-:Y:S01]  /*1890*/  IMAD.MOV.U32 R16, RZ, RZ, R4 ;  /* 0x000000ffff107224 */ /* 0x000fe200078e0004 */
[----:B------:R-:W-:Y:S01]  /*18a0*/  @P3 LEA R6, P4, R2, c[0x0][0x220], 0x1 ;  /* 0x0000880002063a11 */ /* 0x000fe200078808ff */
[----:B------:R-:W-:Y:S02]  /*18b0*/  @P0 IMAD R11, R132, 0x50, RZ ;  /* 0x00000050840b0824 */ /* 0x000fe400078e02ff */
[----:B------:R-:W-:Y:S01]  /*18c0*/  IMAD.WIDE.U32 R98, R133, c[0x0][0x280], R24 ;  /* 0x0000a00085627a25 */ /* 0x000fe200078e0018 */
[----:B------:R-:W-:-:S02]  /*18d0*/  @P3 LEA.HI.X R7, R2, c[0x0][0x224], R5, 0x1, P4 ;  /* 0x0000890002073a11 */ /* 0x000fc400020f0c05 */
[----:B------:R-:W-:Y:S01]  /*18e0*/  ISETP.GE.AND P4, PT, R18, c[0x0][0x27c], PT ;  /* 0x00009f0012007a0c */ /* 0x000fe20003f86270 */
[----:B------:R-:W-:Y:S02]  /*18f0*/  @P1 IMAD.MOV.U32 R2, RZ, RZ, R10 ;  /* 0x000000ffff021224 */ /* 0x000fe400078e000a */
[----:B------:R1:W-:Y:S01]  /*1900*/  @P3 LDGSTS.E.BYPASS.LTC128B.128 [R79+0x4100], [R6.64], !P6 ;  /* 0x04100000064f3fae */ /* 0x0003e2000f101d5a */
[----:B------:R-:W-:Y:S01]  /*1910*/  IMAD.WIDE.U32 R96, R133, c[0x0][0x290], R22 ;  /* 0x0000a40085607a25 */ /* 0x000fe200078e0016 */
[----:B------:R-:W-:-:S03]  /*1920*/  P2R R130, PR, RZ, 0x10 ;  /* 0x00000010ff827803 */ /* 0x000fc60000000000 */
[----:B------:R-:W-:Y:S01]  /*1930*/  @P1 IMAD.WIDE.U32 R4, R136, 0x30, R2 ;  /* 0x0000003088041825 */ /* 0x000fe200078e0002 */
[----:B------:R-:W-:-:S03]  /*1940*/  SEL R2, RZ, c[0x0][0x27c], !P4 ;  /* 0x00009f00ff027a07 */ /* 0x000fc60006000000 */
[----:B------:R-:W-:Y:S01]  /*1950*/  @P1 IMAD.IADD R8, R5, 0x1, R8 ;  /* 0x0000000105081824 */ /* 0x000fe200078e0208 */
[----:B------:R-:W-:Y:S01]  /*1960*/  @P1 LEA R12, P3, R4, c[0x0][0x220], 0x1 ;  /* 0x00008800040c1a11 */ /* 0x000fe200078608ff */
[----:B------:R-:W-:-:S03]  /*1970*/  IMAD.WIDE.U32 R94, R133, c[0x0][0x280], R20 ;  /* 0x0000a000855e7a25 */ /* 0x000fc600078e0014 */
[----:B------:R-:W-:Y:S01]  /*1980*/  @P1 LEA.HI.X R13, R4, c[0x0][0x224], R8, 0x1, P3 ;  /* 0x00008900040d1a11 */ /* 0x000fe200018f0c08 */
[----:B------:R-:W-:Y:S01]  /*1990*/  IMAD.IADD R4, R18, 0x1, R2 ;  /* 0x0000000112047824 */ /* 0x000fe200078e0202 */
[----:B------:R-:W-:Y:S01]  /*19a0*/  @P2 LEA R5, P3, R136, R10, 0x6 ;  /* 0x0000000a88052211 */ /* 0x000fe200078630ff */
[----:B------:R-:W-:Y:S02]  /*19b0*/  @P0 IMAD.MOV.U32 R2, RZ, RZ, R10 ;  /* 0x000000ffff020224 */ /* 0x000fe400078e000a */
[----:B------:R3:W-:Y:S01]  /*19c0*/  @P1 LDGSTS.E.BYPASS.LTC128B.128 [R79+0x4900], [R12.64], !P6 ;  /* 0x049000000c4f1fae */ /* 0x0007e2000f101d5a */
[----:B------:R-:W-:Y:S01]  /*19d0*/  ISETP.GE.AND P1, PT, R86, c[0x0][0x1d4], PT ;  /* 0x0000750056007a0c */ /* 0x000fe20003f26270 */
[----:B------:R-:W-:-:S03]  /*19e0*/  IMAD.WIDE.U32 R92, R133, c[0x0][0x290], R16 ;  /* 0x0000a400855c7a25 */ /* 0x000fc600078e0010 */
[----:B------:R-:W-:Y:S01]  /*19f0*/  P2R R107, PR, RZ, 0x2 ;  /* 0x00000002ff6b7803 */ /* 0x000fe20000000000 */
[----:B------:R-:W-:Y:S01]  /*1a00*/  IMAD.WIDE.U32 R84, R84, c[0x0][0x268], R14 ;  /* 0x00009a0054547a25 */ /* 0x000fe200078e000e */
[----:B------:R-:W-:Y:S02]  /*1a10*/  ISETP.NE.AND P1, PT, R146, 0x1, PT ;  /* 0x000000019200780c */ /* 0x000fe40003f25270 */
[C---:B-1----:R-:W-:Y:S01]  /*1a20*/  @P2 LEA.HI.X R6, R136.reuse, R3, R132, 0x6, P3 ;  /* 0x0000000388062211 */ /* 0x042fe200018f3484 */
[----:B------:R-:W-:Y:S01]  /*1a30*/  @P0 IMAD.WIDE.U32 R2, R136, 0x50, R2 ;  /* 0x0000005088020825 */ /* 0x000fe200078e0002 */
[----:B------:R-:W-:Y:S02]  /*1a40*/  @P2 LEA R8, P3, R5, c[0x0][0x220], 0x1 ;  /* 0x0000880005082a11 */ /* 0x000fe400078608ff */
[----:B------:R-:W-:Y:S01]  /*1a50*/  SHF.R.S32.HI R7, RZ, 0x1f, R4 ;  /* 0x0000001fff077819 */ /* 0x000fe20000011404 */
[----:B------:R-:W-:Y:S01]  /*1a60*/  @P0 IMAD.IADD R3, R3, 0x1, R11 ;  /* 0x0000000103030824 */ /* 0x000fe200078e020b */
[----:B------:R-:W-:Y:S01]  /*1a70*/  @P2 LEA.HI.X R9, R5, c[0x0][0x224], R6, 0x1, P3 ;  /* 0x0000890005092a11 */ /* 0x000fe200018f0c06 */
[----:B------:R-:W-:Y:S01]  /*1a80*/  IMAD.U32 R5, RZ, RZ, UR30 ;  /* 0x0000001eff057e24 */ /* 0x000fe2000f8e00ff */
[----:B------:R-:W-:Y:S01]  /*1a90*/  @P0 LEA R6, P3, R2, c[0x0][0x220], 0x1 ;  /* 0x0000880002060a11 */ /* 0x000fe200078608ff */
[----:B------:R-:W-:Y:S01]  /*1aa0*/  IMAD.SHL.U32 R11, R138, 0x40, RZ ;  /* 0x000000408a0b7824 */ /* 0x000fe200078e00ff */
[----:B------:R-:W-:Y:S01]  /*1ab0*/  LEA.HI R4, R7, R4, RZ, 0x3 ;  /* 0x0000000407047211 */ /* 0x000fe200078f18ff */
[----:B------:R1:W-:Y:S01]  /*1ac0*/  @P2 LDGSTS.E.BYPASS.LTC128B.128 [R79+0x5100], [R8.64], !P6 ;  /* 0x05100000084f2fae */ /* 0x0003e2000f101d5a */
[----:B------:R-:W-:Y:S01]  /*1ad0*/  @P0 LEA.HI.X R7, R2, c[0x0][0x224], R3, 0x1, P3 ;  /* 0x0000890002070a11 */ /* 0x000fe200018f0c03 */
[----:B------:R-:W-:Y:S01]  /*1ae0*/  IMAD.SHL.U32 R137, R137, 0x2, RZ ;  /* 0x0000000289897824 */ /* 0x000fe200078e00ff */
[----:B------:R-:W-:Y:S01]  /*1af0*/  LOP3.LUT R108, R11, 0x1c0, RZ, 0xc0, !PT ;  /* 0x000001c00b6c7812 */ /* 0x000fe200078ec0ff */
[----:B------:R-:W-:Y:S01]  /*1b00*/  IMAD.IADD R140, R135, 0x1, R140 ;  /* 0x00000001878c7824 */ /* 0x000fe200078e028c */
[----:B------:R-:W-:Y:S01]  /*1b10*/  LOP3.LUT R89, R4, 0xfffffff8, RZ, 0xc0, !PT ;  /* 0xfffffff804597812 */ /* 0x000fe200078ec0ff */
[----:B------:R4:W-:Y:S01]  /*1b20*/  @P0 LDGSTS.E.BYPASS.LTC128B.128 [R79+0x5900], [R6.64], !P6 ;  /* 0x05900000064f0fae */ /* 0x0009e2000f101d5a */
[----:B------:R-:W-:Y:S01]  /*1b30*/  ISETP.GE.AND P0, PT, R18, c[0x0][0x1d4], PT ;  /* 0x0000750012007a0c */ /* 0x000fe20003f06270 */
[----:B------:R-:W-:Y:S01]  /*1b40*/  IMAD R0, R0, 0x20, R31 ;  /* 0x0000002000007824 */ /* 0x000fe200078e021f */
[----:B------:R-:W-:Y:S01]  /*1b50*/  SHF.R.U32.HI R141, RZ, 0x3, R108 ;  /* 0x00000003ff8d7819 */ /* 0x000fe2000001166c */
[----:B------:R-:W0:Y:S01]  /*1b60*/  LDGDEPBAR ;  /* 0x00000000000079af */ /* 0x000e220000000000 */
[----:B------:R-:W-:-:S02]  /*1b70*/  P2R R90, PR, RZ, 0x1 ;  /* 0x00000001ff5a7803 */ /* 0x000fc40000000000 */
[C---:B------:R-:W-:Y:S01]  /*1b80*/  SHF.L.U64.HI R132, R136.reuse, 0x5, R132 ;  /* 0x0000000588847819 */ /* 0x040fe20000010284 */
[----:B------:R-:W-:Y:S01]  /*1b90*/  IMAD.SHL.U32 R136, R136, 0x20, RZ ;  /* 0x0000002088887824 */ /* 0x000fe200078e00ff */
[----:B------:R-:W-:Y:S02]  /*1ba0*/  SHF.R.S32.HI R106, RZ, 0x3, R4 ;  /* 0x00000003ff6a7819 */ /* 0x000fe40000011404 */
[----:B------:R-:W-:Y:S02]  /*1bb0*/  SHF.R.S32.HI R101, RZ, 0x1f, R89 ;  /* 0x0000001fff657819 */ /* 0x000fe40000011459 */
[----:B------:R-:W-:Y:S01]  /*1bc0*/  IADD3 R88, R85, UR10, RZ ;  /* 0x0000000a55587c10 */ /* 0x000fe2000fffe0ff */
[----:B------:R-:W-:Y:S01]  /*1bd0*/  ULDC.U8 UR10, c[0x0][0x298] ;  /* 0x0000a600000a7ab9 */ /* 0x000fe20000000000 */
[----:B-1----:R-:W-:Y:S01]  /*1be0*/  IMAD.U32 R8, RZ, RZ, UR22 ;  /* 0x00000016ff087e24 */ /* 0x002fe2000f8e00ff */
[----:B----4-:R-:W-:Y:S02]  /*1bf0*/  LEA.HI R6, R32, R207, RZ, 0x5 ;  /* 0x000000cf20067211 */ /* 0x010fe400078f28ff */
[----:B------:R-:W-:-:S03]  /*1c00*/  SHF.R.S32.HI R7, RZ, 0x1f, R26 ;  /* 0x0000001fff077819 */ /* 0x000fc6000001141a */
[----:B------:R-:W-:-:S05]  /*1c10*/  IMAD.SHL.U32 R6, R6, 0x10, RZ ;  /* 0x0000001006067824 */ /* 0x000fca00078e00ff */
[----:B------:R-:W-:Y:S01]  /*1c20*/  LOP3.LUT R121, R6, 0xfffffe00, RZ, 0xc0, !PT ;  /* 0xfffffe0006797812 */ /* 0x000fe200078ec0ff */
[----:B------:R-:W-:-:S05]  /*1c30*/  IMAD.SHL.U32 R6, R139, 0x40, RZ ;  /* 0x000000408b067824 */ /* 0x000fca00078e00ff */
[----:B------:R-:W-:-:S04]  /*1c40*/  LOP3.LUT R109, R6, 0x1c0, RZ, 0xc0, !PT ;  /* 0x000001c0066d7812 */ /* 0x000fc800078ec0ff */
[----:B------:R-:W-:Y:S02]  /*1c50*/  SHF.R.U32.HI R142, RZ, 0x3, R109 ;  /* 0x00000003ff8e7819 */ /* 0x000fe4000001166d */
[----:B--2---:R-:W-:Y:S01]  /*1c60*/  @P5 SHF.R.S32.HI R3, RZ, 0x1f, R27 ;  /* 0x0000001fff035819 */ /* 0x004fe2000001141b */
[----:B------:R-:W-:Y:S01]  /*1c70*/  @!P5 IMAD.MOV.U32 R3, RZ, RZ, R5 ;  /* 0x000000ffff03d224 */ /* 0x000fe200078e0005 */
[----:B------:R-:W-:Y:S01]  /*1c80*/  SHF.R.S32.HI R5, RZ, 0x1f, R133 ;  /* 0x0000001fff057819 */ /* 0x000fe20000011485 */
[----:B------:R-:W-:Y:S02]  /*1c90*/  @P5 IMAD.MOV.U32 R2, RZ, RZ, R27 ;  /* 0x000000ffff025224 */ /* 0x000fe400078e001b */
[----:B------:R-:W-:Y:S02]  /*1ca0*/  @!P5 IMAD.MOV.U32 R2, RZ, RZ, R8 ;  /* 0x000000ffff02d224 */ /* 0x000fe400078e0008 */
[C---:B------:R-:W-:Y:S02]  /*1cb0*/  IMAD R8, R5.reuse, c[0x0][0x280], RZ ;  /* 0x0000a00005087a24 */ /* 0x040fe400078e02ff */
[----:B------:R-:W-:-:S02]  /*1cc0*/  IMAD R5, R5, c[0x0][0x290], RZ ;  /* 0x0000a40005057a24 */ /* 0x000fc400078e02ff */
[C---:B------:R-:W-:Y:S01]  /*1cd0*/  IMAD R10, R133.reuse, c[0x0][0x284], R8 ;  /* 0x0000a100850a7a24 */ /* 0x040fe200078e0208 */
[----:B------:R-:W-:Y:S01]  /*1ce0*/  SHF.R.S32.HI R8, RZ, 0x1f, R138 ;  /* 0x0000001fff087819 */ /* 0x000fe2000001148a */
[----:B------:R-:W-:Y:S01]  /*1cf0*/  IMAD R9, R133, c[0x0][0x294], R5 ;  /* 0x0000a50085097a24 */ /* 0x000fe200078e0205 */
[----:B------:R-:W-:Y:S01]  /*1d00*/  LEA.HI R5, R7, R31, RZ, 0x3 ;  /* 0x0000001f07057211 */ /* 0x000fe200078f18ff */
[----:B------:R-:W-:Y:S01]  /*1d10*/  IMAD R3, R3, c[0x0][0x2b0], RZ ;  /* 0x0000ac0003037a24 */ /* 0x000fe200078e02ff */
[----:B------:R-:W-:Y:S01]  /*1d20*/  LEA.HI R6, R8, R138, RZ, 0x3 ;  /* 0x0000008a08067211 */ /* 0x000fe200078f18ff */
[C---:B------:R-:W-:Y:S01]  /*1d30*/  IMAD.WIDE.U32 R114, R2.reuse, c[0x0][0x2b0], RZ ;  /* 0x0000ac0002727a25 */ /* 0x040fe200078e00ff */
[----:B------:R-:W-:Y:S02]  /*1d40*/  LOP3.LUT R5, R5, 0xfffffff8, RZ, 0xc0, !PT ;  /* 0xfffffff805057812 */ /* 0x000fe400078ec0ff */
[----:B------:R-:W-:Y:S01]  /*1d50*/  SHF.R.S32.HI R7, RZ, 0x1f, R139 ;  /* 0x0000001fff077819 */ /* 0x000fe2000001148b */
[----:B------:R-:W-:-:S02]  /*1d60*/  IMAD R3, R2, c[0x0][0x2b4], R3 ;  /* 0x0000ad0002037a24 */ /* 0x000fc400078e0203 */
[----:B------:R-:W-:Y:S01]  /*1d70*/  IMAD.IADD R5, R31, 0x1, -R5 ;  /* 0x000000011f057824 */ /* 0x000fe200078e0a05 */
[----:B------:R-:W-:Y:S01]  /*1d80*/  LEA.HI R7, R7, R139, RZ, 0x3 ;  /* 0x0000008b07077211 */ /* 0x000fe200078f18ff */
[----:B------:R-:W-:Y:S02]  /*1d90*/  IMAD.SHL.U32 R6, R6, 0x40, RZ ;  /* 0x0000004006067824 */ /* 0x000fe400078e00ff */
[C---:B------:R-:W-:Y:S01]  /*1da0*/  IMAD.SHL.U32 R8, R5.reuse, 0x40, RZ ;  /* 0x0000004005087824 */ /* 0x040fe200078e00ff */
[----:B------:R-:W-:Y:S01]  /*1db0*/  LOP3.LUT P0, RZ, R5, 0x4, RZ, 0xc0, !PT ;  /* 0x0000000405ff7812 */ /* 0x000fe2000780c0ff */
[----:B------:R-:W-:Y:S01]  /*1dc0*/  IMAD.IADD R127, R115, 0x1, R3 ;  /* 0x00000001737f7824 */ /* 0x000fe200078e0203 */
[----:B------:R-:W-:Y:S01]  /*1dd0*/  SHF.R.S32.HI R5, RZ, 0x1f, R86 ;  /* 0x0000001fff057819 */ /* 0x000fe20000011456 */
[----:B------:R-:W-:Y:S01]  /*1de0*/  IMAD.SHL.U32 R7, R7, 0x40, RZ ;  /* 0x0000004007077824 */ /* 0x000fe200078e00ff */
[----:B------:R-:W-:Y:S01]  /*1df0*/  LOP3.LUT R119, R8, 0x1c0, RZ, 0xc0, !PT ;  /* 0x000001c008777812 */ /* 0x000fe200078ec0ff */
[----:B------:R-:W-:Y:S01]  /*1e00*/  IMAD.IADD R105, R99, 0x1, R10 ;  /* 0x0000000163697824 */ /* 0x000fe200078e020a */
[----:B------:R-:W-:Y:S01]  /*1e10*/  LEA.HI R5, R5, R86, RZ, 0x3 ;  /* 0x0000005605057211 */ /* 0x000fe200078f18ff */
[----:B------:R-:W-:Y:S01]  /*1e20*/  IMAD.IADD R103, R10, 0x1, R95 ;  /* 0x000000010a677824 */ /* 0x000fe200078e025f */
[----:B------:R-:W-:Y:S01]  /*1e30*/  SHF.R.U32.HI R120, RZ, 0x3, R119 ;  /* 0x00000003ff787819 */ /* 0x000fe20000011677 */
[----:B------:R-:W-:Y:S01]  /*1e40*/  IMAD.IADD R104, R97, 0x1, R9 ;  /* 0x0000000161687824 */ /* 0x000fe200078e0209 */
[----:B------:R-:W-:Y:S01]  /*1e50*/  LOP3.LUT R2, R119, 0x18, R18, 0xf8, !PT ;  /* 0x0000001877027812 */ /* 0x000fe200078ef812 */
[----:B------:R-:W-:Y:S01]  /*1e60*/  IMAD.IADD R102, R9, 0x1, R93 ;  /* 0x0000000109667824 */ /* 0x000fe200078e025d */
[----:B------:R-:W-:-:S02]  /*1e70*/  LOP3.LUT R122, R6, 0xfffffe00, RZ, 0xc0, !PT ;  /* 0xfffffe00067a7812 */ /* 0x000fc400078ec0ff */
[----:B------:R-:W-:Y:S02]  /*1e80*/  LOP3.LUT R2, R2, R120, RZ, 0x3c, !PT ;  /* 0x0000007802027212 */ /* 0x000fe400078e3cff */
[--C-:B------:R-:W-:Y:S02]  /*1e90*/  LOP3.LUT R6, R119, 0x38, R4.reuse, 0xf8, !PT ;  /* 0x0000003877067812 */ /* 0x100fe400078ef804 */
[----:B------:R-:W-:Y:S01]  /*1ea0*/  LOP3.LUT R76, R5, 0xfffffff8, RZ, 0xc0, !PT ;  /* 0xfffffff8054c7812 */ /* 0x000fe200078ec0ff */
[----:B------:R-:W-:Y:S01]  /*1eb0*/  IMAD.IADD R3, R2, 0x1, R121 ;  /* 0x0000000102037824 */ /* 0x000fe200078e0279 */
[----:B------:R-:W-:Y:S02]  /*1ec0*/  LOP3.LUT R123, R7, 0xfffffe00, RZ, 0xc0, !PT ;  /* 0xfffffe00077b7812 */ /* 0x000fe400078ec0ff */
[----:B------:R-:W-:Y:S02]  /*1ed0*/  LOP3.LUT R5, R109, 0x38, R4, 0xf8, !PT ;  /* 0x000000386d057812 */ /* 0x000fe400078ef804 */
[----:B------:R-:W-:-:S02]  /*1ee0*/  LEA R80, R3, 0x100, 0x1 ;  /* 0x0000010003507811 */ /* 0x000fc400078e08ff */
[----:B------:R-:W-:Y:S02]  /*1ef0*/  LOP3.LUT R2, R108, 0x38, R4, 0xf8, !PT ;  /* 0x000000386c027812 */ /* 0x000fe400078ef804 */
[----:B------:R-:W-:Y:S02]  /*1f00*/  LOP3.LUT R3, R6, R120, RZ, 0x3c, !PT ;  /* 0x0000007806037212 */ /* 0x000fe400078e3cff */
[----:B------:R-:W-:Y:S02]  /*1f10*/  LOP3.LUT R5, R123, R5, R142, 0xf6, !PT ;  /* 0x000000057b057212 */ /* 0x000fe400078ef68e */
[----:B------:R-:W-:Y:S01]  /*1f20*/  LOP3.LUT R2, R122, R2, R141, 0xf6, !PT ;  /* 0x000000027a027212 */ /* 0x000fe200078ef68d */
[----:B------:R-:W-:Y:S01]  /*1f30*/  IMAD.IADD R3, R3, 0x1, R121 ;  /* 0x0000000103037824 */ /* 0x000fe200078e0279 */
[C---:B------:R-:W-:Y:S01]  /*1f40*/  IADD3 R81, R80.reuse, 0x40, RZ ;  /* 0x0000004050517810 */ /* 0x040fe20007ffe0ff */
[----:B------:R-:W-:Y:S01]  /*1f50*/  IMAD.SHL.U32 R126, R5, 0x2, RZ ;  /* 0x00000002057e7824 */ /* 0x000fe200078e00ff */
[----:B------:R-:W-:Y:S01]  /*1f60*/  @P0 IADD3 R81, R80, -0x40, RZ ;  /* 0xffffffc050510810 */ /* 0x000fe20007ffe0ff */
[----:B------:R-:W-:Y:S01]  /*1f70*/  IMAD.SHL.U32 R125, R2, 0x2, RZ ;  /* 0x00000002027d7824 */ /* 0x000fe200078e00ff */
[----:B------:R-:W-:Y:S01]  /*1f80*/  SHF.R.S32.HI R82, RZ, 0x1f, R76 ;  /* 0x0000001fff527819 */ /* 0x000fe2000001144c */
[----:B------:R-:W-:Y:S01]  /*1f90*/  IMAD.SHL.U32 R124, R3, 0x2, RZ ;  /* 0x00000002037c7824 */ /* 0x000fe200078e00ff */
[----:B------:R-:W-:Y:S01]  /*1fa0*/  BAR.SYNC.DEFER_BLOCKING 0x0 ;  /* 0x0000000000007b1d */ /* 0x000fe20000010000 */
[----:B---3--:R-:W-:-:S05]  /*1fb0*/  ISETP.GE.AND P0, PT, R143, 0x1, PT ;  /* 0x000000018f00780c */ /* 0x008fca0003f06270 */
.L_x_376:
        /* <DEDUP_REMOVED lines=13> */
[C---:B------:R-:W-:Y:S04]  /*2090*/  @!P0 IADD3 R3, P1, R5.reuse, R114, RZ ;  /* 0x0000007205038210 */ /* 0x040fe80007f3e0ff */
[----:B------:R-:W-:Y:S02]  /*20a0*/  @!P0 LEA.HI.X.SX32 R6, R5, R127, 0x1, P1 ;  /* 0x0000007f05068211 */ /* 0x000fe400008f0eff */
[C---:B------:R-:W-:Y:S04]  /*20b0*/  @!P0 LEA R2, P1, R3.reuse, c[0x0][0x2a0], 0x2 ;  /* 0x0000a80003028a11 */ /* 0x040fe800078210ff */
[----:B------:R-:W-:Y:S05]  /*20c0*/  @!P0 LEA.HI.X R3, R3, c[0x0][0x2a4], R6, 0x2, P1 ;  /* 0x0000a90003038a11 */ /* 0x000fea00008f1406 */
[----:B--2---:R1:W2:Y:S04]  /*20d0*/  @!P0 LDG.E R83, [R2.64] ;  /* 0x0000001a02538981 */ /* 0x0042a8000c1e1900 */
[----:B------:R-:W-:Y:S01]  /*20e0*/  BAR.SYNC.DEFER_BLOCKING 0x0 ;  /* 0x0000000000007b1d */ /* 0x000fe20000010000 */
[----:B-1----:R-:W-:Y:S04]  /*20f0*/  IMAD.MOV R2, RZ, RZ, -R5 ;  /* 0x000000ffff027224 */ /* 0x002fe800078e0a05 */
[----:B------:R-:W-:Y:S04]  /*2100*/  IMAD R87, R2, c[0x0][0x2b8], R4 ;  /* 0x0000ae0002577a24 */ /* 0x000fe800078e0204 */
[----:B------:R-:W-:Y:S01]  /*2110*/  IMAD.WIDE.U32 R2, R87, c[0x0][0x1e0], RZ ;  /* 0x0000780057027a25 */ /* 0x000fe200078e00ff */
[----:B------:R-:W-:Y:S05]  /*2120*/  SHF.R.S32.HI R91, RZ, 0x1f, R87 ;  /* 0x0000001fff5b7819 */ /* 0x000fea0000011457 */
        /* <DEDUP_REMOVED lines=11> */
[----:B------:R-:W-:-:S05]  /*21e0*/  @!P2 BRA `(.L_x_343) ;  /* 0x00003b300000a947 */ /* 0x000fca0003800000 */
[----:B------:R-:W-:Y:S01]  /*21f0*/  USHF.R.S32.HI UR28, URZ, 0x1f, UR6 ;  /* 0x0000001f3f1c7899 */ /* 0x000fe20008011406 */
[----:B------:R-:W-:Y:S01]  /*2200*/  ISETP.NE.AND P0, PT, RZ, UR10, PT ;  /* 0x0000000aff007c0c */ /* 0x000fe2000bf05270 */
[----:B------:R-:W-:Y:S01]  /*2210*/  UIMAD UR11, UR8, UR6, URZ ;  /* 0x00000006080b72a4 */ /* 0x000fe2000f8e023f */
[----:B------:R-:W-:Y:S01]  /*2220*/  IMAD R2, R140, UR6, RZ ;  /* 0x000000068c027c24 */ /* 0x000fe2000f8e02ff */
[----:B------:R-:W-:Y:S01]  /*2230*/  UIMAD UR5, UR6, -0x60, UR4 ;  /* 0xffffffa0060578a4 */ /* 0x000fe2000f8e0204 */
[C---:B------:R-:W-:Y:S01]  /*2240*/  IMAD.WIDE.U32 R32, R134.reuse, UR6, RZ ;  /* 0x0000000686207c25 */ /* 0x040fe2000f8e00ff */
[----:B------:R-:W-:Y:S02]  /*2250*/  UIMAD.WIDE.U32 UR30, UR40, UR6, URZ ;  /* 0x00000006281e72a5 */ /* 0x000fe4000f8e003f */
[----:B------:R-:W-:Y:S01]  /*2260*/  UIMAD UR11, UR28, UR40, UR11 ;  /* 0x000000281c0b72a4 */ /* 0x000fe2000f8e020b */
[----:B------:R-:W-:Y:S01]  /*2270*/  IMAD R2, R134, UR28, R2 ;  /* 0x0000001c86027c24 */ /* 0x000fe2000f8e0202 */
[----:B------:R-:W-:Y:S02]  /*2280*/  UISETP.LT.AND UP0, UPT, UR5, 0x60, UPT ;  /* 0x000000600500788c */ /* 0x000fe4000bf01270 */
[----:B------:R-:W-:Y:S02]  /*2290*/  UIADD3 UR11, UR31, UR11, URZ ;  /* 0x0000000b1f0b7290 */ /* 0x000fe4000fffe03f */
[----:B------:R-:W-:Y:S01]  /*22a0*/  USEL UR28, UR5, 0x60, UP0 ;  /* 0x00000060051c7887 */ /* 0x000fe20008000000 */
        /* <DEDUP_REMOVED lines=15> */
[----:B------:R-:W-:Y:S04]  /*23a0*/  IADD3 R3, P0, R96, UR30, RZ ;  /* 0x0000001e60037c10 */ /* 0x000fe8000ff1e0ff */
[----:B------:R-:W-:Y:S02]  /*23b0*/  IADD3.X R5, R104, UR11, RZ, P0, !PT ;  /* 0x0000000b68057c10 */ /* 0x000fe400087fe4ff */
        /* <DEDUP_REMOVED lines=13> */
.L_x_346:
[----:B------:R-:W-:Y:S05]  /*2490*/  BSYNC B0 ;  /* 0x0000000000007941 */ /* 0x000fea0003800000 */
.L_x_345:
        /* <DEDUP_REMOVED lines=18> */
[----:B------:R-:W-:Y:S01]  /*25c0*/  IADD3 R4, P1, P0, R98, UR35, R32 ;  /* 0x0000002362047c10 */ /* 0x000fe2000f83e020 */
[----:B------:R-:W-:Y:S01]  /*25d0*/  IMAD.U32 R5, RZ, RZ, UR39 ;  /* 0x00000027ff057e24 */ /* 0x000fe2000f8e00ff */
[----:B------:R-:W-:Y:S01]  /*25e0*/  CS2R R14, SRZ ;  /* 0x00000000000e7805 */ /* 0x000fe2000001ff00 */
[----:B------:R-:W-:Y:S01]  /*25f0*/  IMAD.U32 R10, RZ, RZ, UR38 ;  /* 0x00000026ff0a7e24 */ /* 0x000fe2000f8e00ff */
[----:B------:R-:W-:Y:S01]  /*2600*/  IADD3.X R9, R105, UR34, R36, P1, P0 ;  /* 0x0000002269097c10 */ /* 0x000fe20008fe0424 */
[----:B------:R-:W-:Y:S01]  /*2610*/  CS2R R42, SRZ ;  /* 0x00000000002a7805 */ /* 0x000fe2000001ff00 */
[----:B------:R-:W-:Y:S01]  /*2620*/  IADD3 R5, P1, P0, R96, UR30, R5 ;  /* 0x0000001e60057c10 */ /* 0x000fe2000f83e005 */
[----:B------:R-:W-:Y:S01]  /*2630*/  CS2R R16, SRZ ;  /* 0x0000000000107805 */ /* 0x000fe2000001ff00 */
[----:B------:R-:W-:Y:S02]  /*2640*/  CS2R R44, SRZ ;  /* 0x00000000002c7805 */ /* 0x000fe4000001ff00 */
[----:B------:R-:W-:Y:S02]  /*2650*/  IADD3.X R10, R104, UR11, R10, P1, P0 ;  /* 0x0000000b680a7c10 */ /* 0x000fe40008fe040a */
        /* <DEDUP_REMOVED lines=12> */
.L_x_348:
[----:B------:R-:W-:Y:S05]  /*2720*/  BSYNC B0 ;  /* 0x0000000000007941 */ /* 0x000fea0003800000 */
.L_x_347:
        /* <DEDUP_REMOVED lines=24> */
[----:B------:R-:W-:Y:S01]  /*28b0*/  IMAD.U32 R5, RZ, RZ, UR31 ;  /* 0x0000001fff057e24 */ /* 0x000fe2000f8e00ff */
[----:B------:R-:W-:Y:S01]  /*28c0*/  IADD3 R5, P1, P0, R96, UR37, R4 ;  /* 0x0000002560057c10 */ /* 0x000fe2000f83e004 */
[----:B------:R-:W-:Y:S03]  /*28d0*/  CS2R R48, SRZ ;  /* 0x0000000000307805 */ /* 0x000fe6000001ff00 */
        /* <DEDUP_REMOVED lines=13> */
.L_x_350:
[----:B------:R-:W-:Y:S05]  /*29b0*/  BSYNC B0 ;  /* 0x0000000000007941 */ /* 0x000fea0003800000 */
.L_x_349:
        /* <DEDUP_REMOVED lines=33> */
[----:B------:R-:W-:Y:S02]  /*2bd0*/  @!P0 LOP3.LUT R35, R35, 0xffff0000, RZ, 0xc0, !PT ;  /* 0xffff000023238812 */ /* 0x000fe400078ec0ff */
[----:B------:R-:W-:Y:S01]  /*2be0*/  @!P0 PRMT R37, R13, 0x5432, R37 ;  /* 0x000054320d258816 */ /* 0x000fe20000000025 */
[C---:B------:R-:W-:Y:S01]  /*2bf0*/  @!P0 IMAD.U32 R13, R2.reuse, 0x10000, RZ ;  /* 0x00010000020d8824 */ /* 0x040fe200078e00ff */
[----:B------:R-:W-:Y:S01]  /*2c00*/  @!P0 LOP3.LUT R5, R2, 0xffff0000, RZ, 0xc0, !PT ;  /* 0xffff000002058812 */ /* 0x000fe200078ec0ff */
        /* <DEDUP_REMOVED lines=37> */
.L_x_354:
[----:B------:R-:W-:Y:S05]  /*2e60*/  BSYNC B0 ;  /* 0x0000000000007941 */ /* 0x000fea0003800000 */
.L_x_353:
        /* <DEDUP_REMOVED lines=9> */
[----:B------:R-:W-:Y:S02]  /*2f00*/  @!P0 SHF.R.U64 R2, R6, 0x10, R7 ;  /* 0x0000001006028819 */ /* 0x000fe40000001207 */
[----:B------:R-:W-:Y:S02]  /*2f10*/  @!P0 PRMT R5, R39, 0x5410, R5 ;  /* 0x0000541027058816 */ /* 0x000fe40000000005 */
[----:B------:R-:W-:Y:S02]  /*2f20*/  @!P0 PRMT R2, R24, 0x5432, R2 ;  /* 0x0000543218028816 */ /* 0x000fe40000000002 */
[----:B------:R-:W-:Y:S01]  /*2f30*/  @!P0 SHF.R.U32.HI R6, RZ, 0x10, R7 ;  /* 0x00000010ff068819 */ /* 0x000fe20000011607 */
[C---:B------:R-:W-:Y:S01]  /*2f40*/  @!P0 IMAD.U32 R12, R5.reuse, 0x10000, RZ ;  /* 0x00010000050c8824 */ /* 0x040fe200078e00ff */
[----:B------:R-:W-:Y:S01]  /*2f50*/  @!P0 SHF.R.U32.HI R34, RZ, 0x10, R41 ;  /* 0x00000010ff228819 */ /* 0x000fe20000011629 */
[----:B------:R-:W-:Y:S01]  /*2f60*/  @!P0 IMAD.U32 R7, R2, 0x10000, RZ ;  /* 0x0001000002078824 */ /* 0x000fe200078e00ff */
[----:B------:R-:W-:Y:S02]  /*2f70*/  @!P0 PRMT R6, R24, 0x5410, R6 ;  /* 0x0000541018068816 */ /* 0x000fe40000000006 */
        /* <DEDUP_REMOVED lines=40> */
.L_x_352:
[----:B------:R-:W-:Y:S05]  /*3200*/  BSYNC B1 ;  /* 0x0000000000017941 */ /* 0x000fea0003800000 */
.L_x_351:
[----:B------:R4:W1:Y:S01]  /*3210*/  SHFL.IDX PT, R38, R77, 0x1, 0x1c1f ;  /* 0x003c1f004d267f89 */ /* 0x00086200000e0000 */
[----:B------:R-:W-:Y:S03]  /*3220*/  BSSY B1, `(.L_x_355) ;  /* 0x0000077000017945 */ /* 0x000fe60003800000 */
[----:B--2---:R4:W2:Y:S01]  /*3230*/  SHFL.IDX PT, R37, R78, 0x1, 0x1c1f ;  /* 0x003c1f004e257f89 */ /* 0x0048a200000e0000 */
[----:B------:R-:W-:-:S05]  /*3240*/  @P4 BRA `(.L_x_356) ;  /* 0x0000074000004947 */ /* 0x000fca0003800000 */
[----:B------:R-:W-:Y:S01]  /*3250*/  ISETP.NE.AND P0, PT, R90, RZ, PT ;  /* 0x000000ff5a00720c */ /* 0x000fe20003f05270 */
[----:B------:R-:W-:Y:S01]  /*3260*/  @!UPT UIADD3 URZ, URZ, URZ, URZ ;  /* 0x0000003f3f3ff290 */ /* 0x000fe2000fffe03f */
[----:B------:R-:W-:Y:S11]  /*3270*/  BSSY B0, `(.L_x_357) ;  /* 0x0000038000007945 */ /* 0x000ff60003800000 */
[----:B------:R-:W-:-:S05]  /*3280*/  @P0 BRA `(.L_x_358) ;  /* 0x0000036000000947 */ /* 0x000fca0003800000 */
[C---:B--2---:R-:W-:Y:S01]  /*3290*/  LEA R34, P0, R18.reuse, R37, 0x1 ;  /* 0x0000002512227211 */ /* 0x044fe200078008ff */
[----:B------:R-:W2:Y:S03]  /*32a0*/  LDS.128 R8, [R80+0x4000] ;  /* 0x0040000050087984 */ /* 0x000ea60000000c00 */
[----:B-1----:R-:W-:Y:S02]  /*32b0*/  LEA.HI.X R35, R18, R38, R19, 0x1, P0 ;  /* 0x0000002612237211 */ /* 0x002fe400000f0c13 */
        /* <DEDUP_REMOVED lines=51> */
.L_x_358:
[----:B------:R-:W-:Y:S05]  /*35f0*/  BSYNC B0 ;  /* 0x0000000000007941 */ /* 0x000fea0003800000 */
.L_x_357:
[----:B------:R-:W-:Y:S11]  /*3600*/  ISETP.NE.AND P0, PT, R107, RZ, PT ;  /* 0x000000ff6b00720c */ /* 0x000ff60003f05270 */
[----:B------:R-:W-:Y:S02]  /*3610*/  @!UPT UIADD3 URZ, URZ, URZ, URZ ;  /* 0x0000003f3f3ff290 */ /* 0x000fe4000fffe03f */
[----:B------:R-:W-:-:S05]  /*3620*/  @P0 BRA `(.L_x_356) ;  /* 0x0000036000000947 */ /* 0x000fca0003800000 */
[C---:B-12---:R-:W-:Y:S01]  /*3630*/  LEA R34, P0, R76.reuse, R37, 0x1 ;  /* 0x000000254c227211 */ /* 0x046fe200078008ff */
[----:B------:R-:W1:Y:S03]  /*3640*/  LDS.128 R8, [R81+0x4000] ;  /* 0x0040000051087984 */ /* 0x000e660000000c00 */
[----:B------:R-:W-:Y:S02]  /*3650*/  LEA.HI.X R35, R76, R38, R82, 0x1, P0 ;  /* 0x000000264c237211 */ /* 0x000fe400000f0c52 */
[----:B------:R-:W-:Y:S11]  /*3660*/  ISETP.GE.AND P0, PT, R30, c[0x0][0x27c], PT ;  /* 0x00009f001e007a0c */ /* 0x000ff60003f06270 */
[----:B------:R-:W-:Y:S02]  /*3670*/  @!UPT UIADD3 URZ, URZ, URZ, URZ ;  /* 0x0000003f3f3ff290 */ /* 0x000fe4000fffe03f */
[----:B------:R-:W-:Y:S02]  /*3680*/  @!P0 SHF.R.U64 R14, R44, 0x10, R45 ;  /* 0x000000102c0e8819 */ /* 0x000fe4000000122d */
[--C-:B------:R-:W-:Y:S02]  /*3690*/  @!P0 SHF.R.U64 R2, R16, 0x10, R17.reuse ;  /* 0x0000001010028819 */ /* 0x100fe40000001211 */
[----:B------:R-:W-:Y:S02]  /*36a0*/  @!P0 SHF.R.U32.HI R3, RZ, 0x10, R17 ;  /* 0x00000010ff038819 */ /* 0x000fe40000011611 */
[C---:B------:R-:W-:Y:S02]  /*36b0*/  @!P0 PRMT R14, R51.reuse, 0x5410, R14 ;  /* 0x00005410330e8816 */ /* 0x040fe4000000000e */
        /* <DEDUP_REMOVED lines=45> */
.L_x_356:
[----:B------:R-:W-:Y:S05]  /*3990*/  BSYNC B1 ;  /* 0x0000000000017941 */ /* 0x000fea0003800000 */
.L_x_355:
[----:B-1----:R1:W4:Y:S04]  /*39a0*/  SHFL.IDX PT, R34, R77, 0x2, 0x1c1f ;  /* 0x005c1f004d227f89 */ /* 0x00232800000e0000 */
[----:B------:R1:W3:Y:S01]  /*39b0*/  SHFL.IDX PT, R33, R78, 0x2, 0x1c1f ;  /* 0x005c1f004e217f89 */ /* 0x0002e200000e0000 */
[----:B------:R-:W-:-:S05]  /*39c0*/  @P2 BRA `(.L_x_359) ;  /* 0x000026e000002947 */ /* 0x000fca0003800000 */
[----:B------:R-:W-:Y:S01]  /*39d0*/  ISETP.NE.AND P0, PT, R90, RZ, PT ;  /* 0x000000ff5a00720c */ /* 0x000fe20003f05270 */
[----:B------:R-:W-:Y:S01]  /*39e0*/  @!UPT UIADD3 URZ, URZ, URZ, URZ ;  /* 0x0000003f3f3ff290 */ /* 0x000fe2000fffe03f */
[----:B------:R-:W-:Y:S11]  /*39f0*/  BSSY B0, `(.L_x_360) ;  /* 0x0000038000007945 */ /* 0x000ff60003800000 */
[----:B------:R-:W-:-:S05]  /*3a00*/  @P0 BRA `(.L_x_361) ;  /* 0x0000036000000947 */ /* 0x000fca0003800000 */
[C---:B---3--:R-:W-:Y:S01]  /*3a10*/  LEA R24, P0, R18.reuse, R33, 0x1 ;  /* 0x0000002112187211 */ /* 0x048fe200078008ff */
[----:B------:R-:W3:Y:S03]  /*3a20*/  LDS.128 R8, [R80+0x5000] ;  /* 0x0050000050087984 */ /* 0x000ee60000000c00 */
        /* <DEDUP_REMOVED lines=15> */
[C---:B---3--:R-:W-:Y:S01]  /*3b20*/  @!P0 IMAD.U32 R13, R8.reuse, 0x10000, RZ ;  /* 0x00010000080d8824 */ /* 0x048fe200078e00ff */
        /* <DEDUP_REMOVED lines=36> */
.L_x_361:
[----:B------:R-:W-:Y:S05]  /*3d70*/  BSYNC B0 ;  /* 0x0000000000007941 */ /* 0x000fea0003800000 */
.L_x_360:
[----:B------:R-:W-:Y:S11]  /*3d80*/  ISETP.NE.AND P0, PT, R107, RZ, PT ;  /* 0x000000ff6b00720c */ /* 0x000ff60003f05270 */
[----:B------:R-:W-:Y:S02]  /*3d90*/  @!UPT UIADD3 URZ, URZ, URZ, URZ ;  /* 0x0000003f3f3ff290 */ /* 0x000fe4000fffe03f */
        /* <DEDUP_REMOVED lines=9> */
[C---:B------:R-:W-:Y:S02]  /*3e30*/  @!P0 PRMT R14, R53.reuse, 0x5410, R14 ;  /* 0x00005410350e8816 */ /* 0x040fe4000000000e */
[----:B------:R-:W-:Y:S02]  /*3e40*/  @!P0 PRMT R2, R32, 0x5432, R2 ;  /* 0x0000543220028816 */ /* 0x000fe40000000002 */
[----:B------:R-:W-:Y:S01]  /*3e50*/  @!P0 SHF.R.U32.HI R4, RZ, 0x10, R49 ;  /* 0x00000010ff048819 */ /* 0x000fe20000011631 */
[----:B------:R-:W-:Y:S01]  /*3e60*/  @!P0 IMAD.U32 R12, R14, 0x10000, RZ ;  /* 0x000100000e0c8824 */ /* 0x000fe200078e00ff */
[----:B------:R-:W-:Y:S01]  /*3e70*/  @!P0 PRMT R6, R32, 0x5410, R3 ;  /* 0x0000541020068816 */ /* 0x000fe20000000003 */
[----:B------:R-:W-:Y:S01]  /*3e80*/  @!P0 IMAD.U32 R7, R2, 0x10000, RZ ;  /* 0x0001000002078824 */ /* 0x000fe200078e00ff */
[----:B------:R-:W-:Y:S02]  /*3e90*/  @!P0 PRMT R16, R53, 0x5432, R4 ;  /* 0x0000543235108816 */ /* 0x000fe40000000004 */
[----:B------:R-:W-:Y:S02]  /*3ea0*/  @!P0 LOP3.LUT R14, R14, 0xffff0000, RZ, 0xc0, !PT ;  /* 0xffff00000e0e8812 */ /* 0x000fe400078ec0ff */
[----:B------:R-:W-:Y:S01]  /*3eb0*/  @!P0 LOP3.LUT R5, R2, 0xffff0000, RZ, 0xc0, !PT ;  /* 0xffff000002058812 */ /* 0x000fe200078ec0ff */
        /* <DEDUP_REMOVED lines=38> */
.L_x_344:
[----:B------:R-:W-:Y:S01]  /*4120*/  ISETP.GE.AND P0, PT, R139, UR28, PT ;  /* 0x0000001c8b007c0c */ /* 0x000fe2000bf06270 */
[----:B------:R-:W-:Y:S01]  /*4130*/  CS2R R54, SRZ ;  /* 0x0000000000367805 */ /* 0x000fe2000001ff00 */
[----:B------:R-:W-:Y:S01]  /*4140*/  ISETP.NE.AND P5, PT, R90, RZ, PT ;  /* 0x000000ff5a00720c */ /* 0x000fe20003fa5270 */
[----:B------:R-:W-:Y:S01]  /*4150*/  CS2R R52, SRZ ;  /* 0x0000000000347805 */ /* 0x000fe2000001ff00 */
[----:B------:R-:W-:Y:S01]  /*4160*/  ISETP.GE.OR P2, PT, R18, c[0x0][0x27c], P0 ;  /* 0x00009f0012007a0c */ /* 0x000fe20000746670 */
[----:B------:R-:W-:Y:S01]  /*4170*/  IMAD.U32 R7, RZ, RZ, UR39 ;  /* 0x00000027ff077e24 */ /* 0x000fe2000f8e00ff */
[----:B------:R-:W-:Y:S01]  /*4180*/  ISETP.NE.AND P4, PT, R130, RZ, PT ;  /* 0x000000ff8200720c */ /* 0x000fe20003f85270 */
[----:B------:R-:W-:Y:S01]  /*4190*/  IMAD.U32 R8, RZ, RZ, UR38 ;  /* 0x00000026ff087e24 */ /* 0x000fe2000f8e00ff */
        /* <DEDUP_REMOVED lines=8> */
[----:B------:R-:W-:Y:S01]  /*4220*/  IMAD.U32 R2, RZ, RZ, UR30 ;  /* 0x0000001eff027e24 */ /* 0x000fe2000f8e00ff */
[----:B------:R-:W-:Y:S01]  /*4230*/  @!P2 IADD3 R7, P1, P0, R92, UR30, R7 ;  /* 0x0000001e5c07ac10 */ /* 0x000fe2000f83e007 */
[----:B------:R-:W-:Y:S01]  /*4240*/  IMAD.U32 R3, RZ, RZ, UR31 ;  /* 0x0000001fff037e24 */ /* 0x000fe2000f8e00ff */
[----:B------:R1:W2:Y:S01]  /*4250*/  SHFL.IDX PT, R45, R77, RZ, 0x1c1f ;  /* 0x001c1fff4d2d7589 */ /* 0x0002a200000e0000 */
[----:B------:R-:W-:Y:S01]  /*4260*/  IMAD.U32 R3, RZ, RZ, UR11 ;  /* 0x0000000bff037e24 */ /* 0x000fe2000f8e00ff */
[----:B------:R-:W-:Y:S01]  /*4270*/  @!P2 IADD3.X R8, R102, UR11, R8, P1, P0 ;  /* 0x0000000b6608ac10 */ /* 0x000fe20008fe0408 */
[----:B------:R-:W-:Y:S01]  /*4280*/  BSSY B0, `(.L_x_362) ;  /* 0x00000ba000007945 */ /* 0x000fe20003800000 */
[----:B------:R-:W-:Y:S04]  /*4290*/  ISETP.GE.AND P0, PT, R138, UR28, PT ;  /* 0x0000001c8a007c0c */ /* 0x000fe8000bf06270 */
[----:B------:R-:W-:Y:S01]  /*42a0*/  ISETP.GE.OR P1, PT, R18, c[0x0][0x27c], P0 ;  /* 0x00009f0012007a0c */ /* 0x000fe20000726670 */
[----:B------:R1:W3:Y:S11]  /*42b0*/  SHFL.IDX PT, R44, R78, RZ, 0x1c1f ;  /* 0x001c1fff4e2c7589 */ /* 0x0002f600000e0000 */
[----:B------:R-:W-:Y:S01]  /*42c0*/  @!UPT UIADD3 URZ, URZ, URZ, URZ ;  /* 0x0000003f3f3ff290 */ /* 0x000fe2000fffe03f */
[----:B------:R-:W-:Y:S04]  /*42d0*/  @!P1 IADD3 R10, P3, P0, R92, UR37, R2 ;  /* 0x000000255c0a9c10 */ /* 0x000fe8000f87e002 */
[----:B------:R-:W-:Y:S02]  /*42e0*/  @!P1 IADD3.X R11, R102, UR36, R3, P3, P0 ;  /* 0x00000024660b9c10 */ /* 0x000fe40009fe0403 */
[C---:B------:R-:W-:Y:S04]  /*42f0*/  @!P2 IADD3 R2, P3, P0, R94.reuse, UR35, R32 ;  /* 0x000000235e02ac10 */ /* 0x040fe8000f87e020 */
[C---:B------:R-:W-:Y:S02]  /*4300*/  @!P2 IADD3.X R3, R103.reuse, UR34, R36, P3, P0 ;  /* 0x000000226703ac10 */ /* 0x040fe40009fe0424 */
[----:B------:R-:W-:Y:S04]  /*4310*/  @!P1 IADD3 R6, P3, P0, R94, UR33, R32 ;  /* 0x000000215e069c10 */ /* 0x000fe8000f87e020 */
[----:B------:R-:W-:Y:S02]  /*4320*/  @!P1 IADD3.X R9, R103, UR32, R36, P3, P0 ;  /* 0x0000002067099c10 */ /* 0x000fe40009fe0424 */
        /* <DEDUP_REMOVED lines=10> */
[----:B------:R-:W-:Y:S01]  /*43d0*/  ISETP.GE.AND P0, PT, R31, UR28, PT ;  /* 0x0000001c1f007c0c */ /* 0x000fe2000bf06270 */
[----:B------:R4:W3:Y:S03]  /*43e0*/  @!P1 LDG.E.128 R24, [R8.64] ;  /* 0x0000001a08189981 */ /* 0x0008e6000c1e1d00 */
[----:B------:R-:W-:Y:S05]  /*43f0*/  ISETP.GE.OR P0, PT, R18, c[0x0][0x27c], P0 ;  /* 0x00009f0012007a0c */ /* 0x000fea0000706670 */
[----:B------:R4:W3:Y:S08]  /*4400*/  @!P1 LDG.E.128 R56, [R6.64] ;  /* 0x0000001a06389981 */ /* 0x0008f0000c1e1d00 */
[----:B-1----:R-:W-:Y:S05]  /*4410*/  @!P0 IADD3 R2, P1, R94, R32, RZ ;  /* 0x000000205e028210 */ /* 0x002fea0007f3e0ff */
[----:B------:R-:W-:Y:S02]  /*4420*/  @!P0 IMAD.X R3, R103, 0x1, R36, P1 ;  /* 0x0000000167038824 */ /* 0x000fe400008e0624 */
[----:B------:R-:W-:Y:S01]  /*4430*/  CS2R R36, SRZ ;  /* 0x0000000000247805 */ /* 0x000fe2000001ff00 */
[C---:B----4-:R-:W-:Y:S04]  /*4440*/  @!P0 LEA R8, P1, R2.reuse, c[0x0][0x270], 0x1 ;  /* 0x00009c0002088a11 */ /* 0x050fe800078208ff */
[----:B------:R-:W-:Y:S02]  /*4450*/  @!P0 LEA.HI.X R9, R2, c[0x0][0x274], R3, 0x1, P1 ;  /* 0x00009d0002098a11 */ /* 0x000fe400008f0c03 */
[----:B------:R-:W-:Y:S01]  /*4460*/  @!P0 IADD3 R3, P1, R92, UR30, RZ ;  /* 0x0000001e5c038c10 */ /* 0x000fe2000ff3e0ff */
[----:B------:R-:W-:Y:S03]  /*4470*/  CS2R R6, SRZ ;  /* 0x0000000000067805 */ /* 0x000fe6000001ff00 */
[----:B------:R-:W-:Y:S02]  /*4480*/  @!P0 IADD3.X R4, R102, UR11, RZ, P1, !PT ;  /* 0x0000000b66048c10 */ /* 0x000fe40008ffe4ff */
[C---:B------:R-:W-:Y:S04]  /*4490*/  @!P0 LEA R2, P1, R3.reuse, c[0x0][0x288], 0x1 ;  /* 0x0000a20003028a11 */ /* 0x040fe800078208ff */
[----:B------:R-:W-:Y:S02]  /*44a0*/  @!P0 LEA.HI.X R3, R3, c[0x0][0x28c], R4, 0x1, P1 ;  /* 0x0000a30003038a11 */ /* 0x000fe400008f0c04 */
[----:B------:R-:W-:Y:S01]  /*44b0*/  CS2R R4, SRZ ;  /* 0x0000000000047805 */ /* 0x000fe2000001ff00 */
[----:B------:R-:W-:Y:S02]  /*44c0*/  ISETP.GE.AND P1, PT, R18, c[0x0][0x27c], PT ;  /* 0x00009f0012007a0c */ /* 0x000fe40003f26270 */
[----:B------:R1:W5:Y:S08]  /*44d0*/  @!P0 LDG.E.128 R36, [R2.64] ;  /* 0x0000001a02248981 */ /* 0x000370000c1e1d00 */
        /* <DEDUP_REMOVED lines=32> */
[----:B------:R-:W-:Y:S01]  /*46e0*/  IMAD.MOV.U32 R35, RZ, RZ, R38 ;  /* 0x000000ffff237224 */ /* 0x000fe200078e0026 */
[----:B------:R-:W-:Y:S01]  /*46f0*/  @!P1 SHF.R.U64 R34, R36, 0x10, R37 ;  /* 0x0000001024229819 */ /* 0x000fe20000001225 */
[----:B------:R-:W-:Y:S01]  /*4700*/  IMAD.MOV.U32 R46, RZ, RZ, R39 ;  /* 0x000000ffff2e7224 */ /* 0x000fe200078e0027 */
[----:B------:R-:W-:Y:S01]  /*4710*/  LEA.HI R41, R41, R2, RZ, 0x4 ;  /* 0x0000000229297211 */ /* 0x000fe200078f20ff */
[----:B------:R-:W-:Y:S01]  /*4720*/  IMAD.MOV.U32 R40, RZ, RZ, R37 ;  /* 0x000000ffff287224 */ /* 0x000fe200078e0025 */
[----:B------:R-:W-:Y:S02]  /*4730*/  @!P1 SHF.R.U64 R8, R4, 0x10, R5 ;  /* 0x0000001004089819 */ /* 0x000fe40000001205 */
[----:B------:R-:W-:Y:S02]  /*4740*/  LEA.HI.SX32 R41, R41, R106, 0x1c ;  /* 0x0000006a29297211 */ /* 0x000fe400078fe2ff */
[----:B------:R-:W-:Y:S02]  /*4750*/  LEA R68, P0, R89, R44, 0x1 ;  /* 0x0000002c59447211 */ /* 0x000fe400078008ff */
        /* <DEDUP_REMOVED lines=10> */
[----:B------:R-:W-:Y:S02]  /*4800*/  @!P1 SHF.R.U32.HI R36, RZ, 0x10, R37 ;  /* 0x00000010ff249819 */ /* 0x000fe40000011625 */
[--C-:B------:R-:W-:Y:S01]  /*4810*/  @!P1 SHF.R.U64 R37, R38, 0x10, R39.reuse ;  /* 0x0000001026259819 */ /* 0x100fe20000001227 */
[----:B------:R-:W-:Y:S01]  /*4820*/  IMAD.SHL.U32 R2, R2, 0x2, RZ ;  /* 0x0000000202027824 */ /* 0x000fe200078e00ff */
[----:B------:R-:W-:Y:S01]  /*4830*/  @!P1 SHF.R.U32.HI R39, RZ, 0x10, R39 ;  /* 0x00000010ff279819 */ /* 0x000fe20000011627 */
        /* <DEDUP_REMOVED lines=9> */
[----:B------:R-:W-:Y:S02]  /*48d0*/  @!P1 PRMT R46, R46, 0x5410, R39 ;  /* 0x000054102e2e9816 */ /* 0x000fe40000000027 */
[----:B------:R-:W-:Y:S02]  /*48e0*/  @!P1 LOP3.LUT R39, R49, 0xffff0000, RZ, 0xc0, !PT ;  /* 0xffff000031279812 */ /* 0x000fe400078ec0ff */
        /* <DEDUP_REMOVED lines=83> */
.L_x_363:
[----:B------:R-:W-:Y:S05]  /*4e20*/  BSYNC B0 ;  /* 0x0000000000007941 */ /* 0x000fea0003800000 */
.L_x_362:
[----:B-----5:R2:W3:Y:S01]  /*4e30*/  SHFL.IDX PT, R39, R77, 0x1, 0x1c1f ;  /* 0x003c1f004d277f89 */ /* 0x0204e200000e0000 */
[----:B------:R-:W-:Y:S01]  /*4e40*/  ISETP.GE.OR P0, PT, R139, UR28, P5 ;  /* 0x0000001c8b007c0c */ /* 0x000fe2000af06670 */
[----:B------:R-:W-:Y:S02]  /*4e50*/  BSSY B0, `(.L_x_364) ;  /* 0x0000074000007945 */ /* 0x000fe40003800000 */
[----:B------:R2:W4:Y:S10]  /*4e60*/  SHFL.IDX PT, R38, R78, 0x1, 0x1c1f ;  /* 0x003c1f004e267f89 */ /* 0x00053400000e0000 */
[----:B------:R-:W-:-:S05]  /*4e70*/  @P0 BRA `(.L_x_365) ;  /* 0x0000071000000947 */ /* 0x000fca0003800000 */
[----:B------:R-:W-:Y:S01]  /*4e80*/  SEL R2, R137, R129, !P4 ;  /* 0x0000008189027207 */ /* 0x000fe20006000000 */
[----:B------:R-:W5:Y:S01]  /*4e90*/  LDS.128 R44, [R126+0x3100] ;  /* 0x003100007e2c7984 */ /* 0x000f620000000c00 */
[----:B------:R-:W-:Y:S02]  /*4ea0*/  @!P1 SHF.R.U64 R6, R52, 0x10, R53 ;  /* 0x0000001034069819 */ /* 0x000fe40000001235 */
[----:B------:R-:W-:Y:S02]  /*4eb0*/  SHF.R.S32.HI R37, RZ, 0x1f, R2 ;  /* 0x0000001fff257819 */ /* 0x000fe40000011402 */
[----:B----4-:R-:W-:Y:S02]  /*4ec0*/  LEA R64, P0, R89, R38, 0x1 ;  /* 0x0000002659407211 */ /* 0x010fe400078008ff */
        /* <DEDUP_REMOVED lines=20> */
[----:B-1----:R1:W3:Y:S01]  /*5010*/  LDS.128 R12, [R2+0x3100] ;  /* 0x00310000020c7984 */ /* 0x0022e20000000c00 */
        /* <DEDUP_REMOVED lines=9> */
[C---:B-----5:R-:W-:Y:S01]  /*50b0*/  @!P1 IMAD.U32 R21, R45.reuse, 0x10000, RZ ;  /* 0x000100002d159824 */ /* 0x060fe200078e00ff */
        /* <DEDUP_REMOVED lines=77> */
.L_x_365:
[----:B------:R-:W-:Y:S05]  /*5590*/  BSYNC B0 ;  /* 0x0000000000007941 */ /* 0x000fea0003800000 */
.L_x_364:
[----:B-1----:R1:W2:Y:S01]  /*55a0*/  SHFL.IDX PT, R47, R77, 0x2, 0x1c1f ;  /* 0x005c1f004d2f7f89 */ /* 0x0022a200000e0000 */
[----:B------:R-:W-:Y:S03]  /*55b0*/  ISETP.GE.OR P0, PT, R138, UR28, P5 ;  /* 0x0000001c8a007c0c */ /* 0x000fe6000af06670 */
[----:B------:R1:W4:Y:S10]  /*55c0*/  SHFL.IDX PT, R46, R78, 0x2, 0x1c1f ;  /* 0x005c1f004e2e7f89 */ /* 0x00033400000e0000 */
[----:B------:R-:W-:-:S05]  /*55d0*/  @P0 BRA `(.L_x_359) ;  /* 0x00000ad000000947 */ /* 0x000fca0003800000 */
[----:B------:R-:W-:Y:S01]  /*55e0*/  SEL R2, R137, R129, !P4 ;  /* 0x0000008189027207 */ /* 0x000fe20006000000 */
[----:B------:R-:W5:Y:S01]  /*55f0*/  LDS.128 R40, [R125+0x3100] ;  /* 0x003100007d287984 */ /* 0x000f620000000c00 */
[----:B------:R-:W-:Y:S02]  /*5600*/  @!P1 SHF.R.U32.HI R5, RZ, 0x10, R57 ;  /* 0x00000010ff059819 */ /* 0x000fe40000011639 */
[----:B------:R-:W-:Y:S02]  /*5610*/  SHF.R.S32.HI R3, RZ, 0x1f, R2 ;  /* 0x0000001fff037819 */ /* 0x000fe40000011402 */
[----:B----4-:R-:W-:Y:S02]  /*5620*/  LEA R54, P0, R89, R46, 0x1 ;  /* 0x0000002e59367211 */ /* 0x010fe400078008ff */
[----:B------:R-:W-:Y:S02]  /*5630*/  LEA.HI R2, R3, R2, RZ, 0x4 ;  /* 0x0000000203027211 */ /* 0x000fe400078f20ff */
[----:B--2---:R-:W-:Y:S02]  /*5640*/  LEA.HI.X R55, R89, R47, R101, 0x1, P0 ;  /* 0x0000002f59377211 */ /* 0x004fe400000f0c65 */
        /* <DEDUP_REMOVED lines=13> */
[----:B------:R-:W-:Y:S01]  /*5720*/  @!P1 SHF.R.U64 R7, R58, 0x10, R59 ;  /* 0x000000103a079819 */ /* 0x000fe2000000123b */
[----:B------:R-:W-:Y:S01]  /*5730*/  @!P1 IMAD.U32 R3, R5, 0x10000, RZ ;  /* 0x0001000005039824 */ /* 0x000fe200078e00ff */
[----:B------:R-:W-:Y:S01]  /*5740*/  @!P1 PRMT R21, R62, 0x5432, R21 ;  /* 0x000054323e159816 */ /* 0x000fe20000000015 */
[----:B------:R-:W-:Y:S01]  /*5750*/  IMAD.SHL.U32 R12, R12, 0x2, RZ ;  /* 0x000000020c0c7824 */ /* 0x000fe200078e00ff */
[----:B------:R-:W-:Y:S02]  /*5760*/  @!P1 PRMT R10, R63, 0x5410, R7 ;  /* 0x000054103f0a9816 */ /* 0x000fe40000000007 */
[----:B------:R-:W-:Y:S01]  /*5770*/  @!P1 PRMT R9, R33, 0x5410, R4 ;  /* 0x0000541021099816 */ /* 0x000fe20000000004 */
[----:B------:R-:W-:Y:S01]  /*5780*/  @!P1 IMAD.U32 R17, R21, 0x10000, RZ ;  /* 0x0001000015119824 */ /* 0x000fe200078e00ff */
[----:B------:R-:W-:Y:S01]  /*5790*/  @!P1 LOP3.LUT R25, R25, 0xffff0000, RZ, 0xc0, !PT ;  /* 0xffff000019199812 */ /* 0x000fe200078ec0ff */
[C---:B-----5:R-:W-:Y:S01]  /*57a0*/  @!P1 IMAD.U32 R24, R41.reuse, 0x10000, RZ ;  /* 0x0001000029189824 */ /* 0x060fe200078e00ff */
[----:B------:R-:W2:Y:S01]  /*57b0*/  LDS.128 R12, [R12+0x3100] ;  /* 0x003100000c0c7984 */ /* 0x000ea20000000c00 */
[----:B------:R-:W-:Y:S01]  /*57c0*/  @!P1 IMAD.U32 R20, R40, 0x10000, RZ ;  /* 0x0001000028149824 */ /* 0x000fe200078e00ff */
[----:B------:R-:W-:Y:S01]  /*57d0*/  @!P1 LOP3.LUT R26, R41, 0xffff0000, RZ, 0xc0, !PT ;  /* 0xffff0000291a9812 */ /* 0x000fe200078ec0ff */
[C---:B------:R-:W-:Y:S01]  /*57e0*/  @!P1 IMAD.U32 R32, R42.reuse, 0x10000, RZ ;  /* 0x000100002a209824 */ /* 0x040fe200078e00ff */
[C---:B------:R-:W-:Y:S01]  /*57f0*/  @!P1 LOP3.LUT R38, R43.reuse, 0xffff0000, RZ, 0xc0, !PT ;  /* 0xffff00002b269812 */ /* 0x040fe200078ec0ff */
[----:B------:R-:W-:Y:S01]  /*5800*/  @!P1 IMAD.U32 R36, R43, 0x10000, RZ ;  /* 0x000100002b249824 */ /* 0x000fe200078e00ff */
[----:B------:R-:W-:Y:S02]  /*5810*/  @!P1 LOP3.LUT R34, R42, 0xffff0000, RZ, 0xc0, !PT ;  /* 0xffff00002a229812 */ /* 0x000fe400078ec0ff */
[----:B------:R-:W-:Y:S01]  /*5820*/  @!P1 SHF.R.U32.HI R6, RZ, 0x10, R27 ;  /* 0x00000010ff069819 */ /* 0x000fe2000001161b */
[----:B------:R-:W-:Y:S01]  /*5830*/  @!P1 IMAD.U32 R27, R10, 0x10000, RZ ;  /* 0x000100000a1b9824 */ /* 0x000fe200078e00ff */
[----:B------:R-:W-:Y:S02]  /*5840*/  @!P1 LOP3.LUT R21, R21, 0xffff0000, RZ, 0xc0, !PT ;  /* 0xffff000015159812 */ /* 0x000fe400078ec0ff */
[----:B------:R-:W-:Y:S01]  /*5850*/  @!P1 PRMT R11, R33, 0x5432, R6 ;  /* 0x00005432210b9816 */ /* 0x000fe20000000006 */
[----:B------:R-:W-:Y:S01]  /*5860*/  @!P1 IMAD.U32 R6, R8, 0x10000, RZ ;  /* 0x0001000008069824 */ /* 0x000fe200078e00ff */
[----:B------:R-:W-:Y:S02]  /*5870*/  @!P1 SHF.R.U32.HI R37, RZ, 0x10, R59 ;  /* 0x00000010ff259819 */ /* 0x000fe4000001163b */
[----:B------:R-:W-:Y:S02]  /*5880*/  ISETP.GE.AND P0, PT, R48, c[0x0][0x1d4], PT ;  /* 0x0000750030007a0c */ /* 0x000fe40003f06270 */
[----:B------:R-:W-:Y:S04]  /*5890*/  @!P1 PRMT R37, R63, 0x5432, R37 ;  /* 0x000054323f259816 */ /* 0x000fe80000000025 */
[C---:B------:R-:W-:Y:S02]  /*58a0*/  @!P1 SHF.L.U32 R35, R37.reuse, 0x10, RZ ;  /* 0x0000001025239819 */ /* 0x040fe400000006ff */
[----:B------:R-:W-:Y:S02]  /*58b0*/  @!P1 LOP3.LUT R37, R37, 0xffff0000, RZ, 0xc0, !PT ;  /* 0xffff000025259812 */ /* 0x000fe400078ec0ff */
[C---:B--2---:R-:W-:Y:S05]  /*58c0*/  @!P1 SHF.L.U32 R2, R13.reuse, 0x10, RZ ;  /* 0x000000100d029819 */ /* 0x044fea00000006ff */
[C---:B------:R-:W-:Y:S02]  /*58d0*/  @!P1 FMUL.FTZ R7, R2.reuse, R23 ;  /* 0x0000001702079220 */ /* 0x040fe40000410000 */
[-C--:B------:R-:W-:Y:S01]  /*58e0*/  @!P1 FMUL.FTZ R4, R2, R3.reuse ;  /* 0x0000000302049220 */ /* 0x080fe20000410000 */
[----:B------:R-:W-:Y:S01]  /*58f0*/  @!P1 LOP3.LUT R2, R13, 0xffff0000, RZ, 0xc0, !PT ;  /* 0xffff00000d029812 */ /* 0x000fe200078ec0ff */
[----:B------:R-:W-:Y:S01]  /*5900*/  @!P1 FFMA.FTZ R56, R24, R3, -R7 ;  /* 0x0000000318389223 */ /* 0x000fe20000010807 */
[----:B------:R-:W-:Y:S02]  /*5910*/  @!P1 SHF.L.U32 R7, R12, 0x10, RZ ;  /* 0x000000100c079819 */ /* 0x000fe400000006ff */
[----:B------:R-:W-:Y:S01]  /*5920*/  @!P1 LOP3.LUT R3, R5, 0xffff0000, RZ, 0xc0, !PT ;  /* 0xffff000005039812 */ /* 0x000fe200078ec0ff */
[C---:B------:R-:W-:Y:S02]  /*5930*/  @!P1 FMUL.FTZ R16, R2.reuse, R25 ;  /* 0x0000001902109220 */ /* 0x040fe40000410000 */
[C---:B------:R-:W-:Y:S02]  /*5940*/  @!P1 FMUL.FTZ R22, R7.reuse, R17 ;  /* 0x0000001107169220 */ /* 0x040fe40000410000 */
[-C--:B------:R-:W-:Y:S02]  /*5950*/  @!P1 FMUL.FTZ R5, R2, R3.reuse ;  /* 0x0000000302059220 */ /* 0x080fe40000410000 */
[----:B------:R-:W-:Y:S01]  /*5960*/  @!P1 FFMA.FTZ R53, R26, R3, -R16 ;  /* 0x000000031a359223 */ /* 0x000fe20000010810 */
[----:B------:R-:W-:Y:S01]  /*5970*/  @!P1 LOP3.LUT R3, R12, 0xffff0000, RZ, 0xc0, !PT ;  /* 0xffff00000c039812 */ /* 0x000fe200078ec0ff */
[-C--:B------:R-:W-:Y:S01]  /*5980*/  @!P1 FMUL.FTZ R2, R7, R6.reuse ;  /* 0x0000000607029220 */ /* 0x080fe20000410000 */
[----:B------:R-:W-:Y:S01]  /*5990*/  @!P1 SHF.L.U32 R7, R14, 0x10, RZ ;  /* 0x000000100e079819 */ /* 0x000fe200000006ff */
[----:B------:R-:W-:Y:S01]  /*59a0*/  @!P1 FFMA.FTZ R52, R20, R6, -R22 ;  /* 0x0000000614349223 */ /* 0x000fe20000010816 */
[----:B------:R-:W-:Y:S01]  /*59b0*/  @!P1 LOP3.LUT R22, R40, 0xffff0000, RZ, 0xc0, !PT ;  /* 0xffff000028169812 */ /* 0x000fe200078ec0ff */
[----:B------:R-:W-:Y:S01]  /*59c0*/  @!P1 FMUL.FTZ R16, R3, R21 ;  /* 0x0000001503109220 */ /* 0x000fe20000410000 */
[----:B------:R-:W-:Y:S01]  /*59d0*/  @!P1 LOP3.LUT R6, R8, 0xffff0000, RZ, 0xc0, !PT ;  /* 0xffff000008069812 */ /* 0x000fe200078ec0ff */
[C---:B------:R-:W-:Y:S01]  /*59e0*/  @!P1 IMAD.U32 R8, R9.reuse, 0x10000, RZ ;  /* 0x0001000009089824 */ /* 0x040fe200078e00ff */
[----:B------:R-:W-:Y:S01]  /*59f0*/  @!P1 LOP3.LUT R9, R9, 0xffff0000, RZ, 0xc0, !PT ;  /* 0xffff000009099812 */ /* 0x000fe200078ec0ff */
[----:B------:R-:W-:Y:S02]  /*5a00*/  @!P1 FMUL.FTZ R33, R7, R27 ;  /* 0x0000001b07219220 */ /* 0x000fe40000410000 */
[-C--:B------:R-:W-:Y:S02]  /*5a10*/  @!P1 FMUL.FTZ R3, R3, R6.reuse ;  /* 0x0000000603039220 */ /* 0x080fe40000410000 */
[----:B------:R-:W-:Y:S01]  /*5a20*/  @!P1 FFMA.FTZ R51, R22, R6, -R16 ;  /* 0x0000000616339223 */ /* 0x000fe20000010810 */
[----:B------:R-:W-:Y:S01]  /*5a30*/  @!P1 LOP3.LUT R16, R15, 0xffff0000, RZ, 0xc0, !PT ;  /* 0xffff00000f109812 */ /* 0x000fe200078ec0ff */
[-C--:B------:R-:W-:Y:S01]  /*5a40*/  @!P1 FMUL.FTZ R6, R7, R8.reuse ;  /* 0x0000000807069220 */ /* 0x080fe20000410000 */
[----:B------:R-:W-:Y:S01]  /*5a50*/  @!P1 LOP3.LUT R7, R14, 0xffff0000, RZ, 0xc0, !PT ;  /* 0xffff00000e079812 */ /* 0x000fe200078ec0ff */
[----:B------:R-:W-:Y:S01]  /*5a60*/  @!P1 FFMA.FTZ R50, R32, R8, -R33 ;  /* 0x0000000820329223 */ /* 0x000fe20000010821 */
[----:B------:R-:W-:Y:S01]  /*5a70*/  @!P1 LOP3.LUT R33, R10, 0xffff0000, RZ, 0xc0, !PT ;  /* 0xffff00000a219812 */ /* 0x000fe200078ec0ff */
[----:B------:R-:W-:Y:S02]  /*5a80*/  @!P1 IMAD.U32 R10, R15, 0x10000, RZ ;  /* 0x000100000f0a9824 */ /* 0x000fe400078e00ff */
[C---:B------:R-:W-:Y:S01]  /*5a90*/  @!P1 IMAD.U32 R8, R11.reuse, 0x10000, RZ ;  /* 0x000100000b089824 */ /* 0x040fe200078e00ff */
[----:B------:R-:W-:Y:S01]  /*5aa0*/  @!P1 LOP3.LUT R11, R11, 0xffff0000, RZ, 0xc0, !PT ;  /* 0xffff00000b0b9812 */ /* 0x000fe200078ec0ff */
[----:B------:R-:W-:Y:S02]  /*5ab0*/  @!P1 FMUL.FTZ R44, R10, R35 ;  /* 0x000000230a2c9220 */ /* 0x000fe40000410000 */
[----:B---3--:R-:W-:Y:S02]  /*5ac0*/  @!P1 FMUL.FTZ R39, R16, R37 ;  /* 0x0000002510279220 */ /* 0x008fe40000410000 */
        /* <DEDUP_REMOVED lines=37> */
.L_x_343:
        /* <DEDUP_REMOVED lines=22> */
.L_x_367:
[----:B-123--:R-:W-:Y:S05]  /*5e80*/  BSYNC B0 ;  /* 0x0000000000007941 */ /* 0x00efea0003800000 */
.L_x_366:
        /* <DEDUP_REMOVED lines=17> */
.L_x_369:
[----:B------:R-:W-:Y:S05]  /*5fa0*/  BSYNC B0 ;  /* 0x0000000000007941 */ /* 0x000fea0003800000 */
.L_x_368:
[----:B--2---:R2:W4:Y:S01]  /*5fb0*/  SHFL.IDX PT, R3, R77, 0x2, 0x1c1f ;  /* 0x005c1f004d037f89 */ /* 0x00452200000e0000 */
[----:B------:R-:W-:Y:S03]  /*5fc0*/  ISETP.GE.AND P0, PT, R12, 0x41, PT ;  /* 0x000000410c00780c */ /* 0x000fe60003f06270 */
        /* <DEDUP_REMOVED lines=14> */
.L_x_359:
[----:B------:R-:W-:Y:S05]  /*60b0*/  BSYNC B2 ;  /* 0x0000000000027941 */ /* 0x000fea0003800000 */
.L_x_342:
[----:B---3--:R-:W-:Y:S01]  /*60c0*/  IMAD.U32 R2, RZ, RZ, UR6 ;  /* 0x00000006ff027e24 */ /* 0x008fe2000f8e00ff */
[----:B------:R-:W-:Y:S01]  /*60d0*/  UIMAD UR5, UR6, -0x60, URZ ;  /* 0xffffffa0060578a4 */ /* 0x000fe2000f8e023f */
[----:B------:R-:W-:Y:S02]  /*60e0*/  BSSY B0, `(.L_x_370) ;  /* 0x0000072000007945 */ /* 0x000fe40003800000 */
[----:B----4-:R-:W-:Y:S03]  /*60f0*/  IMAD.WIDE R2, R2, 0x60, R110 ;  /* 0x0000006002027825 */ /* 0x010fe600078e026e */
[----:B------:R-:W-:Y:S01]  /*6100*/  IADD3 R4, R118, UR5, RZ ;  /* 0x0000000576047c10 */ /* 0x000fe2000fffe0ff */
[----:B------:R-:W-:Y:S03]  /*6110*/  UIADD3 UR5, UR5, UR4, URZ ;  /* 0x0000000405057290 */ /* 0x000fe6000fffe03f */
[C---:B------:R-:W-:Y:S01]  /*6120*/  ISETP.GE.AND P4, PT, R4.reuse, 0x11, PT ;  /* 0x000000110400780c */ /* 0x040fe20003f86270 */
[----:B------:R-:W-:Y:S01]  /*6130*/  UISETP.LT.AND UP0, UPT, UR5, 0x60, UPT ;  /* 0x000000600500788c */ /* 0x000fe2000bf01270 */
[C---:B------:R-:W-:Y:S02]  /*6140*/  ISETP.GE.AND P3, PT, R4.reuse, 0x21, PT ;  /* 0x000000210400780c */ /* 0x040fe40003f66270 */
[C---:B------:R-:W-:Y:S01]  /*6150*/  ISETP.GE.AND P2, PT, R4.reuse, 0x31, PT ;  /* 0x000000310400780c */ /* 0x040fe20003f46270 */
[----:B------:R-:W-:Y:S01]  /*6160*/  USEL UR5, UR5, 0x60, UP0 ;  /* 0x0000006005057887 */ /* 0x000fe20008000000 */
[----:B------:R-:W-:Y:S07]  /*6170*/  ISETP.GE.AND P1, PT, R4, 0x41, PT ;  /* 0x000000410400780c */ /* 0x000fee0003f26270 */
        /* <DEDUP_REMOVED lines=12> */
[----:B------:R-:W-:Y:S11]  /*6240*/  ISETP.GE.AND P5, PT, R4, 0x1, PT ;  /* 0x000000010400780c */ /* 0x000ff60003fa6270 */
[----:B------:R-:W-:Y:S02]  /*6250*/  @!UPT UIADD3 URZ, URZ, URZ, URZ ;  /* 0x0000003f3f3ff290 */ /* 0x000fe4000fffe03f */
[----:B------:R-:W-:Y:S02]  /*6260*/  @P5 IMAD R3, R3, c[0x0][0x258], RZ ;  /* 0x0000960003035a24 */ /* 0x000fe400078e02ff */
[----:B------:R-:W-:Y:S02]  /*6270*/  @P5 IMAD.MOV.U32 R4, RZ, RZ, R84 ;  /* 0x000000ffff045224 */ /* 0x000fe400078e0054 */
[----:B------:R-:W-:Y:S04]  /*6280*/  @P5 IMAD.MOV.U32 R5, RZ, RZ, R88 ;  /* 0x000000ffff055224 */ /* 0x000fe800078e0058 */
[C---:B------:R-:W-:Y:S04]  /*6290*/  @P5 IMAD.WIDE.U32 R4, R2.reuse, c[0x0][0x258], R4 ;  /* 0x0000960002045a25 */ /* 0x040fe800078e0004 */
[----:B------:R-:W-:Y:S01]  /*62a0*/  @P5 IMAD R2, R2, c[0x0][0x25c], R3 ;  /* 0x0000970002025a24 */ /* 0x000fe200078e0203 */
[C---:B------:R-:W-:Y:S02]  /*62b0*/  @P5 LEA R14, P6, R4.reuse, c[0x0][0x250], 0x1 ;  /* 0x00009400040e5a11 */ /* 0x040fe400078c08ff */
[----:B------:R-:W-:Y:S02]  /*62c0*/  @P4 MOV R3, R88 ;  /* 0x0000005800034202 */ /* 0x000fe40000000f00 */
[----:B------:R-:W-:Y:S04]  /*62d0*/  @P5 IADD3 R2, R5, R2, RZ ;  /* 0x0000000205025210 */ /* 0x000fe80007ffe0ff */
[----:B------:R-:W-:Y:S01]  /*62e0*/  @P5 LEA.HI.X R15, R4, c[0x0][0x254], R2, 0x1, P6 ;  /* 0x00009500040f5a11 */ /* 0x000fe200030f0c02 */
[----:B------:R-:W-:Y:S02]  /*62f0*/  @P4 IMAD R4, R7, c[0x0][0x258], RZ ;  /* 0x0000960007044a24 */ /* 0x000fe400078e02ff */
[----:B------:R-:W-:Y:S02]  /*6300*/  @P4 IMAD.MOV.U32 R2, RZ, RZ, R84 ;  /* 0x000000ffff024224 */ /* 0x000fe400078e0054 */
[C---:B------:R-:W-:Y:S02]  /*6310*/  @P4 IMAD R4, R6.reuse, c[0x0][0x25c], R4 ;  /* 0x0000970006044a24 */ /* 0x040fe400078e0204 */
[----:B------:R-:W-:Y:S04]  /*6320*/  @P4 IMAD.WIDE.U32 R2, R6, c[0x0][0x258], R2 ;  /* 0x0000960006024a25 */ /* 0x000fe800078e0002 */
[----:B------:R-:W-:Y:S01]  /*6330*/  @P4 IMAD.IADD R4, R3, 0x1, R4 ;  /* 0x0000000103044824 */ /* 0x000fe200078e0204 */
[----:B------:R-:W-:Y:S01]  /*6340*/  @P4 LEA R12, P6, R2, c[0x0][0x250], 0x1 ;  /* 0x00009400020c4a11 */ /* 0x000fe200078c08ff */
[----:B------:R-:W-:Y:S02]  /*6350*/  @P3 IMAD.MOV.U32 R3, RZ, RZ, R88 ;  /* 0x000000ffff033224 */ /* 0x000fe400078e0058 */
[----:B------:R-:W-:Y:S01]  /*6360*/  @P0 IMAD R6, R22, c[0x0][0x258], RZ ;  /* 0x0000960016060a24 */ /* 0x000fe200078e02ff */
[----:B------:R-:W-:Y:S01]  /*6370*/  @P4 LEA.HI.X R13, R2, c[0x0][0x254], R4, 0x1, P6 ;  /* 0x00009500020d4a11 */ /* 0x000fe200030f0c04 */
[----:B------:R-:W-:Y:S01]  /*6380*/  @P3 IMAD R4, R10, c[0x0][0x258], RZ ;  /* 0x000096000a043a24 */ /* 0x000fe200078e02ff */
[----:B------:R-:W-:Y:S01]  /*6390*/  @P3 MOV R2, R84 ;  /* 0x0000005400023202 */ /* 0x000fe20000000f00 */
[----:B------:R-:W-:Y:S02]  /*63a0*/  @P0 IMAD R6, R20, c[0x0][0x25c], R6 ;  /* 0x0000970014060a24 */ /* 0x000fe400078e0206 */
[C---:B------:R-:W-:Y:S02]  /*63b0*/  @P3 IMAD R4, R8.reuse, c[0x0][0x25c], R4 ;  /* 0x0000970008043a24 */ /* 0x040fe400078e0204 */
[----:B------:R-:W-:Y:S05]  /*63c0*/  @P3 IMAD.WIDE.U32 R2, R8, c[0x0][0x258], R2 ;  /* 0x0000960008023a25 */ /* 0x000fea00078e0002 */
[C---:B------:R-:W-:Y:S02]  /*63d0*/  @P3 LEA R10, P6, R2.reuse, c[0x0][0x250], 0x1 ;  /* 0x00009400020a3a11 */ /* 0x040fe400078c08ff */
[----:B------:R-:W-:Y:S02]  /*63e0*/  @P3 IADD3 R4, R3, R4, RZ ;  /* 0x0000000403043210 */ /* 0x000fe40007ffe0ff */
[----:B------:R-:W-:Y:S02]  /*63f0*/  @P2 MOV R3, R88 ;  /* 0x0000005800032202 */ /* 0x000fe40000000f00 */
[----:B------:R-:W-:Y:S01]  /*6400*/  @P3 LEA.HI.X R11, R2, c[0x0][0x254], R4, 0x1, P6 ;  /* 0x00009500020b3a11 */ /* 0x000fe200030f0c04 */
[----:B------:R-:W-:Y:S02]  /*6410*/  @P2 IMAD R4, R17, c[0x0][0x258], RZ ;  /* 0x0000960011042a24 */ /* 0x000fe400078e02ff */
[----:B------:R-:W-:Y:S02]  /*6420*/  @P2 IMAD.MOV.U32 R2, RZ, RZ, R84 ;  /* 0x000000ffff022224 */ /* 0x000fe400078e0054 */
[C---:B------:R-:W-:Y:S02]  /*6430*/  @P2 IMAD R4, R9.reuse, c[0x0][0x25c], R4 ;  /* 0x0000970009042a24 */ /* 0x040fe400078e0204 */
[----:B------:R-:W-:Y:S04]  /*6440*/  @P2 IMAD.WIDE.U32 R2, R9, c[0x0][0x258], R2 ;  /* 0x0000960009022a25 */ /* 0x000fe800078e0002 */
[----:B------:R-:W-:Y:S01]  /*6450*/  @P2 IMAD.IADD R4, R3, 0x1, R4 ;  /* 0x0000000103042824 */ /* 0x000fe200078e0204 */
[C---:B------:R-:W-:Y:S01]  /*6460*/  @P2 LEA R8, P6, R2.reuse, c[0x0][0x250], 0x1 ;  /* 0x0000940002082a11 */ /* 0x040fe200078c08ff */
[----:B------:R-:W-:Y:S03]  /*6470*/  @P1 IMAD.MOV.U32 R3, RZ, RZ, R88 ;  /* 0x000000ffff031224 */ /* 0x000fe600078e0058 */
[----:B------:R-:W-:Y:S01]  /*6480*/  @P2 LEA.HI.X R9, R2, c[0x0][0x254], R4, 0x1, P6 ;  /* 0x0000950002092a11 */ /* 0x000fe200030f0c04 */
[----:B------:R-:W-:Y:S01]  /*6490*/  @P1 IMAD R4, R21, c[0x0][0x258], RZ ;  /* 0x0000960015041a24 */ /* 0x000fe200078e02ff */
[----:B------:R-:W-:Y:S03]  /*64a0*/  @P1 MOV R2, R84 ;  /* 0x0000005400021202 */ /* 0x000fe60000000f00 */
[C---:B------:R-:W-:Y:S02]  /*64b0*/  @P1 IMAD R4, R16.reuse, c[0x0][0x25c], R4 ;  /* 0x0000970010041a24 */ /* 0x040fe400078e0204 */
[----:B------:R-:W-:Y:S05]  /*64c0*/  @P1 IMAD.WIDE.U32 R2, R16, c[0x0][0x258], R2 ;  /* 0x0000960010021a25 */ /* 0x000fea00078e0002 */
[----:B------:R-:W-:Y:S02]  /*64d0*/  @P1 IADD3 R3, R3, R4, RZ ;  /* 0x0000000403031210 */ /* 0x000fe40007ffe0ff */
[C---:B------:R-:W-:Y:S04]  /*64e0*/  @P1 LEA R4, P6, R2.reuse, c[0x0][0x250], 0x1 ;  /* 0x0000940002041a11 */ /* 0x040fe800078c08ff */
[----:B------:R-:W-:Y:S01]  /*64f0*/  @P1 LEA.HI.X R5, R2, c[0x0][0x254], R3, 0x1, P6 ;  /* 0x0000950002051a11 */ /* 0x000fe200030f0c03 */
[----:B------:R-:W-:Y:S01]  /*6500*/  @P0 IMAD.MOV.U32 R2, RZ, RZ, R84 ;  /* 0x000000ffff020224 */ /* 0x000fe200078e0054 */
[----:B------:R-:W-:Y:S05]  /*6510*/  @P0 MOV R3, R88 ;  /* 0x0000005800030202 */ /* 0x000fea0000000f00 */
[----:B------:R-:W-:Y:S04]  /*6520*/  @P0 IMAD.WIDE.U32 R2, R20, c[0x0][0x258], R2 ;  /* 0x0000960014020a25 */ /* 0x000fe800078e0002 */
[----:B------:R-:W-:Y:S01]  /*6530*/  @P0 IMAD.IADD R3, R3, 0x1, R6 ;  /* 0x0000000103030824 */ /* 0x000fe200078e0206 */
        /* <DEDUP_REMOVED lines=16> */
[C---:B-----5:R-:W-:Y:S02]  /*6640*/  IMAD R4, R87.reuse, c[0x0][0x20c], R2 ;  /* 0x0000830057047a24 */ /* 0x060fe400078e0202 */
[----:B------:R-:W-:Y:S05]  /*6650*/  IMAD.WIDE.U32 R2, R87, c[0x0][0x208], RZ ;  /* 0x0000820057027a25 */ /* 0x000fea00078e00ff */
[----:B------:R-:W-:Y:S01]  /*6660*/  IADD3 R3, R3, R4, RZ ;  /* 0x0000000403037210 */ /* 0x000fe20007ffe0ff */
[----:B------:R-:W-:Y:S04]  /*6670*/  IMAD R4, R100, c[0x0][0x218], RZ ;  /* 0x0000860064047a24 */ /* 0x000fe800078e02ff */
[C---:B------:R-:W-:Y:S01]  /*6680*/  IMAD.WIDE.U32 R2, R83.reuse, c[0x0][0x218], R2 ;  /* 0x0000860053027a25 */ /* 0x040fe200078e0002 */
[----:B------:R-:W-:Y:S04]  /*6690*/  DEPBAR.LE SB0, 0x0 ;  /* 0x000080000000791a */ /* 0x000fe80000000000 */
[----:B------:R-:W-:Y:S01]  /*66a0*/  BAR.SYNC.DEFER_BLOCKING 0x0 ;  /* 0x0000000000007b1d */ /* 0x000fe20000010000 */
[----:B------:R-:W-:Y:S01]  /*66b0*/  IMAD R4, R83, c[0x0][0x21c], R4 ;  /* 0x0000870053047a24 */ /* 0x000fe200078e0204 */
[----:B------:R-:W-:Y:S04]  /*66c0*/  IADD3 R2, P0, R2, UR46, RZ ;  /* 0x0000002e02027c10 */ /* 0x000fe8000ff1e0ff */
[----:B------:R-:W-:Y:S02]  /*66d0*/  IADD3.X R3, R3, UR9, R4, P0, !PT ;  /* 0x0000000903037c10 */ /* 0x000fe400087fe404 */
[C---:B---3--:R-:W-:Y:S04]  /*66e0*/  LEA R14, P0, R2.reuse, c[0x0][0x1f8], 0x1 ;  /* 0x00007e00020e7a11 */ /* 0x048fe800078008ff */
[----:B------:R-:W-:Y:S02]  /*66f0*/  LEA.HI.X R12, R2, c[0x0][0x1fc], R3, 0x1, P0 ;  /* 0x00007f00020c7a11 */ /* 0x000fe400000f0c03 */
[----:B------:R1:W3:Y:S01]  /*6700*/  SHFL.IDX PT, R2, R14, RZ, 0x1c1f ;  /* 0x001c1fff0e027589 */ /* 0x0002e200000e0000 */
[----:B------:R-:W-:Y:S07]  /*6710*/  ISETP.GE.AND P0, PT, R13, 0x1, PT ;  /* 0x000000010d00780c */ /* 0x000fee0003f06270 */
[----:B------:R1:W4:Y:S06]  /*6720*/  SHFL.IDX PT, R3, R12, RZ, 0x1c1f ;  /* 0x001c1fff0c037589 */ /* 0x00032c00000e0000 */
[----:B------:R-:W-:-:S05]  /*6730*/  @!P0 BRA `(.L_x_371) ;  /* 0x000000c000008947 */ /* 0x000fca0003800000 */
[C---:B------:R-:W-:Y:S11]  /*6740*/  ISETP.GE.AND P1, PT, R18.reuse, c[0x0][0x1d4], PT ;  /* 0x0000750012007a0c */ /* 0x040ff60003f26270 */
[----:B------:R-:W-:Y:S02]  /*6750*/  @!UPT UIADD3 URZ, URZ, URZ, URZ ;  /* 0x0000003f3f3ff290 */ /* 0x000fe4000fffe03f */
[----:B-1----:R-:W1:Y:S01]  /*6760*/  @!P1 LDS.128 R8, [R80] ;  /* 0x0000000050089984 */ /* 0x002e620000000c00 */
[CC--:B---3--:R-:W-:Y:S04]  /*6770*/  @!P1 LEA R4, P0, R18.reuse, R2.reuse, 0x1 ;  /* 0x0000000212049211 */ /* 0x0c8fe800078008ff */
[-C--:B----4-:R-:W-:Y:S02]  /*6780*/  @!P1 LEA.HI.X R5, R18, R3.reuse, R19, 0x1, P0 ;  /* 0x0000000312059211 */ /* 0x090fe400000f0c13 */
[----:B------:R-:W-:Y:S11]  /*6790*/  ISETP.GE.AND P0, PT, R86, c[0x0][0x1d4], PT ;  /* 0x0000750056007a0c */ /* 0x000ff60003f06270 */
[----:B------:R-:W-:Y:S02]  /*67a0*/  @!UPT UIADD3 URZ, URZ, URZ, URZ ;  /* 0x0000003f3f3ff290 */ /* 0x000fe4000fffe03f */
[C---:B------:R-:W-:Y:S04]  /*67b0*/  @!P0 LEA R2, P2, R76.reuse, R2, 0x1 ;  /* 0x000000024c028211 */ /* 0x040fe800078408ff */
[----:B------:R-:W-:Y:S01]  /*67c0*/  @!P0 LEA.HI.X R3, R76, R3, R82, 0x1, P2 ;  /* 0x000000034c038211 */ /* 0x000fe200010f0c52 */
[----:B-1----:R-:W-:Y:S04]  /*67d0*/  @!P1 ST.E.128 [R4.64], R8 ;  /* 0x0000000804009985 */ /* 0x002fe8000c101d1a */
[----:B------:R-:W1:Y:S04]  /*67e0*/  @!P0 LDS.128 R4, [R81] ;  /* 0x0000000051048984 */ /* 0x000e680000000c00 */
[----:B-1----:R1:W-:Y:S02]  /*67f0*/  @!P0 ST.E.128 [R2.64], R4 ;  /* 0x0000000402008985 */ /* 0x0023e4000c101d1a */
.L_x_371:
[----:B------:R-:W-:Y:S05]  /*6800*/  BSYNC B0 ;  /* 0x0000000000007941 */ /* 0x000fea0003800000 */
.L_x_370:
[----:B-1--4-:R1:W4:Y:S01]  /*6810*/  SHFL.IDX PT, R3, R12, 0x1, 0x1c1f ;  /* 0x003c1f000c037f89 */ /* 0x01232200000e0000 */
        /* <DEDUP_REMOVED lines=16> */
.L_x_373:
[----:B------:R-:W-:Y:S05]  /*6920*/  BSYNC B0 ;  /* 0x0000000000007941 */ /* 0x000fea0003800000 */
.L_x_372:
[----:B---34-:R3:W4:Y:S01]  /*6930*/  SHFL.IDX PT, R3, R12, 0x2, 0x1c1f ;  /* 0x005c1f000c037f89 */ /* 0x01872200000e0000 */
[----:B------:R-:W-:Y:S01]  /*6940*/  ISETP.GE.AND P0, PT, R13, 0x41, PT ;  /* 0x000000410d00780c */ /* 0x000fe20003f06270 */
[----:B------:R-:W-:Y:S02]  /*6950*/  BSSY B0, `(.L_x_374) ;  /* 0x000000f000007945 */ /* 0x000fe40003800000 */
        /* <DEDUP_REMOVED lines=14> */
.L_x_375:
[----:B------:R-:W-:Y:S05]  /*6a40*/  BSYNC B0 ;  /* 0x0000000000007941 */ /* 0x000fea0003800000 */
.L_x_374:
[----:B------:R-:W-:Y:S02]  /*6a50*/  UISETP.GT.AND UP0, UPT, UR6, UR7, UPT ;  /* 0x000000070600728c */ /* 0x000fe4000bf04270 */
[----:B------:R-:W-:Y:S04]  /*6a60*/  UIADD3 UR6, UR6, -0x1, URZ ;  /* 0xffffffff06067890 */ /* 0x000fe8000fffe03f */
[----:B------:R-:W-:Y:S05]  /*6a70*/  PLOP3.LUT P0, PT, PT, PT, UP0, 0x80, 0x0 ;  /* 0x000000000000781c */ /* 0x000fea0003f0f008 */
[----:B------:R-:W-:Y:S02]  /*6a80*/  @UP0 UIMAD UR5, UR25, UR6, URZ ;  /* 0x00000006190502a4 */ /* 0x000fe4000f8e023f */
[----:B------:R-:W-:Y:S04]  /*6a90*/  @UP0 USHF.R.S32.HI UR11, URZ, 0x1f, UR6 ;  /* 0x0000001f3f0b0899 */ /* 0x000fe80008011406 */
[----:B-1----:R-:W-:Y:S02]  /*6aa0*/  IMAD.U32 R4, RZ, RZ, UR5 ;  /* 0x00000005ff047e24 */ /* 0x002fe4000f8e00ff */
[----:B------:R-:W-:Y:S02]  /*6ab0*/  @P0 IMAD.MOV.U32 R2, RZ, RZ, R116 ;  /* 0x000000ffff020224 */ /* 0x000fe400078e0074 */
[----:B----4-:R-:W-:Y:S01]  /*6ac0*/  @P0 IMAD.MOV.U32 R3, RZ, RZ, R113 ;  /* 0x000000ffff030224 */ /* 0x010fe200078e0071 */
[----:B------:R-:W-:Y:S11]  /*6ad0*/  PLOP3.LUT P0, PT, PT, PT, UP0, 0x80, 0x0 ;  /* 0x000000000000781c */ /* 0x000ff60003f0f008 */
[----:B------:R-:W-:Y:S02]  /*6ae0*/  @!UPT UIADD3 URZ, URZ, URZ, URZ ;  /* 0x0000003f3f3ff290 */ /* 0x000fe4000fffe03f */
[C---:B------:R-:W-:Y:S01]  /*6af0*/  @P0 IMAD.WIDE.U32 R2, R144.reuse, UR6, R2 ;  /* 0x0000000690020c25 */ /* 0x040fe2000f8e0002 */
[----:B------:R-:W-:Y:S11]  /*6b00*/  PLOP3.LUT P0, PT, PT, PT, UP0, 0x80, 0x0 ;  /* 0x000000000000781c */ /* 0x000ff60003f0f008 */
[----:B------:R-:W-:Y:S02]  /*6b10*/  @!UPT UIADD3 URZ, URZ, URZ, URZ ;  /* 0x0000003f3f3ff290 */ /* 0x000fe4000fffe03f */
[----:B------:R-:W-:Y:S01]  /*6b20*/  @P0 IMAD R4, R144, UR11, R4 ;  /* 0x0000000b90040c24 */ /* 0x000fe2000f8e0204 */
[----:B------:R-:W-:Y:S11]  /*6b30*/  PLOP3.LUT P0, PT, PT, PT, UP0, 0x80, 0x0 ;  /* 0x000000000000781c */ /* 0x000ff60003f0f008 */
[----:B------:R-:W-:Y:S02]  /*6b40*/  @!UPT UIADD3 URZ, URZ, URZ, URZ ;  /* 0x0000003f3f3ff290 */ /* 0x000fe4000fffe03f */
[----:B------:R-:W-:Y:S01]  /*6b50*/  @P0 IMAD.IADD R4, R3, 0x1, R4 ;  /* 0x0000000103040824 */ /* 0x000fe200078e0204 */
[----:B------:R-:W-:Y:S11]  /*6b60*/  PLOP3.LUT P0, PT, PT, PT, UP0, 0x80, 0x0 ;  /* 0x000000000000781c */ /* 0x000ff60003f0f008 */
[----:B------:R-:W-:Y:S02]  /*6b70*/  @!UPT UIADD3 URZ, URZ, URZ, URZ ;  /* 0x0000003f3f3ff290 */ /* 0x000fe4000fffe03f */
[C---:B---3--:R-:W-:Y:S02]  /*6b80*/  @P0 LEA R12, P1, R2.reuse, c[0x0][0x220], 0x1 ;  /* 0x00008800020c0a11 */ /* 0x048fe400078208ff */
[----:B------:R-:W-:Y:S11]  /*6b90*/  PLOP3.LUT P0, PT, PT, PT, UP0, 0x80, 0x0 ;  /* 0x000000000000781c */ /* 0x000ff60003f0f008 */
[----:B------:R-:W-:Y:S02]  /*6ba0*/  @!UPT UIADD3 URZ, URZ, URZ, URZ ;  /* 0x0000003f3f3ff290 */ /* 0x000fe4000fffe03f */
[----:B------:R-:W-:Y:S02]  /*6bb0*/  @P0 LEA.HI.X R10, R2, c[0x0][0x224], R4, 0x1, P1 ;  /* 0x00008900020a0a11 */ /* 0x000fe400008f0c04 */
[----:B------:R-:W-:Y:S11]  /*6bc0*/  PLOP3.LUT P0, PT, PT, PT, UP0, 0x80, 0x0 ;  /* 0x000000000000781c */ /* 0x000ff60003f0f008 */
[----:B------:R-:W-:Y:S02]  /*6bd0*/  @!UPT UIADD3 URZ, URZ, URZ, URZ ;  /* 0x0000003f3f3ff290 */ /* 0x000fe4000fffe03f */
[-C--:B------:R-:W-:Y:S02]  /*6be0*/  @P0 IADD3 R14, P1, R12, R136.reuse, RZ ;  /* 0x000000880c0e0210 */ /* 0x080fe40007f3e0ff */
[----:B------:R-:W-:Y:S11]  /*6bf0*/  PLOP3.LUT P0, PT, PT, PT, UP0, 0x80, 0x0 ;  /* 0x000000000000781c */ /* 0x000ff60003f0f008 */
[----:B------:R-:W-:Y:S02]  /*6c00*/  @!UPT UIADD3 URZ, URZ, URZ, URZ ;  /* 0x0000003f3f3ff290 */ /* 0x000fe4000fffe03f */
[--C-:B------:R-:W-:Y:S01]  /*6c10*/  @P0 IMAD.X R11, R10, 0x1, R132.reuse, P1 ;  /* 0x000000010a0b0824 */ /* 0x100fe200008e0684 */
        /* <DEDUP_REMOVED lines=20> */
[----:B------:R-:W-:Y:S02]  /*6d60*/  @P0 IADD3 R2, P1, R4, R136, RZ ;  /* 0x0000008804020210 */ /* 0x000fe40007f3e0ff */
[----:B------:R-:W-:Y:S11]  /*6d70*/  PLOP3.LUT P0, PT, PT, PT, UP0, 0x80, 0x0 ;  /* 0x000000000000781c */ /* 0x000ff60003f0f008 */
[----:B------:R-:W-:Y:S02]  /*6d80*/  @!UPT UIADD3 URZ, URZ, URZ, URZ ;  /* 0x0000003f3f3ff290 */ /* 0x000fe4000fffe03f */
[----:B------:R-:W-:Y:S01]  /*6d90*/  @P0 IMAD.X R3, R5, 0x1, R132, P1 ;  /* 0x0000000105030824 */ /* 0x000fe200008e0684 */
[----:B------:R-:W-:Y:S11]  /*6da0*/  PLOP3.LUT P0, PT, PT, PT, UP0, 0x80, 0x0 ;  /* 0x000000000000781c */ /* 0x000ff60003f0f008 */
[----:B------:R-:W-:Y:S02]  /*6db0*/  @!UPT UIADD3 URZ, URZ, URZ, URZ ;  /* 0x0000003f3f3ff290 */ /* 0x000fe4000fffe03f */
[----:B------:R-:W-:Y:S01]  /*6dc0*/  @P0 IMAD.MOV.U32 R13, RZ, RZ, R10 ;  /* 0x000000ffff0d0224 */ /* 0x000fe200078e000a */
[----:B------:R-:W-:Y:S11]  /*6dd0*/  PLOP3.LUT P0, PT, PT, PT, UP0, 0x80, 0x0 ;  /* 0x000000000000781c */ /* 0x000ff60003f0f008 */
[----:B------:R-:W-:Y:S02]  /*6de0*/  @!UPT UIADD3 URZ, URZ, URZ, URZ ;  /* 0x0000003f3f3ff290 */ /* 0x000fe4000fffe03f */
[----:B------:R-:W-:Y:S01]  /*6df0*/  @!PT LDS RZ, [RZ] ;  /* 0x00000000fffff984 */ /* 0x000fe20000000800 */
[----:B------:R-:W-:Y:S01]  /*6e00*/  @!PT LDS RZ, [RZ] ;  /* 0x00000000fffff984 */ /* 0x000fe20000000800 */
[----:B------:R-:W-:Y:S01]  /*6e10*/  @!PT LDS RZ, [RZ] ;  /* 0x00000000fffff984 */ /* 0x000fe20000000800 */
[----:B------:R1:W-:Y:S01]  /*6e20*/  @P0 LDGSTS.E.BYPASS.LTC128B.128 [R79+0x3100], [R12.64], !P6 ;  /* 0x031000000c4f0fae */ /* 0x0003e2000f101d5a */
[----:B------:R-:W-:Y:S11]  /*6e30*/  PLOP3.LUT P0, PT, PT, PT, UP0, 0x80, 0x0 ;  /* 0x000000000000781c */ /* 0x000ff60003f0f008 */
[----:B------:R-:W-:Y:S02]  /*6e40*/  @!UPT UIADD3 URZ, URZ, URZ, URZ ;  /* 0x0000003f3f3ff290 */ /* 0x000fe4000fffe03f */
[----:B------:R-:W-:Y:S01]  /*6e50*/  @P0 IMAD.MOV.U32 R10, RZ, RZ, R14 ;  /* 0x000000ffff0a0224 */ /* 0x000fe200078e000e */
[----:B------:R-:W-:Y:S11]  /*6e60*/  PLOP3.LUT P0, PT, PT, PT, UP0, 0x80, 0x0 ;  /* 0x000000000000781c */ /* 0x000ff60003f0f008 */
[----:B------:R-:W-:Y:S02]  /*6e70*/  @!UPT UIADD3 URZ, URZ, URZ, URZ ;  /* 0x0000003f3f3ff290 */ /* 0x000fe4000fffe03f */
[----:B------:R1:W-:Y:S01]  /*6e80*/  @P0 LDGSTS.E.BYPASS.LTC128B.128 [R79+0x3900], [R10.64], !P6 ;  /* 0x039000000a4f0fae */ /* 0x0003e2000f101d5a */
[----:B------:R-:W-:Y:S02]  /*6e90*/  PLOP3.LUT P0, PT, PT, PT, UP0, 0x80, 0x0 ;  /* 0x000000000000781c */ /* 0x000fe40003f0f008 */
        /* <DEDUP_REMOVED lines=15> */
[----:B------:R-:W-:Y:S05]  /*6f90*/  PLOP3.LUT P0, PT, PT, PT, UP0, 0x80, 0x0 ;  /* 0x000000000000781c */ /* 0x000fea0003f0f008 */
[----:B------:R-:W0:Y:S08]  /*6fa0*/  LDGDEPBAR ;  /* 0x00000000000079af */ /* 0x000e300000000000 */
[----:B------:R-:W-:-:S05]  /*6fb0*/  @P0 BRA `(.L_x_376) ;  /* 0xffffb00000000947 */ /* 0x000fca000383ffff */
[----:B------:R-:W-:Y:S06]  /*6fc0*/  BAR.SYNC.DEFER_BLOCKING 0x0 ;  /* 0x0000000000007b1d */ /* 0x000fec0000010000 */
.L_x_341:
[----:B------:R-:W-:Y:S02]  /*6fd0*/  UISETP.NE.AND UP1, UPT, UR24, URZ, UPT ;  /* 0x0000003f1800728c */ /* 0x000fe4000bf25270 */
[----:B------:R-:W-:-:S02]  /*6fe0*/  UISETP.NE.AND UP0, UPT, UR23, URZ, UPT ;  /* 0x0000003f1700728c */ /* 0x000fc4000bf05270 */
[----:B------:R-:W-:Y:S02]  /*6ff0*/  UIADD3 UR6, UR18, 0x7f, URZ ;  /* 0x0000007f12067890 */ /* 0x000fe4000fffe03f */
[----:B------:R-:W-:Y:S02]  /*7000*/  ULDC.64 UR4, c[0x0][0x2c8] ;  /* 0x0000b20000047ab9 */ /* 0x000fe40000000a00 */
[----:B------:R-:W-:Y:S01]  /*7010*/  UIMAD.WIDE.U32 UR8, UR6, UR4, URZ ;  /* 0x00000004060872a5 */ /* 0x000fe2000f8e003f */
[----:B------:R-:W-:Y:S01]  /*7020*/  PLOP3.LUT P0, PT, PT, PT, UP0, 0x40, 0x0 ;  /* 0x000000000000781c */ /* 0x000fe20003f0e808 */
[----:B------:R-:W-:Y:S02]  /*7030*/  ULDC UR7, c[0x0][0x328] ;  /* 0x0000ca0000077ab9 */ /* 0x000fe40000000800 */
[----:B------:R-:W-:-:S04]  /*7040*/  @UP1 USHF.R.U32.HI UR6, URZ, UR5, UR9 ;  /* 0x000000053f061299 */ /* 0x000fc80008011609 */
[----:B------:R-:W-:-:S04]  /*7050*/  UIADD3 UR14, UR14, UR6, URZ ;  /* 0x000000060e0e7290 */ /* 0x000fc8000fffe03f */
[----:B------:R-:W-:Y:S02]  /*7060*/  UIADD3 UR7, UR14, UR7, URZ ;  /* 0x000000070e077290 */ /* 0x000fe4000fffe03f */
[----:B------:R-:W-:Y:S05]  /*7070*/  @P0 BRA `(.L_x_377) ;  /* 0x0000015000000947 */ /* 0x000fea0003800000 */
[----:B------:R-:W-:Y:S01]  /*7080*/  ISETP.LT.AND P0, PT, RZ, UR14, PT ;  /* 0x0000000eff007c0c */ /* 0x000fe2000bf01270 */
[----:B------:R-:W-:Y:S02]  /*7090*/  UIADD3 UR8, UR14, -0x1, URZ ;  /* 0xffffffff0e087890 */ /* 0x000fe4000fffe03f */
[----:B------:R-:W-:-:S10]  /*70a0*/  ULDC UR6, c[0x0][0x32c] ;  /* 0x0000cb0000067ab9 */ /* 0x000fd40000000800 */
[----:B------:R-:W-:Y:S05]  /*70b0*/  @P0 BRA `(.L_x_378) ;  /* 0x0000008000000947 */ /* 0x000fea0003800000 */
[----:B------:R-:W-:Y:S02]  /*70c0*/  UISETP.NE.AND UP0, UPT, UR6, 0x1, UPT ;  /* 0x000000010600788c */ /* 0x000fe4000bf05270 */
[----:B------:R-:W-:Y:S02]  /*70d0*/  UIADD3 UR8, -UR14, URZ, URZ ;  /* 0x0000003f0e087290 */ /* 0x000fe4000fffe13f */
[----:B------:R-:W-:Y:S02]  /*70e0*/  ULDC.64 UR4, c[0x0][0x330] ;  /* 0x0000cc0000047ab9 */ /* 0x000fe40000000a00 */
[----:B------:R-:W-:-:S07]  /*70f0*/  UIMAD.WIDE.U32 UR10, UR8, UR4, URZ ;  /* 0x00000004080a72a5 */ /* 0x000fce000f8e003f */
[----:B------:R-:W-:Y:S02]  /*7100*/  @UP0 UMOV UR9, UR11 ;  /* 0x0000000b00090c82 */ /* 0x000fe40008000000 */
[----:B------:R-:W-:-:S04]  /*7110*/  @UP0 USHF.R.U32.HI UR8, URZ, UR5, UR9 ;  /* 0x000000053f080299 */ /* 0x000fc80008011609 */
[----:B------:R-:W-:Y:S01]  /*7120*/  ULOP3.LUT UR8, URZ, UR8, URZ, 0x33, !UPT ;  /* 0x000000083f087292 */ /* 0x000fe2000f8e333f */
[----:B------:R-:W-:Y:S05]  /*7130*/  BRA `(.L_x_379) ;  /* 0x0000005000007947 */ /* 0x000fea0003800000 */
.L_x_378:
[----:B------:R-:W-:Y:S02]  /*7140*/  UISETP.NE.AND UP0, UPT, UR6, 0x1, UPT ;  /* 0x000000010600788c */ /* 0x000fe4000bf05270 */
[----:B------:R-:W-:Y:S02]  /*7150*/  ULDC.64 UR4, c[0x0][0x330] ;  /* 0x0000cc0000047ab9 */ /* 0x000fe40000000a00 */
[----:B------:R-:W-:-:S07]  /*7160*/  UIMAD.WIDE.U32 UR10, UR8, UR4, URZ ;  /* 0x00000004080a72a5 */ /* 0x000fce000f8e003f */
[----:B------:R-:W-:Y:S02]  /*7170*/  @UP0 UMOV UR9, UR11 ;  /* 0x0000000b00090c82 */ /* 0x000fe40008000000 */
[----:B------:R-:W-:Y:S02]  /*7180*/  @UP0 USHF.R.U32.HI UR8, URZ, UR5, UR9 ;  /* 0x000000053f080299 */ /* 0x000fe40008011609 */
.L_x_379:
[----:B------:R-:W-:Y:S02]  /*7190*/  ULDC UR4, c[0x0][0x32c] ;  /* 0x0000cb0000047ab9 */ /* 0x000fe40000000800 */
[----:B------:R-:W-:-:S04]  /*71a0*/  UIMAD UR4, UR8, UR6, UR4 ;  /* 0x00000006080472a4 */ /* 0x000fc8000f8e0204 */
[----:B------:R-:W-:-:S04]  /*71b0*/  UISETP.LT.AND UP0, UPT, UR7, UR4, UPT ;  /* 0x000000040700728c */ /* 0x000fc8000bf01270 */
[----:B------:R-:W-:Y:S02]  /*71c0*/  USEL UR7, UR7, UR4, UP0 ;  /* 0x0000000407077287 */ /* 0x000fe40008000000 */
.L_x_377:
[----:B------:R-:W-:Y:S02]  /*71d0*/  UISETP.NE.AND UP0, UPT, UR24, URZ, UPT ;  /* 0x0000003f1800728c */ /* 0x000fe4000bf05270 */
[----:B------:R-:W-:Y:S02]  /*71e0*/  UIADD3 UR8, UR7, 0x5f, URZ ;  /* 0x0000005f07087890 */ /* 0x000fe4000fffe03f */
[----:B------:R-:W-:Y:S02]  /*71f0*/  ULDC.64 UR4, c[0x0][0x2c8] ;  /* 0x0000b20000047ab9 */ /* 0x000fe40000000a00 */
[----:B------:R-:W-:Y:S02]  /*7200*/  UISETP.NE.AND UP1, UPT, UR23, URZ, UPT ;  /* 0x0000003f1700728c */ /* 0x000fe4000bf25270 */
[----:B------:R-:W-:Y:S02]  /*7210*/  UIMAD.WIDE.U32 UR10, UR18, UR4, URZ ;  /* 0x00000004120a72a5 */ /* 0x000fe4000f8e003f */
[----:B------:R-:W-:-:S02]  /*7220*/  UIMAD.WIDE UR8, UR8, 0x2aaaaaab, URZ ;  /* 0x2aaaaaab080878a5 */ /* 0x000fc4000f8e023f */
[----:B------:R-:W-:Y:S01]  /*7230*/  PLOP3.LUT P0, PT, PT, PT, UP1, 0x40, 0x0 ;  /* 0x000000000000781c */ /* 0x000fe20003f0e818 */
[----:B------:R-:W-:Y:S02]  /*7240*/  UMOV UR4, UR18 ;  /* 0x0000001200047c82 */ /* 0x000fe40008000000 */
[----:B------:R-:W-:Y:S02]  /*7250*/  USHF.R.U32.HI UR8, URZ, 0x1f, UR9 ;  /* 0x0000001f3f087899 */ /* 0x000fe40008011609 */
[----:B------:R-:W-:Y:S02]  /*7260*/  @UP0 UMOV UR7, UR11 ;  /* 0x0000000b00070c82 */ /* 0x000fe40008000000 */
[----:B------:R-:W-:Y:S02]  /*7270*/  @UP0 USHF.R.U32.HI UR4, URZ, UR5, UR7 ;  /* 0x000000053f040299 */ /* 0x000fe40008011607 */
        /* <DEDUP_REMOVED lines=15> */
[----:B------:R-:W-:-:S05]  /*7370*/  UIMAD.WIDE.U32 UR8, UR7, UR4, URZ ;  /* 0x00000004070872a5 */ /* 0x000fca000f8e003f */
[----:B------:R-:W-:-:S04]  /*7380*/  @UP0 USHF.R.U32.HI UR7, URZ, UR5, UR9 ;  /* 0x000000053f070299 */ /* 0x000fc80008011609 */
[----:B------:R-:W-:Y:S01]  /*7390*/  ULOP3.LUT UR7, URZ, UR7, URZ, 0x33, !UPT ;  /* 0x000000073f077292 */ /* 0x000fe2000f8e333f */
[----:B------:R-:W-:Y:S05]  /*73a0*/  BRA `(.L_x_382) ;  /* 0x0000005000007947 */ /* 0x000fea0003800000 */
.L_x_381:
[----:B------:R-:W-:Y:S02]  /*73b0*/  ULDC UR4, c[0x0][0x32c] ;  /* 0x0000cb0000047ab9 */ /* 0x000fe40000000800 */
[----:B------:R-:W-:-:S03]  /*73c0*/  UISETP.NE.AND UP0, UPT, UR4, 0x1, UPT ;  /* 0x000000010400788c */ /* 0x000fc6000bf05270 */
[----:B------:R-:W-:Y:S02]  /*73d0*/  ULDC.64 UR4, c[0x0][0x330] ;  /* 0x0000cc0000047ab9 */ /* 0x000fe40000000a00 */
[----:B------:R-:W-:-:S06]  /*73e0*/  UIMAD.WIDE.U32 UR8, UR7, UR4, URZ ;  /* 0x00000004070872a5 */ /* 0x000fcc000f8e003f */
[----:B------:R-:W-:Y:S02]  /*73f0*/  @UP0 USHF.R.U32.HI UR7, URZ, UR5, UR9 ;  /* 0x000000053f070299 */ /* 0x000fe40008011609 */
.L_x_382:
[----:B------:R-:W-:Y:S02]  /*7400*/  ULDC UR4, c[0x0][0x32c] ;  /* 0x0000cb0000047ab9 */ /* 0x000fe40000000800 */
[----:B------:R-:W-:-:S04]  /*7410*/  UIMAD UR4, UR7, UR4, URZ ;  /* 0x00000004070472a4 */ /* 0x000fc8000f8e023f */
[----:B------:R-:W-:-:S04]  /*7420*/  UISETP.LT.AND UP0, UPT, UR6, UR4, UPT ;  /* 0x000000040600728c */ /* 0x000fc8000bf01270 */
[----:B------:R-:W-:-:S04]  /*7430*/  USEL UR6, UR6, UR4, !UP0 ;  /* 0x0000000406067287 */ /* 0x000fc8000c000000 */
.L_x_380:
[----:B------:R-:W-:Y:S01]  /*7440*/  UIMAD.WIDE UR4, UR6, 0x2aaaaaab, URZ ;  /* 0x2aaaaaab060478a5 */ /* 0x000fe2000f8e023f */
[----:B------:R-:W-:Y:S01]  /*7450*/  PLOP3.LUT P4, PT, PT, PT, PT, 0x80, 0x0 ;  /* 0x000000000000781c */ /* 0x000fe20003f8f070 */
[----:B------:R-:W-:Y:S01]  /*7460*/  CS2R R162, SRZ ;  /* 0x0000000000a27805 */ /* 0x000fe2000001ff00 */
[----:B------:R-:W-:Y:S01]  /*7470*/  CS2R R160, SRZ ;  /* 0x0000000000a07805 */ /* 0x000fe2000001ff00 */
[----:B------:R-:W-:Y:S01]  /*7480*/  USHF.R.U32.HI UR4, URZ, 0x1f, UR5 ;  /* 0x0000001f3f047899 */ /* 0x000fe20008011605 */
[----:B------:R-:W-:Y:S01]  /*7490*/  CS2R R166, SRZ ;  /* 0x0000000000a67805 */ /* 0x000fe2000001ff00 */
[----:B------:R-:W-:Y:S01]  /*74a0*/  CS2R R164, SRZ ;  /* 0x0000000000a47805 */ /* 0x000fe2000001ff00 */
[----:B-1----:R-:W-:Y:S01]  /*74b0*/  CS2R R12, SRZ ;  /* 0x00000000000c7805 */ /* 0x002fe2000001ff00 */
[----:B------:R-:W-:Y:S01]  /*74c0*/  ULEA.HI.SX32 UR4, UR5, UR4, 0x1c ;  /* 0x0000000405047291 */ /* 0x000fe2000f8fe23f */
[----:B------:R-:W-:Y:S01]  /*74d0*/  IMAD.MOV.U32 R158, RZ, RZ, RZ ;  /* 0x000000ffff9e7224 */ /* 0x000fe200078e00ff */
[----:B------:R-:W-:Y:S01]  /*74e0*/  MOV R16, RZ ;  /* 0x000000ff00107202 */ /* 0x000fe20000000f00 */
[----:B------:R-:W-:Y:S01]  /*74f0*/  IMAD.MOV.U32 R156, RZ, RZ, RZ ;  /* 0x000000ffff9c7224 */ /* 0x000fe200078e00ff */
[----:B------:R-:W-:Y:S01]  /*7500*/  UISETP.LT.AND UP0, UPT, URZ, UR4, UPT ;  /* 0x000000043f00728c */ /* 0x000fe2000bf01270 */
[----:B------:R-:W-:Y:S01]  /*7510*/  IMAD.MOV.U32 R154, RZ, RZ, RZ ;  /* 0x000000ffff9a7224 */ /* 0x000fe200078e00ff */
[----:B------:R-:W-:Y:S01]  /*7520*/  CS2R R18, SRZ ;  /* 0x0000000000127805 */ /* 0x000fe2000001ff00 */
[----:B------:R-:W-:Y:S01]  /*7530*/  MOV R152, RZ ;  /* 0x000000ff00987202 */ /* 0x000fe20000000f00 */
[----:B------:R-:W-:Y:S01]  /*7540*/  USEL UR4, URZ, UR4, !UP0 ;  /* 0x000000043f047287 */ /* 0x000fe2000c000000 */
[----:B------:R-:W-:Y:S01]  /*7550*/  CS2R R20, SRZ ;  /* 0x0000000000147805 */ /* 0x000fe2000001ff00 */
[----:B------:R-:W-:Y:S01]  /*7560*/  IMAD.MOV.U32 R146, RZ, RZ, RZ ;  /* 0x000000ffff927224 */ /* 0x000fe200078e00ff */
[----:B------:R-:W-:Y:S01]  /*7570*/  CS2R R14, SRZ ;  /* 0x00000000000e7805 */ /* 0x000fe2000001ff00 */
[----:B------:R-:W-:Y:S01]  /*7580*/  UISETP.GT.AND UP0, UPT, UR12, UR4, UPT ;  /* 0x000000040c00728c */ /* 0x000fe2000bf04270 */
[----:B------:R-:W-:Y:S01]  /*7590*/  MOV R144, RZ ;  /* 0x000000ff00907202 */ /* 0x000fe20000000f00 */
[----:B------:R-:W-:Y:S01]  /*75a0*/  IMAD.MOV.U32 R150, RZ, RZ, RZ ;  /* 0x000000ffff967224 */ /* 0x000fe200078e00ff */
[----:B------:R-:W-:Y:S01]  /*75b0*/  MOV R148, RZ ;  /* 0x000000ff00947202 */ /* 0x000fe20000000f00 */
[----:B------:R-:W-:Y:S01]  /*75c0*/  CS2R R142, SRZ ;  /* 0x00000000008e7805 */ /* 0x000fe2000001ff00 */
[----:B------:R-:W-:Y:S01]  /*75d0*/  CS2R R22, SRZ ;  /* 0x0000000000167805 */ /* 0x000fe2000001ff00 */
[----:B------:R-:W-:Y:S01]  /*75e0*/  PLOP3.LUT P0, PT, PT, PT, UP0, 0x80, 0x0 ;  /* 0x000000000000781c */ /* 0x000fe20003f0f008 */
[----:B------:R-:W-:Y:S01]  /*75f0*/  IMAD.MOV.U32 R140, RZ, RZ, RZ ;  /* 0x000000ffff8c7224 */ /* 0x000fe200078e00ff */
[----:B------:R-:W-:Y:S01]  /*7600*/  MOV R138, RZ ;  /* 0x000000ff008a7202 */ /* 0x000fe20000000f00 */
[----:B------:R-:W-:Y:S01]  /*7610*/  CS2R R24, SRZ ;  /* 0x0000000000187805 */ /* 0x000fe2000001ff00 */
[----:B------:R-:W-:Y:S01]  /*7620*/  IMAD.MOV.U32 R136, RZ, RZ, RZ ;  /* 0x000000ffff887224 */ /* 0x000fe200078e00ff */
[----:B------:R-:W-:Y:S01]  /*7630*/  CS2R R130, SRZ ;  /* 0x0000000000827805 */ /* 0x000fe2000001ff00 */
[----:B-----5:R-:W-:Y:S01]  /*7640*/  CS2R R30, SRZ ;  /* 0x00000000001e7805 */ /* 0x020fe2000001ff00 */
[----:B------:R-:W-:Y:S01]  /*7650*/  MOV R128, RZ ;  /* 0x000000ff00807202 */ /* 0x000fe20000000f00 */
[----:B------:R-:W-:Y:S01]  /*7660*/  IMAD.MOV.U32 R134, RZ, RZ, RZ ;  /* 0x000000ffff867224 */ /* 0x000fe200078e00ff */
[----:B------:R-:W-:Y:S01]  /*7670*/  MOV R132, RZ ;  /* 0x000000ff00847202 */ /* 0x000fe20000000f00 */
[----:B------:R-:W-:Y:S01]  /*7680*/  CS2R R126, SRZ ;  /* 0x00000000007e7805 */ /* 0x000fe2000001ff00 */
[----:B------:R-:W-:Y:S01]  /*7690*/  IMAD.MOV.U32 R124, RZ, RZ, RZ ;  /* 0x000000ffff7c7224 */ /* 0x000fe200078e00ff */
[----:B------:R-:W-:Y:S01]  /*76a0*/  CS2R R26, SRZ ;  /* 0x00000000001a7805 */ /* 0x000fe2000001ff00 */
        /* <DEDUP_REMOVED lines=12> */
[----:B------:R-:W-:Y:S01]  /*7770*/  CS2R R38, SRZ ;  /* 0x0000000000267805 */ /* 0x000fe2000001ff00 */
[----:B--2---:R-:W-:Y:S01]  /*7780*/  CS2R R36, SRZ ;  /* 0x0000000000247805 */ /* 0x004fe2000001ff00 */
[----:B------:R-:W-:Y:S05]  /*7790*/  @!P0 BRA `(.L_x_383) ;  /* 0x0002155000008947 */ /* 0x000fea0003800000 */
[----:B------:R-:W-:Y:S02]  /*77a0*/  ULDC.64 UR6, c[0x0][0x340] ;  /* 0x0000d00000067ab9 */ /* 0x000fe40000000a00 */
[----:B------:R-:W-:-:S02]  /*77b0*/  UISETP.NE.U32.AND UP0, UPT, URZ, UR6, UPT ;  /* 0x000000063f00728c */ /* 0x000fc4000bf05070 */
[----:B------:R-:W-:Y:S02]  /*77c0*/  UISETP.NE.AND UP1, UPT, UR24, URZ, UPT ;  /* 0x0000003f1800728c */ /* 0x000fe4000bf25270 */
[----:B------:R-:W-:Y:S02]  /*77d0*/  UISETP.NE.AND.EX UP0, UPT, URZ, UR7, UPT, UP0 ;  /* 0x000000073f00728c */ /* 0x000fe4000bf05300 */
[----:B------:R-:W-:Y:S02]  /*77e0*/  ULDC.64 UR8, c[0x0][0x348] ;  /* 0x0000d20000087ab9 */ /* 0x000fe40000000a00 */
[----:B------:R-:W-:Y:S02]  /*77f0*/  ULDC.64 UR6, c[0x0][0x340] ;  /* 0x0000d00000067ab9 */ /* 0x000fe40000000a00 */
[----:B------:R-:W-:-:S05]  /*7800*/  PLOP3.LUT P3, PT, PT, PT, UP0, 0x80, 0x0 ;  /* 0x000000000000781c */ /* 0x000fca0003f6f008 */
[----:B------:R-:W-:Y:S02]  /*7810*/  @UP0 UMOV UR5, 0x4 ;  /* 0x0000000400050882 */ /* 0x000fe40000000000 */
[----:B------:R-:W-:-:S06]  /*7820*/  @UP0 UIMAD.WIDE UR6, UR22, UR5, UR6 ;  /* 0x00000005160602a5 */ /* 0x000fcc000f8e0206 */
[----:B------:R-:W-:Y:S02]  /*7830*/  IMAD.U32 R2, RZ, RZ, UR6 ;  /* 0x00000006ff027e24 */ /* 0x000fe4000f8e00ff */
[----:B------:R-:W-:Y:S01]  /*7840*/  IMAD.U32 R3, RZ, RZ, UR7 ;  /* 0x00000007ff037e24 */ /* 0x000fe2000f8e00ff */
[----:B------:R-:W-:Y:S01]  /*7850*/  SHF.R.S32.HI R210, RZ, 0x1f, R207 ;  /* 0x0000001fffd27819 */ /* 0x000fe200000114cf */
[----:B------:R-:W-:Y:S02]  /*7860*/  USHF.R.S32.HI UR5, URZ, 0x1f, UR20 ;  /* 0x0000001f3f057899 */ /* 0x000fe40008011414 */
[----:B------:R-:W-:Y:S01]  /*7870*/  ULDC.64 UR6, c[0x0][0x178] ;  /* 0x00005e0000067ab9 */ /* 0x000fe20000000a00 */
[----:B------:R1:W5:Y:S01]  /*7880*/  @P3 LDG.E R13, [R2.64] ;  /* 0x0000001a020d3981 */ /* 0x000362000c1e1900 */
[----:B------:R-:W-:Y:S01]  /*7890*/  UIMAD UR5, UR5, UR6, URZ ;  /* 0x00000006050572a4 */ /* 0x000fe2000f8e023f */
[----:B------:R-:W-:Y:S01]  /*78a0*/  PLOP3.LUT P1, PT, PT, PT, UP1, 0x80, 0x0 ;  /* 0x000000000000781c */ /* 0x000fe20003f2f018 */
[----:B------:R-:W-:Y:S01]  /*78b0*/  UIMAD.WIDE.U32 UR10, UR20, UR6, URZ ;  /* 0x00000006140a72a5 */ /* 0x000fe2000f8e003f */
[----:B------:R-:W-:Y:S01]  /*78c0*/  PLOP3.LUT P0, PT, PT, PT, UP1, 0x80, 0x0 ;  /* 0x000000000000781c */ /* 0x000fe20003f0f018 */
[----:B------:R-:W-:Y:S01]  /*78d0*/  UIMAD UR20, UR20, UR7, UR5 ;  /* 0x00000007141472a4 */ /* 0x000fe2000f8e0205 */
[----:B------:R-:W-:Y:S01]  /*78e0*/  LEA.HI R81, R210, R207, RZ, 0x4 ;  /* 0x000000cfd2517211 */ /* 0x000fe200078f20ff */
[----:B------:R-:W-:Y:S01]  /*78f0*/  UISETP.NE.U32.AND UP0, UPT, URZ, UR8, UPT ;  /* 0x000000083f00728c */ /* 0x000fe2000bf05070 */
[----:B------:R-:W-:Y:S01]  /*7900*/  BSSY B0, `(.L_x_384) ;  /* 0x0000053000007945 */ /* 0x000fe20003800000 */
[----:B------:R-:W-:-:S02]  /*7910*/  ULDC.64 UR6, c[0x0][0x1b8] ;  /* 0x00006e0000067ab9 */ /* 0x000fc40000000a00 */
[----:B------:R-:W-:Y:S02]  /*7920*/  UIADD3 UR11, UR11, UR20, URZ ;  /* 0x000000140b0b7290 */ /* 0x000fe4000fffe03f */
[----:B------:R-:W-:Y:S02]  /*7930*/  UIMAD UR5, UR16, UR6, URZ ;  /* 0x00000006100572a4 */ /* 0x000fe4000f8e023f */
[----:B------:R-:W-:Y:S02]  /*7940*/  UISETP.NE.AND.EX UP0, UPT, URZ, UR9, UPT, UP0 ;  /* 0x000000093f00728c */ /* 0x000fe4000bf05300 */
[----:B------:R-:W-:Y:S02]  /*7950*/  USHF.R.S32.HI UR8, URZ, 0x1f, UR22 ;  /* 0x0000001f3f087899 */ /* 0x000fe40008011416 */
[----:B------:R-:W-:Y:S02]  /*7960*/  UIMAD UR5, UR17, UR7, UR5 ;  /* 0x00000007110572a4 */ /* 0x000fe4000f8e0205 */
[----:B------:R-:W-:-:S02]  /*7970*/  UIMAD.WIDE.U32 UR10, UR17, UR6, UR10 ;  /* 0x00000006110a72a5 */ /* 0x000fc4000f8e000a */
[----:B------:R-:W-:Y:S01]  /*7980*/  USEL UR8, UR8, URZ, !UP0 ;  /* 0x0000003f08087287 */ /* 0x000fe2000c000000 */
[----:B-1----:R-:W-:Y:S01]  /*7990*/  LEA.HI R2, R210, R207, RZ, 0x3 ;  /* 0x000000cfd2027211 */ /* 0x002fe200078f18ff */
[----:B------:R-:W-:Y:S02]  /*79a0*/  ULDC.64 UR6, c[0x0][0x1c0] ;  /* 0x0000700000067ab9 */ /* 0x000fe40000000a00 */
[----:B------:R-:W-:Y:S01]  /*79b0*/  USEL UR9, UR22, URZ, !UP0 ;  /* 0x0000003f16097287 */ /* 0x000fe2000c000000 */
[----:B------:R-:W-:Y:S01]  /*79c0*/  LOP3.LUT R0, R2, 0xfffffff8, RZ, 0xc0, !PT ;  /* 0xfffffff802007812 */ /* 0x000fe200078ec0ff */
[----:B------:R-:W-:Y:S01]  /*79d0*/  UIMAD UR8, UR8, UR6, URZ ;  /* 0x00000006080872a4 */ /* 0x000fe2000f8e023f */
[----:B------:R-:W-:Y:S01]  /*79e0*/  SHF.R.S32.HI R74, RZ, 0x3, R2 ;  /* 0x00000003ff4a7819 */ /* 0x000fe20000011402 */
[----:B------:R-:W-:Y:S02]  /*79f0*/  UIADD3 UR11, UR11, UR5, URZ ;  /* 0x000000050b0b7290 */ /* 0x000fe4000fffe03f */
[----:B------:R-:W-:Y:S01]  /*7a00*/  IMAD.IADD R6, R207, 0x1, -R0 ;  /* 0x00000001cf067824 */ /* 0x000fe200078e0a00 */
[----:B------:R-:W-:-:S02]  /*7a10*/  UIMAD UR7, UR9, UR7, UR8 ;  /* 0x00000007090772a4 */ /* 0x000fc4000f8e0208 */
[----:B------:R-:W-:Y:S01]  /*7a20*/  UIMAD.WIDE.U32 UR10, UR9, UR6, UR10 ;  /* 0x00000006090a72a5 */ /* 0x000fe2000f8e000a */
[C---:B------:R-:W-:Y:S02]  /*7a30*/  IMAD R227, R6.reuse, 0x10, R74 ;  /* 0x0000001006e37824 */ /* 0x040fe400078e024a */
[----:B------:R-:W-:Y:S01]  /*7a40*/  IMAD.SHL.U32 R6, R6, 0x8, RZ ;  /* 0x0000000806067824 */ /* 0x000fe200078e00ff */
[----:B------:R-:W-:Y:S02]  /*7a50*/  UIADD3 UR7, UR11, UR7, URZ ;  /* 0x000000070b077290 */ /* 0x000fe4000fffe03f */
[----:B------:R-:W-:Y:S01]  /*7a60*/  IADD3 R4, R227, UR18, RZ ;  /* 0x00000012e3047c10 */ /* 0x000fe2000fffe0ff */
[----:B------:R-:W-:Y:S01]  /*7a70*/  IMAD.U32 R3, RZ, RZ, UR11 ;  /* 0x0000000bff037e24 */ /* 0x000fe2000f8e00ff */
[----:B------:R-:W-:Y:S01]  /*7a80*/  ULDC UR11, c[0x0][0x2c4] ;  /* 0x0000b100000b7ab9 */ /* 0x000fe20000000800 */
[----:B------:R1:W-:Y:S01]  /*7a90*/  STL [R1+0x24], R227 ;  /* 0x000024e301007387 */ /* 0x0003e20000100800 */
[----:B------:R-:W-:Y:S01]  /*7aa0*/  IMAD.U32 R3, RZ, RZ, UR7 ;  /* 0x00000007ff037e24 */ /* 0x000fe2000f8e00ff */
[----:B------:R-:W-:Y:S01]  /*7ab0*/  UIMAD UR11, UR21, UR11, URZ ;  /* 0x0000000b150b72a4 */ /* 0x000fe2000f8e023f */
[----:B------:R-:W-:Y:S01]  /*7ac0*/  @P1 IMAD.HI.U32 R2, R4, c[0x0][0x2c8], RZ ;  /* 0x0000b20004021a27 */ /* 0x000fe200078e00ff */
[----:B------:R-:W-:-:S03]  /*7ad0*/  ISETP.GE.AND P4, PT, R6, c[0x0][0x198], PT ;  /* 0x0000660006007a0c */ /* 0x000fc60003f86270 */
[----:B------:R-:W-:Y:S01]  /*7ae0*/  IMAD.MOV.U32 R0, RZ, RZ, R4 ;  /* 0x000000ffff007224 */ /* 0x000fe200078e0004 */
[----:B------:R-:W-:Y:S01]  /*7af0*/  @P0 SHF.R.U32.HI R0, RZ, c[0x0][0x2cc], R2 ;  /* 0x0000b300ff000a19 */ /* 0x000fe20000011602 */
[----:B------:R-:W-:-:S03]  /*7b00*/  IMAD.U32 R2, RZ, RZ, UR10 ;  /* 0x0000000aff027e24 */ /* 0x000fc6000f8e00ff */
        /* <DEDUP_REMOVED lines=19> */
[----:B------:R1:W2:Y:S02]  /*7c40*/  SHFL.IDX PT, R6, R9, RZ, 0x181f ;  /* 0x00181fff09067589 */ /* 0x0002a400000e0000 */
[----:B------:R-:W-:Y:S02]  /*7c50*/  LEA.HI.X R8, R2, c[0x0][0x164], R3, 0x1, P0 ;  /* 0x0000590002087a11 */ /* 0x000fe400000f0c03 */
[----:B------:R-:W-:-:S02]  /*7c60*/  LEA.HI R2, R210, R207, RZ, 0x3 ;  /* 0x000000cfd2027211 */ /* 0x000fc400078f18ff */
[----:B------:R-:W-:Y:S01]  /*7c70*/  LOP3.LUT R10, R5, R4, RZ, 0x3c, !PT ;  /* 0x00000004050a7212 */ /* 0x000fe200078e3cff */
[----:B------:R1:W3:Y:S01]  /*7c80*/  SHFL.IDX PT, R7, R8, RZ, 0x181f ;  /* 0x00181fff08077589 */ /* 0x0002e200000e0000 */
[----:B------:R-:W-:Y:S02]  /*7c90*/  LOP3.LUT R2, R2, 0xfffffff8, RZ, 0xc0, !PT ;  /* 0xfffffff802027812 */ /* 0x000fe400078ec0ff */
[----:B------:R-:W-:Y:S02]  /*7ca0*/  SHF.R.S32.HI R3, RZ, 0x1f, R0 ;  /* 0x0000001fff037819 */ /* 0x000fe40000011400 */
[----:B------:R-:W-:Y:S01]  /*7cb0*/  LEA.HI R5, R210, R207, RZ, 0x6 ;  /* 0x000000cfd2057211 */ /* 0x000fe200078f30ff */
[----:B------:R-:W-:Y:S01]  /*7cc0*/  IMAD.IADD R63, R207, 0x1, -R2 ;  /* 0x00000001cf3f7824 */ /* 0x000fe200078e0a02 */
[----:B------:R-:W-:Y:S01]  /*7cd0*/  LEA.HI R80, R3, R0, RZ, 0x3 ;  /* 0x0000000003507211 */ /* 0x000fe200078f18ff */
[----:B------:R-:W-:Y:S02]  /*7ce0*/  IMAD.MOV.U32 R2, RZ, RZ, 0x10 ;  /* 0x00000010ff027424 */ /* 0x000fe400078e00ff */
[----:B------:R-:W-:Y:S01]  /*7cf0*/  IMAD.SHL.U32 R90, R63, 0x8, RZ ;  /* 0x000000083f5a7824 */ /* 0x000fe200078e00ff */
[----:B------:R-:W-:Y:S01]  /*7d00*/  LOP3.LUT R4, R80, 0xfffffff8, RZ, 0xc0, !PT ;  /* 0xfffffff850047812 */ /* 0x000fe200078ec0ff */
[----:B------:R-:W-:Y:S01]  /*7d10*/  IMAD.SHL.U32 R3, R5, 0x8, RZ ;  /* 0x0000000805037824 */ /* 0x000fe200078e00ff */
[----:B------:R-:W-:-:S02]  /*7d20*/  IADD3 R5, R74, UR18, RZ ;  /* 0x000000124a057c10 */ /* 0x000fc4000fffe0ff */
[----:B------:R1:W-:Y:S01]  /*7d30*/  STL [R1+0xc], R90 ;  /* 0x00000c5a01007387 */ /* 0x0003e20000100800 */
[----:B------:R-:W-:Y:S01]  /*7d40*/  IMAD.IADD R79, R0, 0x1, -R4 ;  /* 0x00000001004f7824 */ /* 0x000fe200078e0a04 */
[----:B------:R-:W-:Y:S01]  /*7d50*/  ISETP.GE.AND P0, PT, R5, UR11, PT ;  /* 0x0000000b05007c0c */ /* 0x000fe2000bf06270 */
[----:B------:R-:W-:Y:S01]  /*7d60*/  IMAD.MOV.U32 R4, RZ, RZ, 0x20 ;  /* 0x00000020ff047424 */ /* 0x000fe200078e00ff */
[----:B------:R-:W-:Y:S02]  /*7d70*/  LOP3.LUT R61, R10, 0xfffffe00, R3, 0xf8, !PT ;  /* 0xfffffe000a3d7812 */ /* 0x000fe400078ef803 */
[----:B------:R-:W-:Y:S02]  /*7d80*/  R2P PR, R79, 0x6 ;  /* 0x000000064f007804 */ /* 0x000fe40000000000 */
[----:B------:R-:W-:-:S03]  /*7d90*/  SHF.R.S32.HI R225, RZ, 0x1f, R90 ;  /* 0x0000001fffe17819 */ /* 0x000fc6000001145a */
[----:B------:R-:W-:Y:S02]  /*7da0*/  SEL R2, R2, 0xfffffff0, !P1 ;  /* 0xfffffff002027807 */ /* 0x000fe40004800000 */
[----:B------:R-:W-:Y:S01]  /*7db0*/  SEL R4, R4, 0xffffffe0, !P2 ;  /* 0xffffffe004047807 */ /* 0x000fe20005000000 */
[----:B------:R-:W-:Y:S01]  /*7dc0*/  @!P3 IMAD.U32 R13, RZ, RZ, UR22 ;  /* 0x00000016ff0dbe24 */ /* 0x000fe2000f8e00ff */
[----:B------:R-:W-:Y:S05]  /*7dd0*/  @P0 BRA `(.L_x_385) ;  /* 0x0000005000000947 */ /* 0x000fea0003800000 */
[----:B-123--:R-:W-:Y:S01]  /*7de0*/  LEA R6, P0, R90, R6, 0x1 ;  /* 0x000000065a067211 */ /* 0x00efe200078008ff */
[----:B------:R-:W-:-:S03]  /*7df0*/  IMAD.SHL.U32 R0, R61, 0x2, RZ ;  /* 0x000000023d007824 */ /* 0x000fc600078e00ff */
[----:B------:R-:W-:-:S05]  /*7e00*/  LEA.HI.X R7, R90, R7, R225, 0x1, P0 ;  /* 0x000000075a077211 */ /* 0x000fca00000f0ce1 */
[----:B------:R-:W-:Y:S01]  /*7e10*/  @!PT LDS RZ, [RZ] ;  /* 0x00000000fffff984 */ /* 0x000fe20000000800 */
[----:B------:R1:W-:Y:S04]  /*7e20*/  LDGSTS.E.BYPASS.LTC128B.128 [R0+0x6100], [R6.64], !P4 ;  /* 0x0610000006007fae */ /* 0x0003e8000e101d5a */
.L_x_385:
[----:B-123--:R-:W-:Y:S05]  /*7e30*/  BSYNC B0 ;  /* 0x0000000000007941 */ /* 0x00efea0003800000 */
.L_x_384:
        /* <DEDUP_REMOVED lines=11> */
.L_x_387:
[----:B------:R-:W-:Y:S05]  /*7ef0*/  BSYNC B0 ;  /* 0x0000000000007941 */ /* 0x000fea0003800000 */
.L_x_386:
        /* <DEDUP_REMOVED lines=11> */
.L_x_389:
[----:B------:R-:W-:Y:S05]  /*7fb0*/  BSYNC B0 ;  /* 0x0000000000007941 */ /* 0x000fea0003800000 */
.L_x_388:
        /* <DEDUP_REMOVED lines=11> */
.L_x_391:
[----:B------:R-:W-:Y:S05]  /*8070*/  BSYNC B0 ;  /* 0x0000000000007941 */ /* 0x000fea0003800000 */
.L_x_390:
        /* <DEDUP_REMOVED lines=11> */
.L_x_393:
[----:B------:R-:W-:Y:S05]  /*8130*/  BSYNC B0 ;  /* 0x0000000000007941 */ /* 0x000fea0003800000 */
.L_x_392:
        /* <DEDUP_REMOVED lines=11> */
.L_x_395:
[----:B------:R-:W-:Y:S05]  /*81f0*/  BSYNC B0 ;  /* 0x0000000000007941 */ /* 0x000fea0003800000 */
.L_x_394:
        /* <DEDUP_REMOVED lines=11> */
.L_x_397:
[----:B------:R-:W-:Y:S05]  /*82b0*/  BSYNC B0 ;  /* 0x0000000000007941 */ /* 0x000fea0003800000 */
.L_x_396:
[----:B-123--:R-:W1:Y:S01]  /*82c0*/  SHFL.IDX PT, R9, R9, 0x7, 0x181f ;  /* 0x00f81f0009097f89 */ /* 0x00ee6200000e0000 */
[----:B------:R-:W-:Y:S01]  /*82d0*/  IMAD.MOV.U32 R230, RZ, RZ, c[0x0][0x2b8] ;  /* 0x0000ae00ffe67624 */ /* 0x000fe200078e00ff */
[----:B------:R-:W-:Y:S01]  /*82e0*/  UMOV UR38, 0x60 ;  /* 0x0000006000267882 */ /* 0x000fe20000000000 */
[----:B------:R-:W-:Y:S01]  /*82f0*/  IADD3 R5, R5, 0x70, RZ ;  /* 0x0000007005057810 */ /* 0x000fe20007ffe0ff */
[----:B------:R1:W2:Y:S01]  /*8300*/  SHFL.IDX PT, R11, R8, 0x7, 0x181f ;  /* 0x00f81f00080b7f89 */ /* 0x0002a200000e0000 */
[----:B------:R-:W-:Y:S01]  /*8310*/  UIMAD UR10, UR12, UR38, -0x60 ;  /* 0xffffffa00c0a74a4 */ /* 0x000fe2000f8e0226 */
[----:B------:R-:W-:Y:S01]  /*8320*/  ISETP.NE.AND P2, PT, R230, 0x1, PT ;  /* 0x00000001e600780c */ /* 0x000fe20003f45270 */
[----:B-----5:R-:W-:Y:S01]  /*8330*/  IMAD.WIDE.U32 R228, R13, c[0x0][0x2b0], RZ ;  /* 0x0000ac000de47a25 */ /* 0x020fe200078e00ff */
[----:B------:R-:W-:Y:S01]  /*8340*/  ISETP.GE.AND P1, PT, R5, UR11, PT ;  /* 0x0000000b05007c0c */ /* 0x000fe2000bf26270 */
[----:B------:R-:W-:Y:S01]  /*8350*/  ULDC.64 UR6, c[0x0][0x1e8] ;  /* 0x00007a0000067ab9 */ /* 0x000fe20000000a00 */
[----:B----4-:R-:W-:Y:S01]  /*8360*/  SHF.R.S32.HI R3, RZ, 0x1f, R13 ;  /* 0x0000001fff037819 */ /* 0x010fe2000001140d */
[----:B------:R-:W-:Y:S01]  /*8370*/  IMAD.MOV.U32 R242, RZ, RZ, RZ ;  /* 0x000000fffff27224 */ /* 0x000fe200078e00ff */
[----:B------:R-:W-:Y:S01]  /*8380*/  IADD3 R0, R227, UR10, RZ ;  /* 0x0000000ae3007c10 */ /* 0x000fe2000fffe0ff */
[----:B------:R-:W-:Y:S01]  /*8390*/  UIMAD UR38, UR12, -0x60, UR38 ;  /* 0xffffffa00c2678a4 */ /* 0x000fe2000f8e0226 */
[----:B------:R-:W-:Y:S01]  /*83a0*/  ISETP.GE.AND P6, PT, R90, c[0x0][0x1d4], PT ;  /* 0x000075005a007a0c */ /* 0x000fe20003fc6270 */
[----:B------:R-:W-:Y:S01]  /*83b0*/  IMAD R3, R3, c[0x0][0x2b0], RZ ;  /* 0x0000ac0003037a24 */ /* 0x000fe200078e02ff */
[C---:B------:R-:W-:Y:S01]  /*83c0*/  IADD3 R10, R0.reuse, UR19, RZ ;  /* 0x00000013000a7c10 */ /* 0x040fe2000fffe0ff */
[----:B------:R-:W-:Y:S01]  /*83d0*/  STL.64 [R1+0x30], R228 ;  /* 0x000030e401007387 */ /* 0x000fe20000100a00 */
[----:B------:R-:W-:Y:S01]  /*83e0*/  ISETP.GE.AND P0, PT, R0, UR15, PT ;  /* 0x0000000f00007c0c */ /* 0x000fe2000bf06270 */
[----:B------:R-:W-:-:S02]  /*83f0*/  IMAD R3, R13, c[0x0][0x2b4], R3 ;  /* 0x0000ad000d037a24 */ /* 0x000fc400078e0203 */
[----:B------:R-:W-:Y:S01]  /*8400*/  @P2 IMAD.HI.U32 R5, R10, c[0x0][0x2bc], RZ ;  /* 0x0000af000a052a27 */ /* 0x000fe200078e00ff */
[----:B------:R-:W-:-:S03]  /*8410*/  ISETP.GT.OR P0, PT, R227, 0x5f, P0 ;  /* 0x0000005fe300780c */ /* 0x000fc60000704670 */
[----:B------:R-:W-:Y:S01]  /*8420*/  IMAD.MOV.U32 R0, RZ, RZ, R10 ;  /* 0x000000ffff007224 */ /* 0x000fe200078e000a */
[----:B------:R-:W-:Y:S01]  /*8430*/  @P2 SHF.R.U32.HI R0, RZ, c[0x0][0x2c0], R5 ;  /* 0x0000b000ff002a19 */ /* 0x000fe20000011605 */
[----:B------:R-:W-:Y:S01]  /*8440*/  @!P1 IMAD.SHL.U32 R5, R61, 0x2, RZ ;  /* 0x000000023d059824 */ /* 0x000fe200078e00ff */
[----:B-1----:R-:W-:Y:S01]  /*8450*/  @!P1 LEA R8, P3, R90, R9, 0x1 ;  /* 0x000000095a089211 */ /* 0x002fe200078608ff */
[----:B------:R-:W-:-:S03]  /*8460*/  IMAD.IADD R226, R229, 0x1, R3 ;  /* 0x00000001e5e27824 */ /* 0x000fc600078e0203 */
[----:B--2---:R-:W-:Y:S01]  /*8470*/  @!P1 LEA.HI.X R9, R90, R11, R225, 0x1, P3 ;  /* 0x0000000b5a099211 */ /* 0x004fe200018f0ce1 */
[----:B------:R-:W-:Y:S01]  /*8480*/  UIMAD UR5, UR16, UR6, URZ ;  /* 0x00000006100572a4 */ /* 0x000fe2000f8e023f */
[----:B------:R-:W-:Y:S01]  /*8490*/  STL [R1+0x2c], R226 ;  /* 0x00002ce201007387 */ /* 0x000fe20000100800 */
[----:B------:R-:W-:-:S03]  /*84a0*/  @!P0 IADD3 R3, P2, R0, R228, RZ ;  /* 0x000000e400038210 */ /* 0x000fc60007f5e0ff */
[----:B------:R-:W-:Y:S01]  /*84b0*/  @!PT LDS RZ, [RZ] ;  /* 0x00000000fffff984 */ /* 0x000fe20000000800 */
[----:B------:R1:W-:Y:S01]  /*84c0*/  @!P1 LDGSTS.E.BYPASS.LTC128B.128 [R5+0x9900], [R8.64], !P4 ;  /* 0x0990000008059fae */ /* 0x0003e2000e101d5a */
[----:B------:R-:W-:Y:S02]  /*84d0*/  @!P0 LEA.HI.X.SX32 R7, R0, R226, 0x1, P2 ;  /* 0x000000e200078211 */ /* 0x000fe400010f0eff */
[C---:B------:R-:W-:Y:S01]  /*84e0*/  @!P0 LEA R6, P2, R3.reuse, c[0x0][0x2a0], 0x2 ;  /* 0x0000a80003068a11 */ /* 0x040fe200078410ff */
[----:B------:R-:W0:Y:S03]  /*84f0*/  LDGDEPBAR ;  /* 0x00000000000079af */ /* 0x000e260000000000 */
[----:B------:R-:W-:Y:S01]  /*8500*/  @!P0 LEA.HI.X R7, R3, c[0x0][0x2a4], R7, 0x2, P2 ;  /* 0x0000a90003078a11 */ /* 0x000fe200010f1407 */
[----:B------:R-:W-:Y:S06]  /*8510*/  BAR.SYNC.DEFER_BLOCKING 0x0 ;  /* 0x0000000000007b1d */ /* 0x000fec0000010000 */
[----:B------:R2:W3:Y:S01]  /*8520*/  @!P0 LDG.E R242, [R6.64] ;  /* 0x0000001a06f28981 */ /* 0x0004e2000c1e1900 */
[----:B------:R-:W-:Y:S01]  /*8530*/  IMAD.MOV R0, RZ, RZ, -R0 ;  /* 0x000000ffff007224 */ /* 0x000fe200078e0a00 */
[----:B------:R-:W-:Y:S01]  /*8540*/  UIMAD.WIDE.U32 UR8, UR17, UR6, URZ ;  /* 0x00000006110872a5 */ /* 0x000fe2000f8e003f */
[----:B------:R-:W-:Y:S01]  /*8550*/  LEA.HI R206, R210, R207, RZ, 0x5 ;  /* 0x000000cfd2ce7211 */ /* 0x000fe200078f28ff */
[----:B------:R-:W-:Y:S01]  /*8560*/  UIMAD UR5, UR17, UR7, UR5 ;  /* 0x00000007110572a4 */ /* 0x000fe2000f8e0205 */
[----:B------:R-:W-:Y:S01]  /*8570*/  IMAD R91, R0, c[0x0][0x2b8], R10 ;  /* 0x0000ae00005b7a24 */ /* 0x000fe200078e020a */
[----:B------:R-:W-:Y:S01]  /*8580*/  UIADD3 UR14, UR15, UR38, URZ ;  /* 0x000000260f0e7290 */ /* 0x000fe2000fffe03f */
[----:B------:R-:W-:Y:S01]  /*8590*/  SHF.R.S32.HI R209, RZ, 0x5, R206 ;  /* 0x00000005ffd17819 */ /* 0x000fe200000114ce */
[----:B------:R-:W-:-:S02]  /*85a0*/  UIADD3 UR5, UR9, UR5, URZ ;  /* 0x0000000509057290 */ /* 0x000fc4000fffe03f */
[----:B------:R-:W-:Y:S01]  /*85b0*/  SHF.R.S32.HI R88, RZ, 0x1f, R91 ;  /* 0x0000001fff587819 */ /* 0x000fe2000001145b */
[----:B------:R-:W-:Y:S01]  /*85c0*/  STL [R1], R91 ;  /* 0x0000005b01007387 */ /* 0x000fe20000100800 */
[----:B------:R-:W-:Y:S01]  /*85d0*/  IADD3 R62, -R74, UR14, RZ ;  /* 0x0000000e4a3e7c10 */ /* 0x000fe2000fffe1ff */
[----:B------:R-:W-:Y:S02]  /*85e0*/  ULDC.64 UR6, c[0x0][0x210] ;  /* 0x0000840000067ab9 */ /* 0x000fe40000000a00 */
[----:B------:R-:W-:Y:S01]  /*85f0*/  IMAD R0, R88, c[0x0][0x1e0], RZ ;  /* 0x0000780058007a24 */ /* 0x000fe200078e02ff */
[C---:B------:R-:W-:Y:S01]  /*8600*/  ISETP.GE.AND P1, PT, R62.reuse, 0x1, PT ;  /* 0x000000013e00780c */ /* 0x040fe20003f26270 */
[----:B------:R-:W-:Y:S01]  /*8610*/  UIMAD UR16, UR16, UR6, URZ ;  /* 0x00000006101072a4 */ /* 0x000fe2000f8e023f */
[----:B------:R-:W-:Y:S01]  /*8620*/  ISETP.GE.AND P3, PT, R62, 0x21, PT ;  /* 0x000000213e00780c */ /* 0x000fe20003f66270 */
[----:B------:R-:W-:Y:S01]  /*8630*/  IMAD R0, R91, c[0x0][0x1e4], R0 ;  /* 0x000079005b007a24 */ /* 0x000fe200078e0200 */
[----:B------:R-:W-:-:S02]  /*8640*/  UIMAD.WIDE.U32 UR44, UR17, UR6, URZ ;  /* 0x00000006112c72a5 */ /* 0x000fc4000f8e003f */
[----:B------:R-:W-:Y:S02]  /*8650*/  UIMAD UR6, UR17, UR7, UR16 ;  /* 0x00000007110672a4 */ /* 0x000fe4000f8e0210 */
[----:B------:R-:W-:Y:S01]  /*8660*/  UIADD3 UR16, UR12, -0x1, URZ ;  /* 0xffffffff0c107890 */ /* 0x000fe2000fffe03f */
[----:B--2---:R-:W-:Y:S01]  /*8670*/  IMAD.WIDE.U32 R6, R91, c[0x0][0x1e0], RZ ;  /* 0x000078005b067a25 */ /* 0x004fe200078e00ff */
[----:B------:R-:W-:-:S03]  /*8680*/  UIADD3 UR6, UR45, UR6, URZ ;  /* 0x000000062d067290 */ /* 0x000fc6000fffe03f */
[----:B------:R-:W-:Y:S02]  /*8690*/  IMAD.IADD R7, R7, 0x1, R0 ;  /* 0x0000000107077824 */ /* 0x000fe400078e0200 */
[----:B------:R-:W-:Y:S01]  /*86a0*/  @P1 IMAD.SHL.U32 R10, R61, 0x2, RZ ;  /* 0x000000023d0a1824 */ /* 0x000fe200078e00ff */
[----:B---3--:R-:W-:Y:S01]  /*86b0*/  SHF.R.S32.HI R89, RZ, 0x1f, R242 ;  /* 0x0000001fff597819 */ /* 0x008fe200000114f2 */
[----:B------:R-:W-:-:S04]  /*86c0*/  IMAD.WIDE.U32 R6, R242, c[0x0][0x1f0], R6 ;  /* 0x00007c00f2067a25 */ /* 0x000fc800078e0006 */
[----:B------:R-:W-:Y:S01]  /*86d0*/  IMAD R3, R89, c[0x0][0x1f0], RZ ;  /* 0x00007c0059037a24 */ /* 0x000fe200078e02ff */
[----:B------:R-:W-:-:S03]  /*86e0*/  IADD3 R0, P0, R6, UR8, RZ ;  /* 0x0000000806007c10 */ /* 0x000fc6000ff1e0ff */
[----:B------:R-:W-:-:S05]  /*86f0*/  IMAD R3, R242, c[0x0][0x1f4], R3 ;  /* 0x00007d00f2037a24 */ /* 0x000fca00078e0203 */
[----:B------:R-:W-:Y:S02]  /*8700*/  IADD3.X R6, R7, UR5, R3, P0, !PT ;  /* 0x0000000507067c10 */ /* 0x000fe400087fe403 */
[----:B------:R-:W-:-:S04]  /*8710*/  LEA R3, P0, R0, c[0x0][0x1c8], 0x1 ;  /* 0x0000720000037a11 */ /* 0x000fc800078008ff */
[----:B------:R-:W-:Y:S01]  /*8720*/  LEA.HI.X R0, R0, c[0x0][0x1cc], R6, 0x1, P0 ;  /* 0x0000730000007a11 */ /* 0x000fe200000f0c06 */
[----:B-1----:R-:W1:Y:S01]  /*8730*/  SHFL.IDX PT, R8, R3, RZ, 0x181f ;  /* 0x00181fff03087589 */ /* 0x002e6200000e0000 */
[----:B------:R-:W-:-:S03]  /*8740*/  ISETP.GE.AND P0, PT, R62, 0x11, PT ;  /* 0x000000113e00780c */ /* 0x000fc60003f06270 */
[----:B------:R-:W2:Y:S04]  /*8750*/  SHFL.IDX PT, R6, R3, 0x1, 0x181f ;  /* 0x00381f0003067f89 */ /* 0x000ea800000e0000 */
[----:B------:R-:W3:Y:S04]  /*8760*/  SHFL.IDX PT, R9, R0, RZ, 0x181f ;  /* 0x00181fff00097589 */ /* 0x000ee800000e0000 */
[----:B------:R-:W4:Y:S02]  /*8770*/  SHFL.IDX PT, R7, R0, 0x1, 0x181f ;  /* 0x00381f0000077f89 */ /* 0x000f2400000e0000 */
[----:B------:R-:W-:-:S02]  /*8780*/  @P0 IMAD.SHL.U32 R5, R61, 0x2, RZ ;  /* 0x000000023d050824 */ /* 0x000fc400078e00ff */
[----:B------:R-:W-:Y:S04]  /*8790*/  SHFL.IDX PT, R11, R3, 0x2, 0x181f ;  /* 0x00581f00030b7f89 */ /* 0x000fe800000e0000 */
[----:B------:R-:W-:Y:S04]  /*87a0*/  SHFL.IDX PT, R13, R0, 0x2, 0x181f ;  /* 0x00581f00000d7f89 */ /* 0x000fe800000e0000 */
[----:B------:R-:W4:Y:S01]  /*87b0*/  SHFL.IDX PT, R14, R3, 0x3, 0x181f ;  /* 0x00781f00030e7f89 */ /* 0x000f2200000e0000 */
[----:B-1----:R-:W-:-:S03]  /*87c0*/  @P1 LEA R8, P4, R90, R8, 0x1 ;  /* 0x000000085a081211 */ /* 0x002fc600078808ff */
[----:B------:R-:W-:Y:S01]  /*87d0*/  SHFL.IDX PT, R15, R3, 0x4, 0x181f ;  /* 0x00981f00030f7f89 */ /* 0x000fe200000e0000 */
[----:B--2---:R-:W-:-:S03]  /*87e0*/  @P0 LEA R6, P2, R90, R6, 0x1 ;  /* 0x000000065a060211 */ /* 0x004fc600078408ff */
[----:B------:R-:W-:Y:S01]  /*87f0*/  SHFL.IDX PT, R3, R3, 0x5, 0x181f ;  /* 0x00b81f0003037f89 */ /* 0x000fe200000e0000 */
[----:B---3--:R-:W-:-:S03]  /*8800*/  @P1 LEA.HI.X R9, R90, R9, R225, 0x1, P4 ;  /* 0x000000095a091211 */ /* 0x008fc600020f0ce1 */
[----:B------:R-:W1:Y:S01]  /*8810*/  SHFL.IDX PT, R17, R0, 0x3, 0x181f ;  /* 0x00781f0000117f89 */ /* 0x000e6200000e0000 */
[----:B----4-:R-:W-:Y:S02]  /*8820*/  @P0 LEA.HI.X R7, R90, R7, R225, 0x1, P2 ;  /* 0x000000075a070211 */ /* 0x010fe400010f0ce1 */
[C---:B------:R-:W-:Y:S01]  /*8830*/  ISETP.GE.AND P2, PT, R62.reuse, 0x31, PT ;  /* 0x000000313e00780c */ /* 0x040fe20003f46270 */
[----:B------:R-:W2:Y:S04]  /*8840*/  SHFL.IDX PT, R18, R0, 0x4, 0x181f ;  /* 0x00981f0000127f89 */ /* 0x000ea800000e0000 */
[----:B------:R3:W4:Y:S04]  /*8850*/  SHFL.IDX PT, R16, R0, 0x5, 0x181f ;  /* 0x00b81f0000107f89 */ /* 0x00072800000e0000 */
[----:B------:R1:W-:Y:S01]  /*8860*/  @P1 LDGSTS.E.BYPASS.LTC128B.128 [R10+0x3100], [R8.64], !P6 ;  /* 0x03100000080a1fae */ /* 0x0003e2000f101d5a */
[----:B------:R-:W-:-:S03]  /*8870*/  ISETP.GE.AND P1, PT, R62, 0x41, PT ;  /* 0x000000413e00780c */ /* 0x000fc60003f26270 */
[----:B------:R2:W-:Y:S01]  /*8880*/  @P0 LDGSTS.E.BYPASS.LTC128B.128 [R5+0x3900], [R6.64], !P6 ;  /* 0x0390000006050fae */ /* 0x0005e2000f101d5a */
[----:B------:R-:W-:Y:S01]  /*8890*/  ISETP.GE.AND P0, PT, R62, 0x51, PT ;  /* 0x000000513e00780c */ /* 0x000fe20003f06270 */
[C---:B---3--:R-:W-:Y:S01]  /*88a0*/  @P3 IMAD.SHL.U32 R0, R61.reuse, 0x2, RZ ;  /* 0x000000023d003824 */ /* 0x048fe200078e00ff */
[C---:B-1----:R-:W-:Y:S02]  /*88b0*/  @P2 LEA R10, P5, R90.reuse, R14, 0x1 ;  /* 0x0000000e5a0a2211 */ /* 0x042fe400078a08ff */
[C---:B--2---:R-:W-:Y:S01]  /*88c0*/  @P3 LEA R6, P4, R90.reuse, R11, 0x1 ;  /* 0x0000000b5a063211 */ /* 0x044fe200078808ff */
[----:B------:R-:W-:Y:S01]  /*88d0*/  @P2 IMAD.SHL.U32 R5, R61, 0x2, RZ ;  /* 0x000000023d052824 */ /* 0x000fe200078e00ff */
[C-C-:B------:R-:W-:Y:S02]  /*88e0*/  @P2 LEA.HI.X R11, R90.reuse, R17, R225.reuse, 0x1, P5 ;  /* 0x000000115a0b2211 */ /* 0x140fe400028f0ce1 */
[C---:B------:R-:W-:Y:S02]  /*88f0*/  @P3 LEA.HI.X R7, R90.reuse, R13, R225, 0x1, P4 ;  /* 0x0000000d5a073211 */ /* 0x040fe400020f0ce1 */
[----:B------:R-:W-:-:S02]  /*8900*/  @P1 LEA R8, P4, R90, R15, 0x1 ;  /* 0x0000000f5a081211 */ /* 0x000fc400078808ff */
[----:B------:R-:W-:Y:S01]  /*8910*/  ISETP.GT.AND P5, PT, R227, 0x5f, PT ;  /* 0x0000005fe300780c */ /* 0x000fe20003fa4270 */
[----:B------:R1:W-:Y:S01]  /*8920*/  @P3 LDGSTS.E.BYPASS.LTC128B.128 [R0+0x4100], [R6.64], !P6 ;  /* 0x0410000006003fae */ /* 0x0003e2000f101d5a */
[----:B------:R-:W-:-:S03]  /*8930*/  @P1 LEA.HI.X R9, R90, R18, R225, 0x1, P4 ;  /* 0x000000125a091211 */ /* 0x000fc600020f0ce1 */
[----:B------:R2:W-:Y:S01]  /*8940*/  @P2 LDGSTS.E.BYPASS.LTC128B.128 [R5+0x4900], [R10.64], !P6 ;  /* 0x049000000a052fae */ /* 0x0005e2000f101d5a */
[C---:B-1----:R-:W-:Y:S01]  /*8950*/  @P0 LEA R6, P3, R90.reuse, R3, 0x1 ;  /* 0x000000035a060211 */ /* 0x042fe200078608ff */
[C---:B------:R-:W-:Y:S02]  /*8960*/  @P1 IMAD.SHL.U32 R3, R61.reuse, 0x2, RZ ;  /* 0x000000023d031824 */ /* 0x040fe400078e00ff */
[----:B------:R-:W-:Y:S01]  /*8970*/  @P0 IMAD.SHL.U32 R0, R61, 0x2, RZ ;  /* 0x000000023d000824 */ /* 0x000fe200078e00ff */
[----:B----4-:R-:W-:Y:S02]  /*8980*/  @P0 LEA.HI.X R7, R90, R16, R225, 0x1, P3 ;  /* 0x000000105a070211 */ /* 0x010fe400018f0ce1 */
[----:B------:R2:W-:Y:S04]  /*8990*/  @P1 LDGSTS.E.BYPASS.LTC128B.128 [R3+0x5100], [R8.64], !P6 ;  /* 0x0510000008031fae */ /* 0x0005e8000f101d5a */
[----:B------:R2:W-:Y:S01]  /*89a0*/  @P0 LDGSTS.E.BYPASS.LTC128B.128 [R0+0x5900], [R6.64], !P6 ;  /* 0x0590000006000fae */ /* 0x0005e2000f101d5a */
[----:B------:R-:W-:-:S03]  /*89b0*/  ISETP.LT.AND P0, PT, RZ, c[0x0][0x27c], PT ;  /* 0x00009f00ff007a0c */ /* 0x000fc60003f01270 */
[----:B------:R-:W0:Y:S10]  /*89c0*/  LDGDEPBAR ;  /* 0x00000000000079af */ /* 0x000e340000000000 */
[----:B------:R-:W-:Y:S05]  /*89d0*/  @P0 BRA `(.L_x_398) ;  /* 0x0000002000000947 */ /* 0x000fea0003800000 */
[----:B------:R-:W-:-:S04]  /*89e0*/  DEPBAR.LE SB0, 0x1 ;  /* 0x000080400000791a */ /* 0x000fc80000000000 */
[----:B------:R-:W-:Y:S05]  /*89f0*/  BRA `(.L_x_399) ;  /* 0x00004e0000007947 */ /* 0x000fea0003800000 */
.L_x_398:
[----:B------:R-:W-:Y:S01]  /*8a00*/  ULDC.U8 UR7, c[0x0][0x298] ;  /* 0x0000a60000077ab9 */ /* 0x000fe20000000000 */
[----:B--2---:R-:W-:Y:S01]  /*8a10*/  SHF.R.S32.HI R0, RZ, 0x1f, R133 ;  /* 0x0000001fff007819 */ /* 0x004fe20000011485 */
[C---:B------:R-:W-:Y:S01]  /*8a20*/  IMAD.WIDE.U32 R12, R133.reuse, c[0x0][0x280], RZ ;  /* 0x0000a000850c7a25 */ /* 0x040fe200078e00ff */
[----:B------:R-:W-:Y:S01]  /*8a30*/  ISETP.NE.AND P0, PT, RZ, UR7, PT ;  /* 0x00000007ff007c0c */ /* 0x000fe2000bf05270 */
[----:B------:R-:W-:Y:S01]  /*8a40*/  BSSY B2, `(.L_x_399) ;  /* 0x00004db000027945 */ /* 0x000fe20003800000 */
[-C--:B------:R-:W-:Y:S01]  /*8a50*/  LEA.HI R6, R210, R207.reuse, RZ, 0x2 ;  /* 0x000000cfd2067211 */ /* 0x080fe200078f10ff */
[C---:B------:R-:W-:Y:S02]  /*8a60*/  IMAD R3, R0.reuse, c[0x0][0x280], RZ ;  /* 0x0000a00000037a24 */ /* 0x040fe400078e02ff */
[----:B------:R-:W-:Y:S01]  /*8a70*/  IMAD R0, R0, c[0x0][0x290], RZ ;  /* 0x0000a40000007a24 */ /* 0x000fe200078e02ff */
[----:B------:R-:W-:Y:S01]  /*8a80*/  LOP3.LUT R5, R6, 0xfffffffc, RZ, 0xc0, !PT ;  /* 0xfffffffc06057812 */ /* 0x000fe200078ec0ff */
[C---:B------:R-:W-:Y:S01]  /*8a90*/  IMAD R3, R133.reuse, c[0x0][0x284], R3 ;  /* 0x0000a10085037a24 */ /* 0x040fe200078e0203 */
[----:B------:R-:W-:Y:S01]  /*8aa0*/  SHF.R.S32.HI R60, RZ, 0x2, R6 ;  /* 0x00000002ff3c7819 */ /* 0x000fe20000011406 */
[----:B------:R-:W-:Y:S01]  /*8ab0*/  IMAD R0, R133, c[0x0][0x294], R0 ;  /* 0x0000a50085007a24 */ /* 0x000fe200078e0200 */
[----:B------:R-:W-:Y:S01]  /*8ac0*/  IADD3 R14, -R5, R207, RZ ;  /* 0x000000cf050e7210 */ /* 0x000fe20007ffe1ff */
[----:B------:R-:W-:Y:S01]  /*8ad0*/  IMAD.WIDE.U32 R10, R133, c[0x0][0x290], RZ ;  /* 0x0000a400850a7a25 */ /* 0x000fe200078e00ff */
[----:B------:R-:W-:-:S02]  /*8ae0*/  IADD3 R24, R60, UR18, RZ ;  /* 0x000000123c187c10 */ /* 0x000fc4000fffe0ff */
[----:B------:R-:W-:Y:S01]  /*8af0*/  IADD3 R9, R3, R13, RZ ;  /* 0x0000000d03097210 */ /* 0x000fe20007ffe0ff */
[----:B------:R-:W-:Y:S01]  /*8b00*/  IMAD.IADD R7, R0, 0x1, R11 ;  /* 0x0000000100077824 */ /* 0x000fe200078e020b */
[C---:B------:R-:W-:Y:S01]  /*8b10*/  SHF.L.U32 R30, R14.reuse, 0x3, RZ ;  /* 0x000000030e1e7819 */ /* 0x040fe200000006ff */
[----:B------:R-:W-:Y:S01]  /*8b20*/  IMAD R0, R14, 0x20, R24 ;  /* 0x000000200e007824 */ /* 0x000fe200078e0218 */
[----:B------:R-:W-:Y:S05]  /*8b30*/  @!P0 BRA `(.L_x_400) ;  /* 0x0000274000008947 */ /* 0x000fea0003800000 */
[----:B------:R-:W-:Y:S01]  /*8b40*/  UISETP.NE.AND UP0, UPT, UR24, URZ, UPT ;  /* 0x0000003f1800728c */ /* 0x000fe2000bf05270 */
[----:B------:R-:W-:Y:S01]  /*8b50*/  MOV R6, R10 ;  /* 0x0000000a00067202 */ /* 0x000fe20000000f00 */
[----:B------:R-:W-:Y:S01]  /*8b60*/  IMAD.MOV.U32 R8, RZ, RZ, R12 ;  /* 0x000000ffff087224 */ /* 0x000fe200078e000c */
[----:B------:R-:W-:Y:S01]  /*8b70*/  BSSY B0, `(.L_x_401) ;  /* 0x0000030000007945 */ /* 0x000fe20003800000 */
[----:B------:R-:W-:Y:S01]  /*8b80*/  IMAD.SHL.U32 R17, R14, 0x4, RZ ;  /* 0x000000040e117824 */ /* 0x000fe200078e00ff */
[----:B------:R-:W-:Y:S01]  /*8b90*/  CS2R R36, SRZ ;  /* 0x0000000000247805 */ /* 0x000fe2000001ff00 */
[----:B------:R-:W-:Y:S01]  /*8ba0*/  PLOP3.LUT P1, PT, PT, PT, UP0, 0x80, 0x0 ;  /* 0x000000000000781c */ /* 0x000fe20003f2f008 */
[----:B------:R-:W-:Y:S01]  /*8bb0*/  CS2R R22, SRZ ;  /* 0x0000000000167805 */ /* 0x000fe2000001ff00 */
[----:B------:R-:W-:Y:S01]  /*8bc0*/  PLOP3.LUT P0, PT, PT, PT, UP0, 0x80, 0x0 ;  /* 0x000000000000781c */ /* 0x000fe20003f0f008 */
[----:B------:R-:W-:Y:S01]  /*8bd0*/  CS2R R14, SRZ ;  /* 0x00000000000e7805 */ /* 0x000fe2000001ff00 */
[----:B------:R-:W-:Y:S01]  /*8be0*/  CS2R R26, SRZ ;  /* 0x00000000001a7805 */ /* 0x000fe2000001ff00 */
[----:B------:R-:W-:-:S08]  /*8bf0*/  CS2R R18, SRZ ;  /* 0x0000000000127805 */ /* 0x000fd0000001ff00 */
[----:B------:R-:W-:-:S05]  /*8c00*/  @P1 IMAD.HI.U32 R3, R0, c[0x0][0x2c8], RZ ;  /* 0x0000b20000031a27 */ /* 0x000fca00078e00ff */
[----:B------:R-:W-:-:S04]  /*8c10*/  @P0 SHF.R.U32.HI R0, RZ, c[0x0][0x2cc], R3 ;  /* 0x0000b300ff000a19 */ /* 0x000fc80000011603 */
[----:B------:R-:W-:Y:S01]  /*8c20*/  SHF.R.S32.HI R3, RZ, 0x1f, R0 ;  /* 0x0000001fff037819 */ /* 0x000fe20000011400 */
[----:B------:R-:W-:-:S04]  /*8c30*/  IMAD.WIDE.U32 R8, R0, c[0x0][0x280], R8 ;  /* 0x0000a00000087a25 */ /* 0x000fc800078e0008 */
[C---:B------:R-:W-:Y:S01]  /*8c40*/  IMAD R10, R3.reuse, c[0x0][0x280], RZ ;  /* 0x0000a000030a7a24 */ /* 0x040fe200078e02ff */
[----:B------:R-:W-:Y:S01]  /*8c50*/  LEA R21, P1, R8, c[0x0][0x270], 0x1 ;  /* 0x00009c0008157a11 */ /* 0x000fe200078208ff */
[----:B------:R-:W-:Y:S02]  /*8c60*/  IMAD R5, R3, c[0x0][0x290], RZ ;  /* 0x0000a40003057a24 */ /* 0x000fe400078e02ff */
[----:B------:R-:W-:-:S04]  /*8c70*/  IMAD.WIDE.U32 R6, R0, c[0x0][0x290], R6 ;  /* 0x0000a40000067a25 */ /* 0x000fc800078e0006 */
[----:B------:R-:W-:Y:S01]  /*8c80*/  IMAD R3, R0, c[0x0][0x284], R10 ;  /* 0x0000a10000037a24 */ /* 0x000fe200078e020a */
[----:B------:R-:W-:Y:S01]  /*8c90*/  LEA R25, P0, R6, c[0x0][0x288], 0x1 ;  /* 0x0000a20006197a11 */ /* 0x000fe200078008ff */
[----:B------:R-:W-:Y:S02]  /*8ca0*/  IMAD R0, R0, c[0x0][0x294], R5 ;  /* 0x0000a50000007a24 */ /* 0x000fe400078e0205 */
[----:B------:R-:W-:-:S03]  /*8cb0*/  IMAD.IADD R3, R9, 0x1, R3 ;  /* 0x0000000109037824 */ /* 0x000fc600078e0203 */
[----:B------:R-:W-:Y:S02]  /*8cc0*/  IADD3 R0, R7, R0, RZ ;  /* 0x0000000007007210 */ /* 0x000fe40007ffe0ff */
[----:B------:R-:W-:Y:S02]  /*8cd0*/  LEA.HI.X R20, R8, c[0x0][0x274], R3, 0x1, P1 ;  /* 0x00009d0008147a11 */ /* 0x000fe400008f0c03 */
[----:B------:R-:W-:Y:S01]  /*8ce0*/  LEA.HI.X R16, R6, c[0x0][0x28c], R0, 0x1, P0 ;  /* 0x0000a30006107a11 */ /* 0x000fe200000f0c00 */
[----:B------:R1:W2:Y:S01]  /*8cf0*/  SHFL.IDX PT, R8, R21, RZ, 0x1c1f ;  /* 0x001c1fff15087589 */ /* 0x0002a200000e0000 */
[----:B------:R-:W-:-:S03]  /*8d00*/  ISETP.GE.AND P0, PT, R24, UR11, PT ;  /* 0x0000000b18007c0c */ /* 0x000fc6000bf06270 */
[----:B------:R1:W3:Y:S04]  /*8d10*/  SHFL.IDX PT, R6, R25, RZ, 0x1c1f ;  /* 0x001c1fff19067589 */ /* 0x0002e800000e0000 */
[----:B------:R1:W4:Y:S04]  /*8d20*/  SHFL.IDX PT, R9, R20, RZ, 0x1c1f ;  /* 0x001c1fff14097589 */ /* 0x00032800000e0000 */
[----:B------:R1:W1:Y:S02]  /*8d30*/  SHFL.IDX PT, R7, R16, RZ, 0x1c1f ;  /* 0x001c1fff10077589 */ /* 0x00026400000e0000 */
[----:B------:R-:W-:Y:S05]  /*8d40*/  @P0 BRA `(.L_x_402) ;  /* 0x0000012000000947 */ /* 0x000fea0003800000 */
[C---:B------:R-:W-:Y:S01]  /*8d50*/  IADD3 R3, R17.reuse, 0x10, RZ ;  /* 0x0000001011037810 */ /* 0x040fe20007ffe0ff */
[----:B------:R-:W-:Y:S01]  /*8d60*/  CS2R R14, SRZ ;  /* 0x00000000000e7805 */ /* 0x000fe2000001ff00 */
[----:B------:R-:W-:Y:S01]  /*8d70*/  ISETP.GE.AND P1, PT, R17, c[0x0][0x27c], PT ;  /* 0x00009f0011007a0c */ /* 0x000fe20003f26270 */
[----:B------:R-:W-:Y:S01]  /*8d80*/  CS2R R18, SRZ ;  /* 0x0000000000127805 */ /* 0x000fe2000001ff00 */
[----:B------:R-:W-:Y:S01]  /*8d90*/  ISETP.GE.AND P0, PT, R3, c[0x0][0x27c], PT ;  /* 0x00009f0003007a0c */ /* 0x000fe20003f06270 */
[----:B------:R-:W-:Y:S01]  /*8da0*/  CS2R R22, SRZ ;  /* 0x0000000000167805 */ /* 0x000fe2000001ff00 */
[----:B------:R-:W-:-:S09]  /*8db0*/  CS2R R26, SRZ ;  /* 0x00000000001a7805 */ /* 0x000fd2000001ff00 */
[----:B--2-4-:R-:W-:Y:S02]  /*8dc0*/  @!P1 IMAD.WIDE R12, R17, 0x2, R8 ;  /* 0x00000002110c9825 */ /* 0x014fe400078e0208 */
[----:B------:R-:W-:-:S03]  /*8dd0*/  @!P0 SHF.R.S32.HI R0, RZ, 0x1f, R3 ;  /* 0x0000001fff008819 */ /* 0x000fc60000011403 */
[----:B------:R2:W5:Y:S01]  /*8de0*/  @!P1 LD.E.64 R14, [R12.64] ;  /* 0x0000001a0c0e9980 */ /* 0x000562000c101b00 */
[----:B------:R-:W-:-:S04]  /*8df0*/  @!P0 LEA.HI R0, R0, R3, RZ, 0x2 ;  /* 0x0000000300008211 */ /* 0x000fc800078f10ff */
[----:B------:R-:W-:-:S05]  /*8e00*/  @!P0 LOP3.LUT R0, R0, 0xfffffffc, RZ, 0xc0, !PT ;  /* 0xfffffffc00008812 */ /* 0x000fca00078ec0ff */
[----:B------:R-:W-:-:S04]  /*8e10*/  @!P0 IMAD.WIDE R10, R0, 0x2, R8 ;  /* 0x00000002000a8825 */ /* 0x000fc800078e0208 */
[--C-:B-1-3--:R-:W-:Y:S01]  /*8e20*/  @!P0 IMAD.WIDE R8, R0, 0x2, R6.reuse ;  /* 0x0000000200088825 */ /* 0x10afe200078e0206 */
[----:B------:R2:W5:Y:S03]  /*8e30*/  @!P0 LD.E.64 R22, [R10.64] ;  /* 0x0000001a0a168980 */ /* 0x000566000c101b00 */
[----:B------:R-:W-:Y:S01]  /*8e40*/  @!P1 IMAD.WIDE R6, R17, 0x2, R6 ;  /* 0x0000000211069825 */ /* 0x000fe200078e0206 */
[----:B------:R2:W5:Y:S04]  /*8e50*/  @!P0 LD.E.64 R26, [R8.64] ;  /* 0x0000001a081a8980 */ /* 0x000568000c101b00 */
[----:B------:R2:W5:Y:S02]  /*8e60*/  @!P1 LD.E.64 R18, [R6.64] ;  /* 0x0000001a06129980 */ /* 0x000564000c101b00 */
.L_x_402:
[----:B------:R-:W-:Y:S05]  /*8e70*/  BSYNC B0 ;  /* 0x0000000000007941 */ /* 0x000fea0003800000 */
.L_x_401:
[----:B------:R-:W-:Y:S01]  /*8e80*/  IADD3 R0, R24, 0x20, RZ ;  /* 0x0000002018007810 */ /* 0x000fe20007ffe0ff */
[----:B--2--5:R-:W-:Y:S01]  /*8e90*/  IMAD.MOV.U32 R10, RZ, RZ, R22 ;  /* 0x000000ffff0a7224 */ /* 0x024fe200078e0016 */
[----:B----4-:R2:W4:Y:S01]  /*8ea0*/  SHFL.IDX PT, R9, R20, 0x1, 0x1c1f ;  /* 0x003c1f0014097f89 */ /* 0x01052200000e0000 */
[----:B------:R-:W-:Y:S01]  /*8eb0*/  IMAD.MOV.U32 R5, RZ, RZ, R23 ;  /* 0x000000ffff057224 */ /* 0x000fe200078e0017 */
[----:B------:R-:W-:Y:S01]  /*8ec0*/  ISETP.GE.AND P0, PT, R0, UR11, PT ;  /* 0x0000000b00007c0c */ /* 0x000fe2000bf06270 */
[----:B------:R-:W-:Y:S01]  /*8ed0*/  IMAD.MOV.U32 R3, RZ, RZ, R14 ;  /* 0x000000ffff037224 */ /* 0x000fe200078e000e */
[----:B------:R2:W3:Y:S01]  /*8ee0*/  SHFL.IDX PT, R8, R21, 0x1, 0x1c1f ;  /* 0x003c1f0015087f89 */ /* 0x0004e200000e0000 */
[----:B------:R-:W-:Y:S01]  /*8ef0*/  IMAD.MOV.U32 R0, RZ, RZ, R15 ;  /* 0x000000ffff007224 */ /* 0x000fe200078e000f */
[----:B------:R-:W-:Y:S01]  /*8f00*/  PRMT R54, R5, 0x5410, R10 ;  /* 0x0000541005367816 */ /* 0x000fe2000000000a */
[----:B------:R-:W-:Y:S01]  /*8f10*/  IMAD.MOV.U32 R5, RZ, RZ, R27 ;  /* 0x000000ffff057224 */ /* 0x000fe200078e001b */
[----:B------:R-:W-:Y:S01]  /*8f20*/  MOV R10, R26 ;  /* 0x0000001a000a7202 */ /* 0x000fe20000000f00 */
[----:B-1----:R2:W1:Y:S01]  /*8f30*/  SHFL.IDX PT, R7, R16, 0x1, 0x1c1f ;  /* 0x003c1f0010077f89 */ /* 0x00246200000e0000 */
[----:B------:R-:W-:Y:S01]  /*8f40*/  PRMT R52, R0, 0x5410, R3 ;  /* 0x0000541000347816 */ /* 0x000fe20000000003 */
[----:B------:R-:W-:Y:S01]  /*8f50*/  IMAD.MOV.U32 R3, RZ, RZ, R18 ;  /* 0x000000ffff037224 */ /* 0x000fe200078e0012 */
[----:B------:R-:W-:Y:S01]  /*8f60*/  MOV R0, R19 ;  /* 0x0000001300007202 */ /* 0x000fe20000000f00 */
[----:B---3--:R2:W3:Y:S01]  /*8f70*/  SHFL.IDX PT, R6, R25, 0x1, 0x1c1f ;  /* 0x003c1f0019067f89 */ /* 0x0084e200000e0000 */
[----:B------:R-:W-:Y:S01]  /*8f80*/  BSSY B0, `(.L_x_403) ;  /* 0x0000019000007945 */ /* 0x000fe20003800000 */
[----:B------:R-:W-:Y:S01]  /*8f90*/  PRMT R53, R5, 0x5410, R10 ;  /* 0x0000541005357816 */ /* 0x000fe2000000000a */
[----:B------:R-:W-:Y:S01]  /*8fa0*/  CS2R R28, SRZ ;  /* 0x00000000001c7805 */ /* 0x000fe2000001ff00 */
[----:B------:R-:W-:Y:S01]  /*8fb0*/  PRMT R31, R0, 0x5410, R3 ;  /* 0x00005410001f7816 */ /* 0x000fe20000000003 */
[----:B------:R-:W-:Y:S01]  /*8fc0*/  CS2R R34, SRZ ;  /* 0x0000000000227805 */ /* 0x000fe2000001ff00 */
[----:B------:R-:W-:Y:S01]  /*8fd0*/  CS2R R32, SRZ ;  /* 0x0000000000207805 */ /* 0x000fe2000001ff00 */
        /* <DEDUP_REMOVED lines=8> */
[----:B----4-:R-:W-:Y:S02]  /*9060*/  @!P1 IMAD.WIDE R12, R17, 0x2, R8 ;  /* 0x00000002110c9825 */ /* 0x010fe400078e0208 */
        /* <DEDUP_REMOVED lines=10> */
.L_x_404:
[----:B------:R-:W-:Y:S05]  /*9110*/  BSYNC B0 ;  /* 0x0000000000007941 */ /* 0x000fea0003800000 */
.L_x_403:
[----:B------:R-:W-:Y:S01]  /*9120*/  IADD3 R0, R24, 0x40, RZ ;  /* 0x0000004018007810 */ /* 0x000fe20007ffe0ff */
[----:B----45:R-:W-:Y:S01]  /*9130*/  IMAD.MOV.U32 R10, RZ, RZ, R36 ;  /* 0x000000ffff0a7224 */ /* 0x030fe200078e0024 */
[----:B------:R4:W2:Y:S01]  /*9140*/  SHFL.IDX PT, R9, R20, 0x2, 0x1c1f ;  /* 0x005c1f0014097f89 */ /* 0x0008a200000e0000 */
        /* <DEDUP_REMOVED lines=29> */
[----:B--2---:R-:W-:Y:S02]  /*9320*/  @!P1 IMAD.WIDE R12, R17, 0x2, R8 ;  /* 0x00000002110c9825 */ /* 0x004fe400078e0208 */
        /* <DEDUP_REMOVED lines=10> */
.L_x_406:
[----:B------:R-:W-:Y:S05]  /*93d0*/  BSYNC B0 ;  /* 0x0000000000007941 */ /* 0x000fea0003800000 */
.L_x_405:
[----:B------:R-:W-:Y:S01]  /*93e0*/  IADD3 R0, R24, 0x60, RZ ;  /* 0x0000006018007810 */ /* 0x000fe20007ffe0ff */
[----:B--2--5:R-:W-:Y:S01]  /*93f0*/  IMAD.MOV.U32 R10, RZ, RZ, R42 ;  /* 0x000000ffff0a7224 */ /* 0x024fe200078e002a */
[----:B------:R-:W2:Y:S01]  /*9400*/  SHFL.IDX PT, R9, R20, 0x3, 0x1c1f ;  /* 0x007c1f0014097f89 */ /* 0x000ea200000e0000 */
[----:B------:R-:W-:Y:S01]  /*9410*/  IMAD.MOV.U32 R5, RZ, RZ, R43 ;  /* 0x000000ffff057224 */ /* 0x000fe200078e002b */
[----:B------:R-:W-:Y:S01]  /*9420*/  ISETP.GE.AND P0, PT, R0, UR11, PT ;  /* 0x0000000b00007c0c */ /* 0x000fe2000bf06270 */
[----:B------:R-:W-:Y:S01]  /*9430*/  IMAD.MOV.U32 R3, RZ, RZ, R38 ;  /* 0x000000ffff037224 */ /* 0x000fe200078e0026 */
[----:B------:R-:W4:Y:S01]  /*9440*/  SHFL.IDX PT, R8, R21, 0x3, 0x1c1f ;  /* 0x007c1f0015087f89 */ /* 0x000f2200000e0000 */
[----:B------:R-:W-:Y:S01]  /*9450*/  IMAD.MOV.U32 R0, RZ, RZ, R39 ;  /* 0x000000ffff007224 */ /* 0x000fe200078e0027 */
[----:B------:R-:W-:Y:S01]  /*9460*/  PRMT R66, R5, 0x5410, R10 ;  /* 0x0000541005427816 */ /* 0x000fe2000000000a */
[----:B------:R-:W-:Y:S01]  /*9470*/  IMAD.MOV.U32 R5, RZ, RZ, R45 ;  /* 0x000000ffff057224 */ /* 0x000fe200078e002d */
[----:B------:R-:W-:Y:S01]  /*9480*/  MOV R10, R44 ;  /* 0x0000002c000a7202 */ /* 0x000fe20000000f00 */
[----:B-1----:R-:W1:Y:S01]  /*9490*/  SHFL.IDX PT, R7, R16, 0x3, 0x1c1f ;  /* 0x007c1f0010077f89 */ /* 0x002e6200000e0000 */
[----:B------:R-:W-:Y:S01]  /*94a0*/  PRMT R64, R0, 0x5410, R3 ;  /* 0x0000541000407816 */ /* 0x000fe20000000003 */
[----:B------:R-:W-:Y:S01]  /*94b0*/  IMAD.MOV.U32 R3, RZ, RZ, R40 ;  /* 0x000000ffff037224 */ /* 0x000fe200078e0028 */
[----:B------:R-:W-:Y:S01]  /*94c0*/  MOV R0, R41 ;  /* 0x0000002900007202 */ /* 0x000fe20000000f00 */
[----:B---3--:R3:W1:Y:S01]  /*94d0*/  SHFL.IDX PT, R6, R25, 0x3, 0x1c1f ;  /* 0x007c1f0019067f89 */ /* 0x00866200000e0000 */
[----:B------:R-:W-:Y:S01]  /*94e0*/  BSSY B0, `(.L_x_407) ;  /* 0x0000019000007945 */ /* 0x000fe20003800000 */
[----:B------:R-:W-:Y:S01]  /*94f0*/  PRMT R65, R5, 0x5410, R10 ;  /* 0x0000541005417816 */ /* 0x000fe2000000000a */
[----:B------:R-:W-:Y:S01]  /*9500*/  CS2R R48, SRZ ;  /* 0x0000000000307805 */ /* 0x000fe2000001ff00 */
[----:B------:R-:W-:Y:S01]  /*9510*/  PRMT R59, R0, 0x5410, R3 ;  /* 0x00005410003b7816 */ /* 0x000fe20000000003 */
[----:B------:R-:W-:Y:S01]  /*9520*/  CS2R R46, SRZ ;  /* 0x00000000002e7805 */ /* 0x000fe2000001ff00 */
[----:B---34-:R-:W-:Y:S01]  /*9530*/  CS2R R24, SRZ ;  /* 0x0000000000187805 */ /* 0x018fe2000001ff00 */
[----:B------:R-:W-:Y:S05]  /*9540*/  @P0 BRA `(.L_x_408) ;  /* 0x0000012000000947 */ /* 0x000fea0003800000 */
[C---:B-12---:R-:W-:Y:S01]  /*9550*/  IADD3 R3, R17.reuse, 0x10, RZ ;  /* 0x0000001011037810 */ /* 0x046fe20007ffe0ff */
[----:B------:R-:W-:Y:S01]  /*9560*/  CS2R R24, SRZ ;  /* 0x0000000000187805 */ /* 0x000fe2000001ff00 */
[----:B------:R-:W-:Y:S01]  /*9570*/  ISETP.GE.AND P1, PT, R17, c[0x0][0x27c], PT ;  /* 0x00009f0011007a0c */ /* 0x000fe20003f26270 */
[----:B------:R-:W-:Y:S01]  /*9580*/  CS2R R46, SRZ ;  /* 0x00000000002e7805 */ /* 0x000fe2000001ff00 */
[----:B------:R-:W-:Y:S01]  /*9590*/  ISETP.GE.AND P0, PT, R3, c[0x0][0x27c], PT ;  /* 0x00009f0003007a0c */ /* 0x000fe20003f06270 */
[----:B------:R-:W-:Y:S01]  /*95a0*/  CS2R R50, SRZ ;  /* 0x0000000000327805 */ /* 0x000fe2000001ff00 */
[----:B------:R-:W-:-:S09]  /*95b0*/  CS2R R48, SRZ ;  /* 0x0000000000307805 */ /* 0x000fd2000001ff00 */
[----:B------:R-:W-:Y:S02]  /*95c0*/  @!P1 IMAD.WIDE R12, R17, 0x2, R8 ;  /* 0x00000002110c9825 */ /* 0x000fe400078e0208 */
[----:B------:R-:W-:-:S03]  /*95d0*/  @!P0 SHF.R.S32.HI R0, RZ, 0x1f, R3 ;  /* 0x0000001fff008819 */ /* 0x000fc60000011403 */
[----:B------:R1:W5:Y:S01]  /*95e0*/  @!P1 LD.E.64 R24, [R12.64] ;  /* 0x0000001a0c189980 */ /* 0x000362000c101b00 */
[----:B------:R-:W-:-:S04]  /*95f0*/  @!P0 LEA.HI R0, R0, R3, RZ, 0x2 ;  /* 0x0000000300008211 */ /* 0x000fc800078f10ff */
[----:B------:R-:W-:-:S05]  /*9600*/  @!P0 LOP3.LUT R0, R0, 0xfffffffc, RZ, 0xc0, !PT ;  /* 0xfffffffc00008812 */ /* 0x000fca00078ec0ff */
[----:B------:R-:W-:-:S04]  /*9610*/  @!P0 IMAD.WIDE R10, R0, 0x2, R8 ;  /* 0x00000002000a8825 */ /* 0x000fc800078e0208 */
[--C-:B------:R-:W-:Y:S01]  /*9620*/  @!P0 IMAD.WIDE R8, R0, 0x2, R6.reuse ;  /* 0x0000000200088825 */ /* 0x100fe200078e0206 */
[----:B------:R1:W5:Y:S03]  /*9630*/  @!P0 LD.E.64 R50, [R10.64] ;  /* 0x0000001a0a328980 */ /* 0x000366000c101b00 */
[----:B------:R-:W-:Y:S01]  /*9640*/  @!P1 IMAD.WIDE R6, R17, 0x2, R6 ;  /* 0x0000000211069825 */ /* 0x000fe200078e0206 */
[----:B------:R1:W5:Y:S04]  /*9650*/  @!P0 LD.E.64 R48, [R8.64] ;  /* 0x0000001a08308980 */ /* 0x000368000c101b00 */
[----:B------:R1:W5:Y:S02]  /*9660*/  @!P1 LD.E.64 R46, [R6.64] ;  /* 0x0000001a062e9980 */ /* 0x000364000c101b00 */
.L_x_408:
[----:B-12---:R-:W-:Y:S05]  /*9670*/  BSYNC B0 ;  /* 0x0000000000007941 */ /* 0x006fea0003800000 */
.L_x_407:
[----:B------:R-:W-:Y:S01]  /*9680*/  SHF.R.S32.HI R0, RZ, 0x1f, R60 ;  /* 0x0000001fff007819 */ /* 0x000fe2000001143c */
[----:B-----5:R-:W-:Y:S01]  /*9690*/  IMAD.MOV.U32 R6, RZ, RZ, R50 ;  /* 0x000000ffff067224 */ /* 0x020fe200078e0032 */
[----:B------:R-:W-:Y:S01]  /*96a0*/  UIADD3 UR7, -UR18, UR11, URZ ;  /* 0x0000000b12077290 */ /* 0x000fe2000fffe13f */
[----:B------:R-:W-:Y:S01]  /*96b0*/  IMAD.MOV.U32 R5, RZ, RZ, R51 ;  /* 0x000000ffff057224 */ /* 0x000fe200078e0033 */
[----:B------:R-:W-:Y:S01]  /*96c0*/  LEA.HI R0, R0, R60, RZ, 0x3 ;  /* 0x0000003c00007211 */ /* 0x000fe200078f18ff */
[----:B------:R-:W-:Y:S01]  /*96d0*/  IMAD.MOV.U32 R3, RZ, RZ, R24 ;  /* 0x000000ffff037224 */ /* 0x000fe200078e0018 */
[----:B------:R-:W-:Y:S01]  /*96e0*/  UISETP.LT.AND UP0, UPT, UR7, 0x80, UPT ;  /* 0x000000800700788c */ /* 0x000fe2000bf01270 */
[----:B------:R-:W-:Y:S01]  /*96f0*/  IMAD.MOV.U32 R7, RZ, RZ, R49 ;  /* 0x000000ffff077224 */ /* 0x000fe200078e0031 */
[----:B------:R-:W-:Y:S01]  /*9700*/  LOP3.LUT R0, R0, 0xfffffff8, RZ, 0xc0, !PT ;  /* 0xfffffff800007812 */ /* 0x000fe200078ec0ff */
[----:B------:R-:W-:-:S04]  /*9710*/  DEPBAR.LE SB0, 0x1 ;  /* 0x000080400000791a */ /* 0x000fc80000000000 */
[----:B------:R-:W-:Y:S01]  /*9720*/  IMAD.IADD R0, R60, 0x1, -R0 ;  /* 0x000000013c007824 */ /* 0x000fe200078e0a00 */
[----:B------:R-:W-:Y:S01]  /*9730*/  PRMT R70, R5, 0x5410, R6 ;  /* 0x0000541005467816 */ /* 0x000fe20000000006 */
[----:B------:R-:W-:Y:S01]  /*9740*/  USEL UR7, UR7, 0x80, UP0 ;  /* 0x0000008007077887 */ /* 0x000fe20008000000 */
[----:B------:R-:W-:Y:S01]  /*9750*/  PRMT R68, R68, 0x5410, R3 ;  /* 0x0000541044447816 */ /* 0x000fe20000000003 */
[C---:B------:R-:W-:Y:S01]  /*9760*/  IMAD.SHL.U32 R6, R0.reuse, 0x40, RZ ;  /* 0x0000004000067824 */ /* 0x040fe200078e00ff */
[----:B------:R-:W-:Y:S01]  /*9770*/  BAR.SYNC.DEFER_BLOCKING 0x0 ;  /* 0x0000000000007b1d */ /* 0x000fe20000010000 */
[----:B------:R-:W-:Y:S01]  /*9780*/  LOP3.LUT P1, RZ, R0, 0x4, RZ, 0xc0, !PT ;  /* 0x0000000400ff7812 */ /* 0x000fe2000782c0ff */
[----:B------:R-:W-:Y:S01]  /*9790*/  IMAD.MOV.U32 R5, RZ, RZ, R25 ;  /* 0x000000ffff057224 */ /* 0x000fe200078e0019 */
[----:B------:R-:W-:Y:S02]  /*97a0*/  ISETP.GE.AND P0, PT, R60, UR7, PT ;  /* 0x000000073c007c0c */ /* 0x000fe4000bf06270 */
[----:B------:R-:W-:Y:S01]  /*97b0*/  LOP3.LUT R0, R6, 0x1c0, RZ, 0xc0, !PT ;  /* 0x000001c006007812 */ /* 0x000fe200078ec0ff */
[----:B------:R-:W-:Y:S01]  /*97c0*/  IMAD.MOV.U32 R6, RZ, RZ, R46 ;  /* 0x000000ffff067224 */ /* 0x000fe200078e002e */
[----:B------:R-:W-:Y:S01]  /*97d0*/  PRMT R68, R5, 0x7610, R68 ;  /* 0x0000761005447816 */ /* 0x000fe20000000044 */
[----:B------:R-:W-:Y:S01]  /*97e0*/  IMAD.MOV.U32 R5, RZ, RZ, R47 ;  /* 0x000000ffff057224 */ /* 0x000fe200078e002f */
[----:B------:R-:W-:Y:S01]  /*97f0*/  LOP3.LUT R3, R0, 0x18, R30, 0xf8, !PT ;  /* 0x0000001800037812 */ /* 0x000fe200078ef81e */
[----:B------:R-:W-:Y:S01]  /*9800*/  BSSY B1, `(.L_x_409) ;  /* 0x0000070000017945 */ /* 0x000fe20003800000 */
[----:B------:R-:W-:-:S02]  /*9810*/  SHF.R.U32.HI R0, RZ, 0x3, R0 ;  /* 0x00000003ff007819 */ /* 0x000fc40000011600 */
[----:B------:R-:W-:Y:S02]  /*9820*/  PRMT R67, R5, 0x5410, R6 ;  /* 0x0000541005437816 */ /* 0x000fe40000000006 */
[----:B------:R-:W-:Y:S01]  /*9830*/  LOP3.LUT R0, R3, R0, RZ, 0x3c, !PT ;  /* 0x0000000003007212 */ /* 0x000fe200078e3cff */
[----:B------:R-:W-:-:S04]  /*9840*/  IMAD.MOV.U32 R3, RZ, RZ, R48 ;  /* 0x000000ffff037224 */ /* 0x000fc800078e0030 */
[----:B------:R-:W-:Y:S01]  /*9850*/  IMAD R0, R209, 0x200, R0 ;  /* 0x00000200d1007824 */ /* 0x000fe200078e0200 */
[----:B------:R-:W-:-:S04]  /*9860*/  PRMT R69, R69, 0x5410, R3 ;  /* 0x0000541045457816 */ /* 0x000fc80000000003 */
[C---:B------:R-:W-:Y:S02]  /*9870*/  IADD3 R3, R0.reuse, 0x20, RZ ;  /* 0x0000002000037810 */ /* 0x040fe40007ffe0ff */
[C---:B------:R-:W-:Y:S02]  /*9880*/  @P1 IADD3 R3, R0.reuse, -0x20, RZ ;  /* 0xffffffe000031810 */ /* 0x040fe40007ffe0ff */
[----:B------:R-:W-:Y:S02]  /*9890*/  PRMT R69, R7, 0x7610, R69 ;  /* 0x0000761007457816 */ /* 0x000fe40000000045 */
[----:B------:R-:W-:Y:S02]  /*98a0*/  LEA R21, R0, 0x6100, 0x1 ;  /* 0x0000610000157811 */ /* 0x000fe400078e08ff */
[----:B------:R-:W-:Y:S01]  /*98b0*/  LEA R30, R3, 0x6100, 0x1 ;  /* 0x00006100031e7811 */ /* 0x000fe200078e08ff */
[----:B------:R-:W-:Y:S05]  /*98c0*/  @P0 BRA `(.L_x_410) ;  /* 0x0000063000000947 */ /* 0x000fea0003800000 */
[----:B------:R-:W-:Y:S01]  /*98d0*/  ISETP.GE.AND P0, PT, R17, c[0x0][0x27c], PT ;  /* 0x00009f0011007a0c */ /* 0x000fe20003f06270 */
[----:B------:R-:W-:-:S12]  /*98e0*/  BSSY B0, `(.L_x_411) ;  /* 0x0000030000007945 */ /* 0x000fd80003800000 */
[----:B------:R-:W-:Y:S05]  /*98f0*/  @P0 BRA `(.L_x_412) ;  /* 0x000002e000000947 */ /* 0x000fea0003800000 */
[----:B------:R-:W1:Y:S01]  /*9900*/  LDS.128 R8, [R21] ;  /* 0x0000000015087984 */ /* 0x000e620000000c00 */
[----:B------:R-:W-:Y:S02]  /*9910*/  SHF.R.U64 R0, R14, 0x10, R15 ;  /* 0x000000100e007819 */ /* 0x000fe4000000120f */
[----:B------:R-:W-:Y:S02]  /*9920*/  SHF.R.U32.HI R6, RZ, 0x10, R19 ;  /* 0x00000010ff067819 */ /* 0x000fe40000011613 */
[----:B------:R-:W-:Y:S02]  /*9930*/  SHF.R.U32.HI R3, RZ, 0x10, R15 ;  /* 0x00000010ff037819 */ /* 0x000fe4000001160f */
[----:B------:R-:W-:Y:S02]  /*9940*/  SHF.R.U64 R5, R18, 0x10, R19 ;  /* 0x0000001012057819 */ /* 0x000fe40000001213 */
[----:B------:R-:W-:Y:S02]  /*9950*/  PRMT R14, R52, 0x5432, R0 ;  /* 0x00005432340e7816 */ /* 0x000fe40000000000 */
[----:B------:R-:W-:-:S02]  /*9960*/  PRMT R0, R31, 0x5410, R6 ;  /* 0x000054101f007816 */ /* 0x000fc40000000006 */
[----:B------:R-:W-:Y:S02]  /*9970*/  PRMT R3, R52, 0x5410, R3 ;  /* 0x0000541034037816 */ /* 0x000fe40000000003 */
[----:B------:R-:W-:Y:S01]  /*9980*/  PRMT R13, R31, 0x5432, R5 ;  /* 0x000054321f0d7816 */ /* 0x000fe20000000005 */
[C---:B------:R-:W-:Y:S01]  /*9990*/  IMAD.U32 R18, R0.reuse, 0x10000, RZ ;  /* 0x0001000000127824 */ /* 0x040fe200078e00ff */
[----:B------:R-:W-:Y:S01]  /*99a0*/  LOP3.LUT R20, R0, 0xffff0000, RZ, 0xc0, !PT ;  /* 0xffff000000147812 */ /* 0x000fe200078ec0ff */
[----:B------:R-:W-:Y:S01]  /*99b0*/  IMAD.U32 R19, R3, 0x10000, RZ ;  /* 0x0001000003137824 */ /* 0x000fe200078e00ff */
[C---:B-1----:R-:W-:Y:S01]  /*99c0*/  LOP3.LUT R5, R10.reuse, 0xffff0000, RZ, 0xc0, !PT ;  /* 0xffff00000a057812 */ /* 0x042fe200078ec0ff */
[----:B------:R-:W-:Y:S01]  /*99d0*/  IMAD.U32 R6, R10, 0x10000, RZ ;  /* 0x000100000a067824 */ /* 0x000fe200078e00ff */
[C---:B------:R-:W-:Y:S01]  /*99e0*/  LOP3.LUT R10, R11.reuse, 0xffff0000, RZ, 0xc0, !PT ;  /* 0xffff00000b0a7812 */ /* 0x040fe200078ec0ff */
[----:B------:R-:W-:Y:S01]  /*99f0*/  IMAD.U32 R12, R11, 0x10000, RZ ;  /* 0x000100000b0c7824 */ /* 0x000fe200078e00ff */
[----:B------:R-:W-:Y:S01]  /*9a00*/  LOP3.LUT R11, R3, 0xffff0000, RZ, 0xc0, !PT ;  /* 0xffff0000030b7812 */ /* 0x000fe200078ec0ff */
[C---:B------:R-:W-:Y:S01]  /*9a10*/  FMUL.FTZ R0, R5.reuse, R18 ;  /* 0x0000001205007220 */ /* 0x040fe20000410000 */
[C---:B------:R-:W-:Y:S01]  /*9a20*/  SHF.L.U32 R15, R8.reuse, 0x10, RZ ;  /* 0x00000010080f7819 */ /* 0x040fe200000006ff */
[-C--:B------:R-:W-:Y:S01]  /*9a30*/  FMUL.FTZ R5, R5, R19.reuse ;  /* 0x0000001305057220 */ /* 0x080fe20000410000 */
[----:B------:R-:W-:Y:S01]  /*9a40*/  LOP3.LUT R7, R8, 0xffff0000, RZ, 0xc0, !PT ;  /* 0xffff000008077812 */ /* 0x000fe200078ec0ff */
[----:B------:R-:W-:Y:S01]  /*9a50*/  FFMA.FTZ R19, R6, R19, -R0 ;  /* 0x0000001306137223 */ /* 0x000fe20000010800 */
[C---:B------:R-:W-:Y:S01]  /*9a60*/  SHF.L.U32 R16, R9.reuse, 0x10, RZ ;  /* 0x0000001009107819 */ /* 0x040fe200000006ff */
[C---:B------:R-:W-:Y:S01]  /*9a70*/  FMUL.FTZ R3, R10.reuse, R20 ;  /* 0x000000140a037220 */ /* 0x040fe20000410000 */
[----:B------:R-:W-:Y:S01]  /*9a80*/  LOP3.LUT R8, R9, 0xffff0000, RZ, 0xc0, !PT ;  /* 0xffff000009087812 */ /* 0x000fe200078ec0ff */
[-C--:B------:R-:W-:Y:S01]  /*9a90*/  FMUL.FTZ R0, R10, R11.reuse ;  /* 0x0000000b0a007220 */ /* 0x080fe20000410000 */
[----:B------:R-:W-:Y:S01]  /*9aa0*/  SHF.L.U32 R9, R14, 0x10, RZ ;  /* 0x000000100e097819 */ /* 0x000fe200000006ff */
[C---:B------:R-:W-:Y:S01]  /*9ab0*/  IMAD.U32 R10, R13.reuse, 0x10000, RZ ;  /* 0x000100000d0a7824 */ /* 0x040fe200078e00ff */
[----:B------:R-:W-:Y:S01]  /*9ac0*/  LOP3.LUT R13, R13, 0xffff0000, RZ, 0xc0, !PT ;  /* 0xffff00000d0d7812 */ /* 0x000fe200078ec0ff */
[----:B------:R-:W-:Y:S01]  /*9ad0*/  FFMA.FTZ R18, R6, R18, R5 ;  /* 0x0000001206127223 */ /* 0x000fe20000010005 */
[----:B------:R-:W-:Y:S01]  /*9ae0*/  LOP3.LUT R14, R14, 0xffff0000, RZ, 0xc0, !PT ;  /* 0xffff00000e0e7812 */ /* 0x000fe200078ec0ff */
[----:B------:R-:W-:-:S02]  /*9af0*/  FFMA.FTZ R6, R12, R11, -R3 ;  /* 0x0000000b0c067223 */ /* 0x000fc40000010803 */
[----:B------:R-:W-:Y:S02]  /*9b00*/  FFMA.FTZ R11, R12, R20, R0 ;  /* 0x000000140c0b7223 */ /* 0x000fe40000010000 */
[----:B------:R-:W-:Y:S02]  /*9b10*/  FMUL.FTZ R5, R7, R10 ;  /* 0x0000000a07057220 */ /* 0x000fe40000410000 */
[C---:B------:R-:W-:Y:S01]  /*9b20*/  FMUL.FTZ R0, R8.reuse, R13 ;  /* 0x0000000d08007220 */ /* 0x040fe20000410000 */
[----:B------:R-:W-:Y:S01]  /*9b30*/  F2FP.BF16.PACK_AB R11, R11, R6 ;  /* 0x000000060b0b723e */ /* 0x000fe200000010ff */
[-C--:B------:R-:W-:Y:S02]  /*9b40*/  FMUL.FTZ R3, R7, R9.reuse ;  /* 0x0000000907037220 */ /* 0x080fe40000410000 */
[----:B------:R-:W-:Y:S02]  /*9b50*/  FMUL.FTZ R8, R8, R14 ;  /* 0x0000000e08087220 */ /* 0x000fe40000410000 */
[----:B------:R-:W-:-:S02]  /*9b60*/  FFMA.FTZ R5, R15, R9, -R5 ;  /* 0x000000090f057223 */ /* 0x000fc40000010805 */
[----:B------:R-:W-:Y:S01]  /*9b70*/  FFMA.FTZ R3, R15, R10, R3 ;  /* 0x0000000a0f037223 */ /* 0x000fe20000010003 */
[----:B------:R-:W-:Y:S01]  /*9b80*/  F2FP.BF16.PACK_AB R10, R18, R19 ;  /* 0x00000013120a723e */ /* 0x000fe200000010ff */
[C---:B------:R-:W-:Y:S02]  /*9b90*/  FFMA.FTZ R0, R16.reuse, R14, -R0 ;  /* 0x0000000e10007223 */ /* 0x040fe40000010800 */
[----:B------:R-:W-:Y:S01]  /*9ba0*/  FFMA.FTZ R9, R16, R13, R8 ;  /* 0x0000000d10097223 */ /* 0x000fe20000010008 */
[----:B------:R-:W-:-:S04]  /*9bb0*/  F2FP.BF16.PACK_AB R8, R3, R5 ;  /* 0x000000050308723e */ /* 0x000fc800000010ff */
[----:B------:R-:W-:-:S05]  /*9bc0*/  F2FP.BF16.PACK_AB R9, R9, R0 ;  /* 0x000000000909723e */ /* 0x000fca00000010ff */
[----:B------:R1:W-:Y:S02]  /*9bd0*/  STS.128 [R21], R8 ;  /* 0x0000000815007388 */ /* 0x0003e40000000c00 */
.L_x_412:
[----:B------:R-:W-:Y:S05]  /*9be0*/  BSYNC B0 ;  /* 0x0000000000007941 */ /* 0x000fea0003800000 */
.L_x_411:
[----:B------:R-:W-:-:S04]  /*9bf0*/  IADD3 R0, R17, 0x10, RZ ;  /* 0x0000001011007810 */ /* 0x000fc80007ffe0ff */
[----:B------:R-:W-:-:S13]  /*9c00*/  ISETP.GE.AND P0, PT, R0, c[0x0][0x27c], PT ;  /* 0x00009f0000007a0c */ /* 0x000fda0003f06270 */
[----:B------:R-:W-:Y:S05]  /*9c10*/  @P0 BRA `(.L_x_410) ;  /* 0x000002e000000947 */ /* 0x000fea0003800000 */
[----:B-1----:R-:W1:Y:S01]  /*9c20*/  LDS.128 R8, [R30] ;  /* 0x000000001e087984 */ /* 0x002e620000000c00 */
        /* <DEDUP_REMOVED lines=45> */
.L_x_410:
[----:B------:R-:W-:Y:S05]  /*9f00*/  BSYNC B1 ;  /* 0x0000000000017941 */ /* 0x000fea0003800000 */
.L_x_409:
        /* <DEDUP_REMOVED lines=52> */
[----:B------:R1:W-:Y:S02]  /*a250*/  STS.128 [R21+0x1000], R8 ;  /* 0x0010000815007388 */ /* 0x0003e40000000c00 */
.L_x_416:
[----:B------:R-:W-:Y:S05]  /*a260*/  BSYNC B0 ;  /* 0x0000000000007941 */ /* 0x000fea0003800000 */
.L_x_415:
[----:B------:R-:W-:-:S04]  /*a270*/  IADD3 R0, R17, 0x10, RZ ;  /* 0x0000001011007810 */ /* 0x000fc80007ffe0ff */
[----:B------:R-:W-:-:S13]  /*a280*/  ISETP.GE.AND P0, PT, R0, c[0x0][0x27c], PT ;  /* 0x00009f0000007a0c */ /* 0x000fda0003f06270 */
        /* <DEDUP_REMOVED lines=47> */
.L_x_414:
[----:B------:R-:W-:Y:S05]  /*a580*/  BSYNC B1 ;  /* 0x0000000000017941 */ /* 0x000fea0003800000 */
.L_x_413:
        /* <DEDUP_REMOVED lines=53> */
.L_x_420:
[----:B------:R-:W-:Y:S05]  /*a8e0*/  BSYNC B0 ;  /* 0x0000000000007941 */ /* 0x000fea0003800000 */
.L_x_419:
        /* <DEDUP_REMOVED lines=49> */
.L_x_418:
[----:B------:R-:W-:Y:S05]  /*ac00*/  BSYNC B1 ;  /* 0x0000000000017941 */ /* 0x000fea0003800000 */
.L_x_417:
[----:B------:R-:W-:-:S04]  /*ac10*/  IADD3 R0, R60, 0x60, RZ ;  /* 0x000000603c007810 */ /* 0x000fc80007ffe0ff */
        /* <DEDUP_REMOVED lines=51> */
.L_x_423:
[----:B------:R-:W-:Y:S05]  /*af50*/  BSYNC B0 ;  /* 0x0000000000007941 */ /* 0x000fea0003800000 */
.L_x_422:
        /* <DEDUP_REMOVED lines=28> */
[----:B------:R-:W-:Y:S01]  /*b120*/  FMUL.FTZ R0, R10, R11 ;  /* 0x0000000b0a007220 */ /* 0x000fe20000410000 */
        /* <DEDUP_REMOVED lines=19> */
[----:B------:R1:W-:Y:S01]  /*b260*/  STS.128 [R30+0x3000], R8 ;  /* 0x003000081e007388 */ /* 0x0003e20000000c00 */
[----:B------:R-:W-:Y:S05]  /*b270*/  BRA `(.L_x_421) ;  /* 0x0000257000007947 */ /* 0x000fea0003800000 */
.L_x_400:
[----:B------:R-:W-:Y:S01]  /*b280*/  UISETP.NE.AND UP0, UPT, UR24, URZ, UPT ;  /* 0x0000003f1800728c */ /* 0x000fe2000bf05270 */
[----:B------:R-:W-:Y:S01]  /*b290*/  IMAD.MOV.U32 R8, RZ, RZ, R12 ;  /* 0x000000ffff087224 */ /* 0x000fe200078e000c */
[----:B------:R-:W-:Y:S01]  /*b2a0*/  ISETP.GE.AND P2, PT, R30, c[0x0][0x27c], PT ;  /* 0x00009f001e007a0c */ /* 0x000fe20003f46270 */
[----:B------:R-:W-:Y:S01]  /*b2b0*/  IMAD.MOV.U32 R6, RZ, RZ, R10 ;  /* 0x000000ffff067224 */ /* 0x000fe200078e000a */
[----:B------:R-:W-:Y:S01]  /*b2c0*/  SHF.R.S32.HI R29, RZ, 0x1f, R30 ;  /* 0x0000001fff1d7819 */ /* 0x000fe2000001141e */
[----:B------:R-:W-:Y:S01]  /*b2d0*/  CS2R R22, SRZ ;  /* 0x0000000000167805 */ /* 0x000fe2000001ff00 */
[----:B------:R-:W-:Y:S01]  /*b2e0*/  PLOP3.LUT P1, PT, PT, PT, UP0, 0x80, 0x0 ;  /* 0x000000000000781c */ /* 0x000fe20003f2f008 */
[----:B------:R-:W-:Y:S01]  /*b2f0*/  CS2R R20, SRZ ;  /* 0x0000000000147805 */ /* 0x000fe2000001ff00 */
[----:B------:R-:W-:-:S11]  /*b300*/  PLOP3.LUT P0, PT, PT, PT, UP0, 0x80, 0x0 ;  /* 0x000000000000781c */ /* 0x000fd60003f0f008 */
[----:B------:R-:W-:-:S05]  /*b310*/  @P1 IMAD.HI.U32 R3, R0, c[0x0][0x2c8], RZ ;  /* 0x0000b20000031a27 */ /* 0x000fca00078e00ff */
[----:B------:R-:W-:-:S04]  /*b320*/  @P0 SHF.R.U32.HI R0, RZ, c[0x0][0x2cc], R3 ;  /* 0x0000b300ff000a19 */ /* 0x000fc80000011603 */
[----:B------:R-:W-:Y:S01]  /*b330*/  SHF.R.S32.HI R3, RZ, 0x1f, R0 ;  /* 0x0000001fff037819 */ /* 0x000fe20000011400 */
[----:B------:R-:W-:-:S04]  /*b340*/  IMAD.WIDE.U32 R8, R0, c[0x0][0x280], R8 ;  /* 0x0000a00000087a25 */ /* 0x000fc800078e0008 */
[C---:B------:R-:W-:Y:S01]  /*b350*/  IMAD R5, R3.reuse, c[0x0][0x280], RZ ;  /* 0x0000a00003057a24 */ /* 0x040fe200078e02ff */
[----:B------:R-:W-:Y:S01]  /*b360*/  LEA R14, P0, R8, c[0x0][0x270], 0x1 ;  /* 0x00009c00080e7a11 */ /* 0x000fe200078008ff */
[----:B------:R-:W-:Y:S02]  /*b370*/  IMAD R3, R3, c[0x0][0x290], RZ ;  /* 0x0000a40003037a24 */ /* 0x000fe400078e02ff */
[C---:B------:R-:W-:Y:S02]  /*b380*/  IMAD R5, R0.reuse, c[0x0][0x284], R5 ;  /* 0x0000a10000057a24 */ /* 0x040fe400078e0205 */
[----:B------:R-:W-:-:S04]  /*b390*/  IMAD.WIDE.U32 R6, R0, c[0x0][0x290], R6 ;  /* 0x0000a40000067a25 */ /* 0x000fc800078e0006 */
[----:B------:R-:W-:Y:S02]  /*b3a0*/  IMAD.IADD R5, R9, 0x1, R5 ;  /* 0x0000000109057824 */ /* 0x000fe400078e0205 */
[----:B------:R-:W-:-:S03]  /*b3b0*/  IMAD R0, R0, c[0x0][0x294], R3 ;  /* 0x0000a50000007a24 */ /* 0x000fc600078e0203 */
[----:B------:R-:W-:Y:S01]  /*b3c0*/  LEA.HI.X R12, R8, c[0x0][0x274], R5, 0x1, P0 ;  /* 0x00009d00080c7a11 */ /* 0x000fe200000f0c05 */
[----:B------:R-:W-:Y:S01]  /*b3d0*/  IMAD.IADD R0, R7, 0x1, R0 ;  /* 0x0000000107007824 */ /* 0x000fe200078e0200 */
[----:B------:R-:W1:Y:S01]  /*b3e0*/  SHFL.IDX PT, R8, R14, RZ, 0x1c1f ;  /* 0x001c1fff0e087589 */ /* 0x000e6200000e0000 */
[----:B------:R-:W-:-:S03]  /*b3f0*/  LEA R13, P0, R6, c[0x0][0x288], 0x1 ;  /* 0x0000a200060d7a11 */ /* 0x000fc600078008ff */
[----:B------:R-:W2:Y:S01]  /*b400*/  SHFL.IDX PT, R7, R12, RZ, 0x1c1f ;  /* 0x001c1fff0c077589 */ /* 0x000ea200000e0000 */
[----:B------:R-:W-:Y:S02]  /*b410*/  LEA.HI.X R11, R6, c[0x0][0x28c], R0, 0x1, P0 ;  /* 0x0000a300060b7a11 */ /* 0x000fe400000f0c00 */
[----:B------:R-:W-:Y:S01]  /*b420*/  ISETP.GE.OR P0, PT, R24, UR11, P2 ;  /* 0x0000000b18007c0c */ /* 0x000fe20009706670 */
[----:B------:R-:W3:Y:S04]  /*b430*/  SHFL.IDX PT, R6, R13, RZ, 0x1c1f ;  /* 0x001c1fff0d067589 */ /* 0x000ee800000e0000 */
[----:B------:R-:W4:Y:S08]  /*b440*/  SHFL.IDX PT, R5, R11, RZ, 0x1c1f ;  /* 0x001c1fff0b057589 */ /* 0x000f3000000e0000 */
[C---:B------:R-:W-:Y:S01]  /*b450*/  @!P0 IMAD.SHL.U32 R0, R30.reuse, 0x2, RZ ;  /* 0x000000021e008824 */ /* 0x040fe200078e00ff */
[----:B------:R-:W-:-:S04]  /*b460*/  @!P0 SHF.L.U64.HI R3, R30, 0x1, R29 ;  /* 0x000000011e038819 */ /* 0x000fc8000001021d */
[----:B-1----:R-:W-:-:S05]  /*b470*/  @!P0 IADD3 R8, P1, R8, R0, RZ ;  /* 0x0000000008088210 */ /* 0x002fca0007f3e0ff */
[--C-:B--2---:R-:W-:Y:S01]  /*b480*/  @!P0 IMAD.X R9, R7, 0x1, R3.reuse, P1 ;  /* 0x0000000107098824 */ /* 0x104fe200008e0603 */
[----:B---3--:R-:W-:Y:S01]  /*b490*/  @!P0 IADD3 R6, P1, R6, R0, RZ ;  /* 0x0000000006068210 */ /* 0x008fe20007f3e0ff */
[----:B------:R-:W-:Y:S01]  /*b4a0*/  CS2R R18, SRZ ;  /* 0x0000000000127805 */ /* 0x000fe2000001ff00 */
[----:B------:R-:W-:Y:S02]  /*b4b0*/  CS2R R16, SRZ ;  /* 0x0000000000107805 */ /* 0x000fe4000001ff00 */
[----:B------:R1:W2:Y:S01]  /*b4c0*/  @!P0 LD.E.128 R20, [R8.64] ;  /* 0x0000001a08148980 */ /* 0x0002a2000c101d00 */
[----:B----4-:R-:W-:-:S05]  /*b4d0*/  @!P0 IMAD.X R7, R5, 0x1, R3, P1 ;  /* 0x0000000105078824 */ /* 0x010fca00008e0603 */
[----:B------:R3:W4:Y:S01]  /*b4e0*/  @!P0 LD.E.128 R16, [R6.64] ;  /* 0x0000001a06108980 */ /* 0x000722000c101d00 */
[----:B------:R-:W-:Y:S01]  /*b4f0*/  IADD3 R0, R24, 0x20, RZ ;  /* 0x0000002018007810 */ /* 0x000fe20007ffe0ff */
[----:B------:R-:W-:Y:S01]  /*b500*/  BSSY B0, `(.L_x_424) ;  /* 0x0000024000007945 */ /* 0x000fe20003800000 */
[----:B------:R-:W-:Y:S01]  /*b510*/  CS2R R38, SRZ ;  /* 0x0000000000267805 */ /* 0x000fe2000001ff00 */
[----:B------:R2:W2:Y:S01]  /*b520*/  SHFL.IDX PT, R15, R12, 0x1, 0x1c1f ;  /* 0x003c1f000c0f7f89 */ /* 0x0004a200000e0000 */
[----:B------:R-:W-:Y:S01]  /*b530*/  ISETP.GE.AND P0, PT, R0, UR11, PT ;  /* 0x0000000b00007c0c */ /* 0x000fe2000bf06270 */
[----:B------:R-:W-:Y:S01]  /*b540*/  CS2R R36, SRZ ;  /* 0x0000000000247805 */ /* 0x000fe2000001ff00 */
[----:B------:R-:W-:Y:S01]  /*b550*/  CS2R R34, SRZ ;  /* 0x0000000000227805 */ /* 0x000fe2000001ff00 */
[----:B------:R2:W2:Y:S01]  /*b560*/  SHFL.IDX PT, R10, R11, 0x1, 0x1c1f ;  /* 0x003c1f000b0a7f89 */ /* 0x0004a200000e0000 */
[----:B------:R-:W-:-:S03]  /*b570*/  CS2R R32, SRZ ;  /* 0x0000000000207805 */ /* 0x000fc6000001ff00 */
[----:B-1----:R1:W1:Y:S04]  /*b580*/  SHFL.IDX PT, R9, R13, 0x1, 0x1c1f ;  /* 0x003c1f000d097f89 */ /* 0x00226800000e0000 */
[----:B---3--:R3:W1:Y:S01]  /*b590*/  SHFL.IDX PT, R7, R14, 0x1, 0x1c1f ;  /* 0x003c1f000e077f89 */ /* 0x00866200000e0000 */
[----:B--2---:R-:W-:Y:S01]  /*b5a0*/  IMAD.MOV.U32 R3, RZ, RZ, R20 ;  /* 0x000000ffff037224 */ /* 0x004fe200078e0014 */
[----:B------:R-:W-:Y:S01]  /*b5b0*/  MOV R6, R22 ;  /* 0x0000001600067202 */ /* 0x000fe20000000f00 */
[----:B------:R-:W-:Y:S02]  /*b5c0*/  IMAD.MOV.U32 R0, RZ, RZ, R21 ;  /* 0x000000ffff007224 */ /* 0x000fe400078e0015 */
[----:B------:R-:W-:Y:S01]  /*b5d0*/  IMAD.MOV.U32 R5, RZ, RZ, R23 ;  /* 0x000000ffff057224 */ /* 0x000fe200078e0017 */
[----:B------:R-:W-:-:S02]  /*b5e0*/  PRMT R31, R6, 0x7610, R31 ;  /* 0x00007610061f7816 */ /* 0x000fc4000000001f */
[----:B------:R-:W-:Y:S01]  /*b5f0*/  PRMT R26, R0, 0x5410, R3 ;  /* 0x00005410001a7816 */ /* 0x000fe20000000003 */
[----:B----4-:R-:W-:Y:S01]  /*b600*/  IMAD.MOV.U32 R6, RZ, RZ, R18 ;  /* 0x000000ffff067224 */ /* 0x010fe200078e0012 */
[----:B------:R-:W-:Y:S01]  /*b610*/  PRMT R27, R5, 0x7610, R27 ;  /* 0x00007610051b7816 */ /* 0x000fe2000000001b */
[----:B------:R-:W-:Y:S01]  /*b620*/  IMAD.MOV.U32 R3, RZ, RZ, R16 ;  /* 0x000000ffff037224 */ /* 0x000fe200078e0010 */
[----:B------:R-:W-:Y:S01]  /*b630*/  MOV R5, R19 ;  /* 0x0000001300057202 */ /* 0x000fe20000000f00 */
[----:B------:R-:W-:-:S03]  /*b640*/  IMAD.MOV.U32 R0, RZ, RZ, R17 ;  /* 0x000000ffff007224 */ /* 0x000fc600078e0011 */
[----:B------:R-:W-:Y:S02]  /*b650*/  PRMT R28, R5, 0x5410, R6 ;  /* 0x00005410051c7816 */ /* 0x000fe40000000006 */
[----:B------:R-:W-:Y:S01]  /*b660*/  PRMT R25, R0, 0x5410, R3 ;  /* 0x0000541000197816 */ /* 0x000fe20000000003 */
[----:B------:R-:W-:Y:S05]  /*b670*/  @P0 BRA `(.L_x_425) ;  /* 0x000000c000000947 */ /* 0x000fea0003800000 */
[----:B-1-3--:R-:W-:Y:S01]  /*b680*/  CS2R R36, SRZ ;  /* 0x0000000000247805 */ /* 0x00afe2000001ff00 */
[----:B------:R-:W-:Y:S01]  /*b690*/  CS2R R34, SRZ ;  /* 0x0000000000227805 */ /* 0x000fe2000001ff00 */
[----:B------:R-:W-:Y:S01]  /*b6a0*/  CS2R R32, SRZ ;  /* 0x0000000000207805 */ /* 0x000fe2000001ff00 */
[----:B------:R-:W-:Y:S05]  /*b6b0*/  @P2 BRA `(.L_x_425) ;  /* 0x0000008000002947 */ /* 0x000fea0003800000 */
[C---:B------:R-:W-:Y:S01]  /*b6c0*/  IMAD.SHL.U32 R6, R30.reuse, 0x2, RZ ;  /* 0x000000021e067824 */ /* 0x040fe200078e00ff */
[----:B------:R-:W-:-:S04]  /*b6d0*/  SHF.L.U64.HI R0, R30, 0x1, R29 ;  /* 0x000000011e007819 */ /* 0x000fc8000001021d */
[-C--:B------:R-:W-:Y:S02]  /*b6e0*/  IADD3 R8, P1, R7, R6.reuse, RZ ;  /* 0x0000000607087210 */ /* 0x080fe40007f3e0ff */
[----:B------:R-:W-:-:S03]  /*b6f0*/  IADD3 R6, P0, R9, R6, RZ ;  /* 0x0000000609067210 */ /* 0x000fc60007f1e0ff */
[--C-:B------:R-:W-:Y:S02]  /*b700*/  IMAD.X R9, R15, 0x1, R0.reuse, P1 ;  /* 0x000000010f097824 */ /* 0x100fe400008e0600 */
[----:B------:R-:W-:-:S03]  /*b710*/  IMAD.X R7, R10, 0x1, R0, P0 ;  /* 0x000000010a077824 */ /* 0x000fc600000e0600 */
[----:B------:R1:W5:Y:S04]  /*b720*/  LD.E.128 R36, [R8.64] ;  /* 0x0000001a08247980 */ /* 0x000368000c101d00 */
[----:B------:R1:W5:Y:S02]  /*b730*/  LD.E.128 R32, [R6.64] ;  /* 0x0000001a06207980 */ /* 0x000364000c101d00 */
.L_x_425:
[----:B-1-3--:R-:W-:Y:S05]  /*b740*/  BSYNC B0 ;  /* 0x0000000000007941 */ /* 0x00afea0003800000 */
.L_x_424:
[----:B------:R-:W1:Y:S01]  /*b750*/  SHFL.IDX PT, R5, R14, 0x2, 0x1c1f ;  /* 0x005c1f000e057f89 */ /* 0x000e6200000e0000 */
[----:B------:R-:W-:Y:S01]  /*b760*/  IADD3 R0, R24, 0x40, RZ ;  /* 0x0000004018007810 */ /* 0x000fe20007ffe0ff */
[----:B------:R-:W-:Y:S01]  /*b770*/  CS2R R54, SRZ ;  /* 0x0000000000367805 */ /* 0x000fe2000001ff00 */
[----:B------:R-:W-:Y:S01]  /*b780*/  CS2R R52, SRZ ;  /* 0x0000000000347805 */ /* 0x000fe2000001ff00 */
[----:B------:R-:W2:Y:S01]  /*b790*/  SHFL.IDX PT, R7, R12, 0x2, 0x1c1f ;  /* 0x005c1f000c077f89 */ /* 0x000ea200000e0000 */
[----:B------:R-:W-:-:S03]  /*b7a0*/  ISETP.GE.OR P0, PT, R0, UR11, P2 ;  /* 0x0000000b00007c0c */ /* 0x000fc60009706670 */
[----:B------:R-:W3:Y:S04]  /*b7b0*/  SHFL.IDX PT, R6, R13, 0x2, 0x1c1f ;  /* 0x005c1f000d067f89 */ /* 0x000ee800000e0000 */
[----:B------:R-:W4:Y:S06]  /*b7c0*/  SHFL.IDX PT, R10, R11, 0x2, 0x1c1f ;  /* 0x005c1f000b0a7f89 */ /* 0x000f2c00000e0000 */
[C---:B------:R-:W-:Y:S01]  /*b7d0*/  @!P0 IMAD.SHL.U32 R0, R30.reuse, 0x2, RZ ;  /* 0x000000021e008824 */ /* 0x040fe200078e00ff */
[----:B------:R-:W-:-:S04]  /*b7e0*/  @!P0 SHF.L.U64.HI R3, R30, 0x1, R29 ;  /* 0x000000011e038819 */ /* 0x000fc8000001021d */
[----:B-1----:R-:W-:-:S05]  /*b7f0*/  @!P0 IADD3 R8, P1, R5, R0, RZ ;  /* 0x0000000005088210 */ /* 0x002fca0007f3e0ff */
[----:B--2---:R-:W-:Y:S01]  /*b800*/  @!P0 IMAD.X R9, R7, 0x1, R3, P1 ;  /* 0x0000000107098824 */ /* 0x004fe200008e0603 */
[----:B---3--:R-:W-:Y:S01]  /*b810*/  @!P0 IADD3 R6, P1, R6, R0, RZ ;  /* 0x0000000006068210 */ /* 0x008fe20007f3e0ff */
[----:B------:R-:W-:-:S03]  /*b820*/  CS2R R50, SRZ ;  /* 0x0000000000327805 */ /* 0x000fc6000001ff00 */
[----:B------:R1:W2:Y:S01]  /*b830*/  @!P0 LD.E.128 R52, [R8.64] ;  /* 0x0000001a08348980 */ /* 0x0002a2000c101d00 */
[----:B------:R-:W-:Y:S01]  /*b840*/  CS2R R48, SRZ ;  /* 0x0000000000307805 */ /* 0x000fe2000001ff00 */
[----:B----4-:R-:W-:-:S05]  /*b850*/  @!P0 IMAD.X R7, R10, 0x1, R3, P1 ;  /* 0x000000010a078824 */ /* 0x010fca00008e0603 */
[----:B------:R3:W4:Y:S01]  /*b860*/  @!P0 LD.E.128 R48, [R6.64] ;  /* 0x0000001a06308980 */ /* 0x000722000c101d00 */
[----:B------:R-:W-:Y:S01]  /*b870*/  IADD3 R0, R24, 0x60, RZ ;  /* 0x0000006018007810 */ /* 0x000fe20007ffe0ff */
[----:B-----5:R-:W-:Y:S01]  /*b880*/  IMAD.MOV.U32 R5, RZ, RZ, R39 ;  /* 0x000000ffff057224 */ /* 0x020fe200078e0027 */
[----:B------:R-:W-:Y:S01]  /*b890*/  BSSY B0, `(.L_x_426) ;  /* 0x000002d000007945 */ /* 0x000fe20003800000 */
[----:B------:R-:W-:Y:S01]  /*b8a0*/  IMAD.MOV.U32 R3, RZ, RZ, R36 ;  /* 0x000000ffff037224 */ /* 0x000fe200078e0024 */
[----:B------:R-:W-:Y:S01]  /*b8b0*/  ISETP.GE.AND P0, PT, R0, UR11, PT ;  /* 0x0000000b00007c0c */ /* 0x000fe2000bf06270 */
[----:B------:R-:W2:Y:S01]  /*b8c0*/  SHFL.IDX PT, R12, R12, 0x3, 0x1c1f ;  /* 0x007c1f000c0c7f89 */ /* 0x000ea200000e0000 */
[----:B------:R-:W-:Y:S01]  /*b8d0*/  MOV R0, R37 ;  /* 0x0000002500007202 */ /* 0x000fe20000000f00 */
[----:B------:R-:W-:Y:S01]  /*b8e0*/  CS2R R66, SRZ ;  /* 0x0000000000427805 */ /* 0x000fe2000001ff00 */
[----:B------:R-:W-:Y:S01]  /*b8f0*/  CS2R R64, SRZ ;  /* 0x0000000000407805 */ /* 0x000fe2000001ff00 */
[----:B------:R2:W2:Y:S01]  /*b900*/  SHFL.IDX PT, R10, R11, 0x3, 0x1c1f ;  /* 0x007c1f000b0a7f89 */ /* 0x0004a200000e0000 */
[----:B------:R-:W-:Y:S01]  /*b910*/  PRMT R47, R0, 0x5410, R3 ;  /* 0x00005410002f7816 */ /* 0x000fe20000000003 */
[----:B------:R-:W-:Y:S01]  /*b920*/  IMAD.MOV.U32 R3, RZ, RZ, R32 ;  /* 0x000000ffff037224 */ /* 0x000fe200078e0020 */
[----:B------:R-:W-:Y:S01]  /*b930*/  CS2R R58, SRZ ;  /* 0x00000000003a7805 */ /* 0x000fe2000001ff00 */
[----:B------:R-:W-:Y:S01]  /*b940*/  IMAD.MOV.U32 R0, RZ, RZ, R33 ;  /* 0x000000ffff007224 */ /* 0x000fe200078e0021 */
[----:B------:R-:W-:Y:S01]  /*b950*/  CS2R R56, SRZ ;  /* 0x0000000000387805 */ /* 0x000fe2000001ff00 */
[----:B-1----:R1:W1:Y:S03]  /*b960*/  SHFL.IDX PT, R9, R13, 0x3, 0x1c1f ;  /* 0x007c1f000d097f89 */ /* 0x00226600000e0000 */
[----:B------:R-:W-:Y:S01]  /*b970*/  PRMT R46, R0, 0x5410, R3 ;  /* 0x00005410002e7816 */ /* 0x000fe20000000003 */
[----:B---3--:R-:W-:Y:S01]  /*b980*/  IMAD.MOV.U32 R6, RZ, RZ, R38 ;  /* 0x000000ffff067224 */ /* 0x008fe200078e0026 */
[----:B------:R3:W1:Y:S04]  /*b990*/  SHFL.IDX PT, R7, R14, 0x3, 0x1c1f ;  /* 0x007c1f000e077f89 */ /* 0x00066800000e0000 */
[----:B------:R-:W-:Y:S01]  /*b9a0*/  PRMT R69, R5, 0x5410, R6 ;  /* 0x0000541005457816 */ /* 0x000fe20000000006 */
[----:B------:R-:W-:-:S02]  /*b9b0*/  IMAD.MOV.U32 R6, RZ, RZ, R34 ;  /* 0x000000ffff067224 */ /* 0x000fc400078e0022 */
[----:B------:R-:W-:-:S05]  /*b9c0*/  IMAD.MOV.U32 R5, RZ, RZ, R35 ;  /* 0x000000ffff057224 */ /* 0x000fca00078e0023 */
[----:B------:R-:W-:Y:S01]  /*b9d0*/  PRMT R68, R5, 0x5410, R6 ;  /* 0x0000541005447816 */ /* 0x000fe20000000006 */
[----:B--2---:R-:W-:Y:S01]  /*b9e0*/  IMAD.MOV.U32 R5, RZ, RZ, R55 ;  /* 0x000000ffff057224 */ /* 0x004fe200078e0037 */
[----:B------:R-:W-:Y:S01]  /*b9f0*/  MOV R6, R54 ;  /* 0x0000003600067202 */ /* 0x000fe20000000f00 */
[----:B------:R-:W-:Y:S02]  /*ba00*/  IMAD.MOV.U32 R3, RZ, RZ, R52 ;  /* 0x000000ffff037224 */ /* 0x000fe400078e0034 */
[----:B------:R-:W-:Y:S01]  /*ba10*/  IMAD.MOV.U32 R0, RZ, RZ, R53 ;  /* 0x000000ffff007224 */ /* 0x000fe200078e0035 */
[----:B------:R-:W-:Y:S01]  /*ba20*/  PRMT R73, R5, 0x5410, R6 ;  /* 0x0000541005497816 */ /* 0x000fe20000000006 */
[----:B----4-:R-:W-:-:S03]  /*ba30*/  IMAD.MOV.U32 R6, RZ, RZ, R50 ;  /* 0x000000ffff067224 */ /* 0x010fc600078e0032 */
[----:B------:R-:W-:Y:S01]  /*ba40*/  PRMT R71, R0, 0x5410, R3 ;  /* 0x0000541000477816 */ /* 0x000fe20000000003 */
[----:B------:R-:W-:Y:S01]  /*ba50*/  IMAD.MOV.U32 R3, RZ, RZ, R48 ;  /* 0x000000ffff037224 */ /* 0x000fe200078e0030 */
[----:B------:R-:W-:Y:S01]  /*ba60*/  MOV R5, R51 ;  /* 0x0000003300057202 */ /* 0x000fe20000000f00 */
[----:B------:R-:W-:-:S03]  /*ba70*/  IMAD.MOV.U32 R0, RZ, RZ, R49 ;  /* 0x000000ffff007224 */ /* 0x000fc600078e0031 */
[----:B------:R-:W-:Y:S02]  /*ba80*/  PRMT R72, R5, 0x5410, R6 ;  /* 0x0000541005487816 */ /* 0x000fe40000000006 */
[----:B------:R-:W-:Y:S01]  /*ba90*/  PRMT R70, R0, 0x5410, R3 ;  /* 0x0000541000467816 */ /* 0x000fe20000000003 */
[----:B------:R-:W-:Y:S05]  /*baa0*/  @P0 BRA `(.L_x_427) ;  /* 0x000000b000000947 */ /* 0x000fea0003800000 */
[C---:B-1-3--:R-:W-:Y:S01]  /*bab0*/  IMAD.SHL.U32 R3, R30.reuse, 0x2, RZ ;  /* 0x000000021e037824 */ /* 0x04afe200078e00ff */
[----:B------:R-:W-:Y:S01]  /*bac0*/  SHF.L.U64.HI R0, R30, 0x1, R29 ;  /* 0x000000011e007819 */ /* 0x000fe2000001021d */
[----:B------:R-:W-:Y:S01]  /*bad0*/  CS2R R64, SRZ ;  /* 0x0000000000407805 */ /* 0x000fe2000001ff00 */
[----:B------:R-:W-:Y:S01]  /*bae0*/  CS2R R58, SRZ ;  /* 0x00000000003a7805 */ /* 0x000fe2000001ff00 */
[----:B------:R-:W-:Y:S01]  /*baf0*/  CS2R R56, SRZ ;  /* 0x0000000000387805 */ /* 0x000fe2000001ff00 */
[-C--:B------:R-:W-:Y:S02]  /*bb00*/  IADD3 R8, P1, R7, R3.reuse, RZ ;  /* 0x0000000307087210 */ /* 0x080fe40007f3e0ff */
[----:B------:R-:W-:-:S03]  /*bb10*/  IADD3 R6, P0, R9, R3, RZ ;  /* 0x0000000309067210 */ /* 0x000fc60007f1e0ff */
[--C-:B------:R-:W-:Y:S02]  /*bb20*/  IMAD.X R9, R12, 0x1, R0.reuse, P1 ;  /* 0x000000010c097824 */ /* 0x100fe400008e0600 */
[----:B------:R-:W-:-:S03]  /*bb30*/  IMAD.X R7, R10, 0x1, R0, P0 ;  /* 0x000000010a077824 */ /* 0x000fc600000e0600 */
[----:B------:R1:W5:Y:S04]  /*bb40*/  @!P2 LD.E.128 R64, [R8.64] ;  /* 0x0000001a0840a980 */ /* 0x000368000c101d00 */
[----:B------:R1:W5:Y:S02]  /*bb50*/  @!P2 LD.E.128 R56, [R6.64] ;  /* 0x0000001a0638a980 */ /* 0x000364000c101d00 */
.L_x_427:
[----:B-1-3--:R-:W-:Y:S05]  /*bb60*/  BSYNC B0 ;  /* 0x0000000000007941 */ /* 0x00afea0003800000 */
.L_x_426:
[----:B------:R-:W-:Y:S01]  /*bb70*/  UIADD3 UR7, -UR18, UR11, URZ ;  /* 0x0000000b12077290 */ /* 0x000fe2000fffe13f */
[----:B-----5:R-:W-:Y:S01]  /*bb80*/  IMAD.MOV.U32 R0, RZ, RZ, R66 ;  /* 0x000000ffff007224 */ /* 0x020fe200078e0042 */
[----:B------:R-:W-:-:S04]  /*bb90*/  DEPBAR.LE SB0, 0x1 ;  /* 0x000080400000791a */ /* 0x000fc80000000000 */
[----:B------:R-:W-:Y:S01]  /*bba0*/  UISETP.LT.AND UP0, UPT, UR7, 0x80, UPT ;  /* 0x000000800700788c */ /* 0x000fe2000bf01270 */
[----:B------:R-:W-:Y:S01]  /*bbb0*/  PRMT R78, R78, 0x5410, R0 ;  /* 0x000054104e4e7816 */ /* 0x000fe20000000000 */
[----:B------:R-:W-:Y:S01]  /*bbc0*/  IMAD.MOV.U32 R5, RZ, RZ, R67 ;  /* 0x000000ffff057224 */ /* 0x000fe200078e0043 */
[----:B------:R-:W-:Y:S01]  /*bbd0*/  MOV R6, R58 ;  /* 0x0000003a00067202 */ /* 0x000fe20000000f00 */
[----:B------:R-:W-:Y:S01]  /*bbe0*/  USEL UR7, UR7, 0x80, UP0 ;  /* 0x0000008007077887 */ /* 0x000fe20008000000 */
[----:B------:R-:W-:Y:S01]  /*bbf0*/  IMAD.MOV.U32 R3, RZ, RZ, R64 ;  /* 0x000000ffff037224 */ /* 0x000fe200078e0040 */
[----:B------:R-:W-:Y:S01]  /*bc00*/  BSSY B0, `(.L_x_428) ;  /* 0x0000073000007945 */ /* 0x000fe20003800000 */
[----:B------:R-:W-:Y:S01]  /*bc10*/  IMAD.MOV.U32 R0, RZ, RZ, R65 ;  /* 0x000000ffff007224 */ /* 0x000fe200078e0041 */
[----:B------:R-:W-:Y:S01]  /*bc20*/  PRMT R78, R5, 0x7610, R78 ;  /* 0x00007610054e7816 */ /* 0x000fe2000000004e */
[----:B------:R-:W-:Y:S01]  /*bc30*/  IMAD.MOV.U32 R5, RZ, RZ, R59 ;  /* 0x000000ffff057224 */ /* 0x000fe200078e003b */
[----:B------:R-:W-:Y:S01]  /*bc40*/  BAR.SYNC.DEFER_BLOCKING 0x0 ;  /* 0x0000000000007b1d */ /* 0x000fe20000010000 */
[----:B------:R-:W-:-:S02]  /*bc50*/  ISETP.GE.OR P0, PT, R60, UR7, P2 ;  /* 0x000000073c007c0c */ /* 0x000fc40009706670 */
[----:B------:R-:W-:Y:S01]  /*bc60*/  PRMT R76, R0, 0x5410, R3 ;  /* 0x00005410004c7816 */ /* 0x000fe20000000003 */
[----:B------:R-:W-:Y:S01]  /*bc70*/  IMAD.MOV.U32 R3, RZ, RZ, R56 ;  /* 0x000000ffff037224 */ /* 0x000fe200078e0038 */
[----:B------:R-:W-:Y:S02]  /*bc80*/  MOV R0, R57 ;  /* 0x0000003900007202 */ /* 0x000fe40000000f00 */
[----:B------:R-:W-:Y:S02]  /*bc90*/  PRMT R77, R5, 0x5410, R6 ;  /* 0x00005410054d7816 */ /* 0x000fe40000000006 */
[----:B------:R-:W-:-:S05]  /*bca0*/  PRMT R75, R0, 0x5410, R3 ;  /* 0x00005410004b7816 */ /* 0x000fca0000000003 */
[----:B------:R-:W-:Y:S05]  /*bcb0*/  @P0 BRA `(.L_x_429) ;  /* 0x0000067000000947 */ /* 0x000fea0003800000 */
[----:B------:R-:W-:Y:S01]  /*bcc0*/  IMAD.SHL.U32 R0, R60, 0x40, RZ ;  /* 0x000000403c007824 */ /* 0x000fe200078e00ff */
[----:B------:R-:W-:Y:S01]  /*bcd0*/  IADD3 R6, R30, c[0x0][0x27c], RZ ;  /* 0x00009f001e067a10 */ /* 0x000fe20007ffe0ff */
[----:B------:R-:W-:-:S03]  /*bce0*/  IMAD.SHL.U32 R7, R209, 0x200, RZ ;  /* 0x00000200d1077824 */ /* 0x000fc600078e00ff */
[----:B------:R-:W-:-:S04]  /*bcf0*/  LOP3.LUT R0, R0, 0x1c0, RZ, 0xc0, !PT ;  /* 0x000001c000007812 */ /* 0x000fc800078ec0ff */
[C---:B------:R-:W-:Y:S02]  /*bd00*/  LOP3.LUT R3, R0.reuse, 0x38, R30, 0xf8, !PT ;  /* 0x0000003800037812 */ /* 0x040fe400078ef81e */
[----:B------:R-:W-:Y:S02]  /*bd10*/  SHF.R.U32.HI R5, RZ, 0x3, R0 ;  /* 0x00000003ff057819 */ /* 0x000fe40000011600 */
[----:B------:R-:W-:Y:S02]  /*bd20*/  LOP3.LUT R0, R0, 0x38, R6, 0xf8, !PT ;  /* 0x0000003800007812 */ /* 0x000fe400078ef806 */
[C-C-:B------:R-:W-:Y:S02]  /*bd30*/  LOP3.LUT R3, R7.reuse, R3, R5.reuse, 0xf6, !PT ;  /* 0x0000000307037212 */ /* 0x140fe400078ef605 */
[----:B------:R-:W-:Y:S02]  /*bd40*/  LOP3.LUT R0, R7, R0, R5, 0xf6, !PT ;  /* 0x0000000007007212 */ /* 0x000fe400078ef605 */
[----:B------:R-:W-:Y:S01]  /*bd50*/  SHF.R.U64 R7, R16, 0x10, R17 ;  /* 0x0000001010077819 */ /* 0x000fe20000001211 */
[----:B------:R-:W-:Y:S01]  /*bd60*/  IMAD.SHL.U32 R43, R3, 0x2, RZ ;  /* 0x00000002032b7824 */ /* 0x000fe200078e00ff */
[--C-:B------:R-:W-:Y:S01]  /*bd70*/  SHF.R.U32.HI R3, RZ, 0x10, R21.reuse ;  /* 0x00000010ff037819 */ /* 0x100fe20000011615 */
[----:B------:R-:W-:Y:S01]  /*bd80*/  IMAD.SHL.U32 R42, R0, 0x2, RZ ;  /* 0x00000002002a7824 */ /* 0x000fe200078e00ff */
[----:B------:R-:W-:-:S02]  /*bd90*/  SHF.R.U64 R0, R20, 0x10, R21 ;  /* 0x0000001014007819 */ /* 0x000fc40000001215 */
[----:B------:R-:W1:Y:S01]  /*bda0*/  LDS.128 R12, [R43+0x6100] ;  /* 0x006100002b0c7984 */ /* 0x000e620000000c00 */
[----:B------:R-:W-:Y:S02]  /*bdb0*/  SHF.R.U64 R5, R22, 0x10, R23 ;  /* 0x0000001016057819 */ /* 0x000fe40000001217 */
[----:B------:R-:W-:Y:S01]  /*bdc0*/  PRMT R20, R26, 0x5432, R0 ;  /* 0x000054321a147816 */ /* 0x000fe20000000000 */
[----:B------:R-:W2:Y:S01]  /*bdd0*/  LDS.128 R8, [R42+0x6100] ;  /* 0x006100002a087984 */ /* 0x000ea20000000c00 */
[----:B------:R-:W-:Y:S02]  /*bde0*/  PRMT R0, R25, 0x5432, R7 ;  /* 0x0000543219007816 */ /* 0x000fe40000000007 */
[----:B------:R-:W-:Y:S02]  /*bdf0*/  SHF.R.U64 R16, R18, 0x10, R19 ;  /* 0x0000001012107819 */ /* 0x000fe40000001213 */
[----:B------:R-:W-:Y:S01]  /*be00*/  PRMT R22, R26, 0x5410, R3 ;  /* 0x000054101a167816 */ /* 0x000fe20000000003 */
[----:B------:R-:W-:Y:S01]  /*be10*/  IMAD.U32 R40, R0, 0x10000, RZ ;  /* 0x0001000000287824 */ /* 0x000fe200078e00ff */
[----:B------:R-:W-:-:S02]  /*be20*/  SHF.R.U32.HI R17, RZ, 0x10, R17 ;  /* 0x00000010ff117819 */ /* 0x000fc40000011611 */
[----:B------:R-:W-:Y:S02]  /*be30*/  PRMT R31, R31, 0x5410, R5 ;  /* 0x000054101f1f7816 */ /* 0x000fe40000000005 */
[----:B------:R-:W-:Y:S02]  /*be40*/  SHF.R.U32.HI R18, RZ, 0x10, R19 ;  /* 0x00000010ff127819 */ /* 0x000fe40000011613 */
[----:B------:R-:W-:Y:S02]  /*be50*/  PRMT R26, R28, 0x5432, R16 ;  /* 0x000054321c1a7816 */ /* 0x000fe40000000010 */
[----:B------:R-:W-:Y:S02]  /*be60*/  SHF.R.U32.HI R6, RZ, 0x10, R23 ;  /* 0x00000010ff067819 */ /* 0x000fe40000011617 */
[----:B------:R-:W-:Y:S02]  /*be70*/  PRMT R17, R25, 0x5410, R17 ;  /* 0x0000541019117816 */ /* 0x000fe40000000011 */
[----:B------:R-:W-:-:S02]  /*be80*/  LOP3.LUT R45, R0, 0xffff0000, RZ, 0xc0, !PT ;  /* 0xffff0000002d7812 */ /* 0x000fc400078ec0ff */
[----:B------:R-:W-:Y:S02]  /*be90*/  PRMT R25, R28, 0x5410, R18 ;  /* 0x000054101c197816 */ /* 0x000fe40000000012 */
[----:B------:R-:W-:Y:S01]  /*bea0*/  PRMT R27, R27, 0x5410, R6 ;  /* 0x000054101b1b7816 */ /* 0x000fe20000000006 */
[C---:B-1----:R-:W-:Y:S01]  /*beb0*/  IMAD.U32 R21, R14.reuse, 0x10000, RZ ;  /* 0x000100000e157824 */ /* 0x042fe200078e00ff */
[----:B------:R-:W-:Y:S01]  /*bec0*/  LOP3.LUT R29, R14, 0xffff0000, RZ, 0xc0, !PT ;  /* 0xffff00000e1d7812 */ /* 0x000fe200078ec0ff */
[C---:B------:R-:W-:Y:S01]  /*bed0*/  IMAD.U32 R16, R12.reuse, 0x10000, RZ ;  /* 0x000100000c107824 */ /* 0x040fe200078e00ff */
[----:B------:R-:W-:Y:S01]  /*bee0*/  LOP3.LUT R19, R12, 0xffff0000, RZ, 0xc0, !PT ;  /* 0xffff00000c137812 */ /* 0x000fe200078ec0ff */
[C---:B--2---:R-:W-:Y:S01]  /*bef0*/  IMAD.U32 R3, R8.reuse, 0x10000, RZ ;  /* 0x0001000008037824 */ /* 0x044fe200078e00ff */
[----:B------:R-:W-:Y:S01]  /*bf00*/  LOP3.LUT R5, R8, 0xffff0000, RZ, 0xc0, !PT ;  /* 0xffff000008057812 */ /* 0x000fe200078ec0ff */
[----:B------:R-:W-:Y:S01]  /*bf10*/  IMAD.U32 R14, R20, 0x10000, RZ ;  /* 0x00010000140e7824 */ /* 0x000fe200078e00ff */
[----:B------:R-:W-:Y:S01]  /*bf20*/  LOP3.LUT R28, R15, 0xffff0000, RZ, 0xc0, !PT ;  /* 0xffff00000f1c7812 */ /* 0x000fe200078ec0ff */
[----:B------:R-:W-:Y:S01]  /*bf30*/  FMUL.FTZ R8, R3, R40 ;  /* 0x0000002803087220 */ /* 0x000fe20000410000 */
[----:B------:R-:W-:Y:S01]  /*bf40*/  SHF.L.U32 R7, R9, 0x10, RZ ;  /* 0x0000001009077819 */ /* 0x000fe200000006ff */
[----:B------:R-:W-:Y:S01]  /*bf50*/  IMAD.U32 R24, R15, 0x10000, RZ ;  /* 0x000100000f187824 */ /* 0x000fe200078e00ff */
[----:B------:R-:W-:Y:S01]  /*bf60*/  LOP3.LUT R6, R9, 0xffff0000, RZ, 0xc0, !PT ;  /* 0xffff000009067812 */ /* 0x000fe200078ec0ff */
[-C--:B------:R-:W-:Y:S01]  /*bf70*/  FFMA.FTZ R44, R16, R14.reuse, -R8 ;  /* 0x0000000e102c7223 */ /* 0x080fe20000010808 */
[----:B------:R-:W-:Y:S01]  /*bf80*/  SHF.L.U32 R12, R11, 0x10, RZ ;  /* 0x000000100b0c7819 */ /* 0x000fe200000006ff */
[----:B------:R-:W-:Y:S01]  /*bf90*/  FMUL.FTZ R3, R3, R14 ;  /* 0x0000000e03037220 */ /* 0x000fe20000410000 */
[----:B------:R-:W-:Y:S01]  /*bfa0*/  LOP3.LUT R15, R11, 0xffff0000, RZ, 0xc0, !PT ;  /* 0xffff00000b0f7812 */ /* 0x000fe200078ec0ff */
[----:B------:R-:W-:Y:S01]  /*bfb0*/  IMAD.U32 R9, R10, 0x10000, RZ ;  /* 0x000100000a097824 */ /* 0x000fe200078e00ff */
[----:B------:R-:W-:Y:S01]  /*bfc0*/  LOP3.LUT R8, R20, 0xffff0000, RZ, 0xc0, !PT ;  /* 0xffff000014087812 */ /* 0x000fe200078ec0ff */
[----:B------:R-:W-:Y:S01]  /*bfd0*/  IMAD.U32 R11, R17, 0x10000, RZ ;  /* 0x00010000110b7824 */ /* 0x000fe200078e00ff */
[----:B------:R-:W-:Y:S01]  /*bfe0*/  LOP3.LUT R23, R10, 0xffff0000, RZ, 0xc0, !PT ;  /* 0xffff00000a177812 */ /* 0x000fe200078ec0ff */
[----:B------:R-:W-:Y:S01]  /*bff0*/  FMUL.FTZ R0, R5, R45 ;  /* 0x0000002d05007220 */ /* 0x000fe20000410000 */
[C---:B------:R-:W-:Y:S01]  /*c000*/  SHF.L.U32 R18, R13.reuse, 0x10, RZ ;  /* 0x000000100d127819 */ /* 0x040fe200000006ff */
[----:B------:R-:W-:Y:S01]  /*c010*/  IMAD.U32 R10, R22, 0x10000, RZ ;  /* 0x00010000160a7824 */ /* 0x000fe200078e00ff */
[----:B------:R-:W-:Y:S01]  /*c020*/  LOP3.LUT R13, R13, 0xffff0000, RZ, 0xc0, !PT ;  /* 0xffff00000d0d7812 */ /* 0x000fe200078ec0ff */
[----:B------:R-:W-:Y:S01]  /*c030*/  FFMA.FTZ R41, R16, R40, R3 ;  /* 0x0000002810297223 */ /* 0x000fe20000010003 */
[----:B------:R-:W-:Y:S01]  /*c040*/  LOP3.LUT R20, R26, 0xffff0000, RZ, 0xc0, !PT ;  /* 0xffff00001a147812 */ /* 0x000fe200078ec0ff */
[----:B------:R-:W-:-:S02]  /*c050*/  FMUL.FTZ R5, R5, R8 ;  /* 0x0000000805057220 */ /* 0x000fc40000410000 */
[----:B------:R-:W-:Y:S01]  /*c060*/  FFMA.FTZ R40, R19, R8, -R0 ;  /* 0x0000000813287223 */ /* 0x000fe20000010800 */
[----:B------:R-:W-:Y:S01]  /*c070*/  LOP3.LUT R8, R17, 0xffff0000, RZ, 0xc0, !PT ;  /* 0xffff000011087812 */ /* 0x000fe200078ec0ff */
[CC--:B------:R-:W-:Y:S02]  /*c080*/  FMUL.FTZ R3, R7.reuse, R11.reuse ;  /* 0x0000000b07037220 */ /* 0x0c0fe40000410000 */
[-C--:B------:R-:W-:Y:S02]  /*c090*/  FMUL.FTZ R0, R7, R10.reuse ;  /* 0x0000000a07007220 */ /* 0x080fe40000410000 */
[----:B------:R-:W-:Y:S01]  /*c0a0*/  FFMA.FTZ R17, R18, R10, -R3 ;  /* 0x0000000a12117223 */ /* 0x000fe20000010803 */
[----:B------:R-:W-:Y:S01]  /*c0b0*/  LOP3.LUT R3, R22, 0xffff0000, RZ, 0xc0, !PT ;  /* 0xffff000016037812 */ /* 0x000fe200078ec0ff */
[----:B------:R-:W-:Y:S01]  /*c0c0*/  FFMA.FTZ R18, R18, R11, R0 ;  /* 0x0000000b12127223 */ /* 0x000fe20000010000 */
[----:B------:R-:W-:Y:S01]  /*c0d0*/  SHF.L.U32 R10, R26, 0x10, RZ ;  /* 0x000000101a0a7819 */ /* 0x000fe200000006ff */
[----:B------:R-:W-:-:S02]  /*c0e0*/  FMUL.FTZ R0, R6, R8 ;  /* 0x0000000806007220 */ /* 0x000fc40000410000 */
[----:B------:R-:W-:Y:S02]  /*c0f0*/  IMAD.U32 R7, R31, 0x10000, RZ ;  /* 0x000100001f077824 */ /* 0x000fe400078e00ff */
[----:B------:R-:W-:Y:S02]  /*c100*/  FFMA.FTZ R19, R19, R45, R5 ;  /* 0x0000002d13137223 */ /* 0x000fe40000010005 */
[-C--:B------:R-:W-:Y:S02]  /*c110*/  FFMA.FTZ R16, R13, R3.reuse, -R0 ;  /* 0x000000030d107223 */ /* 0x080fe40000010800 */
[----:B------:R-:W-:Y:S02]  /*c120*/  FMUL.FTZ R5, R6, R3 ;  /* 0x0000000306057220 */ /* 0x000fe40000410000 */
[----:B------:R-:W-:Y:S02]  /*c130*/  FMUL.FTZ R0, R9, R7 ;  /* 0x0000000709007220 */ /* 0x000fe40000410000 */
[----:B------:R-:W-:-:S02]  /*c140*/  IMAD.U32 R22, R25, 0x10000, RZ ;  /* 0x0001000019167824 */ /* 0x000fc400078e00ff */
[----:B------:R-:W-:Y:S02]  /*c150*/  IMAD.U32 R6, R27, 0x10000, RZ ;  /* 0x000100001b067824 */ /* 0x000fe400078e00ff */
[----:B------:R-:W-:Y:S02]  /*c160*/  FMUL.FTZ R3, R9, R10 ;  /* 0x0000000a09037220 */ /* 0x000fe40000410000 */
[----:B------:R-:W-:Y:S01]  /*c170*/  FFMA.FTZ R9, R13, R8, R5 ;  /* 0x000000080d097223 */ /* 0x000fe20000010005 */
[----:B------:R-:W-:Y:S01]  /*c180*/  LOP3.LUT R13, R25, 0xffff0000, RZ, 0xc0, !PT ;  /* 0xffff0000190d7812 */ /* 0x000fe200078ec0ff */
[----:B------:R-:W-:Y:S01]  /*c190*/  FFMA.FTZ R10, R21, R10, R0 ;  /* 0x0000000a150a7223 */ /* 0x000fe20000010000 */
[----:B------:R-:W-:Y:S01]  /*c1a0*/  LOP3.LUT R8, R27, 0xffff0000, RZ, 0xc0, !PT ;  /* 0xffff00001b087812 */ /* 0x000fe200078ec0ff */
[C---:B------:R-:W-:Y:S01]  /*c1b0*/  FMUL.FTZ R5, R12.reuse, R22 ;  /* 0x000000160c057220 */ /* 0x040fe20000410000 */
[----:B------:R-:W-:Y:S01]  /*c1c0*/  F2FP.BF16.PACK_AB R9, R9, R18 ;  /* 0x000000120909723e */ /* 0x000fe200000010ff */
[----:B------:R-:W-:Y:S01]  /*c1d0*/  FMUL.FTZ R0, R12, R6 ;  /* 0x000000060c007220 */ /* 0x000fe20000410000 */
[----:B------:R-:W-:Y:S01]  /*c1e0*/  LOP3.LUT R12, R31, 0xffff0000, RZ, 0xc0, !PT ;  /* 0xffff00001f0c7812 */ /* 0x000fe200078ec0ff */
[----:B------:R-:W-:-:S02]  /*c1f0*/  FFMA.FTZ R14, R21, R7, -R3 ;  /* 0x00000007150e7223 */ /* 0x000fc40000010803 */
[C---:B------:R-:W-:Y:S02]  /*c200*/  FFMA.FTZ R11, R24.reuse, R6, -R5 ;  /* 0x00000006180b7223 */ /* 0x040fe40000010805 */
[----:B------:R-:W-:Y:S02]  /*c210*/  FFMA.FTZ R7, R24, R22, R0 ;  /* 0x0000001618077223 */ /* 0x000fe40000010000 */
[----:B------:R-:W-:Y:S02]  /*c220*/  FMUL.FTZ R6, R23, R20 ;  /* 0x0000001417067220 */ /* 0x000fe40000410000 */
[----:B------:R-:W-:Y:S02]  /*c230*/  FMUL.FTZ R3, R15, R13 ;  /* 0x0000000d0f037220 */ /* 0x000fe40000410000 */
[----:B------:R-:W-:Y:S02]  /*c240*/  FMUL.FTZ R5, R23, R12 ;  /* 0x0000000c17057220 */ /* 0x000fe40000410000 */
[----:B------:R-:W-:-:S02]  /*c250*/  FMUL.FTZ R0, R15, R8 ;  /* 0x000000080f007220 */ /* 0x000fc40000410000 */
[----:B------:R-:W-:Y:S01]  /*c260*/  FFMA.FTZ R6, R29, R12, -R6 ;  /* 0x0000000c1d067223 */ /* 0x000fe20000010806 */
[----:B------:R-:W-:Y:S01]  /*c270*/  F2FP.BF16.PACK_AB R12, R40, R44 ;  /* 0x0000002c280c723e */ /* 0x000fe200000010ff */
[----:B------:R-:W-:Y:S01]  /*c280*/  FFMA.FTZ R3, R28, R8, -R3 ;  /* 0x000000081c037223 */ /* 0x000fe20000010803 */
[----:B------:R-:W-:Y:S01]  /*c290*/  F2FP.BF16.PACK_AB R8, R19, R41 ;  /* 0x000000291308723e */ /* 0x000fe200000010ff */
[----:B------:R-:W-:Y:S01]  /*c2a0*/  FFMA.FTZ R5, R29, R20, R5 ;  /* 0x000000141d057223 */ /* 0x000fe20000010005 */
[----:B------:R-:W-:Y:S01]  /*c2b0*/  F2FP.BF16.PACK_AB R14, R6, R14 ;  /* 0x0000000e060e723e */ /* 0x000fe200000010ff */
[----:B------:R-:W-:Y:S01]  /*c2c0*/  FFMA.FTZ R0, R28, R13, R0 ;  /* 0x0000000d1c007223 */ /* 0x000fe20000010000 */
[----:B------:R-:W-:Y:S02]  /*c2d0*/  F2FP.BF16.PACK_AB R13, R16, R17 ;  /* 0x00000011100d723e */ /* 0x000fe400000010ff */
[----:B------:R-:W-:Y:S02]  /*c2e0*/  F2FP.BF16.PACK_AB R15, R3, R11 ;  /* 0x0000000b030f723e */ /* 0x000fe400000010ff */
[----:B------:R-:W-:-:S02]  /*c2f0*/  F2FP.BF16.PACK_AB R10, R5, R10 ;  /* 0x0000000a050a723e */ /* 0x000fc400000010ff */
[----:B------:R-:W-:Y:S01]  /*c300*/  F2FP.BF16.PACK_AB R11, R0, R7 ;  /* 0x00000007000b723e */ /* 0x000fe200000010ff */
[----:B------:R1:W-:Y:S04]  /*c310*/  STS.128 [R43+0x6100], R12 ;  /* 0x0061000c2b007388 */ /* 0x0003e80000000c00 */
[----:B------:R1:W-:Y:S02]  /*c320*/  STS.128 [R42+0x6100], R8 ;  /* 0x006100082a007388 */ /* 0x0003e40000000c00 */
.L_x_429:
[----:B------:R-:W-:Y:S05]  /*c330*/  BSYNC B0 ;  /* 0x0000000000007941 */ /* 0x000fea0003800000 */
.L_x_428:
        /* <DEDUP_REMOVED lines=8> */
[----:B------:R-:W-:Y:S02]  /*c3c0*/  LOP3.LUT R0, R5, 0x1c0, RZ, 0xc0, !PT ;  /* 0x000001c005007812 */ /* 0x000fe400078ec0ff */
[----:B------:R-:W-:Y:S01]  /*c3d0*/  SHF.R.U64 R17, R34, 0x10, R35 ;  /* 0x0000001022117819 */ /* 0x000fe20000001223 */
[----:B------:R-:W-:Y:S01]  /*c3e0*/  IMAD.SHL.U32 R3, R3, 0x40, RZ ;  /* 0x0000004003037824 */ /* 0x000fe200078e00ff */
[----:B------:R-:W-:-:S02]  /*c3f0*/  LOP3.LUT R5, R0, 0x38, R30, 0xf8, !PT ;  /* 0x0000003800057812 */ /* 0x000fc400078ef81e */
[----:B------:R-:W-:Y:S02]  /*c400*/  SHF.R.U32.HI R6, RZ, 0x3, R0 ;  /* 0x00000003ff067819 */ /* 0x000fe40000011600 */
[----:B------:R-:W-:Y:S02]  /*c410*/  LOP3.LUT R3, R3, 0xfffffe00, RZ, 0xc0, !PT ;  /* 0xfffffe0003037812 */ /* 0x000fe400078ec0ff */
        /* <DEDUP_REMOVED lines=8> */
[----:B-1----:R-:W1:Y:S01]  /*c4a0*/  LDS.128 R12, [R41+0x6100] ;  /* 0x00610000290c7984 */ /* 0x002e620000000c00 */
[----:B------:R-:W-:Y:S02]  /*c4b0*/  SHF.R.U32.HI R16, RZ, 0x10, R33 ;  /* 0x00000010ff107819 */ /* 0x000fe40000011621 */
[C---:B------:R-:W-:Y:S01]  /*c4c0*/  PRMT R20, R47.reuse, 0x5432, R0 ;  /* 0x000054322f147816 */ /* 0x040fe20000000000 */
[----:B------:R-:W2:Y:S01]  /*c4d0*/  LDS.128 R8, [R40+0x6100] ;  /* 0x0061000028087984 */ /* 0x000ea20000000c00 */
[----:B------:R-:W-:Y:S02]  /*c4e0*/  PRMT R0, R46, 0x5432, R7 ;  /* 0x000054322e007816 */ /* 0x000fe40000000007 */
[----:B------:R-:W-:Y:S01]  /*c4f0*/  SHF.R.U32.HI R18, RZ, 0x10, R35 ;  /* 0x00000010ff127819 */ /* 0x000fe20000011623 */
[----:B------:R-:W-:Y:S01]  /*c500*/  IMAD.U32 R31, R20, 0x10000, RZ ;  /* 0x00010000141f7824 */ /* 0x000fe200078e00ff */
[----:B------:R-:W-:Y:S02]  /*c510*/  SHF.R.U64 R5, R38, 0x10, R39 ;  /* 0x0000001026057819 */ /* 0x000fe40000001227 */
[----:B------:R-:W-:-:S02]  /*c520*/  PRMT R22, R47, 0x5410, R3 ;  /* 0x000054102f167816 */ /* 0x000fc40000000003 */
[----:B------:R-:W-:Y:S02]  /*c530*/  SHF.L.U32 R32, R0, 0x10, RZ ;  /* 0x0000001000207819 */ /* 0x000fe400000006ff */
[----:B------:R-:W-:Y:S02]  /*c540*/  SHF.R.U32.HI R6, RZ, 0x10, R39 ;  /* 0x00000010ff067819 */ /* 0x000fe40000011627 */
[----:B------:R-:W-:Y:S02]  /*c550*/  PRMT R25, R68, 0x5432, R17 ;  /* 0x0000543244197816 */ /* 0x000fe40000000011 */
[----:B------:R-:W-:Y:S02]  /*c560*/  PRMT R19, R46, 0x5410, R16 ;  /* 0x000054102e137816 */ /* 0x000fe40000000010 */
[----:B------:R-:W-:Y:S02]  /*c570*/  PRMT R24, R68, 0x5410, R18 ;  /* 0x0000541044187816 */ /* 0x000fe40000000012 */
[----:B------:R-:W-:-:S02]  /*c580*/  PRMT R27, R69, 0x5432, R5 ;  /* 0x00005432451b7816 */ /* 0x000fc40000000005 */
[----:B------:R-:W-:Y:S02]  /*c590*/  LOP3.LUT R34, R0, 0xffff0000, RZ, 0xc0, !PT ;  /* 0xffff000000227812 */ /* 0x000fe400078ec0ff */
[----:B------:R-:W-:Y:S01]  /*c5a0*/  PRMT R26, R69, 0x5410, R6 ;  /* 0x00005410451a7816 */ /* 0x000fe20000000006 */
[C---:B-1----:R-:W-:Y:S01]  /*c5b0*/  IMAD.U32 R17, R13.reuse, 0x10000, RZ ;  /* 0x000100000d117824 */ /* 0x042fe200078e00ff */
[----:B------:R-:W-:Y:S01]  /*c5c0*/  LOP3.LUT R21, R13, 0xffff0000, RZ, 0xc0, !PT ;  /* 0xffff00000d157812 */ /* 0x000fe200078ec0ff */
[C---:B------:R-:W-:Y:S01]  /*c5d0*/  IMAD.U32 R16, R12.reuse, 0x10000, RZ ;  /* 0x000100000c107824 */ /* 0x040fe200078e00ff */
[----:B------:R-:W-:Y:S01]  /*c5e0*/  LOP3.LUT R18, R12, 0xffff0000, RZ, 0xc0, !PT ;  /* 0xffff00000c127812 */ /* 0x000fe200078ec0ff */
[C---:B--2---:R-:W-:Y:S01]  /*c5f0*/  IMAD.U32 R3, R8.reuse, 0x10000, RZ ;  /* 0x0001000008037824 */ /* 0x044fe200078e00ff */
[C---:B------:R-:W-:Y:S01]  /*c600*/  LOP3.LUT R28, R15.reuse, 0xffff0000, RZ, 0xc0, !PT ;  /* 0xffff00000f1c7812 */ /* 0x040fe200078ec0ff */
[----:B------:R-:W-:Y:S01]  /*c610*/  IMAD.U32 R13, R15, 0x10000, RZ ;  /* 0x000100000f0d7824 */ /* 0x000fe200078e00ff */
[----:B------:R-:W-:Y:S01]  /*c620*/  LOP3.LUT R5, R8, 0xffff0000, RZ, 0xc0, !PT ;  /* 0xffff000008057812 */ /* 0x000fe200078ec0ff */
[C---:B------:R-:W-:Y:S01]  /*c630*/  IMAD.U32 R12, R10.reuse, 0x10000, RZ ;  /* 0x000100000a0c7824 */ /* 0x040fe200078e00ff */
[----:B------:R-:W-:Y:S01]  /*c640*/  LOP3.LUT R15, R10, 0xffff0000, RZ, 0xc0, !PT ;  /* 0xffff00000a0f7812 */ /* 0x000fe200078ec0ff */
[C---:B------:R-:W-:Y:S01]  /*c650*/  IMAD.U32 R23, R14.reuse, 0x10000, RZ ;  /* 0x000100000e177824 */ /* 0x040fe200078e00ff */
[----:B------:R-:W-:Y:S01]  /*c660*/  LOP3.LUT R29, R14, 0xffff0000, RZ, 0xc0, !PT ;  /* 0xffff00000e1d7812 */ /* 0x000fe200078ec0ff */
[----:B------:R-:W-:Y:S01]  /*c670*/  FMUL.FTZ R8, R3, R32 ;  /* 0x0000002003087220 */ /* 0x000fe20000410000 */
[----:B------:R-:W-:Y:S01]  /*c680*/  LOP3.LUT R10, R20, 0xffff0000, RZ, 0xc0, !PT ;  /* 0xffff0000140a7812 */ /* 0x000fe200078ec0ff */
[C---:B------:R-:W-:Y:S01]  /*c690*/  IMAD.U32 R6, R11.reuse, 0x10000, RZ ;  /* 0x000100000b067824 */ /* 0x040fe200078e00ff */
[----:B------:R-:W-:Y:S01]  /*c6a0*/  LOP3.LUT R14, R11, 0xffff0000, RZ, 0xc0, !PT ;  /* 0xffff00000b0e7812 */ /* 0x000fe200078ec0ff */
[----:B------:R-:W-:-:S02]  /*c6b0*/  FMUL.FTZ R3, R3, R31 ;  /* 0x0000001f03037220 */ /* 0x000fc40000410000 */
[C---:B------:R-:W-:Y:S01]  /*c6c0*/  IMAD.U32 R7, R9.reuse, 0x10000, RZ ;  /* 0x0001000009077824 */ /* 0x040fe200078e00ff */
[----:B------:R-:W-:Y:S01]  /*c6d0*/  LOP3.LUT R9, R9, 0xffff0000, RZ, 0xc0, !PT ;  /* 0xffff000009097812 */ /* 0x000fe200078ec0ff */
[----:B------:R-:W-:Y:S02]  /*c6e0*/  IMAD.U32 R11, R19, 0x10000, RZ ;  /* 0x00010000130b7824 */ /* 0x000fe400078e00ff */
[C---:B------:R-:W-:Y:S02]  /*c6f0*/  FFMA.FTZ R36, R16.reuse, R31, -R8 ;  /* 0x0000001f10247223 */ /* 0x040fe40000010808 */
[----:B------:R-:W-:Y:S02]  /*c700*/  FMUL.FTZ R0, R5, R34 ;  /* 0x0000002205007220 */ /* 0x000fe40000410000 */
[----:B------:R-:W-:Y:S01]  /*c710*/  FFMA.FTZ R35, R16, R32, R3 ;  /* 0x0000002010237223 */ /* 0x000fe20000010003 */
[----:B------:R-:W-:Y:S01]  /*c720*/  SHF.L.U32 R16, R24, 0x10, RZ ;  /* 0x0000001018107819 */ /* 0x000fe200000006ff */
[----:B------:R-:W-:-:S02]  /*c730*/  IMAD.U32 R8, R22, 0x10000, RZ ;  /* 0x0001000016087824 */ /* 0x000fc400078e00ff */
[-C--:B------:R-:W-:Y:S02]  /*c740*/  FMUL.FTZ R5, R5, R10.reuse ;  /* 0x0000000a05057220 */ /* 0x080fe40000410000 */
[C---:B------:R-:W-:Y:S02]  /*c750*/  FMUL.FTZ R3, R7.reuse, R11 ;  /* 0x0000000b07037220 */ /* 0x040fe40000410000 */
[----:B------:R-:W-:Y:S01]  /*c760*/  FFMA.FTZ R33, R18, R10, -R0 ;  /* 0x0000000a12217223 */ /* 0x000fe20000010800 */
[----:B------:R-:W-:Y:S01]  /*c770*/  LOP3.LUT R10, R22, 0xffff0000, RZ, 0xc0, !PT ;  /* 0xffff0000160a7812 */ /* 0x000fe200078ec0ff */
[----:B------:R-:W-:Y:S02]  /*c780*/  FMUL.FTZ R0, R7, R8 ;  /* 0x0000000807007220 */ /* 0x000fe40000410000 */
[----:B------:R-:W-:Y:S02]  /*c790*/  FFMA.FTZ R32, R18, R34, R5 ;  /* 0x0000002212207223 */ /* 0x000fe40000010005 */
[----:B------:R-:W-:Y:S01]  /*c7a0*/  FFMA.FTZ R31, R17, R8, -R3 ;  /* 0x00000008111f7223 */ /* 0x000fe20000010803 */
[----:B------:R-:W-:Y:S01]  /*c7b0*/  LOP3.LUT R8, R19, 0xffff0000, RZ, 0xc0, !PT ;  /* 0xffff000013087812 */ /* 0x000fe200078ec0ff */
[----:B------:R-:W-:-:S02]  /*c7c0*/  IMAD.U32 R5, R26, 0x10000, RZ ;  /* 0x000100001a057824 */ /* 0x000fc400078e00ff */
[C---:B------:R-:W-:Y:S02]  /*c7d0*/  FMUL.FTZ R3, R6.reuse, R16 ;  /* 0x0000001006037220 */ /* 0x040fe40000410000 */
[----:B------:R-:W-:Y:S02]  /*c7e0*/  IMAD.U32 R19, R25, 0x10000, RZ ;  /* 0x0001000019137824 */ /* 0x000fe400078e00ff */
[----:B------:R-:W-:Y:S02]  /*c7f0*/  FFMA.FTZ R20, R17, R11, R0 ;  /* 0x0000000b11147223 */ /* 0x000fe40000010000 */
[-C--:B------:R-:W-:Y:S02]  /*c800*/  FMUL.FTZ R0, R6, R5.reuse ;  /* 0x0000000506007220 */ /* 0x080fe40000410000 */
[----:B------:R-:W-:Y:S02]  /*c810*/  FFMA.FTZ R18, R13, R5, -R3 ;  /* 0x000000050d127223 */ /* 0x000fe40000010803 */
[----:B------:R-:W-:-:S02]  /*c820*/  IMAD.U32 R7, R27, 0x10000, RZ ;  /* 0x000100001b077824 */ /* 0x000fc400078e00ff */
[----:B------:R-:W-:Y:S02]  /*c830*/  FMUL.FTZ R5, R9, R10 ;  /* 0x0000000a09057220 */ /* 0x000fe40000410000 */
[C---:B------:R-:W-:Y:S02]  /*c840*/  FMUL.FTZ R3, R12.reuse, R19 ;  /* 0x000000130c037220 */ /* 0x040fe40000410000 */
[----:B------:R-:W-:Y:S01]  /*c850*/  FFMA.FTZ R17, R13, R16, R0 ;  /* 0x000000100d117223 */ /* 0x000fe20000010000 */
[----:B------:R-:W-:Y:S01]  /*c860*/  LOP3.LUT R16, R25, 0xffff0000, RZ, 0xc0, !PT ;  /* 0xffff000019107812 */ /* 0x000fe200078ec0ff */
[-C--:B------:R-:W-:Y:S02]  /*c870*/  FMUL.FTZ R6, R9, R8.reuse ;  /* 0x0000000809067220 */ /* 0x080fe40000410000 */
[-C--:B------:R-:W-:Y:S01]  /*c880*/  FMUL.FTZ R0, R12, R7.reuse ;  /* 0x000000070c007220 */ /* 0x080fe20000410000 */
[----:B------:R-:W-:Y:S01]  /*c890*/  LOP3.LUT R12, R24, 0xffff0000, RZ, 0xc0, !PT ;  /* 0xffff0000180c7812 */ /* 0x000fe200078ec0ff */
[----:B------:R-:W-:Y:S01]  /*c8a0*/  FFMA.FTZ R9, R21, R8, R5 ;  /* 0x0000000815097223 */ /* 0x000fe20000010005 */
[----:B------:R-:W-:Y:S01]  /*c8b0*/  LOP3.LUT R8, R26, 0xffff0000, RZ, 0xc0, !PT ;  /* 0xffff00001a087812 */ /* 0x000fe200078ec0ff */
[----:B------:R-:W-:Y:S01]  /*c8c0*/  FFMA.FTZ R11, R23, R7, -R3 ;  /* 0x00000007170b7223 */ /* 0x000fe20000010803 */
[----:B------:R-:W-:Y:S01]  /*c8d0*/  LOP3.LUT R7, R27, 0xffff0000, RZ, 0xc0, !PT ;  /* 0xffff00001b077812 */ /* 0x000fe200078ec0ff */
[----:B------:R-:W-:Y:S01]  /*c8e0*/  FFMA.FTZ R13, R21, R10, -R6 ;  /* 0x0000000a150d7223 */ /* 0x000fe20000010806 */
[----:B------:R-:W-:Y:S01]  /*c8f0*/  F2FP.BF16.PACK_AB R9, R9, R20 ;  /* 0x000000140909723e */ /* 0x000fe200000010ff */
[----:B------:R-:W-:-:S02]  /*c900*/  FFMA.FTZ R10, R23, R19, R0 ;  /* 0x00000013170a7223 */ /* 0x000fc40000010000 */
[----:B------:R-:W-:Y:S01]  /*c910*/  FMUL.FTZ R6, R15, R16 ;  /* 0x000000100f067220 */ /* 0x000fe20000410000 */
[----:B------:R-:W-:Y:S01]  /*c920*/  F2FP.BF16.PACK_AB R13, R13, R31 ;  /* 0x0000001f0d0d723e */ /* 0x000fe200000010ff */
[C---:B------:R-:W-:Y:S02]  /*c930*/  FMUL.FTZ R3, R14.reuse, R12 ;  /* 0x0000000c0e037220 */ /* 0x040fe40000410000 */
[-C--:B------:R-:W-:Y:S02]  /*c940*/  FMUL.FTZ R5, R15, R7.reuse ;  /* 0x000000070f057220 */ /* 0x080fe40000410000 */
[-C--:B------:R-:W-:Y:S02]  /*c950*/  FMUL.FTZ R0, R14, R8.reuse ;  /* 0x000000080e007220 */ /* 0x080fe40000410000 */
[C---:B------:R-:W-:Y:S02]  /*c960*/  FFMA.FTZ R6, R29.reuse, R7, -R6 ;  /* 0x000000071d067223 */ /* 0x040fe40000010806 */
[----:B------:R-:W-:Y:S01]  /*c970*/  FFMA.FTZ R3, R28, R8, -R3 ;  /* 0x000000081c037223 */ /* 0x000fe20000010803 */
[----:B------:R-:W-:Y:S01]  /*c980*/  F2FP.BF16.PACK_AB R8, R32, R35 ;  /* 0x000000232008723e */ /* 0x000fe200000010ff */
[----:B------:R-:W-:Y:S01]  /*c990*/  FFMA.FTZ R5, R29, R16, R5 ;  /* 0x000000101d057223 */ /* 0x000fe20000010005 */
[----:B------:R-:W-:Y:S01]  /*c9a0*/  F2FP.BF16.PACK_AB R14, R6, R11 ;  /* 0x0000000b060e723e */ /* 0x000fe200000010ff */
[----:B------:R-:W-:Y:S01]  /*c9b0*/  FFMA.FTZ R0, R28, R12, R0 ;  /* 0x0000000c1c007223 */ /* 0x000fe20000010000 */
[----:B------:R-:W-:-:S02]  /*c9c0*/  F2FP.BF16.PACK_AB R12, R33, R36 ;  /* 0x00000024210c723e */ /* 0x000fc400000010ff */
[----:B------:R-:W-:Y:S02]  /*c9d0*/  F2FP.BF16.PACK_AB R15, R3, R18 ;  /* 0x00000012030f723e */ /* 0x000fe400000010ff */
[----:B------:R-:W-:Y:S02]  /*c9e0*/  F2FP.BF16.PACK_AB R10, R5, R10 ;  /* 0x0000000a050a723e */ /* 0x000fe400000010ff */
[----:B------:R-:W-:Y:S01]  /*c9f0*/  F2FP.BF16.PACK_AB R11, R0, R17 ;  /* 0x00000011000b723e */ /* 0x000fe200000010ff */
[----:B------:R1:W-:Y:S04]  /*ca00*/  STS.128 [R41+0x6100], R12 ;  /* 0x0061000c29007388 */ /* 0x0003e80000000c00 */
[----:B------:R1:W-:Y:S02]  /*ca10*/  STS.128 [R40+0x6100], R8 ;  /* 0x0061000828007388 */ /* 0x0003e40000000c00 */
.L_x_431:
[----:B------:R-:W-:Y:S05]  /*ca20*/  BSYNC B0 ;  /* 0x0000000000007941 */ /* 0x000fea0003800000 */
.L_x_430:
        /* <DEDUP_REMOVED lines=68> */
[-C--:B------:R-:W-:Y:S02]  /*ce70*/  FMUL.FTZ R0, R7, R8.reuse ;  /* 0x0000000807007220 */ /* 0x080fe40000410000 */
        /* <DEDUP_REMOVED lines=41> */
.L_x_433:
[----:B------:R-:W-:Y:S05]  /*d110*/  BSYNC B0 ;  /* 0x0000000000007941 */ /* 0x000fea0003800000 */
.L_x_432:
[----:B------:R-:W-:-:S04]  /*d120*/  IADD3 R0, R60, 0x60, RZ ;  /* 0x000000603c007810 */ /* 0x000fc80007ffe0ff */
[----:B------:R-:W-:-:S13]  /*d130*/  ISETP.GE.OR P0, PT, R0, UR7, P2 ;  /* 0x0000000700007c0c */ /* 0x000fda0009706670 */
[----:B------:R-:W-:Y:S05]  /*d140*/  @P0 BRA `(.L_x_421) ;  /* 0x000006a000000947 */ /* 0x000fea0003800000 */
[----:B------:R-:W-:Y:S01]  /*d150*/  SHF.R.S32.HI R3, RZ, 0x1f, R0 ;  /* 0x0000001fff037819 */ /* 0x000fe20000011400 */
[----:B------:R-:W-:Y:S01]  /*d160*/  IMAD.SHL.U32 R5, R0, 0x40, RZ ;  /* 0x0000004000057824 */ /* 0x000fe200078e00ff */
[----:B------:R-:W-:Y:S02]  /*d170*/  IADD3 R7, R30, c[0x0][0x27c], RZ ;  /* 0x00009f001e077a10 */ /* 0x000fe40007ffe0ff */
[----:B------:R-:W-:Y:S02]  /*d180*/  LEA.HI R3, R3, R0, RZ, 0x3 ;  /* 0x0000000003037211 */ /* 0x000fe400078f18ff */
[----:B------:R-:W-:Y:S02]  /*d190*/  LOP3.LUT R0, R5, 0x1c0, RZ, 0xc0, !PT ;  /* 0x000001c005007812 */ /* 0x000fe400078ec0ff */
[----:B------:R-:W-:Y:S01]  /*d1a0*/  SHF.R.U32.HI R18, RZ, 0x10, R59 ;  /* 0x00000010ff127819 */ /* 0x000fe2000001163b */
[----:B------:R-:W-:Y:S01]  /*d1b0*/  IMAD.SHL.U32 R3, R3, 0x40, RZ ;  /* 0x0000004003037824 */ /* 0x000fe200078e00ff */
[----:B------:R-:W-:-:S02]  /*d1c0*/  LOP3.LUT R5, R0, 0x38, R30, 0xf8, !PT ;  /* 0x0000003800057812 */ /* 0x000fc400078ef81e */
[----:B------:R-:W-:Y:S02]  /*d1d0*/  SHF.R.U32.HI R6, RZ, 0x3, R0 ;  /* 0x00000003ff067819 */ /* 0x000fe40000011600 */
[----:B------:R-:W-:Y:S02]  /*d1e0*/  LOP3.LUT R3, R3, 0xfffffe00, RZ, 0xc0, !PT ;  /* 0xfffffe0003037812 */ /* 0x000fe400078ec0ff */
[----:B------:R-:W-:Y:S02]  /*d1f0*/  LOP3.LUT R0, R0, 0x38, R7, 0xf8, !PT ;  /* 0x0000003800007812 */ /* 0x000fe400078ef807 */
[C-C-:B------:R-:W-:Y:S02]  /*d200*/  LOP3.LUT R5, R3.reuse, R5, R6.reuse, 0xf6, !PT ;  /* 0x0000000503057212 */ /* 0x140fe400078ef606 */
[----:B------:R-:W-:Y:S02]  /*d210*/  LOP3.LUT R0, R3, R0, R6, 0xf6, !PT ;  /* 0x0000000003007212 */ /* 0x000fe400078ef606 */
[----:B------:R-:W-:Y:S01]  /*d220*/  SHF.R.U32.HI R6, RZ, 0x10, R67 ;  /* 0x00000010ff067819 */ /* 0x000fe20000011643 */
[----:B-1----:R-:W-:Y:S01]  /*d230*/  IMAD.SHL.U32 R34, R5, 0x2, RZ ;  /* 0x0000000205227824 */ /* 0x002fe200078e00ff */
[----:B------:R-:W-:Y:S01]  /*d240*/  SHF.R.U64 R7, R56, 0x10, R57 ;  /* 0x0000001038077819 */ /* 0x000fe20000001239 */
[----:B------:R-:W-:Y:S01]  /*d250*/  IMAD.SHL.U32 R33, R0, 0x2, RZ ;  /* 0x0000000200217824 */ /* 0x000fe200078e00ff */
[----:B------:R-:W-:-:S02]  /*d260*/  PRMT R28, R78, 0x5410, R6 ;  /* 0x000054104e1c7816 */ /* 0x000fc40000000006 */
[----:B------:R-:W1:Y:S01]  /*d270*/  LDS.128 R12, [R34+0x6100] ;  /* 0x00610000220c7984 */ /* 0x000e620000000c00 */
[--C-:B------:R-:W-:Y:S02]  /*d280*/  SHF.R.U64 R0, R64, 0x10, R65.reuse ;  /* 0x0000001040007819 */ /* 0x100fe40000001241 */
[----:B------:R-:W-:Y:S01]  /*d290*/  SHF.R.U32.HI R3, RZ, 0x10, R65 ;  /* 0x00000010ff037819 */ /* 0x000fe20000011641 */
[----:B------:R-:W2:Y:S01]  /*d2a0*/  LDS.128 R8, [R33+0x6100] ;  /* 0x0061000021087984 */ /* 0x000ea20000000c00 */
[----:B------:R-:W-:Y:S02]  /*d2b0*/  PRMT R6, R75, 0x5432, R7 ;  /* 0x000054324b067816 */ /* 0x000fe40000000007 */
[----:B------:R-:W-:Y:S02]  /*d2c0*/  SHF.R.U64 R5, R66, 0x10, R67 ;  /* 0x0000001042057819 */ /* 0x000fe40000001243 */
[----:B------:R-:W-:Y:S02]  /*d2d0*/  SHF.R.U32.HI R16, RZ, 0x10, R57 ;  /* 0x00000010ff107819 */ /* 0x000fe40000011639 */
[----:B------:R-:W-:-:S02]  /*d2e0*/  PRMT R19, R76, 0x5432, R0 ;  /* 0x000054324c137816 */ /* 0x000fc40000000000 */
[----:B------:R-:W-:Y:S02]  /*d2f0*/  PRMT R22, R76, 0x5410, R3 ;  /* 0x000054104c167816 */ /* 0x000fe40000000003 */
[----:B------:R-:W-:Y:S02]  /*d300*/  SHF.L.U32 R31, R6, 0x10, RZ ;  /* 0x00000010061f7819 */ /* 0x000fe400000006ff */
[----:B------:R-:W-:Y:S02]  /*d310*/  PRMT R27, R78, 0x5432, R5 ;  /* 0x000054324e1b7816 */ /* 0x000fe40000000005 */
[----:B------:R-:W-:Y:S02]  /*d320*/  PRMT R24, R77, 0x5410, R18 ;  /* 0x000054104d187816 */ /* 0x000fe40000000012 */
[----:B------:R-:W-:Y:S02]  /*d330*/  SHF.R.U64 R17, R58, 0x10, R59 ;  /* 0x000000103a117819 */ /* 0x000fe4000000123b */
[----:B------:R-:W-:-:S02]  /*d340*/  PRMT R20, R75, 0x5410, R16 ;  /* 0x000054104b147816 */ /* 0x000fc40000000010 */
[----:B------:R-:W-:Y:S01]  /*d350*/  PRMT R25, R77, 0x5432, R17 ;  /* 0x000054324d197816 */ /* 0x000fe20000000011 */
[C---:B-1----:R-:W-:Y:S01]  /*d360*/  IMAD.U32 R18, R15.reuse, 0x10000, RZ ;  /* 0x000100000f127824 */ /* 0x042fe200078e00ff */
[----:B------:R-:W-:Y:S01]  /*d370*/  LOP3.LUT R29, R15, 0xffff0000, RZ, 0xc0, !PT ;  /* 0xffff00000f1d7812 */ /* 0x000fe200078ec0ff */
[C---:B------:R-:W-:Y:S01]  /*d380*/  IMAD.U32 R26, R14.reuse, 0x10000, RZ ;  /* 0x000100000e1a7824 */ /* 0x040fe200078e00ff */
[----:B------:R-:W-:Y:S01]  /*d390*/  LOP3.LUT R30, R14, 0xffff0000, RZ, 0xc0, !PT ;  /* 0xffff00000e1e7812 */ /* 0x000fe200078ec0ff */
[C---:B--2---:R-:W-:Y:S01]  /*d3a0*/  IMAD.U32 R3, R8.reuse, 0x10000, RZ ;  /* 0x0001000008037824 */ /* 0x044fe200078e00ff */
[----:B------:R-:W-:Y:S01]  /*d3b0*/  LOP3.LUT R5, R8, 0xffff0000, RZ, 0xc0, !PT ;  /* 0xffff000008057812 */ /* 0x000fe200078ec0ff */
[C---:B------:R-:W-:Y:S01]  /*d3c0*/  IMAD.U32 R8, R11.reuse, 0x10000, RZ ;  /* 0x000100000b087824 */ /* 0x040fe200078e00ff */
[----:B------:R-:W-:Y:S01]  /*d3d0*/  LOP3.LUT R15, R11, 0xffff0000, RZ, 0xc0, !PT ;  /* 0xffff00000b0f7812 */ /* 0x000fe200078ec0ff */
[----:B------:R-:W-:Y:S01]  /*d3e0*/  IMAD.U32 R16, R12, 0x10000, RZ ;  /* 0x000100000c107824 */ /* 0x000fe200078e00ff */
[----:B------:R-:W-:Y:S01]  /*d3f0*/  LOP3.LUT R11, R6, 0xffff0000, RZ, 0xc0, !PT ;  /* 0xffff0000060b7812 */ /* 0x000fe200078ec0ff */
[----:B------:R-:W-:Y:S01]  /*d400*/  IMAD.U32 R14, R19, 0x10000, RZ ;  /* 0x00010000130e7824 */ /* 0x000fe200078e00ff */
[----:B------:R-:W-:Y:S01]  /*d410*/  LOP3.LUT R21, R13, 0xffff0000, RZ, 0xc0, !PT ;  /* 0xffff00000d157812 */ /* 0x000fe200078ec0ff */
[----:B------:R-:W-:Y:S01]  /*d420*/  FMUL.FTZ R0, R3, R31 ;  /* 0x0000001f03007220 */ /* 0x000fe20000410000 */
[----:B------:R-:W-:Y:S01]  /*d430*/  LOP3.LUT R12, R12, 0xffff0000, RZ, 0xc0, !PT ;  /* 0xffff00000c0c7812 */ /* 0x000fe200078ec0ff */
[----:B------:R-:W-:Y:S01]  /*d440*/  IMAD.U32 R17, R13, 0x10000, RZ ;  /* 0x000100000d117824 */ /* 0x000fe200078e00ff */
[C---:B------:R-:W-:Y:S01]  /*d450*/  LOP3.LUT R23, R10.reuse, 0xffff0000, RZ, 0xc0, !PT ;  /* 0xffff00000a177812 */ /* 0x040fe200078ec0ff */
[----:B------:R-:W-:Y:S01]  /*d460*/  IMAD.U32 R13, R10, 0x10000, RZ ;  /* 0x000100000a0d7824 */ /* 0x000fe200078e00ff */
[----:B------:R-:W-:Y:S01]  /*d470*/  LOP3.LUT R19, R19, 0xffff0000, RZ, 0xc0, !PT ;  /* 0xffff000013137812 */ /* 0x000fe200078ec0ff */
[----:B------:R-:W-:-:S02]  /*d480*/  FMUL.FTZ R3, R3, R14 ;  /* 0x0000000e03037220 */ /* 0x000fc40000410000 */
[----:B------:R-:W-:Y:S01]  /*d490*/  FFMA.FTZ R36, R16, R14, -R0 ;  /* 0x0000000e10247223 */ /* 0x000fe20000010800 */
[----:B------:R-:W-:Y:S01]  /*d4a0*/  SHF.L.U32 R14, R24, 0x10, RZ ;  /* 0x00000010180e7819 */ /* 0x000fe200000006ff */
[C---:B------:R-:W-:Y:S01]  /*d4b0*/  IMAD.U32 R7, R9.reuse, 0x10000, RZ ;  /* 0x0001000009077824 */ /* 0x040fe200078e00ff */
[----:B------:R-:W-:Y:S01]  /*d4c0*/  LOP3.LUT R9, R9, 0xffff0000, RZ, 0xc0, !PT ;  /* 0xffff000009097812 */ /* 0x000fe200078ec0ff */
[C---:B------:R-:W-:Y:S01]  /*d4d0*/  IMAD.U32 R10, R20.reuse, 0x10000, RZ ;  /* 0x00010000140a7824 */ /* 0x040fe200078e00ff */
[----:B------:R-:W-:Y:S01]  /*d4e0*/  LOP3.LUT R20, R20, 0xffff0000, RZ, 0xc0, !PT ;  /* 0xffff000014147812 */ /* 0x000fe200078ec0ff */
[----:B------:R-:W-:Y:S02]  /*d4f0*/  FMUL.FTZ R0, R5, R11 ;  /* 0x0000000b05007220 */ /* 0x000fe40000410000 */
[----:B------:R-:W-:Y:S02]  /*d500*/  IMAD.U32 R6, R22, 0x10000, RZ ;  /* 0x0001000016067824 */ /* 0x000fe400078e00ff */
[----:B------:R-:W-:-:S02]  /*d510*/  FFMA.FTZ R35, R16, R31, R3 ;  /* 0x0000001f10237223 */ /* 0x000fc40000010003 */
[-C--:B------:R-:W-:Y:S02]  /*d520*/  FMUL.FTZ R5, R5, R19.reuse ;  /* 0x0000001305057220 */ /* 0x080fe40000410000 */
[C---:B------:R-:W-:Y:S02]  /*d530*/  FFMA.FTZ R32, R12.reuse, R19, -R0 ;  /* 0x000000130c207223 */ /* 0x040fe40000010800 */
[C---:B------:R-:W-:Y:S02]  /*d540*/  FMUL.FTZ R3, R7.reuse, R10 ;  /* 0x0000000a07037220 */ /* 0x040fe40000410000 */
[-C--:B------:R-:W-:Y:S02]  /*d550*/  FMUL.FTZ R0, R7, R6.reuse ;  /* 0x0000000607007220 */ /* 0x080fe40000410000 */
[----:B------:R-:W-:Y:S01]  /*d560*/  FFMA.FTZ R31, R12, R11, R5 ;  /* 0x0000000b0c1f7223 */ /* 0x000fe20000010005 */
[----:B------:R-:W-:Y:S01]  /*d570*/  LOP3.LUT R11, R22, 0xffff0000, RZ, 0xc0, !PT ;  /* 0xffff0000160b7812 */ /* 0x000fe200078ec0ff */
[----:B------:R-:W-:Y:S01]  /*d580*/  FFMA.FTZ R19, R17, R6, -R3 ;  /* 0x0000000611137223 */ /* 0x000fe20000010803 */
[----:B------:R-:W-:Y:S01]  /*d590*/  LOP3.LUT R12, R24, 0xffff0000, RZ, 0xc0, !PT ;  /* 0xffff0000180c7812 */ /* 0x000fe200078ec0ff */
[----:B------:R-:W-:-:S02]  /*d5a0*/  IMAD.U32 R5, R28, 0x10000, RZ ;  /* 0x000100001c057824 */ /* 0x000fc400078e00ff */
[----:B------:R-:W-:Y:S02]  /*d5b0*/  FFMA.FTZ R17, R17, R10, R0 ;  /* 0x0000000a11117223 */ /* 0x000fe40000010000 */
[C---:B------:R-:W-:Y:S02]  /*d5c0*/  FMUL.FTZ R3, R8.reuse, R14 ;  /* 0x0000000e08037220 */ /* 0x040fe40000410000 */
[C---:B------:R-:W-:Y:S01]  /*d5d0*/  IMAD.U32 R10, R25.reuse, 0x10000, RZ ;  /* 0x00010000190a7824 */ /* 0x040fe200078e00ff */
[----:B------:R-:W-:Y:S01]  /*d5e0*/  LOP3.LUT R25, R25, 0xffff0000, RZ, 0xc0, !PT ;  /* 0xffff000019197812 */ /* 0x000fe200078ec0ff */
[-C--:B------:R-:W-:Y:S01]  /*d5f0*/  FMUL.FTZ R0, R8, R5.reuse ;  /* 0x0000000508007220 */ /* 0x080fe20000410000 */
[----:B------:R-:W-:Y:S01]  /*d600*/  LOP3.LUT R8, R28, 0xffff0000, RZ, 0xc0, !PT ;  /* 0xffff00001c087812 */ /* 0x000fe200078ec0ff */
[----:B------:R-:W-:Y:S02]  /*d610*/  FFMA.FTZ R16, R18, R5, -R3 ;  /* 0x0000000512107223 */ /* 0x000fe40000010803 */
[----:B------:R-:W-:-:S02]  /*d620*/  IMAD.U32 R7, R27, 0x10000, RZ ;  /* 0x000100001b077824 */ /* 0x000fc400078e00ff */
[----:B------:R-:W-:Y:S02]  /*d630*/  FMUL.FTZ R3, R13, R10 ;  /* 0x0000000a0d037220 */ /* 0x000fe40000410000 */
[----:B------:R-:W-:Y:S02]  /*d640*/  FFMA.FTZ R18, R18, R14, R0 ;  /* 0x0000000e12127223 */ /* 0x000fe40000010000 */
[----:B------:R-:W-:Y:S02]  /*d650*/  FMUL.FTZ R6, R9, R20 ;  /* 0x0000001409067220 */ /* 0x000fe40000410000 */
[-C--:B------:R-:W-:Y:S02]  /*d660*/  FMUL.FTZ R0, R13, R7.reuse ;  /* 0x000000070d007220 */ /* 0x080fe40000410000 */
[----:B------:R-:W-:Y:S01]  /*d670*/  FFMA.FTZ R14, R26, R7, -R3 ;  /* 0x000000071a0e7223 */ /* 0x000fe20000010803 */
[----:B------:R-:W-:Y:S01]  /*d680*/  LOP3.LUT R7, R27, 0xffff0000, RZ, 0xc0, !PT ;  /* 0xffff00001b077812 */ /* 0x000fe200078ec0ff */
[----:B------:R-:W-:-:S02]  /*d690*/  FMUL.FTZ R5, R9, R11 ;  /* 0x0000000b09057220 */ /* 0x000fc40000410000 */
[C---:B------:R-:W-:Y:S02]  /*d6a0*/  FFMA.FTZ R11, R21.reuse, R11, -R6 ;  /* 0x0000000b150b7223 */ /* 0x040fe40000010806 */
[----:B------:R-:W-:Y:S02]  /*d6b0*/  FFMA.FTZ R9, R21, R20, R5 ;  /* 0x0000001415097223 */ /* 0x000fe40000010005 */
[----:B------:R-:W-:Y:S01]  /*d6c0*/  FFMA.FTZ R10, R26, R10, R0 ;  /* 0x0000000a1a0a7223 */ /* 0x000fe20000010000 */
[----:B------:R-:W-:Y:S01]  /*d6d0*/  F2FP.BF16.PACK_AB R13, R11, R19 ;  /* 0x000000130b0d723e */ /* 0x000fe200000010ff */
[----:B------:R-:W-:Y:S01]  /*d6e0*/  FMUL.FTZ R6, R23, R25 ;  /* 0x0000001917067220 */ /* 0x000fe20000410000 */
[----:B------:R-:W-:Y:S01]  /*d6f0*/  F2FP.BF16.PACK_AB R9, R9, R17 ;  /* 0x000000110909723e */ /* 0x000fe200000010ff */
[----:B------:R-:W-:Y:S02]  /*d700*/  FMUL.FTZ R3, R15, R12 ;  /* 0x0000000c0f037220 */ /* 0x000fe40000410000 */
[----:B------:R-:W-:-:S02]  /*d710*/  FMUL.FTZ R5, R23, R7 ;  /* 0x0000000717057220 */ /* 0x000fc40000410000 */
[-C--:B------:R-:W-:Y:S02]  /*d720*/  FMUL.FTZ R0, R15, R8.reuse ;  /* 0x000000080f007220 */ /* 0x080fe40000410000 */
[C---:B------:R-:W-:Y:S02]  /*d730*/  FFMA.FTZ R6, R30.reuse, R7, -R6 ;  /* 0x000000071e067223 */ /* 0x040fe40000010806 */
[----:B------:R-:W-:Y:S01]  /*d740*/  FFMA.FTZ R3, R29, R8, -R3 ;  /* 0x000000081d037223 */ /* 0x000fe20000010803 */
[----:B------:R-:W-:Y:S01]  /*d750*/  F2FP.BF16.PACK_AB R8, R31, R35 ;  /* 0x000000231f08723e */ /* 0x000fe200000010ff */
[----:B------:R-:W-:Y:S01]  /*d760*/  FFMA.FTZ R5, R30, R25, R5 ;  /* 0x000000191e057223 */ /* 0x000fe20000010005 */
[----:B------:R-:W-:Y:S01]  /*d770*/  F2FP.BF16.PACK_AB R14, R6, R14 ;  /* 0x0000000e060e723e */ /* 0x000fe200000010ff */
[----:B------:R-:W-:Y:S01]  /*d780*/  FFMA.FTZ R0, R29, R12, R0 ;  /* 0x0000000c1d007223 */ /* 0x000fe20000010000 */
[----:B------:R-:W-:Y:S02]  /*d790*/  F2FP.BF16.PACK_AB R12, R32, R36 ;  /* 0x00000024200c723e */ /* 0x000fe400000010ff */
[----:B------:R-:W-:-:S02]  /*d7a0*/  F2FP.BF16.PACK_AB R15, R3, R16 ;  /* 0x00000010030f723e */ /* 0x000fc400000010ff */
[----:B------:R-:W-:Y:S02]  /*d7b0*/  F2FP.BF16.PACK_AB R10, R5, R10 ;  /* 0x0000000a050a723e */ /* 0x000fe400000010ff */
[----:B------:R-:W-:Y:S01]  /*d7c0*/  F2FP.BF16.PACK_AB R11, R0, R18 ;  /* 0x00000012000b723e */ /* 0x000fe200000010ff */
[----:B------:R1:W-:Y:S04]  /*d7d0*/  STS.128 [R34+0x6100], R12 ;  /* 0x0061000c22007388 */ /* 0x0003e80000000c00 */
[----:B------:R1:W-:Y:S02]  /*d7e0*/  STS.128 [R33+0x6100], R8 ;  /* 0x0061000821007388 */ /* 0x0003e40000000c00 */
.L_x_421:
[----:B------:R-:W-:Y:S05]  /*d7f0*/  BSYNC B2 ;  /* 0x0000000000027941 */ /* 0x000fea0003800000 */
.L_x_399:
[----:B--2---:R-:W-:Y:S01]  /*d800*/  SHF.R.S32.HI R7, RZ, 0x4, R81 ;  /* 0x00000004ff077819 */ /* 0x004fe20000011451 */
[----:B------:R-:W-:Y:S01]  /*d810*/  IMAD.SHL.U32 R6, R63, 0x40, RZ ;  /* 0x000000403f067824 */ /* 0x000fe200078e00ff */
[----:B------:R-:W-:-:S04]  /*d820*/  DEPBAR.LE SB0, 0x0 ;  /* 0x000080000000791a */ /* 0x000fc80000000000 */
[----:B------:R-:W-:Y:S01]  /*d830*/  LEA.HI R0, R81, R7, RZ, 0x1 ;  /* 0x0000000751007211 */ /* 0x000fe200078f08ff */
[----:B------:R-:W-:Y:S01]  /*d840*/  IMAD.SHL.U32 R3, R79, 0x40, RZ ;  /* 0x000000404f037824 */ /* 0x000fe200078e00ff */
[----:B------:R-:W-:Y:S01]  /*d850*/  LOP3.LUT P1, RZ, R63, 0x2, RZ, 0xc0, !PT ;  /* 0x000000023fff7812 */ /* 0x000fe2000782c0ff */
[----:B------:R-:W-:Y:S01]  /*d860*/  IMAD.SHL.U32 R5, R80, 0x40, RZ ;  /* 0x0000004050057824 */ /* 0x000fe200078e00ff */
[----:B------:R-:W-:Y:S01]  /*d870*/  LOP3.LUT R0, R0, 0xfffffffe, RZ, 0xc0, !PT ;  /* 0xfffffffe00007812 */ /* 0x000fe200078ec0ff */
[----:B-1----:R-:W-:Y:S01]  /*d880*/  IMAD.SHL.U32 R8, R74, 0x8, RZ ;  /* 0x000000084a087824 */ /* 0x002fe200078e00ff */
[----:B------:R-:W-:Y:S01]  /*d890*/  LOP3.LUT R3, R3, 0x1c0, RZ, 0xc0, !PT ;  /* 0x000001c003037812 */ /* 0x000fe200078ec0ff */
[----:B------:R-:W-:Y:S01]  /*d8a0*/  IMAD.SHL.U32 R212, R90, 0x2, RZ ;  /* 0x000000025ad47824 */ /* 0x000fe200078e00ff */
[----:B------:R-:W-:Y:S01]  /*d8b0*/  LOP3.LUT R205, R5, 0xfffffe00, RZ, 0xc0, !PT ;  /* 0xfffffe0005cd7812 */ /* 0x000fe200078ec0ff */
[----:B------:R-:W-:Y:S01]  /*d8c0*/  IMAD.IADD R7, R7, 0x1, -R0 ;  /* 0x0000000107077824 */ /* 0x000fe200078e0a00 */
[----:B------:R-:W-:Y:S01]  /*d8d0*/  LOP3.LUT R0, R6, 0x1c0, RZ, 0xc0, !PT ;  /* 0x000001c006007812 */ /* 0x000fe200078ec0ff */
[----:B------:R-:W-:Y:S01]  /*d8e0*/  IMAD.SHL.U32 R211, R61, 0x2, RZ ;  /* 0x000000023dd37824 */ /* 0x000fe200078e00ff */
[----:B------:R-:W-:Y:S01]  /*d8f0*/  SHF.L.U64.HI R225, R90, 0x1, R225 ;  /* 0x000000015ae17819 */ /* 0x000fe200000102e1 */
[----:B------:R-:W-:Y:S01]  /*d900*/  IMAD.SHL.U32 R6, R7, 0x8, RZ ;  /* 0x0000000807067824 */ /* 0x000fe200078e00ff */
[----:B------:R-:W-:Y:S01]  /*d910*/  LOP3.LUT R5, R0, 0x8, R8, 0xf8, !PT ;  /* 0x0000000800057812 */ /* 0x000fe200078ef808 */
[----:B------:R-:W-:Y:S01]  /*d920*/  STL [R1+0x38], R212 ;  /* 0x000038d401007387 */ /* 0x000fe20000100800 */
[----:B------:R-:W-:Y:S01]  /*d930*/  SHF.R.U32.HI R0, RZ, 0x3, R0 ;  /* 0x00000003ff007819 */ /* 0x000fe20000011600 */
[----:B------:R-:W-:Y:S01]  /*d940*/  UISETP.GT.AND UP0, UPT, UR16, UR4, UPT ;  /* 0x000000041000728c */ /* 0x000fe2000bf04270 */
[----:B------:R-:W-:Y:S01]  /*d950*/  LOP3.LUT R8, R3, 0x8, R6, 0xf8, !PT ;  /* 0x0000000803087812 */ /* 0x000fe200078ef806 */
[----:B------:R-:W-:Y:S01]  /*d960*/  STL [R1+0x4], R211 ;  /* 0x000004d301007387 */ /* 0x000fe20000100800 */
[----:B------:R-:W-:Y:S01]  /*d970*/  SHF.R.U32.HI R6, RZ, 0x3, R3 ;  /* 0x00000003ff067819 */ /* 0x000fe20000011603 */
[----:B------:R-:W-:Y:S01]  /*d980*/  IMAD R3, R209, 0x400, R205 ;  /* 0x00000400d1037824 */ /* 0x000fe200078e02cd */
[----:B------:R-:W-:-:S02]  /*d990*/  LOP3.LUT R0, R5, R0, RZ, 0x3c, !PT ;  /* 0x0000000005007212 */ /* 0x000fc400078e3cff */
[----:B------:R-:W-:-:S03]  /*d9a0*/  LOP3.LUT R204, R8, R6, RZ, 0x3c, !PT ;  /* 0x0000000608cc7212 */ /* 0x000fc600078e3cff */
[----:B------:R-:W-:Y:S02]  /*d9b0*/  IMAD R0, R7, 0x200, R0 ;  /* 0x0000020007007824 */ /* 0x000fe400078e0200 */
[----:B------:R-:W-:Y:S02]  /*d9c0*/  IMAD.IADD R3, R204, 0x1, R3 ;  /* 0x00000001cc037824 */ /* 0x000fe400078e0203 */
[----:B------:R-:W-:Y:S01]  /*d9d0*/  IMAD.SHL.U32 R208, R0, 0x2, RZ ;  /* 0x0000000200d07824 */ /* 0x000fe200078e00ff */
[----:B------:R-:W-:Y:S01]  /*d9e0*/  BAR.SYNC.DEFER_BLOCKING 0x0 ;  /* 0x0000000000007b1d */ /* 0x000fe20000010000 */
[----:B------:R-:W-:Y:S02]  /*d9f0*/  IMAD.SHL.U32 R215, R3, 0x2, RZ ;  /* 0x0000000203d77824 */ /* 0x000fe400078e00ff */
[----:B------:R-:W-:Y:S01]  /*da00*/  IMAD R0, R88, c[0x0][0x208], RZ ;  /* 0x0000820058007a24 */ /* 0x000fe200078e02ff */
[C---:B------:R-:W-:Y:S01]  /*da10*/  IADD3 R5, R208.reuse, 0x3100, RZ ;  /* 0x00003100d0057810 */ /* 0x040fe20007ffe0ff */
[----:B------:R-:W-:Y:S01]  /*da20*/  IMAD.WIDE.U32 R6, R91, c[0x0][0x208], RZ ;  /* 0x000082005b067a25 */ /* 0x000fe200078e00ff */
[----:B------:R-:W-:-:S02]  /*da30*/  IADD3 R219, R208, 0x3120, RZ ;  /* 0x00003120d0db7810 */ /* 0x000fc40007ffe0ff */
[----:B------:R-:W-:Y:S01]  /*da40*/  @P1 IADD3 R219, R5, -0x20, RZ ;  /* 0xffffffe005db1810 */ /* 0x000fe20007ffe0ff */
[----:B------:R-:W-:Y:S01]  /*da50*/  IMAD R0, R91, c[0x0][0x20c], R0 ;  /* 0x000083005b007a24 */ /* 0x000fe200078e0200 */
[----:B------:R-:W-:Y:S01]  /*da60*/  ISETP.GE.AND P1, PT, R90, c[0x0][0x1d4], PT ;  /* 0x000075005a007a0c */ /* 0x000fe20003f26270 */
[----:B------:R-:W-:Y:S01]  /*da70*/  IMAD R3, R89, c[0x0][0x218], RZ ;  /* 0x0000860059037a24 */ /* 0x000fe200078e02ff */
[----:B------:R-:W-:Y:S01]  /*da80*/  IADD3 R224, R219, 0x800, RZ ;  /* 0x00000800dbe07810 */ /* 0x000fe20007ffe0ff */
[----:B------:R-:W-:Y:S01]  /*da90*/  IMAD.IADD R7, R7, 0x1, R0 ;  /* 0x0000000107077824 */ /* 0x000fe200078e0200 */
[----:B------:R-:W-:Y:S01]  /*daa0*/  ISETP.LT.OR P3, PT, R62, 0x1, P1 ;  /* 0x000000013e00780c */ /* 0x000fe20000f61670 */
[----:B------:R-:W-:Y:S01]  /*dab0*/  IMAD R3, R242, c[0x0][0x21c], R3 ;  /* 0x00008700f2037a24 */ /* 0x000fe200078e0203 */
[----:B------:R-:W-:Y:S01]  /*dac0*/  ISETP.LT.OR P4, PT, R62, 0x11, P1 ;  /* 0x000000113e00780c */ /* 0x000fe20000f81670 */
[----:B------:R-:W-:Y:S01]  /*dad0*/  IMAD.WIDE.U32 R6, R242, c[0x0][0x218], R6 ;  /* 0x00008600f2067a25 */ /* 0x000fe200078e0006 */
[----:B------:R-:W-:-:S02]  /*dae0*/  IADD3 R223, R219, 0x1000, RZ ;  /* 0x00001000dbdf7810 */ /* 0x000fc40007ffe0ff */
[C---:B------:R-:W-:Y:S01]  /*daf0*/  IADD3 R222, R219.reuse, 0x1800, RZ ;  /* 0x00001800dbde7810 */ /* 0x040fe20007ffe0ff */
[--C-:B------:R-:W-:Y:S01]  /*db00*/  IMAD R218, R2, 0x2, R215.reuse ;  /* 0x0000000202da7824 */ /* 0x100fe200078e02d7 */
[----:B------:R-:W-:Y:S01]  /*db10*/  IADD3 R0, P0, R6, UR44, RZ ;  /* 0x0000002c06007c10 */ /* 0x000fe2000ff1e0ff */
[----:B------:R-:W-:Y:S01]  /*db20*/  IMAD R216, R4, 0x2, R215 ;  /* 0x0000000204d87824 */ /* 0x000fe200078e02d7 */
[----:B------:R-:W-:Y:S01]  /*db30*/  LDSM.16.M88.4 R20, [R208+0x3100] ;  /* 0x00310000d014783b */ /* 0x000fe20000000200 */
[----:B------:R-:W-:Y:S02]  /*db40*/  IADD3 R221, R219, 0x2000, RZ ;  /* 0x00002000dbdd7810 */ /* 0x000fe40007ffe0ff */
[----:B------:R-:W-:Y:S01]  /*db50*/  IADD3.X R6, R7, UR6, R3, P0, !PT ;  /* 0x0000000607067c10 */ /* 0x000fe200087fe403 */
[----:B------:R-:W1:Y:S01]  /*db60*/  LDSM.16.M88.4 R8, [R215+0x8100] ;  /* 0x00810000d708783b */ /* 0x000e620000000200 */
[----:B------:R-:W-:Y:S01]  /*db70*/  LEA R3, P0, R0, c[0x0][0x1f8], 0x1 ;  /* 0x00007e0000037a11 */ /* 0x000fe200078008ff */
[----:B------:R-:W-:Y:S01]  /*db80*/  IMAD R217, R2, 0x2, R216 ;  /* 0x0000000202d97824 */ /* 0x000fe200078e02d8 */
[----:B------:R-:W-:Y:S01]  /*db90*/  IADD3 R220, R219, 0x2800, RZ ;  /* 0x00002800dbdc7810 */ /* 0x000fe20007ffe0ff */
[----:B------:R-:W2:Y:S01]  /*dba0*/  LDSM.16.M88.4 R16, [R208+0x3900] ;  /* 0x00390000d010783b */ /* 0x000ea20000000200 */
[----:B------:R-:W-:-:S03]  /*dbb0*/  LEA.HI.X R0, R0, c[0x0][0x1fc], R6, 0x1, P0 ;  /* 0x00007f0000007a11 */ /* 0x000fc600000f0c06 */
[----:B------:R-:W-:Y:S04]  /*dbc0*/  LDSM.16.M88.4 R24, [R208+0x4100] ;  /* 0x00410000d018783b */ /* 0x000fe80000000200 */
[----:B------:R-:W-:Y:S04]  /*dbd0*/  LDSM.16.M88.4 R28, [R208+0x4900] ;  /* 0x00490000d01c783b */ /* 0x000fe80000000200 */
[----:B------:R-:W-:Y:S04]  /*dbe0*/  LDSM.16.M88.4 R32, [R208+0x5100] ;  /* 0x00510000d020783b */ /* 0x000fe80000000200 */
[----:B------:R-:W-:Y:S04]  /*dbf0*/  LDSM.16.M88.4 R36, [R208+0x5900] ;  /* 0x00590000d024783b */ /* 0x000fe80000000200 */
[----:B------:R-:W-:Y:S04]  /*dc00*/  LDSM.16.M88.4 R12, [R215+0x6100] ;  /* 0x00610000d70c783b */ /* 0x000fe80000000200 */
[----:B------:R-:W3:Y:S04]  /*dc10*/  SHFL.IDX PT, R6, R3, RZ, 0x181f ;  /* 0x00181fff03067589 */ /* 0x000ee800000e0000 */
[----:B------:R-:W-:Y:S04]  /*dc20*/  SHFL.IDX PT, R5, R3, 0x1, 0x181f ;  /* 0x00381f0003057f89 */ /* 0x000fe800000e0000 */
[----:B------:R-:W4:Y:S01]  /*dc30*/  SHFL.IDX PT, R7, R0, RZ, 0x181f ;  /* 0x00181fff00077589 */ /* 0x000f2200000e0000 */
[C---:B-1----:R-:W-:Y:S03]  /*dc40*/  HMMA.16816.F32.BF16 R84, R8.reuse, R20, RZ ;  /* 0x000000140854723c */ /* 0x042fe600000418ff */
[----:B------:R-:W-:Y:S04]  /*dc50*/  LDSM.16.M88.4 R44, [R219] ;  /* 0x00000000db2c783b */ /* 0x000fe80000000200 */
[----:B------:R-:W-:Y:S01]  /*dc60*/  LDSM.16.M88.4 R40, [R219+0x800] ;  /* 0x00080000db28783b */ /* 0x000fe20000000200 */
[----:B--2---:R-:W-:Y:S01]  /*dc70*/  HMMA.16816.F32.BF16 R80, R8, R16, RZ ;  /* 0x000000100850723c */ /* 0x004fe200000418ff */
[----:B---3--:R-:W-:-:S07]  /*dc80*/  IADD3 R6, P2, R6, R212, RZ ;  /* 0x000000d406067210 */ /* 0x008fce0007f5e0ff */
[----:B------:R-:W-:Y:S01]  /*dc90*/  HMMA.16816.F32.BF16 R72, R8, R24, RZ ;  /* 0x000000180848723c */ /* 0x000fe200000418ff */
[----:B----4-:R-:W-:Y:S01]  /*dca0*/  IMAD.X R7, R7, 0x1, R225, P2 ;  /* 0x0000000107077824 */ /* 0x010fe200010e06e1 */
[----:B------:R-:W-:-:S06]  /*dcb0*/  ISETP.LT.OR P2, PT, R62, 0x21, P1 ;  /* 0x000000213e00780c */ /* 0x000fcc0000f41670 */
[C---:B------:R-:W-:Y:S08]  /*dcc0*/  HMMA.16816.F32.BF16 R64, R8.reuse, R28, RZ ;  /* 0x0000001c0840723c */ /* 0x040ff000000418ff */
[C---:B------:R-:W-:Y:S08]  /*dcd0*/  HMMA.16816.F32.BF16 R48, R8.reuse, R32, RZ ;  /* 0x000000200830723c */ /* 0x040ff000000418ff */
[C---:B------:R-:W-:Y:S08]  /*dce0*/  HMMA.16816.F32.BF16 R76, R8.reuse, R36, RZ ;  /* 0x00000024084c723c */ /* 0x040ff000000418ff */
[C---:B------:R-:W-:Y:S08]  /*dcf0*/  HMMA.16816.F32.BF16 R92, R8.reuse, R22, RZ ;  /* 0x00000016085c723c */ /* 0x040ff000000418ff */
[C---:B------:R-:W-:Y:S08]  /*dd00*/  HMMA.16816.F32.BF16 R100, R8.reuse, R18, RZ ;  /* 0x000000120864723c */ /* 0x040ff000000418ff */
[C---:B------:R-:W-:Y:S08]  /*dd10*/  HMMA.16816.F32.BF16 R96, R8.reuse, R26, RZ ;  /* 0x0000001a0860723c */ /* 0x040ff000000418ff */
[C---:B------:R-:W-:Y:S08]  /*dd20*/  HMMA.16816.F32.BF16 R128, R8.reuse, R30, RZ ;  /* 0x0000001e0880723c */ /* 0x040ff000000418ff */
[C---:B------:R-:W-:Y:S08]  /*dd30*/  HMMA.16816.F32.BF16 R136, R8.reuse, R34, RZ ;  /* 0x000000220888723c */ /* 0x040ff000000418ff */
[----:B------:R-:W-:Y:S01]  /*dd40*/  HMMA.16816.F32.BF16 R172, R8, R38, RZ ;  /* 0x0000002608ac723c */ /* 0x000fe200000418ff */
[----:B------:R-:W-:Y:S04]  /*dd50*/  SHFL.IDX PT, R9, R0, 0x1, 0x181f ;  /* 0x00381f0000097f89 */ /* 0x000fe800000e0000 */
[----:B------:R-:W-:Y:S03]  /*dd60*/  SHFL.IDX PT, R8, R3, 0x2, 0x181f ;  /* 0x00581f0003087f89 */ /* 0x000fe600000e0000 */
[C---:B------:R-:W-:Y:S01]  /*dd70*/  HMMA.16816.F32.BF16 R176, R12.reuse, R20, RZ ;  /* 0x000000140cb0723c */ /* 0x040fe200000418ff */
[----:B------:R-:W-:Y:S04]  /*dd80*/  SHFL.IDX PT, R20, R3, 0x3, 0x181f ;  /* 0x00781f0003147f89 */ /* 0x000fe800000e0000 */
[----:B------:R-:W-:Y:S03]  /*dd90*/  SHFL.IDX PT, R21, R3, 0x4, 0x181f ;  /* 0x00981f0003157f89 */ /* 0x000fe600000e0000 */
[C---:B------:R-:W-:Y:S01]  /*dda0*/  HMMA.16816.F32.BF16 R144, R12.reuse, R22, RZ ;  /* 0x000000160c90723c */ /* 0x040fe200000418ff */
[----:B------:R-:W-:Y:S04]  /*ddb0*/  SHFL.IDX PT, R23, R0, 0x3, 0x181f ;  /* 0x00781f0000177f89 */ /* 0x000fe800000e0000 */
[----:B------:R-:W-:Y:S03]  /*ddc0*/  SHFL.IDX PT, R22, R0, 0x4, 0x181f ;  /* 0x00981f0000167f89 */ /* 0x000fe600000e0000 */
[C---:B------:R-:W-:Y:S01]  /*ddd0*/  HMMA.16816.F32.BF16 R132, R12.reuse, R16, RZ ;  /* 0x000000100c84723c */ /* 0x040fe200000418ff */
[----:B------:R-:W-:Y:S07]  /*dde0*/  SHFL.IDX PT, R3, R3, 0x5, 0x181f ;  /* 0x00b81f0003037f89 */ /* 0x000fee00000e0000 */
[C---:B------:R-:W-:Y:S01]  /*ddf0*/  HMMA.16816.F32.BF16 R140, R12.reuse, R18, RZ ;  /* 0x000000120c8c723c */ /* 0x040fe200000418ff */
[----:B------:R-:W1:Y:S07]  /*de00*/  LDSM.16.M88.4 R16, [R218+0x8100] ;  /* 0x00810000da10783b */ /* 0x000e6e0000000200 */
[C---:B------:R-:W-:Y:S08]  /*de10*/  HMMA.16816.F32.BF16 R124, R12.reuse, R24, RZ ;  /* 0x000000180c7c723c */ /* 0x040ff000000418ff */
[C---:B------:R-:W-:Y:S01]  /*de20*/  HMMA.16816.F32.BF16 R148, R12.reuse, R26, RZ ;  /* 0x0000001a0c94723c */ /* 0x040fe200000418ff */
[----:B------:R-:W-:Y:S07]  /*de30*/  LDSM.16.M88.4 R24, [R219+0x2800] ;  /* 0x00280000db18783b */ /* 0x000fee0000000200 */
[C---:B------:R-:W-:Y:S08]  /*de40*/  HMMA.16816.F32.BF16 R120, R12.reuse, R28, RZ ;  /* 0x0000001c0c78723c */ /* 0x040ff000000418ff */
[C---:B------:R-:W-:Y:S01]  /*de50*/  HMMA.16816.F32.BF16 R164, R12.reuse, R30, RZ ;  /* 0x0000001e0ca4723c */ /* 0x040fe200000418ff */
[----:B------:R-:W-:Y:S07]  /*de60*/  LDSM.16.M88.4 R28, [R219+0x2000] ;  /* 0x00200000db1c783b */ /* 0x000fee0000000200 */
[C---:B------:R-:W-:Y:S08]  /*de70*/  HMMA.16816.F32.BF16 R116, R12.reuse, R32, RZ ;  /* 0x000000200c74723c */ /* 0x040ff000000418ff */
[C---:B------:R-:W-:Y:S01]  /*de80*/  HMMA.16816.F32.BF16 R112, R12.reuse, R34, RZ ;  /* 0x000000220c70723c */ /* 0x040fe200000418ff */
[----:B------:R-:W-:Y:S07]  /*de90*/  LDSM.16.M88.4 R32, [R219+0x1800] ;  /* 0x00180000db20783b */ /* 0x000fee0000000200 */
[C---:B------:R-:W-:Y:S08]  /*dea0*/  HMMA.16816.F32.BF16 R108, R12.reuse, R36, RZ ;  /* 0x000000240c6c723c */ /* 0x040ff000000418ff */
[----:B------:R-:W-:Y:S01]  /*deb0*/  HMMA.16816.F32.BF16 R104, R12, R38, RZ ;  /* 0x000000260c68723c */ /* 0x000fe200000418ff */
[----:B------:R-:W2:Y:S04]  /*dec0*/  SHFL.IDX PT, R15, R0, 0x2, 0x181f ;  /* 0x00581f00000f7f89 */ /* 0x000ea800000e0000 */
[----:B------:R-:W3:Y:S02]  /*ded0*/  LDSM.16.M88.4 R36, [R219+0x1000] ;  /* 0x00100000db24783b */ /* 0x000ee40000000200 */
[-C--:B------:R-:W-:Y:S01]  /*dee0*/  IADD3 R12, P0, R5, R212.reuse, RZ ;  /* 0x000000d4050c7210 */ /* 0x080fe20007f1e0ff */
[----:B-1----:R-:W-:Y:S01]  /*def0*/  HMMA.16816.F32.BF16 R84, R16, R44, R84 ;  /* 0x0000002c1054723c */ /* 0x002fe20000041854 */
[----:B------:R1:W4:Y:S03]  /*df00*/  SHFL.IDX PT, R5, R0, 0x5, 0x181f ;  /* 0x00b81f0000057f89 */ /* 0x00032600000e0000 */
[----:B------:R-:W-:Y:S01]  /*df10*/  IMAD.X R13, R9, 0x1, R225, P0 ;  /* 0x00000001090d7824 */ /* 0x000fe200000e06e1 */
[----:B------:R-:W-:-:S02]  /*df20*/  IADD3 R14, P0, R8, R212, RZ ;  /* 0x000000d4080e7210 */ /* 0x000fc40007f1e0ff */
[----:B------:R-:W5:Y:S01]  /*df30*/  LDSM.16.M88.4 R8, [R218+0x6100] ;  /* 0x00610000da08783b */ /* 0x000f620000000200 */
[----:B------:R-:W-:Y:S03]  /*df40*/  HMMA.16816.F32.BF16 R80, R16, R40, R80 ;  /* 0x000000281050723c */ /* 0x000fe60000041850 */
[----:B------:R-:W-:Y:S01]  /*df50*/  @!PT LDS RZ, [RZ] ;  /* 0x00000000fffff984 */ /* 0x000fe20000000800 */
[----:B------:R-:W-:Y:S01]  /*df60*/  @!PT LDS RZ, [RZ] ;  /* 0x00000000fffff984 */ /* 0x000fe20000000800 */
[----:B------:R-:W-:Y:S01]  /*df70*/  @!PT LDS RZ, [RZ] ;  /* 0x00000000fffff984 */ /* 0x000fe20000000800 */
[----:B------:R3:W-:Y:S01]  /*df80*/  LDGSTS.E.BYPASS.LTC128B.128 [R211+0x100], [R6.64], !P3 ;  /* 0x0010000006d37fae */ /* 0x0007e2000d901d5a */
[----:B------:R-:W-:-:S03]  /*df90*/  ISETP.LT.OR P3, PT, R62, 0x41, P1 ;  /* 0x000000413e00780c */ /* 0x000fc60000f61670 */
[----:B------:R4:W-:Y:S01]  /*dfa0*/  LDGSTS.E.BYPASS.LTC128B.128 [R211+0x900], [R12.64], !P4 ;  /* 0x009000000cd37fae */ /* 0x0009e2000e101d5a */
[C---:B------:R-:W-:Y:S01]  /*dfb0*/  ISETP.LT.OR P4, PT, R62.reuse, 0x31, P1 ;  /* 0x000000313e00780c */ /* 0x040fe20000f81670 */
[----:B--2---:R-:W-:Y:S01]  /*dfc0*/  IMAD.X R15, R15, 0x1, R225, P0 ;  /* 0x000000010f0f7824 */ /* 0x004fe200000e06e1 */
[----:B------:R-:W-:Y:S01]  /*dfd0*/  ISETP.LT.OR P1, PT, R62, 0x51, P1 ;  /* 0x000000513e00780c */ /* 0x000fe20000f21670 */
[----:B------:R-:W-:Y:S03]  /*dfe0*/  HMMA.16816.F32.BF16 R64, R16, R32, R64 ;  /* 0x000000201040723c */ /* 0x000fe60000041840 */
[----:B------:R2:W-:Y:S01]  /*dff0*/  LDGSTS.E.BYPASS.LTC128B.128 [R211+0x1100], [R14.64], !P2 ;  /* 0x011000000ed37fae */ /* 0x0005e2000d101d5a */
[----:B------:R-:W-:Y:S01]  /*e000*/  LOP3.LUT P2, RZ, R63, 0x4, RZ, 0xc0, !PT ;  /* 0x000000043fff7812 */ /* 0x000fe2000784c0ff */
[----:B-1----:R-:W-:-:S03]  /*e010*/  IMAD.MOV.U32 R0, RZ, RZ, 0x40 ;  /* 0x00000040ff007424 */ /* 0x002fc600078e00ff */
[----:B------:R-:W-:Y:S02]  /*e020*/  HMMA.16816.F32.BF16 R76, R16, R24, R76 ;  /* 0x00000018104c723c */ /* 0x000fe4000004184c */
[----:B------:R-:W-:-:S05]  /*e030*/  SEL R0, R0, 0xffffffc0, !P2 ;  /* 0xffffffc000007807 */ /* 0x000fca0005000000 */
[----:B------:R-:W-:Y:S01]  /*e040*/  IMAD.IADD R214, R208, 0x1, R0 ;  /* 0x00000001d0d67824 */ /* 0x000fe200078e0200 */
[----:B------:R-:W-:Y:S01]  /*e050*/  HMMA.16816.F32.BF16 R92, R16, R46, R92 ;  /* 0x0000002e105c723c */ /* 0x000fe2000004185c */
[----:B------:R-:W-:Y:S01]  /*e060*/  IMAD.IADD R213, R0, 0x1, R219 ;  /* 0x0000000100d57824 */ /* 0x000fe200078e02db */
[----:B------:R-:W-:Y:S02]  /*e070*/  LOP3.LUT R0, R204, R205, RZ, 0xfc, !PT ;  /* 0x000000cdcc007212 */ /* 0x000fe400078efcff */
[----:B---3--:R-:W-:-:S04]  /*e080*/  IADD3 R6, P0, R20, R212, RZ ;  /* 0x000000d414067210 */ /* 0x008fc80007f1e0ff */
[----:B------:R-:W-:Y:S01]  /*e090*/  HMMA.16816.F32.BF16 R72, R16, R36, R72 ;  /* 0x000000241048723c */ /* 0x000fe20000041848 */
[----:B------:R-:W-:Y:S01]  /*e0a0*/  IMAD.X R7, R23, 0x1, R225, P0 ;  /* 0x0000000117077824 */ /* 0x000fe200000e06e1 */
[----:B----4-:R-:W-:-:S04]  /*e0b0*/  IADD3 R12, P0, R21, R212, RZ ;  /* 0x000000d4150c7210 */ /* 0x010fc80007f1e0ff */
[----:B------:R1:W-:Y:S01]  /*e0c0*/  LDGSTS.E.BYPASS.LTC128B.128 [R211+0x1900], [R6.64], !P4 ;  /* 0x0190000006d37fae */ /* 0x0003e2000e101d5a */
[----:B------:R-:W-:Y:S01]  /*e0d0*/  IMAD.X R13, R22, 0x1, R225, P0 ;  /* 0x00000001160d7824 */ /* 0x000fe200000e06e1 */
[C---:B------:R-:W-:Y:S04]  /*e0e0*/  HMMA.16816.F32.BF16 R100, R16.reuse, R42, R100 ;  /* 0x0000002a1064723c */ /* 0x040fe80000041864 */
[----:B------:R2:W-:Y:S04]  /*e0f0*/  LDGSTS.E.BYPASS.LTC128B.128 [R211+0x2100], [R12.64], !P3 ;  /* 0x021000000cd37fae */ /* 0x0005e8000d901d5a */
[C---:B------:R-:W-:Y:S08]  /*e100*/  HMMA.16816.F32.BF16 R96, R16.reuse, R38, R96 ;  /* 0x000000261060723c */ /* 0x040ff00000041860 */
[C---:B------:R-:W-:Y:S08]  /*e110*/  HMMA.16816.F32.BF16 R128, R16.reuse, R34, R128 ;  /* 0x000000221080723c */ /* 0x040ff00000041880 */
[----:B------:R-:W-:Y:S01]  /*e120*/  HMMA.16816.F32.BF16 R188, R16, R30, R136 ;  /* 0x0000001e10bc723c */ /* 0x000fe20000041888 */
[----:B-1----:R-:W-:-:S02]  /*e130*/  IADD3 R6, P0, R3, R212, RZ ;  /* 0x000000d403067210 */ /* 0x002fc40007f1e0ff */
[----:B------:R-:W-:-:S03]  /*e140*/  IADD3 R3, R211, 0x100, RZ ;  /* 0x00000100d3037810 */ /* 0x000fc60007ffe0ff */
[----:B------:R-:W-:Y:S01]  /*e150*/  IMAD.X R7, R5, 0x1, R225, P0 ;  /* 0x0000000105077824 */ /* 0x000fe200000e06e1 */
[----:B------:R-:W-:Y:S01]  /*e160*/  PLOP3.LUT P0, PT, PT, PT, UP0, 0x80, 0x0 ;  /* 0x000000000000781c */ /* 0x000fe20003f0f008 */
[C---:B--2---:R-:W-:Y:S01]  /*e170*/  HMMA.16816.F32.BF16 R12, R16.reuse, R28, R48 ;  /* 0x0000001c100c723c */ /* 0x044fe20000041830 */
[----:B------:R-:W-:Y:S04]  /*e180*/  STL [R1+0x8], R3 ;  /* 0x0000080301007387 */ /* 0x000fe80000100800 */
[----:B------:R1:W-:Y:S03]  /*e190*/  LDGSTS.E.BYPASS.LTC128B.128 [R211+0x2900], [R6.64], !P1 ;  /* 0x0290000006d37fae */ /* 0x0003e6000c901d5a */
[----:B------:R-:W-:Y:S01]  /*e1a0*/  HMMA.16816.F32.BF16 R172, R16, R26, R172 ;  /* 0x0000001a10ac723c */ /* 0x000fe200000418ac */
[----:B------:R-:W-:Y:S04]  /*e1b0*/  LDSM.16.M88.4 R20, [R216+0x8100] ;  /* 0x00810000d814783b */ /* 0x000fe80000000200 */
[----:B------:R-:W2:Y:S03]  /*e1c0*/  LDSM.16.M88.4 R68, [R214+0x5100] ;  /* 0x00510000d644783b */ /* 0x000ea60000000200 */
[C---:B-----5:R-:W-:Y:S01]  /*e1d0*/  HMMA.16816.F32.BF16 R192, R8.reuse, R32, R120 ;  /* 0x0000002008c0723c */ /* 0x060fe20000041878 */
[----:B------:R-:W3:Y:S04]  /*e1e0*/  LDSM.16.M88.4 R60, [R214+0x3100] ;  /* 0x00310000d63c783b */ /* 0x000ee80000000200 */
[----:B------:R-:W4:Y:S03]  /*e1f0*/  LDSM.16.M88.4 R56, [R214+0x3900] ;  /* 0x00390000d638783b */ /* 0x000f260000000200 */
[C---:B------:R-:W-:Y:S01]  /*e200*/  HMMA.16816.F32.BF16 R176, R8.reuse, R44, R176 ;  /* 0x0000002c08b0723c */ /* 0x040fe200000418b0 */
[----:B------:R-:W-:Y:S04]  /*e210*/  LDSM.16.M88.4 R52, [R214+0x4100] ;  /* 0x00410000d634783b */ /* 0x000fe80000000200 */
[----:B------:R-:W5:Y:S03]  /*e220*/  LDSM.16.M88.4 R88, [R214+0x5900] ;  /* 0x00590000d658783b */ /* 0x000f660000000200 */
[C---:B------:R-:W-:Y:S01]  /*e230*/  HMMA.16816.F32.BF16 R180, R8.reuse, R40, R132 ;  /* 0x0000002808b4723c */ /* 0x040fe20000041884 */
[----:B------:R-:W1:Y:S04]  /*e240*/  LDSM.16.M88.4 R48, [R214+0x4900] ;  /* 0x00490000d630783b */ /* 0x000e680000000200 */
[----:B------:R-:W1:Y:S03]  /*e250*/  LDSM.16.M88.4 R16, [R216+0x6100] ;  /* 0x00610000d810783b */ /* 0x000e660000000200 */
[C---:B------:R-:W-:Y:S01]  /*e260*/  HMMA.16816.F32.BF16 R120, R8.reuse, R46, R144 ;  /* 0x0000002e0878723c */ /* 0x040fe20000041890 */
[----:B------:R-:W-:Y:S04]  /*e270*/  LDSM.16.M88.4 R44, [R213] ;  /* 0x00000000d52c783b */ /* 0x000fe80000000200 */
[----:B------:R-:W0:Y:S03]  /*e280*/  LDGDEPBAR ;  /* 0x00000000000079af */ /* 0x000e260000000000 */
[C---:B------:R-:W-:Y:S01]  /*e290*/  HMMA.16816.F32.BF16 R140, R8.reuse, R42, R140 ;  /* 0x0000002a088c723c */ /* 0x040fe2000004188c */
[----:B------:R-:W-:Y:S07]  /*e2a0*/  LDSM.16.M88.4 R40, [R213+0x800] ;  /* 0x00080000d528783b */ /* 0x000fee0000000200 */
        /* <DEDUP_REMOVED lines=11> */
[----:B------:R-:W1:Y:S03]  /*e360*/  LDSM.16.M88.4 R24, [R213+0x2800] ;  /* 0x00280000d518783b */ /* 0x000e660000000200 */
[----:B--2---:R-:W-:Y:S01]  /*e370*/  HMMA.16816.F32.BF16 R132, R20, R68, R12 ;  /* 0x000000441484723c */ /* 0x004fe2000004180c */
[----:B------:R-:W2:Y:S01]  /*e380*/  LDSM.16.M88.4 R12, [R217+0x6100] ;  /* 0x00610000d90c783b */ /* 0x000ea20000000200 */
[----:B------:R-:W-:-:S06]  /*e390*/  DEPBAR.LE SB0, 0x0 ;  /* 0x000080000000791a */ /* 0x000fcc0000000000 */
[C---:B---3--:R-:W-:Y:S08]  /*e3a0*/  HMMA.16816.F32.BF16 R156, R20.reuse, R60, R84 ;  /* 0x0000003c149c723c */ /* 0x048ff00000041854 */
[C---:B----4-:R-:W-:Y:S08]  /*e3b0*/  HMMA.16816.F32.BF16 R152, R20.reuse, R56, R80 ;  /* 0x000000381498723c */ /* 0x050ff00000041850 */
[C---:B-----5:R-:W-:Y:S08]  /*e3c0*/  HMMA.16816.F32.BF16 R124, R20.reuse, R88, R76 ;  /* 0x00000058147c723c */ /* 0x060ff0000004184c */
[C---:B------:R-:W-:Y:S08]  /*e3d0*/  HMMA.16816.F32.BF16 R116, R20.reuse, R62, R92 ;  /* 0x0000003e1474723c */ /* 0x040ff0000004185c */
[C---:B------:R-:W-:Y:S08]  /*e3e0*/  HMMA.16816.F32.BF16 R108, R20.reuse, R54, R96 ;  /* 0x00000036146c723c */ /* 0x040ff00000041860 */
[C---:B------:R-:W-:Y:S08]  /*e3f0*/  HMMA.16816.F32.BF16 R144, R20.reuse, R52, R72 ;  /* 0x000000341490723c */ /* 0x040ff00000041848 */
[C---:B-1----:R-:W-:Y:S08]  /*e400*/  HMMA.16816.F32.BF16 R136, R20.reuse, R48, R64 ;  /* 0x000000301488723c */ /* 0x042ff00000041840 */
[C---:B------:R-:W-:Y:S08]  /*e410*/  HMMA.16816.F32.BF16 R112, R20.reuse, R58, R100 ;  /* 0x0000003a1470723c */ /* 0x040ff00000041864 */
[----:B------:R-:W-:Y:S08]  /*e420*/  HMMA.16816.F32.BF16 R96, R20, R90, R172 ;  /* 0x0000005a1460723c */ /* 0x000ff000000418ac */
[C---:B------:R-:W-:Y:S08]  /*e430*/  HMMA.16816.F32.BF16 R92, R16.reuse, R60, R176 ;  /* 0x0000003c105c723c */ /* 0x040ff000000418b0 */
[C---:B------:R-:W-:Y:S08]  /*e440*/  HMMA.16816.F32.BF16 R84, R16.reuse, R62, R120 ;  /* 0x0000003e1054723c */ /* 0x040ff00000041878 */
[C---:B------:R-:W-:Y:S08]  /*e450*/  HMMA.16816.F32.BF16 R80, R16.reuse, R56, R180 ;  /* 0x000000381050723c */ /* 0x040ff000000418b4 */
[----:B------:R-:W-:Y:S08]  /*e460*/  HMMA.16816.F32.BF16 R76, R16, R58, R140 ;  /* 0x0000003a104c723c */ /* 0x000ff0000004188c */
[C---:B------:R-:W-:Y:S08]  /*e470*/  HMMA.16816.F32.BF16 R104, R20.reuse, R50, R128 ;  /* 0x000000321468723c */ /* 0x040ff00000041880 */
        /* <DEDUP_REMOVED lines=15> */
[C---:B--2---:R-:W-:Y:S08]  /*e570*/  HMMA.16816.F32.BF16 R108, R12.reuse, R44, R92 ;  /* 0x0000002c0c6c723c */ /* 0x044ff0000004185c */
[----:B------:R-:W-:Y:S08]  /*e580*/  HMMA.16816.F32.BF16 R96, R12, R40, R80 ;  /* 0x000000280c60723c */ /* 0x000ff00000041850 */
[----:B------:R-:W-:Y:S08]  /*e590*/  HMMA.16816.F32.BF16 R184, R8, R44, R156 ;  /* 0x0000002c08b8723c */ /* 0x000ff0000004189c */
        /* <DEDUP_REMOVED lines=17> */
[----:B------:R-:W-:Y:S01]  /*e6b0*/  IMAD.U32 R3, RZ, RZ, UR19 ;  /* 0x00000013ff037e24 */ /* 0x000fe2000f8e00ff */
[----:B------:R-:W-:Y:S01]  /*e6c0*/  ISETP.NE.AND P4, PT, R230, 0x1, PT ;  /* 0x00000001e600780c */ /* 0x000fe20003f85270 */
[----:B------:R-:W-:-:S03]  /*e6d0*/  IMAD.MOV.U32 R242, RZ, RZ, RZ ;  /* 0x000000fffff27224 */ /* 0x000fc600078e00ff */
[----:B------:R-:W-:-:S04]  /*e6e0*/  IADD3 R3, R227, UR10, R3 ;  /* 0x0000000ae3037c10 */ /* 0x000fc8000fffe003 */
[----:B------:R-:W-:-:S05]  /*e6f0*/  IADD3 R5, R3, -0x60, RZ ;  /* 0xffffffa003057810 */ /* 0x000fca0007ffe0ff */
[----:B------:R-:W-:-:S04]  /*e700*/  @P4 IMAD.HI.U32 R6, R5, c[0x0][0x2bc], RZ ;  /* 0x0000af0005064a27 */ /* 0x000fc800078e00ff */
[----:B------:R-:W-:Y:S01]  /*e710*/  IMAD.MOV.U32 R3, RZ, RZ, R5 ;  /* 0x000000ffff037224 */ /* 0x000fe200078e0005 */
[----:B------:R-:W-:-:S04]  /*e720*/  @P4 SHF.R.U32.HI R3, RZ, c[0x0][0x2c0], R6 ;  /* 0x0000b000ff034a19 */ /* 0x000fc80000011606 */
[----:B------:R-:W-:-:S04]  /*e730*/  @!P5 IADD3 R7, P0, R3, R228, RZ ;  /* 0x000000e40307d210 */ /* 0x000fc80007f1e0ff */
[----:B------:R-:W-:Y:S02]  /*e740*/  @!P5 LEA.HI.X.SX32 R8, R3, R226, 0x1, P0 ;  /* 0x000000e20308d211 */ /* 0x000fe400000f0eff */
[----:B------:R-:W-:-:S04]  /*e750*/  @!P5 LEA R6, P0, R7, c[0x0][0x2a0], 0x2 ;  /* 0x0000a8000706da11 */ /* 0x000fc800078010ff */
[----:B------:R-:W-:-:S05]  /*e760*/  @!P5 LEA.HI.X R7, R7, c[0x0][0x2a4], R8, 0x2, P0 ;  /* 0x0000a9000707da11 */ /* 0x000fca00000f1408 */
[----:B------:R1:W2:Y:S01]  /*e770*/  @!P5 LDG.E R242, [R6.64] ;  /* 0x0000001a06f2d981 */ /* 0x0002a2000c1e1900 */
[----:B------:R-:W-:-:S04]  /*e780*/  IMAD.MOV R3, RZ, RZ, -R3 ;  /* 0x000000ffff037224 */ /* 0x000fc800078e0a03 */
[----:B------:R-:W-:-:S05]  /*e790*/  IMAD R5, R3, c[0x0][0x2b8], R5 ;  /* 0x0000ae0003057a24 */ /* 0x000fca00078e0205 */
[----:B------:R-:W-:Y:S01]  /*e7a0*/  SHF.R.S32.HI R3, RZ, 0x1f, R5 ;  /* 0x0000001fff037819 */ /* 0x000fe20000011405 */
[----:B------:R3:W-:Y:S04]  /*e7b0*/  STL [R1], R5 ;  /* 0x0000000501007387 */ /* 0x0007e80000100800 */
[----:B------:R-:W-:-:S04]  /*e7c0*/  IMAD R3, R3, c[0x0][0x1e0], RZ ;  /* 0x0000780003037a24 */ /* 0x000fc800078e02ff */
[C---:B------:R-:W-:Y:S02]  /*e7d0*/  IMAD R3, R5.reuse, c[0x0][0x1e4], R3 ;  /* 0x0000790005037a24 */ /* 0x040fe400078e0203 */
[----:B-1----:R-:W-:-:S04]  /*e7e0*/  IMAD.WIDE.U32 R6, R5, c[0x0][0x1e0], RZ ;  /* 0x0000780005067a25 */ /* 0x002fc800078e00ff */
[----:B------:R-:W-:Y:S01]  /*e7f0*/  IMAD.IADD R7, R7, 0x1, R3 ;  /* 0x0000000107077824 */ /* 0x000fe200078e0203 */
[----:B--2---:R-:W-:-:S03]  /*e800*/  SHF.R.S32.HI R3, RZ, 0x1f, R242 ;  /* 0x0000001fff037819 */ /* 0x004fc600000114f2 */
[----:B------:R-:W-:-:S04]  /*e810*/  IMAD.WIDE.U32 R6, R242, c[0x0][0x1f0], R6 ;  /* 0x00007c00f2067a25 */ /* 0x000fc800078e0006 */
[----:B------:R-:W-:-:S04]  /*e820*/  IMAD R3, R3, c[0x0][0x1f0], RZ ;  /* 0x00007c0003037a24 */ /* 0x000fc800078e02ff */
[----:B---3--:R-:W-:Y:S01]  /*e830*/  IMAD R5, R242, c[0x0][0x1f4], R3 ;  /* 0x00007d00f2057a24 */ /* 0x008fe200078e0203 */
        /* <DEDUP_REMOVED lines=34> */
.L_x_434:
[----:B------:R-:W-:Y:S01]  /*ea60*/  FMUL.FTZ R3, R104, c[0x0][0x320] ;  /* 0x0000c80068037a20 */ /* 0x000fe20000410000 */
[----:B-1----:R-:W-:Y:S01]  /*ea70*/  SHF.R.S32.HI R7, RZ, 0x1f, R209 ;  /* 0x0000001fff077819 */ /* 0x002fe200000114d1 */
[----:B------:R-:W-:Y:S01]  /*ea80*/  FMUL.FTZ R5, R68, c[0x0][0x320] ;  /* 0x0000c80044057a20 */ /* 0x000fe20000410000 */
[----:B------:R-:W-:Y:S01]  /*ea90*/  LEA.HI R6, R210, R207, RZ, 0x2 ;  /* 0x000000cfd2067211 */ /* 0x000fe200078f10ff */
[----:B------:R1:W2:Y:S01]  /*eaa0*/  MUFU.TANH R55, R3 ;  /* 0x0000000300377308 */ /* 0x0002a20000002400 */
[----:B------:R-:W-:Y:S01]  /*eab0*/  FMUL.FTZ R9, R69, c[0x0][0x320] ;  /* 0x0000c80045097a20 */ /* 0x000fe20000410000 */
[----:B------:R-:W-:Y:S01]  /*eac0*/  UISETP.NE.AND UP1, UPT, UR24, URZ, UPT ;  /* 0x0000003f1800728c */ /* 0x000fe2000bf25270 */
[----:B------:R-:W-:Y:S01]  /*ead0*/  LOP3.LUT R6, R6, 0xfffffffc, RZ, 0xc0, !PT ;  /* 0xfffffffc06067812 */ /* 0x000fe200078ec0ff */
[----:B------:R-:W-:Y:S01]  /*eae0*/  FMUL.FTZ R10, R84, c[0x0][0x320] ;  /* 0x0000c800540a7a20 */ /* 0x000fe20000410000 */
[----:B------:R-:W-:Y:S01]  /*eaf0*/  UISETP.NE.AND UP0, UPT, UR23, URZ, UPT ;  /* 0x0000003f1700728c */ /* 0x000fe2000bf05270 */
[----:B------:R-:W0:Y:S01]  /*eb00*/  LDGDEPBAR ;  /* 0x00000000000079af */ /* 0x000e220000000000 */
[----:B------:R-:W-:Y:S01]  /*eb10*/  ULDC UR7, c[0x0][0x324] ;  /* 0x0000c90000077ab9 */ /* 0x000fe20000000800 */
[----:B------:R3:W4:Y:S01]  /*eb20*/  MUFU.TANH R17, R5 ;  /* 0x0000000500117308 */ /* 0x0007220000002400 */
[----:B------:R-:W-:Y:S01]  /*eb30*/  PLOP3.LUT P1, PT, PT, PT, UP1, 0x80, 0x0 ;  /* 0x000000000000781c */ /* 0x000fe20003f2f018 */
[----:B------:R-:W-:Y:S01]  /*eb40*/  ULOP3.LUT UR7, URZ, UR7, URZ, 0x33, !UPT ;  /* 0x000000073f077292 */ /* 0x000fe2000f8e333f */
[----:B------:R-:W-:Y:S01]  /*eb50*/  PLOP3.LUT P0, PT, PT, PT, UP1, 0x80, 0x0 ;  /* 0x000000000000781c */ /* 0x000fe20003f0f018 */
[----:B-1----:R-:W-:-:S04]  /*eb60*/  FMUL.FTZ R3, R105, c[0x0][0x320] ;  /* 0x0000c80069037a20 */ /* 0x002fc80000410000 */
[----:B------:R1:W1:Y:S01]  /*eb70*/  MUFU.TANH R16, R9 ;  /* 0x0000000900107308 */ /* 0x0002620000002400 */
[----:B---3--:R-:W-:-:S07]  /*eb80*/  LEA.HI R5, R7, R209, RZ, 0x2 ;  /* 0x000000d107057211 */ /* 0x008fce00078f10ff */
[----:B------:R3:W2:Y:S01]  /*eb90*/  MUFU.TANH R54, R3 ;  /* 0x0000000300367308 */ /* 0x0006a20000002400 */
[----:B------:R-:W-:Y:S02]  /*eba0*/  LOP3.LUT R8, R5, 0xffffffc, RZ, 0xc0, !PT ;  /* 0x0ffffffc05087812 */ /* 0x000fe400078ec0ff */
[----:B------:R-:W-:-:S03]  /*ebb0*/  IADD3 R5, -R6, R207, RZ ;  /* 0x000000cf06057210 */ /* 0x000fc60007ffe1ff */
[----:B-1----:R-:W-:Y:S01]  /*ebc0*/  IMAD.IADD R9, R209, 0x1, -R8 ;  /* 0x00000001d1097824 */ /* 0x002fe200078e0a08 */
[----:B------:R-:W-:Y:S01]  /*ebd0*/  LEA.HI R6, R5, R5, RZ, 0x1 ;  /* 0x0000000505067211 */ /* 0x000fe200078f08ff */
[----:B------:R1:W1:Y:S01]  /*ebe0*/  MUFU.TANH R15, R10 ;  /* 0x0000000a000f7308 */ /* 0x0002620000002400 */
[----:B---3--:R-:W-:-:S07]  /*ebf0*/  FMUL.FTZ R3, R96, c[0x0][0x320] ;  /* 0x0000c80060037a20 */ /* 0x008fce0000410000 */
[----:B------:R3:W2:Y:S01]  /*ec00*/  MUFU.TANH R53, R3 ;  /* 0x0000000300357308 */ /* 0x0006a20000002400 */
[----:B-1----:R-:W-:-:S07]  /*ec10*/  FMUL.FTZ R10, R85, c[0x0][0x320] ;  /* 0x0000c800550a7a20 */ /* 0x002fce0000410000 */
        /* <DEDUP_REMOVED lines=37> */
[----:B------:R-:W-:-:S03]  /*ee70*/  IADD3 R8, R5, -R9, RZ ;  /* 0x8000000905087210 */ /* 0x000fc60007ffe0ff */
[----:B------:R-:W-:-:S05]  /*ee80*/  IMAD.IADD R5, R6, 0x1, R11 ;  /* 0x0000000106057824 */ /* 0x000fca00078e020b */
[----:B------:R-:W-:Y:S01]  /*ee90*/  LEA R12, R8, R5, 0x3 ;  /* 0x00000005080c7211 */ /* 0x000fe200078e18ff */
[----:B------:R-:W-:Y:S01]  /*eea0*/  FMUL.FTZ R5, R76, c[0x0][0x320] ;  /* 0x0000c8004c057a20 */ /* 0x000fe20000410000 */
[----:B------:R-:W-:Y:S01]  /*eeb0*/  SHF.L.U32 R8, R7, 0x1, RZ ;  /* 0x0000000107087819 */ /* 0x000fe200000006ff */
[----:B------:R-:W-:Y:S02]  /*eec0*/  FMUL.FTZ R7, R88, c[0x0][0x320] ;  /* 0x0000c80058077a20 */ /* 0x000fe40000410000 */
[----:B------:R-:W-:Y:S01]  /*eed0*/  @P1 IMAD.HI.U32 R6, R12, c[0x0][0x2c8], RZ ;  /* 0x0000b2000c061a27 */ /* 0x000fe200078e00ff */
[----:B------:R3:W1:Y:S01]  /*eee0*/  MUFU.TANH R13, R5 ;  /* 0x00000005000d7308 */ /* 0x0006620000002400 */
[----:B------:R5:W-:Y:S01]  /*eef0*/  STL [R1+0x28], R12 ;  /* 0x0000280c01007387 */ /* 0x000be20000100800 */
[----:B------:R-:W-:Y:S01]  /*ef00*/  IADD3 R3, -R8, 0x1, R3 ;  /* 0x0000000108037810 */ /* 0x000fe20007ffe103 */
[----:B------:R-:W-:Y:S01]  /*ef10*/  IMAD.MOV.U32 R19, RZ, RZ, R12 ;  /* 0x000000ffff137224 */ /* 0x000fe200078e000c */
[----:B------:R-:W-:Y:S01]  /*ef20*/  @P0 SHF.R.U32.HI R19, RZ, c[0x0][0x2cc], R6 ;  /* 0x0000b300ff130a19 */ /* 0x000fe20000011606 */
[----:B------:R-:W-:Y:S01]  /*ef30*/  STL [R1+0x10], R8 ;  /* 0x0000100801007387 */ /* 0x000fe20000100800 */
[----:B------:R-:W-:-:S02]  /*ef40*/  PLOP3.LUT P0, PT, PT, PT, UP0, 0x40, 0x0 ;  /* 0x000000000000781c */ /* 0x000fc40003f0e808 */
[----:B------:R-:W-:Y:S01]  /*ef50*/  IADD3 R3, R3, -UR21, RZ ;  /* 0x8000001503037c10 */ /* 0x000fe2000fffe0ff */
[----:B------:R-:W1:Y:S01]  /*ef60*/  SHFL.IDX PT, R6, R19, RZ, 0x1c1f ;  /* 0x001c1fff13067589 */ /* 0x000e6200000e0000 */
[----:B------:R-:W1:Y:S01]  /*ef70*/  MUFU.TANH R9, R7 ;  /* 0x0000000700097308 */ /* 0x000e620000002400 */
[----:B------:R-:W-:Y:S02]  /*ef80*/  IADD3 R23, -R8, UR38, RZ ;  /* 0x0000002608177c10 */ /* 0x000fe4000fffe1ff */
[C---:B------:R-:W-:Y:S02]  /*ef90*/  IADD3 R20, R3.reuse, c[0x0][0x328], RZ ;  /* 0x0000ca0003147a10 */ /* 0x040fe40007ffe0ff */
[----:B------:R-:W-:Y:S01]  /*efa0*/  IADD3 R22, R3, UR7, RZ ;  /* 0x0000000703167c10 */ /* 0x000fe2000fffe0ff */
[----:B---3--:R-:W-:-:S04]  /*efb0*/  FMUL.FTZ R5, R77, c[0x0][0x320] ;  /* 0x0000c8004d057a20 */ /* 0x008fc80000410000 */
[----:B-----5:R3:W2:Y:S01]  /*efc0*/  MUFU.TANH R12, R5 ;  /* 0x00000005000c7308 */ /* 0x0206a20000002400 */
[----:B-1----:R-:W-:Y:S02]  /*efd0*/  IMAD.IADD R3, R22, 0x1, R6 ;  /* 0x0000000116037824 */ /* 0x002fe400078e0206 */
[----:B---3--:R-:W-:-:S05]  /*efe0*/  FMUL.FTZ R5, R108, c[0x0][0x320] ;  /* 0x0000c8006c057a20 */ /* 0x008fca0000410000 */
[----:B------:R1:W3:Y:S02]  /*eff0*/  MUFU.TANH R11, R5 ;  /* 0x00000005000b7308 */ /* 0x0002e40000002400 */
        /* <DEDUP_REMOVED lines=19> */
.L_x_437:
[----:B------:R-:W-:-:S04]  /*f130*/  MOV R7, c[0x0][0x32c] ;  /* 0x0000cb0000077a02 */ /* 0x000fc80000000f00 */
[----:B------:R-:W-:-:S13]  /*f140*/  ISETP.NE.AND P0, PT, R7, 0x1, PT ;  /* 0x000000010700780c */ /* 0x000fda0003f05270 */
[----:B------:R-:W-:-:S05]  /*f150*/  @P0 IMAD.HI.U32 R7, R6, c[0x0][0x330], RZ ;  /* 0x0000cc0006070a27 */ /* 0x000fca00078e00ff */
[----:B------:R-:W-:Y:S02]  /*f160*/  @P0 SHF.R.U32.HI R6, RZ, c[0x0][0x334], R7 ;  /* 0x0000cd00ff060a19 */ /* 0x000fe40000011607 */
.L_x_438:
[----:B------:R-:W-:Y:S05]  /*f170*/  BSYNC B0 ;  /* 0x0000000000007941 */ /* 0x000fea0003800000 */
.L_x_436:
[----:B------:R-:W-:-:S05]  /*f180*/  IMAD R6, R6, c[0x0][0x32c], R23 ;  /* 0x0000cb0006067a24 */ /* 0x000fca00078e0217 */
[----:B------:R-:W-:Y:S02]  /*f190*/  IADD3 R7, R6, c[0x0][0x32c], RZ ;  /* 0x0000cb0006077a10 */ /* 0x000fe40007ffe0ff */
[----:B------:R-:W-:Y:S02]  /*f1a0*/  IMNMX R3, R3, R6, !PT ;  /* 0x0000000603037217 */ /* 0x000fe40007800200 */
[----:B------:R-:W-:Y:S02]  /*f1b0*/  IMNMX R5, R5, R7, PT ;  /* 0x0000000705057217 */ /* 0x000fe40003800200 */
.L_x_435:
[----:B--234-:R-:W-:Y:S01]  /*f1c0*/  FMUL.FTZ R6, R95, c[0x0][0x320] ;  /* 0x0000c8005f067a20 */ /* 0x01cfe20000410000 */
[----:B------:R-:W-:Y:S01]  /*f1d0*/  UISETP.GE.AND UP0, UPT, UR38, 0x1, UPT ;  /* 0x000000012600788c */ /* 0x000fe2000bf06270 */
[----:B------:R-:W-:Y:S01]  /*f1e0*/  FMUL.FTZ R8, R107, c[0x0][0x320] ;  /* 0x0000c8006b087a20 */ /* 0x000fe20000410000 */
[----:B------:R-:W-:Y:S01]  /*f1f0*/  UISETP.GE.AND UP3, UPT, UR38, 0x2, UPT ;  /* 0x000000022600788c */ /* 0x000fe2000bf66270 */
[----:B------:R1:W2:Y:S01]  /*f200*/  MUFU.TANH R64, R6 ;  /* 0x0000000600407308 */ /* 0x0002a20000002400 */
[----:B------:R-:W-:Y:S01]  /*f210*/  UISETP.GE.AND UP2, UPT, UR38, 0x9, UPT ;  /* 0x000000092600788c */ /* 0x000fe2000bf46270 */
[----:B------:R-:W-:Y:S01]  /*f220*/  FMUL.FTZ R7, R94, c[0x0][0x320] ;  /* 0x0000c8005e077a20 */ /* 0x000fe20000410000 */
[----:B------:R-:W-:Y:S01]  /*f230*/  UP2UR UR37, UPR, URZ, 0x1 ;  /* 0x000000013f257883 */ /* 0x000fe20008000000 */
[----:B------:R-:W-:Y:S01]  /*f240*/  PLOP3.LUT P0, PT, PT, PT, UP0, 0x40, 0x0 ;  /* 0x000000000000781c */ /* 0x000fe20003f0e808 */
[----:B------:R-:W-:Y:S01]  /*f250*/  UISETP.GE.AND UP0, UPT, UR38, 0x11, UPT ;  /* 0x000000112600788c */ /* 0x000fe2000bf06270 */
[----:B------:R-:W-:Y:S01]  /*f260*/  PLOP3.LUT P1, PT, PT, PT, UP3, 0x40, 0x0 ;  /* 0x000000000000781c */ /* 0x000fe20003f2e838 */
[----:B------:R-:W-:Y:S01]  /*f270*/  UISETP.GE.AND UP1, UPT, UR38, 0xa, UPT ;  /* 0x0000000a2600788c */ /* 0x000fe2000bf26270 */
[----:B------:R-:W-:Y:S01]  /*f280*/  PLOP3.LUT P3, PT, PT, PT, UP2, 0x40, 0x0 ;  /* 0x000000000000781c */ /* 0x000fe20003f6e828 */
[----:B------:R-:W-:Y:S01]  /*f290*/  UP2UR UR33, UPR, URZ, 0x1 ;  /* 0x000000013f217883 */ /* 0x000fe20008000000 */
[C---:B------:R-:W-:Y:S01]  /*f2a0*/  ISETP.GT.AND P0, PT, R3.reuse, RZ, P0 ;  /* 0x000000ff0300720c */ /* 0x040fe20000704270 */
[----:B------:R-:W-:Y:S01]  /*f2b0*/  UISETP.GE.AND UP6, UPT, UR38, 0x42, UPT ;  /* 0x000000422600788c */ /* 0x000fe2000bfc6270 */
[C---:B------:R-:W-:Y:S01]  /*f2c0*/  ISETP.GT.AND P4, PT, R3.reuse, 0x1, P1 ;  /* 0x000000010300780c */ /* 0x040fe20000f84270 */
[----:B------:R-:W-:Y:S01]  /*f2d0*/  UISETP.GE.AND UP5, UPT, UR38, 0x49, UPT ;  /* 0x000000492600788c */ /* 0x000fe2000bfa6270 */
[----:B------:R-:W-:Y:S01]  /*f2e0*/  ISETP.GT.AND P1, PT, R3, 0x8, P3 ;  /* 0x000000080300780c */ /* 0x000fe20001f24270 */
[----:B------:R-:W-:Y:S01]  /*f2f0*/  UISETP.GE.AND UP4, UPT, UR38, 0x4a, UPT ;  /* 0x0000004a2600788c */ /* 0x000fe2000bf86270 */
[----:B-1----:R-:W-:Y:S01]  /*f300*/  FMUL.FTZ R6, R82, c[0x0][0x320] ;  /* 0x0000c80052067a20 */ /* 0x002fe20000410000 */
[----:B------:R-:W-:Y:S01]  /*f310*/  PLOP3.LUT P3, PT, PT, PT, UP0, 0x40, 0x0 ;  /* 0x000000000000781c */ /* 0x000fe20003f6e808 */
[----:B------:R-:W-:Y:S01]  /*f320*/  UISETP.GE.AND UP0, UPT, UR38, 0x12, UPT ;  /* 0x000000122600788c */ /* 0x000fe2000bf06270 */
[C---:B------:R-:W-:Y:S01]  /*f330*/  ISETP.LT.OR P2, PT, R5.reuse, 0x1, P0 ;  /* 0x000000010500780c */ /* 0x040fe20000741670 */
[----:B------:R1:W3:Y:S01]  /*f340*/  MUFU.TANH R63, R6 ;  /* 0x00000006003f7308 */ /* 0x0002e20000002400 */
[----:B------:R-:W-:Y:S01]  /*f350*/  PLOP3.LUT P0, PT, PT, PT, UP1, 0x40, 0x0 ;  /* 0x000000000000781c */ /* 0x000fe20003f0e818 */
[----:B------:R-:W-:Y:S01]  /*f360*/  UP2UR UR32, UPR, URZ, 0x1 ;  /* 0x000000013f207883 */ /* 0x000fe20008000000 */
[----:B------:R-:W-:Y:S01]  /*f370*/  ISETP.LT.OR P5, PT, R5, 0x2, P4 ;  /* 0x000000020500780c */ /* 0x000fe200027a1670 */
[----:B------:R-:W-:Y:S01]  /*f380*/  UP2UR UR35, UPR, URZ, 0x4 ;  /* 0x000000043f237883 */ /* 0x000fe20008000000 */
[----:B------:R-:W-:Y:S01]  /*f390*/  ISETP.GT.AND P4, PT, R3, 0x9, P0 ;  /* 0x000000090300780c */ /* 0x000fe20000784270 */
[----:B------:R-:W-:Y:S01]  /*f3a0*/  UP2UR UR34, UPR, URZ, 0x2 ;  /* 0x000000023f227883 */ /* 0x000fe20008000000 */
[----:B------:R-:W-:Y:S01]  /*f3b0*/  PLOP3.LUT P0, PT, PT, PT, UP0, 0x40, 0x0 ;  /* 0x000000000000781c */ /* 0x000fe20003f0e808 */
[----:B------:R-:W-:Y:S01]  /*f3c0*/  UISETP.GE.AND UP0, UPT, UR38, 0x19, UPT ;  /* 0x000000192600788c */ /* 0x000fe2000bf06270 */
[----:B------:R-:W4:Y:S01]  /*f3d0*/  MUFU.TANH R18, R8 ;  /* 0x0000000800127308 */ /* 0x000f220000002400 */
[----:B------:R-:W-:-:S02]  /*f3e0*/  UISETP.GE.AND UP2, UPT, UR38, 0x52, UPT ;  /* 0x000000522600788c */ /* 0x000fc4000bf46270 */
[----:B------:R-:W-:Y:S02]  /*f3f0*/  UP2UR UR31, UPR, URZ, 0x1 ;  /* 0x000000013f1f7883 */ /* 0x000fe40008000000 */
[----:B------:R-:W-:Y:S01]  /*f400*/  UISETP.GE.AND UP1, UPT, UR38, 0x59, UPT ;  /* 0x000000592600788c */ /* 0x000fe2000bf26270 */
[----:B-1----:R-:W-:Y:S01]  /*f410*/  FMUL.FTZ R6, R83, c[0x0][0x320] ;  /* 0x0000c80053067a20 */ /* 0x002fe20000410000 */
[----:B------:R-:W-:Y:S02]  /*f420*/  UP2UR UR39, UPR, URZ, 0x40 ;  /* 0x000000403f277883 */ /* 0x000fe40008000000 */
[----:B------:R-:W-:Y:S01]  /*f430*/  UP2UR UR36, UPR, URZ, 0x8 ;  /* 0x000000083f247883 */ /* 0x000fe20008000000 */
[----:B------:R1:W1:Y:S01]  /*f440*/  MUFU.TANH R61, R6 ;  /* 0x00000006003d7308 */ /* 0x0002620000002400 */
[----:B------:R-:W-:Y:S01]  /*f450*/  UISETP.GE.AND UP3, UPT, UR38, 0x51, UPT ;  /* 0x000000512600788c */ /* 0x000fe2000bf66270 */
        /* <DEDUP_REMOVED lines=16> */
[----:B------:R-:W-:-:S03]  /*f560*/  ISETP.LT.OR P5, PT, R5, 0xa, P4 ;  /* 0x0000000a0500780c */ /* 0x000fc600027a1670 */
[----:B------:R1:W1:Y:S01]  /*f570*/  MUFU.TANH R47, R6 ;  /* 0x00000006002f7308 */ /* 0x0002620000002400 */
[----:B------:R-:W-:Y:S02]  /*f580*/  ISETP.GT.AND P4, PT, R3, 0x11, P0 ;  /* 0x000000110300780c */ /* 0x000fe40000784270 */
[----:B------:R-:W-:Y:S02]  /*f590*/  FSEL R76, R54, -INF , !P5 ;  /* 0xff800000364c7808 */ /* 0x000fe40006800000 */
[----:B------:R-:W-:-:S04]  /*f5a0*/  ISETP.LT.OR P5, PT, R5, 0x12, P4 ;  /* 0x000000120500780c */ /* 0x000fc800027a1670 */
[----:B------:R-:W-:Y:S01]  /*f5b0*/  FSEL R83, R52, -INF , !P5 ;  /* 0xff80000034537808 */ /* 0x000fe20006800000 */
[----:B-1----:R-:W-:-:S04]  /*f5c0*/  FMUL.FTZ R6, R110, c[0x0][0x320] ;  /* 0x0000c8006e067a20 */ /* 0x002fc80000410000 */
[----:B------:R1:W1:Y:S02]  /*f5d0*/  MUFU.TANH R28, R6 ;  /* 0x00000006001c7308 */ /* 0x0002640000002400 */
[----:B-1----:R-:W-:Y:S01]  /*f5e0*/  FMUL.FTZ R6, R70, c[0x0][0x320] ;  /* 0x0000c80046067a20 */ /* 0x002fe20000410000 */
[----:B------:R-:W-:Y:S02]  /*f5f0*/  FSEL R70, R11, -INF , !P2 ;  /* 0xff8000000b467808 */ /* 0x000fe40005000000 */
[----:B------:R-:W-:-:S03]  /*f600*/  ISETP.LT.OR P2, PT, R5, 0x9, P1 ;  /* 0x000000090500780c */ /* 0x000fc60000f41670 */
[----:B------:R1:W1:Y:S01]  /*f610*/  MUFU.TANH R41, R6 ;  /* 0x0000000600297308 */ /* 0x0002620000002400 */
[----:B------:R-:W-:Y:S02]  /*f620*/  ISETP.GT.AND P1, PT, R3, 0x10, P3 ;  /* 0x000000100300780c */ /* 0x000fe40001f24270 */
[----:B------:R-:W-:Y:S01]  /*f630*/  PLOP3.LUT P3, PT, PT, PT, UP0, 0x40, 0x0 ;  /* 0x000000000000781c */ /* 0x000fe20003f6e808 */
[----:B------:R-:W-:Y:S01]  /*f640*/  UISETP.GE.AND UP0, UPT, UR38, 0x1a, UPT ;  /* 0x0000001a2600788c */ /* 0x000fe2000bf06270 */
[----:B------:R-:W-:Y:S02]  /*f650*/  FSEL R75, R55, -INF , !P2 ;  /* 0xff800000374b7808 */ /* 0x000fe40005000000 */
[----:B------:R-:W-:Y:S01]  /*f660*/  ISETP.LT.OR P2, PT, R5, 0x11, P1 ;  /* 0x000000110500780c */ /* 0x000fe20000f41670 */
[----:B------:R-:W-:Y:S01]  /*f670*/  UP2UR UR30, UPR, URZ, 0x1 ;  /* 0x000000013f1e7883 */ /* 0x000fe20008000000 */
[----:B------:R-:W-:Y:S02]  /*f680*/  ISETP.GT.AND P1, PT, R3, 0x18, P3 ;  /* 0x000000180300780c */ /* 0x000fe40001f24270 */
[----:B------:R-:W-:Y:S01]  /*f690*/  PLOP3.LUT P0, PT, PT, PT, UP0, 0x40, 0x0 ;  /* 0x000000000000781c */ /* 0x000fe20003f0e808 */
[----:B------:R-:W-:Y:S01]  /*f6a0*/  UISETP.GE.AND UP0, UPT, UR38, 0x21, UPT ;  /* 0x000000212600788c */ /* 0x000fe2000bf06270 */
[----:B------:R-:W-:-:S02]  /*f6b0*/  FSEL R82, R53, -INF , !P2 ;  /* 0xff80000035527808 */ /* 0x000fc40005000000 */
[----:B------:R-:W-:Y:S01]  /*f6c0*/  ISETP.GT.AND P4, PT, R3, 0x19, P0 ;  /* 0x000000190300780c */ /* 0x000fe20000784270 */
[----:B------:R-:W-:Y:S01]  /*f6d0*/  UP2UR UR29, UPR, URZ, 0x1 ;  /* 0x000000013f1d7883 */ /* 0x000fe20008000000 */
[----:B------:R-:W-:Y:S01]  /*f6e0*/  ISETP.LT.OR P2, PT, R5, 0x19, P1 ;  /* 0x000000190500780c */ /* 0x000fe20000f41670 */
[----:B-1----:R-:W-:Y:S01]  /*f6f0*/  FMUL.FTZ R6, R71, c[0x0][0x320] ;  /* 0x0000c80047067a20 */ /* 0x002fe20000410000 */
        /* <DEDUP_REMOVED lines=32> */
[----:B------:R-:W-:Y:S01]  /*f900*/  FSEL R110, R42, -INF , !P2 ;  /* 0xff8000002a6e7808 */ /* 0x000fe20005000000 */
        /* <DEDUP_REMOVED lines=16> */
[----:B------:R-:W-:Y:S01]  /*fa10*/  PLOP3.LUT P2, PT, PT, PT, UP6, 0x40, 0x0 ;  /* 0x000000000000781c */ /* 0x000fe20003f4e868 */
[----:B-1----:R-:W-:Y:S01]  /*fa20*/  FMUL.FTZ R6, R86, c[0x0][0x320] ;  /* 0x0000c80056067a20 */ /* 0x002fe20000410000 */
[----:B------:R-:W-:Y:S01]  /*fa30*/  ISETP.GT.AND P4, PT, R3, 0x39, P0 ;  /* 0x000000390300780c */ /* 0x000fe20000784270 */
[----:B------:R-:W-:Y:S01]  /*fa40*/  UP2UR UR7, UPR, URZ, 0x1 ;  /* 0x000000013f077883 */ /* 0x000fe20008000000 */
[----:B------:R-:W-:Y:S01]  /*fa50*/  ISETP.LT.OR P0, PT, R5, 0x39, P1 ;  /* 0x000000390500780c */ /* 0x000fe20000f01670 */
[----:B------:R1:W1:Y:S01]  /*fa60*/  MUFU.TANH R40, R6 ;  /* 0x0000000600287308 */ /* 0x0002620000002400 */
[----:B------:R-:W-:Y:S01]  /*fa70*/  PLOP3.LUT P1, PT, PT, PT, UP5, 0x40, 0x0 ;  /* 0x000000000000781c */ /* 0x000fe20003f2e858 */
[----:B------:R-:W-:Y:S01]  /*fa80*/  UISETP.NE.AND UP6, UPT, UR23, URZ, UPT ;  /* 0x0000003f1700728c */ /* 0x000fe2000bfc5270 */
[----:B------:R-:W-:-:S02]  /*fa90*/  FSEL R144, R34, -INF , !P0 ;  /* 0xff80000022907808 */ /* 0x000fc40004000000 */
[----:B------:R-:W-:Y:S02]  /*faa0*/  PLOP3.LUT P0, PT, PT, PT, UP4, 0x40, 0x0 ;  /* 0x000000000000781c */ /* 0x000fe40003f0e848 */
[C---:B------:R-:W-:Y:S02]  /*fab0*/  ISETP.GT.AND P2, PT, R3.reuse, 0x41, P2 ;  /* 0x000000410300780c */ /* 0x040fe40001744270 */
[C---:B------:R-:W-:Y:S02]  /*fac0*/  ISETP.GT.AND P1, PT, R3.reuse, 0x48, P1 ;  /* 0x000000480300780c */ /* 0x040fe40000f24270 */
[----:B------:R-:W-:Y:S02]  /*fad0*/  ISETP.GT.AND P0, PT, R3, 0x49, P0 ;  /* 0x000000490300780c */ /* 0x000fe40000704270 */
[----:B------:R-:W-:Y:S01]  /*fae0*/  PLOP3.LUT P3, PT, PT, PT, UP0, 0x40, 0x0 ;  /* 0x000000000000781c */ /* 0x000fe20003f6e808 */
[----:B------:R-:W-:Y:S01]  /*faf0*/  UISETP.GE.AND UP0, UPT, UR38, 0x5a, UPT ;  /* 0x0000005a2600788c */ /* 0x000fe2000bf06270 */
[----:B------:R-:W-:Y:S01]  /*fb00*/  ISETP.LT.OR P2, PT, R5, 0x42, P2 ;  /* 0x000000420500780c */ /* 0x000fe20001741670 */
[----:B-1----:R-:W-:Y:S01]  /*fb10*/  FMUL.FTZ R6, R87, c[0x0][0x320] ;  /* 0x0000c80057067a20 */ /* 0x002fe20000410000 */
[----:B------:R-:W-:-:S02]  /*fb20*/  ISETP.LT.OR P1, PT, R5, 0x49, P1 ;  /* 0x000000490500780c */ /* 0x000fc40000f21670 */
[----:B------:R-:W-:Y:S01]  /*fb30*/  ISETP.LT.OR P0, PT, R5, 0x4a, P0 ;  /* 0x0000004a0500780c */ /* 0x000fe20000701670 */
[----:B------:R1:W1:Y:S01]  /*fb40*/  MUFU.TANH R44, R6 ;  /* 0x00000006002c7308 */ /* 0x0002620000002400 */
[----:B------:R-:W-:Y:S02]  /*fb50*/  ISETP.GT.AND P3, PT, R3, 0x40, P3 ;  /* 0x000000400300780c */ /* 0x000fe40001f64270 */
[----:B------:R-:W-:Y:S02]  /*fb60*/  FSEL R192, R31, -INF , !P2 ;  /* 0xff8000001fc07808 */ /* 0x000fe40005000000 */
[----:B------:R-:W-:Y:S02]  /*fb70*/  PLOP3.LUT P2, PT, PT, PT, UP2, 0x40, 0x0 ;  /* 0x000000000000781c */ /* 0x000fe40003f4e828 */
[----:B------:R-:W-:Y:S02]  /*fb80*/  FSEL R191, R17, -INF , !P1 ;  /* 0xff80000011bf7808 */ /* 0x000fe40004800000 */
[----:B------:R-:W-:Y:S01]  /*fb90*/  PLOP3.LUT P1, PT, PT, PT, UP1, 0x40, 0x0 ;  /* 0x000000000000781c */ /* 0x000fe20003f2e818 */
[----:B------:R-:W2:Y:S01]  /*fba0*/  MUFU.TANH R17, R7 ;  /* 0x0000000700117308 */ /* 0x000ea20000002400 */
[----:B------:R-:W-:-:S02]  /*fbb0*/  FSEL R193, R16, -INF , !P0 ;  /* 0xff80000010c17808 */ /* 0x000fc40004000000 */
[----:B------:R-:W-:Y:S02]  /*fbc0*/  PLOP3.LUT P0, PT, PT, PT, UP0, 0x40, 0x0 ;  /* 0x000000000000781c */ /* 0x000fe40003f0e808 */
[----:B------:R-:W-:Y:S01]  /*fbd0*/  ISETP.LT.OR P3, PT, R5, 0x41, P3 ;  /* 0x000000410500780c */ /* 0x000fe20001f61670 */
[----:B-1----:R-:W-:Y:S01]  /*fbe0*/  FMUL.FTZ R6, R103, c[0x0][0x320] ;  /* 0x0000c80067067a20 */ /* 0x002fe20000410000 */
[C---:B------:R-:W-:Y:S02]  /*fbf0*/  ISETP.GT.AND P2, PT, R3.reuse, 0x51, P2 ;  /* 0x000000510300780c */ /* 0x040fe40001744270 */
[C---:B------:R-:W-:Y:S01]  /*fc00*/  ISETP.GT.AND P1, PT, R3.reuse, 0x58, P1 ;  /* 0x000000580300780c */ /* 0x040fe20000f24270 */
[----:B------:R1:W1:Y:S01]  /*fc10*/  MUFU.TANH R25, R6 ;  /* 0x0000000600197308 */ /* 0x0002620000002400 */
[----:B------:R-:W-:Y:S02]  /*fc20*/  ISETP.GT.AND P0, PT, R3, 0x59, P0 ;  /* 0x000000590300780c */ /* 0x000fe40000704270 */
[----:B------:R-:W-:-:S02]  /*fc30*/  ISETP.LT.OR P4, PT, R5, 0x3a, P4 ;  /* 0x0000003a0500780c */ /* 0x000fc40002781670 */
[----:B------:R-:W-:Y:S02]  /*fc40*/  FSEL R152, R32, -INF , !P3 ;  /* 0xff80000020987808 */ /* 0x000fe40005800000 */
[C---:B------:R-:W-:Y:S02]  /*fc50*/  ISETP.LT.OR P3, PT, R5.reuse, 0x52, P2 ;  /* 0x000000520500780c */ /* 0x040fe40001761670 */
[C---:B------:R-:W-:Y:S02]  /*fc60*/  ISETP.LT.OR P2, PT, R5.reuse, 0x59, P1 ;  /* 0x000000590500780c */ /* 0x040fe40000f41670 */
[----:B------:R-:W-:Y:S02]  /*fc70*/  ISETP.LT.OR P1, PT, R5, 0x5a, P0 ;  /* 0x0000005a0500780c */ /* 0x000fe40000721670 */
[----:B------:R-:W-:Y:S02]  /*fc80*/  FSEL R148, R33, -INF , !P4 ;  /* 0xff80000021947808 */ /* 0x000fe40006000000 */
[----:B------:R-:W-:Y:S01]  /*fc90*/  PLOP3.LUT P0, PT, PT, PT, UP6, 0x40, 0x0 ;  /* 0x000000000000781c */ /* 0x000fe20003f0e868 */
[----:B-1----:R-:W-:Y:S01]  /*fca0*/  FMUL.FTZ R6, R78, c[0x0][0x320] ;  /* 0x0000c8004e067a20 */ /* 0x002fe20000410000 */
[----:B------:R-:W-:Y:S01]  /*fcb0*/  PLOP3.LUT P4, PT, PT, PT, UP3, 0x40, 0x0 ;  /* 0x000000000000781c */ /* 0x000fe20003f8e838 */
[----:B------:R-:W-:Y:S01]  /*fcc0*/  UISETP.NE.AND UP6, UPT, UR39, URZ, UPT ;  /* 0x0000003f2700728c */ /* 0x000fe2000bfc5270 */
[----:B------:R-:W-:Y:S01]  /*fcd0*/  FSEL R141, R36, -INF , !P5 ;  /* 0xff800000248d7808 */ /* 0x000fe20006800000 */
[----:B------:R1:W1:Y:S01]  /*fce0*/  MUFU.TANH R37, R6 ;  /* 0x0000000600257308 */ /* 0x0002620000002400 */
[----:B------:R-:W-:-:S02]  /*fcf0*/  ISETP.GT.AND P4, PT, R3, 0x50, P4 ;  /* 0x000000500300780c */ /* 0x000fc40002784270 */
[----:B------:R-:W-:Y:S02]  /*fd00*/  FSEL R234, R14, -INF , !P3 ;  /* 0xff8000000eea7808 */ /* 0x000fe40005800000 */
[----:B------:R-:W-:Y:S02]  /*fd10*/  ISETP.LT.OR P4, PT, R5, 0x51, P4 ;  /* 0x000000510500780c */ /* 0x000fe40002781670 */
[----:B------:R-:W-:Y:S02]  /*fd20*/  FSEL R233, R13, -INF , !P2 ;  /* 0xff8000000de97808 */ /* 0x000fe40005000000 */
[----:B------:R-:W-:Y:S02]  /*fd30*/  FSEL R235, R15, -INF , !P4 ;  /* 0xff8000000feb7808 */ /* 0x000fe40006000000 */
[----:B------:R-:W-:Y:S01]  /*fd40*/  FSEL R232, R12, -INF , !P1 ;  /* 0xff8000000ce87808 */ /* 0x000fe20004800000 */
[----:B-1----:R-:W-:-:S04]  /*fd50*/  FMUL.FTZ R6, R79, c[0x0][0x320] ;  /* 0x0000c8004f067a20 */ /* 0x002fc80000410000 */
[----:B------:R1:W1:Y:S02]  /*fd60*/  MUFU.TANH R35, R6 ;  /* 0x0000000600237308 */ /* 0x0002640000002400 */
[----:B-1----:R-:W-:-:S06]  /*fd70*/  FMUL.FTZ R6, R106, c[0x0][0x320] ;  /* 0x0000c8006a067a20 */ /* 0x002fcc0000410000 */
[----:B------:R1:W1:Y:S02]  /*fd80*/  MUFU.TANH R24, R6 ;  /* 0x0000000600187308 */ /* 0x0002640000002400 */
[----:B-1----:R-:W1:Y:S02]  /*fd90*/  SHFL.IDX PT, R6, R19, 0x1, 0x1c1f ;  /* 0x003c1f0013067f89 */ /* 0x002e6400000e0000 */
[--C-:B-1----:R-:W-:Y:S02]  /*fda0*/  IMAD.IADD R5, R20, 0x1, R6.reuse ;  /* 0x0000000114057824 */ /* 0x102fe400078e0206 */
        /* <DEDUP_REMOVED lines=15> */
.L_x_441:
[----:B------:R-:W-:-:S04]  /*fea0*/  MOV R7, c[0x0][0x32c] ;  /* 0x0000cb0000077a02 */ /* 0x000fc80000000f00 */
[----:B------:R-:W-:-:S13]  /*feb0*/  ISETP.NE.AND P0, PT, R7, 0x1, PT ;  /* 0x000000010700780c */ /* 0x000fda0003f05270 */
[----:B------:R-:W-:-:S05]  /*fec0*/  @P0 IMAD.HI.U32 R7, R6, c[0x0][0x330], RZ ;  /* 0x0000cc0006070a27 */ /* 0x000fca00078e00ff */
[----:B------:R-:W-:Y:S02]  /*fed0*/  @P0 SHF.R.U32.HI R6, RZ, c[0x0][0x334], R7 ;  /* 0x0000cd00ff060a19 */ /* 0x000fe40000011607 */
.L_x_442:
[----:B------:R-:W-:Y:S05]  /*fee0*/  BSYNC B0 ;  /* 0x0000000000007941 */ /* 0x000fea0003800000 */
.L_x_440:
[----:B------:R-:W-:-:S05]  /*fef0*/  IMAD R6, R6, c[0x0][0x32c], R23 ;  /* 0x0000cb0006067a24 */ /* 0x000fca00078e0217 */
[----:B------:R-:W-:Y:S02]  /*ff00*/  IADD3 R7, R6, c[0x0][0x32c], RZ ;  /* 0x0000cb0006077a10 */ /* 0x000fe40007ffe0ff */
[----:B------:R-:W-:Y:S02]  /*ff10*/  IMNMX R3, R3, R6, !PT ;  /* 0x0000000603037217 */ /* 0x000fe40007800200 */
[----:B------:R-:W-:Y:S02]  /*ff20*/  IMNMX R5, R5, R7, PT ;  /* 0x0000000705057217 */ /* 0x000fe40003800200 */
.L_x_439:
        /* <DEDUP_REMOVED lines=12> */
[----:B------:R-:W-:Y:S01]  /*fff0*/  PLOP3.LUT P0, PT, PT, PT, UP4, 0x40, 0x0 ;  /* 0x000000000000781c */ /* 0x000fe20003f0e848 */
[----:B------:R-:W-:Y:S01]  /*10000*/  UP2UR UR41, UPR, URZ, 0x8 ;  /* 0x000000083f297883 */ /* 0x000fe20008000000 */
[C---:B------:R-:W-:Y:S01]  /*10010*/  ISETP.GT.AND P1, PT, R3.reuse, RZ, P1 ;  /* 0x000000ff0300720c */ /* 0x040fe20000f24270 */
[----:B------:R-:W-:Y:S01]  /*10020*/  UISETP.NE.AND UP3, UPT, UR34, URZ, UPT ;  /* 0x0000003f2200728c */ /* 0x000fe2000bf65270 */
[----:B------:R-:W-:Y:S01]  /*10030*/  ISETP.GT.AND P0, PT, R3, 0x1, P0 ;  /* 0x000000010300780c */ /* 0x000fe20000704270 */
[----:B------:R-:W-:Y:S01]  /*10040*/  UP2UR UR39, UPR, URZ, 0x2 ;  /* 0x000000023f277883 */ /* 0x000fe20008000000 */
[C---:B------:R-:W-:Y:S01]  /*10050*/  ISETP.LT.OR P1, PT, R5.reuse, 0x1, P1 ;  /* 0x000000010500780c */ /* 0x040fe20000f21670 */
[----:B------:R-:W-:Y:S01]  /*10060*/  UISETP.NE.AND UP1, UPT, UR33, URZ, UPT ;  /* 0x0000003f2100728c */ /* 0x000fe2000bf25270 */
[----:B------:R-:W-:Y:S01]  /*10070*/  PLOP3.LUT P4, PT, PT, PT, UP2, 0x40, 0x0 ;  /* 0x000000000000781c */ /* 0x000fe20003f8e828 */
[----:B------:R-:W-:Y:S01]  /*10080*/  UISETP.NE.AND UP0, UPT, UR32, URZ, UPT ;  /* 0x0000003f2000728c */ /* 0x000fe2000bf05270 */
[----:B------:R-:W-:Y:S01]  /*10090*/  ISETP.LT.OR P2, PT, R5, 0x2, P0 ;  /* 0x000000020500780c */ /* 0x000fe20000741670 */
[----:B-1----:R-:W-:Y:S01]  /*100a0*/  FMUL.FTZ R6, R173, c[0x0][0x320] ;  /* 0x0000c800ad067a20 */ /* 0x002fe20000410000 */
[----:B------:R-:W-:Y:S01]  /*100b0*/  FSEL R57, R28, -INF , !P1 ;  /* 0xff8000001c397808 */ /* 0x000fe20004800000 */
[----:B------:R-:W-:Y:S01]  /*100c0*/  UISETP.NE.AND UP2, UPT, UR30, URZ, UPT ;  /* 0x0000003f1e00728c */ /* 0x000fe2000bf45270 */
[----:B------:R-:W-:Y:S01]  /*100d0*/  PLOP3.LUT P3, PT, PT, PT, UP3, 0x40, 0x0 ;  /* 0x000000000000781c */ /* 0x000fe20003f6e838 */
[----:B------:R-:W-:Y:S01]  /*100e0*/  UISETP.NE.AND UP3, UPT, UR31, URZ, UPT ;  /* 0x0000003f1f00728c */ /* 0x000fe2000bf65270 */
[----:B------:R-:W-:Y:S01]  /*100f0*/  ISETP.GT.AND P1, PT, R3, 0x8, P4 ;  /* 0x000000080300780c */ /* 0x000fe20002724270 */
[----:B------:R1:W3:Y:S01]  /*10100*/  MUFU.TANH R56, R6 ;  /* 0x0000000600387308 */ /* 0x0002e20000002400 */
[----:B------:R-:W-:Y:S01]  /*10110*/  FSEL R59, R27, -INF , !P2 ;  /* 0xff8000001b3b7808 */ /* 0x000fe20005000000 */
[----:B------:R-:W-:Y:S01]  /*10120*/  UISETP.NE.AND UP4, UPT, UR42, URZ, UPT ;  /* 0x0000003f2a00728c */ /* 0x000fe2000bf85270 */
[----:B------:R-:W-:Y:S01]  /*10130*/  PLOP3.LUT P0, PT, PT, PT, UP1, 0x40, 0x0 ;  /* 0x000000000000781c */ /* 0x000fe20003f0e818 */
[----:B------:R-:W-:Y:S01]  /*10140*/  UISETP.NE.AND UP1, UPT, UR29, URZ, UPT ;  /* 0x0000003f1d00728c */ /* 0x000fe2000bf25270 */
[----:B------:R-:W-:Y:S01]  /*10150*/  ISETP.GT.AND P2, PT, R3, 0x9, P3 ;  /* 0x000000090300780c */ /* 0x000fe20001f44270 */
[----:B------:R-:W-:Y:S01]  /*10160*/  FMUL.FTZ R16, R125, c[0x0][0x320] ;  /* 0x0000c8007d107a20 */ /* 0x000fe20000410000 */
[----:B------:R-:W-:Y:S01]  /*10170*/  ISETP.LT.OR P1, PT, R5, 0x9, P1 ;  /* 0x000000090500780c */ /* 0x000fe20000f21670 */
[----:B------:R4:W2:Y:S01]  /*10180*/  MUFU.TANH R46, R11 ;  /* 0x0000000b002e7308 */ /* 0x0008a20000002400 */
[----:B------:R-:W-:Y:S01]  /*10190*/  PLOP3.LUT P5, PT, PT, PT, UP0, 0x40, 0x0 ;  /* 0x000000000000781c */ /* 0x000fe20003fae808 */
[----:B------:R-:W-:Y:S01]  /*101a0*/  UISETP.NE.AND UP0, UPT, UR28, URZ, UPT ;  /* 0x0000003f1c00728c */ /* 0x000fe2000bf05270 */
[----:B------:R-:W-:Y:S01]  /*101b0*/  ISETP.GT.AND P0, PT, R3, 0x10, P0 ;  /* 0x000000100300780c */ /* 0x000fe20000704270 */
[----:B------:R-:W-:Y:S01]  /*101c0*/  FMUL.FTZ R15, R121, c[0x0][0x320] ;  /* 0x0000c800790f7a20 */ /* 0x000fe20000410000 */
[----:B------:R-:W-:Y:S01]  /*101d0*/  ISETP.LT.OR P2, PT, R5, 0xa, P2 ;  /* 0x0000000a0500780c */ /* 0x000fe20001741670 */
[----:B------:R-:W-:Y:S01]  /*101e0*/  FMUL.FTZ R13, R129, c[0x0][0x320] ;  /* 0x0000c800810d7a20 */ /* 0x000fe20000410000 */
[----:B------:R-:W-:Y:S01]  /*101f0*/  FSEL R65, R24, -INF , !P1 ;  /* 0xff80000018417808 */ /* 0x000fe20004800000 */
[----:B-1----:R-:W-:Y:S01]  /*10200*/  FMUL.FTZ R6, R161, c[0x0][0x320] ;  /* 0x0000c800a1067a20 */ /* 0x002fe20000410000 */
[----:B------:R-:W-:Y:S01]  /*10210*/  ISETP.GT.AND P1, PT, R3, 0x11, P5 ;  /* 0x000000110300780c */ /* 0x000fe20002f24270 */
[----:B------:R-:W-:Y:S01]  /*10220*/  FMUL.FTZ R10, R172, c[0x0][0x320] ;  /* 0x0000c800ac0a7a20 */ /* 0x000fe20000410000 */
[----:B------:R-:W-:Y:S01]  /*10230*/  PLOP3.LUT P4, PT, PT, PT, UP3, 0x40, 0x0 ;  /* 0x000000000000781c */ /* 0x000fe20003f8e838 */
[----:B------:R1:W1:Y:S01]  /*10240*/  MUFU.TANH R53, R6 ;  /* 0x0000000600357308 */ /* 0x0002620000002400 */
[C---:B------:R-:W-:Y:S01]  /*10250*/  ISETP.LT.OR P0, PT, R5.reuse, 0x11, P0 ;  /* 0x000000110500780c */ /* 0x040fe20000701670 */
[----:B------:R-:W-:Y:S01]  /*10260*/  UISETP.NE.AND UP3, UPT, UR14, URZ, UPT ;  /* 0x0000003f0e00728c */ /* 0x000fe2000bf65270 */
[----:B------:R-:W-:Y:S01]  /*10270*/  FSEL R66, R18, -INF , !P2 ;  /* 0xff80000012427808 */ /* 0x000fe20005000000 */
[----:B------:R-:W-:Y:S01]  /*10280*/  FMUL.FTZ R9, R116, c[0x0][0x320] ;  /* 0x0000c80074097a20 */ /* 0x000fe20000410000 */
[----:B------:R-:W-:Y:S01]  /*10290*/  ISETP.LT.OR P2, PT, R5, 0x12, P1 ;  /* 0x000000120500780c */ /* 0x000fe20000f41670 */
[----:B------:R-:W-:Y:S01]  /*102a0*/  FMUL.FTZ R8, R117, c[0x0][0x320] ;  /* 0x0000c80075087a20 */ /* 0x000fe20000410000 */
[----:B------:R-:W-:Y:S01]  /*102b0*/  PLOP3.LUT P3, PT, PT, PT, UP2, 0x40, 0x0 ;  /* 0x000000000000781c */ /* 0x000fe20003f6e828 */
[----:B------:R-:W-:Y:S01]  /*102c0*/  UISETP.NE.AND UP2, UPT, UR25, URZ, UPT ;  /* 0x0000003f1900728c */ /* 0x000fe2000bf45270 */
[----:B------:R-:W-:Y:S01]  /*102d0*/  ISETP.GT.AND P1, PT, R3, 0x18, P4 ;  /* 0x000000180300780c */ /* 0x000fe20002724270 */
[----:B------:R-:W-:Y:S01]  /*102e0*/  FMUL.FTZ R7, R169, c[0x0][0x320] ;  /* 0x0000c800a9077a20 */ /* 0x000fe20000410000 */
[----:B------:R-:W-:Y:S01]  /*102f0*/  FSEL R80, R30, -INF , !P0 ;  /* 0xff8000001e507808 */ /* 0x000fe20004000000 */
[----:B----4-:R-:W-:Y:S01]  /*10300*/  FMUL.FTZ R11, R132, c[0x0][0x320] ;  /* 0x0000c800840b7a20 */ /* 0x010fe20000410000 */
[----:B------:R-:W-:Y:S01]  /*10310*/  PLOP3.LUT P0, PT, PT, PT, UP1, 0x40, 0x0 ;  /* 0x000000000000781c */ /* 0x000fe20003f0e818 */
[----:B------:R-:W-:Y:S01]  /*10320*/  UISETP.NE.AND UP1, UPT, UR20, URZ, UPT ;  /* 0x0000003f1400728c */ /* 0x000fe2000bf25270 */
[----:B------:R-:W-:Y:S01]  /*10330*/  FSEL R81, R29, -INF , !P2 ;  /* 0xff8000001d517808 */ /* 0x000fe20005000000 */
[----:B-1----:R-:W-:Y:S01]  /*10340*/  FMUL.FTZ R6, R137, c[0x0][0x320] ;  /* 0x0000c80089067a20 */ /* 0x002fe20000410000 */
[----:B------:R-:W-:Y:S01]  /*10350*/  ISETP.GT.AND P2, PT, R3, 0x19, P3 ;  /* 0x000000190300780c */ /* 0x000fe20001f44270 */
[----:B------:R-:W1:Y:S01]  /*10360*/  MUFU.TANH R49, R16 ;  /* 0x0000001000317308 */ /* 0x000e620000002400 */
[----:B------:R-:W-:-:S02]  /*10370*/  ISETP.LT.OR P1, PT, R5, 0x19, P1 ;  /* 0x000000190500780c */ /* 0x000fc40000f21670 */
[----:B------:R-:W-:Y:S01]  /*10380*/  PLOP3.LUT P5, PT, PT, PT, UP0, 0x40, 0x0 ;  /* 0x000000000000781c */ /* 0x000fe20003fae808 */
[----:B------:R-:W-:Y:S01]  /*10390*/  UISETP.NE.AND UP0, UPT, UR16, URZ, UPT ;  /* 0x0000003f1000728c */ /* 0x000fe2000bf05270 */
[----:B------:R-:W-:Y:S02]  /*103a0*/  ISETP.GT.AND P0, PT, R3, 0x20, P0 ;  /* 0x000000200300780c */ /* 0x000fe40000704270 */
[----:B------:R-:W-:Y:S01]  /*103b0*/  ISETP.LT.OR P2, PT, R5, 0x1a, P2 ;  /* 0x0000001a0500780c */ /* 0x000fe20001741670 */
[----:B------:R4:W1:Y:S01]  /*103c0*/  MUFU.TANH R55, R6 ;  /* 0x0000000600377308 */ /* 0x0008620000002400 */
[----:B------:R-:W-:Y:S02]  /*103d0*/  FSEL R96, R26, -INF , !P1 ;  /* 0xff8000001a607808 */ /* 0x000fe40004800000 */
[----:B------:R-:W-:Y:S02]  /*103e0*/  ISETP.GT.AND P1, PT, R3, 0x21, P5 ;  /* 0x000000210300780c */ /* 0x000fe40002f24270 */
[----:B------:R-:W-:Y:S01]  /*103f0*/  PLOP3.LUT P4, PT, PT, PT, UP2, 0x40, 0x0 ;  /* 0x000000000000781c */ /* 0x000fe20003f8e828 */
[----:B------:R-:W-:Y:S01]  /*10400*/  UISETP.NE.AND UP2, UPT, UR11, URZ, UPT ;  /* 0x0000003f0b00728c */ /* 0x000fe2000bf45270 */
[----:B------:R-:W-:Y:S01]  /*10410*/  ISETP.LT.OR P0, PT, R5, 0x21, P0 ;  /* 0x000000210500780c */ /* 0x000fe20000701670 */
[----:B------:R-:W1:Y:S01]  /*10420*/  MUFU.TANH R34, R15 ;  /* 0x0000000f00227308 */ /* 0x000e620000002400 */
[----:B------:R-:W-:-:S02]  /*10430*/  FSEL R97, R25, -INF , !P2 ;  /* 0xff80000019617808 */ /* 0x000fc40005000000 */
[----:B------:R-:W-:Y:S02]  /*10440*/  ISETP.LT.OR P2, PT, R5, 0x22, P1 ;  /* 0x000000220500780c */ /* 0x000fe40000f41670 */
[----:B------:R-:W-:Y:S01]  /*10450*/  PLOP3.LUT P3, PT, PT, PT, UP1, 0x40, 0x0 ;  /* 0x000000000000781c */ /* 0x000fe20003f6e818 */
[----:B------:R-:W-:Y:S01]  /*10460*/  UISETP.NE.AND UP1, UPT, UR10, URZ, UPT ;  /* 0x0000003f0a00728c */ /* 0x000fe2000bf25270 */
[----:B------:R-:W-:Y:S01]  /*10470*/  ISETP.GT.AND P1, PT, R3, 0x28, P4 ;  /* 0x000000280300780c */ /* 0x000fe20002724270 */
[----:B----4-:R-:W-:Y:S01]  /*10480*/  FMUL.FTZ R6, R185, c[0x0][0x320] ;  /* 0x0000c800b9067a20 */ /* 0x010fe20000410000 */
[----:B------:R-:W-:Y:S01]  /*10490*/  FSEL R104, R17, -INF , !P0 ;  /* 0xff80000011687808 */ /* 0x000fe20004000000 */
[----:B------:R-:W4:Y:S01]  /*104a0*/  MUFU.TANH R33, R14 ;  /* 0x0000000e00217308 */ /* 0x000f220000002400 */
[----:B------:R-:W-:Y:S01]  /*104b0*/  PLOP3.LUT P0, PT, PT, PT, UP0, 0x40, 0x0 ;  /* 0x000000000000781c */ /* 0x000fe20003f0e808 */
[----:B------:R-:W-:Y:S01]  /*104c0*/  UISETP.NE.AND UP0, UPT, UR7, URZ, UPT ;  /* 0x0000003f0700728c */ /* 0x000fe2000bf05270 */
[----:B------:R-:W-:-:S02]  /*104d0*/  FSEL R105, R64, -INF , !P2 ;  /* 0xff80000040697808 */ /* 0x000fc40005000000 */
[----:B------:R-:W-:Y:S02]  /*104e0*/  ISETP.GT.AND P2, PT, R3, 0x29, P3 ;  /* 0x000000290300780c */ /* 0x000fe40001f44270 */
[----:B------:R-:W-:Y:S01]  /*104f0*/  ISETP.LT.OR P1, PT, R5, 0x29, P1 ;  /* 0x000000290500780c */ /* 0x000fe20000f21670 */
[----:B------:R5:W1:Y:S01]  /*10500*/  MUFU.TANH R50, R6 ;  /* 0x0000000600327308 */ /* 0x000a620000002400 */
[----:B------:R-:W-:Y:S01]  /*10510*/  PLOP3.LUT P5, PT, PT, PT, UP3, 0x40, 0x0 ;  /* 0x000000000000781c */ /* 0x000fe20003fae838 */
[----:B------:R-:W-:Y:S01]  /*10520*/  UISETP.NE.AND UP3, UPT, UR41, URZ, UPT ;  /* 0x0000003f2900728c */ /* 0x000fe2000bf65270 */
[----:B------:R-:W-:Y:S02]  /*10530*/  ISETP.GT.AND P0, PT, R3, 0x30, P0 ;  /* 0x000000300300780c */ /* 0x000fe40000704270 */
[----:B------:R-:W-:Y:S02]  /*10540*/  ISETP.LT.OR P2, PT, R5, 0x2a, P2 ;  /* 0x0000002a0500780c */ /* 0x000fe40001741670 */
[----:B------:R-:W-:Y:S01]  /*10550*/  FSEL R106, R63, -INF , !P1 ;  /* 0xff8000003f6a7808 */ /* 0x000fe20004800000 */
[----:B------:R-:W1:Y:S01]  /*10560*/  MUFU.TANH R32, R13 ;  /* 0x0000000d00207308 */ /* 0x000e620000002400 */
[----:B------:R-:W-:-:S02]  /*10570*/  ISETP.GT.AND P1, PT, R3, 0x31, P5 ;  /* 0x000000310300780c */ /* 0x000fc40002f24270 */
[----:B------:R-:W-:Y:S01]  /*10580*/  PLOP3.LUT P4, PT, PT, PT, UP2, 0x40, 0x0 ;  /* 0x000000000000781c */ /* 0x000fe20003f8e828 */
[----:B------:R-:W-:Y:S01]  /*10590*/  UISETP.NE.AND UP2, UPT, UR40, URZ, UPT ;  /* 0x0000003f2800728c */ /* 0x000fe2000bf45270 */
[----:B------:R-:W-:Y:S02]  /*105a0*/  ISETP.LT.OR P0, PT, R5, 0x31, P0 ;  /* 0x000000310500780c */ /* 0x000fe40000701670 */
[----:B------:R-:W-:Y:S01]  /*105b0*/  FSEL R109, R61, -INF , !P2 ;  /* 0xff8000003d6d7808 */ /* 0x000fe20005000000 */
[----:B-----5:R-:W-:Y:S01]  /*105c0*/  FMUL.FTZ R6, R112, c[0x0][0x320] ;  /* 0x0000c80070067a20 */ /* 0x020fe20000410000 */
[----:B------:R-:W-:Y:S01]  /*105d0*/  ISETP.LT.OR P2, PT, R5, 0x32, P1 ;  /* 0x000000320500780c */ /* 0x000fe20000f41670 */
[----:B------:R-:W1:Y:S01]  /*105e0*/  MUFU.TANH R30, R10 ;  /* 0x0000000a001e7308 */ /* 0x000e620000002400 */
[----:B------:R-:W-:Y:S01]  /*105f0*/  PLOP3.LUT P3, PT, PT, PT, UP1, 0x40, 0x0 ;  /* 0x000000000000781c */ /* 0x000fe20003f6e818 */
[----:B------:R-:W-:Y:S01]  /*10600*/  UISETP.NE.AND UP1, UPT, UR39, URZ, UPT ;  /* 0x0000003f2700728c */ /* 0x000fe2000bf25270 */
[----:B------:R-:W-:-:S02]  /*10610*/  FSEL R164, R58, -INF , !P0 ;  /* 0xff8000003aa47808 */ /* 0x000fc40004000000 */
[C---:B------:R-:W-:Y:S02]  /*10620*/  ISETP.GT.AND P1, PT, R3.reuse, 0x38, P4 ;  /* 0x000000380300780c */ /* 0x040fe40002724270 */
[----:B------:R-:W-:Y:S01]  /*10630*/  PLOP3.LUT P0, PT, PT, PT, UP0, 0x40, 0x0 ;  /* 0x000000000000781c */ /* 0x000fe20003f0e808 */
[----:B------:R5:W1:Y:S01]  /*10640*/  MUFU.TANH R54, R6 ;  /* 0x0000000600367308 */ /* 0x000a620000002400 */
[----:B------:R-:W-:Y:S01]  /*10650*/  FSEL R166, R60, -INF , !P2 ;  /* 0xff8000003ca67808 */ /* 0x000fe20005000000 */
[----:B------:R-:W-:Y:S01]  /*10660*/  UISETP.NE.AND UP0, UPT, UR38, URZ, UPT ;  /* 0x0000003f2600728c */ /* 0x000fe2000bf05270 */
[----:B------:R-:W-:Y:S01]  /*10670*/  ISETP.GT.AND P2, PT, R3, 0x39, P3 ;  /* 0x000000390300780c */ /* 0x000fe20001f44270 */
[----:B------:R-:W-:Y:S01]  /*10680*/  UP2UR UR38, UPR, URZ, 0x40 ;  /* 0x000000403f267883 */ /* 0x000fe20008000000 */
[----:B------:R-:W-:Y:S02]  /*10690*/  ISETP.LT.OR P1, PT, R5, 0x39, P1 ;  /* 0x000000390500780c */ /* 0x000fe40000f21670 */
[----:B------:R-:W-:Y:S01]  /*106a0*/  ISETP.GT.AND P0, PT, R3, 0x40, P0 ;  /* 0x000000400300780c */ /* 0x000fe20000704270 */
[----:B------:R-:W1:Y:S01]  /*106b0*/  MUFU.TANH R31, R9 ;  /* 0x00000009001f7308 */ /* 0x000e620000002400 */
[----:B------:R-:W-:-:S02]  /*106c0*/  ISETP.LT.OR P2, PT, R5, 0x3a, P2 ;  /* 0x0000003a0500780c */ /* 0x000fc40001741670 */
[----:B------:R-:W-:Y:S02]  /*106d0*/  FSEL R165, R51, -INF , !P1 ;  /* 0xff80000033a57808 */ /* 0x000fe40004800000 */
[----:B------:R-:W-:Y:S01]  /*106e0*/  PLOP3.LUT P4, PT, PT, PT, UP6, 0x40, 0x0 ;  /* 0x000000000000781c */ /* 0x000fe20003f8e868 */
[----:B------:R-:W-:Y:S01]  /*106f0*/  UISETP.NE.AND UP6, UPT, UR23, URZ, UPT ;  /* 0x0000003f1700728c */ /* 0x000fe2000bfc5270 */
[----:B------:R-:W-:Y:S01]  /*10700*/  ISETP.LT.OR P1, PT, R5, 0x41, P0 ;  /* 0x000000410500780c */ /* 0x000fe20000721670 */
[----:B-----5:R-:W-:Y:S01]  /*10710*/  FMUL.FTZ R6, R113, c[0x0][0x320] ;  /* 0x0000c80071067a20 */ /* 0x020fe20000410000 */
[----:B------:R-:W-:Y:S01]  /*10720*/  PLOP3.LUT P3, PT, PT, PT, UP5, 0x40, 0x0 ;  /* 0x000000000000781c */ /* 0x000fe20003f6e858 */
[----:B------:R-:W1:Y:S01]  /*10730*/  MUFU.TANH R29, R8 ;  /* 0x00000008001d7308 */ /* 0x000e620000002400 */
[----:B------:R-:W-:Y:S02]  /*10740*/  PLOP3.LUT P0, PT, PT, PT, UP4, 0x40, 0x0 ;  /* 0x000000000000781c */ /* 0x000fe40003f0e848 */
[----:B------:R-:W-:-:S02]  /*10750*/  FSEL R168, R48, -INF , !P2 ;  /* 0xff80000030a87808 */ /* 0x000fc40005000000 */
[----:B------:R-:W-:Y:S02]  /*10760*/  FSEL R179, R45, -INF , !P1 ;  /* 0xff8000002db37808 */ /* 0x000fe40004800000 */
[C---:B------:R-:W-:Y:S01]  /*10770*/  ISETP.GT.AND P2, PT, R3.reuse, 0x41, P4 ;  /* 0x000000410300780c */ /* 0x040fe20002744270 */
[----:B------:R5:W1:Y:S01]  /*10780*/  MUFU.TANH R52, R6 ;  /* 0x0000000600347308 */ /* 0x000a620000002400 */
[C---:B------:R-:W-:Y:S02]  /*10790*/  ISETP.GT.AND P1, PT, R3.reuse, 0x48, P3 ;  /* 0x000000480300780c */ /* 0x040fe40001f24270 */
[----:B------:R-:W-:Y:S02]  /*107a0*/  ISETP.GT.AND P0, PT, R3, 0x49, P0 ;  /* 0x000000490300780c */ /* 0x000fe40000704270 */
[C---:B------:R-:W-:Y:S02]  /*107b0*/  ISETP.LT.OR P2, PT, R5.reuse, 0x42, P2 ;  /* 0x000000420500780c */ /* 0x040fe40001741670 */
[C---:B------:R-:W-:Y:S01]  /*107c0*/  ISETP.LT.OR P1, PT, R5.reuse, 0x49, P1 ;  /* 0x000000490500780c */ /* 0x040fe20000f21670 */
[----:B------:R-:W1:Y:S01]  /*107d0*/  MUFU.TANH R28, R7 ;  /* 0x00000007001c7308 */ /* 0x000e620000002400 */
[----:B------:R-:W-:-:S02]  /*107e0*/  ISETP.LT.OR P0, PT, R5, 0x4a, P0 ;  /* 0x0000004a0500780c */ /* 0x000fc40000701670 */
[----:B------:R-:W-:Y:S02]  /*107f0*/  FSEL R180, R47, -INF , !P2 ;  /* 0xff8000002fb47808 */ /* 0x000fe40005000000 */
[----:B------:R-:W-:Y:S02]  /*10800*/  PLOP3.LUT P2, PT, PT, PT, UP2, 0x40, 0x0 ;  /* 0x000000000000781c */ /* 0x000fe40003f4e828 */
[----:B------:R-:W-:Y:S01]  /*10810*/  FSEL R182, R41, -INF , !P1 ;  /* 0xff80000029b67808 */ /* 0x000fe20004800000 */
[----:B-----5:R-:W-:Y:S01]  /*10820*/  FMUL.FTZ R6, R156, c[0x0][0x320] ;  /* 0x0000c8009c067a20 */ /* 0x020fe20000410000 */
[----:B------:R-:W-:Y:S01]  /*10830*/  PLOP3.LUT P1, PT, PT, PT, UP1, 0x40, 0x0 ;  /* 0x000000000000781c */ /* 0x000fe20003f2e818 */
[----:B------:R-:W1:Y:S01]  /*10840*/  MUFU.TANH R26, R12 ;  /* 0x0000000c001a7308 */ /* 0x000e620000002400 */
[----:B------:R-:W-:Y:S02]  /*10850*/  FSEL R184, R38, -INF , !P0 ;  /* 0xff80000026b87808 */ /* 0x000fe40004000000 */
[----:B------:R-:W-:-:S02]  /*10860*/  PLOP3.LUT P0, PT, PT, PT, UP0, 0x40, 0x0 ;  /* 0x000000000000781c */ /* 0x000fc40003f0e808 */
[C---:B------:R-:W-:Y:S02]  /*10870*/  ISETP.GT.AND P2, PT, R3.reuse, 0x51, P2 ;  /* 0x000000510300780c */ /* 0x040fe40001744270 */
[C---:B------:R-:W-:Y:S01]  /*10880*/  ISETP.GT.AND P1, PT, R3.reuse, 0x58, P1 ;  /* 0x000000580300780c */ /* 0x040fe20000f24270 */
[----:B------:R5:W1:Y:S01]  /*10890*/  MUFU.TANH R43, R6 ;  /* 0x00000006002b7308 */ /* 0x000a620000002400 */
[----:B------:R-:W-:Y:S02]  /*108a0*/  ISETP.GT.AND P0, PT, R3, 0x59, P0 ;  /* 0x000000590300780c */ /* 0x000fe40000704270 */
[C---:B------:R-:W-:Y:S02]  /*108b0*/  ISETP.LT.OR P3, PT, R5.reuse, 0x52, P2 ;  /* 0x000000520500780c */ /* 0x040fe40001761670 */
[C---:B------:R-:W-:Y:S02]  /*108c0*/  ISETP.LT.OR P2, PT, R5.reuse, 0x59, P1 ;  /* 0x000000590500780c */ /* 0x040fe40000f41670 */
[----:B------:R-:W-:Y:S01]  /*108d0*/  ISETP.LT.OR P1, PT, R5, 0x5a, P0 ;  /* 0x0000005a0500780c */ /* 0x000fe20000721670 */
[----:B------:R-:W1:Y:S01]  /*108e0*/  MUFU.TANH R25, R11 ;  /* 0x0000000b00197308 */ /* 0x000e620000002400 */
[----:B------:R-:W-:Y:S01]  /*108f0*/  PLOP3.LUT P0, PT, PT, PT, UP6, 0x40, 0x0 ;  /* 0x000000000000781c */ /* 0x000fe20003f0e868 */
[----:B------:R-:W-:Y:S01]  /*10900*/  UISETP.NE.AND UP6, UPT, UR38, URZ, UPT ;  /* 0x0000003f2600728c */ /* 0x000fe2000bfc5270 */
[----:B------:R-:W-:-:S02]  /*10910*/  PLOP3.LUT P5, PT, PT, PT, UP3, 0x40, 0x0 ;  /* 0x000000000000781c */ /* 0x000fc40003fae838 */
[----:B------:R-:W-:Y:S02]  /*10920*/  FSEL R204, R44, -INF , !P3 ;  /* 0xff8000002ccc7808 */ /* 0x000fe40005800000 */
[----:B------:R-:W-:Y:S01]  /*10930*/  ISETP.GT.AND P4, PT, R3, 0x50, P5 ;  /* 0x000000500300780c */ /* 0x000fe20002f84270 */
[----:B-----5:R-:W-:Y:S01]  /*10940*/  FMUL.FTZ R6, R157, c[0x0][0x320] ;  /* 0x0000c8009d067a20 */ /* 0x020fe20000410000 */
[----:B------:R-:W-:Y:S01]  /*10950*/  FSEL R203, R37, -INF , !P2 ;  /* 0xff80000025cb7808 */ /* 0x000fe20005000000 */
[----:B------:R-:W-:Y:S01]  /*10960*/  FMUL.FTZ R3, R136, c[0x0][0x320] ;  /* 0x0000c80088037a20 */ /* 0x000fe20000410000 */
[----:B------:R-:W-:Y:S01]  /*10970*/  ISETP.LT.OR P4, PT, R5, 0x51, P4 ;  /* 0x000000510500780c */ /* 0x000fe20002781670 */
[----:B------:R5:W1:Y:S01]  /*10980*/  MUFU.TANH R42, R6 ;  /* 0x00000006002a7308 */ /* 0x000a620000002400 */
[----:B------:R-:W-:Y:S02]  /*10990*/  FSEL R202, R35, -INF , !P1 ;  /* 0xff80000023ca7808 */ /* 0x000fe40004800000 */
[----:B------:R-:W-:-:S05]  /*109a0*/  FSEL R205, R40, -INF , !P4 ;  /* 0xff80000028cd7808 */ /* 0x000fca0006000000 */
[----:B------:R-:W1:Y:S01]  /*109b0*/  MUFU.TANH R24, R3 ;  /* 0x0000000300187308 */ /* 0x000e620000002400 */
[----:B-----5:R-:W-:-:S07]  /*109c0*/  FMUL.FTZ R6, R128, c[0x0][0x320] ;  /* 0x0000c80080067a20 */ /* 0x020fce0000410000 */
[----:B------:R5:W1:Y:S02]  /*109d0*/  MUFU.TANH R39, R6 ;  /* 0x0000000600277308 */ /* 0x000a640000002400 */
[----:B-----5:R-:W-:-:S06]  /*109e0*/  FMUL.FTZ R6, R120, c[0x0][0x320] ;  /* 0x0000c80078067a20 */ /* 0x020fcc0000410000 */
[----:B------:R5:W1:Y:S02]  /*109f0*/  MUFU.TANH R36, R6 ;  /* 0x0000000600247308 */ /* 0x000a640000002400 */
[----:B-----5:R-:W-:-:S06]  /*10a00*/  FMUL.FTZ R6, R160, c[0x0][0x320] ;  /* 0x0000c800a0067a20 */ /* 0x020fcc0000410000 */
[----:B------:R5:W1:Y:S02]  /*10a10*/  MUFU.TANH R27, R6 ;  /* 0x00000006001b7308 */ /* 0x000a640000002400 */
[----:B-----5:R-:W5:Y:S02]  /*10a20*/  SHFL.IDX PT, R6, R19, 0x2, 0x1c1f ;  /* 0x005c1f0013067f89 */ /* 0x020f6400000e0000 */
[--C-:B-----5:R-:W-:Y:S02]  /*10a30*/  IMAD.IADD R5, R20, 0x1, R6.reuse ;  /* 0x0000000114057824 */ /* 0x120fe400078e0206 */
        /* <DEDUP_REMOVED lines=15> */
.L_x_445:
[----:B------:R-:W-:-:S04]  /*10b30*/  MOV R7, c[0x0][0x32c] ;  /* 0x0000cb0000077a02 */ /* 0x000fc80000000f00 */
[----:B------:R-:W-:-:S13]  /*10b40*/  ISETP.NE.AND P0, PT, R7, 0x1, PT ;  /* 0x000000010700780c */ /* 0x000fda0003f05270 */
[----:B------:R-:W-:-:S05]  /*10b50*/  @P0 IMAD.HI.U32 R7, R6, c[0x0][0x330], RZ ;  /* 0x0000cc0006070a27 */ /* 0x000fca00078e00ff */
[----:B------:R-:W-:Y:S02]  /*10b60*/  @P0 SHF.R.U32.HI R6, RZ, c[0x0][0x334], R7 ;  /* 0x0000cd00ff060a19 */ /* 0x000fe40000011607 */
.L_x_446:
[----:B------:R-:W-:Y:S05]  /*10b70*/  BSYNC B0 ;  /* 0x0000000000007941 */ /* 0x000fea0003800000 */
.L_x_444:
[----:B------:R-:W-:-:S05]  /*10b80*/  IMAD R6, R6, c[0x0][0x32c], R23 ;  /* 0x0000cb0006067a24 */ /* 0x000fca00078e0217 */
[----:B------:R-:W-:Y:S02]  /*10b90*/  IADD3 R7, R6, c[0x0][0x32c], RZ ;  /* 0x0000cb0006077a10 */ /* 0x000fe40007ffe0ff */
[----:B------:R-:W-:Y:S02]  /*10ba0*/  IMNMX R3, R3, R6, !PT ;  /* 0x0000000603037217 */ /* 0x000fe40007800200 */
[----:B------:R-:W-:Y:S02]  /*10bb0*/  IMNMX R5, R5, R7, PT ;  /* 0x0000000705057217 */ /* 0x000fe40003800200 */
.L_x_443:
[----:B-1234-:R-:W-:Y:S01]  /*10bc0*/  UP2UR UR42, UPR, URZ, 0x10 ;  /* 0x000000103f2a7883 */ /* 0x01efe20008000000 */
        /* <DEDUP_REMOVED lines=17> */
[----:B------:R-:W-:Y:S01]  /*10ce0*/  PLOP3.LUT P0, PT, PT, PT, UP2, 0x40, 0x0 ;  /* 0x000000000000781c */ /* 0x000fe20003f0e828 */
[----:B------:R-:W-:Y:S01]  /*10cf0*/  UISETP.NE.AND UP1, UPT, UR33, URZ, UPT ;  /* 0x0000003f2100728c */ /* 0x000fe2000bf25270 */
[C---:B------:R-:W-:Y:S01]  /*10d00*/  ISETP.GT.AND P1, PT, R3.reuse, 0x1, P1 ;  /* 0x000000010300780c */ /* 0x040fe20000f24270 */
[----:B------:R-:W-:Y:S01]  /*10d10*/  UISETP.NE.AND UP3, UPT, UR32, URZ, UPT ;  /* 0x0000003f2000728c */ /* 0x000fe2000bf65270 */
[----:B------:R-:W-:Y:S01]  /*10d20*/  PLOP3.LUT P3, PT, PT, PT, UP0, 0x40, 0x0 ;  /* 0x000000000000781c */ /* 0x000fe20003f6e808 */
[----:B------:R-:W-:Y:S01]  /*10d30*/  UISETP.NE.AND UP2, UPT, UR31, URZ, UPT ;  /* 0x0000003f1f00728c */ /* 0x000fe2000bf45270 */
[----:B------:R-:W-:Y:S01]  /*10d40*/  FSEL R100, R26, -INF , !P2 ;  /* 0xff8000001a647808 */ /* 0x000fe20005000000 */
[----:B------:R-:W-:Y:S01]  /*10d50*/  UISETP.NE.AND UP0, UPT, UR29, URZ, UPT ;  /* 0x0000003f1d00728c */ /* 0x000fe2000bf05270 */
[----:B------:R-:W-:Y:S01]  /*10d60*/  ISETP.GT.AND P2, PT, R3, 0x8, P0 ;  /* 0x000000080300780c */ /* 0x000fe20000744270 */
[----:B-1----:R-:W-:Y:S01]  /*10d70*/  FMUL.FTZ R6, R162, c[0x0][0x320] ;  /* 0x0000c800a2067a20 */ /* 0x002fe20000410000 */
[----:B------:R-:W-:Y:S01]  /*10d80*/  ISETP.LT.OR P0, PT, R5, 0x2, P1 ;  /* 0x000000020500780c */ /* 0x000fe20000f01670 */
[----:B------:R-:W-:Y:S01]  /*10d90*/  UISETP.NE.AND UP4, UPT, UR42, URZ, UPT ;  /* 0x0000003f2a00728c */ /* 0x000fe2000bf85270 */
[----:B------:R-:W-:Y:S01]  /*10da0*/  PLOP3.LUT P5, PT, PT, PT, UP1, 0x40, 0x0 ;  /* 0x000000000000781c */ /* 0x000fe20003fae818 */
[----:B------:R-:W-:Y:S01]  /*10db0*/  UISETP.NE.AND UP1, UPT, UR30, URZ, UPT ;  /* 0x0000003f1e00728c */ /* 0x000fe2000bf25270 */
[----:B------:R-:W-:Y:S01]  /*10dc0*/  ISETP.GT.AND P1, PT, R3, 0x9, P3 ;  /* 0x000000090300780c */ /* 0x000fe20001f24270 */
[----:B------:R1:W3:Y:S01]  /*10dd0*/  MUFU.TANH R74, R6 ;  /* 0x00000006004a7308 */ /* 0x0002e20000002400 */
[----:B------:R-:W-:Y:S01]  /*10de0*/  ISETP.LT.OR P2, PT, R5, 0x9, P2 ;  /* 0x000000090500780c */ /* 0x000fe20001741670 */
[----:B------:R-:W-:Y:S01]  /*10df0*/  FMUL.FTZ R13, R118, c[0x0][0x320] ;  /* 0x0000c800760d7a20 */ /* 0x000fe20000410000 */
[----:B------:R-:W-:Y:S01]  /*10e00*/  FSEL R101, R50, -INF , !P0 ;  /* 0xff80000032657808 */ /* 0x000fe20004000000 */
[----:B------:R-:W-:Y:S01]  /*10e10*/  FMUL.FTZ R12, R119, c[0x0][0x320] ;  /* 0x0000c800770c7a20 */ /* 0x000fe20000410000 */
[----:B------:R-:W-:Y:S01]  /*10e20*/  ISETP.GT.AND P0, PT, R3, 0x10, P5 ;  /* 0x000000100300780c */ /* 0x000fe20002f04270 */
[----:B------:R-:W-:Y:S01]  /*10e30*/  FMUL.FTZ R11, R135, c[0x0][0x320] ;  /* 0x0000c800870b7a20 */ /* 0x000fe20000410000 */
[----:B------:R-:W-:Y:S01]  /*10e40*/  ISETP.LT.OR P1, PT, R5, 0xa, P1 ;  /* 0x0000000a0500780c */ /* 0x000fe20000f21670 */
[----:B------:R-:W-:Y:S01]  /*10e50*/  FMUL.FTZ R18, R131, c[0x0][0x320] ;  /* 0x0000c80083127a20 */ /* 0x000fe20000410000 */
[----:B------:R-:W-:Y:S01]  /*10e60*/  PLOP3.LUT P4, PT, PT, PT, UP3, 0x40, 0x0 ;  /* 0x000000000000781c */ /* 0x000fe20003f8e838 */
[----:B------:R-:W-:Y:S01]  /*10e70*/  UISETP.NE.AND UP3, UPT, UR28, URZ, UPT ;  /* 0x0000003f1c00728c */ /* 0x000fe2000bf65270 */
[----:B------:R-:W-:Y:S01]  /*10e80*/  FSEL R102, R27, -INF , !P2 ;  /* 0xff8000001b667808 */ /* 0x000fe20005000000 */
[----:B------:R-:W-:Y:S01]  /*10e90*/  FMUL.FTZ R14, R134, c[0x0][0x320] ;  /* 0x0000c800860e7a20 */ /* 0x000fe20000410000 */
[----:B------:R-:W-:Y:S01]  /*10ea0*/  ISETP.LT.OR P2, PT, R5, 0x11, P0 ;  /* 0x000000110500780c */ /* 0x000fe20000741670 */
[----:B------:R-:W-:Y:S01]  /*10eb0*/  FMUL.FTZ R15, R158, c[0x0][0x320] ;  /* 0x0000c8009e0f7a20 */ /* 0x000fe20000410000 */
[----:B------:R-:W-:Y:S01]  /*10ec0*/  FSEL R103, R53, -INF , !P1 ;  /* 0xff80000035677808 */ /* 0x000fe20004800000 */
[----:B-1----:R-:W-:Y:S01]  /*10ed0*/  FMUL.FTZ R6, R114, c[0x0][0x320] ;  /* 0x0000c80072067a20 */ /* 0x002fe20000410000 */
[----:B------:R-:W-:Y:S01]  /*10ee0*/  PLOP3.LUT P3, PT, PT, PT, UP2, 0x40, 0x0 ;  /* 0x000000000000781c */ /* 0x000fe20003f6e828 */
[----:B------:R-:W-:Y:S01]  /*10ef0*/  UISETP.NE.AND UP2, UPT, UR25, URZ, UPT ;  /* 0x0000003f1900728c */ /* 0x000fe2000bf45270 */
[----:B------:R-:W-:Y:S01]  /*10f00*/  ISETP.GT.AND P1, PT, R3, 0x11, P4 ;  /* 0x000000110300780c */ /* 0x000fe20002724270 */
[----:B------:R1:W4:Y:S01]  /*10f10*/  MUFU.TANH R47, R6 ;  /* 0x00000006002f7308 */ /* 0x0003220000002400 */
        /* <DEDUP_REMOVED lines=8> */
[----:B------:R-:W-:Y:S01]  /*10fa0*/  PLOP3.LUT P0, PT, PT, PT, UP1, 0x40, 0x0 ;  /* 0x000000000000781c */ /* 0x000fe20003f0e818 */
[----:B------:R-:W-:Y:S01]  /*10fb0*/  UISETP.NE.AND UP1, UPT, UR20, URZ, UPT ;  /* 0x0000003f1400728c */ /* 0x000fe2000bf25270 */
[----:B------:R-:W-:Y:S01]  /*10fc0*/  ISETP.LT.OR P2, PT, R5, 0x19, P2 ;  /* 0x000000190500780c */ /* 0x000fe20001741670 */
[----:B------:R5:W2:Y:S01]  /*10fd0*/  MUFU.TANH R116, R7 ;  /* 0x0000000700747308 */ /* 0x000aa20000002400 */
[----:B------:R-:W-:-:S02]  /*10fe0*/  FSEL R113, R56, -INF , !P1 ;  /* 0xff80000038717808 */ /* 0x000fc40004800000 */
[----:B------:R-:W-:Y:S01]  /*10ff0*/  ISETP.GT.AND P1, PT, R3, 0x20, P5 ;  /* 0x000000200300780c */ /* 0x000fe20002f24270 */
[----:B-1----:R-:W-:Y:S01]  /*11000*/  FMUL.FTZ R6, R115, c[0x0][0x320] ;  /* 0x0000c80073067a20 */ /* 0x002fe20000410000 */
[----:B------:R-:W-:Y:S02]  /*11010*/  ISETP.GT.AND P0, PT, R3, 0x19, P0 ;  /* 0x000000190300780c */ /* 0x000fe40000704270 */
[----:B------:R-:W-:Y:S01]  /*11020*/  PLOP3.LUT P4, PT, PT, PT, UP3, 0x40, 0x0 ;  /* 0x000000000000781c */ /* 0x000fe20003f8e838 */
[----:B------:R1:W1:Y:S01]  /*11030*/  MUFU.TANH R48, R6 ;  /* 0x0000000600307308 */ /* 0x0002620000002400 */
[----:B------:R-:W-:Y:S01]  /*11040*/  FSEL R114, R33, -INF , !P2 ;  /* 0xff80000021727808 */ /* 0x000fe20005000000 */
[----:B------:R-:W-:Y:S01]  /*11050*/  UISETP.NE.AND UP3, UPT, UR14, URZ, UPT ;  /* 0x0000003f0e00728c */ /* 0x000fe2000bf65270 */
[C---:B------:R-:W-:Y:S02]  /*11060*/  ISETP.LT.OR P2, PT, R5.reuse, 0x21, P1 ;  /* 0x000000210500780c */ /* 0x040fe40000f41670 */
[----:B------:R-:W-:-:S02]  /*11070*/  ISETP.LT.OR P0, PT, R5, 0x1a, P0 ;  /* 0x0000001a0500780c */ /* 0x000fc40000701670 */
[----:B------:R-:W-:Y:S01]  /*11080*/  PLOP3.LUT P3, PT, PT, PT, UP2, 0x40, 0x0 ;  /* 0x000000000000781c */ /* 0x000fe20003f6e828 */
[----:B------:R-:W-:Y:S01]  /*11090*/  UISETP.NE.AND UP2, UPT, UR11, URZ, UPT ;  /* 0x0000003f0b00728c */ /* 0x000fe2000bf45270 */
[----:B------:R-:W-:Y:S01]  /*110a0*/  ISETP.GT.AND P1, PT, R3, 0x21, P4 ;  /* 0x000000210300780c */ /* 0x000fe20002724270 */
[----:B-----5:R-:W-:Y:S01]  /*110b0*/  FMUL.FTZ R7, R170, c[0x0][0x320] ;  /* 0x0000c800aa077a20 */ /* 0x020fe20000410000 */
[----:B------:R-:W-:Y:S01]  /*110c0*/  FSEL R167, R43, -INF , !P2 ;  /* 0xff8000002ba77808 */ /* 0x000fe20005000000 */
[----:B------:R-:W2:Y:S01]  /*110d0*/  MUFU.TANH R18, R18 ;  /* 0x0000001200127308 */ /* 0x000ea20000002400 */
[----:B------:R-:W-:Y:S02]  /*110e0*/  FSEL R115, R28, -INF , !P0 ;  /* 0xff8000001c737808 */ /* 0x000fe40004000000 */
[----:B------:R-:W-:Y:S01]  /*110f0*/  ISETP.GT.AND P2, PT, R3, 0x28, P3 ;  /* 0x000000280300780c */ /* 0x000fe20001f44270 */
[----:B-1----:R-:W-:Y:S01]  /*11100*/  FMUL.FTZ R6, R163, c[0x0][0x320] ;  /* 0x0000c800a3067a20 */ /* 0x002fe20000410000 */
[----:B------:R-:W-:-:S02]  /*11110*/  ISETP.LT.OR P1, PT, R5, 0x22, P1 ;  /* 0x000000220500780c */ /* 0x000fc40000f21670 */
[----:B------:R-:W-:Y:S01]  /*11120*/  PLOP3.LUT P0, PT, PT, PT, UP1, 0x40, 0x0 ;  /* 0x000000000000781c */ /* 0x000fe20003f0e818 */
[----:B------:R1:W1:Y:S01]  /*11130*/  MUFU.TANH R44, R6 ;  /* 0x00000006002c7308 */ /* 0x0002620000002400 */
[----:B------:R-:W-:Y:S01]  /*11140*/  PLOP3.LUT P5, PT, PT, PT, UP0, 0x40, 0x0 ;  /* 0x000000000000781c */ /* 0x000fe20003fae808 */
[----:B------:R-:W-:Y:S01]  /*11150*/  UISETP.NE.AND UP1, UPT, UR10, URZ, UPT ;  /* 0x0000003f0a00728c */ /* 0x000fe2000bf25270 */
[----:B------:R-:W-:Y:S01]  /*11160*/  ISETP.LT.OR P2, PT, R5, 0x29, P2 ;  /* 0x000000290500780c */ /* 0x000fe20001741670 */
[----:B------:R-:W-:Y:S01]  /*11170*/  UISETP.NE.AND UP0, UPT, UR7, URZ, UPT ;  /* 0x0000003f0700728c */ /* 0x000fe2000bf05270 */
[----:B------:R-:W-:Y:S02]  /*11180*/  FSEL R169, R42, -INF , !P1 ;  /* 0xff8000002aa97808 */ /* 0x000fe40004800000 */
[C---:B------:R-:W-:Y:S01]  /*11190*/  ISETP.GT.AND P0, PT, R3.reuse, 0x29, P0 ;  /* 0x000000290300780c */ /* 0x040fe20000704270 */
[----:B------:R-:W2:Y:S01]  /*111a0*/  MUFU.TANH R43, R13 ;  /* 0x0000000d002b7308 */ /* 0x000ea20000002400 */
[----:B------:R-:W-:-:S02]  /*111b0*/  ISETP.GT.AND P1, PT, R3, 0x30, P5 ;  /* 0x000000300300780c */ /* 0x000fc40002f24270 */
[----:B------:R-:W-:Y:S02]  /*111c0*/  FSEL R174, R39, -INF , !P2 ;  /* 0xff80000027ae7808 */ /* 0x000fe40005000000 */
[----:B------:R-:W-:Y:S01]  /*111d0*/  PLOP3.LUT P4, PT, PT, PT, UP3, 0x40, 0x0 ;  /* 0x000000000000781c */ /* 0x000fe20003f8e838 */
[----:B------:R-:W-:Y:S01]  /*111e0*/  UISETP.NE.AND UP3, UPT, UR41, URZ, UPT ;  /* 0x0000003f2900728c */ /* 0x000fe2000bf65270 */
[C---:B------:R-:W-:Y:S01]  /*111f0*/  ISETP.LT.OR P0, PT, R5.reuse, 0x2a, P0 ;  /* 0x0000002a0500780c */ /* 0x040fe20000701670 */
[----:B-1----:R-:W-:Y:S01]  /*11200*/  FMUL.FTZ R6, R186, c[0x0][0x320] ;  /* 0x0000c800ba067a20 */ /* 0x002fe20000410000 */
[----:B------:R-:W-:Y:S01]  /*11210*/  ISETP.LT.OR P2, PT, R5, 0x31, P1 ;  /* 0x000000310500780c */ /* 0x000fe20000f41670 */
[----:B------:R-:W1:Y:S01]  /*11220*/  MUFU.TANH R39, R12 ;  /* 0x0000000c00277308 */ /* 0x000e620000002400 */
[----:B------:R-:W-:Y:S01]  /*11230*/  PLOP3.LUT P3, PT, PT, PT, UP2, 0x40, 0x0 ;  /* 0x000000000000781c */ /* 0x000fe20003f6e828 */
[----:B------:R-:W-:Y:S01]  /*11240*/  UISETP.NE.AND UP2, UPT, UR40, URZ, UPT ;  /* 0x0000003f2800728c */ /* 0x000fe2000bf45270 */
[----:B------:R-:W-:-:S02]  /*11250*/  FSEL R175, R32, -INF , !P0 ;  /* 0xff80000020af7808 */ /* 0x000fc40004000000 */
[C---:B------:R-:W-:Y:S02]  /*11260*/  ISETP.GT.AND P1, PT, R3.reuse, 0x31, P4 ;  /* 0x000000310300780c */ /* 0x040fe40002724270 */
[----:B------:R-:W-:Y:S01]  /*11270*/  FSEL R198, R24, -INF , !P2 ;  /* 0xff80000018c67808 */ /* 0x000fe20005000000 */
[----:B------:R5:W1:Y:S01]  /*11280*/  MUFU.TANH R41, R6 ;  /* 0x0000000600297308 */ /* 0x000a620000002400 */
[----:B------:R-:W-:Y:S01]  /*11290*/  PLOP3.LUT P0, PT, PT, PT, UP1, 0x40, 0x0 ;  /* 0x000000000000781c */ /* 0x000fe20003f0e818 */
[----:B------:R-:W-:Y:S01]  /*112a0*/  UISETP.NE.AND UP1, UPT, UR39, URZ, UPT ;  /* 0x0000003f2700728c */ /* 0x000fe2000bf25270 */
[----:B------:R-:W-:Y:S02]  /*112b0*/  ISETP.GT.AND P2, PT, R3, 0x38, P3 ;  /* 0x000000380300780c */ /* 0x000fe40001f44270 */
[----:B------:R-:W-:Y:S01]  /*112c0*/  PLOP3.LUT P5, PT, PT, PT, UP0, 0x40, 0x0 ;  /* 0x000000000000781c */ /* 0x000fe20003fae808 */
[----:B------:R-:W-:Y:S01]  /*112d0*/  UISETP.NE.AND UP0, UPT, UR38, URZ, UPT ;  /* 0x0000003f2600728c */ /* 0x000fe2000bf05270 */
[----:B------:R-:W-:Y:S01]  /*112e0*/  ISETP.LT.OR P3, PT, R5, 0x32, P1 ;  /* 0x000000320500780c */ /* 0x000fe20000f61670 */
[----:B------:R-:W-:Y:S01]  /*112f0*/  UP2UR UR38, UPR, URZ, 0x40 ;  /* 0x000000403f267883 */ /* 0x000fe20008000000 */
[----:B------:R-:W-:Y:S01]  /*11300*/  ISETP.GT.AND P0, PT, R3, 0x39, P0 ;  /* 0x000000390300780c */ /* 0x000fe20000704270 */
[----:B------:R-:W1:Y:S01]  /*11310*/  MUFU.TANH R13, R11 ;  /* 0x0000000b000d7308 */ /* 0x000e620000002400 */
[----:B------:R-:W-:-:S02]  /*11320*/  ISETP.LT.OR P1, PT, R5, 0x39, P2 ;  /* 0x000000390500780c */ /* 0x000fc40001721670 */
[----:B------:R-:W-:Y:S02]  /*11330*/  ISETP.GT.AND P2, PT, R3, 0x40, P5 ;  /* 0x000000400300780c */ /* 0x000fe40002f44270 */
[----:B------:R-:W-:Y:S01]  /*11340*/  FSEL R197, R55, -INF , !P3 ;  /* 0xff80000037c57808 */ /* 0x000fe20005800000 */
[----:B-----5:R-:W-:Y:S01]  /*11350*/  FMUL.FTZ R6, R187, c[0x0][0x320] ;  /* 0x0000c800bb067a20 */ /* 0x020fe20000410000 */
[C---:B------:R-:W-:Y:S01]  /*11360*/  ISETP.LT.OR P3, PT, R5.reuse, 0x3a, P0 ;  /* 0x0000003a0500780c */ /* 0x040fe20000761670 */
[----:B------:R-:W1:Y:S01]  /*11370*/  MUFU.TANH R12, R10 ;  /* 0x0000000a000c7308 */ /* 0x000e620000002400 */
[----:B------:R-:W-:Y:S02]  /*11380*/  FSEL R196, R36, -INF , !P1 ;  /* 0xff80000024c47808 */ /* 0x000fe40004800000 */
[----:B------:R-:W-:Y:S01]  /*11390*/  PLOP3.LUT P4, PT, PT, PT, UP6, 0x40, 0x0 ;  /* 0x000000000000781c */ /* 0x000fe20003f8e868 */
[----:B------:R-:W-:Y:S01]  /*113a0*/  UISETP.NE.AND UP6, UPT, UR23, URZ, UPT ;  /* 0x0000003f1700728c */ /* 0x000fe2000bfc5270 */
[----:B------:R-:W-:-:S02]  /*113b0*/  ISETP.LT.OR P1, PT, R5, 0x41, P2 ;  /* 0x000000410500780c */ /* 0x000fc40001721670 */
[----:B------:R-:W-:Y:S01]  /*113c0*/  PLOP3.LUT P0, PT, PT, PT, UP5, 0x40, 0x0 ;  /* 0x000000000000781c */ /* 0x000fe20003f0e858 */
[----:B------:R5:W1:Y:S01]  /*113d0*/  MUFU.TANH R40, R6 ;  /* 0x0000000600287308 */ /* 0x000a620000002400 */
[----:B------:R-:W-:Y:S02]  /*113e0*/  PLOP3.LUT P2, PT, PT, PT, UP4, 0x40, 0x0 ;  /* 0x000000000000781c */ /* 0x000fe40003f4e848 */
[----:B------:R-:W-:Y:S02]  /*113f0*/  FSEL R201, R34, -INF , !P3 ;  /* 0xff80000022c97808 */ /* 0x000fe40005800000 */
[----:B------:R-:W-:Y:S02]  /*11400*/  ISETP.GT.AND P3, PT, R3, 0x41, P4 ;  /* 0x000000410300780c */ /* 0x000fe40002764270 */
[----:B------:R-:W-:Y:S01]  /*11410*/  FSEL R227, R25, -INF , !P1 ;  /* 0xff80000019e37808 */ /* 0x000fe20004800000 */
[----:B------:R-:W1:Y:S01]  /*11420*/  MUFU.TANH R11, R9 ;  /* 0x00000009000b7308 */ /* 0x000e620000002400 */
[----:B------:R-:W-:-:S02]  /*11430*/  ISETP.GT.AND P1, PT, R3, 0x48, P0 ;  /* 0x000000480300780c */ /* 0x000fc40000724270 */
[----:B------:R-:W-:Y:S02]  /*11440*/  ISETP.GT.AND P0, PT, R3, 0x49, P2 ;  /* 0x000000490300780c */ /* 0x000fe40001704270 */
[C---:B------:R-:W-:Y:S02]  /*11450*/  ISETP.LT.OR P2, PT, R5.reuse, 0x42, P3 ;  /* 0x000000420500780c */ /* 0x040fe40001f41670 */
[C---:B------:R-:W-:Y:S01]  /*11460*/  ISETP.LT.OR P1, PT, R5.reuse, 0x49, P1 ;  /* 0x000000490500780c */ /* 0x040fe20000f21670 */
[----:B-----5:R-:W-:Y:S01]  /*11470*/  FMUL.FTZ R6, R122, c[0x0][0x320] ;  /* 0x0000c8007a067a20 */ /* 0x020fe20000410000 */
[----:B------:R-:W-:Y:S01]  /*11480*/  ISETP.LT.OR P0, PT, R5, 0x4a, P0 ;  /* 0x0000004a0500780c */ /* 0x000fe20000701670 */
[----:B------:R-:W1:Y:S01]  /*11490*/  MUFU.TANH R17, R17 ;  /* 0x0000001100117308 */ /* 0x000e620000002400 */
[----:B------:R-:W-:Y:S02]  /*114a0*/  FSEL R226, R62, -INF , !P2 ;  /* 0xff8000003ee27808 */ /* 0x000fe40005000000 */
[----:B------:R-:W-:-:S02]  /*114b0*/  PLOP3.LUT P2, PT, PT, PT, UP2, 0x40, 0x0 ;  /* 0x000000000000781c */ /* 0x000fc40003f4e828 */
[----:B------:R-:W-:Y:S02]  /*114c0*/  FSEL R228, R54, -INF , !P1 ;  /* 0xff80000036e47808 */ /* 0x000fe40004800000 */
[----:B------:R-:W-:Y:S01]  /*114d0*/  PLOP3.LUT P1, PT, PT, PT, UP1, 0x40, 0x0 ;  /* 0x000000000000781c */ /* 0x000fe20003f2e818 */
[----:B------:R5:W1:Y:S01]  /*114e0*/  MUFU.TANH R38, R6 ;  /* 0x0000000600267308 */ /* 0x000a620000002400 */
[----:B------:R-:W-:Y:S02]  /*114f0*/  FSEL R229, R52, -INF , !P0 ;  /* 0xff80000034e57808 */ /* 0x000fe40004000000 */
[----:B------:R-:W-:Y:S02]  /*11500*/  PLOP3.LUT P0, PT, PT, PT, UP0, 0x40, 0x0 ;  /* 0x000000000000781c */ /* 0x000fe40003f0e808 */
[C---:B------:R-:W-:Y:S02]  /*11510*/  ISETP.GT.AND P2, PT, R3.reuse, 0x51, P2 ;  /* 0x000000510300780c */ /* 0x040fe40001744270 */
[C---:B------:R-:W-:Y:S01]  /*11520*/  ISETP.GT.AND P1, PT, R3.reuse, 0x58, P1 ;  /* 0x000000580300780c */ /* 0x040fe20000f24270 */
[----:B------:R-:W1:Y:S01]  /*11530*/  MUFU.TANH R16, R16 ;  /* 0x0000001000107308 */ /* 0x000e620000002400 */
[----:B------:R-:W-:-:S02]  /*11540*/  ISETP.GT.AND P0, PT, R3, 0x59, P0 ;  /* 0x000000590300780c */ /* 0x000fc40000704270 */
[C---:B------:R-:W-:Y:S02]  /*11550*/  ISETP.LT.OR P3, PT, R5.reuse, 0x52, P2 ;  /* 0x000000520500780c */ /* 0x040fe40001761670 */
[C---:B------:R-:W-:Y:S02]  /*11560*/  ISETP.LT.OR P2, PT, R5.reuse, 0x59, P1 ;  /* 0x000000590500780c */ /* 0x040fe40000f41670 */
[----:B------:R-:W-:Y:S01]  /*11570*/  ISETP.LT.OR P1, PT, R5, 0x5a, P0 ;  /* 0x0000005a0500780c */ /* 0x000fe20000721670 */
[----:B-----5:R-:W-:Y:S01]  /*11580*/  FMUL.FTZ R6, R123, c[0x0][0x320] ;  /* 0x0000c8007b067a20 */ /* 0x020fe20000410000 */
[----:B------:R-:W-:Y:S01]  /*11590*/  PLOP3.LUT P0, PT, PT, PT, UP6, 0x40, 0x0 ;  /* 0x000000000000781c */ /* 0x000fe20003f0e868 */
[----:B------:R-:W1:Y:S01]  /*115a0*/  MUFU.TANH R15, R15 ;  /* 0x0000000f000f7308 */ /* 0x000e620000002400 */
[----:B------:R-:W-:Y:S01]  /*115b0*/  PLOP3.LUT P4, PT, PT, PT, UP3, 0x40, 0x0 ;  /* 0x000000000000781c */ /* 0x000fe20003f8e838 */
[----:B------:R-:W-:Y:S01]  /*115c0*/  UISETP.NE.AND UP6, UPT, UR38, URZ, UPT ;  /* 0x0000003f2600728c */ /* 0x000fe2000bfc5270 */
[----:B------:R-:W-:-:S02]  /*115d0*/  FSEL R206, R49, -INF , !P3 ;  /* 0xff80000031ce7808 */ /* 0x000fc40005800000 */
[----:B------:R-:W-:Y:S02]  /*115e0*/  ISETP.GT.AND P4, PT, R3, 0x50, P4 ;  /* 0x000000500300780c */ /* 0x000fe40002784270 */
[----:B------:R-:W-:Y:S01]  /*115f0*/  FSEL R230, R31, -INF , !P2 ;  /* 0xff8000001fe67808 */ /* 0x000fe20005000000 */
[----:B------:R5:W1:Y:S01]  /*11600*/  MUFU.TANH R37, R6 ;  /* 0x0000000600257308 */ /* 0x000a620000002400 */
[----:B------:R-:W-:Y:S02]  /*11610*/  ISETP.LT.OR P4, PT, R5, 0x51, P4 ;  /* 0x000000510500780c */ /* 0x000fe40002781670 */
[----:B------:R-:W-:Y:S02]  /*11620*/  FSEL R231, R29, -INF , !P1 ;  /* 0xff8000001de77808 */ /* 0x000fe40004800000 */
[----:B------:R-:W-:-:S03]  /*11630*/  FSEL R207, R46, -INF , !P4 ;  /* 0xff8000002ecf7808 */ /* 0x000fc60006000000 */
[----:B------:R-:W1:Y:S01]  /*11640*/  MUFU.TANH R14, R14 ;  /* 0x0000000e000e7308 */ /* 0x000e620000002400 */
[----:B-----5:R-:W-:-:S07]  /*11650*/  FMUL.FTZ R6, R130, c[0x0][0x320] ;  /* 0x0000c80082067a20 */ /* 0x020fce0000410000 */
[----:B------:R-:W1:Y:S08]  /*11660*/  MUFU.TANH R10, R8 ;  /* 0x00000008000a7308 */ /* 0x000e700000002400 */
[----:B------:R5:W1:Y:S08]  /*11670*/  MUFU.TANH R35, R6 ;  /* 0x0000000600237308 */ /* 0x000a700000002400 */
[----:B------:R-:W1:Y:S01]  /*11680*/  MUFU.TANH R9, R7 ;  /* 0x0000000700097308 */ /* 0x000e620000002400 */
[----:B-----5:R-:W-:-:S07]  /*11690*/  FMUL.FTZ R6, R127, c[0x0][0x320] ;  /* 0x0000c8007f067a20 */ /* 0x020fce0000410000 */
        /* <DEDUP_REMOVED lines=18> */
.L_x_449:
[----:B------:R-:W-:-:S04]  /*117c0*/  MOV R7, c[0x0][0x32c] ;  /* 0x0000cb0000077a02 */ /* 0x000fc80000000f00 */
[----:B------:R-:W-:-:S13]  /*117d0*/  ISETP.NE.AND P0, PT, R7, 0x1, PT ;  /* 0x000000010700780c */ /* 0x000fda0003f05270 */
[----:B------:R-:W-:-:S05]  /*117e0*/  @P0 IMAD.HI.U32 R7, R6, c[0x0][0x330], RZ ;  /* 0x0000cc0006070a27 */ /* 0x000fca00078e00ff */
[----:B------:R-:W-:Y:S02]  /*117f0*/  @P0 SHF.R.U32.HI R6, RZ, c[0x0][0x334], R7 ;  /* 0x0000cd00ff060a19 */ /* 0x000fe40000011607 */
.L_x_450:
[----:B------:R-:W-:Y:S05]  /*11800*/  BSYNC B0 ;  /* 0x0000000000007941 */ /* 0x000fea0003800000 */
.L_x_448:
[----:B------:R-:W-:-:S05]  /*11810*/  IMAD R6, R6, c[0x0][0x32c], R23 ;  /* 0x0000cb0006067a24 */ /* 0x000fca00078e0217 */
[----:B------:R-:W-:Y:S02]  /*11820*/  IADD3 R7, R6, c[0x0][0x32c], RZ ;  /* 0x0000cb0006077a10 */ /* 0x000fe40007ffe0ff */
[----:B------:R-:W-:Y:S02]  /*11830*/  IMNMX R3, R3, R6, !PT ;  /* 0x0000000603037217 */ /* 0x000fe40007800200 */
[----:B------:R-:W-:Y:S02]  /*11840*/  IMNMX R5, R5, R7, PT ;  /* 0x0000000705057217 */ /* 0x000fe40003800200 */
.L_x_447:
        /* <DEDUP_REMOVED lines=21> */
[----:B------:R-:W-:Y:S01]  /*119a0*/  STL [R1+0x4c], R216 ;  /* 0x00004cd801007387 */ /* 0x000fe20000100800 */
[----:B------:R-:W-:Y:S01]  /*119b0*/  FMNMX.FTZ R6, R96, R6, !PT ;  /* 0x0000000660067209 */ /* 0x000fe20007810000 */
[----:B------:R-:W-:Y:S01]  /*119c0*/  IMAD.SHL.U32 R209, R0, 0x2, RZ ;  /* 0x0000000200d17824 */ /* 0x000fe200078e00ff */
[----:B------:R-:W-:Y:S01]  /*119d0*/  FMNMX.FTZ R72, R99, R72, !PT ;  /* 0x0000004863487209 */ /* 0x000fe20007810000 */
[----:B------:R-:W-:Y:S01]  /*119e0*/  STL [R1+0x48], R215 ;  /* 0x000048d701007387 */ /* 0x000fe20000100800 */
[----:B------:R-:W-:Y:S01]  /*119f0*/  FMNMX.FTZ R6, R97, R6, !PT ;  /* 0x0000000661067209 */ /* 0x000fe20007810000 */
[--C-:B------:R-:W-:Y:S01]  /*11a00*/  IMAD R210, R4, 0x2, R209.reuse ;  /* 0x0000000204d27824 */ /* 0x100fe200078e02d1 */
[----:B------:R-:W-:Y:S01]  /*11a10*/  FMNMX.FTZ R72, R107, R72, !PT ;  /* 0x000000486b487209 */ /* 0x000fe20007810000 */
[----:B------:R-:W-:Y:S01]  /*11a20*/  STL [R1+0x44], R214 ;  /* 0x000044d601007387 */ /* 0x000fe20000100800 */
        /* <DEDUP_REMOVED lines=39> */
[----:B------:R-:W-:Y:S01]  /*11ca0*/  PLOP3.LUT P1, PT, PT, PT, UP2, 0x40, 0x0 ;  /* 0x000000000000781c */ /* 0x000fe20003f2e828 */
[----:B------:R-:W1:Y:S01]  /*11cb0*/  SHFL.BFLY PT, R7, R72, 0x2, 0x1f ;  /* 0x0c401f0048077f89 */ /* 0x000e6200000e0000 */
[----:B------:R-:W-:Y:S01]  /*11cc0*/  PLOP3.LUT P2, PT, PT, PT, UP3, 0x40, 0x0 ;  /* 0x000000000000781c */ /* 0x000fe20003f4e838 */
[----:B------:R-:W-:Y:S01]  /*11cd0*/  UISETP.NE.AND UP3, UPT, UR33, URZ, UPT ;  /* 0x0000003f2100728c */ /* 0x000fe2000bf65270 */
[----:B------:R-:W-:Y:S01]  /*11ce0*/  PLOP3.LUT P4, PT, PT, PT, UP4, 0x40, 0x0 ;  /* 0x000000000000781c */ /* 0x000fe20003f8e848 */
[----:B------:R-:W2:Y:S01]  /*11cf0*/  SHFL.BFLY PT, R8, R6, 0x2, 0x1f ;  /* 0x0c401f0006087f89 */ /* 0x000ea200000e0000 */
[----:B------:R-:W-:Y:S01]  /*11d00*/  PLOP3.LUT P5, PT, PT, PT, UP0, 0x40, 0x0 ;  /* 0x000000000000781c */ /* 0x000fe20003fae808 */
[----:B------:R-:W-:Y:S01]  /*11d10*/  UISETP.NE.AND UP2, UPT, UR32, URZ, UPT ;  /* 0x0000003f2000728c */ /* 0x000fe2000bf45270 */
[----:B------:R-:W-:Y:S01]  /*11d20*/  LEA R211, R2, R210, 0x1 ;  /* 0x000000d202d37211 */ /* 0x000fe200078e08ff */
[----:B------:R-:W-:Y:S01]  /*11d30*/  UISETP.NE.AND UP0, UPT, UR30, URZ, UPT ;  /* 0x0000003f1e00728c */ /* 0x000fe2000bf05270 */
[----:B------:R-:W-:Y:S01]  /*11d40*/  PLOP3.LUT P3, PT, PT, PT, UP3, 0x40, 0x0 ;  /* 0x000000000000781c */ /* 0x000fe20003f6e838 */
[----:B------:R-:W-:-:S02]  /*11d50*/  UISETP.NE.AND UP3, UPT, UR29, URZ, UPT ;  /* 0x0000003f1d00728c */ /* 0x000fc4000bf65270 */
[----:B------:R-:W-:Y:S01]  /*11d60*/  UISETP.NE.AND UP4, UPT, UR16, URZ, UPT ;  /* 0x0000003f1000728c */ /* 0x000fe2000bf85270 */
[----:B------:R-:W-:Y:S04]  /*11d70*/  LDSM.16.MT88.4 R88, [R211+0x100] ;  /* 0x00010000d358783b */ /* 0x000fe80000004200 */
[----:B------:R-:W-:Y:S04]  /*11d80*/  LDSM.16.MT88.4 R52, [R211+0x900] ;  /* 0x00090000d334783b */ /* 0x000fe80000004200 */
[----:B------:R-:W-:Y:S01]  /*11d90*/  LDSM.16.MT88.4 R156, [R211+0x1100] ;  /* 0x00110000d39c783b */ /* 0x000fe20000004200 */
[----:B-1----:R-:W-:-:S02]  /*11da0*/  FMNMX.FTZ R72, R72, R7, !PT ;  /* 0x0000000748487209 */ /* 0x002fc40007810000 */
[----:B--2---:R-:W-:-:S03]  /*11db0*/  FMNMX.FTZ R6, R6, R8, !PT ;  /* 0x0000000806067209 */ /* 0x004fc60007810000 */
[----:B------:R-:W1:Y:S04]  /*11dc0*/  SHFL.BFLY PT, R7, R72, 0x1, 0x1f ;  /* 0x0c201f0048077f89 */ /* 0x000e6800000e0000 */
[----:B------:R-:W2:Y:S01]  /*11dd0*/  SHFL.BFLY PT, R71, R6, 0x1, 0x1f ;  /* 0x0c201f0006477f89 */ /* 0x000ea200000e0000 */
[----:B-1----:R-:W-:Y:S02]  /*11de0*/  FMNMX.FTZ R72, R72, R7, !PT ;  /* 0x0000000748487209 */ /* 0x002fe40007810000 */
[----:B--2---:R-:W-:-:S03]  /*11df0*/  FMNMX.FTZ R71, R6, R71, !PT ;  /* 0x0000004706477209 */ /* 0x004fc60007810000 */
[C---:B------:R-:W-:Y:S01]  /*11e00*/  FMUL.FTZ R7, R72.reuse, c[0x0][0x2d0] ;  /* 0x0000b40048077a20 */ /* 0x040fe20000410000 */
[----:B------:R-:W-:Y:S01]  /*11e10*/  FSETP.NEU.FTZ.AND P0, PT, R72, -INF , PT ;  /* 0xff8000004800780b */ /* 0x000fe20003f1d000 */
[----:B------:R-:W-:-:S03]  /*11e20*/  FMUL.FTZ R6, R71, c[0x0][0x2d0] ;  /* 0x0000b40047067a20 */ /* 0x000fc60000410000 */
[----:B------:R-:W-:Y:S02]  /*11e30*/  FSEL R7, R7, RZ, P0 ;  /* 0x000000ff07077208 */ /* 0x000fe40000000000 */
[----:B------:R-:W-:-:S03]  /*11e40*/  FSETP.NEU.FTZ.AND P0, PT, R71, -INF , PT ;  /* 0xff8000004700780b */ /* 0x000fc60003f1d000 */
[----:B------:R-:W-:Y:S01]  /*11e50*/  FFMA.FTZ R8, R70, c[0x0][0x2d0], -R7 ;  /* 0x0000b40046087a23 */ /* 0x000fe20000010807 */
[----:B------:R-:W-:Y:S02]  /*11e60*/  FSEL R6, R6, RZ, P0 ;  /* 0x000000ff06067208 */ /* 0x000fe40000000000 */
[----:B------:R-:W-:Y:S01]  /*11e70*/  ISETP.GT.AND P0, PT, R3, RZ, P1 ;  /* 0x000000ff0300720c */ /* 0x000fe20000f04270 */
[----:B------:R1:W-:Y:S01]  /*11e80*/  MUFU.EX2 R150, R8 ;  /* 0x0000000800967308 */ /* 0x0003e20000000800 */
[----:B------:R-:W-:Y:S01]  /*11e90*/  PLOP3.LUT P1, PT, PT, PT, UP2, 0x40, 0x0 ;  /* 0x000000000000781c */ /* 0x000fe20003f2e828 */
[----:B------:R-:W-:Y:S01]  /*11ea0*/  UISETP.NE.AND UP2, UPT, UR28, URZ, UPT ;  /* 0x0000003f1c00728c */ /* 0x000fe2000bf45270 */
[----:B------:R-:W-:-:S04]  /*11eb0*/  ISETP.LT.OR P0, PT, R5, 0x1, P0 ;  /* 0x000000010500780c */ /* 0x000fc80000701670 */
[----:B------:R-:W-:Y:S02]  /*11ec0*/  FSEL R69, R41, -INF , !P0 ;  /* 0xff80000029457808 */ /* 0x000fe40004000000 */
[----:B------:R-:W-:Y:S02]  /*11ed0*/  ISETP.GT.AND P0, PT, R3, 0x1, P2 ;  /* 0x000000010300780c */ /* 0x000fe40001704270 */
[----:B------:R-:W-:Y:S01]  /*11ee0*/  PLOP3.LUT P2, PT, PT, PT, UP3, 0x40, 0x0 ;  /* 0x000000000000781c */ /* 0x000fe20003f4e838 */
[----:B------:R-:W-:Y:S01]  /*11ef0*/  UISETP.NE.AND UP3, UPT, UR14, URZ, UPT ;  /* 0x0000003f0e00728c */ /* 0x000fe2000bf65270 */
[----:B------:R-:W-:Y:S01]  /*11f00*/  ISETP.LT.OR P0, PT, R5, 0x2, P0 ;  /* 0x000000020500780c */ /* 0x000fe20000701670 */
[----:B-1----:R-:W-:-:S03]  /*11f10*/  FFMA.FTZ R8, R67, c[0x0][0x2d0], -R7 ;  /* 0x0000b40043087a23 */ /* 0x002fc60000010807 */
[----:B------:R-:W-:Y:S02]  /*11f20*/  FSEL R68, R40, -INF , !P0 ;  /* 0xff80000028447808 */ /* 0x000fe40004000000 */
[----:B------:R-:W-:Y:S01]  /*11f30*/  ISETP.GT.AND P0, PT, R3, 0x8, P4 ;  /* 0x000000080300780c */ /* 0x000fe20002704270 */
[----:B------:R1:W2:Y:S01]  /*11f40*/  MUFU.EX2 R149, R8 ;  /* 0x0000000800957308 */ /* 0x0002a20000000800 */
[----:B------:R-:W-:Y:S01]  /*11f50*/  PLOP3.LUT P4, PT, PT, PT, UP1, 0x40, 0x0 ;  /* 0x000000000000781c */ /* 0x000fe20003f8e818 */
[----:B------:R-:W-:Y:S01]  /*11f60*/  UISETP.NE.AND UP1, UPT, UR25, URZ, UPT ;  /* 0x0000003f1900728c */ /* 0x000fe2000bf25270 */
[----:B------:R-:W-:-:S04]  /*11f70*/  ISETP.LT.OR P0, PT, R5, 0x9, P0 ;  /* 0x000000090500780c */ /* 0x000fc80000701670 */
[----:B------:R-:W-:Y:S02]  /*11f80*/  FSEL R74, R74, -INF , !P0 ;  /* 0xff8000004a4a7808 */ /* 0x000fe40004000000 */
[----:B------:R-:W-:Y:S02]  /*11f90*/  ISETP.GT.AND P0, PT, R3, 0x9, P5 ;  /* 0x000000090300780c */ /* 0x000fe40002f04270 */
[----:B------:R-:W-:Y:S01]  /*11fa0*/  PLOP3.LUT P5, PT, PT, PT, UP0, 0x40, 0x0 ;  /* 0x000000000000781c */ /* 0x000fe20003fae808 */
[----:B------:R-:W-:Y:S01]  /*11fb0*/  UISETP.NE.AND UP0, UPT, UR20, URZ, UPT ;  /* 0x0000003f1400728c */ /* 0x000fe2000bf05270 */
[----:B------:R-:W-:Y:S02]  /*11fc0*/  ISETP.LT.OR P0, PT, R5, 0xa, P0 ;  /* 0x0000000a0500780c */ /* 0x000fe40000701670 */
[----:B-1----:R-:W-:Y:S02]  /*11fd0*/  FMNMX.FTZ R8, R100, R101, !PT ;  /* 0x0000006564087209 */ /* 0x002fe40007810000 */
[----:B------:R-:W-:-:S02]  /*11fe0*/  FSEL R73, R44, -INF , !P0 ;  /* 0xff8000002c497808 */ /* 0x000fc40004000000 */
[----:B------:R-:W-:Y:S02]  /*11ff0*/  ISETP.GT.AND P0, PT, R3, 0x10, P3 ;  /* 0x000000100300780c */ /* 0x000fe40001f04270 */
[----:B------:R-:W-:Y:S01]  /*12000*/  PLOP3.LUT P3, PT, PT, PT, UP1, 0x40, 0x0 ;  /* 0x000000000000781c */ /* 0x000fe20003f6e818 */
[----:B------:R-:W-:Y:S01]  /*12010*/  UISETP.NE.AND UP1, UPT, UR10, URZ, UPT ;  /* 0x0000003f0a00728c */ /* 0x000fe2000bf25270 */
[----:B------:R-:W-:Y:S02]  /*12020*/  ISETP.LT.OR P0, PT, R5, 0x11, P0 ;  /* 0x000000110500780c */ /* 0x000fe40000701670 */
[----:B------:R-:W-:Y:S02]  /*12030*/  FMNMX.FTZ R8, R102, R8, !PT ;  /* 0x0000000866087209 */ /* 0x000fe40007810000 */
[----:B------:R-:W-:Y:S02]  /*12040*/  FSEL R92, R17, -INF , !P0 ;  /* 0xff800000115c7808 */ /* 0x000fe40004000000 */
[----:B------:R-:W-:-:S02]  /*12050*/  ISETP.GT.AND P0, PT, R3, 0x11, P1 ;  /* 0x000000110300780c */ /* 0x000fc40000f04270 */
[----:B------:R-:W-:Y:S01]  /*12060*/  PLOP3.LUT P1, PT, PT, PT, UP2, 0x40, 0x0 ;  /* 0x000000000000781c */ /* 0x000fe20003f2e828 */
[----:B------:R-:W-:Y:S01]  /*12070*/  UISETP.NE.AND UP2, UPT, UR11, URZ, UPT ;  /* 0x0000003f0b00728c */ /* 0x000fe2000bf45270 */
[----:B------:R-:W-:Y:S02]  /*12080*/  ISETP.LT.OR P0, PT, R5, 0x12, P0 ;  /* 0x000000120500780c */ /* 0x000fe40000701670 */
[----:B------:R-:W-:Y:S01]  /*12090*/  PLOP3.LUT P6, PT, PT, PT, UP1, 0x40, 0x0 ;  /* 0x000000000000781c */ /* 0x000fe20003fce818 */
[----:B------:R-:W-:Y:S01]  /*120a0*/  UISETP.NE.AND UP1, UPT, UR39, URZ, UPT ;  /* 0x0000003f2700728c */ /* 0x000fe2000bf25270 */
[----:B------:R-:W-:Y:S01]  /*120b0*/  FSEL R93, R16, -INF , !P0 ;  /* 0xff800000105d7808 */ /* 0x000fe20004000000 */
[----:B------:R-:W-:Y:S01]  /*120c0*/  ULDC.64 UR10, c[0x0][0x2c8] ;  /* 0x0000b200000a7ab9 */ /* 0x000fe20000000a00 */
[----:B------:R-:W-:Y:S02]  /*120d0*/  ISETP.GT.AND P0, PT, R3, 0x18, P4 ;  /* 0x000000180300780c */ /* 0x000fe40002704270 */
[----:B------:R-:W-:Y:S01]  /*120e0*/  PLOP3.LUT P4, PT, PT, PT, UP2, 0x40, 0x0 ;  /* 0x000000000000781c */ /* 0x000fe20003f8e828 */
[----:B------:R-:W-:Y:S01]  /*120f0*/  UISETP.NE.AND UP2, UPT, UR36, URZ, UPT ;  /* 0x0000003f2400728c */ /* 0x000fe2000bf45270 */
[----:B------:R-:W-:-:S04]  /*12100*/  ISETP.LT.OR P0, PT, R5, 0x19, P0 ;  /* 0x000000190500780c */ /* 0x000fc80000701670 */
[----:B------:R-:W-:Y:S01]  /*12110*/  FSEL R94, R9, -INF , !P0 ;  /* 0xff800000095e7808 */ /* 0x000fe20004000000 */
[----:B------:R-:W-:Y:S01]  /*12120*/  FFMA.FTZ R9, R75, c[0x0][0x2d0], -R7 ;  /* 0x0000b4004b097a23 */ /* 0x000fe20000010807 */
[----:B------:R-:W-:Y:S02]  /*12130*/  ISETP.GT.AND P0, PT, R3, 0x19, P5 ;  /* 0x000000190300780c */ /* 0x000fe40002f04270 */
[----:B------:R-:W-:Y:S01]  /*12140*/  PLOP3.LUT P5, PT, PT, PT, UP0, 0x40, 0x0 ;  /* 0x000000000000781c */ /* 0x000fe20003fae808 */
[----:B------:R1:W-:Y:S01]  /*12150*/  MUFU.EX2 R208, R9 ;  /* 0x0000000900d07308 */ /* 0x0003e20000000800 */
[----:B------:R-:W-:Y:S01]  /*12160*/  ISETP.LT.OR P0, PT, R5, 0x1a, P0 ;  /* 0x0000001a0500780c */ /* 0x000fe20000701670 */
[----:B------:R-:W-:-:S03]  /*12170*/  UISETP.NE.AND UP0, UPT, UR7, URZ, UPT ;  /* 0x0000003f0700728c */ /* 0x000fc6000bf05270 */
[----:B------:R-:W-:Y:S02]  /*12180*/  FSEL R95, R45, -INF , !P0 ;  /* 0xff8000002d5f7808 */ /* 0x000fe40004000000 */
[----:B------:R-:W-:Y:S02]  /*12190*/  ISETP.GT.AND P0, PT, R3, 0x20, P2 ;  /* 0x000000200300780c */ /* 0x000fe40001704270 */
        /* <DEDUP_REMOVED lines=8> */
[----:B-1----:R-:W-:Y:S01]  /*12220*/  FMNMX.FTZ R9, R103, R8, !PT ;  /* 0x0000000867097209 */ /* 0x002fe20007810000 */
[----:B------:R-:W-:Y:S01]  /*12230*/  FFMA.FTZ R8, R76, c[0x0][0x2d0], -R7 ;  /* 0x0000b4004c087a23 */ /* 0x000fe20000010807 */
[----:B------:R-:W-:Y:S01]  /*12240*/  FSEL R161, R12, -INF , !P0 ;  /* 0xff8000000ca17808 */ /* 0x000fe20004000000 */
[----:B------:R-:W-:Y:S01]  /*12250*/  LDSM.16.MT88.4 R76, [R212+0x100] ;  /* 0x00010000d44c783b */ /* 0x000fe20000004200 */
[----:B------:R-:W-:Y:S01]  /*12260*/  ISETP.GT.AND P0, PT, R3, 0x28, P3 ;  /* 0x000000280300780c */ /* 0x000fe20001f04270 */
[----:B------:R1:W3:Y:S01]  /*12270*/  MUFU.EX2 R154, R8 ;  /* 0x00000008009a7308 */ /* 0x0002e20000000800 */
[----:B------:R-:W-:-:S02]  /*12280*/  FMNMX.FTZ R9, R112, R9, !PT ;  /* 0x0000000970097209 */ /* 0x000fc40007810000 */
[----:B------:R-:W-:Y:S02]  /*12290*/  ISETP.LT.OR P0, PT, R5, 0x29, P0 ;  /* 0x000000290500780c */ /* 0x000fe40000701670 */
[----:B------:R-:W-:Y:S02]  /*122a0*/  FMNMX.FTZ R0, R113, R9, !PT ;  /* 0x0000000971007209 */ /* 0x000fe40007810000 */
[----:B------:R-:W-:Y:S02]  /*122b0*/  FSEL R162, R35, -INF , !P0 ;  /* 0xff80000023a27808 */ /* 0x000fe40004000000 */
[----:B------:R-:W-:Y:S02]  /*122c0*/  ISETP.GT.AND P0, PT, R3, 0x29, P5 ;  /* 0x000000290300780c */ /* 0x000fe40002f04270 */
[----:B------:R-:W-:Y:S02]  /*122d0*/  FMNMX.FTZ R9, R69, R68, !PT ;  /* 0x0000004445097209 */ /* 0x000fe40007810000 */
[----:B------:R-:W-:-:S02]  /*122e0*/  ISETP.LT.OR P0, PT, R5, 0x2a, P0 ;  /* 0x0000002a0500780c */ /* 0x000fc40000701670 */
[----:B------:R-:W-:Y:S01]  /*122f0*/  FMNMX.FTZ R0, R114, R0, !PT ;  /* 0x0000000072007209 */ /* 0x000fe20007810000 */
[----:B-1----:R-:W-:Y:S01]  /*12300*/  FFMA.FTZ R8, R57, c[0x0][0x2d0], -R6 ;  /* 0x0000b40039087a23 */ /* 0x002fe20000010806 */
[----:B------:R-:W-:Y:S02]  /*12310*/  FSEL R163, R18, -INF , !P0 ;  /* 0xff80000012a37808 */ /* 0x000fe40004000000 */
[----:B------:R-:W-:Y:S01]  /*12320*/  ISETP.GT.AND P0, PT, R3, 0x30, P2 ;  /* 0x000000300300780c */ /* 0x000fe20001704270 */
[----:B------:R1:W-:Y:S01]  /*12330*/  MUFU.EX2 R215, R8 ;  /* 0x0000000800d77308 */ /* 0x0003e20000000800 */
[----:B------:R-:W-:Y:S02]  /*12340*/  FMNMX.FTZ R9, R74, R9, !PT ;  /* 0x000000094a097209 */ /* 0x000fe40007810000 */
[----:B------:R-:W-:Y:S02]  /*12350*/  ISETP.LT.OR P0, PT, R5, 0x31, P0 ;  /* 0x000000310500780c */ /* 0x000fe40000701670 */
[----:B------:R-:W-:-:S02]  /*12360*/  FMNMX.FTZ R0, R115, R0, !PT ;  /* 0x0000000073007209 */ /* 0x000fc40007810000 */
[----:B------:R-:W-:Y:S02]  /*12370*/  FSEL R176, R11, -INF , !P0 ;  /* 0xff8000000bb07808 */ /* 0x000fe40004000000 */
[----:B------:R-:W-:Y:S02]  /*12380*/  ISETP.GT.AND P0, PT, R3, 0x31, P1 ;  /* 0x000000310300780c */ /* 0x000fe40000f04270 */
[----:B------:R-:W-:Y:S02]  /*12390*/  FMNMX.FTZ R9, R73, R9, !PT ;  /* 0x0000000949097209 */ /* 0x000fe40007810000 */
[----:B------:R-:W-:Y:S02]  /*123a0*/  ISETP.LT.OR P0, PT, R5, 0x32, P0 ;  /* 0x000000320500780c */ /* 0x000fe40000701670 */
[----:B------:R-:W-:Y:S01]  /*123b0*/  PLOP3.LUT P2, PT, PT, PT, UP0, 0x40, 0x0 ;  /* 0x000000000000781c */ /* 0x000fe20003f4e808 */
[----:B-1----:R-:W-:Y:S01]  /*123c0*/  FFMA.FTZ R8, R59, c[0x0][0x2d0], -R6 ;  /* 0x0000b4003b087a23 */ /* 0x002fe20000010806 */
[----:B------:R-:W-:Y:S01]  /*123d0*/  FSEL R183, R10, -INF , !P0 ;  /* 0xff8000000ab77808 */ /* 0x000fe20004000000 */
[----:B------:R-:W-:Y:S01]  /*123e0*/  UISETP.NE.AND UP0, UPT, UR37, URZ, UPT ;  /* 0x0000003f2500728c */ /* 0x000fe2000bf05270 */
[----:B------:R-:W-:Y:S01]  /*123f0*/  ISETP.GT.AND P0, PT, R3, 0x38, P4 ;  /* 0x000000380300780c */ /* 0x000fe20002704270 */
[----:B------:R1:W4:Y:S01]  /*12400*/  MUFU.EX2 R216, R8 ;  /* 0x0000000800d87308 */ /* 0x0003220000000800 */
[----:B------:R-:W-:Y:S01]  /*12410*/  PLOP3.LUT P3, PT, PT, PT, UP6, 0x40, 0x0 ;  /* 0x000000000000781c */ /* 0x000fe20003f6e868 */
[----:B------:R-:W2:Y:S01]  /*12420*/  LDSM.16.MT88.4 R56, [R209+0x100] ;  /* 0x00010000d138783b */ /* 0x000ea20000004200 */
[----:B------:R-:W-:Y:S01]  /*12430*/  ISETP.LT.OR P0, PT, R5, 0x39, P0 ;  /* 0x000000390500780c */ /* 0x000fe20000701670 */
[----:B------:R-:W-:Y:S01]  /*12440*/  UISETP.NE.AND UP6, UPT, UR23, URZ, UPT ;  /* 0x0000003f1700728c */ /* 0x000fe2000bfc5270 */
[----:B------:R-:W-:-:S02]  /*12450*/  FMNMX.FTZ R0, R167, R0, !PT ;  /* 0x00000000a7007209 */ /* 0x000fc40007810000 */
[----:B------:R-:W-:Y:S02]  /*12460*/  FSEL R185, R38, -INF , !P0 ;  /* 0xff80000026b97808 */ /* 0x000fe40004000000 */
[----:B------:R-:W-:Y:S02]  /*12470*/  ISETP.GT.AND P0, PT, R3, 0x39, P6 ;  /* 0x000000390300780c */ /* 0x000fe40003704270 */
[----:B------:R-:W-:Y:S02]  /*12480*/  FMNMX.FTZ R9, R92, R9, !PT ;  /* 0x000000095c097209 */ /* 0x000fe40007810000 */
[----:B------:R-:W-:Y:S02]  /*12490*/  ISETP.LT.OR P1, PT, R5, 0x3a, P0 ;  /* 0x0000003a0500780c */ /* 0x000fe40000721670 */
[----:B------:R-:W-:Y:S01]  /*124a0*/  ISETP.GT.AND P2, PT, R3, 0x40, P2 ;  /* 0x000000400300780c */ /* 0x000fe20001744270 */
[----:B-1----:R-:W-:Y:S01]  /*124b0*/  FFMA.FTZ R8, R65, c[0x0][0x2d0], -R6 ;  /* 0x0000b40041087a23 */ /* 0x002fe20000010806 */
[----:B------:R-:W-:-:S02]  /*124c0*/  ISETP.GT.AND P0, PT, R3, 0x41, P3 ;  /* 0x000000410300780c */ /* 0x000fc40001f04270 */
[----:B------:R-:W-:Y:S01]  /*124d0*/  FMNMX.FTZ R0, R169, R0, !PT ;  /* 0x00000000a9007209 */ /* 0x000fe20007810000 */
[----:B------:R1:W-:Y:S01]  /*124e0*/  MUFU.EX2 R146, R8 ;  /* 0x0000000800927308 */ /* 0x0003e20000000800 */
[----:B------:R-:W-:Y:S02]  /*124f0*/  FMNMX.FTZ R4, R93, R9, !PT ;  /* 0x000000095d047209 */ /* 0x000fe40007810000 */
[C---:B------:R-:W-:Y:S02]  /*12500*/  ISETP.LT.OR P3, PT, R5.reuse, 0x41, P2 ;  /* 0x000000410500780c */ /* 0x040fe40001761670 */
[----:B------:R-:W-:Y:S02]  /*12510*/  ISETP.LT.OR P0, PT, R5, 0x42, P0 ;  /* 0x000000420500780c */ /* 0x000fe40000701670 */
[----:B------:R-:W-:Y:S02]  /*12520*/  FMNMX.FTZ R0, R174, R0, !PT ;  /* 0x00000000ae007209 */ /* 0x000fe40007810000 */
[----:B------:R-:W-:Y:S01]  /*12530*/  PLOP3.LUT P5, PT, PT, PT, UP5, 0x40, 0x0 ;  /* 0x000000000000781c */ /* 0x000fe20003fae858 */
[----:B------:R-:W-:Y:S01]  /*12540*/  UISETP.NE.AND UP5, UPT, UR24, URZ, UPT ;  /* 0x0000003f1800728c */ /* 0x000fe2000bfa5270 */
[----:B------:R-:W-:-:S02]  /*12550*/  PLOP3.LUT P2, PT, PT, PT, UP4, 0x40, 0x0 ;  /* 0x000000000000781c */ /* 0x000fc40003f4e848 */
[----:B------:R-:W-:Y:S02]  /*12560*/  FSEL R186, R37, -INF , !P1 ;  /* 0xff80000025ba7808 */ /* 0x000fe40004800000 */
[----:B------:R-:W-:Y:S02]  /*12570*/  FSEL R199, R13, -INF , !P0 ;  /* 0xff8000000dc77808 */ /* 0x000fe40004000000 */
[----:B-1----:R-:W-:Y:S01]  /*12580*/  FMNMX.FTZ R8, R94, R4, !PT ;  /* 0x000000045e087209 */ /* 0x002fe20007810000 */
[----:B------:R-:W-:Y:S01]  /*12590*/  FFMA.FTZ R4, R66, c[0x0][0x2d0], -R6 ;  /* 0x0000b40042047a23 */ /* 0x000fe20000010806 */
[----:B------:R-:W-:Y:S01]  /*125a0*/  FMNMX.FTZ R0, R175, R0, !PT ;  /* 0x00000000af007209 */ /* 0x000fe20007810000 */
[----:B------:R-:W-:Y:S01]  /*125b0*/  LDSM.16.MT88.4 R64, [R212+0x900] ;  /* 0x00090000d440783b */ /* 0x000fe20000004200 */
[C---:B------:R-:W-:Y:S01]  /*125c0*/  ISETP.GT.AND P1, PT, R3.reuse, 0x48, P5 ;  /* 0x000000480300780c */ /* 0x040fe20002f24270 */
[----:B------:R1:W1:Y:S01]  /*125d0*/  MUFU.EX2 R237, R4 ;  /* 0x0000000400ed7308 */ /* 0x0002620000000800 */
[----:B------:R-:W-:-:S02]  /*125e0*/  ISETP.GT.AND P0, PT, R3, 0x49, P2 ;  /* 0x000000490300780c */ /* 0x000fc40001704270 */
[----:B------:R-:W-:Y:S02]  /*125f0*/  FMNMX.FTZ R2, R95, R8, !PT ;  /* 0x000000085f027209 */ /* 0x000fe40007810000 */
[----:B------:R-:W-:Y:S02]  /*12600*/  FMNMX.FTZ R0, R198, R0, !PT ;  /* 0x00000000c6007209 */ /* 0x000fe40007810000 */
[C---:B------:R-:W-:Y:S02]  /*12610*/  ISETP.LT.OR P1, PT, R5.reuse, 0x49, P1 ;  /* 0x000000490500780c */ /* 0x040fe40000f21670 */
[----:B------:R-:W-:Y:S02]  /*12620*/  ISETP.LT.OR P0, PT, R5, 0x4a, P0 ;  /* 0x0000004a0500780c */ /* 0x000fe40000701670 */
[----:B------:R-:W-:Y:S02]  /*12630*/  FMNMX.FTZ R2, R160, R2, !PT ;  /* 0x00000002a0027209 */ /* 0x000fe40007810000 */
[----:B------:R-:W-:-:S02]  /*12640*/  FMNMX.FTZ R0, R197, R0, !PT ;  /* 0x00000000c5007209 */ /* 0x000fc40007810000 */
[----:B------:R-:W-:Y:S01]  /*12650*/  FSEL R200, R14, -INF , !P3 ;  /* 0xff8000000ec87808 */ /* 0x000fe20005800000 */
[----:B-1----:R-:W-:Y:S01]  /*12660*/  FFMA.FTZ R4, R82, c[0x0][0x2d0], -R7 ;  /* 0x0000b40052047a23 */ /* 0x002fe20000010807 */
[----:B------:R-:W-:Y:S02]  /*12670*/  FSEL R195, R47, -INF , !P1 ;  /* 0xff8000002fc37808 */ /* 0x000fe40004800000 */
[----:B------:R-:W-:Y:S01]  /*12680*/  FSEL R194, R48, -INF , !P0 ;  /* 0xff80000030c27808 */ /* 0x000fe20004000000 */
[----:B------:R-:W-:Y:S01]  /*12690*/  MUFU.EX2 R249, R4 ;  /* 0x0000000400f97308 */ /* 0x000fe20000000800 */
[----:B------:R-:W-:Y:S02]  /*126a0*/  PLOP3.LUT P3, PT, PT, PT, UP3, 0x40, 0x0 ;  /* 0x000000000000781c */ /* 0x000fe40003f6e838 */
[----:B------:R-:W-:Y:S02]  /*126b0*/  PLOP3.LUT P4, PT, PT, PT, UP2, 0x40, 0x0 ;  /* 0x000000000000781c */ /* 0x000fe40003f8e828 */
[----:B------:R-:W-:-:S02]  /*126c0*/  PLOP3.LUT P1, PT, PT, PT, UP1, 0x40, 0x0 ;  /* 0x000000000000781c */ /* 0x000fc40003f2e818 */
[----:B------:R-:W-:Y:S02]  /*126d0*/  PLOP3.LUT P0, PT, PT, PT, UP0, 0x40, 0x0 ;  /* 0x000000000000781c */ /* 0x000fe40003f0e808 */
[----:B------:R-:W-:Y:S02]  /*126e0*/  FMNMX.FTZ R2, R161, R2, !PT ;  /* 0x00000002a1027209 */ /* 0x000fe40007810000 */
[----:B------:R-:W-:Y:S02]  /*126f0*/  FMNMX.FTZ R0, R196, R0, !PT ;  /* 0x00000000c4007209 */ /* 0x000fe40007810000 */
[C---:B------:R-:W-:Y:S02]  /*12700*/  ISETP.GT.AND P3, PT, R3.reuse, 0x50, P3 ;  /* 0x000000500300780c */ /* 0x040fe40001f64270 */
[C---:B------:R-:W-:Y:S02]  /*12710*/  ISETP.GT.AND P2, PT, R3.reuse, 0x51, P4 ;  /* 0x000000510300780c */ /* 0x040fe40002744270 */
[----:B------:R-:W-:-:S02]  /*12720*/  ISETP.GT.AND P1, PT, R3, 0x58, P1 ;  /* 0x000000580300780c */ /* 0x000fc40000f24270 */
[----:B------:R-:W-:Y:S02]  /*12730*/  ISETP.GT.AND P0, PT, R3, 0x59, P0 ;  /* 0x000000590300780c */ /* 0x000fe40000704270 */
[----:B------:R-:W-:Y:S02]  /*12740*/  FMNMX.FTZ R3, R162, R2, !PT ;  /* 0x00000002a2037209 */ /* 0x000fe40007810000 */
[----:B------:R-:W-:Y:S01]  /*12750*/  FMNMX.FTZ R2, R201, R0, !PT ;  /* 0x00000000c9027209 */ /* 0x000fe20007810000 */
[----:B------:R-:W-:Y:S01]  /*12760*/  FFMA.FTZ R0, R83, c[0x0][0x2d0], -R7 ;  /* 0x0000b40053007a23 */ /* 0x000fe20000010807 */
[----:B------:R-:W-:Y:S02]  /*12770*/  FMNMX.FTZ R3, R163, R3, !PT ;  /* 0x00000003a3037209 */ /* 0x000fe40007810000 */
[----:B------:R-:W-:Y:S01]  /*12780*/  FMNMX.FTZ R2, R227, R2, !PT ;  /* 0x00000002e3027209 */ /* 0x000fe20007810000 */
[----:B------:R1:W1:Y:S01]  /*12790*/  MUFU.EX2 R240, R0 ;  /* 0x0000000000f07308 */ /* 0x0002620000000800 */
[----:B------:R-:W-:-:S02]  /*127a0*/  FMNMX.FTZ R3, R176, R3, !PT ;  /* 0x00000003b0037209 */ /* 0x000fc40007810000 */
[----:B------:R-:W-:Y:S02]  /*127b0*/  FMNMX.FTZ R2, R226, R2, !PT ;  /* 0x00000002e2027209 */ /* 0x000fe40007810000 */
[----:B------:R-:W-:Y:S02]  /*127c0*/  FMNMX.FTZ R3, R183, R3, !PT ;  /* 0x00000003b7037209 */ /* 0x000fe40007810000 */
[----:B------:R-:W-:Y:S02]  /*127d0*/  ISETP.LT.OR P3, PT, R5, 0x51, P3 ;  /* 0x000000510500780c */ /* 0x000fe40001f61670 */
[----:B------:R-:W-:Y:S02]  /*127e0*/  FMNMX.FTZ R3, R185, R3, !PT ;  /* 0x00000003b9037209 */ /* 0x000fe40007810000 */
[----:B------:R-:W-:Y:S02]  /*127f0*/  ISETP.LT.OR P2, PT, R5, 0x52, P2 ;  /* 0x000000520500780c */ /* 0x000fe40001741670 */
[----:B------:R-:W-:-:S02]  /*12800*/  FMNMX.FTZ R3, R186, R3, !PT ;  /* 0x00000003ba037209 */ /* 0x000fc40007810000 */
[----:B------:R-:W-:Y:S01]  /*12810*/  FSEL R187, R116, -INF , !P3 ;  /* 0xff80000074bb7808 */ /* 0x000fe20005800000 */
[----:B-1----:R-:W-:Y:S01]  /*12820*/  FFMA.FTZ R0, R98, c[0x0][0x2d0], -R7 ;  /* 0x0000b40062007a23 */ /* 0x002fe20000010807 */
[----:B------:R-:W-:Y:S02]  /*12830*/  FMNMX.FTZ R3, R200, R3, !PT ;  /* 0x00000003c8037209 */ /* 0x000fe40007810000 */
[----:B------:R-:W-:Y:S01]  /*12840*/  ISETP.LT.OR P1, PT, R5, 0x59, P1 ;  /* 0x000000590500780c */ /* 0x000fe20000f21670 */
[----:B------:R1:W-:Y:S01]  /*12850*/  MUFU.EX2 R142, R0 ;  /* 0x00000000008e7308 */ /* 0x0003e20000000800 */
[----:B------:R-:W-:Y:S02]  /*12860*/  FMNMX.FTZ R3, R199, R3, !PT ;  /* 0x00000003c7037209 */ /* 0x000fe40007810000 */
[----:B------:R-:W-:Y:S02]  /*12870*/  FSEL R188, R51, -INF , !P2 ;  /* 0xff80000033bc7808 */ /* 0x000fe40005000000 */
[----:B------:R-:W-:-:S02]  /*12880*/  FMNMX.FTZ R3, R195, R3, !PT ;  /* 0x00000003c3037209 */ /* 0x000fc40007810000 */
[----:B------:R-:W-:Y:S02]  /*12890*/  ISETP.LT.OR P0, PT, R5, 0x5a, P0 ;  /* 0x0000005a0500780c */ /* 0x000fe40000701670 */
[----:B------:R-:W-:Y:S02]  /*128a0*/  FMNMX.FTZ R3, R194, R3, !PT ;  /* 0x00000003c2037209 */ /* 0x000fe40007810000 */
[----:B------:R-:W-:Y:S02]  /*128b0*/  FSEL R189, R43, -INF , !P1 ;  /* 0xff8000002bbd7808 */ /* 0x000fe40004800000 */
[----:B------:R-:W-:Y:S02]  /*128c0*/  FMNMX.FTZ R3, R187, R3, !PT ;  /* 0x00000003bb037209 */ /* 0x000fe40007810000 */
[----:B------:R-:W-:Y:S02]  /*128d0*/  FSEL R190, R39, -INF , !P0 ;  /* 0xff80000027be7808 */ /* 0x000fe40004000000 */
[----:B-1----:R-:W-:Y:S01]  /*128e0*/  FMNMX.FTZ R0, R228, R2, !PT ;  /* 0x00000002e4007209 */ /* 0x002fe20007810000 */
[----:B------:R-:W-:Y:S01]  /*128f0*/  FFMA.FTZ R2, R99, c[0x0][0x2d0], -R7 ;  /* 0x0000b40063027a23 */ /* 0x000fe20000010807 */
[----:B------:R-:W-:-:S02]  /*12900*/  FMNMX.FTZ R3, R188, R3, !PT ;  /* 0x00000003bc037209 */ /* 0x000fc40007810000 */
[----:B------:R-:W-:Y:S01]  /*12910*/  FMNMX.FTZ R0, R229, R0, !PT ;  /* 0x00000000e5007209 */ /* 0x000fe20007810000 */
[----:B------:R1:W1:Y:S01]  /*12920*/  MUFU.EX2 R147, R2 ;  /* 0x0000000200937308 */ /* 0x0002620000000800 */
[----:B------:R-:W-:Y:S02]  /*12930*/  FMNMX.FTZ R3, R189, R3, !PT ;  /* 0x00000003bd037209 */ /* 0x000fe40007810000 */
[----:B------:R-:W-:Y:S02]  /*12940*/  FMNMX.FTZ R0, R207, R0, !PT ;  /* 0x00000000cf007209 */ /* 0x000fe40007810000 */
[----:B------:R-:W-:Y:S02]  /*12950*/  FMNMX.FTZ R3, R190, R3, !PT ;  /* 0x00000003be037209 */ /* 0x000fe40007810000 */
[----:B------:R-:W-:Y:S02]  /*12960*/  FMNMX.FTZ R0, R206, R0, !PT ;  /* 0x00000000ce007209 */ /* 0x000fe40007810000 */
[----:B--2---:R-:W-:Y:S01]  /*12970*/  F2FP.BF16.PACK_AB R8, R149, R150 ;  /* 0x000000969508723e */ /* 0x004fe200000010ff */
[----:B------:R-:W2:Y:S01]  /*12980*/  SHFL.BFLY PT, R5, R3, 0x2, 0x1f ;  /* 0x0c401f0003057f89 */ /* 0x000ea200000e0000 */
[----:B------:R-:W-:-:S02]  /*12990*/  FMNMX.FTZ R0, R230, R0, !PT ;  /* 0x00000000e6007209 */ /* 0x000fc40007810000 */
[----:B---3--:R-:W-:Y:S02]  /*129a0*/  F2FP.BF16.PACK_AB R10, R154, R208 ;  /* 0x000000d09a0a723e */ /* 0x008fe400000010ff */
[----:B------:R-:W-:Y:S01]  /*129b0*/  FMNMX.FTZ R0, R231, R0, !PT ;  /* 0x00000000e7007209 */ /* 0x000fe20007810000 */
[----:B-1----:R-:W-:Y:S01]  /*129c0*/  FFMA.FTZ R2, R80, c[0x0][0x2d0], -R6 ;  /* 0x0000b40050027a23 */ /* 0x002fe20000010806 */
[----:B----4-:R-:W-:Y:S02]  /*129d0*/  F2FP.BF16.PACK_AB R9, R216, R215 ;  /* 0x000000d7d809723e */ /* 0x010fe400000010ff */
[----:B------:R-:W-:Y:S01]  /*129e0*/  F2FP.BF16.PACK_AB R11, R237, R146 ;  /* 0x00000092ed0b723e */ /* 0x000fe200000010ff */
[----:B------:R-:W1:Y:S01]  /*129f0*/  SHFL.BFLY PT, R4, R0, 0x2, 0x1f ;  /* 0x0c401f0000047f89 */ /* 0x000e6200000e0000 */
[----:B------:R3:W-:Y:S01]  /*12a00*/  MUFU.EX2 R248, R2 ;  /* 0x0000000200f87308 */ /* 0x0007e20000000800 */
[----:B------:R-:W-:Y:S02]  /*12a10*/  F2FP.BF16.PACK_AB R12, R240, R249 ;  /* 0x000000f9f00c723e */ /* 0x000fe400000010ff */
[----:B------:R-:W-:-:S02]  /*12a20*/  F2FP.BF16.PACK_AB R14, R147, R142 ;  /* 0x0000008e930e723e */ /* 0x000fc400000010ff */
[----:B------:R-:W-:Y:S01]  /*12a30*/  HMMA.16816.F32.BF16 R32, R8, R56, RZ ;  /* 0x000000380820723c */ /* 0x000fe200000418ff */
[----:B--2---:R-:W-:-:S07]  /*12a40*/  FMNMX.FTZ R3, R3, R5, !PT ;  /* 0x0000000503037209 */ /* 0x004fce0007810000 */
[C---:B------:R-:W-:Y:S01]  /*12a50*/  HMMA.16816.F32.BF16 R24, R8.reuse, R84, RZ ;  /* 0x000000540818723c */ /* 0x040fe200000418ff */
[--C-:B---3--:R-:W-:Y:S01]  /*12a60*/  FFMA.FTZ R2, R81, c[0x0][0x2d0], -R6.reuse ;  /* 0x0000b40051027a23 */ /* 0x108fe20000010806 */
[----:B------:R-:W2:Y:S03]  /*12a70*/  SHFL.BFLY PT, R5, R3, 0x1, 0x1f ;  /* 0x0c201f0003057f89 */ /* 0x000ea600000e0000 */
[----:B------:R3:W4:Y:S01]  /*12a80*/  MUFU.EX2 R241, R2 ;  /* 0x0000000200f17308 */ /* 0x0007220000000800 */
[----:B------:R-:W-:Y:S01]  /*12a90*/  LDSM.16.MT88.4 R80, [R209+0x900] ;  /* 0x00090000d150783b */ /* 0x000fe20000004200 */
[----:B-1----:R-:W-:Y:S01]  /*12aa0*/  FMNMX.FTZ R0, R0, R4, !PT ;  /* 0x0000000400007209 */ /* 0x002fe20007810000 */
[C---:B------:R-:W-:Y:S04]  /*12ab0*/  HMMA.16816.F32.BF16 R28, R8.reuse, R76, RZ ;  /* 0x0000004c081c723c */ /* 0x040fe800000418ff */
[----:B------:R-:W1:Y:S04]  /*12ac0*/  SHFL.BFLY PT, R4, R0, 0x1, 0x1f ;  /* 0x0c201f0000047f89 */ /* 0x000e6800000e0000 */
[----:B------:R-:W-:Y:S01]  /*12ad0*/  HMMA.16816.F32.BF16 R16, R8, R88, RZ ;  /* 0x000000580810723c */ /* 0x000fe200000418ff */
[----:B---3--:R-:W-:Y:S01]  /*12ae0*/  FFMA.FTZ R2, R96, c[0x0][0x2d0], -R6 ;  /* 0x0000b40060027a23 */ /* 0x008fe20000010806 */
[----:B----4-:R-:W-:-:S03]  /*12af0*/  F2FP.BF16.PACK_AB R13, R241, R248 ;  /* 0x000000f8f10d723e */ /* 0x010fc600000010ff */
[----:B------:R3:W-:Y:S03]  /*12b00*/  MUFU.EX2 R151, R2 ;  /* 0x0000000200977308 */ /* 0x0007e60000000800 */
[----:B------:R-:W-:Y:S01]  /*12b10*/  HMMA.16816.F32.BF16 R20, R8, R58, RZ ;  /* 0x0000003a0814723c */ /* 0x000fe200000418ff */
[----:B--2---:R-:W-:-:S07]  /*12b20*/  FMNMX.FTZ R3, R5, R3, !PT ;  /* 0x0000000305037209 */ /* 0x004fce0007810000 */
[C---:B------:R-:W-:Y:S01]  /*12b30*/  HMMA.16816.F32.BF16 R36, R8.reuse, R78, RZ ;  /* 0x0000004e0824723c */ /* 0x040fe200000418ff */
[----:B-1----:R-:W-:Y:S01]  /*12b40*/  FMNMX.FTZ R70, R0, R4, !PT ;  /* 0x0000000400467209 */ /* 0x002fe20007810000 */
[--C-:B------:R-:W-:Y:S02]  /*12b50*/  FFMA.FTZ R0, R106, c[0x0][0x2d0], -R6.reuse ;  /* 0x0000b4006a007a23 */ /* 0x100fe40000010806 */
[--C-:B---3--:R-:W-:Y:S01]  /*12b60*/  FFMA.FTZ R2, R97, c[0x0][0x2d0], -R6.reuse ;  /* 0x0000b40061027a23 */ /* 0x108fe20000010806 */
[----:B------:R-:W-:Y:S01]  /*12b70*/  FSETP.NEU.FTZ.AND P0, PT, R70, -INF , PT ;  /* 0xff8000004600780b */ /* 0x000fe20003f1d000 */
[----:B------:R1:W-:Y:S02]  /*12b80*/  MUFU.EX2 R145, R0 ;  /* 0x0000000000917308 */ /* 0x0003e40000000800 */
[C---:B------:R-:W-:Y:S06]  /*12b90*/  HMMA.16816.F32.BF16 R40, R8.reuse, R86, RZ ;  /* 0x000000560828723c */ /* 0x040fec00000418ff */
[----:B------:R2:W3:Y:S02]  /*12ba0*/  MUFU.EX2 R245, R2 ;  /* 0x0000000200f57308 */ /* 0x0004e40000000800 */
[----:B------:R-:W-:Y:S01]  /*12bb0*/  HMMA.16816.F32.BF16 R8, R8, R90, RZ ;  /* 0x0000005a0808723c */ /* 0x000fe200000418ff */
[----:B-1----:R-:W-:-:S05]  /*12bc0*/  FFMA.FTZ R0, R109, c[0x0][0x2d0], -R6 ;  /* 0x0000b4006d007a23 */ /* 0x002fca0000010806 */
[----:B------:R-:W-:Y:S01]  /*12bd0*/  MUFU.EX2 R75, R0 ;  /* 0x00000000004b7308 */ /* 0x000fe20000000800 */
[----:B--2---:R-:W-:Y:S01]  /*12be0*/  FFMA.FTZ R2, R107, c[0x0][0x2d0], -R7 ;  /* 0x0000b4006b027a23 */ /* 0x004fe20000010807 */
[----:B---3--:R-:W-:-:S06]  /*12bf0*/  F2FP.BF16.PACK_AB R15, R245, R151 ;  /* 0x00000097f50f723e */ /* 0x008fcc00000010ff */
[----:B------:R1:W-:Y:S01]  /*12c00*/  MUFU.EX2 R153, R2 ;  /* 0x0000000200997308 */ /* 0x0003e20000000800 */
[C---:B------:R-:W-:Y:S08]  /*12c10*/  HMMA.16816.F32.BF16 R48, R12.reuse, R80, R32 ;  /* 0x000000500c30723c */ /* 0x040ff00000041820 */
[----:B------:R-:W-:Y:S01]  /*12c20*/  HMMA.16816.F32.BF16 R32, R12, R60, R24 ;  /* 0x0000003c0c20723c */ /* 0x000fe20000041818 */
[----:B-1----:R-:W-:-:S04]  /*12c30*/  FFMA.FTZ R2, R108, c[0x0][0x2d0], -R7 ;  /* 0x0000b4006c027a23 */ /* 0x002fc80000010807 */
[----:B------:R1:W2:Y:S03]  /*12c40*/  MUFU.EX2 R247, R2 ;  /* 0x0000000200f77308 */ /* 0x0002a60000000800 */
        /* <DEDUP_REMOVED lines=8> */
[----:B------:R1:W3:Y:S03]  /*12cd0*/  MUFU.EX2 R243, R2 ;  /* 0x0000000200f37308 */ /* 0x0002e60000000800 */
[----:B------:R-:W-:Y:S07]  /*12ce0*/  HMMA.16816.F32.BF16 R12, R12, R54, R8 ;  /* 0x000000360c0c723c */ /* 0x000fee0000041808 */
[----:B--2---:R-:W-:-:S02]  /*12cf0*/  F2FP.BF16.PACK_AB R8, R247, R153 ;  /* 0x00000099f708723e */ /* 0x004fc400000010ff */
[----:B------:R-:W-:Y:S01]  /*12d00*/  F2FP.BF16.PACK_AB R11, R75, R145 ;  /* 0x000000914b0b723e */ /* 0x000fe200000010ff */
[----:B-1----:R-:W-:Y:S01]  /*12d10*/  FFMA.FTZ R2, R104, c[0x0][0x2d0], -R6 ;  /* 0x0000b40068027a23 */ /* 0x002fe20000010806 */
[----:B---3--:R-:W-:-:S03]  /*12d20*/  F2FP.BF16.PACK_AB R10, R243, R143 ;  /* 0x0000008ff30a723e */ /* 0x008fc600000010ff */
[----:B------:R1:W-:Y:S02]  /*12d30*/  MUFU.EX2 R246, R2 ;  /* 0x0000000200f67308 */ /* 0x0003e40000000800 */
[----:B-1----:R-:W-:-:S06]  /*12d40*/  FFMA.FTZ R2, R105, c[0x0][0x2d0], -R6 ;  /* 0x0000b40069027a23 */ /* 0x002fcc0000010806 */
[----:B------:R1:W2:Y:S02]  /*12d50*/  MUFU.EX2 R244, R2 ;  /* 0x0000000200f47308 */ /* 0x0002a40000000800 */
[----:B-1----:R-:W-:Y:S01]  /*12d60*/  FMUL.FTZ R2, R70, c[0x0][0x2d0] ;  /* 0x0000b40046027a20 */ /* 0x002fe20000410000 */
[----:B--2---:R-:W-:-:S04]  /*12d70*/  F2FP.BF16.PACK_AB R9, R244, R246 ;  /* 0x000000f6f409723e */ /* 0x004fc800000010ff */
[----:B------:R-:W-:Y:S02]  /*12d80*/  FSEL R2, R2, RZ, P0 ;  /* 0x000000ff02027208 */ /* 0x000fe40000000000 */
[----:B------:R-:W-:Y:S01]  /*12d90*/  FSETP.NEU.FTZ.AND P0, PT, R3, -INF , PT ;  /* 0xff8000000300780b */ /* 0x000fe20003f1d000 */
[C---:B------:R-:W-:Y:S02]  /*12da0*/  HMMA.16816.F32.BF16 R120, R8.reuse, R136, R32 ;  /* 0x000000880878723c */ /* 0x040fe40000041820 */
[--C-:B------:R-:W-:Y:S02]  /*12db0*/  FFMA.FTZ R0, R100, c[0x0][0x2d0], -R2.reuse ;  /* 0x0000b40064007a23 */ /* 0x100fe40000010802 */
[--C-:B------:R-:W-:Y:S02]  /*12dc0*/  FFMA.FTZ R4, R103, c[0x0][0x2d0], -R2.reuse ;  /* 0x0000b40067047a23 */ /* 0x100fe40000010802 */
[----:B------:R1:W-:Y:S02]  /*12dd0*/  MUFU.EX2 R213, R0 ;  /* 0x0000000000d57308 */ /* 0x0003e40000000800 */
[C---:B------:R-:W-:Y:S06]  /*12de0*/  HMMA.16816.F32.BF16 R116, R8.reuse, R132, R44 ;  /* 0x000000840874723c */ /* 0x040fec000004182c */
[----:B------:R-:W-:Y:S02]  /*12df0*/  MUFU.EX2 R238, R4 ;  /* 0x0000000400ee7308 */ /* 0x000fe40000000800 */
[----:B------:R-:W-:Y:S01]  /*12e00*/  HMMA.16816.F32.BF16 R108, R8, R128, R48 ;  /* 0x00000080086c723c */ /* 0x000fe20000041830 */
[----:B-1----:R-:W-:-:S06]  /*12e10*/  FFMA.FTZ R0, R101, c[0x0][0x2d0], -R2 ;  /* 0x0000b40065007a23 */ /* 0x002fcc0000010802 */
[----:B------:R-:W-:Y:S01]  /*12e20*/  MOV R51, R149 ;  /* 0x0000009500337202 */ /* 0x000fe20000000f00 */
[----:B------:R-:W-:Y:S01]  /*12e30*/  HMMA.16816.F32.BF16 R124, R8, R156, R28 ;  /* 0x0000009c087c723c */ /* 0x000fe2000004181c */
[----:B------:R-:W-:Y:S01]  /*12e40*/  IMAD.MOV.U32 R50, RZ, RZ, R147 ;  /* 0x000000ffff327224 */ /* 0x000fe200078e0093 */
[----:B------:R1:W2:Y:S01]  /*12e50*/  MUFU.EX2 R214, R0 ;  /* 0x0000000000d67308 */ /* 0x0002a20000000800 */
[----:B------:R-:W-:Y:S02]  /*12e60*/  IMAD.MOV.U32 R49, RZ, RZ, R146 ;  /* 0x000000ffff317224 */ /* 0x000fe400078e0092 */
[----:B------:R-:W-:-:S03]  /*12e70*/  IMAD.MOV.U32 R48, RZ, RZ, R145 ;  /* 0x000000ffff307224 */ /* 0x000fc600078e0091 */
[C---:B------:R-:W-:Y:S08]  /*12e80*/  HMMA.16816.F32.BF16 R44, R8.reuse, R130, R24 ;  /* 0x00000082082c723c */ /* 0x040ff00000041818 */
[----:B------:R-:W-:Y:S01]  /*12e90*/  HMMA.16816.F32.BF16 R96, R8, R134, R20 ;  /* 0x000000860860723c */ /* 0x000fe20000041814 */
[----:B-1----:R-:W-:-:S04]  /*12ea0*/  FFMA.FTZ R0, R102, c[0x0][0x2d0], -R2 ;  /* 0x0000b40066007a23 */ /* 0x002fc80000010802 */
[----:B------:R1:W-:Y:S03]  /*12eb0*/  MUFU.EX2 R155, R0 ;  /* 0x00000000009b7308 */ /* 0x0003e60000000800 */
[C---:B------:R-:W-:Y:S08]  /*12ec0*/  HMMA.16816.F32.BF16 R100, R8.reuse, R138, R16 ;  /* 0x0000008a0864723c */ /* 0x040ff00000041810 */
[----:B------:R-:W-:Y:S01]  /*12ed0*/  HMMA.16816.F32.BF16 R104, R8, R158, R12 ;  /* 0x0000009e0868723c */ /* 0x000fe2000004180c */
[----:B-1----:R-:W-:-:S06]  /*12ee0*/  FMUL.FTZ R0, R3, c[0x0][0x2d0] ;  /* 0x0000b40003007a20 */ /* 0x002fcc0000410000 */
[----:B--2---:R-:W-:Y:S02]  /*12ef0*/  F2FP.BF16.PACK_AB R8, R214, R213 ;  /* 0x000000d5d608723e */ /* 0x004fe400000010ff */
[----:B------:R-:W-:-:S05]  /*12f00*/  FSEL R0, R0, RZ, P0 ;  /* 0x000000ff00007208 */ /* 0x000fca0000000000 */
[----:B------:R-:W-:Y:S01]  /*12f10*/  FFMA.FTZ R4, R69, c[0x0][0x2d0], -R0 ;  /* 0x0000b40045047a23 */ /* 0x000fe20000010800 */
[----:B------:R-:W-:-:S03]  /*12f20*/  MOV R69, R143 ;  /* 0x0000008f00457202 */ /* 0x000fc60000000f00 */
[----:B------:R1:W-:Y:S02]  /*12f30*/  MUFU.EX2 R181, R4 ;  /* 0x0000000400b57308 */ /* 0x0003e40000000800 */
[----:B-1----:R-:W-:Y:S02]  /*12f40*/  FFMA.FTZ R4, R68, c[0x0][0x2d0], -R0 ;  /* 0x0000b40044047a23 */ /* 0x002fe40000010800 */
[----:B------:R-:W-:-:S04]  /*12f50*/  IMAD.MOV.U32 R68, RZ, RZ, R142 ;  /* 0x000000ffff447224 */ /* 0x000fc800078e008e */
[----:B------:R1:W2:Y:S02]  /*12f60*/  MUFU.EX2 R178, R4 ;  /* 0x0000000400b27308 */ /* 0x0002a40000000800 */
[----:B-1----:R-:W-:Y:S01]  /*12f70*/  FFMA.FTZ R4, R74, c[0x0][0x2d0], -R0 ;  /* 0x0000b4004a047a23 */ /* 0x002fe20000010800 */
[----:B--2---:R-:W-:-:S05]  /*12f80*/  F2FP.BF16.PACK_AB R9, R178, R181 ;  /* 0x000000b5b209723e */ /* 0x004fca00000010ff */
[----:B------:R1:W-:Y:S02]  /*12f90*/  MUFU.EX2 R239, R4 ;  /* 0x0000000400ef7308 */ /* 0x0003e40000000800 */
[----:B-1----:R-:W-:Y:S02]  /*12fa0*/  FFMA.FTZ R4, R73, c[0x0][0x2d0], -R0 ;  /* 0x0000b40049047a23 */ /* 0x002fe40000010800 */
[----:B------:R-:W-:-:S04]  /*12fb0*/  IMAD.MOV.U32 R73, RZ, RZ, R155 ;  /* 0x000000ffff497224 */ /* 0x000fc800078e009b */
[----:B------:R1:W2:Y:S01]  /*12fc0*/  MUFU.EX2 R177, R4 ;  /* 0x0000000400b17308 */ /* 0x0002a20000000800 */
[----:B------:R-:W-:Y:S01]  /*12fd0*/  F2FP.BF16.PACK_AB R10, R238, R73 ;  /* 0x00000049ee0a723e */ /* 0x000fe200000010ff */
[----:B-1----:R-:W-:Y:S01]  /*12fe0*/  FFMA.FTZ R4, R112, c[0x0][0x2d0], -R2 ;  /* 0x0000b40070047a23 */ /* 0x002fe20000010802 */
[----:B--2---:R-:W-:Y:S02]  /*12ff0*/  F2FP.BF16.PACK_AB R11, R177, R239 ;  /* 0x000000efb10b723e */ /* 0x004fe400000010ff */
[----:B------:R-:W-:-:S03]  /*13000*/  MOV R112, R154 ;  /* 0x0000009a00707202 */ /* 0x000fc60000000f00 */
[----:B------:R1:W-:Y:S02]  /*13010*/  MUFU.EX2 R5, R4 ;  /* 0x0000000400057308 */ /* 0x0003e40000000800 */
[C---:B------:R-:W-:Y:S08]  /*13020*/  HMMA.16816.F32.BF16 R24, R8.reuse, R76, RZ ;  /* 0x0000004c0818723c */ /* 0x040ff000000418ff */
[----:B------:R-:W-:Y:S01]  /*13030*/  HMMA.16816.F32.BF16 R28, R8, R56, RZ ;  /* 0x00000038081c723c */ /* 0x000fe200000418ff */
[----:B-1----:R-:W-:-:S02]  /*13040*/  FFMA.FTZ R4, R113, c[0x0][0x2d0], -R2 ;  /* 0x0000b40071047a23 */ /* 0x002fc40000010802 */
[----:B------:R-:W-:Y:S02]  /*13050*/  IMAD.MOV.U32 R113, RZ, RZ, R153 ;  /* 0x000000ffff717224 */ /* 0x000fe400078e0099 */
[----:B------:R1:W2:Y:S03]  /*13060*/  MUFU.EX2 R33, R4 ;  /* 0x0000000400217308 */ /* 0x0002a60000000800 */
[C---:B------:R-:W-:Y:S08]  /*13070*/  HMMA.16816.F32.BF16 R36, R8.reuse, R78, RZ ;  /* 0x0000004e0824723c */ /* 0x040ff000000418ff */
[----:B------:R-:W-:Y:S01]  /*13080*/  HMMA.16816.F32.BF16 R40, R8, R58, RZ ;  /* 0x0000003a0828723c */ /* 0x000fe200000418ff */
[----:B------:R-:W-:Y:S01]  /*13090*/  LDSM.16.MT88.4 R56, [R209+0x1900] ;  /* 0x00190000d138783b */ /* 0x000fe20000004200 */
[----:B-1----:R-:W-:-:S06]  /*130a0*/  FFMA.FTZ R4, R114, c[0x0][0x2d0], -R2 ;  /* 0x0000b40072047a23 */ /* 0x002fcc0000010802 */
[----:B------:R-:W-:Y:S01]  /*130b0*/  HMMA.16816.F32.BF16 R16, R8, R84, RZ ;  /* 0x000000540810723c */ /* 0x000fe200000418ff */
[----:B--2---:R-:W-:Y:S01]  /*130c0*/  IMAD.MOV.U32 R78, RZ, RZ, R33 ;  /* 0x000000ffff4e7224 */ /* 0x004fe200078e0021 */
[----:B------:R1:W-:Y:S01]  /*130d0*/  MUFU.EX2 R236, R4 ;  /* 0x0000000400ec7308 */ /* 0x0003e20000000800 */
[----:B------:R-:W-:-:S05]  /*130e0*/  IMAD.MOV.U32 R114, RZ, RZ, R151 ;  /* 0x000000ffff727224 */ /* 0x000fca00078e0097 */
[C---:B------:R-:W-:Y:S07]  /*130f0*/  HMMA.16816.F32.BF16 R12, R8.reuse, R88, RZ ;  /* 0x00000058080c723c */ /* 0x040fee00000418ff */
[----:B------:R-:W-:Y:S01]  /*13100*/  IMAD.MOV.U32 R88, RZ, RZ, R249 ;  /* 0x000000ffff587224 */ /* 0x000fe200078e00f9 */
[----:B------:R-:W-:Y:S01]  /*13110*/  HMMA.16816.F32.BF16 R20, R8, R90, RZ ;  /* 0x0000005a0814723c */ /* 0x000fe200000418ff */
[----:B------:R-:W-:Y:S02]  /*13120*/  IMAD.MOV.U32 R89, RZ, RZ, R245 ;  /* 0x000000ffff597224 */ /* 0x000fe400078e00f5 */
[----:B-1----:R-:W-:-:S02]  /*13130*/  FFMA.FTZ R4, R115, c[0x0][0x2d0], -R2 ;  /* 0x0000b40073047a23 */ /* 0x002fc40000010802 */
[----:B------:R-:W-:Y:S02]  /*13140*/  IMAD.MOV.U32 R115, RZ, RZ, R150 ;  /* 0x000000ffff737224 */ /* 0x000fe400078e0096 */
[----:B------:R1:W2:Y:S01]  /*13150*/  MUFU.EX2 R32, R4 ;  /* 0x0000000400207308 */ /* 0x0002a20000000800 */
[----:B------:R-:W-:Y:S02]  /*13160*/  IMAD.MOV.U32 R90, RZ, RZ, R247 ;  /* 0x000000ffff5a7224 */ /* 0x000fe400078e00f7 */
[----:B------:R-:W-:Y:S02]  /*13170*/  IMAD.MOV.U32 R91, RZ, RZ, R248 ;  /* 0x000000ffff5b7224 */ /* 0x000fe400078e00f8 */
[----:B-1----:R-:W-:Y:S01]  /*13180*/  FFMA.FTZ R4, R92, c[0x0][0x2d0], -R0 ;  /* 0x0000b4005c047a23 */ /* 0x002fe20000010800 */
[----:B------:R-:W-:-:S03]  /*13190*/  MOV R92, R246 ;  /* 0x000000f6005c7202 */ /* 0x000fc60000000f00 */
[----:B------:R1:W-:Y:S02]  /*131a0*/  MUFU.EX2 R171, R4 ;  /* 0x0000000400ab7308 */ /* 0x0003e40000000800 */
[----:B-1----:R-:W-:Y:S02]  /*131b0*/  FFMA.FTZ R4, R93, c[0x0][0x2d0], -R0 ;  /* 0x0000b4005d047a23 */ /* 0x002fe40000010800 */
[----:B------:R-:W-:-:S04]  /*131c0*/  IMAD.MOV.U32 R93, RZ, RZ, R113 ;  /* 0x000000ffff5d7224 */ /* 0x000fc800078e0071 */
[----:B------:R1:W3:Y:S02]  /*131d0*/  MUFU.EX2 R170, R4 ;  /* 0x0000000400aa7308 */ /* 0x0002e40000000800 */
[----:B-1----:R-:W-:Y:S02]  /*131e0*/  FFMA.FTZ R4, R94, c[0x0][0x2d0], -R0 ;  /* 0x0000b4005e047a23 */ /* 0x002fe40000010800 */
[----:B--2---:R-:W-:-:S04]  /*131f0*/  IMAD.MOV.U32 R94, RZ, RZ, R32 ;  /* 0x000000ffff5e7224 */ /* 0x004fc800078e0020 */
[----:B------:R1:W-:Y:S01]  /*13200*/  MUFU.EX2 R173, R4 ;  /* 0x0000000400ad7308 */ /* 0x0003e20000000800 */
[----:B------:R-:W-:Y:S07]  /*13210*/  HMMA.16816.F32.BF16 R32, R8, R86, RZ ;  /* 0x000000560820723c */ /* 0x000fee00000418ff */
[----:B------:R-:W-:Y:S02]  /*13220*/  F2FP.BF16.PACK_AB R8, R78, R5 ;  /* 0x000000054e08723e */ /* 0x000fe400000010ff */
[----:B------:R-:W-:-:S02]  /*13230*/  F2FP.BF16.PACK_AB R10, R94, R236 ;  /* 0x000000ec5e0a723e */ /* 0x000fc400000010ff */
[----:B---3--:R-:W-:Y:S01]  /*13240*/  F2FP.BF16.PACK_AB R9, R170, R171 ;  /* 0x000000abaa09723e */ /* 0x008fe200000010ff */
[----:B-1----:R-:W-:Y:S02]  /*13250*/  FFMA.FTZ R4, R95, c[0x0][0x2d0], -R0 ;  /* 0x0000b4005f047a23 */ /* 0x002fe40000010800 */
[----:B------:R-:W-:Y:S02]  /*13260*/  IMAD.MOV.U32 R95, RZ, RZ, R114 ;  /* 0x000000ffff5f7224 */ /* 0x000fe400078e0072 */
[----:B------:R1:W2:Y:S02]  /*13270*/  MUFU.EX2 R172, R4 ;  /* 0x0000000400ac7308 */ /* 0x0002a40000000800 */
[----:B-1----:R-:W-:Y:S01]  /*13280*/  FFMA.FTZ R4, R140, c[0x0][0x2d0], -R7 ;  /* 0x0000b4008c047a23 */ /* 0x002fe20000010807 */
[----:B--2---:R-:W-:-:S05]  /*13290*/  F2FP.BF16.PACK_AB R11, R172, R173 ;  /* 0x000000adac0b723e */ /* 0x004fca00000010ff */
[----:B------:R1:W-:Y:S02]  /*132a0*/  MUFU.EX2 R74, R4 ;  /* 0x00000004004a7308 */ /* 0x0003e40000000800 */
[----:B------:R-:W-:Y:S01]  /*132b0*/  HMMA.16816.F32.BF16 R84, R8, R82, R40 ;  /* 0x000000520854723c */ /* 0x000fe20000041828 */
[----:B-1----:R-:W-:-:S07]  /*132c0*/  FFMA.FTZ R4, R141, c[0x0][0x2d0], -R7 ;  /* 0x0000b4008d047a23 */ /* 0x002fce0000010807 */
[C---:B------:R-:W-:Y:S01]  /*132d0*/  HMMA.16816.F32.BF16 R140, R8.reuse, R80, R28 ;  /* 0x00000050088c723c */ /* 0x040fe2000004181c */
[----:B------:R1:W-:Y:S06]  /*132e0*/  MUFU.EX2 R76, R4 ;  /* 0x00000004004c7308 */ /* 0x0003ec0000000800 */
[----:B------:R-:W-:Y:S01]  /*132f0*/  IMAD.MOV.U32 R31, RZ, RZ, R68 ;  /* 0x000000ffff1f7224 */ /* 0x000fe200078e0044 */
[----:B------:R-:W-:Y:S01]  /*13300*/  MOV R30, R69 ;  /* 0x00000045001e7202 */ /* 0x000fe20000000f00 */
[----:B------:R-:W-:Y:S01]  /*13310*/  IMAD.MOV.U32 R69, RZ, RZ, R48 ;  /* 0x000000ffff457224 */ /* 0x000fe200078e0030 */
[----:B------:R-:W-:Y:S01]  /*13320*/  MOV R28, R51 ;  /* 0x00000033001c7202 */ /* 0x000fe20000000f00 */
[----:B------:R-:W-:Y:S01]  /*13330*/  IMAD.MOV.U32 R68, RZ, RZ, R49 ;  /* 0x000000ffff447224 */ /* 0x000fe200078e0031 */
[----:B------:R-:W-:Y:S01]  /*13340*/  HMMA.16816.F32.BF16 R80, R8, R66, R36 ;  /* 0x000000420850723c */ /* 0x000fe20000041824 */
[----:B------:R-:W-:-:S02]  /*13350*/  IMAD.MOV.U32 R29, RZ, RZ, R50 ;  /* 0x000000ffff1d7224 */ /* 0x000fc400078e0032 */
[----:B------:R-:W-:Y:S01]  /*13360*/  LDSM.16.MT88.4 R48, [R212+0x1900] ;  /* 0x00190000d430783b */ /* 0x000fe20000004200 */
[----:B-1----:R-:W-:-:S04]  /*13370*/  FFMA.FTZ R4, R144, c[0x0][0x2d0], -R7 ;  /* 0x0000b40090047a23 */ /* 0x002fc80000010807 */
[C---:B------:R-:W-:Y:S01]  /*13380*/  HMMA.16816.F32.BF16 R144, R8.reuse, R64, R24 ;  /* 0x000000400890723c */ /* 0x040fe20000041818 */
[----:B------:R1:W-:Y:S07]  /*13390*/  MUFU.EX2 R77, R4 ;  /* 0x00000004004d7308 */ /* 0x0003ee0000000800 */
[----:B------:R-:W-:Y:S01]  /*133a0*/  HMMA.16816.F32.BF16 R64, R8, R62, R32 ;  /* 0x0000003e0840723c */ /* 0x000fe20000041820 */
[----:B-1----:R-:W-:-:S07]  /*133b0*/  FFMA.FTZ R4, R148, c[0x0][0x2d0], -R7 ;  /* 0x0000b40094047a23 */ /* 0x002fce0000010807 */
[----:B------:R-:W-:Y:S01]  /*133c0*/  HMMA.16816.F32.BF16 R148, R8, R60, R16 ;  /* 0x0000003c0894723c */ /* 0x000fe20000041810 */
[----:B------:R-:W1:Y:S01]  /*133d0*/  LDSM.16.MT88.4 R60, [R210+0x1900] ;  /* 0x00190000d23c783b */ /* 0x000e620000004200 */
[----:B------:R2:W3:Y:S05]  /*133e0*/  MUFU.EX2 R79, R4 ;  /* 0x00000004004f7308 */ /* 0x0004ea0000000800 */
[----:B------:R-:W-:Y:S01]  /*133f0*/  IMAD.MOV.U32 R18, RZ, RZ, R244 ;  /* 0x000000ffff127224 */ /* 0x000fe200078e00f4 */
[----:B------:R-:W-:Y:S01]  /*13400*/  MOV R16, R30 ;  /* 0x0000001e00107202 */ /* 0x000fe20000000f00 */
[----:B------:R-:W-:Y:S02]  /*13410*/  IMAD.MOV.U32 R19, RZ, RZ, R243 ;  /* 0x000000ffff137224 */ /* 0x000fe400078e00f3 */
[----:B------:R-:W-:-:S02]  /*13420*/  IMAD.MOV.U32 R17, RZ, RZ, R31 ;  /* 0x000000ffff117224 */ /* 0x000fc400078e001f */
[----:B--2---:R-:W-:Y:S02]  /*13430*/  FFMA.FTZ R4, R152, c[0x0][0x2d0], -R7 ;  /* 0x0000b40098047a23 */ /* 0x004fe40000010807 */
[----:B------:R-:W-:Y:S02]  /*13440*/  HMMA.16816.F32.BF16 R152, R8, R52, R12 ;  /* 0x000000340898723c */ /* 0x000fe4000004180c */
[----:B------:R2:W-:Y:S05]  /*13450*/  MUFU.EX2 R252, R4 ;  /* 0x0000000400fc7308 */ /* 0x0005ea0000000800 */
[----:B------:R-:W-:Y:S02]  /*13460*/  IMAD.MOV.U32 R15, RZ, RZ, R29 ;  /* 0x000000ffff0f7224 */ /* 0x000fe400078e001d */
[----:B--2---:R-:W-:Y:S01]  /*13470*/  FFMA.FTZ R4, R164, c[0x0][0x2d0], -R6 ;  /* 0x0000b400a4047a23 */ /* 0x004fe20000010806 */
[----:B------:R-:W-:-:S03]  /*13480*/  MOV R164, R73 ;  /* 0x0000004900a47202 */ /* 0x000fc60000000f00 */
[----:B------:R2:W-:Y:S02]  /*13490*/  MUFU.EX2 R251, R4 ;  /* 0x0000000400fb7308 */ /* 0x0005e40000000800 */
[----:B--2---:R-:W-:Y:S02]  /*134a0*/  FFMA.FTZ R4, R166, c[0x0][0x2d0], -R6 ;  /* 0x0000b400a6047a23 */ /* 0x004fe40000010806 */
[----:B------:R-:W-:-:S04]  /*134b0*/  IMAD.MOV.U32 R166, RZ, RZ, R92 ;  /* 0x000000ffffa67224 */ /* 0x000fc800078e005c */
[----:B------:R2:W4:Y:S02]  /*134c0*/  MUFU.EX2 R250, R4 ;  /* 0x0000000400fa7308 */ /* 0x0005240000000800 */
[----:B--2---:R-:W-:Y:S02]  /*134d0*/  FFMA.FTZ R4, R165, c[0x0][0x2d0], -R6 ;  /* 0x0000b400a5047a23 */ /* 0x004fe40000010806 */
[----:B---3--:R-:W-:-:S04]  /*134e0*/  IMAD.MOV.U32 R165, RZ, RZ, R79 ;  /* 0x000000ffffa57224 */ /* 0x008fc800078e004f */
[----:B------:R2:W-:Y:S01]  /*134f0*/  MUFU.EX2 R247, R4 ;  /* 0x0000000400f77308 */ /* 0x0005e20000000800 */
[----:B------:R-:W-:Y:S02]  /*13500*/  IMAD.MOV.U32 R79, RZ, RZ, R112 ;  /* 0x000000ffff4f7224 */ /* 0x000fe400078e0070 */
[----:B--2---:R-:W-:-:S05]  /*13510*/  FFMA.FTZ R4, R168, c[0x0][0x2d0], -R6 ;  /* 0x0000b400a8047a23 */ /* 0x004fca0000010806 */
[----:B------:R2:W3:Y:S02]  /*13520*/  MUFU.EX2 R249, R4 ;  /* 0x0000000400f97308 */ /* 0x0004e40000000800 */
[----:B--2---:R-:W-:-:S06]  /*13530*/  FFMA.FTZ R4, R192, c[0x0][0x2d0], -R7 ;  /* 0x0000b400c0047a23 */ /* 0x004fcc0000010807 */
[----:B------:R2:W1:Y:S02]  /*13540*/  MUFU.EX2 R248, R4 ;  /* 0x0000000400f87308 */ /* 0x0004640000000800 */
[----:B--2---:R-:W-:Y:S01]  /*13550*/  FFMA.FTZ R4, R191, c[0x0][0x2d0], -R7 ;  /* 0x0000b400bf047a23 */ /* 0x004fe20000010807 */
[----:B------:R-:W-:Y:S02]  /*13560*/  MOV R191, R115 ;  /* 0x0000007300bf7202 */ /* 0x000fe40000000f00 */
[----:B------:R-:W-:Y:S01]  /*13570*/  HMMA.16816.F32.BF16 R112, R8, R54, R20 ;  /* 0x000000360870723c */ /* 0x000fe20000041814 */
[----:B------:R-:W2:Y:S02]  /*13580*/  LDSM.16.MT88.4 R52, [R211+0x1900] ;  /* 0x00190000d334783b */ /* 0x000ea40000004200 */
[----:B------:R1:W-:Y:S04]  /*13590*/  MUFU.EX2 R246, R4 ;  /* 0x0000000400f67308 */ /* 0x0003e80000000800 */
[----:B------:R-:W-:-:S02]  /*135a0*/  F2FP.BF16.PACK_AB R8, R76, R74 ;  /* 0x0000004a4c08723e */ /* 0x000fc400000010ff */
[----:B----4-:R-:W-:Y:S02]  /*135b0*/  F2FP.BF16.PACK_AB R9, R250, R251 ;  /* 0x000000fbfa09723e */ /* 0x010fe400000010ff */
[----:B------:R-:W-:Y:S02]  /*135c0*/  F2FP.BF16.PACK_AB R10, R165, R77 ;  /* 0x0000004da50a723e */ /* 0x000fe400000010ff */
[----:B---3--:R-:W-:Y:S01]  /*135d0*/  F2FP.BF16.PACK_AB R11, R249, R247 ;  /* 0x000000f7f90b723e */ /* 0x008fe200000010ff */
[----:B-1----:R-:W-:-:S06]  /*135e0*/  FFMA.FTZ R4, R193, c[0x0][0x2d0], -R7 ;  /* 0x0000b400c1047a23 */ /* 0x002fcc0000010807 */
[C---:B------:R-:W-:Y:S01]  /*135f0*/  HMMA.16816.F32.BF16 R24, R8.reuse, R60, R120 ;  /* 0x0000003c0818723c */ /* 0x040fe20000041878 */
[----:B------:R1:W-:Y:S06]  /*13600*/  MUFU.EX2 R245, R4 ;  /* 0x0000000400f57308 */ /* 0x0003ec0000000800 */
[----:B------:R-:W-:Y:S01]  /*13610*/  MOV R123, R238 ;  /* 0x000000ee007b7202 */ /* 0x000fe20000000f00 */
[----:B------:R-:W-:Y:S01]  /*13620*/  HMMA.16816.F32.BF16 R32, R8, R48, R116 ;  /* 0x000000300820723c */ /* 0x000fe20000041874 */
[----:B------:R-:W-:Y:S01]  /*13630*/  IMAD.MOV.U32 R121, RZ, RZ, R91 ;  /* 0x000000ffff797224 */ /* 0x000fe200078e005b */
[----:B------:R-:W-:Y:S01]  /*13640*/  MOV R120, R16 ;  /* 0x0000001000787202 */ /* 0x000fe20000000f00 */
[----:B------:R-:W-:-:S04]  /*13650*/  IMAD.MOV.U32 R122, RZ, RZ, R88 ;  /* 0x000000ffff7a7224 */ /* 0x000fc800078e0058 */
[----:B------:R-:W-:Y:S01]  /*13660*/  MOV R119, R90 ;  /* 0x0000005a00777202 */ /* 0x000fe20000000f00 */
[C---:B------:R-:W-:Y:S01]  /*13670*/  HMMA.16816.F32.BF16 R20, R8.reuse, R62, R100 ;  /* 0x0000003e0814723c */ /* 0x040fe20000041864 */
[----:B------:R-:W-:Y:S01]  /*13680*/  LDSM.16.MT88.4 R100, [R211+0x2100] ;  /* 0x00210000d364783b */ /* 0x000fe20000004200 */
[----:B-1----:R-:W-:Y:S02]  /*13690*/  FFMA.FTZ R4, R179, c[0x0][0x2d0], -R6 ;  /* 0x0000b400b3047a23 */ /* 0x002fe40000010806 */
[----:B------:R-:W-:Y:S02]  /*136a0*/  IMAD.MOV.U32 R179, RZ, RZ, R28 ;  /* 0x000000ffffb37224 */ /* 0x000fe400078e001c */
[----:B------:R1:W-:Y:S01]  /*136b0*/  MUFU.EX2 R244, R4 ;  /* 0x0000000400f47308 */ /* 0x0003e20000000800 */
[----:B------:R-:W-:Y:S01]  /*136c0*/  IMAD.MOV.U32 R116, RZ, RZ, R17 ;  /* 0x000000ffff747224 */ /* 0x000fe200078e0011 */
[----:B------:R-:W-:Y:S01]  /*136d0*/  HMMA.16816.F32.BF16 R28, R8, R50, R96 ;  /* 0x00000032081c723c */ /* 0x000fe20000041860 */
[----:B------:R-:W-:-:S02]  /*136e0*/  IMAD.MOV.U32 R117, RZ, RZ, R18 ;  /* 0x000000ffff757224 */ /* 0x000fc400078e0012 */
[----:B------:R-:W-:-:S04]  /*136f0*/  IMAD.MOV.U32 R118, RZ, RZ, R19 ;  /* 0x000000ffff767224 */ /* 0x000fc800078e0013 */
[----:B------:R-:W-:Y:S01]  /*13700*/  IMAD.MOV.U32 R96, RZ, RZ, R77 ;  /* 0x000000ffff607224 */ /* 0x000fe200078e004d */
[----:B------:R-:W-:Y:S01]  /*13710*/  MOV R98, R94 ;  /* 0x0000005e00627202 */ /* 0x000fe20000000f00 */
[----:B------:R-:W-:Y:S01]  /*13720*/  IMAD.MOV.U32 R77, RZ, RZ, R240 ;  /* 0x000000ffff4d7224 */ /* 0x000fe200078e00f0 */
[----:B------:R-:W-:Y:S01]  /*13730*/  HMMA.16816.F32.BF16 R40, R8, R56, R108 ;  /* 0x000000380828723c */ /* 0x000fe2000004186c */
[----:B------:R-:W-:Y:S02]  /*13740*/  IMAD.MOV.U32 R99, RZ, RZ, R93 ;  /* 0x000000ffff637224 */ /* 0x000fe400078e005d */
[----:B-1----:R-:W-:-:S04]  /*13750*/  FFMA.FTZ R4, R180, c[0x0][0x2d0], -R6 ;  /* 0x0000b400b4047a23 */ /* 0x002fc80000010806 */
[----:B------:R1:W3:Y:S01]  /*13760*/  MUFU.EX2 R243, R4 ;  /* 0x0000000400f37308 */ /* 0x0002e20000000800 */
[C---:B------:R-:W-:Y:S08]  /*13770*/  HMMA.16816.F32.BF16 R36, R8.reuse, R58, R44 ;  /* 0x0000003a0824723c */ /* 0x040ff0000004182c */
[----:B--2---:R-:W-:Y:S01]  /*13780*/  HMMA.16816.F32.BF16 R16, R8, R52, R124 ;  /* 0x000000340810723c */ /* 0x004fe2000004187c */
[----:B-1----:R-:W-:Y:S01]  /*13790*/  FFMA.FTZ R4, R182, c[0x0][0x2d0], -R6 ;  /* 0x0000b400b6047a23 */ /* 0x002fe20000010806 */
[----:B------:R-:W-:Y:S01]  /*137a0*/  MOV R182, R79 ;  /* 0x0000004f00b67202 */ /* 0x000fe20000000f00 */
[----:B------:R-:W-:-:S02]  /*137b0*/  IMAD.MOV.U32 R79, RZ, RZ, R241 ;  /* 0x000000ffff4f7224 */ /* 0x000fc400078e00f1 */
[----:B------:R1:W-:Y:S02]  /*137c0*/  MUFU.EX2 R241, R4 ;  /* 0x0000000400f17308 */ /* 0x0003e40000000800 */
[----:B-1----:R-:W-:-:S06]  /*137d0*/  FFMA.FTZ R4, R184, c[0x0][0x2d0], -R6 ;  /* 0x0000b400b8047a23 */ /* 0x002fcc0000010806 */
[----:B------:R1:W2:Y:S02]  /*137e0*/  MUFU.EX2 R240, R4 ;  /* 0x0000000400f07308 */ /* 0x0002a40000000800 */
[----:B-1----:R-:W-:Y:S01]  /*137f0*/  FFMA.FTZ R4, R167, c[0x0][0x2d0], -R2 ;  /* 0x0000b400a7047a23 */ /* 0x002fe20000010802 */
[----:B------:R-:W-:Y:S01]  /*13800*/  MOV R167, R89 ;  /* 0x0000005900a77202 */ /* 0x000fe20000000f00 */
[----:B------:R-:W-:Y:S02]  /*13810*/  IMAD.MOV.U32 R89, RZ, RZ, R95 ;  /* 0x000000ffff597224 */ /* 0x000fe400078e005f */
[----:B------:R-:W-:Y:S02]  /*13820*/  IMAD.MOV.U32 R95, RZ, RZ, R237 ;  /* 0x000000ffff5f7224 */ /* 0x000fe400078e00ed */
[----:B------:R1:W-:Y:S02]  /*13830*/  MUFU.EX2 R237, R4 ;  /* 0x0000000400ed7308 */ /* 0x0003e40000000800 */
[----:B------:R-:W-:-:S02]  /*13840*/  IMAD.MOV.U32 R97, RZ, RZ, R95 ;  /* 0x000000ffff617224 */ /* 0x000fc400078e005f */
[----:B------:R-:W4:Y:S01]  /*13850*/  LDSM.16.MT88.4 R92, [R210+0x2100] ;  /* 0x00210000d25c783b */ /* 0x000f220000004200 */
[----:B-1----:R-:W-:Y:S02]  /*13860*/  FFMA.FTZ R4, R169, c[0x0][0x2d0], -R2 ;  /* 0x0000b400a9047a23 */ /* 0x002fe40000010802 */
[----:B------:R-:W-:Y:S02]  /*13870*/  IMAD.MOV.U32 R169, RZ, RZ, R15 ;  /* 0x000000ffffa97224 */ /* 0x000fe400078e000f */
[----:B------:R1:W1:Y:S01]  /*13880*/  MUFU.EX2 R238, R4 ;  /* 0x0000000400ee7308 */ /* 0x0002620000000800 */
[----:B------:R-:W-:Y:S07]  /*13890*/  HMMA.16816.F32.BF16 R12, R8, R54, R104 ;  /* 0x00000036080c723c */ /* 0x000fee0000041868 */
[----:B------:R-:W-:Y:S01]  /*138a0*/  IMAD.MOV.U32 R104, RZ, RZ, R236 ;  /* 0x000000ffff687224 */ /* 0x000fe200078e00ec */
[----:B------:R-:W-:Y:S01]  /*138b0*/  MOV R106, R77 ;  /* 0x0000004d006a7202 */ /* 0x000fe20000000f00 */
[----:B------:R-:W-:Y:S01]  /*138c0*/  IMAD.MOV.U32 R107, RZ, RZ, R79 ;  /* 0x000000ffff6b7224 */ /* 0x000fe200078e004f */
[----:B------:R-:W-:Y:S01]  /*138d0*/  F2FP.BF16.PACK_AB R8, R248, R252 ;  /* 0x000000fcf808723e */ /* 0x000fe200000010ff */
[----:B------:R-:W-:Y:S01]  /*138e0*/  IMAD.MOV.U32 R105, RZ, RZ, R76 ;  /* 0x000000ffff697224 */ /* 0x000fe200078e004c */
[----:B---3--:R-:W-:-:S02]  /*138f0*/  F2FP.BF16.PACK_AB R9, R243, R244 ;  /* 0x000000f4f309723e */ /* 0x008fc400000010ff */
[----:B------:R-:W-:Y:S01]  /*13900*/  F2FP.BF16.PACK_AB R10, R245, R246 ;  /* 0x000000f6f50a723e */ /* 0x000fe200000010ff */
[----:B-1----:R-:W-:Y:S01]  /*13910*/  FFMA.FTZ R4, R174, c[0x0][0x2d0], -R2 ;  /* 0x0000b400ae047a23 */ /* 0x002fe20000010802 */
[----:B--2---:R-:W-:Y:S01]  /*13920*/  F2FP.BF16.PACK_AB R11, R240, R241 ;  /* 0x000000f1f00b723e */ /* 0x004fe200000010ff */
[----:B------:R-:W-:Y:S02]  /*13930*/  IMAD.MOV.U32 R174, RZ, RZ, R78 ;  /* 0x000000ffffae7224 */ /* 0x000fe400078e004e */
[----:B------:R1:W-:Y:S01]  /*13940*/  MUFU.EX2 R236, R4 ;  /* 0x0000000400ec7308 */ /* 0x0003e20000000800 */
[----:B------:R-:W2:Y:S03]  /*13950*/  LDSM.16.MT88.4 R76, [R209+0x2100] ;  /* 0x00210000d14c783b */ /* 0x000ea60000004200 */
[C---:B----4-:R-:W-:Y:S08]  /*13960*/  HMMA.16816.F32.BF16 R24, R8.reuse, R92, R24 ;  /* 0x0000005c0818723c */ /* 0x050ff00000041818 */
[----:B------:R-:W-:Y:S01]  /*13970*/  HMMA.16816.F32.BF16 R20, R8, R94, R20 ;  /* 0x0000005e0814723c */ /* 0x000fe20000041814 */
[----:B-1----:R-:W-:Y:S01]  /*13980*/  FFMA.FTZ R4, R175, c[0x0][0x2d0], -R2 ;  /* 0x0000b400af047a23 */ /* 0x002fe20000010802 */
[----:B------:R-:W-:-:S03]  /*13990*/  MOV R175, R239 ;  /* 0x000000ef00af7202 */ /* 0x000fc60000000f00 */
[----:B------:R1:W3:Y:S03]  /*139a0*/  MUFU.EX2 R239, R4 ;  /* 0x0000000400ef7308 */ /* 0x0002e60000000800 */
[C---:B------:R-:W-:Y:S08]  /*139b0*/  HMMA.16816.F32.BF16 R16, R8.reuse, R100, R16 ;  /* 0x000000640810723c */ /* 0x040ff00000041810 */
[----:B------:R-:W-:Y:S01]  /*139c0*/  HMMA.16816.F32.BF16 R12, R8, R102, R12 ;  /* 0x00000066080c723c */ /* 0x000fe2000004180c */
[----:B-1----:R-:W-:-:S02]  /*139d0*/  FFMA.FTZ R4, R160, c[0x0][0x2d0], -R0 ;  /* 0x0000b400a0047a23 */ /* 0x002fc40000010800 */
[----:B------:R-:W-:Y:S02]  /*139e0*/  IMAD.MOV.U32 R160, RZ, RZ, R89 ;  /* 0x000000ffffa07224 */ /* 0x000fe400078e0059 */
[----:B------:R-:W1:Y:S01]  /*139f0*/  LDSM.16.MT88.4 R88, [R212+0x2100] ;  /* 0x00210000d458783b */ /* 0x000e620000004200 */
[----:B------:R4:W-:Y:S02]  /*13a00*/  MUFU.EX2 R73, R4 ;  /* 0x0000000400497308 */ /* 0x0009e40000000800 */
[C---:B--2---:R-:W-:Y:S08]  /*13a10*/  HMMA.16816.F32.BF16 R40, R8.reuse, R76, R40 ;  /* 0x0000004c0828723c */ /* 0x044ff00000041828 */
[----:B------:R-:W-:Y:S01]  /*13a20*/  HMMA.16816.F32.BF16 R36, R8, R78, R36 ;  /* 0x0000004e0824723c */ /* 0x000fe20000041824 */
[----:B----4-:R-:W-:-:S02]  /*13a30*/  FFMA.FTZ R4, R161, c[0x0][0x2d0], -R0 ;  /* 0x0000b400a1047a23 */ /* 0x010fc40000010800 */
[----:B------:R-:W-:Y:S02]  /*13a40*/  IMAD.MOV.U32 R161, RZ, RZ, R74 ;  /* 0x000000ffffa17224 */ /* 0x000fe400078e004a */
[----:B------:R2:W4:Y:S02]  /*13a50*/  MUFU.EX2 R168, R4 ;  /* 0x0000000400a87308 */ /* 0x0005240000000800 */
[--C-:B--2---:R-:W-:Y:S02]  /*13a60*/  FFMA.FTZ R4, R162, c[0x0][0x2d0], -R0.reuse ;  /* 0x0000b400a2047a23 */ /* 0x104fe40000010800 */
[----:B------:R-:W-:Y:S01]  /*13a70*/  IMAD.MOV.U32 R162, RZ, RZ, R75 ;  /* 0x000000ffffa27224 */ /* 0x000fe200078e004b */
[C---:B-1----:R-:W-:Y:S03]  /*13a80*/  HMMA.16816.F32.BF16 R32, R8.reuse, R88, R32 ;  /* 0x000000580820723c */ /* 0x042fe60000041820 */
[----:B------:R1:W-:Y:S05]  /*13a90*/  MUFU.EX2 R75, R4 ;  /* 0x00000004004b7308 */ /* 0x0003ea0000000800 */
[----:B------:R-:W-:Y:S07]  /*13aa0*/  HMMA.16816.F32.BF16 R28, R8, R90, R28 ;  /* 0x0000005a081c723c */ /* 0x000fee000004181c */
[----:B------:R-:W-:Y:S01]  /*13ab0*/  F2FP.BF16.PACK_AB R8, R238, R237 ;  /* 0x000000edee08723e */ /* 0x000fe200000010ff */
[----:B-1----:R-:W-:Y:S01]  /*13ac0*/  FFMA.FTZ R4, R163, c[0x0][0x2d0], -R0 ;  /* 0x0000b400a3047a23 */ /* 0x002fe20000010800 */
[----:B---3--:R-:W-:-:S02]  /*13ad0*/  F2FP.BF16.PACK_AB R10, R239, R236 ;  /* 0x000000ecef0a723e */ /* 0x008fc400000010ff */
[----:B----4-:R-:W-:Y:S01]  /*13ae0*/  F2FP.BF16.PACK_AB R9, R168, R73 ;  /* 0x00000049a809723e */ /* 0x010fe200000010ff */
[----:B------:R1:W2:Y:S01]  /*13af0*/  MUFU.EX2 R74, R4 ;  /* 0x00000004004a7308 */ /* 0x0002a20000000800 */
[----:B------:R-:W-:Y:S01]  /*13b00*/  MOV R163, R175 ;  /* 0x000000af00a37202 */ /* 0x000fe20000000f00 */
[----:B-1----:R-:W-:Y:S01]  /*13b10*/  FFMA.FTZ R4, R235, c[0x0][0x2d0], -R7 ;  /* 0x0000b400eb047a23 */ /* 0x002fe20000010807 */
[----:B--2---:R-:W-:-:S05]  /*13b20*/  F2FP.BF16.PACK_AB R11, R74, R75 ;  /* 0x0000004b4a0b723e */ /* 0x004fca00000010ff */
[----:B------:R1:W-:Y:S02]  /*13b30*/  MUFU.EX2 R192, R4 ;  /* 0x0000000400c07308 */ /* 0x0003e40000000800 */
[C---:B------:R-:W-:Y:S08]  /*13b40*/  HMMA.16816.F32.BF16 R44, R8.reuse, R130, R84 ;  /* 0x00000082082c723c */ /* 0x040ff00000041854 */
[----:B------:R-:W-:Y:S01]  /*13b50*/  HMMA.16816.F32.BF16 R84, R8, R134, R80 ;  /* 0x000000860854723c */ /* 0x000fe20000041850 */
[----:B-1----:R-:W-:-:S06]  /*13b60*/  FFMA.FTZ R4, R234, c[0x0][0x2d0], -R7 ;  /* 0x0000b400ea047a23 */ /* 0x002fcc0000010807 */
[----:B------:R-:W-:Y:S01]  /*13b70*/  IMAD.MOV.U32 R134, RZ, RZ, R69 ;  /* 0x000000ffff867224 */ /* 0x000fe200078e0045 */
[----:B------:R1:W2:Y:S01]  /*13b80*/  MUFU.EX2 R234, R4 ;  /* 0x0000000400ea7308 */ /* 0x0002a20000000800 */
[C---:B------:R-:W-:Y:S08]  /*13b90*/  HMMA.16816.F32.BF16 R80, R8.reuse, R138, R64 ;  /* 0x0000008a0850723c */ /* 0x040ff00000041840 */
[----:B------:R-:W-:Y:S01]  /*13ba0*/  HMMA.16816.F32.BF16 R64, R8, R156, R152 ;  /* 0x0000009c0840723c */ /* 0x000fe20000041898 */
[----:B-1----:R-:W-:-:S07]  /*13bb0*/  FFMA.FTZ R4, R233, c[0x0][0x2d0], -R7 ;  /* 0x0000b400e9047a23 */ /* 0x002fce0000010807 */
[C---:B------:R-:W-:Y:S01]  /*13bc0*/  HMMA.16816.F32.BF16 R156, R8.reuse, R158, R112 ;  /* 0x0000009e089c723c */ /* 0x040fe20000041870 */
[----:B------:R-:W1:Y:S01]  /*13bd0*/  LDSM.16.MT88.4 R112, [R209+0x2900] ;  /* 0x00290000d170783b */ /* 0x000e620000004200 */
[----:B------:R-:W-:Y:S01]  /*13be0*/  FFMA.FTZ R7, R232, c[0x0][0x2d0], -R7 ;  /* 0x0000b400e8077a23 */ /* 0x000fe20000010807 */
[----:B------:R3:W-:Y:S05]  /*13bf0*/  MUFU.EX2 R233, R4 ;  /* 0x0000000400e97308 */ /* 0x0007ea0000000800 */
[C---:B------:R-:W-:Y:S03]  /*13c00*/  HMMA.16816.F32.BF16 R108, R8.reuse, R128, R140 ;  /* 0x00000080086c723c */ /* 0x040fe6000004188c */
[----:B------:R-:W4:Y:S04]  /*13c10*/  MUFU.EX2 R193, R7 ;  /* 0x0000000700c17308 */ /* 0x000f280000000800 */
[----:B------:R-:W-:Y:S01]  /*13c20*/  IMAD.MOV.U32 R129, RZ, RZ, R160 ;  /* 0x000000ffff817224 */ /* 0x000fe200078e00a0 */
[----:B------:R-:W-:Y:S01]  /*13c30*/  MOV R160, R106 ;  /* 0x0000006a00a07202 */ /* 0x000fe20000000f00 */
[C---:B------:R-:W-:Y:S01]  /*13c40*/  HMMA.16816.F32.BF16 R124, R8.reuse, R132, R144 ;  /* 0x00000084087c723c */ /* 0x040fe20000041890 */
[----:B------:R-:W-:Y:S01]  /*13c50*/  MOV R106, R169 ;  /* 0x000000a9006a7202 */ /* 0x000fe20000000f00 */
[----:B---3--:R-:W-:Y:S01]  /*13c60*/  FFMA.FTZ R4, R205, c[0x0][0x2d0], -R6 ;  /* 0x0000b400cd047a23 */ /* 0x008fe20000010806 */
[----:B------:R-:W-:Y:S01]  /*13c70*/  MOV R169, R182 ;  /* 0x000000b600a97202 */ /* 0x000fe20000000f00 */
[----:B------:R-:W-:Y:S02]  /*13c80*/  LDSM.16.MT88.4 R144, [R210+0x2900] ;  /* 0x00290000d290783b */ /* 0x000fe40000004200 */
[----:B------:R3:W-:Y:S01]  /*13c90*/  MUFU.EX2 R180, R4 ;  /* 0x0000000400b47308 */ /* 0x0007e20000000800 */
[----:B------:R-:W-:Y:S01]  /*13ca0*/  IMAD.MOV.U32 R133, RZ, RZ, R160 ;  /* 0x000000ffff857224 */ /* 0x000fe200078e00a0 */
[----:B------:R-:W-:Y:S01]  /*13cb0*/  HMMA.16816.F32.BF16 R140, R8, R136, R148 ;  /* 0x00000088088c723c */ /* 0x000fe20000041894 */
[----:B------:R-:W-:-:S06]  /*13cc0*/  IMAD.MOV.U32 R139, RZ, RZ, R106 ;  /* 0x000000ffff8b7224 */ /* 0x000fcc00078e006a */
[----:B------:R-:W-:Y:S01]  /*13cd0*/  MOV R10, R129 ;  /* 0x00000081000a7202 */ /* 0x000fe20000000f00 */
[----:B------:R-:W-:Y:S01]  /*13ce0*/  IMAD.MOV.U32 R136, RZ, RZ, R169 ;  /* 0x000000ffff887224 */ /* 0x000fe200078e00a9 */
[----:B------:R-:W-:Y:S01]  /*13cf0*/  LDSM.16.MT88.4 R128, [R212+0x2900] ;  /* 0x00290000d480783b */ /* 0x000fe20000004200 */
[----:B------:R-:W-:Y:S01]  /*13d00*/  IMAD.MOV.U32 R9, RZ, RZ, R163 ;  /* 0x000000ffff097224 */ /* 0x000fe200078e00a3 */
[----:B------:R-:W-:Y:S01]  /*13d10*/  MOV R149, R99 ;  /* 0x0000006300957202 */ /* 0x000fe20000000f00 */
[----:B------:R-:W-:Y:S01]  /*13d20*/  IMAD.MOV.U32 R137, RZ, RZ, R97 ;  /* 0x000000ffff897224 */ /* 0x000fe200078e0061 */
[----:B------:R-:W-:Y:S01]  /*13d30*/  MOV R163, R164 ;  /* 0x000000a400a37202 */ /* 0x000fe20000000f00 */
[----:B---3--:R-:W-:Y:S01]  /*13d40*/  FFMA.FTZ R4, R204, c[0x0][0x2d0], -R6 ;  /* 0x0000b400cc047a23 */ /* 0x008fe20000010806 */
[----:B--2---:R-:W-:Y:S01]  /*13d50*/  F2FP.BF16.PACK_AB R164, R234, R192 ;  /* 0x000000c0eaa4723e */ /* 0x004fe200000010ff */
[----:B------:R-:W-:Y:S02]  /*13d60*/  IMAD.MOV.U32 R204, RZ, RZ, R161 ;  /* 0x000000ffffcc7224 */ /* 0x000fe400078e00a1 */
[----:B------:R2:W3:Y:S01]  /*13d70*/  MUFU.EX2 R184, R4 ;  /* 0x0000000400b87308 */ /* 0x0004e20000000800 */
[----:B------:R-:W-:-:S02]  /*13d80*/  IMAD.MOV.U32 R161, RZ, RZ, R105 ;  /* 0x000000ffffa17224 */ /* 0x000fc400078e0069 */
[----:B------:R-:W-:Y:S02]  /*13d90*/  IMAD.MOV.U32 R105, RZ, RZ, R174 ;  /* 0x000000ffff697224 */ /* 0x000fe400078e00ae */
[----:B------:R-:W-:Y:S01]  /*13da0*/  IMAD.MOV.U32 R174, RZ, RZ, R96 ;  /* 0x000000ffffae7224 */ /* 0x000fe200078e0060 */
[----:B------:R-:W-:Y:S01]  /*13db0*/  MOV R205, R161 ;  /* 0x000000a100cd7202 */ /* 0x000fe20000000f00 */
[----:B------:R-:W-:Y:S01]  /*13dc0*/  IMAD.MOV.U32 R96, RZ, RZ, R191 ;  /* 0x000000ffff607224 */ /* 0x000fe200078e00bf */
[----:B------:R-:W-:Y:S01]  /*13dd0*/  MOV R135, R105 ;  /* 0x0000006900877202 */ /* 0x000fe20000000f00 */
[----:B------:R-:W-:Y:S01]  /*13de0*/  IMAD.MOV.U32 R148, RZ, RZ, R98 ;  /* 0x000000ffff947224 */ /* 0x000fe200078e0062 */
[----:B------:R-:W-:Y:S01]  /*13df0*/  MOV R235, R174 ;  /* 0x000000ae00eb7202 */ /* 0x000fe20000000f00 */
[----:B------:R-:W-:Y:S01]  /*13e00*/  IMAD.MOV.U32 R150, RZ, RZ, R165 ;  /* 0x000000ffff967224 */ /* 0x000fe200078e00a5 */
[----:B------:R-:W-:Y:S01]  /*13e10*/  MOV R161, R96 ;  /* 0x0000006000a17202 */ /* 0x000fe20000000f00 */
[----:B------:R-:W-:Y:S01]  /*13e20*/  IMAD.MOV.U32 R151, RZ, RZ, R166 ;  /* 0x000000ffff977224 */ /* 0x000fe200078e00a6 */
[----:B------:R-:W1:Y:S01]  /*13e30*/  LDSM.16.MT88.4 R96, [R211+0x2900] ;  /* 0x00290000d360783b */ /* 0x000e620000004200 */
[----:B----4-:R-:W-:Y:S01]  /*13e40*/  F2FP.BF16.PACK_AB R166, R193, R233 ;  /* 0x000000e9c1a6723e */ /* 0x010fe200000010ff */
[----:B--2---:R-:W-:Y:S01]  /*13e50*/  FFMA.FTZ R4, R203, c[0x0][0x2d0], -R6 ;  /* 0x0000b400cb047a23 */ /* 0x004fe20000010806 */
[----:B------:R-:W-:Y:S01]  /*13e60*/  MOV R203, R162 ;  /* 0x000000a200cb7202 */ /* 0x000fe20000000f00 */
[----:B------:R-:W-:Y:S01]  /*13e70*/  IMAD.MOV.U32 R162, RZ, RZ, R104 ;  /* 0x000000ffffa27224 */ /* 0x000fe200078e0068 */
[----:B---3--:R-:W-:Y:S01]  /*13e80*/  F2FP.BF16.PACK_AB R165, R184, R180 ;  /* 0x000000b4b8a5723e */ /* 0x008fe200000010ff */
[----:B------:R2:W-:Y:S01]  /*13e90*/  MUFU.EX2 R191, R4 ;  /* 0x0000000400bf7308 */ /* 0x0005e20000000800 */
[----:B------:R-:W-:-:S02]  /*13ea0*/  IMAD.MOV.U32 R104, RZ, RZ, R107 ;  /* 0x000000ffff687224 */ /* 0x000fc400078e006b */
[----:B------:R-:W-:Y:S02]  /*13eb0*/  FFMA.FTZ R6, R202, c[0x0][0x2d0], -R6 ;  /* 0x0000b400ca067a23 */ /* 0x000fe40000010806 */
[----:B------:R-:W-:Y:S02]  /*13ec0*/  IMAD.MOV.U32 R107, RZ, RZ, R167 ;  /* 0x000000ffff6b7224 */ /* 0x000fe400078e00a7 */
[----:B------:R-:W-:Y:S01]  /*13ed0*/  IMAD.MOV.U32 R167, RZ, RZ, R179 ;  /* 0x000000ffffa77224 */ /* 0x000fe200078e00b3 */
[----:B------:R-:W3:Y:S01]  /*13ee0*/  MUFU.EX2 R182, R6 ;  /* 0x0000000600b67308 */ /* 0x000ee20000000800 */
[----:B------:R-:W-:Y:S02]  /*13ef0*/  IMAD.MOV.U32 R8, RZ, RZ, R162 ;  /* 0x000000ffff087224 */ /* 0x000fe400078e00a2 */
[----:B------:R-:W-:Y:S02]  /*13f00*/  IMAD.MOV.U32 R162, RZ, RZ, R68 ;  /* 0x000000ffffa27224 */ /* 0x000fe400078e0044 */
[----:B------:R-:W-:-:S02]  /*13f10*/  IMAD.MOV.U32 R160, RZ, RZ, R167 ;  /* 0x000000ffffa07224 */ /* 0x000fc400078e00a7 */
[----:B------:R-:W-:Y:S02]  /*13f20*/  IMAD.MOV.U32 R132, RZ, RZ, R104 ;  /* 0x000000ffff847224 */ /* 0x000fe400078e0068 */
[----:B--2---:R-:W-:Y:S01]  /*13f30*/  FFMA.FTZ R4, R198, c[0x0][0x2d0], -R2 ;  /* 0x0000b400c6047a23 */ /* 0x004fe20000010802 */
[----:B------:R-:W-:Y:S01]  /*13f40*/  MOV R198, R134 ;  /* 0x0000008600c67202 */ /* 0x000fe20000000f00 */
[----:B------:R-:W-:Y:S02]  /*13f50*/  IMAD.MOV.U32 R232, RZ, RZ, R107 ;  /* 0x000000ffffe87224 */ /* 0x000fe400078e006b */
[----:B------:R2:W-:Y:S01]  /*13f60*/  MUFU.EX2 R175, R4 ;  /* 0x0000000400af7308 */ /* 0x0005e20000000800 */
[----:B------:R-:W-:Y:S01]  /*13f70*/  IMAD.MOV.U32 R11, RZ, RZ, R116 ;  /* 0x000000ffff0b7224 */ /* 0x000fe200078e0074 */
[----:B---3--:R-:W-:Y:S01]  /*13f80*/  F2FP.BF16.PACK_AB R167, R182, R191 ;  /* 0x000000bfb6a7723e */ /* 0x008fe200000010ff */
[----:B------:R-:W-:-:S06]  /*13f90*/  IMAD.MOV.U32 R202, RZ, RZ, R118 ;  /* 0x000000ffffca7224 */ /* 0x000fcc00078e0076 */
[----:B-1----:R-:W-:Y:S01]  /*13fa0*/  HMMA.16816.F32.BF16 R104, R164, R112, R40 ;  /* 0x00000070a468723c */ /* 0x002fe20000041828 */
[----:B--2---:R-:W-:-:S06]  /*13fb0*/  FFMA.FTZ R4, R197, c[0x0][0x2d0], -R2 ;  /* 0x0000b400c5047a23 */ /* 0x004fcc0000010802 */
[----:B------:R-:W-:Y:S01]  /*13fc0*/  MOV R41, R136 ;  /* 0x0000008800297202 */ /* 0x000fe20000000f00 */
[----:B------:R-:W-:Y:S01]  /*13fd0*/  IMAD.MOV.U32 R197, RZ, RZ, R120 ;  /* 0x000000ffffc57224 */ /* 0x000fe200078e0078 */
[----:B------:R-:W-:Y:S01]  /*13fe0*/  HMMA.16816.F32.BF16 R152, R164, R96, R16 ;  /* 0x00000060a498723c */ /* 0x000fe20000041810 */
[----:B------:R1:W-:Y:S01]  /*13ff0*/  MUFU.EX2 R179, R4 ;  /* 0x0000000400b37308 */ /* 0x0003e20000000800 */
[----:B------:R-:W-:Y:S01]  /*14000*/  IMAD.MOV.U32 R42, RZ, RZ, R232 ;  /* 0x000000ffff2a7224 */ /* 0x000fe200078e00e8 */
[----:B------:R-:W-:Y:S01]  /*14010*/  MOV R43, R139 ;  /* 0x0000008b002b7202 */ /* 0x000fe20000000f00 */
[----:B------:R-:W-:Y:S02]  /*14020*/  IMAD.MOV.U32 R232, RZ, RZ, R235 ;  /* 0x000000ffffe87224 */ /* 0x000fe400078e00eb */
[----:B------:R-:W-:Y:S02]  /*14030*/  IMAD.MOV.U32 R235, RZ, RZ, R150 ;  /* 0x000000ffffeb7224 */ /* 0x000fe400078e0096 */
[----:B-1----:R-:W-:Y:S01]  /*14040*/  FFMA.FTZ R4, R196, c[0x0][0x2d0], -R2 ;  /* 0x0000b400c4047a23 */ /* 0x002fe20000010802 */
[----:B------:R-:W-:-:S03]  /*14050*/  MOV R196, R117 ;  /* 0x0000007500c47202 */ /* 0x000fc60000000f00 */
[----:B------:R1:W-:Y:S02]  /*14060*/  MUFU.EX2 R169, R4 ;  /* 0x0000000400a97308 */ /* 0x0003e40000000800 */
[----:B-1----:R-:W-:Y:S02]  /*14070*/  FFMA.FTZ R4, R201, c[0x0][0x2d0], -R2 ;  /* 0x0000b400c9047a23 */ /* 0x002fe40000010802 */
[----:B------:R-:W-:-:S04]  /*14080*/  IMAD.MOV.U32 R201, RZ, RZ, R119 ;  /* 0x000000ffffc97224 */ /* 0x000fc800078e0077 */
[----:B------:R1:W2:Y:S01]  /*14090*/  MUFU.EX2 R174, R4 ;  /* 0x0000000400ae7308 */ /* 0x0002a20000000800 */
[----:B------:R-:W-:Y:S07]  /*140a0*/  HMMA.16816.F32.BF16 R116, R164, R114, R36 ;  /* 0x00000072a474723c */ /* 0x000fee0000041824 */
[----:B------:R-:W-:Y:S01]  /*140b0*/  MOV R37, R121 ;  /* 0x0000007900257202 */ /* 0x000fe20000000f00 */
[----:B------:R-:W-:Y:S02]  /*140c0*/  IMAD.MOV.U32 R38, RZ, RZ, R122 ;  /* 0x000000ffff267224 */ /* 0x000fe400078e007a */
[----:B------:R-:W-:-:S02]  /*140d0*/  IMAD.MOV.U32 R39, RZ, RZ, R123 ;  /* 0x000000ffff277224 */ /* 0x000fc400078e007b */
[----:B------:R-:W-:Y:S01]  /*140e0*/  HMMA.16816.F32.BF16 R120, R164, R128, R32 ;  /* 0x00000080a478723c */ /* 0x000fe20000041820 */
[----:B-1----:R-:W-:Y:S01]  /*140f0*/  FFMA.FTZ R4, R176, c[0x0][0x2d0], -R0 ;  /* 0x0000b400b0047a23 */ /* 0x002fe20000010800 */
[----:B--2---:R-:W-:Y:S01]  /*14100*/  F2FP.BF16.PACK_AB R6, R174, R169 ;  /* 0x000000a9ae06723e */ /* 0x004fe200000010ff */
[----:B------:R-:W-:Y:S02]  /*14110*/  IMAD.MOV.U32 R176, RZ, RZ, R151 ;  /* 0x000000ffffb07224 */ /* 0x000fe400078e0097 */
[----:B------:R1:W-:Y:S02]  /*14120*/  MUFU.EX2 R68, R4 ;  /* 0x0000000400447308 */ /* 0x0003e40000000800 */
[----:B------:R-:W-:Y:S01]  /*14130*/  MOV R35, R5 ;  /* 0x0000000500237202 */ /* 0x000fe20000000f00 */
[----:B------:R-:W-:Y:S01]  /*14140*/  IMAD.MOV.U32 R33, RZ, RZ, R132 ;  /* 0x000000ffff217224 */ /* 0x000fe200078e0084 */
[----:B------:R-:W-:Y:S01]  /*14150*/  MOV R32, R135 ;  /* 0x0000008700207202 */ /* 0x000fe20000000f00 */
[----:B------:R-:W-:-:S02]  /*14160*/  IMAD.MOV.U32 R34, RZ, RZ, R133 ;  /* 0x000000ffff227224 */ /* 0x000fc400078e0085 */
[----:B------:R-:W-:Y:S01]  /*14170*/  HMMA.16816.F32.BF16 R132, R164, R130, R28 ;  /* 0x00000082a484723c */ /* 0x000fe2000004181c */
[----:B-1----:R-:W-:Y:S01]  /*14180*/  FFMA.FTZ R4, R183, c[0x0][0x2d0], -R0 ;  /* 0x0000b400b7047a23 */ /* 0x002fe20000010800 */
[----:B------:R-:W-:-:S03]  /*14190*/  MOV R183, R149 ;  /* 0x0000009500b77202 */ /* 0x000fc60000000f00 */
[----:B------:R1:W2:Y:S02]  /*141a0*/  MUFU.EX2 R69, R4 ;  /* 0x0000000400457308 */ /* 0x0002a40000000800 */
[----:B-1----:R-:W-:Y:S01]  /*141b0*/  FFMA.FTZ R4, R185, c[0x0][0x2d0], -R0 ;  /* 0x0000b400b9047a23 */ /* 0x002fe20000010800 */
[----:B--2---:R-:W-:Y:S01]  /*141c0*/  F2FP.BF16.PACK_AB R5, R69, R68 ;  /* 0x000000444505723e */ /* 0x004fe200000010ff */
[----:B------:R-:W-:-:S04]  /*141d0*/  IMAD.MOV.U32 R185, RZ, RZ, R148 ;  /* 0x000000ffffb97224 */ /* 0x000fc800078e0094 */
[----:B------:R1:W-:Y:S01]  /*141e0*/  MUFU.EX2 R40, R4 ;  /* 0x0000000400287308 */ /* 0x0003e20000000800 */
[----:B------:R-:W-:Y:S01]  /*141f0*/  HMMA.16816.F32.BF16 R148, R164, R146, R20 ;  /* 0x00000092a494723c */ /* 0x000fe20000041814 */
[----:B-1----:R-:W-:Y:S02]  /*14200*/  FFMA.FTZ R4, R186, c[0x0][0x2d0], -R0 ;  /* 0x0000b400ba047a23 */ /* 0x002fe40000010800 */
[----:B------:R-:W-:-:S04]  /*14210*/  IMAD.MOV.U32 R186, RZ, RZ, R137 ;  /* 0x000000ffffba7224 */ /* 0x000fc800078e0089 */
[----:B------:R1:W2:Y:S01]  /*14220*/  MUFU.EX2 R36, R4 ;  /* 0x0000000400247308 */ /* 0x0002a20000000800 */
[C---:B------:R-:W-:Y:S08]  /*14230*/  HMMA.16816.F32.BF16 R136, R164.reuse, R144, R24 ;  /* 0x00000090a488723c */ /* 0x040ff00000041818 */
[----:B------:R-:W-:Y:S01]  /*14240*/  HMMA.16816.F32.BF16 R164, R164, R98, R12 ;  /* 0x00000062a4a4723c */ /* 0x000fe2000004180c */
[----:B-1----:R-:W-:-:S02]  /*14250*/  F2FP.BF16.PACK_AB R4, R179, R175 ;  /* 0x000000afb304723e */ /* 0x002fc400000010ff */
[----:B--2---:R-:W-:-:S07]  /*14260*/  F2FP.BF16.PACK_AB R7, R36, R40 ;  /* 0x000000282407723e */ /* 0x004fce00000010ff */
[C---:B------:R-:W-:Y:S07]  /*14270*/  HMMA.16816.F32.BF16 R108, R4.reuse, R56, R108 ;  /* 0x00000038046c723c */ /* 0x040fee000004186c */
[----:B------:R-:W-:Y:S01]  /*14280*/  MOV R56, R8 ;  /* 0x0000000800387202 */ /* 0x000fe20000000f00 */
[----:B------:R-:W-:Y:S01]  /*14290*/  FFMA.FTZ R8, R227, c[0x0][0x2d0], -R2 ;  /* 0x0000b400e3087a23 */ /* 0x000fe20000010802 */
[----:B------:R-:W-:Y:S01]  /*142a0*/  HMMA.16816.F32.BF16 R16, R4, R50, R84 ;  /* 0x000000320410723c */ /* 0x000fe20000041854 */
[----:B------:R-:W-:-:S06]  /*142b0*/  IMAD.MOV.U32 R57, RZ, RZ, R43 ;  /* 0x000000ffff397224 */ /* 0x000fcc00078e002b */
[----:B------:R-:W-:Y:S01]  /*142c0*/  IMAD.MOV.U32 R86, RZ, RZ, R37 ;  /* 0x000000ffff567224 */ /* 0x000fe200078e0025 */
[----:B------:R-:W-:Y:S01]  /*142d0*/  MOV R85, R38 ;  /* 0x0000002600557202 */ /* 0x000fe20000000f00 */
[----:B------:R1:W-:Y:S01]  /*142e0*/  MUFU.EX2 R37, R8 ;  /* 0x0000000800257308 */ /* 0x0003e20000000800 */
[----:B------:R-:W-:Y:S01]  /*142f0*/  MOV R50, R41 ;  /* 0x0000002900327202 */ /* 0x000fe20000000f00 */
[----:B------:R-:W-:Y:S01]  /*14300*/  IMAD.MOV.U32 R51, RZ, RZ, R186 ;  /* 0x000000ffff337224 */ /* 0x000fe200078e00ba */
[----:B------:R-:W-:Y:S01]  /*14310*/  HMMA.16816.F32.BF16 R12, R4, R58, R44 ;  /* 0x0000003a040c723c */ /* 0x000fe2000004182c */
[----:B------:R-:W-:Y:S02]  /*14320*/  IMAD.MOV.U32 R186, RZ, RZ, R42 ;  /* 0x000000ffffba7224 */ /* 0x000fe400078e002a */
[----:B------:R-:W-:Y:S02]  /*14330*/  IMAD.MOV.U32 R87, RZ, RZ, R35 ;  /* 0x000000ffff577224 */ /* 0x000fe400078e0023 */
[----:B------:R-:W-:-:S02]  /*14340*/  IMAD.MOV.U32 R84, RZ, RZ, R39 ;  /* 0x000000ffff547224 */ /* 0x000fc400078e0027 */
[----:B------:R-:W-:Y:S01]  /*14350*/  IMAD.MOV.U32 R58, RZ, RZ, R32 ;  /* 0x000000ffff3a7224 */ /* 0x000fe200078e0020 */
[C---:B------:R-:W-:Y:S01]  /*14360*/  HMMA.16816.F32.BF16 R124, R4.reuse, R48, R124 ;  /* 0x00000030047c723c */ /* 0x040fe2000004187c */
[----:B------:R-:W-:Y:S01]  /*14370*/  IMAD.MOV.U32 R47, RZ, RZ, R9 ;  /* 0x000000ffff2f7224 */ /* 0x000fe200078e0009 */
[----:B------:R-:W-:Y:S01]  /*14380*/  MOV R59, R11 ;  /* 0x0000000b003b7202 */ /* 0x000fe20000000f00 */
[----:B------:R-:W-:Y:S02]  /*14390*/  IMAD.MOV.U32 R46, RZ, RZ, R10 ;  /* 0x000000ffff2e7224 */ /* 0x000fe400078e000a */
[----:B-1----:R-:W-:Y:S02]  /*143a0*/  FFMA.FTZ R8, R226, c[0x0][0x2d0], -R2 ;  /* 0x0000b400e2087a23 */ /* 0x002fe40000010802 */
[----:B------:R-:W-:Y:S01]  /*143b0*/  IMAD.MOV.U32 R49, RZ, RZ, R33 ;  /* 0x000000ffff317224 */ /* 0x000fe200078e0021 */
[----:B------:R-:W-:Y:S01]  /*143c0*/  MOV R48, R34 ;  /* 0x0000002200307202 */ /* 0x000fe20000000f00 */
[----:B------:R1:W-:Y:S01]  /*143d0*/  MUFU.EX2 R38, R8 ;  /* 0x0000000800267308 */ /* 0x0003e20000000800 */
[C---:B------:R-:W-:Y:S07]  /*143e0*/  HMMA.16816.F32.BF16 R140, R4.reuse, R60, R140 ;  /* 0x0000003c048c723c */ /* 0x040fee000004188c */
[----:B------:R-:W-:Y:S01]  /*143f0*/  IMAD.MOV.U32 R60, RZ, RZ, R162 ;  /* 0x000000ffff3c7224 */ /* 0x000fe200078e00a2 */
[----:B------:R-:W-:Y:S01]  /*14400*/  HMMA.16816.F32.BF16 R20, R4, R62, R80 ;  /* 0x0000003e0414723c */ /* 0x000fe20000041850 */
[----:B------:R-:W-:-:S02]  /*14410*/  IMAD.MOV.U32 R61, RZ, RZ, R163 ;  /* 0x000000ffff3d7224 */ /* 0x000fc400078e00a3 */
[----:B-1----:R-:W-:-:S05]  /*14420*/  FFMA.FTZ R8, R228, c[0x0][0x2d0], -R2 ;  /* 0x0000b400e4087a23 */ /* 0x002fca0000010802 */
[----:B------:R-:W-:Y:S01]  /*14430*/  HMMA.16816.F32.BF16 R24, R4, R52, R64 ;  /* 0x000000340418723c */ /* 0x000fe20000041840 */
[----:B------:R-:W-:Y:S01]  /*14440*/  MOV R83, R161 ;  /* 0x000000a100537202 */ /* 0x000fe20000000f00 */
[----:B------:R-:W-:Y:S01]  /*14450*/  IMAD.MOV.U32 R82, RZ, RZ, R160 ;  /* 0x000000ffff527224 */ /* 0x000fe200078e00a0 */
[----:B------:R1:W-:Y:S02]  /*14460*/  MUFU.EX2 R41, R8 ;  /* 0x0000000800297308 */ /* 0x0003e40000000800 */
[----:B-1----:R-:W-:-:S06]  /*14470*/  FFMA.FTZ R8, R229, c[0x0][0x2d0], -R2 ;  /* 0x0000b400e5087a23 */ /* 0x002fcc0000010802 */
[----:B------:R1:W-:Y:S02]  /*14480*/  MUFU.EX2 R42, R8 ;  /* 0x00000008002a7308 */ /* 0x0003e40000000800 */
[----:B-1----:R-:W-:-:S06]  /*14490*/  FFMA.FTZ R8, R207, c[0x0][0x2d0], -R2 ;  /* 0x0000b400cf087a23 */ /* 0x002fcc0000010802 */
[----:B------:R1:W-:Y:S02]  /*144a0*/  MUFU.EX2 R44, R8 ;  /* 0x00000008002c7308 */ /* 0x0003e40000000800 */
[----:B-1----:R-:W-:-:S06]  /*144b0*/  FFMA.FTZ R8, R206, c[0x0][0x2d0], -R2 ;  /* 0x0000b400ce087a23 */ /* 0x002fcc0000010802 */
        /* <DEDUP_REMOVED lines=14> */
[----:B------:R1:W-:Y:S08]  /*145a0*/  MUFU.EX2 R43, R8 ;  /* 0x00000008002b7308 */ /* 0x0003f00000000800 */
[----:B------:R4:W2:Y:S01]  /*145b0*/  MUFU.EX2 R39, R2 ;  /* 0x0000000200277308 */ /* 0x0008a20000000800 */
[----:B-1----:R-:W-:Y:S07]  /*145c0*/  HMMA.16816.F32.BF16 R8, R4, R54, R156 ;  /* 0x000000360408723c */ /* 0x002fee000004189c */
[----:B------:R-:W-:Y:S01]  /*145d0*/  F2FP.BF16.PACK_AB R4, R38, R37 ;  /* 0x000000252604723e */ /* 0x000fe200000010ff */
[----:B----4-:R-:W-:Y:S01]  /*145e0*/  FFMA.FTZ R2, R187, c[0x0][0x2d0], -R0 ;  /* 0x0000b400bb027a23 */ /* 0x010fe20000010800 */
[----:B------:R-:W-:-:S02]  /*145f0*/  F2FP.BF16.PACK_AB R6, R42, R41 ;  /* 0x000000292a06723e */ /* 0x000fc400000010ff */
[----:B--2---:R-:W-:Y:S01]  /*14600*/  F2FP.BF16.PACK_AB R5, R33, R32 ;  /* 0x000000202105723e */ /* 0x004fe200000010ff */
[----:B------:R1:W-:Y:S01]  /*14610*/  MUFU.EX2 R31, R2 ;  /* 0x00000002001f7308 */ /* 0x0003e20000000800 */
[----:B---3--:R-:W-:Y:S01]  /*14620*/  F2FP.BF16.PACK_AB R7, R35, R34 ;  /* 0x000000222307723e */ /* 0x008fe200000010ff */
[----:B------:R-:W-:Y:S01]  /*14630*/  @UP5 UMOV UR7, UR29 ;  /* 0x0000001d00075c82 */ /* 0x000fe20008000000 */
[----:B------:R-:W-:-:S05]  /*14640*/  F2FP.BF16.PACK_AB R162, R39, R43 ;  /* 0x0000002b27a2723e */ /* 0x000fca00000010ff */
[----:B------:R-:W-:Y:S01]  /*14650*/  HMMA.16816.F32.BF16 R108, R4, R76, R108 ;  /* 0x0000004c046c723c */ /* 0x000fe2000004186c */
[----:B-1----:R-:W-:-:S07]  /*14660*/  FFMA.FTZ R2, R188, c[0x0][0x2d0], -R0 ;  /* 0x0000b400bc027a23 */ /* 0x002fce0000010800 */
[C---:B------:R-:W-:Y:S01]  /*14670*/  HMMA.16816.F32.BF16 R12, R4.reuse, R78, R12 ;  /* 0x0000004e040c723c */ /* 0x040fe2000004180c */
[----:B------:R1:W2:Y:S07]  /*14680*/  MUFU.EX2 R30, R2 ;  /* 0x00000002001e7308 */ /* 0x0002ae0000000800 */
[C---:B------:R-:W-:Y:S08]  /*14690*/  HMMA.16816.F32.BF16 R124, R4.reuse, R88, R124 ;  /* 0x00000058047c723c */ /* 0x040ff0000004187c */
        /* <DEDUP_REMOVED lines=8> */
[----:B-1----:R-:W-:-:S07]  /*14720*/  FADD.FTZ R2, R215, R216 ;  /* 0x000000d8d7027221 */ /* 0x002fce0000010000 */
[----:B------:R-:W-:Y:S01]  /*14730*/  HMMA.16816.F32.BF16 R24, R4, R100, R24 ;  /* 0x000000640418723c */ /* 0x000fe20000041818 */
[----:B------:R1:W5:Y:S01]  /*14740*/  LDL.LU R216, [R1+0x4c] ;  /* 0x00004c0001d87983 */ /* 0x0003620000300800 */
[----:B------:R-:W-:-:S03]  /*14750*/  FADD.FTZ R2, R60, R2 ;  /* 0x000000023c027221 */ /* 0x000fc60000010000 */
[----:B------:R1:W5:Y:S01]  /*14760*/  LDL.LU R215, [R1+0x48] ;  /* 0x0000480001d77983 */ /* 0x0003620000300800 */
[----:B--2---:R-:W-:Y:S02]  /*14770*/  FADD.FTZ R0, R83, R82 ;  /* 0x0000005253007221 */ /* 0x004fe40000010000 */
[----:B------:R-:W-:Y:S01]  /*14780*/  HMMA.16816.F32.BF16 R8, R4, R102, R8 ;  /* 0x000000660408723c */ /* 0x000fe20000041808 */
[----:B------:R-:W-:Y:S01]  /*14790*/  FADD.FTZ R2, R51, R2 ;  /* 0x0000000233027221 */ /* 0x000fe20000010000 */
[----:B---3--:R-:W-:Y:S01]  /*147a0*/  F2FP.BF16.PACK_AB R163, R28, R29 ;  /* 0x0000001d1ca3723e */ /* 0x008fe200000010ff */
[----:B------:R-:W-:-:S04]  /*147b0*/  FADD.FTZ R0, R208, R0 ;  /* 0x00000000d0007221 */ /* 0x000fc80000010000 */
        /* <DEDUP_REMOVED lines=14> */
[----:B------:R-:W-:Y:S01]  /*148a0*/  UIADD3 UR18, UR13, UR18, URZ ;  /* 0x000000120d127290 */ /* 0x000fe2000fffe03f */
        /* <DEDUP_REMOVED lines=11> */
[----:B------:R-:W-:Y:S01]  /*14960*/  ULDC UR7, c[0x0][0x328] ;  /* 0x0000ca0000077ab9 */ /* 0x000fe20000000800 */
        /* <DEDUP_REMOVED lines=74> */
[----:B------:R-:W-:Y:S01]  /*14e10*/  HMMA.16816.F32.BF16 R128, R160, R130, R16 ;  /* 0x00000082a080723c */ /* 0x000fe20000041810 */
[----:B------:R-:W-:-:S02]  /*14e20*/  UIADD3 UR12, UR12, -0x2, URZ ;  /* 0xfffffffe0c0c7890 */ /* 0x000fc4000fffe03f */
[----:B------:R-:W-:-:S05]  /*14e30*/  UIADD3 UR7, UR18, UR7, URZ ;  /* 0x0000000712077290 */ /* 0x000fca000fffe03f */
        /* <DEDUP_REMOVED lines=10> */
[----:B------:R-:W-:Y:S02]  /*14ee0*/  UIADD3 UR13, -UR18, URZ, URZ ;  /* 0x0000003f120d7290 */ /* 0x000fe4000fffe13f */
[----:B------:R-:W-:Y:S02]  /*14ef0*/  ULDC.64 UR10, c[0x0][0x330] ;  /* 0x0000cc00000a7ab9 */ /* 0x000fe40000000a00 */
[----:B------:R-:W-:-:S07]  /*14f00*/  UIMAD.WIDE.U32 UR28, UR13, UR10, URZ ;  /* 0x0000000a0d1c72a5 */ /* 0x000fce000f8e003f */
[----:B------:R-:W-:Y:S02]  /*14f10*/  @UP0 UMOV UR25, UR29 ;  /* 0x0000001d00190c82 */ /* 0x000fe40008000000 */
[----:B------:R-:W-:-:S04]  /*14f20*/  @UP0 USHF.R.U32.HI UR13, URZ, UR11, UR25 ;  /* 0x0000000b3f0d0299 */ /* 0x000fc80008011619 */
[----:B------:R-:W-:Y:S01]  /*14f30*/  ULOP3.LUT UR13, URZ, UR13, URZ, 0x33, !UPT ;  /* 0x0000000d3f0d7292 */ /* 0x000fe2000f8e333f */
[----:B------:R-:W-:Y:S05]  /*14f40*/  BRA `(.L_x_453) ;  /* 0x0000007000007947 */ /* 0x000fea0003800000 */
.L_x_452:
[----:B------:R-:W-:Y:S02]  /*14f50*/  UMOV UR11, 0x1 ;  /* 0x00000001000b7882 */ /* 0x000fe40000000000 */
[----:B------:R-:W-:Y:S02]  /*14f60*/  ULDC UR10, c[0x0][0x32c] ;  /* 0x0000cb00000a7ab9 */ /* 0x000fe40000000800 */
[----:B------:R-:W-:-:S03]  /*14f70*/  UISETP.NE.AND UP0, UPT, UR11, UR10, UPT ;  /* 0x0000000a0b00728c */ /* 0x000fc6000bf05270 */
[----:B------:R-:W-:Y:S02]  /*14f80*/  ULDC.64 UR10, c[0x0][0x330] ;  /* 0x0000cc00000a7ab9 */ /* 0x000fe40000000a00 */
[----:B------:R-:W-:-:S07]  /*14f90*/  UIMAD.WIDE.U32 UR28, UR13, UR10, URZ ;  /* 0x0000000a0d1c72a5 */ /* 0x000fce000f8e003f */
[----:B------:R-:W-:Y:S02]  /*14fa0*/  @UP0 UMOV UR25, UR29 ;  /* 0x0000001d00190c82 */ /* 0x000fe40008000000 */
[----:B------:R-:W-:Y:S02]  /*14fb0*/  @UP0 USHF.R.U32.HI UR13, URZ, UR11, UR25 ;  /* 0x0000000b3f0d0299 */ /* 0x000fe40008011619 */
.L_x_453:
[----:B------:R-:W-:Y:S02]  /*14fc0*/  ULDC UR10, c[0x0][0x32c] ;  /* 0x0000cb00000a7ab9 */ /* 0x000fe40000000800 */
[----:B------:R-:W-:-:S04]  /*14fd0*/  UIMAD UR10, UR13, UR10, UR10 ;  /* 0x0000000a0d0a72a4 */ /* 0x000fc8000f8e020a */
[----:B------:R-:W-:-:S04]  /*14fe0*/  UISETP.LT.AND UP0, UPT, UR7, UR10, UPT ;  /* 0x0000000a0700728c */ /* 0x000fc8000bf01270 */
[----:B------:R-:W-:-:S04]  /*14ff0*/  USEL UR7, UR7, UR10, UP0 ;  /* 0x0000000a07077287 */ /* 0x000fc80008000000 */
.L_x_451:
        /* <DEDUP_REMOVED lines=11> */
[----:B------:R-:W-:Y:S01]  /*150b0*/  MOV R102, R70 ;  /* 0x0000004600667202 */ /* 0x000fe20000000f00 */
[----:B------:R-:W-:Y:S02]  /*150c0*/  ULDC UR7, c[0x0][0x324] ;  /* 0x0000c90000077ab9 */ /* 0x000fe40000000800 */
[----:B------:R-:W-:Y:S02]  /*150d0*/  ULOP3.LUT UR7, URZ, UR7, URZ, 0x33, !UPT ;  /* 0x000000073f077292 */ /* 0x000fe4000f8e333f */
.L_x_473:
[----:B-1----:R-:W2:Y:S01]  /*150e0*/  LDL R0, [R1+0xc] ;  /* 0x00000c0001007983 */ /* 0x002ea20000100800 */
[----:B------:R-:W-:Y:S04]  /*150f0*/  DEPBAR.LE SB0, 0x0 ;  /* 0x000080000000791a */ /* 0x000fe80000000000 */
[----:B------:R-:W-:Y:S01]  /*15100*/  BAR.SYNC.DEFER_BLOCKING 0x0 ;  /* 0x0000000000007b1d */ /* 0x000fe20000010000 */
[----:B------:R-:W-:Y:S05]  /*15110*/  UISETP.GT.AND UP0, UPT, UR4, UR12, UPT ;  /* 0x0000000c0400728c */ /* 0x000fea000bf04270 */
[----:B-----5:R1:W5:Y:S01]  /*15120*/  LDL R226, [R1+0x38] ;  /* 0x0000380001e27983 */ /* 0x0203620000100800 */
[----:B------:R-:W-:Y:S03]  /*15130*/  PLOP3.LUT P0, PT, PT, PT, UP0, 0x80, 0x0 ;  /* 0x000000000000781c */ /* 0x000fe60003f0f008 */
        /* <DEDUP_REMOVED lines=16> */
[----:B--2---:R-:W-:Y:S01]  /*15240*/  ISETP.GE.AND P4, PT, R0, c[0x0][0x1d4], PT ;  /* 0x0000750000007a0c */ /* 0x004fe20003f86270 */
[----:B------:R-:W-:-:S05]  /*15250*/  @P0 BRA `(.L_x_455) ;  /* 0x000002d000000947 */ /* 0x000fca0003800000 */
[----:B-1-34-:R-:W2:Y:S04]  /*15260*/  LDL R4, [R1] ;  /* 0x0000000001047983 */ /* 0x01aea80000100800 */
[----:B------:R-:W3:Y:S01]  /*15270*/  LDL R15, [R1+0x8] ;  /* 0x00000800010f7983 */ /* 0x000ee20000100800 */
[----:B--2---:R-:W-:Y:S01]  /*15280*/  SHF.R.S32.HI R0, RZ, 0x1f, R4 ;  /* 0x0000001fff007819 */ /* 0x004fe20000011404 */
[----:B------:R-:W-:Y:S04]  /*15290*/  IMAD.WIDE.U32 R2, R4, c[0x0][0x208], RZ ;  /* 0x0000820004027a25 */ /* 0x000fe800078e00ff */
[----:B------:R-:W-:Y:S04]  /*152a0*/  IMAD R0, R0, c[0x0][0x208], RZ ;  /* 0x0000820000007a24 */ /* 0x000fe800078e02ff */
[----:B------:R-:W-:Y:S01]  /*152b0*/  IMAD R0, R4, c[0x0][0x20c], R0 ;  /* 0x0000830004007a24 */ /* 0x000fe200078e0200 */
[----:B------:R-:W-:Y:S03]  /*152c0*/  SHF.R.S32.HI R4, RZ, 0x1f, R242 ;  /* 0x0000001fff047819 */ /* 0x000fe600000114f2 */
[----:B------:R-:W-:Y:S02]  /*152d0*/  IMAD.IADD R3, R3, 0x1, R0 ;  /* 0x0000000103037824 */ /* 0x000fe400078e0200 */
[----:B------:R-:W-:Y:S02]  /*152e0*/  IMAD R4, R4, c[0x0][0x218], RZ ;  /* 0x0000860004047a24 */ /* 0x000fe400078e02ff */
[C---:B------:R-:W-:Y:S04]  /*152f0*/  IMAD.WIDE.U32 R2, R242.reuse, c[0x0][0x218], R2 ;  /* 0x00008600f2027a25 */ /* 0x040fe800078e0002 */
[----:B------:R-:W-:Y:S01]  /*15300*/  IMAD R4, R242, c[0x0][0x21c], R4 ;  /* 0x00008700f2047a24 */ /* 0x000fe200078e0204 */
[----:B------:R-:W-:Y:S04]  /*15310*/  IADD3 R0, P0, R2, UR44, RZ ;  /* 0x0000002c02007c10 */ /* 0x000fe8000ff1e0ff */
[----:B------:R-:W-:Y:S02]  /*15320*/  IADD3.X R3, R3, UR6, R4, P0, !PT ;  /* 0x0000000603037c10 */ /* 0x000fe400087fe404 */
[C---:B------:R-:W-:Y:S04]  /*15330*/  LEA R2, P0, R0.reuse, c[0x0][0x1f8], 0x1 ;  /* 0x00007e0000027a11 */ /* 0x040fe800078008ff */
[----:B------:R-:W-:Y:S01]  /*15340*/  LEA.HI.X R0, R0, c[0x0][0x1fc], R3, 0x1, P0 ;  /* 0x00007f0000007a11 */ /* 0x000fe200000f0c03 */
[----:B------:R-:W1:Y:S04]  /*15350*/  SHFL.IDX PT, R4, R2, RZ, 0x181f ;  /* 0x00181fff02047589 */ /* 0x000e6800000e0000 */
[----:B------:R-:W2:Y:S04]  /*15360*/  SHFL.IDX PT, R3, R0, RZ, 0x181f ;  /* 0x00181fff00037589 */ /* 0x000ea800000e0000 */
[----:B------:R-:W4:Y:S04]  /*15370*/  SHFL.IDX PT, R10, R2, 0x1, 0x181f ;  /* 0x00381f00020a7f89 */ /* 0x000f2800000e0000 */
[----:B------:R-:W3:Y:S04]  /*15380*/  SHFL.IDX PT, R8, R2, 0x2, 0x181f ;  /* 0x00581f0002087f89 */ /* 0x000ee800000e0000 */
[----:B------:R-:W3:Y:S04]  /*15390*/  SHFL.IDX PT, R7, R0, 0x1, 0x181f ;  /* 0x00381f0000077f89 */ /* 0x000ee800000e0000 */
[----:B------:R-:W3:Y:S04]  /*153a0*/  SHFL.IDX PT, R6, R2, 0x3, 0x181f ;  /* 0x00781f0002067f89 */ /* 0x000ee800000e0000 */
[----:B------:R-:W-:Y:S01]  /*153b0*/  SHFL.IDX PT, R9, R2, 0x4, 0x181f ;  /* 0x00981f0002097f89 */ /* 0x000fe200000e0000 */
[-C--:B-1---5:R-:W-:Y:S03]  /*153c0*/  IADD3 R4, P0, R4, R226.reuse, RZ ;  /* 0x000000e204047210 */ /* 0x0a2fe60007f1e0ff */
[----:B------:R-:W-:Y:S02]  /*153d0*/  SHFL.IDX PT, R14, R0, 0x2, 0x181f ;  /* 0x00581f00000e7f89 */ /* 0x000fe400000e0000 */
[--C-:B--2---:R-:W-:Y:S02]  /*153e0*/  IMAD.X R5, R3, 0x1, R225.reuse, P0 ;  /* 0x0000000103057824 */ /* 0x104fe400000e06e1 */
[----:B------:R-:W1:Y:S01]  /*153f0*/  SHFL.IDX PT, R13, R0, 0x3, 0x181f ;  /* 0x00781f00000d7f89 */ /* 0x000e6200000e0000 */
[-C--:B----4-:R-:W-:Y:S03]  /*15400*/  IADD3 R10, P0, R10, R226.reuse, RZ ;  /* 0x000000e20a0a7210 */ /* 0x090fe60007f1e0ff */
[----:B---3--:R2:W-:Y:S01]  /*15410*/  LDGSTS.E.BYPASS.LTC128B.128 [R15], [R4.64], !P4 ;  /* 0x00000000040f7fae */ /* 0x0085e2000e101d5a */
[-C--:B------:R-:W-:Y:S03]  /*15420*/  IADD3 R8, P3, R8, R226.reuse, RZ ;  /* 0x000000e208087210 */ /* 0x080fe60007f7e0ff */
[----:B------:R-:W3:Y:S01]  /*15430*/  SHFL.IDX PT, R2, R2, 0x5, 0x181f ;  /* 0x00b81f0002027f89 */ /* 0x000ee200000e0000 */
[--C-:B------:R-:W-:Y:S03]  /*15440*/  IMAD.X R11, R7, 0x1, R225.reuse, P0 ;  /* 0x00000001070b7824 */ /* 0x100fe600000e06e1 */
[----:B------:R-:W4:Y:S01]  /*15450*/  SHFL.IDX PT, R12, R0, 0x4, 0x181f ;  /* 0x00981f00000c7f89 */ /* 0x000f2200000e0000 */
[-C--:B------:R-:W-:Y:S03]  /*15460*/  IADD3 R6, P2, R6, R226.reuse, RZ ;  /* 0x000000e206067210 */ /* 0x080fe60007f5e0ff */
[----:B------:R-:W4:Y:S04]  /*15470*/  SHFL.IDX PT, R0, R0, 0x5, 0x181f ;  /* 0x00b81f0000007f89 */ /* 0x000f2800000e0000 */
[----:B------:R4:W-:Y:S01]  /*15480*/  LDGSTS.E.BYPASS.LTC128B.128 [R15+0x800], [R10.64], !P4 ;  /* 0x008000000a0f7fae */ /* 0x0009e2000e101d5a */
[--C-:B-1----:R-:W-:Y:S01]  /*15490*/  IMAD.X R7, R13, 0x1, R225.reuse, P2 ;  /* 0x000000010d077824 */ /* 0x102fe200010e06e1 */
[-C--:B--2---:R-:W-:Y:S02]  /*154a0*/  IADD3 R4, P1, R9, R226.reuse, RZ ;  /* 0x000000e209047210 */ /* 0x084fe40007f3e0ff */
[-C--:B------:R-:W-:Y:S02]  /*154b0*/  IADD3.X R9, R14, R225.reuse, RZ, P3, !PT ;  /* 0x000000e10e097210 */ /* 0x080fe40001ffe4ff */
[----:B---3--:R-:W-:Y:S01]  /*154c0*/  IADD3 R2, P0, R2, R226, RZ ;  /* 0x000000e202027210 */ /* 0x008fe20007f1e0ff */
[----:B----4-:R-:W-:Y:S02]  /*154d0*/  IMAD.X R5, R12, 0x1, R225, P1 ;  /* 0x000000010c057824 */ /* 0x010fe400008e06e1 */
[----:B------:R1:W-:Y:S01]  /*154e0*/  LDGSTS.E.BYPASS.LTC128B.128 [R15+0x1000], [R8.64], !P4 ;  /* 0x01000000080f7fae */ /* 0x0003e2000e101d5a */
[----:B------:R-:W-:Y:S03]  /*154f0*/  IADD3.X R3, R0, R225, RZ, P0, !PT ;  /* 0x000000e100037210 */ /* 0x000fe600007fe4ff */
[----:B------:R1:W-:Y:S04]  /*15500*/  LDGSTS.E.BYPASS.LTC128B.128 [R15+0x1800], [R6.64], !P4 ;  /* 0x01800000060f7fae */ /* 0x0003e8000e101d5a */
[----:B------:R1:W-:Y:S04]  /*15510*/  LDGSTS.E.BYPASS.LTC128B.128 [R15+0x2000], [R4.64], !P4 ;  /* 0x02000000040f7fae */ /* 0x0003e8000e101d5a */
[----:B------:R1:W-:Y:S02]  /*15520*/  LDGSTS.E.BYPASS.LTC128B.128 [R15+0x2800], [R2.64], !P4 ;  /* 0x02800000020f7fae */ /* 0x0003e4000e101d5a */
.L_x_455:
[----:B-1-34-:R-:W-:Y:S01]  /*15530*/  LDSM.16.M88.4 R204, [R214+0x5900] ;  /* 0x00590000d6cc783b */ /* 0x01afe20000000200 */
[-C--:B------:R-:W-:Y:S01]  /*15540*/  HMMA.16816.F32.BF16 R4, R96, R16.reuse, RZ ;  /* 0x000000106004723c */ /* 0x080fe200000418ff */
[----:B------:R-:W-:Y:S06]  /*15550*/  UISETP.GT.AND UP0, UPT, UR12, UR4, UPT ;  /* 0x000000040c00728c */ /* 0x000fec000bf04270 */
[----:B------:R-:W0:Y:S01]  /*15560*/  LDGDEPBAR ;  /* 0x00000000000079af */ /* 0x000e220000000000 */
[C---:B------:R-:W-:Y:S01]  /*15570*/  HMMA.16816.F32.BF16 R8, R92.reuse, R16, RZ ;  /* 0x000000105c08723c */ /* 0x040fe200000418ff */
[----:B------:R-:W-:Y:S07]  /*15580*/  PLOP3.LUT P0, PT, PT, PT, UP0, 0x80, 0x0 ;  /* 0x000000000000781c */ /* 0x000fee0003f0f008 */
        /* <DEDUP_REMOVED lines=47> */
[----:B------:R-:W1:Y:S07]  /*15880*/  LDSM.16.M88.4 R196, [R214+0x4900] ;  /* 0x00490000d6c4783b */ /* 0x000e6e0000000200 */
        /* <DEDUP_REMOVED lines=75> */
[----:B------:R-:W2:Y:S01]  /*15d40*/  MUFU.TANH R17, R17 ;  /* 0x0000001100117308 */ /* 0x000ea20000002400 */
        /* <DEDUP_REMOVED lines=20> */
[-C--:B--2---:R-:W-:Y:S03]  /*15e90*/  HMMA.16816.F32.BF16 R52, R172, R4.reuse, R52 ;  /* 0x00000004ac34723c */ /* 0x084fe60000041834 */
[----:B------:R4:W2:Y:S01]  /*15ea0*/  MUFU.TANH R16, R21 ;  /* 0x0000001500107308 */ /* 0x0008a20000002400 */
        /* <DEDUP_REMOVED lines=160> */
[----:B------:R-:W-:Y:S01]  /*168b0*/  UIMAD UR10, UR12, 0x60, UR19 ;  /* 0x000000600c0a78a4 */ /* 0x000fe2000f8e0213 */
[----:B------:R-:W-:Y:S01]  /*168c0*/  IMAD.MOV.U32 R2, RZ, RZ, c[0x0][0x2b8] ;  /* 0x0000ae00ff027624 */ /* 0x000fe200078e00ff */
[----:B------:R-:W3:Y:S04]  /*168d0*/  LDL.64 R228, [R1+0x30] ;  /* 0x0000300001e47983 */ /* 0x000ee80000100a00 */
[----:B------:R-:W4:Y:S01]  /*168e0*/  LDL R227, [R1+0x2c] ;  /* 0x00002c0001e37983 */ /* 0x000f220000100800 */
[----:B------:R-:W-:Y:S01]  /*168f0*/  ISETP.NE.AND P2, PT, R2, 0x1, PT ;  /* 0x000000010200780c */ /* 0x000fe20003f45270 */
[----:B------:R-:W-:Y:S02]  /*16900*/  IMAD.U32 R2, RZ, RZ, UR10 ;  /* 0x0000000aff027e24 */ /* 0x000fe4000f8e00ff */
[----:B------:R-:W3:Y:S03]  /*16910*/  LDL R19, [R1+0x4] ;  /* 0x0000040001137983 */ /* 0x000ee60000100800 */
[----:B--2---:R-:W-:Y:S02]  /*16920*/  IADD3 R2, R2, -0x60, R0 ;  /* 0xffffffa002027810 */ /* 0x004fe40007ffe000 */
[----:B------:R-:W-:Y:S05]  /*16930*/  ISETP.GT.AND P1, PT, R0, 0x5f, PT ;  /* 0x0000005f0000780c */ /* 0x000fea0003f24270 */
[----:B------:R-:W-:Y:S04]  /*16940*/  @P2 IMAD.HI.U32 R3, R2, c[0x0][0x2bc], RZ ;  /* 0x0000af0002032a27 */ /* 0x000fe800078e00ff */
[----:B------:R-:W-:Y:S01]  /*16950*/  IMAD.MOV.U32 R0, RZ, RZ, R2 ;  /* 0x000000ffff007224 */ /* 0x000fe200078e0002 */
[----:B------:R-:W-:Y:S04]  /*16960*/  @P2 SHF.R.U32.HI R0, RZ, c[0x0][0x2c0], R3 ;  /* 0x0000b000ff002a19 */ /* 0x000fe80000011603 */
[C---:B---3--:R-:W-:Y:S04]  /*16970*/  @!P1 IADD3 R3, P0, R0.reuse, R228, RZ ;  /* 0x000000e400039210 */ /* 0x048fe80007f1e0ff */
[----:B----4-:R-:W-:Y:S01]  /*16980*/  @!P1 LEA.HI.X.SX32 R5, R0, R227, 0x1, P0 ;  /* 0x000000e300059211 */ /* 0x010fe200000f0eff */
[----:B------:R-:W-:Y:S01]  /*16990*/  IMAD.MOV R0, RZ, RZ, -R0 ;  /* 0x000000ffff007224 */ /* 0x000fe200078e0a00 */
[C---:B------:R-:W-:Y:S03]  /*169a0*/  @!P1 LEA R4, P0, R3.reuse, c[0x0][0x2a0], 0x2 ;  /* 0x0000a80003049a11 */ /* 0x040fe600078010ff */
[----:B------:R-:W-:Y:S01]  /*169b0*/  IMAD R6, R0, c[0x0][0x2b8], R2 ;  /* 0x0000ae0000067a24 */ /* 0x000fe200078e0202 */
[----:B------:R-:W-:Y:S03]  /*169c0*/  @!P1 LEA.HI.X R5, R3, c[0x0][0x2a4], R5, 0x2, P0 ;  /* 0x0000a90003059a11 */ /* 0x000fe600000f1405 */
[----:B------:R-:W-:Y:S01]  /*169d0*/  IMAD.WIDE.U32 R2, R6, c[0x0][0x1e0], RZ ;  /* 0x0000780006027a25 */ /* 0x000fe200078e00ff */
[----:B------:R-:W-:Y:S01]  /*169e0*/  STL [R1], R6 ;  /* 0x0000000601007387 */ /* 0x000fe20000100800 */
[----:B------:R-:W-:Y:S03]  /*169f0*/  SHF.R.S32.HI R0, RZ, 0x1f, R6 ;  /* 0x0000001fff007819 */ /* 0x000fe60000011406 */
[----:B------:R-:W2:Y:S02]  /*16a00*/  @!P1 LDG.E R242, [R4.64] ;  /* 0x0000001a04f29981 */ /* 0x000ea4000c1e1900 */
        /* <DEDUP_REMOVED lines=13> */
[----:B------:R-:W4:Y:S04]  /*16ae0*/  SHFL.IDX PT, R10, R2, 0x1, 0x181f ;  /* 0x00381f00020a7f89 */ /* 0x000f2800000e0000 */
[----:B------:R-:W1:Y:S04]  /*16af0*/  SHFL.IDX PT, R8, R2, 0x2, 0x181f ;  /* 0x00581f0002087f89 */ /* 0x000e6800000e0000 */
[----:B------:R-:W1:Y:S04]  /*16b00*/  SHFL.IDX PT, R7, R0, 0x1, 0x181f ;  /* 0x00381f0000077f89 */ /* 0x000e6800000e0000 */
[----:B------:R-:W1:Y:S04]  /*16b10*/  SHFL.IDX PT, R6, R2, 0x3, 0x181f ;  /* 0x00781f0002067f89 */ /* 0x000e6800000e0000 */
[----:B------:R-:W-:Y:S01]  /*16b20*/  SHFL.IDX PT, R9, R2, 0x4, 0x181f ;  /* 0x00981f0002097f89 */ /* 0x000fe200000e0000 */
[-C--:B--2--5:R-:W-:Y:S03]  /*16b30*/  IADD3 R4, P0, R4, R226.reuse, RZ ;  /* 0x000000e204047210 */ /* 0x0a4fe60007f1e0ff */
[----:B------:R-:W-:Y:S02]  /*16b40*/  SHFL.IDX PT, R14, R0, 0x2, 0x181f ;  /* 0x00581f00000e7f89 */ /* 0x000fe400000e0000 */
[--C-:B---3--:R-:W-:Y:S02]  /*16b50*/  IMAD.X R5, R3, 0x1, R225.reuse, P0 ;  /* 0x0000000103057824 */ /* 0x108fe400000e06e1 */
[----:B------:R-:W2:Y:S01]  /*16b60*/  SHFL.IDX PT, R13, R0, 0x3, 0x181f ;  /* 0x00781f00000d7f89 */ /* 0x000ea200000e0000 */
[-C--:B----4-:R-:W-:Y:S03]  /*16b70*/  IADD3 R10, P0, R10, R226.reuse, RZ ;  /* 0x000000e20a0a7210 */ /* 0x090fe60007f1e0ff */
[----:B------:R3:W-:Y:S01]  /*16b80*/  LDGSTS.E.BYPASS.LTC128B.128 [R19+0x3100], [R4.64], !P4 ;  /* 0x0310000004137fae */ /* 0x0007e2000e101d5a */
[-C--:B-1----:R-:W-:Y:S03]  /*16b90*/  IADD3 R8, P3, R8, R226.reuse, RZ ;  /* 0x000000e208087210 */ /* 0x082fe60007f7e0ff */
[----:B------:R-:W1:Y:S01]  /*16ba0*/  SHFL.IDX PT, R2, R2, 0x5, 0x181f ;  /* 0x00b81f0002027f89 */ /* 0x000e6200000e0000 */
[--C-:B------:R-:W-:Y:S03]  /*16bb0*/  IMAD.X R11, R7, 0x1, R225.reuse, P0 ;  /* 0x00000001070b7824 */ /* 0x100fe600000e06e1 */
[----:B------:R-:W4:Y:S01]  /*16bc0*/  SHFL.IDX PT, R12, R0, 0x4, 0x181f ;  /* 0x00981f00000c7f89 */ /* 0x000f2200000e0000 */
[-C--:B------:R-:W-:Y:S03]  /*16bd0*/  IADD3 R6, P2, R6, R226.reuse, RZ ;  /* 0x000000e206067210 */ /* 0x080fe60007f5e0ff */
[----:B------:R-:W4:Y:S04]  /*16be0*/  SHFL.IDX PT, R0, R0, 0x5, 0x181f ;  /* 0x00b81f0000007f89 */ /* 0x000f2800000e0000 */
[----:B------:R4:W-:Y:S01]  /*16bf0*/  LDGSTS.E.BYPASS.LTC128B.128 [R19+0x3900], [R10.64], !P4 ;  /* 0x039000000a137fae */ /* 0x0009e2000e101d5a */
[--C-:B--2---:R-:W-:Y:S01]  /*16c00*/  IMAD.X R7, R13, 0x1, R225.reuse, P2 ;  /* 0x000000010d077824 */ /* 0x104fe200010e06e1 */
[-C--:B---3--:R-:W-:Y:S01]  /*16c10*/  IADD3 R4, P1, R9, R226.reuse, RZ ;  /* 0x000000e209047210 */ /* 0x088fe20007f3e0ff */
[--C-:B------:R-:W-:Y:S01]  /*16c20*/  IMAD.X R9, R14, 0x1, R225.reuse, P3 ;  /* 0x000000010e097824 */ /* 0x100fe200018e06e1 */
[----:B-1----:R-:W-:Y:S03]  /*16c30*/  IADD3 R2, P0, R2, R226, RZ ;  /* 0x000000e202027210 */ /* 0x002fe60007f1e0ff */
[--C-:B----4-:R-:W-:Y:S01]  /*16c40*/  IMAD.X R5, R12, 0x1, R225.reuse, P1 ;  /* 0x000000010c057824 */ /* 0x110fe200008e06e1 */
[----:B------:R1:W-:Y:S01]  /*16c50*/  LDGSTS.E.BYPASS.LTC128B.128 [R19+0x4100], [R8.64], !P4 ;  /* 0x0410000008137fae */ /* 0x0003e2000e101d5a */
[----:B------:R-:W-:Y:S03]  /*16c60*/  IMAD.X R3, R0, 0x1, R225, P0 ;  /* 0x0000000100037824 */ /* 0x000fe600000e06e1 */
[----:B------:R1:W-:Y:S04]  /*16c70*/  LDGSTS.E.BYPASS.LTC128B.128 [R19+0x4900], [R6.64], !P4 ;  /* 0x0490000006137fae */ /* 0x0003e8000e101d5a */
[----:B------:R1:W-:Y:S04]  /*16c80*/  LDGSTS.E.BYPASS.LTC128B.128 [R19+0x5100], [R4.64], !P4 ;  /* 0x0510000004137fae */ /* 0x0003e8000e101d5a */
[----:B------:R1:W-:Y:S02]  /*16c90*/  LDGSTS.E.BYPASS.LTC128B.128 [R19+0x5900], [R2.64], !P4 ;  /* 0x0590000002137fae */ /* 0x0003e4000e101d5a */
.L_x_456:
        /* <DEDUP_REMOVED lines=36> */
.L_x_459:
[----:B------:R-:W-:Y:S04]  /*16ee0*/  MOV R7, c[0x0][0x32c] ;  /* 0x0000cb0000077a02 */ /* 0x000fe80000000f00 */
[----:B------:R-:W-:Y:S11]  /*16ef0*/  ISETP.NE.AND P0, PT, R7, 0x1, PT ;  /* 0x000000010700780c */ /* 0x000ff60003f05270 */
[----:B------:R-:W-:Y:S02]  /*16f00*/  @!UPT UIADD3 URZ, URZ, URZ, URZ ;  /* 0x0000003f3f3ff290 */ /* 0x000fe4000fffe03f */
[----:B------:R-:W-:Y:S05]  /*16f10*/  @P0 IMAD.HI.U32 R7, R3, c[0x0][0x330], RZ ;  /* 0x0000cc0003070a27 */ /* 0x000fea00078e00ff */
[----:B------:R-:W-:Y:S02]  /*16f20*/  @P0 SHF.R.U32.HI R3, RZ, c[0x0][0x334], R7 ;  /* 0x0000cd00ff030a19 */ /* 0x000fe40000011607 */
.L_x_460:
[----:B------:R-:W-:Y:S05]  /*16f30*/  BSYNC B0 ;  /* 0x0000000000007941 */ /* 0x000fea0003800000 */
.L_x_458:
[----:B------:R-:W-:Y:S05]  /*16f40*/  IADD3 R7, -R9, UR10, RZ ;  /* 0x0000000a09077c10 */ /* 0x000fea000fffe1ff */
[----:B------:R-:W-:Y:S05]  /*16f50*/  IMAD R3, R3, c[0x0][0x32c], R7 ;  /* 0x0000cb0003037a24 */ /* 0x000fea00078e0207 */
[----:B------:R-:W-:Y:S02]  /*16f60*/  IADD3 R7, R3, c[0x0][0x32c], RZ ;  /* 0x0000cb0003077a10 */ /* 0x000fe40007ffe0ff */
[----:B------:R-:W-:Y:S02]  /*16f70*/  IMNMX R0, R0, R3, !PT ;  /* 0x0000000300007217 */ /* 0x000fe40007800200 */
[----:B------:R-:W-:Y:S02]  /*16f80*/  IMNMX R2, R2, R7, PT ;  /* 0x0000000702027217 */ /* 0x000fe40003800200 */
.L_x_457:
        /* <DEDUP_REMOVED lines=8> */
[----:B------:R-:W-:Y:S01]  /*17010*/  PLOP3.LUT P3, PT, PT, PT, UP2, 0x40, 0x0 ;  /* 0x000000000000781c */ /* 0x000fe20003f6e828 */
[----:B------:R-:W-:Y:S01]  /*17020*/  UISETP.GE.AND UP1, UPT, UR10, 0xa, UPT ;  /* 0x0000000a0a00788c */ /* 0x000fe2000bf26270 */
[C---:B------:R-:W-:Y:S01]  /*17030*/  ISETP.GT.AND P0, PT, R0.reuse, RZ, P0 ;  /* 0x000000ff0000720c */ /* 0x040fe20000704270 */
[----:B------:R-:W-:Y:S01]  /*17040*/  UP2UR UR34, UPR, URZ, 0x1 ;  /* 0x000000013f227883 */ /* 0x000fe20008000000 */
[C---:B------:R-:W-:Y:S01]  /*17050*/  ISETP.GT.AND P4, PT, R0.reuse, 0x1, P1 ;  /* 0x000000010000780c */ /* 0x040fe20000f84270 */
[----:B------:R-:W-:Y:S01]  /*17060*/  UISETP.GE.AND UP6, UPT, UR10, 0x42, UPT ;  /* 0x000000420a00788c */ /* 0x000fe2000bfc6270 */
[----:B------:R-:W-:Y:S01]  /*17070*/  ISETP.GT.AND P1, PT, R0, 0x8, P3 ;  /* 0x000000080000780c */ /* 0x000fe20001f24270 */
[----:B------:R-:W-:Y:S01]  /*17080*/  UISETP.GE.AND UP5, UPT, UR10, 0x49, UPT ;  /* 0x000000490a00788c */ /* 0x000fe2000bfa6270 */
[----:B------:R-:W-:Y:S01]  /*17090*/  PLOP3.LUT P3, PT, PT, PT, UP0, 0x40, 0x0 ;  /* 0x000000000000781c */ /* 0x000fe20003f6e808 */
[----:B------:R-:W-:Y:S01]  /*170a0*/  UISETP.GE.AND UP0, UPT, UR10, 0x12, UPT ;  /* 0x000000120a00788c */ /* 0x000fe2000bf06270 */
[C---:B------:R-:W-:Y:S01]  /*170b0*/  ISETP.LT.OR P2, PT, R2.reuse, 0x1, P0 ;  /* 0x000000010200780c */ /* 0x040fe20000741670 */
[----:B------:R-:W-:Y:S01]  /*170c0*/  UISETP.GE.AND UP4, UPT, UR10, 0x4a, UPT ;  /* 0x0000004a0a00788c */ /* 0x000fe2000bf86270 */
        /* <DEDUP_REMOVED lines=8> */
[----:B------:R-:W-:Y:S01]  /*17150*/  FSEL R11, R189, -INF , !P2 ;  /* 0xff800000bd0b7808 */ /* 0x000fe20005000000 */
[----:B------:R-:W-:Y:S01]  /*17160*/  UISETP.GE.AND UP2, UPT, UR10, 0x52, UPT ;  /* 0x000000520a00788c */ /* 0x000fe2000bf46270 */
[----:B------:R-:W-:Y:S01]  /*17170*/  ISETP.LT.OR P2, PT, R2, 0x9, P1 ;  /* 0x000000090200780c */ /* 0x000fe20000f41670 */
[----:B------:R-:W-:Y:S01]  /*17180*/  UP2UR UR32, UPR, URZ, 0x1 ;  /* 0x000000013f207883 */ /* 0x000fe20008000000 */
[----:B------:R-:W-:Y:S01]  /*17190*/  ISETP.GT.AND P1, PT, R0, 0x10, P3 ;  /* 0x000000100000780c */ /* 0x000fe20001f24270 */
[----:B------:R-:W-:Y:S01]  /*171a0*/  UISETP.GE.AND UP1, UPT, UR10, 0x59, UPT ;  /* 0x000000590a00788c */ /* 0x000fe2000bf26270 */
[----:B------:R-:W-:Y:S01]  /*171b0*/  PLOP3.LUT P3, PT, PT, PT, UP0, 0x40, 0x0 ;  /* 0x000000000000781c */ /* 0x000fe20003f6e808 */
[----:B------:R-:W-:Y:S01]  /*171c0*/  UISETP.GE.AND UP0, UPT, UR10, 0x1a, UPT ;  /* 0x0000001a0a00788c */ /* 0x000fe2000bf06270 */
[----:B------:R-:W-:Y:S01]  /*171d0*/  FSEL R19, R187, -INF , !P5 ;  /* 0xff800000bb137808 */ /* 0x000fe20006800000 */
        /* <DEDUP_REMOVED lines=53> */
[----:B------:R-:W-:Y:S02]  /*17530*/  FSEL R176, R15, -INF , !P2 ;  /* 0xff8000000fb07808 */ /* 0x000fe40005000000 */
[----:B------:R-:W-:Y:S02]  /*17540*/  ISETP.GT.AND P4, PT, R0, 0x31, P0 ;  /* 0x000000310000780c */ /* 0x000fe40000784270 */
[----:B------:R-:W-:Y:S02]  /*17550*/  ISETP.LT.OR P2, PT, R2, 0x31, P1 ;  /* 0x000000310200780c */ /* 0x000fe40000f41670 */
[----:B------:R-:W-:Y:S01]  /*17560*/  PLOP3.LUT P0, PT, PT, PT, UP0, 0x40, 0x0 ;  /* 0x000000000000781c */ /* 0x000fe20003f0e808 */
[----:B------:R-:W-:Y:S01]  /*17570*/  UISETP.GE.AND UP0, UPT, UR10, 0x41, UPT ;  /* 0x000000410a00788c */ /* 0x000fe2000bf06270 */
[----:B------:R-:W-:Y:S02]  /*17580*/  ISETP.GT.AND P1, PT, R0, 0x38, P3 ;  /* 0x000000380000780c */ /* 0x000fe40001f24270 */
[----:B------:R-:W-:Y:S01]  /*17590*/  FSEL R177, R49, -INF , !P5 ;  /* 0xff80000031b17808 */ /* 0x000fe20006800000 */
[----:B------:R-:W-:Y:S01]  /*175a0*/  UP2UR UR13, UPR, URZ, 0x1 ;  /* 0x000000013f0d7883 */ /* 0x000fe20008000000 */
[----:B------:R-:W-:Y:S02]  /*175b0*/  ISETP.LT.OR P5, PT, R2, 0x32, P4 ;  /* 0x000000320200780c */ /* 0x000fe400027a1670 */
[----:B------:R-:W-:Y:S02]  /*175c0*/  ISETP.GT.AND P4, PT, R0, 0x39, P0 ;  /* 0x000000390000780c */ /* 0x000fe40000784270 */
[----:B------:R-:W-:Y:S02]  /*175d0*/  ISETP.LT.OR P0, PT, R2, 0x39, P1 ;  /* 0x000000390200780c */ /* 0x000fe40000f01670 */
[----:B------:R-:W-:Y:S02]  /*175e0*/  FSEL R179, R52, -INF , !P2 ;  /* 0xff80000034b37808 */ /* 0x000fe40005000000 */
[----:B------:R-:W-:Y:S01]  /*175f0*/  PLOP3.LUT P2, PT, PT, PT, UP6, 0x40, 0x0 ;  /* 0x000000000000781c */ /* 0x000fe20003f4e868 */
[----:B------:R-:W-:Y:S01]  /*17600*/  UISETP.NE.AND UP6, UPT, UR23, URZ, UPT ;  /* 0x0000003f1700728c */ /* 0x000fe2000bfc5270 */
[----:B------:R-:W-:Y:S02]  /*17610*/  FSEL R196, R64, -INF , !P0 ;  /* 0xff80000040c47808 */ /* 0x000fe40004000000 */
[----:B------:R-:W-:Y:S02]  /*17620*/  PLOP3.LUT P1, PT, PT, PT, UP5, 0x40, 0x0 ;  /* 0x000000000000781c */ /* 0x000fe40003f2e858 */
[----:B------:R-:W-:Y:S02]  /*17630*/  PLOP3.LUT P0, PT, PT, PT, UP4, 0x40, 0x0 ;  /* 0x000000000000781c */ /* 0x000fe40003f0e848 */
[C---:B------:R-:W-:Y:S02]  /*17640*/  ISETP.GT.AND P2, PT, R0.reuse, 0x41, P2 ;  /* 0x000000410000780c */ /* 0x040fe40001744270 */
[C---:B------:R-:W-:Y:S02]  /*17650*/  ISETP.GT.AND P1, PT, R0.reuse, 0x48, P1 ;  /* 0x000000480000780c */ /* 0x040fe40000f24270 */
[----:B------:R-:W-:Y:S02]  /*17660*/  ISETP.GT.AND P0, PT, R0, 0x49, P0 ;  /* 0x000000490000780c */ /* 0x000fe40000704270 */
[----:B------:R-:W-:Y:S01]  /*17670*/  PLOP3.LUT P3, PT, PT, PT, UP0, 0x40, 0x0 ;  /* 0x000000000000781c */ /* 0x000fe20003f6e808 */
[----:B------:R-:W-:Y:S01]  /*17680*/  UISETP.GE.AND UP0, UPT, UR10, 0x5a, UPT ;  /* 0x0000005a0a00788c */ /* 0x000fe2000bf06270 */
[C---:B------:R-:W-:Y:S02]  /*17690*/  ISETP.LT.OR P2, PT, R2.reuse, 0x42, P2 ;  /* 0x000000420200780c */ /* 0x040fe40001741670 */
[C---:B------:R-:W-:Y:S02]  /*176a0*/  ISETP.LT.OR P1, PT, R2.reuse, 0x49, P1 ;  /* 0x000000490200780c */ /* 0x040fe40000f21670 */
[----:B------:R-:W-:Y:S02]  /*176b0*/  ISETP.LT.OR P0, PT, R2, 0x4a, P0 ;  /* 0x0000004a0200780c */ /* 0x000fe40000701670 */
[----:B------:R-:W-:Y:S02]  /*176c0*/  ISETP.GT.AND P3, PT, R0, 0x40, P3 ;  /* 0x000000400000780c */ /* 0x000fe40001f64270 */
[----:B------:R-:W-:Y:S02]  /*176d0*/  FSEL R230, R69, -INF , !P2 ;  /* 0xff80000045e67808 */ /* 0x000fe40005000000 */
[----:B------:R-:W-:Y:S02]  /*176e0*/  PLOP3.LUT P2, PT, PT, PT, UP2, 0x40, 0x0 ;  /* 0x000000000000781c */ /* 0x000fe40003f4e828 */
[----:B------:R-:W-:Y:S02]  /*176f0*/  FSEL R233, R80, -INF , !P1 ;  /* 0xff80000050e97808 */ /* 0x000fe40004800000 */
[----:B------:R-:W-:Y:S02]  /*17700*/  PLOP3.LUT P1, PT, PT, PT, UP1, 0x40, 0x0 ;  /* 0x000000000000781c */ /* 0x000fe40003f2e818 */
[----:B------:R-:W-:Y:S02]  /*17710*/  FSEL R234, R81, -INF , !P0 ;  /* 0xff80000051ea7808 */ /* 0x000fe40004000000 */
[----:B------:R-:W-:Y:S02]  /*17720*/  PLOP3.LUT P0, PT, PT, PT, UP0, 0x40, 0x0 ;  /* 0x000000000000781c */ /* 0x000fe40003f0e808 */
[----:B------:R-:W-:Y:S02]  /*17730*/  ISETP.LT.OR P3, PT, R2, 0x41, P3 ;  /* 0x000000410200780c */ /* 0x000fe40001f61670 */
[C---:B------:R-:W-:Y:S02]  /*17740*/  ISETP.GT.AND P2, PT, R0.reuse, 0x51, P2 ;  /* 0x000000510000780c */ /* 0x040fe40001744270 */
[C---:B------:R-:W-:Y:S02]  /*17750*/  ISETP.GT.AND P1, PT, R0.reuse, 0x58, P1 ;  /* 0x000000580000780c */ /* 0x040fe40000f24270 */
[----:B------:R-:W-:Y:S02]  /*17760*/  ISETP.GT.AND P0, PT, R0, 0x59, P0 ;  /* 0x000000590000780c */ /* 0x000fe40000704270 */
[----:B------:R-:W-:Y:S02]  /*17770*/  ISETP.LT.OR P4, PT, R2, 0x3a, P4 ;  /* 0x0000003a0200780c */ /* 0x000fe40002781670 */
[----:B------:R-:W-:Y:S02]  /*17780*/  FSEL R198, R68, -INF , !P3 ;  /* 0xff80000044c67808 */ /* 0x000fe40005800000 */
[C---:B------:R-:W-:Y:S02]  /*17790*/  ISETP.LT.OR P3, PT, R2.reuse, 0x52, P2 ;  /* 0x000000520200780c */ /* 0x040fe40001761670 */
[C---:B------:R-:W-:Y:S02]  /*177a0*/  ISETP.LT.OR P2, PT, R2.reuse, 0x59, P1 ;  /* 0x000000590200780c */ /* 0x040fe40000f41670 */
[----:B------:R-:W-:Y:S02]  /*177b0*/  ISETP.LT.OR P1, PT, R2, 0x5a, P0 ;  /* 0x0000005a0200780c */ /* 0x000fe40000721670 */
[----:B------:R-:W-:Y:S01]  /*177c0*/  PLOP3.LUT P0, PT, PT, PT, UP6, 0x40, 0x0 ;  /* 0x000000000000781c */ /* 0x000fe20003f0e868 */
[----:B------:R-:W-:Y:S01]  /*177d0*/  UISETP.NE.AND UP6, UPT, UR39, URZ, UPT ;  /* 0x0000003f2700728c */ /* 0x000fe2000bfc5270 */
[----:B------:R-:W-:Y:S02]  /*177e0*/  FSEL R197, R65, -INF , !P4 ;  /* 0xff80000041c57808 */ /* 0x000fe40006000000 */
[----:B------:R-:W-:Y:S02]  /*177f0*/  PLOP3.LUT P4, PT, PT, PT, UP3, 0x40, 0x0 ;  /* 0x000000000000781c */ /* 0x000fe40003f8e838 */
[----:B------:R-:W-:Y:S02]  /*17800*/  FSEL R189, R53, -INF , !P5 ;  /* 0xff80000035bd7808 */ /* 0x000fe40006800000 */
[----:B------:R-:W-:Y:S01]  /*17810*/  ISETP.GT.AND P4, PT, R0, 0x50, P4 ;  /* 0x000000500000780c */ /* 0x000fe20002784270 */
[--C-:B-1----:R-:W-:Y:S01]  /*17820*/  IMAD.IADD R0, R6, 0x1, R3.reuse ;  /* 0x0000000106007824 */ /* 0x102fe200078e0203 */
[----:B------:R-:W-:Y:S02]  /*17830*/  FSEL R244, R85, -INF , !P3 ;  /* 0xff80000055f47808 */ /* 0x000fe40005800000 */
[----:B------:R-:W-:Y:S01]  /*17840*/  ISETP.LT.OR P4, PT, R2, 0x51, P4 ;  /* 0x000000510200780c */ /* 0x000fe20002781670 */
[----:B------:R-:W-:Y:S01]  /*17850*/  IMAD.IADD R2, R5, 0x1, R3 ;  /* 0x0000000105027824 */ /* 0x000fe200078e0203 */
        /* <DEDUP_REMOVED lines=18> */
.L_x_463:
[----:B------:R-:W-:Y:S04]  /*17980*/  MOV R2, c[0x0][0x32c] ;  /* 0x0000cb0000027a02 */ /* 0x000fe80000000f00 */
[----:B------:R-:W-:Y:S11]  /*17990*/  ISETP.NE.AND P0, PT, R2, 0x1, PT ;  /* 0x000000010200780c */ /* 0x000ff60003f05270 */
[----:B------:R-:W-:Y:S02]  /*179a0*/  @!UPT UIADD3 URZ, URZ, URZ, URZ ;  /* 0x0000003f3f3ff290 */ /* 0x000fe4000fffe03f */
[----:B------:R-:W-:Y:S05]  /*179b0*/  @P0 IMAD.HI.U32 R2, R0, c[0x0][0x330], RZ ;  /* 0x0000cc0000020a27 */ /* 0x000fea00078e00ff */
[----:B------:R-:W-:Y:S02]  /*179c0*/  @P0 SHF.R.U32.HI R0, RZ, c[0x0][0x334], R2 ;  /* 0x0000cd00ff000a19 */ /* 0x000fe40000011602 */
.L_x_464:
[----:B------:R-:W-:Y:S05]  /*179d0*/  BSYNC B0 ;  /* 0x0000000000007941 */ /* 0x000fea0003800000 */
.L_x_462:
        /* <DEDUP_REMOVED lines=11> */
.L_x_461:
        /* <DEDUP_REMOVED lines=19> */
[----:B------:R-:W-:Y:S01]  /*17bc0*/  FSEL R10, R193, -INF , !P2 ;  /* 0xff800000c10a7808 */ /* 0x000fe20005000000 */
[----:B------:R-:W-:Y:S01]  /*17bd0*/  UISETP.NE.AND UP2, UPT, UR33, URZ, UPT ;  /* 0x0000003f2100728c */ /* 0x000fe2000bf45270 */
[C---:B------:R-:W-:Y:S01]  /*17be0*/  ISETP.GT.AND P4, PT, R0.reuse, 0x1, P1 ;  /* 0x000000010000780c */ /* 0x040fe20000f84270 */
[----:B------:R-:W-:Y:S01]  /*17bf0*/  UISETP.NE.AND UP1, UPT, UR32, URZ, UPT ;  /* 0x0000003f2000728c */ /* 0x000fe2000bf25270 */
[----:B------:R-:W-:Y:S01]  /*17c00*/  ISETP.GT.AND P1, PT, R0, 0x8, P3 ;  /* 0x000000080000780c */ /* 0x000fe20001f24270 */
[----:B------:R-:W-:Y:S01]  /*17c10*/  UISETP.NE.AND UP0, UPT, UR31, URZ, UPT ;  /* 0x0000003f1f00728c */ /* 0x000fe2000bf05270 */
[----:B------:R-:W-:Y:S01]  /*17c20*/  PLOP3.LUT P0, PT, PT, PT, UP3, 0x40, 0x0 ;  /* 0x000000000000781c */ /* 0x000fe20003f0e838 */
[----:B------:R-:W-:Y:S01]  /*17c30*/  UISETP.NE.AND UP3, UPT, UR30, URZ, UPT ;  /* 0x0000003f1e00728c */ /* 0x000fe2000bf65270 */
[----:B------:R-:W-:Y:S01]  /*17c40*/  PLOP3.LUT P3, PT, PT, PT, UP4, 0x40, 0x0 ;  /* 0x000000000000781c */ /* 0x000fe20003f6e848 */
[----:B------:R-:W-:Y:S01]  /*17c50*/  UISETP.NE.AND UP4, UPT, UR20, URZ, UPT ;  /* 0x0000003f1400728c */ /* 0x000fe2000bf85270 */
[----:B------:R-:W-:Y:S02]  /*17c60*/  ISETP.LT.OR P5, PT, R2, 0x2, P4 ;  /* 0x000000020200780c */ /* 0x000fe400027a1670 */
[----:B------:R-:W-:Y:S02]  /*17c70*/  ISETP.GT.AND P4, PT, R0, 0x9, P0 ;  /* 0x000000090000780c */ /* 0x000fe40000784270 */
[----:B------:R-:W-:Y:S02]  /*17c80*/  ISETP.LT.OR P2, PT, R2, 0x9, P1 ;  /* 0x000000090200780c */ /* 0x000fe40000f41670 */
[----:B------:R-:W-:Y:S01]  /*17c90*/  PLOP3.LUT P0, PT, PT, PT, UP2, 0x40, 0x0 ;  /* 0x000000000000781c */ /* 0x000fe20003f0e828 */
[----:B------:R-:W-:Y:S01]  /*17ca0*/  UISETP.NE.AND UP2, UPT, UR29, URZ, UPT ;  /* 0x0000003f1d00728c */ /* 0x000fe2000bf45270 */
[----:B------:R-:W-:Y:S02]  /*17cb0*/  ISETP.GT.AND P1, PT, R0, 0x10, P3 ;  /* 0x000000100000780c */ /* 0x000fe40001f24270 */
[----:B------:R-:W-:Y:S01]  /*17cc0*/  PLOP3.LUT P3, PT, PT, PT, UP1, 0x40, 0x0 ;  /* 0x000000000000781c */ /* 0x000fe20003f6e818 */
[----:B------:R-:W-:Y:S01]  /*17cd0*/  UISETP.NE.AND UP1, UPT, UR28, URZ, UPT ;  /* 0x0000003f1c00728c */ /* 0x000fe2000bf25270 */
[----:B------:R-:W-:Y:S02]  /*17ce0*/  FSEL R17, R192, -INF , !P5 ;  /* 0xff800000c0117808 */ /* 0x000fe40006800000 */
[----:B------:R-:W-:Y:S02]  /*17cf0*/  ISETP.LT.OR P5, PT, R2, 0xa, P4 ;  /* 0x0000000a0200780c */ /* 0x000fe400027a1670 */
[----:B------:R-:W-:Y:S02]  /*17d00*/  FSEL R20, R183, -INF , !P2 ;  /* 0xff800000b7147808 */ /* 0x000fe40005000000 */
        /* <DEDUP_REMOVED lines=35> */
[----:B------:R-:W-:Y:S02]  /*17f40*/  FSEL R174, R50, -INF , !P2 ;  /* 0xff80000032ae7808 */ /* 0x000fe40005000000 */
[----:B------:R-:W-:Y:S01]  /*17f50*/  PLOP3.LUT P2, PT, PT, PT, UP2, 0x40, 0x0 ;  /* 0x000000000000781c */ /* 0x000fe20003f4e828 */
[----:B------:R-:W-:Y:S01]  /*17f60*/  UISETP.NE.AND UP2, UPT, UR41, URZ, UPT ;  /* 0x0000003f2900728c */ /* 0x000fe2000bf45270 */
        /* <DEDUP_REMOVED lines=8> */
[C---:B------:R-:W-:Y:S01]  /*17ff0*/  ISETP.LT.OR P4, PT, R2.reuse, 0x2a, P4 ;  /* 0x0000002a0200780c */ /* 0x040fe20002781670 */
[----:B------:R-:W-:Y:S01]  /*18000*/  UP2UR UR39, UPR, URZ, 0x40 ;  /* 0x000000403f277883 */ /* 0x000fe20008000000 */
[----:B------:R-:W-:Y:S02]  /*18010*/  ISETP.LT.OR P3, PT, R2, 0x32, P3 ;  /* 0x000000320200780c */ /* 0x000fe40001f61670 */
[----:B------:R-:W-:Y:S02]  /*18020*/  ISETP.GT.AND P1, PT, R0, 0x39, P1 ;  /* 0x000000390000780c */ /* 0x000fe40000f24270 */
[----:B------:R-:W-:Y:S02]  /*18030*/  ISETP.LT.OR P2, PT, R2, 0x39, P2 ;  /* 0x000000390200780c */ /* 0x000fe40001741670 */
[----:B------:R-:W-:Y:S02]  /*18040*/  ISETP.GT.AND P0, PT, R0, 0x40, P0 ;  /* 0x000000400000780c */ /* 0x000fe40000704270 */
[----:B------:R-:W-:Y:S02]  /*18050*/  FSEL R175, R51, -INF , !P4 ;  /* 0xff80000033af7808 */ /* 0x000fe40006000000 */
[----:B------:R-:W-:Y:S02]  /*18060*/  FSEL R183, R55, -INF , !P3 ;  /* 0xff80000037b77808 */ /* 0x000fe40005800000 */
[----:B------:R-:W-:Y:S01]  /*18070*/  PLOP3.LUT P4, PT, PT, PT, UP6, 0x40, 0x0 ;  /* 0x000000000000781c */ /* 0x000fe20003f8e868 */
[----:B------:R-:W-:Y:S01]  /*18080*/  UISETP.NE.AND UP6, UPT, UR23, URZ, UPT ;  /* 0x0000003f1700728c */ /* 0x000fe2000bfc5270 */
[----:B------:R-:W-:Y:S02]  /*18090*/  ISETP.LT.OR P1, PT, R2, 0x3a, P1 ;  /* 0x0000003a0200780c */ /* 0x000fe40000f21670 */
[----:B------:R-:W-:Y:S02]  /*180a0*/  FSEL R193, R66, -INF , !P2 ;  /* 0xff80000042c17808 */ /* 0x000fe40005000000 */
[----:B------:R-:W-:Y:S02]  /*180b0*/  PLOP3.LUT P3, PT, PT, PT, UP5, 0x40, 0x0 ;  /* 0x000000000000781c */ /* 0x000fe40003f6e858 */
[----:B------:R-:W-:Y:S02]  /*180c0*/  ISETP.LT.OR P2, PT, R2, 0x41, P0 ;  /* 0x000000410200780c */ /* 0x000fe40000741670 */
[----:B------:R-:W-:Y:S02]  /*180d0*/  PLOP3.LUT P0, PT, PT, PT, UP4, 0x40, 0x0 ;  /* 0x000000000000781c */ /* 0x000fe40003f0e848 */
[----:B------:R-:W-:Y:S02]  /*180e0*/  FSEL R195, R67, -INF , !P1 ;  /* 0xff80000043c37808 */ /* 0x000fe40004800000 */
[----:B------:R-:W-:Y:S02]  /*180f0*/  ISETP.GT.AND P1, PT, R0, 0x41, P4 ;  /* 0x000000410000780c */ /* 0x000fe40002724270 */
[----:B------:R-:W-:Y:S02]  /*18100*/  FSEL R200, R70, -INF , !P2 ;  /* 0xff80000046c87808 */ /* 0x000fe40005000000 */
[C---:B------:R-:W-:Y:S02]  /*18110*/  ISETP.GT.AND P2, PT, R0.reuse, 0x48, P3 ;  /* 0x000000480000780c */ /* 0x040fe40001f44270 */
[----:B------:R-:W-:Y:S02]  /*18120*/  ISETP.GT.AND P0, PT, R0, 0x49, P0 ;  /* 0x000000490000780c */ /* 0x000fe40000704270 */
[C---:B------:R-:W-:Y:S02]  /*18130*/  ISETP.LT.OR P3, PT, R2.reuse, 0x42, P1 ;  /* 0x000000420200780c */ /* 0x040fe40000f61670 */
[C---:B------:R-:W-:Y:S02]  /*18140*/  ISETP.LT.OR P1, PT, R2.reuse, 0x49, P2 ;  /* 0x000000490200780c */ /* 0x040fe40001721670 */
[----:B------:R-:W-:Y:S02]  /*18150*/  ISETP.LT.OR P0, PT, R2, 0x4a, P0 ;  /* 0x0000004a0200780c */ /* 0x000fe40000701670 */
[----:B------:R-:W-:Y:S02]  /*18160*/  PLOP3.LUT P2, PT, PT, PT, UP2, 0x40, 0x0 ;  /* 0x000000000000781c */ /* 0x000fe40003f4e828 */
[----:B------:R-:W-:Y:S02]  /*18170*/  FSEL R231, R82, -INF , !P1 ;  /* 0xff80000052e77808 */ /* 0x000fe40004800000 */
[----:B------:R-:W-:Y:S02]  /*18180*/  PLOP3.LUT P1, PT, PT, PT, UP1, 0x40, 0x0 ;  /* 0x000000000000781c */ /* 0x000fe40003f2e818 */
[----:B------:R-:W-:Y:S02]  /*18190*/  FSEL R232, R83, -INF , !P0 ;  /* 0xff80000053e87808 */ /* 0x000fe40004000000 */
[----:B------:R-:W-:Y:S02]  /*181a0*/  PLOP3.LUT P0, PT, PT, PT, UP0, 0x40, 0x0 ;  /* 0x000000000000781c */ /* 0x000fe40003f0e808 */
[C---:B------:R-:W-:Y:S02]  /*181b0*/  ISETP.GT.AND P2, PT, R0.reuse, 0x51, P2 ;  /* 0x000000510000780c */ /* 0x040fe40001744270 */
[C---:B------:R-:W-:Y:S02]  /*181c0*/  ISETP.GT.AND P1, PT, R0.reuse, 0x58, P1 ;  /* 0x000000580000780c */ /* 0x040fe40000f24270 */
[----:B------:R-:W-:Y:S02]  /*181d0*/  ISETP.GT.AND P0, PT, R0, 0x59, P0 ;  /* 0x000000590000780c */ /* 0x000fe40000704270 */
[----:B------:R-:W-:Y:S02]  /*181e0*/  FSEL R227, R71, -INF , !P3 ;  /* 0xff80000047e37808 */ /* 0x000fe40005800000 */
[C---:B------:R-:W-:Y:S02]  /*181f0*/  ISETP.LT.OR P3, PT, R2.reuse, 0x52, P2 ;  /* 0x000000520200780c */ /* 0x040fe40001761670 */
[C---:B------:R-:W-:Y:S02]  /*18200*/  ISETP.LT.OR P2, PT, R2.reuse, 0x59, P1 ;  /* 0x000000590200780c */ /* 0x040fe40000f41670 */
[----:B------:R-:W-:Y:S02]  /*18210*/  ISETP.LT.OR P1, PT, R2, 0x5a, P0 ;  /* 0x0000005a0200780c */ /* 0x000fe40000721670 */
[----:B------:R-:W-:Y:S01]  /*18220*/  PLOP3.LUT P0, PT, PT, PT, UP6, 0x40, 0x0 ;  /* 0x000000000000781c */ /* 0x000fe20003f0e868 */
[----:B------:R-:W-:Y:S01]  /*18230*/  UISETP.NE.AND UP6, UPT, UR39, URZ, UPT ;  /* 0x0000003f2700728c */ /* 0x000fe2000bfc5270 */
[----:B------:R-:W-:Y:S02]  /*18240*/  PLOP3.LUT P4, PT, PT, PT, UP3, 0x40, 0x0 ;  /* 0x000000000000781c */ /* 0x000fe40003f8e838 */
[----:B------:R-:W-:Y:S02]  /*18250*/  FSEL R95, R39, -INF , !P5 ;  /* 0xff800000275f7808 */ /* 0x000fe40006800000 */
[----:B------:R-:W-:Y:S02]  /*18260*/  ISETP.GT.AND P4, PT, R0, 0x50, P4 ;  /* 0x000000500000780c */ /* 0x000fe40002784270 */
[----:B------:R-:W-:Y:S02]  /*18270*/  IADD3 R0, -R8, UR15, R7 ;  /* 0x0000000f08007c10 */ /* 0x000fe4000fffe107 */
        /* <DEDUP_REMOVED lines=24> */
.L_x_467:
[----:B------:R-:W-:Y:S04]  /*18400*/  MOV R7, c[0x0][0x32c] ;  /* 0x0000cb0000077a02 */ /* 0x000fe80000000f00 */
[----:B------:R-:W-:Y:S11]  /*18410*/  ISETP.NE.AND P0, PT, R7, 0x1, PT ;  /* 0x000000010700780c */ /* 0x000ff60003f05270 */
[----:B------:R-:W-:Y:S02]  /*18420*/  @!UPT UIADD3 URZ, URZ, URZ, URZ ;  /* 0x0000003f3f3ff290 */ /* 0x000fe4000fffe03f */
[----:B------:R-:W-:Y:S05]  /*18430*/  @P0 IMAD.HI.U32 R7, R3, c[0x0][0x330], RZ ;  /* 0x0000cc0003070a27 */ /* 0x000fea00078e00ff */
[----:B------:R-:W-:Y:S02]  /*18440*/  @P0 SHF.R.U32.HI R3, RZ, c[0x0][0x334], R7 ;  /* 0x0000cd00ff030a19 */ /* 0x000fe40000011607 */
.L_x_468:
[----:B------:R-:W-:Y:S05]  /*18450*/  BSYNC B0 ;  /* 0x0000000000007941 */ /* 0x000fea0003800000 */
.L_x_466:
[----:B------:R-:W-:Y:S05]  /*18460*/  MOV R7, UR12 ;  /* 0x0000000c00077c02 */ /* 0x000fea0008000f00 */
[----:B------:R-:W-:Y:S04]  /*18470*/  IMAD R7, R7, -0x60, -R9 ;  /* 0xffffffa007077824 */ /* 0x000fe800078e0a09 */
[----:B------:R-:W-:Y:S05]  /*18480*/  IMAD R3, R3, c[0x0][0x32c], R7 ;  /* 0x0000cb0003037a24 */ /* 0x000fea00078e0207 */
[----:B------:R-:W-:Y:S02]  /*18490*/  IADD3 R7, R3, c[0x0][0x32c], RZ ;  /* 0x0000cb0003077a10 */ /* 0x000fe40007ffe0ff */
[----:B------:R-:W-:Y:S02]  /*184a0*/  IMNMX R0, R0, R3, !PT ;  /* 0x0000000300007217 */ /* 0x000fe40007800200 */
[----:B------:R-:W-:Y:S02]  /*184b0*/  IMNMX R2, R2, R7, PT ;  /* 0x0000000702027217 */ /* 0x000fe40003800200 */
.L_x_465:
        /* <DEDUP_REMOVED lines=63> */
[----:B------:R-:W-:Y:S02]  /*188b0*/  ISETP.LT.OR P5, PT, R2, 0x22, P4 ;  /* 0x000000220200780c */ /* 0x000fe400027a1670 */
[----:B------:R-:W-:Y:S02]  /*188c0*/  FSEL R98, R18, -INF , !P2 ;  /* 0xff80000012627808 */ /* 0x000fe40005000000 */
[----:B------:R-:W-:Y:S02]  /*188d0*/  ISETP.GT.AND P4, PT, R0, 0x29, P0 ;  /* 0x000000290000780c */ /* 0x000fe40000784270 */
[----:B------:R-:W-:Y:S02]  /*188e0*/  ISETP.LT.OR P0, PT, R2, 0x29, P1 ;  /* 0x000000290200780c */ /* 0x000fe40000f01670 */
[----:B------:R-:W-:Y:S01]  /*188f0*/  PLOP3.LUT P2, PT, PT, PT, UP3, 0x40, 0x0 ;  /* 0x000000000000781c */ /* 0x000fe20003f4e838 */
[----:B------:R-:W-:Y:S01]  /*18900*/  UISETP.NE.AND UP3, UPT, UR42, URZ, UPT ;  /* 0x0000003f2a00728c */ /* 0x000fe2000bf65270 */
[----:B------:R-:W-:Y:S01]  /*18910*/  PLOP3.LUT P3, PT, PT, PT, UP4, 0x40, 0x0 ;  /* 0x000000000000781c */ /* 0x000fe20003f6e848 */
[----:B------:R-:W-:Y:S01]  /*18920*/  UISETP.NE.AND UP4, UPT, UR43, URZ, UPT ;  /* 0x0000003f2b00728c */ /* 0x000fe2000bf85270 */
[----:B------:R-:W-:Y:S02]  /*18930*/  FSEL R170, R170, -INF , !P0 ;  /* 0xff800000aaaa7808 */ /* 0x000fe40004000000 */
[----:B------:R-:W-:Y:S01]  /*18940*/  PLOP3.LUT P1, PT, PT, PT, UP2, 0x40, 0x0 ;  /* 0x000000000000781c */ /* 0x000fe20003f2e828 */
[----:B------:R-:W-:Y:S01]  /*18950*/  UISETP.NE.AND UP2, UPT, UR41, URZ, UPT ;  /* 0x0000003f2900728c */ /* 0x000fe2000bf45270 */
[C---:B------:R-:W-:Y:S02]  /*18960*/  ISETP.GT.AND P2, PT, R0.reuse, 0x31, P2 ;  /* 0x000000310000780c */ /* 0x040fe40001744270 */
[----:B------:R-:W-:Y:S01]  /*18970*/  PLOP3.LUT P0, PT, PT, PT, UP1, 0x40, 0x0 ;  /* 0x000000000000781c */ /* 0x000fe20003f0e818 */
[----:B------:R-:W-:Y:S01]  /*18980*/  UISETP.NE.AND UP1, UPT, UR40, URZ, UPT ;  /* 0x0000003f2800728c */ /* 0x000fe2000bf25270 */
[----:B------:R-:W-:Y:S02]  /*18990*/  ISETP.GT.AND P3, PT, R0, 0x30, P3 ;  /* 0x000000300000780c */ /* 0x000fe40001f64270 */
[----:B------:R-:W-:Y:S02]  /*189a0*/  ISETP.LT.OR P4, PT, R2, 0x2a, P4 ;  /* 0x0000002a0200780c */ /* 0x000fe40002781670 */
[----:B------:R-:W-:Y:S02]  /*189b0*/  ISETP.GT.AND P1, PT, R0, 0x38, P1 ;  /* 0x000000380000780c */ /* 0x000fe40000f24270 */
[----:B------:R-:W-:Y:S02]  /*189c0*/  ISETP.LT.OR P2, PT, R2, 0x32, P2 ;  /* 0x000000320200780c */ /* 0x000fe40001741670 */
[----:B------:R-:W-:Y:S02]  /*189d0*/  ISETP.GT.AND P0, PT, R0, 0x39, P0 ;  /* 0x000000390000780c */ /* 0x000fe40000704270 */
[C---:B------:R-:W-:Y:S02]  /*189e0*/  ISETP.LT.OR P3, PT, R2.reuse, 0x31, P3 ;  /* 0x000000310200780c */ /* 0x040fe40001f61670 */
[----:B------:R-:W-:Y:S02]  /*189f0*/  FSEL R172, R45, -INF , !P4 ;  /* 0xff8000002dac7808 */ /* 0x000fe40006000000 */
[----:B------:R-:W-:Y:S01]  /*18a00*/  PLOP3.LUT P4, PT, PT, PT, UP0, 0x40, 0x0 ;  /* 0x000000000000781c */ /* 0x000fe20003f8e808 */
[----:B------:R-:W-:Y:S01]  /*18a10*/  UISETP.NE.AND UP0, UPT, UR39, URZ, UPT ;  /* 0x0000003f2700728c */ /* 0x000fe2000bf05270 */
[C---:B------:R-:W-:Y:S01]  /*18a20*/  ISETP.LT.OR P1, PT, R2.reuse, 0x39, P1 ;  /* 0x000000390200780c */ /* 0x040fe20000f21670 */
[----:B------:R-:W-:Y:S01]  /*18a30*/  UP2UR UR39, UPR, URZ, 0x40 ;  /* 0x000000403f277883 */ /* 0x000fe20008000000 */
[----:B------:R-:W-:Y:S02]  /*18a40*/  FSEL R185, R57, -INF , !P2 ;  /* 0xff80000039b97808 */ /* 0x000fe40005000000 */
[----:B------:R-:W-:Y:S02]  /*18a50*/  ISETP.LT.OR P2, PT, R2, 0x3a, P0 ;  /* 0x0000003a0200780c */ /* 0x000fe40000741670 */
[----:B------:R-:W-:Y:S02]  /*18a60*/  FSEL R182, R56, -INF , !P3 ;  /* 0xff80000038b67808 */ /* 0x000fe40005800000 */
[----:B------:R-:W-:Y:S01]  /*18a70*/  PLOP3.LUT P3, PT, PT, PT, UP6, 0x40, 0x0 ;  /* 0x000000000000781c */ /* 0x000fe20003f6e868 */
[----:B------:R-:W-:Y:S01]  /*18a80*/  UISETP.NE.AND UP6, UPT, UR23, URZ, UPT ;  /* 0x0000003f1700728c */ /* 0x000fe2000bfc5270 */
[----:B------:R-:W-:Y:S02]  /*18a90*/  FSEL R187, R60, -INF , !P1 ;  /* 0xff8000003cbb7808 */ /* 0x000fe40004800000 */
[----:B------:R-:W-:Y:S02]  /*18aa0*/  PLOP3.LUT P0, PT, PT, PT, UP5, 0x40, 0x0 ;  /* 0x000000000000781c */ /* 0x000fe40003f0e858 */
[C---:B------:R-:W-:Y:S02]  /*18ab0*/  ISETP.GT.AND P1, PT, R0.reuse, 0x40, P4 ;  /* 0x000000400000780c */ /* 0x040fe40002724270 */
[----:B------:R-:W-:Y:S02]  /*18ac0*/  FSEL R190, R61, -INF , !P2 ;  /* 0xff8000003dbe7808 */ /* 0x000fe40005000000 */
[----:B------:R-:W-:Y:S02]  /*18ad0*/  PLOP3.LUT P2, PT, PT, PT, UP4, 0x40, 0x0 ;  /* 0x000000000000781c */ /* 0x000fe40003f4e848 */
[----:B------:R-:W-:Y:S02]  /*18ae0*/  ISETP.GT.AND P3, PT, R0, 0x41, P3 ;  /* 0x000000410000780c */ /* 0x000fe40001f64270 */
[----:B------:R-:W-:Y:S02]  /*18af0*/  ISETP.LT.OR P4, PT, R2, 0x41, P1 ;  /* 0x000000410200780c */ /* 0x000fe40000f81670 */
[C---:B------:R-:W-:Y:S02]  /*18b00*/  ISETP.GT.AND P1, PT, R0.reuse, 0x48, P0 ;  /* 0x000000480000780c */ /* 0x040fe40000724270 */
[----:B------:R-:W-:Y:S02]  /*18b10*/  ISETP.GT.AND P0, PT, R0, 0x49, P2 ;  /* 0x000000490000780c */ /* 0x000fe40001704270 */
[C---:B------:R-:W-:Y:S02]  /*18b20*/  ISETP.LT.OR P2, PT, R2.reuse, 0x42, P3 ;  /* 0x000000420200780c */ /* 0x040fe40001f41670 */
[C---:B------:R-:W-:Y:S02]  /*18b30*/  ISETP.LT.OR P1, PT, R2.reuse, 0x49, P1 ;  /* 0x000000490200780c */ /* 0x040fe40000f21670 */
[----:B------:R-:W-:Y:S02]  /*18b40*/  ISETP.LT.OR P0, PT, R2, 0x4a, P0 ;  /* 0x0000004a0200780c */ /* 0x000fe40000701670 */
[----:B-----5:R-:W-:Y:S02]  /*18b50*/  FSEL R226, R73, -INF , !P2 ;  /* 0xff80000049e27808 */ /* 0x020fe40005000000 */
        /* <DEDUP_REMOVED lines=39> */
.L_x_471:
[----:B------:R-:W-:Y:S04]  /*18dd0*/  MOV R2, c[0x0][0x32c] ;  /* 0x0000cb0000027a02 */ /* 0x000fe80000000f00 */
[----:B------:R-:W-:Y:S11]  /*18de0*/  ISETP.NE.AND P0, PT, R2, 0x1, PT ;  /* 0x000000010200780c */ /* 0x000ff60003f05270 */
[----:B------:R-:W-:Y:S02]  /*18df0*/  @!UPT UIADD3 URZ, URZ, URZ, URZ ;  /* 0x0000003f3f3ff290 */ /* 0x000fe4000fffe03f */
[----:B------:R-:W-:Y:S05]  /*18e00*/  @P0 IMAD.HI.U32 R2, R0, c[0x0][0x330], RZ ;  /* 0x0000cc0000020a27 */ /* 0x000fea00078e00ff */
[----:B------:R-:W-:Y:S02]  /*18e10*/  @P0 SHF.R.U32.HI R0, RZ, c[0x0][0x334], R2 ;  /* 0x0000cd00ff000a19 */ /* 0x000fe40000011602 */
.L_x_472:
[----:B------:R-:W-:Y:S05]  /*18e20*/  BSYNC B0 ;  /* 0x0000000000007941 */ /* 0x000fea0003800000 */
.L_x_470:
        /* <DEDUP_REMOVED lines=11> */
.L_x_469:
        /* <DEDUP_REMOVED lines=33> */
[----:B------:R-:W-:Y:S01]  /*190f0*/  PLOP3.LUT P0, PT, PT, PT, UP5, 0x40, 0x0 ;  /* 0x000000000000781c */ /* 0x000fe20003f0e858 */
[----:B------:R-:W-:Y:S01]  /*19100*/  UISETP.NE.AND UP5, UPT, UR10, URZ, UPT ;  /* 0x0000003f0a00728c */ /* 0x000fe2000bfa5270 */
[----:B------:R-:W-:Y:S02]  /*19110*/  FMNMX.FTZ R72, R176, R72, !PT ;  /* 0x00000048b0487209 */ /* 0x000fe40007810000 */
[----:B------:R-:W-:Y:S02]  /*19120*/  FMNMX.FTZ R3, R95, R3, !PT ;  /* 0x000000035f037209 */ /* 0x000fe40007810000 */
[----:B------:R-:W-:Y:S02]  /*19130*/  FMNMX.FTZ R72, R177, R72, !PT ;  /* 0x00000048b1487209 */ /* 0x000fe40007810000 */
[----:B------:R-:W-:Y:S02]  /*19140*/  ISETP.GT.AND P0, PT, R0, RZ, P0 ;  /* 0x000000ff0000720c */ /* 0x000fe40000704270 */
[----:B------:R-:W-:Y:S02]  /*19150*/  FMNMX.FTZ R72, R179, R72, !PT ;  /* 0x00000048b3487209 */ /* 0x000fe40007810000 */
[----:B------:R-:W-:Y:S02]  /*19160*/  FMNMX.FTZ R3, R174, R3, !PT ;  /* 0x00000003ae037209 */ /* 0x000fe40007810000 */
[----:B------:R-:W-:Y:S02]  /*19170*/  FMNMX.FTZ R72, R189, R72, !PT ;  /* 0x00000048bd487209 */ /* 0x000fe40007810000 */
[----:B------:R-:W-:Y:S02]  /*19180*/  ISETP.LT.OR P0, PT, R2, 0x1, P0 ;  /* 0x000000010200780c */ /* 0x000fe40000701670 */
[----:B------:R-:W-:Y:S01]  /*19190*/  PLOP3.LUT P1, PT, PT, PT, UP1, 0x40, 0x0 ;  /* 0x000000000000781c */ /* 0x000fe20003f2e818 */
[----:B------:R-:W-:Y:S01]  /*191a0*/  UISETP.NE.AND UP1, UPT, UR32, URZ, UPT ;  /* 0x0000003f2000728c */ /* 0x000fe2000bf25270 */
[----:B------:R-:W-:Y:S02]  /*191b0*/  FMNMX.FTZ R72, R196, R72, !PT ;  /* 0x00000048c4487209 */ /* 0x000fe40007810000 */
[----:B------:R-:W-:Y:S02]  /*191c0*/  FMNMX.FTZ R3, R175, R3, !PT ;  /* 0x00000003af037209 */ /* 0x000fe40007810000 */
[----:B------:R-:W-:Y:S02]  /*191d0*/  FSEL R9, R250, -INF , !P0 ;  /* 0xff800000fa097808 */ /* 0x000fe40004000000 */
[----:B------:R-:W-:Y:S02]  /*191e0*/  ISETP.GT.AND P0, PT, R0, 0x1, P1 ;  /* 0x000000010000780c */ /* 0x000fe40000f04270 */
        /* <DEDUP_REMOVED lines=38> */
[----:B------:R-:W-:Y:S01]  /*19450*/  ISETP.LT.OR P0, PT, R2, 0x12, P0 ;  /* 0x000000120200780c */ /* 0x000fe20000701670 */
[----:B------:R-:W1:Y:S01]  /*19460*/  SHFL.BFLY PT, R5, R72, 0x2, 0x1f ;  /* 0x0c401f0048057f89 */ /* 0x000e6200000e0000 */
[----:B------:R-:W-:Y:S01]  /*19470*/  PLOP3.LUT P1, PT, PT, PT, UP1, 0x40, 0x0 ;  /* 0x000000000000781c */ /* 0x000fe20003f2e818 */
[----:B------:R-:W-:Y:S01]  /*19480*/  UISETP.NE.AND UP1, UPT, UR28, URZ, UPT ;  /* 0x0000003f1c00728c */ /* 0x000fe2000bf25270 */
[----:B------:R-:W-:Y:S02]  /*19490*/  FMNMX.FTZ R3, R237, R3, !PT ;  /* 0x00000003ed037209 */ /* 0x000fe40007810000 */
[----:B------:R-:W-:Y:S02]  /*194a0*/  FSEL R58, R201, -INF , !P0 ;  /* 0xff800000c93a7808 */ /* 0x000fe40004000000 */
[----:B------:R-:W-:Y:S02]  /*194b0*/  ISETP.GT.AND P0, PT, R0, 0x18, P1 ;  /* 0x000000180000780c */ /* 0x000fe40000f04270 */
[----:B------:R-:W-:Y:S02]  /*194c0*/  FMNMX.FTZ R3, R243, R3, !PT ;  /* 0x00000003f3037209 */ /* 0x000fe40007810000 */
[----:B------:R-:W-:Y:S02]  /*194d0*/  ISETP.LT.OR P0, PT, R2, 0x19, P0 ;  /* 0x000000190200780c */ /* 0x000fe40000701670 */
[----:B------:R-:W-:Y:S01]  /*194e0*/  PLOP3.LUT P5, PT, PT, PT, UP0, 0x40, 0x0 ;  /* 0x000000000000781c */ /* 0x000fe20003fae808 */
[----:B------:R-:W-:Y:S01]  /*194f0*/  UISETP.NE.AND UP0, UPT, UR25, URZ, UPT ;  /* 0x0000003f1900728c */ /* 0x000fe2000bf05270 */
[----:B------:R-:W-:Y:S02]  /*19500*/  FMNMX.FTZ R3, R245, R3, !PT ;  /* 0x00000003f5037209 */ /* 0x000fe40007810000 */
[----:B------:R-:W-:Y:S02]  /*19510*/  FSEL R62, R199, -INF , !P0 ;  /* 0xff800000c73e7808 */ /* 0x000fe40004000000 */
[----:B------:R-:W-:Y:S01]  /*19520*/  ISETP.GT.AND P0, PT, R0, 0x19, P5 ;  /* 0x000000190000780c */ /* 0x000fe20002f04270 */
[----:B------:R-:W2:Y:S01]  /*19530*/  SHFL.BFLY PT, R6, R3, 0x2, 0x1f ;  /* 0x0c401f0003067f89 */ /* 0x000ea200000e0000 */
[----:B------:R-:W-:Y:S01]  /*19540*/  PLOP3.LUT P4, PT, PT, PT, UP3, 0x40, 0x0 ;  /* 0x000000000000781c */ /* 0x000fe20003f8e838 */
[----:B------:R-:W-:Y:S01]  /*19550*/  UISETP.NE.AND UP3, UPT, UR18, URZ, UPT ;  /* 0x0000003f1200728c */ /* 0x000fe2000bf65270 */
[----:B------:R-:W-:Y:S02]  /*19560*/  ISETP.LT.OR P0, PT, R2, 0x1a, P0 ;  /* 0x0000001a0200780c */ /* 0x000fe40000701670 */
[----:B------:R-:W-:Y:S01]  /*19570*/  PLOP3.LUT P2, PT, PT, PT, UP2, 0x40, 0x0 ;  /* 0x000000000000781c */ /* 0x000fe20003f4e828 */
[----:B------:R-:W-:Y:S01]  /*19580*/  UISETP.NE.AND UP2, UPT, UR16, URZ, UPT ;  /* 0x0000003f1000728c */ /* 0x000fe2000bf45270 */
[----:B------:R-:W-:Y:S02]  /*19590*/  FSEL R88, R194, -INF , !P0 ;  /* 0xff800000c2587808 */ /* 0x000fe40004000000 */
[----:B------:R-:W-:Y:S02]  /*195a0*/  ISETP.GT.AND P0, PT, R0, 0x20, P4 ;  /* 0x000000200000780c */ /* 0x000fe40002704270 */
[----:B------:R-:W-:Y:S02]  /*195b0*/  FMNMX.FTZ R4, R8, R102, !PT ;  /* 0x0000006608047209 */ /* 0x000fe40007810000 */
[----:B------:R-:W-:Y:S02]  /*195c0*/  ISETP.LT.OR P0, PT, R2, 0x21, P0 ;  /* 0x000000210200780c */ /* 0x000fe40000701670 */
[----:B------:R-:W-:Y:S01]  /*195d0*/  PLOP3.LUT P1, PT, PT, PT, UP1, 0x40, 0x0 ;  /* 0x000000000000781c */ /* 0x000fe20003f2e818 */
[----:B------:R-:W-:Y:S01]  /*195e0*/  UISETP.NE.AND UP1, UPT, UR14, URZ, UPT ;  /* 0x0000003f0e00728c */ /* 0x000fe2000bf25270 */
[----:B------:R-:W-:Y:S02]  /*195f0*/  FSEL R99, R184, -INF , !P0 ;  /* 0xff800000b8637808 */ /* 0x000fe40004000000 */
[----:B------:R-:W-:Y:S02]  /*19600*/  ISETP.GT.AND P0, PT, R0, 0x21, P2 ;  /* 0x000000210000780c */ /* 0x000fe40001704270 */
[----:B------:R-:W-:Y:S02]  /*19610*/  FMNMX.FTZ R4, R12, R4, !PT ;  /* 0x000000040c047209 */ /* 0x000fe40007810000 */
[----:B------:R-:W-:Y:S02]  /*19620*/  ISETP.LT.OR P0, PT, R2, 0x22, P0 ;  /* 0x000000220200780c */ /* 0x000fe40000701670 */
[----:B-1----:R-:W-:Y:S02]  /*19630*/  FMNMX.FTZ R72, R72, R5, !PT ;  /* 0x0000000548487209 */ /* 0x002fe40007810000 */
[----:B------:R-:W-:Y:S02]  /*19640*/  FSEL R169, R43, -INF , !P0 ;  /* 0xff8000002ba97808 */ /* 0x000fe40004000000 */
[----:B------:R-:W-:Y:S01]  /*19650*/  ISETP.GT.AND P0, PT, R0, 0x28, P1 ;  /* 0x000000280000780c */ /* 0x000fe20000f04270 */
[----:B------:R-:W1:Y:S01]  /*19660*/  SHFL.BFLY PT, R7, R72, 0x1, 0x1f ;  /* 0x0c201f0048077f89 */ /* 0x000e6200000e0000 */
[----:B------:R-:W-:Y:S02]  /*19670*/  FMNMX.FTZ R5, R9, R103, !PT ;  /* 0x0000006709057209 */ /* 0x000fe40007810000 */
[----:B------:R-:W-:Y:S02]  /*19680*/  ISETP.LT.OR P0, PT, R2, 0x29, P0 ;  /* 0x000000290200780c */ /* 0x000fe40000701670 */
[----:B------:R-:W-:Y:S02]  /*19690*/  FMNMX.FTZ R4, R13, R4, !PT ;  /* 0x000000040d047209 */ /* 0x000fe40007810000 */
[----:B------:R-:W-:Y:S01]  /*196a0*/  PLOP3.LUT P5, PT, PT, PT, UP0, 0x40, 0x0 ;  /* 0x000000000000781c */ /* 0x000fe20003fae808 */
[----:B------:R-:W-:Y:S01]  /*196b0*/  UISETP.NE.AND UP0, UPT, UR13, URZ, UPT ;  /* 0x0000003f0d00728c */ /* 0x000fe2000bf05270 */
[----:B--2---:R-:W-:Y:S02]  /*196c0*/  FMNMX.FTZ R3, R3, R6, !PT ;  /* 0x0000000603037209 */ /* 0x004fe40007810000 */
[----:B------:R-:W-:Y:S02]  /*196d0*/  FMNMX.FTZ R5, R14, R5, !PT ;  /* 0x000000050e057209 */ /* 0x000fe40007810000 */
[----:B------:R-:W-:Y:S01]  /*196e0*/  FSEL R171, R46, -INF , !P0 ;  /* 0xff8000002eab7808 */ /* 0x000fe20004000000 */
[----:B------:R-:W2:Y:S01]  /*196f0*/  SHFL.BFLY PT, R71, R3, 0x1, 0x1f ;  /* 0x0c201f0003477f89 */ /* 0x000ea200000e0000 */
[----:B------:R-:W-:Y:S02]  /*19700*/  ISETP.GT.AND P0, PT, R0, 0x29, P5 ;  /* 0x000000290000780c */ /* 0x000fe40002f04270 */
[----:B------:R-:W-:Y:S02]  /*19710*/  FMNMX.FTZ R4, R15, R4, !PT ;  /* 0x000000040f047209 */ /* 0x000fe40007810000 */
[----:B------:R-:W-:Y:S02]  /*19720*/  FMNMX.FTZ R5, R16, R5, !PT ;  /* 0x0000000510057209 */ /* 0x000fe40007810000 */
[----:B------:R-:W-:Y:S02]  /*19730*/  ISETP.LT.OR P0, PT, R2, 0x2a, P0 ;  /* 0x0000002a0200780c */ /* 0x000fe40000701670 */
[----:B------:R-:W-:Y:S02]  /*19740*/  FMNMX.FTZ R4, R32, R4, !PT ;  /* 0x0000000420047209 */ /* 0x000fe40007810000 */
[----:B------:R-:W-:Y:S01]  /*19750*/  PLOP3.LUT P3, PT, PT, PT, UP4, 0x40, 0x0 ;  /* 0x000000000000781c */ /* 0x000fe20003f6e848 */
[----:B------:R-:W-:Y:S01]  /*19760*/  UISETP.NE.AND UP4, UPT, UR38, URZ, UPT ;  /* 0x0000003f2600728c */ /* 0x000fe2000bf85270 */
[----:B------:R-:W-:Y:S02]  /*19770*/  FMNMX.FTZ R5, R18, R5, !PT ;  /* 0x0000000512057209 */ /* 0x000fe40007810000 */
[----:B------:R-:W-:Y:S02]  /*19780*/  FSEL R173, R47, -INF , !P0 ;  /* 0xff8000002fad7808 */ /* 0x000fe40004000000 */
[----:B------:R-:W-:Y:S02]  /*19790*/  ISETP.GT.AND P0, PT, R0, 0x30, P3 ;  /* 0x000000300000780c */ /* 0x000fe40001f04270 */
[----:B------:R-:W-:Y:S02]  /*197a0*/  FMNMX.FTZ R4, R40, R4, !PT ;  /* 0x0000000428047209 */ /* 0x000fe40007810000 */
[----:B------:R-:W-:Y:S02]  /*197b0*/  FMNMX.FTZ R5, R56, R5, !PT ;  /* 0x0000000538057209 */ /* 0x000fe40007810000 */
[----:B-1----:R-:W-:Y:S02]  /*197c0*/  FMNMX.FTZ R72, R72, R7, !PT ;  /* 0x0000000748487209 */ /* 0x002fe40007810000 */
[----:B------:R-:W-:Y:S02]  /*197d0*/  ISETP.LT.OR P0, PT, R2, 0x31, P0 ;  /* 0x000000310200780c */ /* 0x000fe40000701670 */
[----:B------:R-:W-:Y:S01]  /*197e0*/  FMNMX.FTZ R4, R41, R4, !PT ;  /* 0x0000000429047209 */ /* 0x000fe20007810000 */
[----:B------:R-:W-:Y:S01]  /*197f0*/  FMUL.FTZ R74, R72, c[0x0][0x2d0] ;  /* 0x0000b400484a7a20 */ /* 0x000fe20000410000 */
[----:B------:R-:W-:Y:S01]  /*19800*/  PLOP3.LUT P2, PT, PT, PT, UP3, 0x40, 0x0 ;  /* 0x000000000000781c */ /* 0x000fe20003f4e838 */
[----:B------:R-:W-:Y:S01]  /*19810*/  UISETP.NE.AND UP3, UPT, UR33, URZ, UPT ;  /* 0x0000003f2100728c */ /* 0x000fe2000bf65270 */
[----:B------:R-:W-:Y:S02]  /*19820*/  FMNMX.FTZ R5, R58, R5, !PT ;  /* 0x000000053a057209 */ /* 0x000fe40007810000 */
[----:B------:R-:W-:Y:S02]  /*19830*/  FSEL R181, R181, -INF , !P0 ;  /* 0xff800000b5b57808 */ /* 0x000fe40004000000 */
[----:B------:R-:W-:Y:S02]  /*19840*/  ISETP.GT.AND P0, PT, R0, 0x31, P2 ;  /* 0x000000310000780c */ /* 0x000fe40001704270 */
[----:B------:R-:W-:Y:S02]  /*19850*/  FMNMX.FTZ R4, R44, R4, !PT ;  /* 0x000000042c047209 */ /* 0x000fe40007810000 */
[----:B------:R-:W-:Y:S02]  /*19860*/  FSETP.NEU.FTZ.AND P2, PT, R72, -INF , PT ;  /* 0xff8000004800780b */ /* 0x000fe40003f5d000 */
[----:B------:R-:W-:Y:S02]  /*19870*/  FMNMX.FTZ R5, R62, R5, !PT ;  /* 0x000000053e057209 */ /* 0x000fe40007810000 */
[----:B------:R-:W-:Y:S02]  /*19880*/  FMNMX.FTZ R4, R98, R4, !PT ;  /* 0x0000000462047209 */ /* 0x000fe40007810000 */
[----:B------:R-:W-:Y:S02]  /*19890*/  FSEL R74, R74, RZ, P2 ;  /* 0x000000ff4a4a7208 */ /* 0x000fe40001000000 */
[----:B------:R-:W-:Y:S02]  /*198a0*/  FMNMX.FTZ R5, R88, R5, !PT ;  /* 0x0000000558057209 */ /* 0x000fe40007810000 */
[----:B------:R-:W-:Y:S01]  /*198b0*/  FMNMX.FTZ R4, R168, R4, !PT ;  /* 0x00000004a8047209 */ /* 0x000fe20007810000 */
[--C-:B------:R-:W-:Y:S01]  /*198c0*/  FFMA.FTZ R48, R48, c[0x0][0x2d0], -R74.reuse ;  /* 0x0000b40030307a23 */ /* 0x100fe2000001084a */
[----:B--2---:R-:W-:Y:S02]  /*198d0*/  FMNMX.FTZ R71, R3, R71, !PT ;  /* 0x0000004703477209 */ /* 0x004fe40007810000 */
[----:B------:R-:W-:Y:S01]  /*198e0*/  FMNMX.FTZ R3, R99, R5, !PT ;  /* 0x0000000563037209 */ /* 0x000fe20007810000 */
[--C-:B------:R-:W-:Y:S01]  /*198f0*/  FFMA.FTZ R5, R19, c[0x0][0x2d0], -R74.reuse ;  /* 0x0000b40013057a23 */ /* 0x100fe2000001084a */
[----:B------:R-:W-:Y:S02]  /*19900*/  FMNMX.FTZ R4, R170, R4, !PT ;  /* 0x00000004aa047209 */ /* 0x000fe40007810000 */
[----:B------:R-:W-:Y:S01]  /*19910*/  ISETP.LT.OR P0, PT, R2, 0x32, P0 ;  /* 0x000000320200780c */ /* 0x000fe20000701670 */
[----:B------:R1:W-:Y:S01]  /*19920*/  MUFU.EX2 R50, R5 ;  /* 0x0000000500327308 */ /* 0x0003e20000000800 */
        /* <DEDUP_REMOVED lines=8> */
[----:B------:R-:W-:Y:S02]  /*199b0*/  FMNMX.FTZ R3, R173, R3, !PT ;  /* 0x00000003ad037209 */ /* 0x000fe40007810000 */
[----:B------:R-:W-:Y:S02]  /*199c0*/  FMNMX.FTZ R4, R190, R4, !PT ;  /* 0x00000004be047209 */ /* 0x000fe40007810000 */
[----:B------:R-:W-:Y:S02]  /*199d0*/  FSEL R184, R59, -INF , !P0 ;  /* 0xff8000003bb87808 */ /* 0x000fe40004000000 */
[----:B------:R-:W-:Y:S02]  /*199e0*/  FMNMX.FTZ R4, R203, R4, !PT ;  /* 0x00000004cb047209 */ /* 0x000fe40007810000 */
[----:B------:R-:W-:Y:S01]  /*199f0*/  ISETP.GT.AND P0, PT, R0, 0x38, P1 ;  /* 0x000000380000780c */ /* 0x000fe20000f04270 */
[--C-:B-1----:R-:W-:Y:S01]  /*19a00*/  FFMA.FTZ R5, R21, c[0x0][0x2d0], -R74.reuse ;  /* 0x0000b40015057a23 */ /* 0x102fe2000001084a */
        /* <DEDUP_REMOVED lines=16> */
[----:B-1----:R-:W-:Y:S01]  /*19b10*/  FMNMX.FTZ R5, R186, R3, !PT ;  /* 0x00000003ba057209 */ /* 0x002fe20007810000 */
[--C-:B------:R-:W-:Y:S01]  /*19b20*/  FFMA.FTZ R3, R23, c[0x0][0x2d0], -R74.reuse ;  /* 0x0000b40017037a23 */ /* 0x100fe2000001084a */
[----:B------:R-:W-:Y:S01]  /*19b30*/  FSEL R178, R63, -INF , !P0 ;  /* 0xff8000003fb27808 */ /* 0x000fe20004000000 */
[----:B------:R-:W1:Y:S01]  /*19b40*/  SHFL.BFLY PT, R6, R4, 0x2, 0x1f ;  /* 0x0c401f0004067f89 */ /* 0x000e6200000e0000 */
[----:B------:R-:W-:Y:S01]  /*19b50*/  PLOP3.LUT P5, PT, PT, PT, UP0, 0x40, 0x0 ;  /* 0x000000000000781c */ /* 0x000fe20003fae808 */
[----:B------:R2:W3:Y:S01]  /*19b60*/  MUFU.EX2 R61, R3 ;  /* 0x00000003003d7308 */ /* 0x0004e20000000800 */
[----:B------:R-:W-:Y:S01]  /*19b70*/  PLOP3.LUT P4, PT, PT, PT, UP6, 0x40, 0x0 ;  /* 0x000000000000781c */ /* 0x000fe20003f8e868 */
[----:B------:R-:W-:Y:S01]  /*19b80*/  UISETP.NE.AND UP0, UPT, UR37, URZ, UPT ;  /* 0x0000003f2500728c */ /* 0x000fe2000bf05270 */
[C---:B------:R-:W-:Y:S02]  /*19b90*/  ISETP.GT.AND P0, PT, R0.reuse, 0x40, P5 ;  /* 0x000000400000780c */ /* 0x040fe40002f04270 */
[----:B------:R-:W-:Y:S02]  /*19ba0*/  ISETP.GT.AND P1, PT, R0, 0x41, P4 ;  /* 0x000000410000780c */ /* 0x000fe40002724270 */
[----:B------:R-:W-:Y:S02]  /*19bb0*/  ISETP.LT.OR P0, PT, R2, 0x41, P0 ;  /* 0x000000410200780c */ /* 0x000fe40000701670 */
[----:B------:R-:W-:Y:S02]  /*19bc0*/  PLOP3.LUT P3, PT, PT, PT, UP5, 0x40, 0x0 ;  /* 0x000000000000781c */ /* 0x000fe40003f6e858 */
[----:B------:R-:W-:Y:S02]  /*19bd0*/  FSEL R188, R188, -INF , !P0 ;  /* 0xff800000bcbc7808 */ /* 0x000fe40004000000 */
[----:B------:R-:W-:Y:S02]  /*19be0*/  PLOP3.LUT P0, PT, PT, PT, UP4, 0x40, 0x0 ;  /* 0x000000000000781c */ /* 0x000fe40003f0e848 */
[----:B------:R-:W-:Y:S02]  /*19bf0*/  ISETP.LT.OR P1, PT, R2, 0x42, P1 ;  /* 0x000000420200780c */ /* 0x000fe40000f21670 */
[C---:B------:R-:W-:Y:S02]  /*19c00*/  ISETP.GT.AND P3, PT, R0.reuse, 0x48, P3 ;  /* 0x000000480000780c */ /* 0x040fe40001f64270 */
[----:B------:R-:W-:Y:S02]  /*19c10*/  ISETP.GT.AND P0, PT, R0, 0x49, P0 ;  /* 0x000000490000780c */ /* 0x000fe40000704270 */
[----:B------:R-:W-:Y:S02]  /*19c20*/  FMNMX.FTZ R5, R178, R5, !PT ;  /* 0x00000005b2057209 */ /* 0x000fe40007810000 */
[----:B------:R-:W-:Y:S02]  /*19c30*/  ISETP.LT.OR P0, PT, R2, 0x4a, P0 ;  /* 0x0000004a0200780c */ /* 0x000fe40000701670 */
[----:B-1----:R-:W-:Y:S01]  /*19c40*/  FMNMX.FTZ R4, R4, R6, !PT ;  /* 0x0000000604047209 */ /* 0x002fe20007810000 */
[----:B------:R-:W-:Y:S01]  /*19c50*/  FFMA.FTZ R6, R11, c[0x0][0x2d0], -R74 ;  /* 0x0000b4000b067a23 */ /* 0x000fe2000001084a */
[----:B------:R-:W-:Y:S01]  /*19c60*/  FSEL R191, R75, -INF , !P1 ;  /* 0xff8000004bbf7808 */ /* 0x000fe20004800000 */
[----:B------:R-:W-:Y:S01]  /*19c70*/  FMUL.FTZ R75, R71, c[0x0][0x2d0] ;  /* 0x0000b400474b7a20 */ /* 0x000fe20000410000 */
[----:B------:R-:W-:Y:S01]  /*19c80*/  ISETP.LT.OR P1, PT, R2, 0x49, P3 ;  /* 0x000000490200780c */ /* 0x000fe20001f21670 */
[----:B------:R-:W-:Y:S01]  /*19c90*/  MUFU.EX2 R38, R6 ;  /* 0x0000000600267308 */ /* 0x000fe20000000800 */
[----:B------:R-:W-:Y:S01]  /*19ca0*/  PLOP3.LUT P3, PT, PT, PT, UP2, 0x40, 0x0 ;  /* 0x000000000000781c */ /* 0x000fe20003f6e828 */
[----:B------:R-:W1:Y:S01]  /*19cb0*/  SHFL.BFLY PT, R70, R4, 0x1, 0x1f ;  /* 0x0c201f0004467f89 */ /* 0x000e6200000e0000 */
[----:B--2---:R-:W-:Y:S02]  /*19cc0*/  FMNMX.FTZ R3, R188, R5, !PT ;  /* 0x00000005bc037209 */ /* 0x004fe40007810000 */
[----:B------:R-:W-:Y:S02]  /*19cd0*/  PLOP3.LUT P4, PT, PT, PT, UP3, 0x40, 0x0 ;  /* 0x000000000000781c */ /* 0x000fe40003f8e838 */
[----:B------:R-:W-:Y:S02]  /*19ce0*/  FSEL R192, R78, -INF , !P1 ;  /* 0xff8000004ec07808 */ /* 0x000fe40004800000 */
[----:B------:R-:W-:Y:S02]  /*19cf0*/  FSEL R194, R79, -INF , !P0 ;  /* 0xff8000004fc27808 */ /* 0x000fe40004000000 */
[C---:B------:R-:W-:Y:S02]  /*19d00*/  ISETP.GT.AND P4, PT, R0.reuse, 0x50, P4 ;  /* 0x000000500000780c */ /* 0x040fe40002784270 */
[----:B------:R-:W-:Y:S02]  /*19d10*/  ISETP.GT.AND P0, PT, R0, 0x51, P3 ;  /* 0x000000510000780c */ /* 0x000fe40001f04270 */
[----:B------:R-:W-:Y:S02]  /*19d20*/  FMNMX.FTZ R3, R191, R3, !PT ;  /* 0x00000003bf037209 */ /* 0x000fe40007810000 */
[----:B------:R-:W-:Y:S02]  /*19d30*/  FSETP.NEU.FTZ.AND P1, PT, R71, -INF , PT ;  /* 0xff8000004700780b */ /* 0x000fe40003f3d000 */
[C---:B------:R-:W-:Y:S02]  /*19d40*/  ISETP.LT.OR P3, PT, R2.reuse, 0x51, P4 ;  /* 0x000000510200780c */ /* 0x040fe40002761670 */
[----:B------:R-:W-:Y:S02]  /*19d50*/  ISETP.LT.OR P0, PT, R2, 0x52, P0 ;  /* 0x000000520200780c */ /* 0x000fe40000701670 */
[----:B------:R-:W-:Y:S02]  /*19d60*/  FMNMX.FTZ R3, R192, R3, !PT ;  /* 0x00000003c0037209 */ /* 0x000fe40007810000 */
[----:B------:R-:W-:Y:S02]  /*19d70*/  FSEL R75, R75, RZ, P1 ;  /* 0x000000ff4b4b7208 */ /* 0x000fe40000800000 */
[----:B------:R-:W-:Y:S02]  /*19d80*/  FSEL R202, R91, -INF , !P0 ;  /* 0xff8000005bca7808 */ /* 0x000fe40004000000 */
[----:B------:R-:W-:Y:S01]  /*19d90*/  FMNMX.FTZ R3, R194, R3, !PT ;  /* 0x00000003c2037209 */ /* 0x000fe20007810000 */
[--C-:B------:R-:W-:Y:S01]  /*19da0*/  FFMA.FTZ R5, R10, c[0x0][0x2d0], -R75.reuse ;  /* 0x0000b4000a057a23 */ /* 0x100fe2000001084b */
[----:B------:R-:W-:Y:S01]  /*19db0*/  FSEL R199, R42, -INF , !P3 ;  /* 0xff8000002ac77808 */ /* 0x000fe20005800000 */
[--C-:B------:R-:W-:Y:S01]  /*19dc0*/  FFMA.FTZ R92, R95, c[0x0][0x2d0], -R75.reuse ;  /* 0x0000b4005f5c7a23 */ /* 0x100fe2000001084b */
[----:B------:R-:W-:Y:S01]  /*19dd0*/  PLOP3.LUT P3, PT, PT, PT, UP1, 0x40, 0x0 ;  /* 0x000000000000781c */ /* 0x000fe20003f6e818 */
[----:B------:R2:W-:Y:S01]  /*19de0*/  MUFU.EX2 R84, R5 ;  /* 0x0000000500547308 */ /* 0x0005e20000000800 */
[----:B------:R-:W-:Y:S01]  /*19df0*/  PLOP3.LUT P0, PT, PT, PT, UP0, 0x40, 0x0 ;  /* 0x000000000000781c */ /* 0x000fe20003f0e808 */
[----:B------:R-:W-:Y:S01]  /*19e00*/  UISETP.GT.AND UP0, UPT, UR12, UR11, UPT ;  /* 0x0000000b0c00728c */ /* 0x000fe2000bf04270 */
[C---:B------:R-:W-:Y:S01]  /*19e10*/  ISETP.GT.AND P3, PT, R0.reuse, 0x58, P3 ;  /* 0x000000580000780c */ /* 0x040fe20001f64270 */
[----:B------:R-:W-:Y:S01]  /*19e20*/  UIADD3 UR12, UR12, -0x1, URZ ;  /* 0xffffffff0c0c7890 */ /* 0x000fe2000fffe03f */
[----:B------:R-:W-:Y:S02]  /*19e30*/  ISETP.GT.AND P0, PT, R0, 0x59, P0 ;  /* 0x000000590000780c */ /* 0x000fe40000704270 */
[----:B------:R-:W-:Y:S01]  /*19e40*/  FMNMX.FTZ R0, R199, R3, !PT ;  /* 0x00000003c7007209 */ /* 0x000fe20007810000 */
[--C-:B------:R-:W-:Y:S01]  /*19e50*/  FFMA.FTZ R3, R22, c[0x0][0x2d0], -R75.reuse ;  /* 0x0000b40016037a23 */ /* 0x100fe2000001084b */
[----:B---3--:R-:W-:Y:S02]  /*19e60*/  F2FP.BF16.PACK_AB R78, R61, R87 ;  /* 0x000000573d4e723e */ /* 0x008fe400000010ff */
[----:B------:R-:W-:Y:S01]  /*19e70*/  ISETP.LT.OR P0, PT, R2, 0x5a, P0 ;  /* 0x0000005a0200780c */ /* 0x000fe20000701670 */
[----:B------:R3:W-:Y:S01]  /*19e80*/  MUFU.EX2 R60, R3 ;  /* 0x00000003003c7308 */ /* 0x0007e20000000800 */
[----:B-1----:R-:W-:Y:S02]  /*19e90*/  FMNMX.FTZ R70, R4, R70, !PT ;  /* 0x0000004604467209 */ /* 0x002fe40007810000 */
[----:B------:R-:W-:Y:S02]  /*19ea0*/  FSEL R73, R34, -INF , !P0 ;  /* 0xff80000022497808 */ /* 0x000fe40004000000 */
[C---:B------:R-:W-:Y:S01]  /*19eb0*/  FSETP.NEU.FTZ.AND P0, PT, R70.reuse, -INF , PT ;  /* 0xff8000004600780b */ /* 0x040fe20003f1d000 */
[----:B------:R-:W-:Y:S01]  /*19ec0*/  FMUL.FTZ R96, R70, c[0x0][0x2d0] ;  /* 0x0000b40046607a20 */ /* 0x000fe20000410000 */
[----:B------:R-:W-:Y:S01]  /*19ed0*/  ISETP.LT.OR P3, PT, R2, 0x59, P3 ;  /* 0x000000590200780c */ /* 0x000fe20001f61670 */
[--C-:B------:R-:W-:Y:S01]  /*19ee0*/  FFMA.FTZ R2, R20, c[0x0][0x2d0], -R75.reuse ;  /* 0x0000b40014027a23 */ /* 0x100fe2000001084b */
[----:B------:R-:W-:Y:S01]  /*19ef0*/  FMNMX.FTZ R0, R202, R0, !PT ;  /* 0x00000000ca007209 */ /* 0x000fe20007810000 */
[----:B------:R-:W-:Y:S01]  /*19f00*/  LDSM.16.MT88.4 R20, [R209+0x100] ;  /* 0x00010000d114783b */ /* 0x000fe20000004200 */
[----:B------:R-:W-:Y:S01]  /*19f10*/  FSEL R96, R96, RZ, P0 ;  /* 0x000000ff60607208 */ /* 0x000fe20000000000 */
[----:B------:R1:W4:Y:S01]  /*19f20*/  MUFU.EX2 R86, R2 ;  /* 0x0000000200567308 */ /* 0x0003220000000800 */
[----:B------:R-:W-:Y:S01]  /*19f30*/  FSEL R201, R35, -INF , !P3 ;  /* 0xff80000023c97808 */ /* 0x000fe20005800000 */
[--C-:B--2---:R-:W-:Y:S02]  /*19f40*/  FFMA.FTZ R5, R17, c[0x0][0x2d0], -R75.reuse ;  /* 0x0000b40011057a23 */ /* 0x104fe4000001084b */
[--C-:B------:R-:W-:Y:S01]  /*19f50*/  FFMA.FTZ R4, R15, c[0x0][0x2d0], -R96.reuse ;  /* 0x0000b4000f047a23 */ /* 0x100fe20000010860 */
[----:B------:R-:W-:Y:S01]  /*19f60*/  FMNMX.FTZ R0, R201, R0, !PT ;  /* 0x00000000c9007209 */ /* 0x000fe20007810000 */
[--C-:B------:R-:W-:Y:S02]  /*19f70*/  FFMA.FTZ R32, R32, c[0x0][0x2d0], -R96.reuse ;  /* 0x0000b40020207a23 */ /* 0x100fe40000010860 */
[--C-:B------:R-:W-:Y:S01]  /*19f80*/  FFMA.FTZ R44, R44, c[0x0][0x2d0], -R96.reuse ;  /* 0x0000b4002c2c7a23 */ /* 0x100fe20000010860 */
[----:B------:R-:W-:Y:S01]  /*19f90*/  FMNMX.FTZ R0, R73, R0, !PT ;  /* 0x0000000049007209 */ /* 0x000fe20007810000 */
[----:B------:R-:W-:Y:S01]  /*19fa0*/  MUFU.EX2 R36, R4 ;  /* 0x0000000400247308 */ /* 0x000fe20000000800 */
[--C-:B---3--:R-:W-:Y:S02]  /*19fb0*/  FFMA.FTZ R3, R8, c[0x0][0x2d0], -R96.reuse ;  /* 0x0000b40008037a23 */ /* 0x108fe40000010860 */
[--C-:B------:R-:W-:Y:S07]  /*19fc0*/  FFMA.FTZ R8, R25, c[0x0][0x2d0], -R75.reuse ;  /* 0x0000b40019087a23 */ /* 0x100fee000001084b */
[----:B------:R2:W-:Y:S01]  /*19fd0*/  MUFU.EX2 R57, R3 ;  /* 0x0000000300397308 */ /* 0x0005e20000000800 */
[----:B-1----:R-:W1:Y:S01]  /*19fe0*/  SHFL.BFLY PT, R2, R0, 0x2, 0x1f ;  /* 0x0c401f0000027f89 */ /* 0x002e6200000e0000 */
[----:B----4-:R-:W-:Y:S08]  /*19ff0*/  F2FP.BF16.PACK_AB R79, R60, R86 ;  /* 0x000000563c4f723e */ /* 0x010ff000000010ff */
[----:B------:R-:W3:Y:S10]  /*1a000*/  MUFU.EX2 R49, R5 ;  /* 0x0000000500317308 */ /* 0x000ef40000000800 */
[----:B------:R-:W-:Y:S01]  /*1a010*/  MUFU.EX2 R63, R8 ;  /* 0x00000008003f7308 */ /* 0x000fe20000000800 */
[--C-:B--2---:R-:W-:Y:S02]  /*1a020*/  FFMA.FTZ R3, R12, c[0x0][0x2d0], -R96.reuse ;  /* 0x0000b4000c037a23 */ /* 0x104fe40000010860 */
[--C-:B------:R-:W-:Y:S07]  /*1a030*/  FFMA.FTZ R12, R27, c[0x0][0x2d0], -R75.reuse ;  /* 0x0000b4001b0c7a23 */ /* 0x100fee000001084b */
[----:B------:R2:W4:Y:S01]  /*1a040*/  MUFU.EX2 R37, R3 ;  /* 0x0000000300257308 */ /* 0x0005220000000800 */
[----:B---3--:R-:W-:Y:S09]  /*1a050*/  F2FP.BF16.PACK_AB R77, R49, R84 ;  /* 0x00000054314d723e */ /* 0x008ff200000010ff */
[----:B------:R-:W-:Y:S01]  /*1a060*/  MUFU.EX2 R51, R12 ;  /* 0x0000000c00337308 */ /* 0x000fe20000000800 */
[----:B--2---:R-:W-:Y:S09]  /*1a070*/  FFMA.FTZ R3, R13, c[0x0][0x2d0], -R96 ;  /* 0x0000b4000d037a23 */ /* 0x004ff20000010860 */
[----:B------:R1:W-:Y:S02]  /*1a080*/  MUFU.EX2 R85, R3 ;  /* 0x0000000300557308 */ /* 0x0003e40000000800 */
[----:B-1----:R-:W-:Y:S01]  /*1a090*/  FMNMX.FTZ R3, R0, R2, !PT ;  /* 0x0000000200037209 */ /* 0x002fe20007810000 */
[----:B------:R-:W-:Y:S01]  /*1a0a0*/  FFMA.FTZ R2, R24, c[0x0][0x2d0], -R74 ;  /* 0x0000b40018027a23 */ /* 0x000fe2000001084a */
[----:B------:R-:W-:Y:S01]  /*1a0b0*/  FSEL R0, R72, RZ, P2 ;  /* 0x000000ff48007208 */ /* 0x000fe20001000000 */
[--C-:B------:R-:W-:Y:S05]  /*1a0c0*/  FFMA.FTZ R24, R28, c[0x0][0x2d0], -R75.reuse ;  /* 0x0000b4001c187a23 */ /* 0x100fea000001084b */
[----:B------:R1:W-:Y:S01]  /*1a0d0*/  MUFU.EX2 R89, R2 ;  /* 0x0000000200597308 */ /* 0x0003e20000000800 */
[----:B------:R-:W2:Y:S01]  /*1a0e0*/  SHFL.BFLY PT, R4, R3, 0x1, 0x1f ;  /* 0x0c201f0003047f89 */ /* 0x000ea200000e0000 */
[----:B------:R-:W-:Y:S01]  /*1a0f0*/  FADD.FTZ R0, -R0, R100 ;  /* 0x0000006400007221 */ /* 0x000fe20000010100 */
[----:B------:R-:W-:Y:S01]  /*1a100*/  MOV R100, R38 ;  /* 0x0000002600647202 */ /* 0x000fe20000000f00 */
[----:B------:R-:W-:Y:S02]  /*1a110*/  FFMA.FTZ R28, R30, c[0x0][0x2d0], -R75 ;  /* 0x0000b4001e1c7a23 */ /* 0x000fe4000001084b */
[----:B------:R-:W-:Y:S01]  /*1a120*/  FMUL.FTZ R0, R0, c[0x0][0x2d0] ;  /* 0x0000b40000007a20 */ /* 0x000fe20000410000 */
[----:B------:R-:W-:Y:S03]  /*1a130*/  F2FP.BF16.PACK_AB R76, R50, R100 ;  /* 0x00000064324c723e */ /* 0x000fe600000010ff */
[----:B------:R3:W5:Y:S10]  /*1a140*/  MUFU.EX2 R69, R0 ;  /* 0x0000000000457308 */ /* 0x0007740000000800 */
[----:B------:R-:W-:Y:S01]  /*1a150*/  MUFU.EX2 R34, R24 ;  /* 0x0000001800227308 */ /* 0x000fe20000000800 */
        /* <DEDUP_REMOVED lines=9> */
[----:B-----5:R-:W-:Y:S02]  /*1a1f0*/  FMUL.FTZ R5, R69, R105 ;  /* 0x0000006945057220 */ /* 0x020fe40000410000 */
[----:B------:R-:W-:Y:S01]  /*1a200*/  FADD.FTZ R0, -R0, R102 ;  /* 0x0000006600007221 */ /* 0x000fe20000010100 */
[----:B------:R-:W-:Y:S01]  /*1a210*/  FSEL R97, R97, RZ, P0 ;  /* 0x000000ff61617208 */ /* 0x000fe20000000000 */
[----:B------:R-:W-:Y:S01]  /*1a220*/  FMUL.FTZ R17, R69, R117 ;  /* 0x0000007545117220 */ /* 0x000fe20000410000 */
[-C--:B------:R-:W-:Y:S01]  /*1a230*/  F2FP.BF16.PACK_AB R64, R101, R57.reuse ;  /* 0x000000396540723e */ /* 0x080fe200000010ff */
[----:B------:R-:W-:Y:S01]  /*1a240*/  FMUL.FTZ R0, R0, c[0x0][0x2d0] ;  /* 0x0000b40000007a20 */ /* 0x000fe20000410000 */
[----:B------:R-:W-:Y:S01]  /*1a250*/  MOV R117, R57 ;  /* 0x0000003900757202 */ /* 0x000fe20000000f00 */
[--C-:B------:R-:W-:Y:S01]  /*1a260*/  FFMA.FTZ R4, R16, c[0x0][0x2d0], -R97.reuse ;  /* 0x0000b40010047a23 */ /* 0x100fe20000010861 */
[----:B------:R-:W-:Y:S01]  /*1a270*/  MUFU.EX2 R105, R92 ;  /* 0x0000005c00697308 */ /* 0x000fe20000000800 */
[--C-:B------:R-:W-:Y:S02]  /*1a280*/  FFMA.FTZ R58, R58, c[0x0][0x2d0], -R97.reuse ;  /* 0x0000b4003a3a7a23 */ /* 0x100fe40000010861 */
[--C-:B------:R-:W-:Y:S02]  /*1a290*/  FFMA.FTZ R62, R62, c[0x0][0x2d0], -R97.reuse ;  /* 0x0000b4003e3e7a23 */ /* 0x100fe40000010861 */
[----:B------:R-:W-:Y:S05]  /*1a2a0*/  FFMA.FTZ R16, R29, c[0x0][0x2d0], -R74 ;  /* 0x0000b4001d107a23 */ /* 0x000fea000001084a */
[----:B------:R2:W3:Y:S01]  /*1a2b0*/  MUFU.EX2 R2, R0 ;  /* 0x0000000000027308 */ /* 0x0004e20000000800 */
[C---:B-1----:R-:W-:Y:S02]  /*1a2c0*/  FMUL.FTZ R19, R68.reuse, R119 ;  /* 0x0000007744137220 */ /* 0x042fe40000410000 */
[C---:B------:R-:W-:Y:S02]  /*1a2d0*/  FMUL.FTZ R35, R68.reuse, R135 ;  /* 0x0000008744237220 */ /* 0x040fe40000410000 */
[C---:B------:R-:W-:Y:S01]  /*1a2e0*/  FMUL.FTZ R7, R68.reuse, R107 ;  /* 0x0000006b44077220 */ /* 0x040fe20000410000 */
[----:B------:R-:W-:Y:S04]  /*1a2f0*/  MOV R107, R36 ;  /* 0x00000024006b7202 */ /* 0x000fe80000000f00 */
[----:B------:R1:W-:Y:S01]  /*1a300*/  MUFU.EX2 R206, R4 ;  /* 0x0000000400ce7308 */ /* 0x0003e20000000800 */
[----:B------:R-:W-:Y:S01]  /*1a310*/  FMUL.FTZ R6, R68, R106 ;  /* 0x0000006a44067220 */ /* 0x000fe20000410000 */
[----:B------:R-:W4:Y:S01]  /*1a320*/  LDSM.16.MT88.4 R36, [R212+0x100] ;  /* 0x00010000d424783b */ /* 0x000f220000004200 */
[----:B------:R-:W-:Y:S07]  /*1a330*/  F2FP.BF16.PACK_AB R66, R107, R85 ;  /* 0x000000556b42723e */ /* 0x000fee00000010ff */
[----:B------:R5:W-:Y:S01]  /*1a340*/  MUFU.EX2 R33, R16 ;  /* 0x0000001000217308 */ /* 0x000be20000000800 */
[--C-:B--2---:R-:W-:Y:S02]  /*1a350*/  FFMA.FTZ R0, R9, c[0x0][0x2d0], -R97.reuse ;  /* 0x0000b40009007a23 */ /* 0x104fe40000010861 */
[C---:B---3--:R-:W-:Y:S02]  /*1a360*/  FMUL.FTZ R8, R2.reuse, R108 ;  /* 0x0000006c02087220 */ /* 0x048fe40000410000 */
[C---:B------:R-:W-:Y:S05]  /*1a370*/  FMUL.FTZ R9, R2.reuse, R109 ;  /* 0x0000006d02097220 */ /* 0x040fea0000410000 */
[----:B------:R2:W-:Y:S01]  /*1a380*/  MUFU.EX2 R204, R0 ;  /* 0x0000000000cc7308 */ /* 0x0005e20000000800 */
[C---:B------:R-:W-:Y:S01]  /*1a390*/  FMUL.FTZ R12, R2.reuse, R112 ;  /* 0x00000070020c7220 */ /* 0x040fe20000410000 */
[----:B------:R-:W-:Y:S01]  /*1a3a0*/  MOV R112, R87 ;  /* 0x0000005700707202 */ /* 0x000fe20000000f00 */
[----:B------:R-:W-:Y:S02]  /*1a3b0*/  FMUL.FTZ R13, R2, R113 ;  /* 0x00000071020d7220 */ /* 0x000fe40000410000 */
[--C-:B-1----:R-:W-:Y:S02]  /*1a3c0*/  FFMA.FTZ R4, R18, c[0x0][0x2d0], -R97.reuse ;  /* 0x0000b40012047a23 */ /* 0x102fe40000010861 */
[----:B------:R-:W-:Y:S02]  /*1a3d0*/  FMUL.FTZ R18, R68, R118 ;  /* 0x0000007644127220 */ /* 0x000fe40000410000 */
[----:B------:R-:W-:Y:S01]  /*1a3e0*/  IMAD.MOV.U32 R113, RZ, RZ, R84 ;  /* 0x000000ffff717224 */ /* 0x000fe200078e0054 */
[----:B------:R1:W3:Y:S01]  /*1a3f0*/  MUFU.EX2 R207, R4 ;  /* 0x0000000400cf7308 */ /* 0x0002e20000000800 */
[C---:B------:R-:W-:Y:S02]  /*1a400*/  FMUL.FTZ R24, R2.reuse, R124 ;  /* 0x0000007c02187220 */ /* 0x040fe40000410000 */
[C---:B------:R-:W-:Y:S02]  /*1a410*/  FMUL.FTZ R25, R2.reuse, R125 ;  /* 0x0000007d02197220 */ /* 0x040fe40000410000 */
[----:B-----5:R-:W-:Y:S02]  /*1a420*/  FMUL.FTZ R16, R69, R116 ;  /* 0x0000007445107220 */ /* 0x020fe40000410000 */
[C---:B------:R-:W-:Y:S02]  /*1a430*/  FMUL.FTZ R29, R2.reuse, R129 ;  /* 0x00000081021d7220 */ /* 0x040fe40000410000 */
[C---:B------:R-:W-:Y:S01]  /*1a440*/  FMUL.FTZ R45, R2.reuse, R145 ;  /* 0x00000091022d7220 */ /* 0x040fe20000410000 */
[----:B------:R5:W-:Y:S01]  /*1a450*/  MUFU.EX2 R124, R32 ;  /* 0x00000020007c7308 */ /* 0x000be20000000800 */
[----:B------:R-:W-:Y:S02]  /*1a460*/  FMUL.FTZ R57, R2, R157 ;  /* 0x0000009d02397220 */ /* 0x000fe40000410000 */
[----:B------:R-:W-:Y:S02]  /*1a470*/  IMAD.MOV.U32 R116, RZ, RZ, R86 ;  /* 0x000000ffff747224 */ /* 0x000fe400078e0056 */
[----:B--2---:R-:W-:Y:S02]  /*1a480*/  FFMA.FTZ R0, R14, c[0x0][0x2d0], -R97 ;  /* 0x0000b4000e007a23 */ /* 0x004fe40000010861 */
[----:B------:R-:W-:Y:S02]  /*1a490*/  IMAD.MOV.U32 R108, RZ, RZ, R60 ;  /* 0x000000ffff6c7224 */ /* 0x000fe400078e003c */
[----:B------:R-:W-:Y:S01]  /*1a4a0*/  FMUL.FTZ R60, R2, R160 ;  /* 0x000000a0023c7220 */ /* 0x000fe20000410000 */
[----:B------:R2:W2:Y:S01]  /*1a4b0*/  MUFU.EX2 R205, R0 ;  /* 0x0000000000cd7308 */ /* 0x0004a20000000800 */
[----:B------:R-:W-:Y:S01]  /*1a4c0*/  MOV R160, R116 ;  /* 0x0000007400a07202 */ /* 0x000fe20000000f00 */
[----:B-1----:R-:W-:Y:S01]  /*1a4d0*/  FFMA.FTZ R4, R26, c[0x0][0x2d0], -R74 ;  /* 0x0000b4001a047a23 */ /* 0x002fe2000001084a */
[----:B---3--:R-:W-:Y:S07]  /*1a4e0*/  F2FP.BF16.PACK_AB R67, R207, R206 ;  /* 0x000000cecf43723e */ /* 0x008fee00000010ff */
[----:B------:R1:W-:Y:S01]  /*1a4f0*/  MUFU.EX2 R91, R4 ;  /* 0x00000004005b7308 */ /* 0x0003e20000000800 */
[----:B-----5:R-:W-:Y:S01]  /*1a500*/  FMUL.FTZ R32, R69, R132 ;  /* 0x0000008445207220 */ /* 0x020fe20000410000 */
[----:B--2---:R-:W-:Y:S02]  /*1a510*/  FSEL R0, R3, RZ, P0 ;  /* 0x000000ff03007208 */ /* 0x004fe40000000000 */
[----:B------:R-:W-:Y:S02]  /*1a520*/  F2FP.BF16.PACK_AB R65, R205, R204 ;  /* 0x000000cccd41723e */ /* 0x000fe400000010ff */
[----:B------:R-:W-:Y:S01]  /*1a530*/  PLOP3.LUT P0, PT, PT, PT, UP0, 0x80, 0x0 ;  /* 0x000000000000781c */ /* 0x000fe20003f0f008 */
[----:B------:R-:W-:Y:S04]  /*1a540*/  FADD.FTZ R0, -R0, R103 ;  /* 0x0000006700007221 */ /* 0x000fe80000010100 */
[----:B------:R-:W-:Y:S02]  /*1a550*/  FMUL.FTZ R0, R0, c[0x0][0x2d0] ;  /* 0x0000b40000007a20 */ /* 0x000fe40000410000 */
[----:B-1----:R-:W-:Y:S02]  /*1a560*/  FMUL.FTZ R4, R69, R104 ;  /* 0x0000006845047220 */ /* 0x002fe40000410000 */
[----:B------:R-:W-:Y:S02]  /*1a570*/  IMAD.MOV.U32 R104, RZ, RZ, R89 ;  /* 0x000000ffff687224 */ /* 0x000fe400078e0059 */
[----:B------:R-:W1:Y:S03]  /*1a580*/  MUFU.EX2 R0, R0 ;  /* 0x0000000000007308 */ /* 0x000e660000000800 */
[-C--:B------:R-:W-:Y:S01]  /*1a590*/  HMMA.16816.F32.BF16 R4, R76, R20.reuse, R4 ;  /* 0x000000144c04723c */ /* 0x080fe20000041804 */
[C---:B-1----:R-:W-:Y:S01]  /*1a5a0*/  FMUL.FTZ R10, R0.reuse, R110 ;  /* 0x0000006e000a7220 */ /* 0x042fe20000410000 */
[----:B------:R-:W-:Y:S01]  /*1a5b0*/  MOV R110, R61 ;  /* 0x0000003d006e7202 */ /* 0x000fe20000000f00 */
[C---:B------:R-:W-:Y:S01]  /*1a5c0*/  FMUL.FTZ R11, R0.reuse, R111 ;  /* 0x0000006f000b7220 */ /* 0x040fe20000410000 */
[----:B------:R-:W-:Y:S01]  /*1a5d0*/  MOV R111, R63 ;  /* 0x0000003f006f7202 */ /* 0x000fe20000000f00 */
[C---:B------:R-:W-:Y:S02]  /*1a5e0*/  FMUL.FTZ R63, R0.reuse, R163 ;  /* 0x000000a3003f7220 */ /* 0x040fe40000410000 */
[C---:B------:R-:W-:Y:S01]  /*1a5f0*/  FMUL.FTZ R14, R0.reuse, R114 ;  /* 0x00000072000e7220 */ /* 0x040fe20000410000 */
[----:B------:R-:W-:Y:S01]  /*1a600*/  MOV R114, R85 ;  /* 0x0000005500727202 */ /* 0x000fe20000000f00 */
[C---:B------:R-:W-:Y:S01]  /*1a610*/  FMUL.FTZ R47, R0.reuse, R147 ;  /* 0x00000093002f7220 */ /* 0x040fe20000410000 */
[C---:B------:R-:W-:Y:S02]  /*1a620*/  HMMA.16816.F32.BF16 R8, R64.reuse, R20, R8 ;  /* 0x000000144008723c */ /* 0x040fe40000041808 */
[----:B------:R-:W-:Y:S01]  /*1a630*/  FMUL.FTZ R15, R0, R115 ;  /* 0x00000073000f7220 */ /* 0x000fe20000410000 */
[----:B------:R-:W1:Y:S01]  /*1a640*/  LDSM.16.MT88.4 R84, [R209+0x900] ;  /* 0x00090000d154783b */ /* 0x000e620000004200 */
[----:B------:R-:W-:Y:S01]  /*1a650*/  FMUL.FTZ R61, R2, R161 ;  /* 0x000000a1023d7220 */ /* 0x000fe20000410000 */
[----:B------:R-:W-:Y:S01]  /*1a660*/  MUFU.EX2 R115, R44 ;  /* 0x0000002c00737308 */ /* 0x000fe20000000800 */
[----:B------:R-:W-:Y:S02]  /*1a670*/  IMAD.MOV.U32 R161, RZ, RZ, R112 ;  /* 0x000000ffffa17224 */ /* 0x000fe400078e0070 */
[----:B------:R-:W-:Y:S01]  /*1a680*/  FFMA.FTZ R20, R31, c[0x0][0x2d0], -R74 ;  /* 0x0000b4001f147a23 */ /* 0x000fe2000001084a */
[-C--:B------:R-:W-:Y:S03]  /*1a690*/  HMMA.16816.F32.BF16 R12, R64, R22.reuse, R12 ;  /* 0x00000016400c723c */ /* 0x080fe6000004180c */
[C---:B------:R-:W-:Y:S02]  /*1a6a0*/  FMUL.FTZ R21, R69.reuse, R121 ;  /* 0x0000007945157220 */ /* 0x040fe40000410000 */
[C---:B------:R-:W-:Y:S01]  /*1a6b0*/  FMUL.FTZ R26, R0.reuse, R126 ;  /* 0x0000007e001a7220 */ /* 0x040fe20000410000 */
[----:B------:R2:W3:Y:S01]  /*1a6c0*/  MUFU.EX2 R59, R20 ;  /* 0x00000014003b7308 */ /* 0x0004e20000000800 */
[C---:B------:R-:W-:Y:S01]  /*1a6d0*/  FMUL.FTZ R27, R0.reuse, R127 ;  /* 0x0000007f001b7220 */ /* 0x040fe20000410000 */
[C---:B------:R-:W-:Y:S01]  /*1a6e0*/  HMMA.16816.F32.BF16 R16, R76.reuse, R22, R16 ;  /* 0x000000164c10723c */ /* 0x040fe20000041810 */
[C---:B------:R-:W-:Y:S03]  /*1a6f0*/  FMUL.FTZ R30, R0.reuse, R130 ;  /* 0x00000082001e7220 */ /* 0x040fe60000410000 */
[----:B------:R-:W-:Y:S01]  /*1a700*/  FMUL.FTZ R31, R0, R131 ;  /* 0x00000083001f7220 */ /* 0x000fe20000410000 */
[----:B------:R-:W-:Y:S01]  /*1a710*/  MOV R131, R33 ;  /* 0x0000002100837202 */ /* 0x000fe20000000f00 */
[C---:B------:R-:W-:Y:S02]  /*1a720*/  FMUL.FTZ R33, R69.reuse, R133 ;  /* 0x0000008545217220 */ /* 0x040fe40000410000 */
[C---:B------:R-:W-:Y:S02]  /*1a730*/  FMUL.FTZ R22, R68.reuse, R122 ;  /* 0x0000007a44167220 */ /* 0x040fe40000410000 */
[----:B------:R5:W-:Y:S02]  /*1a740*/  MUFU.EX2 R122, R48 ;  /* 0x00000030007a7308 */ /* 0x000be40000000800 */
[C---:B------:R-:W-:Y:S02]  /*1a750*/  FMUL.FTZ R23, R68.reuse, R123 ;  /* 0x0000007b44177220 */ /* 0x040fe40000410000 */
[----:B------:R-:W-:Y:S02]  /*1a760*/  IMAD.MOV.U32 R130, RZ, RZ, R34 ;  /* 0x000000ffff827224 */ /* 0x000fe400078e0022 */
[----:B------:R-:W-:Y:S02]  /*1a770*/  FMUL.FTZ R34, R68, R134 ;  /* 0x0000008644227220 */ /* 0x000fe40000410000 */
[C---:B------:R-:W-:Y:S01]  /*1a780*/  FMUL.FTZ R42, R0.reuse, R142 ;  /* 0x0000008e002a7220 */ /* 0x040fe20000410000 */
[----:B------:R-:W-:Y:S01]  /*1a790*/  LDSM.16.MT88.4 R132, [R212+0x2900] ;  /* 0x00290000d484783b */ /* 0x000fe20000004200 */
[----:B------:R-:W-:Y:S02]  /*1a7a0*/  FMUL.FTZ R43, R0, R143 ;  /* 0x0000008f002b7220 */ /* 0x000fe40000410000 */
[C---:B--2---:R-:W-:Y:S02]  /*1a7b0*/  FMUL.FTZ R20, R69.reuse, R120 ;  /* 0x0000007845147220 */ /* 0x044fe40000410000 */
[----:B------:R2:W-:Y:S01]  /*1a7c0*/  MUFU.EX2 R120, R28 ;  /* 0x0000001c00787308 */ /* 0x0005e20000000800 */
[----:B------:R-:W-:Y:S02]  /*1a7d0*/  FMUL.FTZ R44, R2, R144 ;  /* 0x00000090022c7220 */ /* 0x000fe40000410000 */
[C---:B------:R-:W-:Y:S02]  /*1a7e0*/  FMUL.FTZ R46, R0.reuse, R146 ;  /* 0x00000092002e7220 */ /* 0x040fe40000410000 */
[-C--:B----4-:R-:W-:Y:S01]  /*1a7f0*/  HMMA.16816.F32.BF16 R20, R76, R36.reuse, R20 ;  /* 0x000000244c14723c */ /* 0x090fe20000041814 */
[----:B---3--:R-:W-:Y:S02]  /*1a800*/  IMAD.MOV.U32 R123, RZ, RZ, R59 ;  /* 0x000000ffff7b7224 */ /* 0x008fe400078e003b */
[----:B------:R-:W-:Y:S02]  /*1a810*/  FMUL.FTZ R59, R0, R159 ;  /* 0x0000009f003b7220 */ /* 0x000fe40000410000 */
[C---:B-----5:R-:W-:Y:S02]  /*1a820*/  FMUL.FTZ R48, R69.reuse, R148 ;  /* 0x0000009445307220 */ /* 0x060fe40000410000 */
[----:B------:R-:W-:Y:S01]  /*1a830*/  IMAD.MOV.U32 R148, RZ, RZ, R49 ;  /* 0x000000ffff947224 */ /* 0x000fe200078e0031 */
[C---:B------:R-:W-:Y:S01]  /*1a840*/  HMMA.16816.F32.BF16 R24, R64.reuse, R36, R24 ;  /* 0x000000244018723c */ /* 0x040fe20000041818 */
[----:B------:R-:W-:Y:S03]  /*1a850*/  FMUL.FTZ R49, R69, R149 ;  /* 0x0000009545317220 */ /* 0x000fe60000410000 */
[----:B------:R-:W-:Y:S01]  /*1a860*/  MOV R149, R50 ;  /* 0x0000003200957202 */ /* 0x000fe20000000f00 */
[----:B------:R-:W-:Y:S02]  /*1a870*/  FMUL.FTZ R50, R68, R150 ;  /* 0x0000009644327220 */ /* 0x000fe40000410000 */
[--C-:B------:R-:W-:Y:S02]  /*1a880*/  FFMA.FTZ R36, R40, c[0x0][0x2d0], -R96.reuse ;  /* 0x0000b40028247a23 */ /* 0x100fe40000010860 */
[----:B------:R-:W-:Y:S02]  /*1a890*/  FFMA.FTZ R40, R41, c[0x0][0x2d0], -R96 ;  /* 0x0000b40029287a23 */ /* 0x000fe40000010860 */
[----:B------:R3:W-:Y:S01]  /*1a8a0*/  MUFU.EX2 R129, R36 ;  /* 0x0000002400817308 */ /* 0x0007e20000000800 */
[C---:B--2---:R-:W-:Y:S02]  /*1a8b0*/  FMUL.FTZ R28, R2.reuse, R128 ;  /* 0x00000080021c7220 */ /* 0x044fe40000410000 */
[----:B------:R-:W-:Y:S02]  /*1a8c0*/  IMAD.MOV.U32 R150, RZ, RZ, R51 ;  /* 0x000000ffff967224 */ /* 0x000fe400078e0033 */
[----:B------:R-:W-:Y:S02]  /*1a8d0*/  FMUL.FTZ R41, R2, R141 ;  /* 0x0000008d02297220 */ /* 0x000fe40000410000 */
[C---:B------:R-:W-:Y:S01]  /*1a8e0*/  FMUL.FTZ R51, R68.reuse, R151 ;  /* 0x0000009744337220 */ /* 0x040fe20000410000 */
[-C--:B------:R-:W-:Y:S01]  /*1a8f0*/  HMMA.16816.F32.BF16 R28, R64, R38.reuse, R28 ;  /* 0x00000026401c723c */ /* 0x080fe2000004181c */
[----:B------:R-:W-:Y:S01]  /*1a900*/  MOV R151, R91 ;  /* 0x0000005b00977202 */ /* 0x000fe20000000f00 */
[----:B------:R2:W-:Y:S01]  /*1a910*/  MUFU.EX2 R128, R40 ;  /* 0x0000002800807308 */ /* 0x0005e20000000800 */
[C---:B------:R-:W-:Y:S05]  /*1a920*/  FMUL.FTZ R37, R69.reuse, R137 ;  /* 0x0000008945257220 */ /* 0x040fea0000410000 */
[C---:B------:R-:W-:Y:S04]  /*1a930*/  HMMA.16816.F32.BF16 R32, R76.reuse, R38, R32 ;  /* 0x000000264c20723c */ /* 0x040fe80000041820 */
[----:B------:R4:W-:Y:S03]  /*1a940*/  MUFU.EX2 R137, R58 ;  /* 0x0000003a00897308 */ /* 0x0009e60000000800 */
[C---:B------:R-:W-:Y:S02]  /*1a950*/  FMUL.FTZ R38, R68.reuse, R138 ;  /* 0x0000008a44267220 */ /* 0x040fe40000410000 */
[C---:B---3--:R-:W-:Y:S03]  /*1a960*/  FMUL.FTZ R36, R69.reuse, R136 ;  /* 0x0000008845247220 */ /* 0x048fe60000410000 */
[----:B------:R-:W-:Y:S02]  /*1a970*/  FMUL.FTZ R39, R68, R139 ;  /* 0x0000008b44277220 */ /* 0x000fe40000410000 */
[----:B------:R3:W-:Y:S01]  /*1a980*/  MUFU.EX2 R136, R62 ;  /* 0x0000003e00887308 */ /* 0x0007e20000000800 */
[----:B--2---:R-:W-:Y:S04]  /*1a990*/  FMUL.FTZ R40, R2, R140 ;  /* 0x0000008c02287220 */ /* 0x004fe80000410000 */
[-C--:B------:R-:W-:Y:S08]  /*1a9a0*/  HMMA.16816.F32.BF16 R36, R76, R52.reuse, R36 ;  /* 0x000000344c24723c */ /* 0x080ff00000041824 */
[C---:B------:R-:W-:Y:S01]  /*1a9b0*/  HMMA.16816.F32.BF16 R40, R64.reuse, R52, R40 ;  /* 0x000000344028723c */ /* 0x040fe20000041828 */
[----:B----4-:R-:W-:Y:S06]  /*1a9c0*/  FMUL.FTZ R58, R0, R158 ;  /* 0x0000009e003a7220 */ /* 0x010fec0000410000 */
[--C-:B------:R-:W-:Y:S01]  /*1a9d0*/  FFMA.FTZ R52, R56, c[0x0][0x2d0], -R97.reuse ;  /* 0x0000b40038347a23 */ /* 0x100fe20000010861 */
[-C--:B------:R-:W-:Y:S01]  /*1a9e0*/  HMMA.16816.F32.BF16 R44, R64, R54.reuse, R44 ;  /* 0x00000036402c723c */ /* 0x080fe2000004182c */
[C---:B------:R-:W-:Y:S02]  /*1a9f0*/  FMUL.FTZ R53, R69.reuse, R153 ;  /* 0x0000009945357220 */ /* 0x040fe40000410000 */
[----:B------:R2:W4:Y:S01]  /*1aa00*/  MUFU.EX2 R138, R52 ;  /* 0x00000034008a7308 */ /* 0x0005220000000800 */
[----:B------:R-:W-:Y:S02]  /*1aa10*/  FMUL.FTZ R56, R2, R156 ;  /* 0x0000009c02387220 */ /* 0x000fe40000410000 */
[----:B---3--:R-:W-:Y:S01]  /*1aa20*/  FMUL.FTZ R62, R0, R162 ;  /* 0x000000a2003e7220 */ /* 0x008fe20000410000 */
[----:B------:R-:W-:Y:S01]  /*1aa30*/  MOV R162, R101 ;  /* 0x0000006500a27202 */ /* 0x000fe20000000f00 */
[C---:B------:R-:W-:Y:S07]  /*1aa40*/  HMMA.16816.F32.BF16 R48, R76.reuse, R54, R48 ;  /* 0x000000364c30723c */ /* 0x040fee0000041830 */
[C---:B------:R-:W-:Y:S02]  /*1aa50*/  FMUL.FTZ R54, R68.reuse, R154 ;  /* 0x0000009a44367220 */ /* 0x040fe40000410000 */
[----:B------:R-:W-:Y:S03]  /*1aa60*/  FMUL.FTZ R55, R68, R155 ;  /* 0x0000009b44377220 */ /* 0x000fe60000410000 */
[----:B--2---:R-:W-:Y:S07]  /*1aa70*/  FMUL.FTZ R52, R69, R152 ;  /* 0x0000009845347220 */ /* 0x004fee0000410000 */
        /* <DEDUP_REMOVED lines=93> */
[----:B------:R-:W-:Y:S04]  /*1b050*/  IMAD.MOV.U32 R197, RZ, RZ, R100 ;  /* 0x000000ffffc57224 */ /* 0x000fe800078e0064 */
        /* <DEDUP_REMOVED lines=18> */
[--C-:B--2---:R-:W-:Y:S09]  /*1b180*/  FFMA.FTZ R84, R187, c[0x0][0x2d0], -R96.reuse ;  /* 0x0000b400bb547a23 */ /* 0x104ff20000010860 */
[----:B------:R2:W-:Y:S01]  /*1b190*/  MUFU.EX2 R185, R84 ;  /* 0x0000005400b97308 */ /* 0x0005e20000000800 */
[----:B---3--:R-:W-:Y:S01]  /*1b1a0*/  FFMA.FTZ R92, R186, c[0x0][0x2d0], -R97 ;  /* 0x0000b400ba5c7a23 */ /* 0x008fe20000010861 */
[----:B------:R-:W-:Y:S08]  /*1b1b0*/  MOV R186, R106 ;  /* 0x0000006a00ba7202 */ /* 0x000ff00000000f00 */
[----:B------:R3:W-:Y:S01]  /*1b1c0*/  MUFU.EX2 R103, R92 ;  /* 0x0000005c00677308 */ /* 0x0007e20000000800 */
[----:B-1----:R-:W1:Y:S01]  /*1b1d0*/  LDSM.16.MT88.4 R88, [R211+0x1100] ;  /* 0x00110000d358783b */ /* 0x002e620000004200 */
[----:B--2---:R-:W-:Y:S02]  /*1b1e0*/  FFMA.FTZ R84, R190, c[0x0][0x2d0], -R96 ;  /* 0x0000b400be547a23 */ /* 0x004fe40000010860 */
[----:B------:R-:W-:Y:S06]  /*1b1f0*/  IMAD.MOV.U32 R190, RZ, RZ, R109 ;  /* 0x000000ffffbe7224 */ /* 0x000fec00078e006d */
[----:B------:R2:W4:Y:S01]  /*1b200*/  MUFU.EX2 R187, R84 ;  /* 0x0000005400bb7308 */ /* 0x0005220000000800 */
[----:B---3--:R-:W-:Y:S01]  /*1b210*/  FFMA.FTZ R92, R227, c[0x0][0x2d0], -R75 ;  /* 0x0000b400e35c7a23 */ /* 0x008fe2000001084b */
[----:B------:R-:W-:Y:S02]  /*1b220*/  MOV R227, R120 ;  /* 0x0000007800e37202 */ /* 0x000fe40000000f00 */
[----:B------:R-:W-:Y:S01]  /*1b230*/  MOV R120, R110 ;  /* 0x0000006e00787202 */ /* 0x000fe20000000f00 */
        /* <DEDUP_REMOVED lines=8> */
[--C-:B------:R-:W-:Y:S01]  /*1b2c0*/  FFMA.FTZ R80, R230, c[0x0][0x2d0], -R74.reuse ;  /* 0x0000b400e6507a23 */ /* 0x100fe2000001084a */
        /* <DEDUP_REMOVED lines=13> */
[----:B-1----:R-:W-:Y:S02]  /*1b3a0*/  FFMA.FTZ R80, R200, c[0x0][0x2d0], -R75 ;  /* 0x0000b400c8507a23 */ /* 0x002fe4000001084b */
[----:B------:R-:W-:Y:S07]  /*1b3b0*/  IMAD.MOV.U32 R200, RZ, RZ, R115 ;  /* 0x000000ffffc87224 */ /* 0x000fee00078e0073 */
        /* <DEDUP_REMOVED lines=9> */
[----:B------:R-:W-:Y:S02]  /*1b450*/  IMAD.MOV.U32 R233, RZ, RZ, R123 ;  /* 0x000000ffffe97224 */ /* 0x000fe400078e007b */
[----:B------:R1:W-:Y:S01]  /*1b460*/  MUFU.EX2 R158, R84 ;  /* 0x00000054009e7308 */ /* 0x0003e20000000800 */
[----:B------:R-:W-:Y:S04]  /*1b470*/  MOV R123, R114 ;  /* 0x00000072007b7202 */ /* 0x000fe80000000f00 */
[C---:B------:R-:W-:Y:S08]  /*1b480*/  HMMA.16816.F32.BF16 R16, R76.reuse, R86, R16 ;  /* 0x000000564c10723c */ /* 0x040ff00000041810 */
[-C--:B------:R-:W-:Y:S08]  /*1b490*/  HMMA.16816.F32.BF16 R20, R76, R88.reuse, R20 ;  /* 0x000000584c14723c */ /* 0x080ff00000041814 */
[C---:B------:R-:W-:Y:S01]  /*1b4a0*/  HMMA.16816.F32.BF16 R24, R80.reuse, R88, R24 ;  /* 0x000000585018723c */ /* 0x040fe20000041818 */
[----:B-1----:R-:W-:Y:S03]  /*1b4b0*/  FFMA.FTZ R84, R234, c[0x0][0x2d0], -R74 ;  /* 0x0000b400ea547a23 */ /* 0x002fe6000001084a */
[----:B------:R-:W-:Y:S03]  /*1b4c0*/  MOV R234, R160 ;  /* 0x000000a000ea7202 */ /* 0x000fe60000000f00 */
[--C-:B------:R-:W-:Y:S01]  /*1b4d0*/  FFMA.FTZ R88, R226, c[0x0][0x2d0], -R96.reuse ;  /* 0x0000b400e2587a23 */ /* 0x100fe20000010860 */
[-C--:B------:R-:W-:Y:S01]  /*1b4e0*/  HMMA.16816.F32.BF16 R28, R80, R90.reuse, R28 ;  /* 0x0000005a501c723c */ /* 0x080fe2000004181c */
[----:B------:R1:W-:Y:S03]  /*1b4f0*/  MUFU.EX2 R180, R84 ;  /* 0x0000005400b47308 */ /* 0x0003e60000000800 */
[----:B------:R-:W-:Y:S04]  /*1b500*/  MOV R226, R108 ;  /* 0x0000006c00e27202 */ /* 0x000fe80000000f00 */
[C---:B------:R-:W-:Y:S03]  /*1b510*/  HMMA.16816.F32.BF16 R32, R76.reuse, R90, R32 ;  /* 0x0000005a4c20723c */ /* 0x040fe60000041820 */
[----:B------:R3:W-:Y:S05]  /*1b520*/  MUFU.EX2 R156, R88 ;  /* 0x00000058009c7308 */ /* 0x0007ea0000000800 */
[-C--:B--2---:R-:W-:Y:S08]  /*1b530*/  HMMA.16816.F32.BF16 R36, R76, R92.reuse, R36 ;  /* 0x0000005c4c24723c */ /* 0x084ff00000041824 */
[C---:B------:R-:W-:Y:S01]  /*1b540*/  HMMA.16816.F32.BF16 R40, R80.reuse, R92, R40 ;  /* 0x0000005c5028723c */ /* 0x040fe20000041828 */
[----:B-1----:R-:W-:Y:S03]  /*1b550*/  FFMA.FTZ R84, R231, c[0x0][0x2d0], -R75 ;  /* 0x0000b400e7547a23 */ /* 0x002fe6000001084b */
[----:B------:R-:W-:Y:S01]  /*1b560*/  IMAD.MOV.U32 R231, RZ, RZ, R161 ;  /* 0x000000ffffe77224 */ /* 0x000fe200078e00a1 */
[----:B------:R1:W-:Y:S02]  /*1b570*/  MUFU.EX2 R157, R84 ;  /* 0x00000054009d7308 */ /* 0x0003e40000000800 */
[----:B------:R-:W-:Y:S01]  /*1b580*/  FFMA.FTZ R92, R191, c[0x0][0x2d0], -R97 ;  /* 0x0000b400bf5c7a23 */ /* 0x000fe20000010861 */
[-C--:B------:R-:W-:Y:S01]  /*1b590*/  HMMA.16816.F32.BF16 R44, R80, R94.reuse, R44 ;  /* 0x0000005e502c723c */ /* 0x080fe2000004182c */
[--C-:B---3--:R-:W-:Y:S03]  /*1b5a0*/  FFMA.FTZ R88, R228, c[0x0][0x2d0], -R96.reuse ;  /* 0x0000b400e4587a23 */ /* 0x108fe60000010860 */
[----:B------:R-:W-:Y:S03]  /*1b5b0*/  MOV R228, R162 ;  /* 0x000000a200e47202 */ /* 0x000fe60000000f00 */
[----:B------:R2:W-:Y:S01]  /*1b5c0*/  MUFU.EX2 R100, R92 ;  /* 0x0000005c00647308 */ /* 0x0005e20000000800 */
[C---:B------:R-:W-:Y:S09]  /*1b5d0*/  HMMA.16816.F32.BF16 R48, R76.reuse, R94, R48 ;  /* 0x0000005e4c30723c */ /* 0x040ff20000041830 */
[----:B------:R3:W-:Y:S03]  /*1b5e0*/  MUFU.EX2 R178, R88 ;  /* 0x0000005800b27308 */ /* 0x0007e60000000800 */
[----:B-1----:R-:W-:Y:S02]  /*1b5f0*/  FFMA.FTZ R84, R232, c[0x0][0x2d0], -R75 ;  /* 0x0000b400e8547a23 */ /* 0x002fe4000001084b */
[----:B------:R-:W4:Y:S05]  /*1b600*/  LDL.LU R232, [R1+0x1c] ;  /* 0x00001c0001e87983 */ /* 0x000f2a0000300800 */
[----:B------:R1:W-:Y:S01]  /*1b610*/  MUFU.EX2 R179, R84 ;  /* 0x0000005400b37308 */ /* 0x0003e20000000800 */
[----:B------:R-:W5:Y:S01]  /*1b620*/  LDL.LU R163, [R1+0x14] ;  /* 0x0000140001a37983 */ /* 0x000f620000300800 */
[----:B--2---:R-:W-:Y:S03]  /*1b630*/  FFMA.FTZ R92, R192, c[0x0][0x2d0], -R97 ;  /* 0x0000b400c05c7a23 */ /* 0x004fe60000010861 */
[----:B------:R-:W2:Y:S05]  /*1b640*/  LDL.LU R112, [R1+0x18] ;  /* 0x0000180001707983 */ /* 0x000eaa0000300800 */
[----:B------:R1:W-:Y:S01]  /*1b650*/  MUFU.EX2 R99, R92 ;  /* 0x0000005c00637308 */ /* 0x0003e20000000800 */
[--C-:B---3--:R-:W-:Y:S09]  /*1b660*/  FFMA.FTZ R88, R229, c[0x0][0x2d0], -R96.reuse ;  /* 0x0000b400e5587a23 */ /* 0x108ff20000010860 */
[----:B------:R3:W3:Y:S01]  /*1b670*/  MUFU.EX2 R177, R88 ;  /* 0x0000005800b17308 */ /* 0x0006e20000000800 */
[----:B-1----:R-:W-:Y:S02]  /*1b680*/  FFMA.FTZ R84, R203, c[0x0][0x2d0], -R96 ;  /* 0x0000b400cb547a23 */ /* 0x002fe40000010860 */
[----:B------:R-:W-:Y:S02]  /*1b690*/  IMAD.MOV.U32 R203, RZ, RZ, R117 ;  /* 0x000000ffffcb7224 */ /* 0x000fe400078e0075 */
[----:B------:R-:W-:Y:S05]  /*1b6a0*/  LDSM.16.MT88.4 R116, [R209+0x2900] ;  /* 0x00290000d174783b */ /* 0x000fea0000004200 */
[----:B------:R1:W-:Y:S01]  /*1b6b0*/  MUFU.EX2 R155, R84 ;  /* 0x00000054009b7308 */ /* 0x0003e20000000800 */
[----:B------:R-:W-:Y:S09]  /*1b6c0*/  FFMA.FTZ R92, R237, c[0x0][0x2d0], -R75 ;  /* 0x0000b400ed5c7a23 */ /* 0x000ff2000001084b */
[----:B------:R1:W-:Y:S01]  /*1b6d0*/  MUFU.EX2 R172, R92 ;  /* 0x0000005c00ac7308 */ /* 0x0003e20000000800 */
[--C-:B---3--:R-:W-:Y:S09]  /*1b6e0*/  FFMA.FTZ R88, R236, c[0x0][0x2d0], -R74.reuse ;  /* 0x0000b400ec587a23 */ /* 0x108ff2000001084a */
[----:B------:R3:W-:Y:S01]  /*1b6f0*/  MUFU.EX2 R176, R88 ;  /* 0x0000005800b07308 */ /* 0x0007e20000000800 */
[----:B-1----:R-:W1:Y:S08]  /*1b700*/  LDSM.16.MT88.4 R84, [R211+0x1900] ;  /* 0x00190000d354783b */ /* 0x002e700000004200 */
[----:B------:R-:W-:Y:S01]  /*1b710*/  LDSM.16.MT88.4 R92, [R210+0x2100] ;  /* 0x00210000d25c783b */ /* 0x000fe20000004200 */
[--C-:B---3--:R-:W-:Y:S04]  /*1b720*/  FFMA.FTZ R88, R188, c[0x0][0x2d0], -R97.reuse ;  /* 0x0000b400bc587a23 */ /* 0x108fe80000010861 */
[----:B------:R3:W3:Y:S01]  /*1b730*/  MUFU.EX2 R101, R88 ;  /* 0x0000005800657308 */ /* 0x0006e20000000800 */
        /* <DEDUP_REMOVED lines=9> */
[----:B------:R-:W-:Y:S01]  /*1b7d0*/  F2FP.BF16.PACK_AB R81, R100, R101 ;  /* 0x000000656451723e */ /* 0x000fe200000010ff */
[----:B------:R1:W1:Y:S02]  /*1b7e0*/  MUFU.EX2 R175, R80 ;  /* 0x0000005000af7308 */ /* 0x0002640000000800 */
[----:B------:R-:W-:Y:S02]  /*1b7f0*/  F2FP.BF16.PACK_AB R76, R182, R183 ;  /* 0x000000b7b64c723e */ /* 0x000fe400000010ff */
[----:B------:R-:W-:Y:S03]  /*1b800*/  F2FP.BF16.PACK_AB R77, R181, R159 ;  /* 0x0000009fb54d723e */ /* 0x000fe600000010ff */
[----:B------:R-:W-:Y:S02]  /*1b810*/  F2FP.BF16.PACK_AB R78, R180, R158 ;  /* 0x0000009eb44e723e */ /* 0x000fe400000010ff */
[----:B------:R-:W-:Y:S01]  /*1b820*/  F2FP.BF16.PACK_AB R79, R179, R157 ;  /* 0x0000009db34f723e */ /* 0x000fe200000010ff */
[----:B---3--:R-:W3:Y:S01]  /*1b830*/  LDSM.16.MT88.4 R84, [R212+0x2100] ;  /* 0x00210000d454783b */ /* 0x008ee20000004200 */
[----:B------:R-:W-:Y:S05]  /*1b840*/  F2FP.BF16.PACK_AB R83, R98, R99 ;  /* 0x000000636253723e */ /* 0x000fea00000010ff */
[-C--:B-1----:R-:W-:Y:S01]  /*1b850*/  HMMA.16816.F32.BF16 R4, R76, R88.reuse, R4 ;  /* 0x000000584c04723c */ /* 0x082fe20000041804 */
[--C-:B------:R-:W-:Y:S01]  /*1b860*/  FFMA.FTZ R80, R235, c[0x0][0x2d0], -R75.reuse ;  /* 0x0000b400eb507a23 */ /* 0x100fe2000001084b */
[----:B------:R-:W-:Y:S03]  /*1b870*/  F2FP.BF16.PACK_AB R164, R175, R176 ;  /* 0x000000b0afa4723e */ /* 0x000fe600000010ff */
[----:B------:R1:W1:Y:S02]  /*1b880*/  MUFU.EX2 R174, R80 ;  /* 0x0000005000ae7308 */ /* 0x0002640000000800 */
[----:B-1----:R-:W-:Y:S02]  /*1b890*/  F2FP.BF16.PACK_AB R80, R156, R155 ;  /* 0x0000009b9c50723e */ /* 0x002fe400000010ff */
[----:B------:R-:W-:Y:S05]  /*1b8a0*/  F2FP.BF16.PACK_AB R165, R172, R174 ;  /* 0x000000aeaca5723e */ /* 0x000fea00000010ff */
[C---:B------:R-:W-:Y:S07]  /*1b8b0*/  HMMA.16816.F32.BF16 R8, R80.reuse, R88, R8 ;  /* 0x000000585008723c */ /* 0x040fee0000041808 */
[--C-:B------:R-:W-:Y:S01]  /*1b8c0*/  FFMA.FTZ R88, R247, c[0x0][0x2d0], -R74.reuse ;  /* 0x0000b400f7587a23 */ /* 0x100fe2000001084a */
[-C--:B------:R-:W-:Y:S01]  /*1b8d0*/  HMMA.16816.F32.BF16 R12, R80, R90.reuse, R12 ;  /* 0x0000005a500c723c */ /* 0x080fe2000004180c */
[----:B------:R-:W-:Y:S02]  /*1b8e0*/  FFMA.FTZ R74, R249, c[0x0][0x2d0], -R74 ;  /* 0x0000b400f94a7a23 */ /* 0x000fe4000001084a */
[----:B------:R1:W-:Y:S05]  /*1b8f0*/  MUFU.EX2 R173, R88 ;  /* 0x0000005800ad7308 */ /* 0x0003ea0000000800 */
[C---:B------:R-:W-:Y:S05]  /*1b900*/  HMMA.16816.F32.BF16 R16, R76.reuse, R90, R16 ;  /* 0x0000005a4c10723c */ /* 0x040fea0000041810 */
[----:B------:R1:W1:Y:S03]  /*1b910*/  MUFU.EX2 R171, R74 ;  /* 0x0000004a00ab7308 */ /* 0x0002660000000800 */
[-C--:B---3--:R-:W-:Y:S08]  /*1b920*/  HMMA.16816.F32.BF16 R20, R76, R84.reuse, R20 ;  /* 0x000000544c14723c */ /* 0x088ff00000041814 */
[C---:B------:R-:W-:Y:S01]  /*1b930*/  HMMA.16816.F32.BF16 R24, R80.reuse, R84, R24 ;  /* 0x000000545018723c */ /* 0x040fe20000041818 */
[----:B-1----:R-:W1:Y:S07]  /*1b940*/  LDSM.16.MT88.4 R88, [R211+0x2100] ;  /* 0x00210000d358783b */ /* 0x002e6e0000004200 */
[-C--:B------:R-:W-:Y:S01]  /*1b950*/  HMMA.16816.F32.BF16 R28, R80, R86.reuse, R28 ;  /* 0x00000056501c723c */ /* 0x080fe2000004181c */
[--C-:B------:R-:W-:Y:S03]  /*1b960*/  FFMA.FTZ R74, R243, c[0x0][0x2d0], -R75.reuse ;  /* 0x0000b400f34a7a23 */ /* 0x100fe6000001084b */
[----:B------:R-:W-:Y:S01]  /*1b970*/  F2FP.BF16.PACK_AB R166, R171, R173 ;  /* 0x000000adaba6723e */ /* 0x000fe200000010ff */
[----:B------:R-:W-:Y:S03]  /*1b980*/  FFMA.FTZ R75, R245, c[0x0][0x2d0], -R75 ;  /* 0x0000b400f54b7a23 */ /* 0x000fe6000001084b */
[C---:B------:R-:W-:Y:S01]  /*1b990*/  HMMA.16816.F32.BF16 R32, R76.reuse, R86, R32 ;  /* 0x000000564c20723c */ /* 0x040fe20000041820 */
[----:B------:R3:W-:Y:S07]  /*1b9a0*/  MUFU.EX2 R170, R74 ;  /* 0x0000004a00aa7308 */ /* 0x0007ee0000000800 */
[-C--:B------:R-:W-:Y:S03]  /*1b9b0*/  HMMA.16816.F32.BF16 R36, R76, R92.reuse, R36 ;  /* 0x0000005c4c24723c */ /* 0x080fe60000041824 */
[----:B------:R-:W1:Y:S05]  /*1b9c0*/  MUFU.EX2 R169, R75 ;  /* 0x0000004b00a97308 */ /* 0x000e6a0000000800 */
[C---:B------:R-:W-:Y:S08]  /*1b9d0*/  HMMA.16816.F32.BF16 R40, R80.reuse, R92, R40 ;  /* 0x0000005c5028723c */ /* 0x040ff00000041828 */
[-C--:B------:R-:W-:Y:S01]  /*1b9e0*/  HMMA.16816.F32.BF16 R44, R80, R94.reuse, R44 ;  /* 0x0000005e502c723c */ /* 0x080fe2000004182c */
[--C-:B---3--:R-:W-:Y:S04]  /*1b9f0*/  FFMA.FTZ R74, R238, c[0x0][0x2d0], -R96.reuse ;  /* 0x0000b400ee4a7a23 */ /* 0x108fe80000010860 */
[----:B------:R3:W-:Y:S03]  /*1ba00*/  MUFU.EX2 R168, R74 ;  /* 0x0000004a00a87308 */ /* 0x0007e60000000800 */
[C---:B------:R-:W-:Y:S01]  /*1ba10*/  HMMA.16816.F32.BF16 R48, R76.reuse, R94, R48 ;  /* 0x0000005e4c30723c */ /* 0x040fe20000041830 */
[----:B-1----:R-:W-:Y:S07]  /*1ba20*/  F2FP.BF16.PACK_AB R167, R169, R170 ;  /* 0x000000aaa9a7723e */ /* 0x002fee00000010ff */
[-C--:B------:R-:W-:Y:S08]  /*1ba30*/  HMMA.16816.F32.BF16 R52, R76, R88.reuse, R52 ;  /* 0x000000584c34723c */ /* 0x080ff00000041834 */
[C---:B------:R-:W-:Y:S01]  /*1ba40*/  HMMA.16816.F32.BF16 R56, R80.reuse, R88, R56 ;  /* 0x000000585038723c */ /* 0x040fe20000041838 */
[--C-:B---3--:R-:W-:Y:S07]  /*1ba50*/  FFMA.FTZ R74, R239, c[0x0][0x2d0], -R96.reuse ;  /* 0x0000b400ef4a7a23 */ /* 0x108fee0000010860 */
[-C--:B------:R-:W-:Y:S01]  /*1ba60*/  HMMA.16816.F32.BF16 R60, R80, R90.reuse, R60 ;  /* 0x0000005a503c723c */ /* 0x080fe2000004183c */
[----:B------:R1:W3:Y:S07]  /*1ba70*/  MUFU.EX2 R85, R74 ;  /* 0x0000004a00557308 */ /* 0x0002ee0000000800 */
[----:B------:R-:W-:Y:S01]  /*1ba80*/  HMMA.16816.F32.BF16 R64, R76, R90, R64 ;  /* 0x0000005a4c40723c */ /* 0x000fe20000041840 */
[----:B-----5:R-:W-:Y:S07]  /*1ba90*/  FFMA.FTZ R69, R69, R163, R197 ;  /* 0x000000a345457223 */ /* 0x020fee00000100c5 */
[-C--:B------:R-:W-:Y:S01]  /*1baa0*/  HMMA.16816.F32.BF16 R104, R164, R116.reuse, R4 ;  /* 0x00000074a468723c */ /* 0x080fe20000041804 */
[----:B------:R-:W-:Y:S03]  /*1bab0*/  IMAD.MOV.U32 R197, RZ, RZ, R111 ;  /* 0x000000ffffc57224 */ /* 0x000fe600078e006f */
[----:B--2---:R-:W-:Y:S03]  /*1bac0*/  FFMA.FTZ R68, R68, R112, R113 ;  /* 0x0000007044447223 */ /* 0x004fe60000010071 */
[----:B----4-:R-:W-:Y:S01]  /*1bad0*/  FFMA.FTZ R4, R2, R232, R203 ;  /* 0x000000e802047223 */ /* 0x010fe200000100cb */
[----:B------:R-:W-:Y:S01]  /*1bae0*/  MOV R203, R151 ;  /* 0x0000009700cb7202 */ /* 0x000fe20000000f00 */
[--C-:B-1----:R-:W-:Y:S03]  /*1baf0*/  FFMA.FTZ R74, R240, c[0x0][0x2d0], -R96.reuse ;  /* 0x0000b400f04a7a23 */ /* 0x102fe60000010860 */
[----:B------:R-:W-:Y:S01]  /*1bb00*/  FFMA.FTZ R96, R241, c[0x0][0x2d0], -R96 ;  /* 0x0000b400f1607a23 */ /* 0x000fe20000010860 */
[----:B------:R1:W-:Y:S01]  /*1bb10*/  MUFU.EX2 R86, R74 ;  /* 0x0000004a00567308 */ /* 0x0003e20000000800 */
[----:B------:R-:W-:Y:S01]  /*1bb20*/  FADD.FTZ R2, R149, R69 ;  /* 0x0000004595027221 */ /* 0x000fe20000010000 */
[----:B------:R-:W-:Y:S01]  /*1bb30*/  MOV R232, R150 ;  /* 0x0000009600e87202 */ /* 0x000fe20000000f00 */
[----:B------:R-:W-:Y:S01]  /*1bb40*/  FADD.FTZ R6, R148, R68 ;  /* 0x0000004494067221 */ /* 0x000fe20000010000 */
[----:B---3--:R-:W-:Y:S01]  /*1bb50*/  F2FP.BF16.PACK_AB R160, R85, R168 ;  /* 0x000000a855a0723e */ /* 0x008fe200000010ff */
[----:B------:R-:W-:Y:S01]  /*1bb60*/  FADD.FTZ R4, R228, R4 ;  /* 0x00000004e4047221 */ /* 0x000fe20000010000 */
[----:B------:R-:W2:Y:S01]  /*1bb70*/  LDSM.16.MT88.4 R148, [R210+0x2900] ;  /* 0x00290000d294783b */ /* 0x000ea20000004200 */
[----:B------:R-:W-:Y:S02]  /*1bb80*/  FADD.FTZ R2, R231, R2 ;  /* 0x00000002e7027221 */ /* 0x000fe40000010000 */
[----:B------:R-:W-:Y:S01]  /*1bb90*/  FADD.FTZ R6, R234, R6 ;  /* 0x00000006ea067221 */ /* 0x000fe20000010000 */
[----:B------:R-:W3:Y:S01]  /*1bba0*/  MUFU.EX2 R96, R96 ;  /* 0x0000006000607308 */ /* 0x000ee20000000800 */
[----:B------:R-:W-:Y:S01]  /*1bbb0*/  IMAD.MOV.U32 R231, RZ, RZ, R233 ;  /* 0x000000ffffe77224 */ /* 0x000fe200078e00e9 */
[----:B------:R-:W-:Y:S01]  /*1bbc0*/  MOV R234, R227 ;  /* 0x000000e300ea7202 */ /* 0x000fe20000000f00 */
[----:B------:R-:W-:Y:S01]  /*1bbd0*/  FADD.FTZ R5, R123, R4 ;  /* 0x000000047b057221 */ /* 0x000fe20000010000 */
[----:B------:R-:W-:Y:S01]  /*1bbe0*/  MOV R233, R200 ;  /* 0x000000c800e97202 */ /* 0x000fe20000000f00 */
        /* <DEDUP_REMOVED lines=8> */
[----:B-1----:R-:W-:Y:S02]  /*1bc70*/  FFMA.FTZ R74, R199, c[0x0][0x2d0], -R97 ;  /* 0x0000b400c74a7a23 */ /* 0x002fe40000010861 */
[----:B------:R-:W-:Y:S02]  /*1bc80*/  FADD.FTZ R5, R124, R2 ;  /* 0x000000027c057221 */ /* 0x000fe40000010000 */
[----:B------:R-:W-:Y:S01]  /*1bc90*/  FADD.FTZ R4, R203, R7 ;  /* 0x00000007cb047221 */ /* 0x000fe20000010000 */
[----:B------:R1:W-:Y:S01]  /*1bca0*/  MUFU.EX2 R84, R74 ;  /* 0x0000004a00547308 */ /* 0x0003e20000000800 */
[----:B------:R-:W-:Y:S02]  /*1bcb0*/  FADD.FTZ R2, R232, R6 ;  /* 0x00000006e8027221 */ /* 0x000fe40000010000 */
[----:B------:R-:W-:Y:S01]  /*1bcc0*/  FADD.FTZ R7, R131, R4 ;  /* 0x0000000483077221 */ /* 0x000fe20000010000 */
[----:B---3--:R-:W-:Y:S01]  /*1bcd0*/  F2FP.BF16.PACK_AB R162, R96, R86 ;  /* 0x0000005660a2723e */ /* 0x008fe200000010ff */
[----:B------:R-:W-:Y:S02]  /*1bce0*/  FADD.FTZ R6, R130, R2 ;  /* 0x0000000282067221 */ /* 0x000fe40000010000 */
[----:B------:R-:W-:Y:S02]  /*1bcf0*/  FADD.FTZ R2, R231, R7 ;  /* 0x00000007e7027221 */ /* 0x000fe40000010000 */
[----:B------:R-:W-:Y:S02]  /*1bd00*/  IMAD.MOV.U32 R227, RZ, RZ, R122 ;  /* 0x000000ffffe37224 */ /* 0x000fe400078e007a */
[----:B------:R-:W-:Y:S01]  /*1bd10*/  IMAD.MOV.U32 R186, RZ, RZ, R184 ;  /* 0x000000ffffba7224 */ /* 0x000fe200078e00b8 */
[----:B------:R-:W-:Y:S01]  /*1bd20*/  MOV R184, R190 ;  /* 0x000000be00b87202 */ /* 0x000fe20000000f00 */
[----:B------:R-:W-:Y:S01]  /*1bd30*/  IMAD.MOV.U32 R197, RZ, RZ, R126 ;  /* 0x000000ffffc57224 */ /* 0x000fe200078e007e */
[----:B------:R-:W-:Y:S01]  /*1bd40*/  MOV R190, R125 ;  /* 0x0000007d00be7202 */ /* 0x000fe20000000f00 */
[--C-:B-1----:R-:W-:Y:S04]  /*1bd50*/  FFMA.FTZ R74, R202, c[0x0][0x2d0], -R97.reuse ;  /* 0x0000b400ca4a7a23 */ /* 0x102fe80000010861 */
[----:B------:R1:W3:Y:S02]  /*1bd60*/  MUFU.EX2 R75, R74 ;  /* 0x0000004a004b7308 */ /* 0x0002e40000000800 */
[--C-:B-1----:R-:W-:Y:S01]  /*1bd70*/  FFMA.FTZ R74, R201, c[0x0][0x2d0], -R97.reuse ;  /* 0x0000b400c94a7a23 */ /* 0x102fe20000010861 */
[----:B---3--:R-:W-:Y:S01]  /*1bd80*/  F2FP.BF16.PACK_AB R161, R75, R84 ;  /* 0x000000544ba1723e */ /* 0x008fe200000010ff */
[----:B------:R-:W-:Y:S02]  /*1bd90*/  FFMA.FTZ R97, R73, c[0x0][0x2d0], -R97 ;  /* 0x0000b40049617a23 */ /* 0x000fe40000010861 */
[----:B------:R-:W3:Y:S04]  /*1bda0*/  LDL.LU R73, [R1+0x20] ;  /* 0x0000200001497983 */ /* 0x000ee80000300800 */
[----:B------:R-:W-:Y:S10]  /*1bdb0*/  MUFU.EX2 R74, R74 ;  /* 0x0000004a004a7308 */ /* 0x000ff40000000800 */
[----:B------:R-:W1:Y:S02]  /*1bdc0*/  MUFU.EX2 R97, R97 ;  /* 0x0000006100617308 */ /* 0x000e640000000800 */
[----:B-1----:R-:W-:Y:S07]  /*1bdd0*/  F2FP.BF16.PACK_AB R163, R97, R74 ;  /* 0x0000004a61a3723e */ /* 0x002fee00000010ff */
[C---:B------:R-:W-:Y:S07]  /*1bde0*/  HMMA.16816.F32.BF16 R108, R160.reuse, R116, R8 ;  /* 0x00000074a06c723c */ /* 0x040fee0000041808 */
[----:B------:R-:W-:Y:S01]  /*1bdf0*/  FADD.FTZ R9, R227, R2 ;  /* 0x00000002e3097221 */ /* 0x000fe20000010000 */
[-C--:B------:R-:W-:Y:S08]  /*1be00*/  HMMA.16816.F32.BF16 R112, R160, R118.reuse, R12 ;  /* 0x00000076a070723c */ /* 0x080ff0000004180c */
[C---:B------:R-:W-:Y:S08]  /*1be10*/  HMMA.16816.F32.BF16 R116, R164.reuse, R118, R16 ;  /* 0x00000076a474723c */ /* 0x040ff00000041810 */
[-C--:B------:R-:W-:Y:S08]  /*1be20*/  HMMA.16816.F32.BF16 R120, R164, R132.reuse, R20 ;  /* 0x00000084a478723c */ /* 0x080ff00000041814 */
[C---:B------:R-:W-:Y:S01]  /*1be30*/  HMMA.16816.F32.BF16 R124, R160.reuse, R132, R24 ;  /* 0x00000084a07c723c */ /* 0x040fe20000041818 */
[----:B---3--:R-:W-:Y:S04]  /*1be40*/  FFMA.FTZ R0, R0, R73, R204 ;  /* 0x0000004900007223 */ /* 0x008fe800000100cc */
        /* <DEDUP_REMOVED lines=10> */
[----:B------:R-:W1:Y:S01]  /*1bef0*/  LDSM.16.MT88.4 R4, [R211+0x2900] ;  /* 0x00290000d304783b */ /* 0x000e620000004200 */
        /* <DEDUP_REMOVED lines=40> */
[-C--:B-1----:R-:W-:Y:S01]  /*1c180*/  HMMA.16816.F32.BF16 R152, R164, R4.reuse, R52 ;  /* 0x00000004a498723c */ /* 0x082fe20000041834 */
        /* <DEDUP_REMOVED lines=42> */
.L_x_454:
        /* <DEDUP_REMOVED lines=28> */
.L_x_475:
[----:B------:R-:W-:Y:S02]  /*1c5f0*/  UMOV UR11, 0x1 ;  /* 0x00000001000b7882 */ /* 0x000fe40000000000 */
[----:B------:R-:W-:Y:S02]  /*1c600*/  ULDC UR10, c[0x0][0x32c] ;  /* 0x0000cb00000a7ab9 */ /* 0x000fe40000000800 */
[----:B------:R-:W-:-:S03]  /*1c610*/  UISETP.NE.AND UP0, UPT, UR11, UR10, UPT ;  /* 0x0000000a0b00728c */ /* 0x000fc6000bf05270 */
[----:B------:R-:W-:Y:S02]  /*1c620*/  ULDC.64 UR10, c[0x0][0x330] ;  /* 0x0000cc00000a7ab9 */ /* 0x000fe40000000a00 */
[----:B------:R-:W-:-:S07]  /*1c630*/  UIMAD.WIDE.U32 UR28, UR13, UR10, URZ ;  /* 0x0000000a0d1c72a5 */ /* 0x000fce000f8e003f */
[----:B------:R-:W-:Y:S02]  /*1c640*/  @UP0 UMOV UR25, UR29 ;  /* 0x0000001d00190c82 */ /* 0x000fe40008000000 */
[----:B------:R-:W-:Y:S02]  /*1c650*/  @UP0 USHF.R.U32.HI UR13, URZ, UR11, UR25 ;  /* 0x0000000b3f0d0299 */ /* 0x000fe40008011619 */
.L_x_476:
[----:B------:R-:W-:Y:S02]  /*1c660*/  ULDC UR10, c[0x0][0x32c] ;  /* 0x0000cb00000a7ab9 */ /* 0x000fe40000000800 */
[----:B------:R-:W-:-:S04]  /*1c670*/  UIMAD UR10, UR13, UR10, URZ ;  /* 0x0000000a0d0a72a4 */ /* 0x000fc8000f8e023f */
[----:B------:R-:W-:-:S04]  /*1c680*/  UISETP.LT.AND UP0, UPT, UR7, UR10, UPT ;  /* 0x0000000a0700728c */ /* 0x000fc8000bf01270 */
[----:B------:R-:W-:-:S04]  /*1c690*/  USEL UR7, UR7, UR10, !UP0 ;  /* 0x0000000a07077287 */ /* 0x000fc8000c000000 */
.L_x_474:
        /* <DEDUP_REMOVED lines=13> */
.L_x_480:
[----:B--2---:R-:W2:Y:S01]  /*1c770*/  LDL R0, [R1+0xc] ;  /* 0x00000c0001007983 */ /* 0x004ea20000100800 */
[----:B------:R-:W-:Y:S04]  /*1c780*/  DEPBAR.LE SB0, 0x0 ;  /* 0x000080000000791a */ /* 0x000fe80000000000 */
[----:B------:R-:W-:Y:S01]  /*1c790*/  BAR.SYNC.DEFER_BLOCKING 0x0 ;  /* 0x0000000000007b1d */ /* 0x000fe20000010000 */
[----:B------:R-:W-:Y:S06]  /*1c7a0*/  UISETP.GT.AND UP0, UPT, UR4, UR12, UPT ;  /* 0x0000000c0400728c */ /* 0x000fec000bf04270 */
[----:B------:R-:W-:Y:S01]  /*1c7b0*/  PLOP3.LUT P0, PT, PT, PT, UP0, 0x80, 0x0 ;  /* 0x000000000000781c */ /* 0x000fe20003f0f008 */
[----:B-----5:R1:W3:Y:S04]  /*1c7c0*/  LDSM.16.M88.4 R96, [R215+0x6100] ;  /* 0x00610000d760783b */ /* 0x0202e80000000200 */
        /* <DEDUP_REMOVED lines=18> */
[----:B------:R-:W3:Y:S04]  /*1c8f0*/  LDL R20, [R1+0x38] ;  /* 0x0000380001147983 */ /* 0x000ee80000100800 */
[----:B------:R-:W4:Y:S01]  /*1c900*/  LDL R15, [R1+0x8] ;  /* 0x00000800010f7983 */ /* 0x000f220000100800 */
[----:B--2---:R-:W-:Y:S01]  /*1c910*/  SHF.R.S32.HI R0, RZ, 0x1f, R3 ;  /* 0x0000001fff007819 */ /* 0x004fe20000011403 */
[C---:B------:R-:W-:Y:S04]  /*1c920*/  IMAD.WIDE.U32 R4, R3.reuse, c[0x0][0x208], RZ ;  /* 0x0000820003047a25 */ /* 0x040fe800078e00ff */
        /* <DEDUP_REMOVED lines=11> */
[----:B------:R-:W-:Y:S04]  /*1c9e0*/  SHFL.IDX PT, R12, R3, 0x1, 0x181f ;  /* 0x00381f00030c7f89 */ /* 0x000fe800000e0000 */
[----:B------:R-:W3:Y:S04]  /*1c9f0*/  SHFL.IDX PT, R4, R3, RZ, 0x181f ;  /* 0x00181fff03047589 */ /* 0x000ee800000e0000 */
[----:B------:R-:W1:Y:S04]  /*1ca00*/  SHFL.IDX PT, R5, R0, RZ, 0x181f ;  /* 0x00181fff00057589 */ /* 0x000e6800000e0000 */
[----:B------:R-:W2:Y:S04]  /*1ca10*/  SHFL.IDX PT, R10, R3, 0x2, 0x181f ;  /* 0x00581f00030a7f89 */ /* 0x000ea800000e0000 */
[----:B------:R-:W5:Y:S04]  /*1ca20*/  SHFL.IDX PT, R6, R0, 0x1, 0x181f ;  /* 0x00381f0000067f89 */ /* 0x000f6800000e0000 */
[----:B------:R-:W5:Y:S04]  /*1ca30*/  SHFL.IDX PT, R8, R3, 0x3, 0x181f ;  /* 0x00781f0003087f89 */ /* 0x000f6800000e0000 */
[----:B------:R-:W5:Y:S04]  /*1ca40*/  SHFL.IDX PT, R11, R0, 0x2, 0x181f ;  /* 0x00581f00000b7f89 */ /* 0x000f6800000e0000 */
[----:B------:R-:W5:Y:S01]  /*1ca50*/  SHFL.IDX PT, R7, R3, 0x4, 0x181f ;  /* 0x00981f0003077f89 */ /* 0x000f6200000e0000 */
[-C--:B---3--:R-:W-:Y:S03]  /*1ca60*/  IADD3 R4, P0, R4, R20.reuse, RZ ;  /* 0x0000001404047210 */ /* 0x088fe60007f1e0ff */
[----:B------:R-:W3:Y:S02]  /*1ca70*/  SHFL.IDX PT, R9, R0, 0x3, 0x181f ;  /* 0x00781f0000097f89 */ /* 0x000ee400000e0000 */
[--C-:B-1----:R-:W-:Y:S01]  /*1ca80*/  IMAD.X R5, R5, 0x1, R225.reuse, P0 ;  /* 0x0000000105057824 */ /* 0x102fe200000e06e1 */
[-C--:B------:R-:W-:Y:S01]  /*1ca90*/  IADD3 R12, P0, R12, R20.reuse, RZ ;  /* 0x000000140c0c7210 */ /* 0x080fe20007f1e0ff */
[----:B------:R-:W1:Y:S01]  /*1caa0*/  SHFL.IDX PT, R3, R3, 0x5, 0x181f ;  /* 0x00b81f0003037f89 */ /* 0x000e6200000e0000 */
[-C--:B--2---:R-:W-:Y:S03]  /*1cab0*/  IADD3 R10, P3, R10, R20.reuse, RZ ;  /* 0x000000140a0a7210 */ /* 0x084fe60007f7e0ff */
[----:B----4-:R1:W-:Y:S01]  /*1cac0*/  LDGSTS.E.BYPASS.LTC128B.128 [R15], [R4.64], !P4 ;  /* 0x00000000040f7fae */ /* 0x0103e2000e101d5a */
[--C-:B-----5:R-:W-:Y:S03]  /*1cad0*/  IMAD.X R13, R6, 0x1, R225.reuse, P0 ;  /* 0x00000001060d7824 */ /* 0x120fe600000e06e1 */
[----:B------:R-:W2:Y:S01]  /*1cae0*/  SHFL.IDX PT, R14, R0, 0x4, 0x181f ;  /* 0x00981f00000e7f89 */ /* 0x000ea200000e0000 */
[-C--:B------:R-:W-:Y:S03]  /*1caf0*/  IADD3 R8, P2, R8, R20.reuse, RZ ;  /* 0x0000001408087210 */ /* 0x080fe60007f5e0ff */
[----:B------:R-:W4:Y:S01]  /*1cb00*/  SHFL.IDX PT, R0, R0, 0x5, 0x181f ;  /* 0x00b81f0000007f89 */ /* 0x000f2200000e0000 */
[-C--:B------:R-:W-:Y:S03]  /*1cb10*/  IADD3.X R11, R11, R225.reuse, RZ, P3, !PT ;  /* 0x000000e10b0b7210 */ /* 0x080fe60001ffe4ff */
[----:B------:R4:W-:Y:S01]  /*1cb20*/  LDGSTS.E.BYPASS.LTC128B.128 [R15+0x800], [R12.64], !P4 ;  /* 0x008000000c0f7fae */ /* 0x0009e2000e101d5a */
[-C--:B------:R-:W-:Y:S03]  /*1cb30*/  IADD3 R6, P1, R7, R20.reuse, RZ ;  /* 0x0000001407067210 */ /* 0x080fe60007f3e0ff */
[----:B------:R4:W-:Y:S01]  /*1cb40*/  LDGSTS.E.BYPASS.LTC128B.128 [R15+0x1000], [R10.64], !P4 ;  /* 0x010000000a0f7fae */ /* 0x0009e2000e101d5a */
[--C-:B---3--:R-:W-:Y:S05]  /*1cb50*/  IMAD.X R9, R9, 0x1, R225.reuse, P2 ;  /* 0x0000000109097824 */ /* 0x108fea00010e06e1 */
[----:B------:R3:W-:Y:S01]  /*1cb60*/  LDGSTS.E.BYPASS.LTC128B.128 [R15+0x1800], [R8.64], !P4 ;  /* 0x01800000080f7fae */ /* 0x0007e2000e101d5a */
[----:B-1----:R-:W-:Y:S01]  /*1cb70*/  IADD3 R4, P0, R3, R20, RZ ;  /* 0x0000001403047210 */ /* 0x002fe20007f1e0ff */
[----:B--2---:R-:W-:Y:S03]  /*1cb80*/  IMAD.X R7, R14, 0x1, R225, P1 ;  /* 0x000000010e077824 */ /* 0x004fe600008e06e1 */
[----:B----4-:R-:W-:Y:S02]  /*1cb90*/  IADD3.X R5, R0, R225, RZ, P0, !PT ;  /* 0x000000e100057210 */ /* 0x010fe400007fe4ff */
[----:B------:R3:W-:Y:S04]  /*1cba0*/  LDGSTS.E.BYPASS.LTC128B.128 [R15+0x2000], [R6.64], !P4 ;  /* 0x02000000060f7fae */ /* 0x0007e8000e101d5a */
[----:B------:R3:W-:Y:S03]  /*1cbb0*/  LDGSTS.E.BYPASS.LTC128B.128 [R15+0x2800], [R4.64], !P4 ;  /* 0x02800000040f7fae */ /* 0x0007e6000e101d5a */
.L_x_478:
        /* <DEDUP_REMOVED lines=312> */
[----:B------:R-:W-:Y:S01]  /*1df40*/  UIMAD UR10, UR12, 0x60, UR19 ;  /* 0x000000600c0a78a4 */ /* 0x000fe2000f8e0213 */
[----:B------:R-:W-:Y:S01]  /*1df50*/  IMAD.MOV.U32 R3, RZ, RZ, c[0x0][0x2b8] ;  /* 0x0000ae00ff037624 */ /* 0x000fe200078e00ff */
[----:B-1----:R-:W3:Y:S04]  /*1df60*/  LDL.64 R36, [R1+0x30] ;  /* 0x0000300001247983 */ /* 0x002ee80000100a00 */
[----:B------:R-:W4:Y:S01]  /*1df70*/  LDL R13, [R1+0x2c] ;  /* 0x00002c00010d7983 */ /* 0x000f220000100800 */
[----:B------:R-:W-:Y:S01]  /*1df80*/  ISETP.NE.AND P2, PT, R3, 0x1, PT ;  /* 0x000000010300780c */ /* 0x000fe20003f45270 */
[----:B------:R-:W-:Y:S02]  /*1df90*/  IMAD.U32 R3, RZ, RZ, UR10 ;  /* 0x0000000aff037e24 */ /* 0x000fe4000f8e00ff */
[----:B------:R-:W5:Y:S04]  /*1dfa0*/  LDL R12, [R1+0x38] ;  /* 0x00003800010c7983 */ /* 0x000f680000100800 */
[----:B------:R-:W4:Y:S01]  /*1dfb0*/  LDL R31, [R1+0x4] ;  /* 0x00000400011f7983 */ /* 0x000f220000100800 */
[----:B--2---:R-:W-:Y:S02]  /*1dfc0*/  IADD3 R3, R3, -0x60, R14 ;  /* 0xffffffa003037810 */ /* 0x004fe40007ffe00e */
[----:B------:R-:W-:Y:S03]  /*1dfd0*/  ISETP.GT.AND P1, PT, R14, 0x5f, PT ;  /* 0x0000005f0e00780c */ /* 0x000fe60003f24270 */
[----:B------:R-:W-:Y:S04]  /*1dfe0*/  @P2 IMAD.HI.U32 R4, R3, c[0x0][0x2bc], RZ ;  /* 0x0000af0003042a27 */ /* 0x000fe800078e00ff */
[--C-:B------:R-:W-:Y:S01]  /*1dff0*/  IMAD.MOV.U32 R0, RZ, RZ, R3.reuse ;  /* 0x000000ffff007224 */ /* 0x100fe200078e0003 */
[----:B------:R-:W-:Y:S05]  /*1e000*/  @P2 SHF.R.U32.HI R0, RZ, c[0x0][0x2c0], R4 ;  /* 0x0000b000ff002a19 */ /* 0x000fea0000011604 */
[C---:B---3--:R-:W-:Y:S01]  /*1e010*/  @!P1 IADD3 R5, P0, R0.reuse, R36, RZ ;  /* 0x0000002400059210 */ /* 0x048fe20007f1e0ff */
[----:B-----5:R-:W-:Y:S03]  /*1e020*/  IMAD.MOV.U32 R36, RZ, RZ, R12 ;  /* 0x000000ffff247224 */ /* 0x020fe600078e000c */
[----:B----4-:R-:W-:Y:S01]  /*1e030*/  @!P1 LEA.HI.X.SX32 R6, R0, R13, 0x1, P0 ;  /* 0x0000000d00069211 */ /* 0x010fe200000f0eff */
[----:B------:R-:W-:Y:S01]  /*1e040*/  IMAD.MOV R0, RZ, RZ, -R0 ;  /* 0x000000ffff007224 */ /* 0x000fe200078e0a00 */
[C---:B------:R-:W-:Y:S03]  /*1e050*/  @!P1 LEA R4, P0, R5.reuse, c[0x0][0x2a0], 0x2 ;  /* 0x0000a80005049a11 */ /* 0x040fe600078010ff */
[----:B------:R-:W-:Y:S01]  /*1e060*/  IMAD R3, R0, c[0x0][0x2b8], R3 ;  /* 0x0000ae0000037a24 */ /* 0x000fe200078e0203 */
[----:B------:R-:W-:Y:S04]  /*1e070*/  @!P1 LEA.HI.X R5, R5, c[0x0][0x2a4], R6, 0x2, P0 ;  /* 0x0000a90005059a11 */ /* 0x000fe800000f1406 */
[----:B------:R1:W-:Y:S01]  /*1e080*/  STL [R1], R3 ;  /* 0x0000000301007387 */ /* 0x0003e20000100800 */
[----:B------:R-:W-:Y:S03]  /*1e090*/  SHF.R.S32.HI R0, RZ, 0x1f, R3 ;  /* 0x0000001fff007819 */ /* 0x000fe60000011403 */
[----:B------:R2:W1:Y:S02]  /*1e0a0*/  @!P1 LDG.E R242, [R4.64] ;  /* 0x0000001a04f29981 */ /* 0x000464000c1e1900 */
[----:B------:R-:W-:Y:S04]  /*1e0b0*/  IMAD R0, R0, c[0x0][0x1e0], RZ ;  /* 0x0000780000007a24 */ /* 0x000fe800078e02ff */
[C---:B------:R-:W-:Y:S02]  /*1e0c0*/  IMAD R0, R3.reuse, c[0x0][0x1e4], R0 ;  /* 0x0000790003007a24 */ /* 0x040fe400078e0200 */
[----:B--2---:R-:W-:Y:S05]  /*1e0d0*/  IMAD.WIDE.U32 R4, R3, c[0x0][0x1e0], RZ ;  /* 0x0000780003047a25 */ /* 0x004fea00078e00ff */
[----:B------:R-:W-:Y:S02]  /*1e0e0*/  IADD3 R5, R5, R0, RZ ;  /* 0x0000000005057210 */ /* 0x000fe40007ffe0ff */
[----:B-1----:R-:W-:Y:S03]  /*1e0f0*/  SHF.R.S32.HI R3, RZ, 0x1f, R242 ;  /* 0x0000001fff037819 */ /* 0x002fe600000114f2 */
        /* <DEDUP_REMOVED lines=21> */
[----:B------:R2:W-:Y:S01]  /*1e250*/  LDGSTS.E.BYPASS.LTC128B.128 [R31+0x3100], [R4.64], !P4 ;  /* 0x03100000041f7fae */ /* 0x0005e2000e101d5a */
[--C-:B----4-:R-:W-:Y:S03]  /*1e260*/  IMAD.X R13, R6, 0x1, R225.reuse, P0 ;  /* 0x00000001060d7824 */ /* 0x110fe600000e06e1 */
[----:B------:R-:W3:Y:S01]  /*1e270*/  SHFL.IDX PT, R14, R0, 0x4, 0x181f ;  /* 0x00981f00000e7f89 */ /* 0x000ee200000e0000 */
[-C--:B-----5:R-:W-:Y:S03]  /*1e280*/  IADD3 R8, P2, R8, R36.reuse, RZ ;  /* 0x0000002408087210 */ /* 0x0a0fe60007f5e0ff */
[----:B------:R-:W4:Y:S01]  /*1e290*/  SHFL.IDX PT, R0, R0, 0x5, 0x181f ;  /* 0x00b81f0000007f89 */ /* 0x000f2200000e0000 */
[--C-:B------:R-:W-:Y:S03]  /*1e2a0*/  IMAD.X R11, R11, 0x1, R225.reuse, P3 ;  /* 0x000000010b0b7824 */ /* 0x100fe600018e06e1 */
[----:B------:R4:W-:Y:S01]  /*1e2b0*/  LDGSTS.E.BYPASS.LTC128B.128 [R31+0x3900], [R12.64], !P4 ;  /* 0x039000000c1f7fae */ /* 0x0009e2000e101d5a */
[-C--:B------:R-:W-:Y:S03]  /*1e2c0*/  IADD3 R6, P1, R7, R36.reuse, RZ ;  /* 0x0000002407067210 */ /* 0x080fe60007f3e0ff */
[----:B------:R4:W-:Y:S01]  /*1e2d0*/  LDGSTS.E.BYPASS.LTC128B.128 [R31+0x4100], [R10.64], !P4 ;  /* 0x041000000a1f7fae */ /* 0x0009e2000e101d5a */
[----:B-1----:R-:W-:Y:S05]  /*1e2e0*/  IADD3.X R9, R9, R225, RZ, P2, !PT ;  /* 0x000000e109097210 */ /* 0x002fea00017fe4ff */
[----:B------:R1:W-:Y:S01]  /*1e2f0*/  LDGSTS.E.BYPASS.LTC128B.128 [R31+0x4900], [R8.64], !P4 ;  /* 0x04900000081f7fae */ /* 0x0003e2000e101d5a */
[----:B--2---:R-:W-:Y:S01]  /*1e300*/  IADD3 R4, P0, R3, R36, RZ ;  /* 0x0000002403047210 */ /* 0x004fe20007f1e0ff */
[--C-:B---3--:R-:W-:Y:S04]  /*1e310*/  IMAD.X R7, R14, 0x1, R225.reuse, P1 ;  /* 0x000000010e077824 */ /* 0x108fe800008e06e1 */
[----:B----4-:R-:W-:Y:S01]  /*1e320*/  IMAD.X R5, R0, 0x1, R225, P0 ;  /* 0x0000000100057824 */ /* 0x010fe200000e06e1 */
[----:B------:R1:W-:Y:S04]  /*1e330*/  LDGSTS.E.BYPASS.LTC128B.128 [R31+0x5100], [R6.64], !P4 ;  /* 0x05100000061f7fae */ /* 0x0003e8000e101d5a */
[----:B------:R1:W-:Y:S03]  /*1e340*/  LDGSTS.E.BYPASS.LTC128B.128 [R31+0x5900], [R4.64], !P4 ;  /* 0x05900000041f7fae */ /* 0x0003e6000e101d5a */
.L_x_479:
        /* <DEDUP_REMOVED lines=72> */
[----:B------:R-:W-:Y:S01]  /*1e7d0*/  SHFL.BFLY PT, R6, R72, 0x2, 0x1f ;  /* 0x0c401f0048067f89 */ /* 0x000fe200000e0000 */
        /* <DEDUP_REMOVED lines=24> */
[----:B------:R-:W-:Y:S01]  /*1e960*/  MOV R84, R30 ;  /* 0x0000001e00547202 */ /* 0x000fe20000000f00 */
[----:B------:R-:W1:Y:S01]  /*1e970*/  SHFL.BFLY PT, R5, R3, 0x2, 0x1f ;  /* 0x0c401f0003057f89 */ /* 0x000e6200000e0000 */
[----:B------:R-:W-:Y:S02]  /*1e980*/  FMNMX.FTZ R4, R245, R4, !PT ;  /* 0x00000004f5047209 */ /* 0x000fe40007810000 */
[----:B------:R-:W-:Y:S02]  /*1e990*/  MOV R90, R23 ;  /* 0x00000017005a7202 */ /* 0x000fe40000000f00 */
[----:B------:R-:W-:Y:S02]  /*1e9a0*/  FMNMX.FTZ R4, R248, R4, !PT ;  /* 0x00000004f8047209 */ /* 0x000fe40007810000 */
[----:B------:R-:W-:Y:S02]  /*1e9b0*/  MOV R86, R28 ;  /* 0x0000001c00567202 */ /* 0x000fe40000000f00 */
[----:B------:R-:W-:Y:S02]  /*1e9c0*/  FMNMX.FTZ R4, R252, R4, !PT ;  /* 0x00000004fc047209 */ /* 0x000fe40007810000 */
[----:B------:R-:W-:Y:S02]  /*1e9d0*/  PLOP3.LUT P0, PT, PT, PT, UP0, 0x80, 0x0 ;  /* 0x000000000000781c */ /* 0x000fe40003f0f008 */
[----:B------:R-:W-:Y:S02]  /*1e9e0*/  FMNMX.FTZ R4, R84, R4, !PT ;  /* 0x0000000454047209 */ /* 0x000fe40007810000 */
[----:B-1----:R-:W-:Y:S02]  /*1e9f0*/  FMNMX.FTZ R3, R3, R5, !PT ;  /* 0x0000000503037209 */ /* 0x002fe40007810000 */
[----:B------:R-:W-:Y:S02]  /*1ea00*/  FMNMX.FTZ R72, R72, R6, !PT ;  /* 0x0000000648487209 */ /* 0x000fe40007810000 */
[----:B------:R-:W-:Y:S01]  /*1ea10*/  FMNMX.FTZ R70, R0, R70, !PT ;  /* 0x0000004600467209 */ /* 0x000fe20007810000 */
[----:B------:R-:W1:Y:S01]  /*1ea20*/  SHFL.BFLY PT, R71, R3, 0x1, 0x1f ;  /* 0x0c201f0003477f89 */ /* 0x000e6200000e0000 */
[----:B------:R-:W-:Y:S04]  /*1ea30*/  FMNMX.FTZ R0, R62, R4, !PT ;  /* 0x000000043e007209 */ /* 0x000fe80007810000 */
[----:B------:R-:W-:Y:S03]  /*1ea40*/  FMNMX.FTZ R0, R90, R0, !PT ;  /* 0x000000005a007209 */ /* 0x000fe60007810000 */
[----:B------:R-:W2:Y:S01]  /*1ea50*/  SHFL.BFLY PT, R6, R72, 0x1, 0x1f ;  /* 0x0c201f0048067f89 */ /* 0x000ea200000e0000 */
[----:B------:R-:W-:Y:S04]  /*1ea60*/  FMNMX.FTZ R4, R86, R0, !PT ;  /* 0x0000000056047209 */ /* 0x000fe80007810000 */
[----:B------:R-:W-:Y:S03]  /*1ea70*/  FMNMX.FTZ R4, R178, R4, !PT ;  /* 0x00000004b2047209 */ /* 0x000fe60007810000 */
[----:B------:R-:W3:Y:S01]  /*1ea80*/  SHFL.BFLY PT, R5, R70, 0x1, 0x1f ;  /* 0x0c201f0046057f89 */ /* 0x000ee200000e0000 */
[----:B-1----:R-:W-:Y:S05]  /*1ea90*/  FMNMX.FTZ R71, R3, R71, !PT ;  /* 0x0000004703477209 */ /* 0x002fea0007810000 */
[----:B------:R-:W-:Y:S01]  /*1eaa0*/  FMUL.FTZ R97, R71, c[0x0][0x2d0] ;  /* 0x0000b40047617a20 */ /* 0x000fe20000410000 */
[----:B--2---:R-:W-:Y:S05]  /*1eab0*/  FMNMX.FTZ R72, R72, R6, !PT ;  /* 0x0000000648487209 */ /* 0x004fea0007810000 */
[C---:B------:R-:W-:Y:S02]  /*1eac0*/  FADD.FTZ R0, -R72.reuse, R2 ;  /* 0x0000000248007221 */ /* 0x040fe40000010100 */
[----:B------:R-:W-:Y:S01]  /*1ead0*/  FMUL.FTZ R96, R72, c[0x0][0x2d0] ;  /* 0x0000b40048607a20 */ /* 0x000fe20000410000 */
[----:B---3--:R-:W-:Y:S01]  /*1eae0*/  FMNMX.FTZ R70, R70, R5, !PT ;  /* 0x0000000546467209 */ /* 0x008fe20007810000 */
[----:B------:R-:W-:Y:S01]  /*1eaf0*/  FMUL.FTZ R2, R0, c[0x0][0x2d0] ;  /* 0x0000b40000027a20 */ /* 0x000fe20000410000 */
[----:B------:R-:W-:Y:S01]  /*1eb00*/  FMNMX.FTZ R0, R179, R4, !PT ;  /* 0x00000004b3007209 */ /* 0x000fe20007810000 */
[--C-:B------:R-:W-:Y:S02]  /*1eb10*/  FFMA.FTZ R5, R20, c[0x0][0x2d0], -R96.reuse ;  /* 0x0000b40014057a23 */ /* 0x100fe40000010860 */
[----:B------:R1:W2:Y:S01]  /*1eb20*/  MUFU.EX2 R73, R2 ;  /* 0x0000000200497308 */ /* 0x0002a20000000800 */
[----:B------:R-:W-:Y:S01]  /*1eb30*/  FMNMX.FTZ R0, R74, R0, !PT ;  /* 0x000000004a007209 */ /* 0x000fe20007810000 */
[----:B------:R-:W-:Y:S02]  /*1eb40*/  FMUL.FTZ R98, R70, c[0x0][0x2d0] ;  /* 0x0000b40046627a20 */ /* 0x000fe40000410000 */
[----:B------:R-:W-:Y:S01]  /*1eb50*/  FFMA.FTZ R4, R168, c[0x0][0x2d0], -R96 ;  /* 0x0000b400a8047a23 */ /* 0x000fe20000010860 */
[----:B------:R-:W-:Y:S05]  /*1eb60*/  FMNMX.FTZ R0, R75, R0, !PT ;  /* 0x000000004b007209 */ /* 0x000fea0007810000 */
[----:B------:R2:W-:Y:S01]  /*1eb70*/  MUFU.EX2 R40, R5 ;  /* 0x0000000500287308 */ /* 0x0005e20000000800 */
[----:B------:R-:W3:Y:S01]  /*1eb80*/  SHFL.BFLY PT, R3, R0, 0x2, 0x1f ;  /* 0x0c401f0000037f89 */ /* 0x000ee200000e0000 */
[----:B-1----:R-:W-:Y:S08]  /*1eb90*/  FADD.FTZ R2, -R71, R100 ;  /* 0x0000006447027221 */ /* 0x002ff00000010100 */
[----:B------:R-:W-:Y:S01]  /*1eba0*/  MUFU.EX2 R100, R4 ;  /* 0x0000000400647308 */ /* 0x000fe20000000800 */
[----:B------:R-:W-:Y:S02]  /*1ebb0*/  FMUL.FTZ R2, R2, c[0x0][0x2d0] ;  /* 0x0000b40002027a20 */ /* 0x000fe40000410000 */
[----:B--2---:R-:W-:Y:S01]  /*1ebc0*/  FMUL.FTZ R5, R73, R105 ;  /* 0x0000006949057220 */ /* 0x004fe20000410000 */
[----:B---3--:R-:W-:Y:S06]  /*1ebd0*/  FMNMX.FTZ R0, R0, R3, !PT ;  /* 0x0000000300007209 */ /* 0x008fec0007810000 */
[----:B------:R1:W2:Y:S01]  /*1ebe0*/  MUFU.EX2 R69, R2 ;  /* 0x0000000200457308 */ /* 0x0002a20000000800 */
[--C-:B------:R-:W-:Y:S02]  /*1ebf0*/  FFMA.FTZ R3, R17, c[0x0][0x2d0], -R96.reuse ;  /* 0x0000b40011037a23 */ /* 0x100fe40000010860 */
[----:B------:R-:W-:Y:S01]  /*1ec00*/  FMUL.FTZ R17, R73, R117 ;  /* 0x0000007549117220 */ /* 0x000fe20000410000 */
[----:B------:R-:W-:Y:S06]  /*1ec10*/  MOV R117, R62 ;  /* 0x0000003e00757202 */ /* 0x000fec0000000f00 */
[----:B------:R3:W4:Y:S01]  /*1ec20*/  MUFU.EX2 R11, R3 ;  /* 0x00000003000b7308 */ /* 0x0007220000000800 */
[----:B-1----:R-:W-:Y:S02]  /*1ec30*/  FADD.FTZ R2, -R70, R101 ;  /* 0x0000006546027221 */ /* 0x002fe40000010100 */
[----:B--2---:R-:W-:Y:S02]  /*1ec40*/  FMUL.FTZ R6, R69, R106 ;  /* 0x0000006a45067220 */ /* 0x004fe40000410000 */
[----:B------:R-:W-:Y:S05]  /*1ec50*/  FMUL.FTZ R2, R2, c[0x0][0x2d0] ;  /* 0x0000b40002027a20 */ /* 0x000fea0000410000 */
[----:B------:R1:W2:Y:S01]  /*1ec60*/  MUFU.EX2 R68, R2 ;  /* 0x0000000200447308 */ /* 0x0002a20000000800 */
[--C-:B---3--:R-:W-:Y:S01]  /*1ec70*/  FFMA.FTZ R3, R169, c[0x0][0x2d0], -R97.reuse ;  /* 0x0000b400a9037a23 */ /* 0x108fe20000010861 */
[----:B----4-:R-:W-:Y:S08]  /*1ec80*/  MOV R106, R11 ;  /* 0x0000000b006a7202 */ /* 0x010ff00000000f00 */
[----:B------:R3:W-:Y:S01]  /*1ec90*/  MUFU.EX2 R101, R3 ;  /* 0x0000000300657308 */ /* 0x0007e20000000800 */
[--C-:B-1----:R-:W-:Y:S01]  /*1eca0*/  FFMA.FTZ R2, R184, c[0x0][0x2d0], -R96.reuse ;  /* 0x0000b400b8027a23 */ /* 0x102fe20000010860 */
[----:B------:R-:W-:Y:S01]  /*1ecb0*/  MOV R184, R92 ;  /* 0x0000005c00b87202 */ /* 0x000fe20000000f00 */
[--C-:B------:R-:W-:Y:S07]  /*1ecc0*/  FFMA.FTZ R92, R199, c[0x0][0x2d0], -R97.reuse ;  /* 0x0000b400c75c7a23 */ /* 0x100fee0000010861 */
[----:B------:R1:W4:Y:S01]  /*1ecd0*/  MUFU.EX2 R88, R2 ;  /* 0x0000000200587308 */ /* 0x0003220000000800 */
[C---:B--2---:R-:W-:Y:S02]  /*1ece0*/  FMUL.FTZ R29, R68.reuse, R129 ;  /* 0x00000081441d7220 */ /* 0x044fe40000410000 */
[----:B------:R-:W-:Y:S02]  /*1ecf0*/  FMUL.FTZ R45, R68, R145 ;  /* 0x00000091442d7220 */ /* 0x000fe40000410000 */
[--C-:B---3--:R-:W-:Y:S01]  /*1ed00*/  FFMA.FTZ R3, R185, c[0x0][0x2d0], -R97.reuse ;  /* 0x0000b400b9037a23 */ /* 0x108fe20000010861 */
[----:B------:R-:W-:Y:S04]  /*1ed10*/  MOV R185, R90 ;  /* 0x0000005a00b97202 */ /* 0x000fe80000000f00 */
[----:B------:R2:W3:Y:S01]  /*1ed20*/  MUFU.EX2 R58, R3 ;  /* 0x00000003003a7308 */ /* 0x0004e20000000800 */
[----:B-1----:R-:W-:Y:S01]  /*1ed30*/  FFMA.FTZ R2, R16, c[0x0][0x2d0], -R96 ;  /* 0x0000b40010027a23 */ /* 0x002fe20000010860 */
[----:B----4-:R-:W-:Y:S01]  /*1ed40*/  F2FP.BF16.PACK_AB R76, R88, R100 ;  /* 0x00000064584c723e */ /* 0x010fe200000010ff */
[--C-:B------:R-:W-:Y:S07]  /*1ed50*/  FFMA.FTZ R16, R35, c[0x0][0x2d0], -R97.reuse ;  /* 0x0000b40023107a23 */ /* 0x100fee0000010861 */
[----:B------:R1:W4:Y:S01]  /*1ed60*/  MUFU.EX2 R57, R2 ;  /* 0x0000000200397308 */ /* 0x0003220000000800 */
[C---:B------:R-:W-:Y:S02]  /*1ed70*/  FMUL.FTZ R35, R69.reuse, R135 ;  /* 0x0000008745237220 */ /* 0x040fe40000410000 */
[--C-:B--2---:R-:W-:Y:S01]  /*1ed80*/  FFMA.FTZ R3, R18, c[0x0][0x2d0], -R97.reuse ;  /* 0x0000b40012037a23 */ /* 0x104fe20000010861 */
[----:B---3--:R-:W-:Y:S01]  /*1ed90*/  F2FP.BF16.PACK_AB R77, R58, R101 ;  /* 0x000000653a4d723e */ /* 0x008fe200000010ff */
[----:B------:R-:W-:Y:S05]  /*1eda0*/  FMUL.FTZ R18, R69, R118 ;  /* 0x0000007645127220 */ /* 0x000fea0000410000 */
[----:B------:R-:W-:Y:S10]  /*1edb0*/  MUFU.EX2 R7, R3 ;  /* 0x0000000300077308 */ /* 0x000ff40000000800 */
[----:B------:R2:W-:Y:S01]  /*1edc0*/  MUFU.EX2 R94, R16 ;  /* 0x00000010005e7308 */ /* 0x0005e20000000800 */
[----:B-1----:R-:W1:Y:S01]  /*1edd0*/  SHFL.BFLY PT, R2, R0, 0x1, 0x1f ;  /* 0x0c201f0000027f89 */ /* 0x002e6200000e0000 */
[----:B----4-:R-:W-:Y:S01]  /*1ede0*/  F2FP.BF16.PACK_AB R78, R106, R57 ;  /* 0x000000396a4e723e */ /* 0x010fe200000010ff */
[----:B--2---:R-:W-:Y:S01]  /*1edf0*/  FMUL.FTZ R16, R73, R116 ;  /* 0x0000007449107220 */ /* 0x004fe20000410000 */
[----:B------:R-:W-:Y:S02]  /*1ee00*/  MOV R116, R84 ;  /* 0x0000005400747202 */ /* 0x000fe40000000f00 */
[----:B-1----:R-:W-:Y:S01]  /*1ee10*/  FMNMX.FTZ R3, R2, R0, !PT ;  /* 0x0000000002037209 */ /* 0x002fe20007810000 */
[--C-:B------:R-:W-:Y:S01]  /*1ee20*/  FFMA.FTZ R2, R183, c[0x0][0x2d0], -R98.reuse ;  /* 0x0000b400b7027a23 */ /* 0x100fe20000010862 */
[----:B------:R-:W-:Y:S01]  /*1ee30*/  MOV R183, R60 ;  /* 0x0000003c00b77202 */ /* 0x000fe20000000f00 */
[--C-:B------:R-:W-:Y:S02]  /*1ee40*/  FFMA.FTZ R0, R19, c[0x0][0x2d0], -R97.reuse ;  /* 0x0000b40013007a23 */ /* 0x100fe40000010861 */
[----:B------:R1:W-:Y:S01]  /*1ee50*/  MUFU.EX2 R14, R2 ;  /* 0x00000002000e7308 */ /* 0x0003e20000000800 */
[----:B------:R-:W-:Y:S02]  /*1ee60*/  FMUL.FTZ R19, R69, R119 ;  /* 0x0000007745137220 */ /* 0x000fe40000410000 */
[--C-:B------:R-:W-:Y:S07]  /*1ee70*/  FFMA.FTZ R60, R198, c[0x0][0x2d0], -R97.reuse ;  /* 0x0000b400c63c7a23 */ /* 0x100fee0000010861 */
[----:B------:R2:W3:Y:S01]  /*1ee80*/  MUFU.EX2 R12, R0 ;  /* 0x00000000000c7308 */ /* 0x0004e20000000800 */
[----:B-1----:R-:W-:Y:S01]  /*1ee90*/  FFMA.FTZ R2, R186, c[0x0][0x2d0], -R98 ;  /* 0x0000b400ba027a23 */ /* 0x002fe20000010862 */
[----:B------:R-:W-:Y:S08]  /*1eea0*/  MOV R186, R89 ;  /* 0x0000005900ba7202 */ /* 0x000ff00000000f00 */
[----:B------:R1:W4:Y:S01]  /*1eeb0*/  MUFU.EX2 R56, R2 ;  /* 0x0000000200387308 */ /* 0x0003220000000800 */
[----:B--2---:R-:W-:Y:S01]  /*1eec0*/  FADD.FTZ R0, -R3, R102 ;  /* 0x0000006603007221 */ /* 0x004fe20000010100 */
[----:B---3--:R-:W-:Y:S01]  /*1eed0*/  MOV R105, R12 ;  /* 0x0000000c00697202 */ /* 0x008fe20000000f00 */
[--C-:B------:R-:W-:Y:S02]  /*1eee0*/  FFMA.FTZ R12, R34, c[0x0][0x2d0], -R97.reuse ;  /* 0x0000b400220c7a23 */ /* 0x100fe40000010861 */
[----:B------:R-:W-:Y:S05]  /*1eef0*/  FMUL.FTZ R0, R0, c[0x0][0x2d0] ;  /* 0x0000b40000007a20 */ /* 0x000fea0000410000 */
[----:B------:R2:W-:Y:S01]  /*1ef00*/  MUFU.EX2 R169, R12 ;  /* 0x0000000c00a97308 */ /* 0x0005e20000000800 */
[----:B------:R-:W-:Y:S09]  /*1ef10*/  FMUL.FTZ R34, R69, R134 ;  /* 0x0000008645227220 */ /* 0x000ff20000410000 */
[----:B------:R-:W3:Y:S01]  /*1ef20*/  MUFU.EX2 R0, R0 ;  /* 0x0000000000007308 */ /* 0x000ee20000000800 */
[--C-:B-1----:R-:W-:Y:S01]  /*1ef30*/  FFMA.FTZ R2, R180, c[0x0][0x2d0], -R98.reuse ;  /* 0x0000b400b4027a23 */ /* 0x102fe20000010862 */
[----:B------:R-:W-:Y:S08]  /*1ef40*/  MOV R180, R86 ;  /* 0x0000005600b47202 */ /* 0x000ff00000000f00 */
[----:B------:R1:W-:Y:S01]  /*1ef50*/  MUFU.EX2 R9, R2 ;  /* 0x0000000200097308 */ /* 0x0003e20000000800 */
[----:B--2---:R-:W-:Y:S01]  /*1ef60*/  FMUL.FTZ R12, R68, R112 ;  /* 0x00000070440c7220 */ /* 0x004fe20000410000 */
[----:B----4-:R-:W-:Y:S01]  /*1ef70*/  MOV R112, R56 ;  /* 0x0000003800707202 */ /* 0x010fe20000000f00 */
[C---:B---3--:R-:W-:Y:S01]  /*1ef80*/  FMUL.FTZ R11, R0.reuse, R111 ;  /* 0x0000006f000b7220 */ /* 0x048fe20000410000 */
[----:B------:R-:W-:Y:S01]  /*1ef90*/  MOV R111, R57 ;  /* 0x00000039006f7202 */ /* 0x000fe20000000f00 */
[C---:B------:R-:W-:Y:S01]  /*1efa0*/  FMUL.FTZ R26, R0.reuse, R126 ;  /* 0x0000007e001a7220 */ /* 0x040fe20000410000 */
[----:B------:R-:W-:Y:S01]  /*1efb0*/  MOV R126, R94 ;  /* 0x0000005e007e7202 */ /* 0x000fe20000000f00 */
[C---:B------:R-:W-:Y:S02]  /*1efc0*/  FMUL.FTZ R27, R0.reuse, R127 ;  /* 0x0000007f001b7220 */ /* 0x040fe40000410000 */
[C---:B------:R-:W-:Y:S02]  /*1efd0*/  FMUL.FTZ R42, R0.reuse, R142 ;  /* 0x0000008e002a7220 */ /* 0x040fe40000410000 */
[----:B------:R-:W-:Y:S02]  /*1efe0*/  FMUL.FTZ R43, R0, R143 ;  /* 0x0000008f002b7220 */ /* 0x000fe40000410000 */
[----:B-1----:R-:W-:Y:S01]  /*1eff0*/  FFMA.FTZ R2, R170, c[0x0][0x2d0], -R98 ;  /* 0x0000b400aa027a23 */ /* 0x002fe20000010862 */
[----:B------:R-:W-:Y:S01]  /*1f000*/  MOV R170, R63 ;  /* 0x0000003f00aa7202 */ /* 0x000fe20000000f00 */
[C---:B------:R-:W-:Y:S02]  /*1f010*/  FMUL.FTZ R46, R0.reuse, R146 ;  /* 0x00000092002e7220 */ /* 0x040fe40000410000 */
[----:B------:R1:W-:Y:S01]  /*1f020*/  MUFU.EX2 R13, R2 ;  /* 0x00000002000d7308 */ /* 0x0003e20000000800 */
[----:B------:R-:W-:Y:S02]  /*1f030*/  FMUL.FTZ R47, R0, R147 ;  /* 0x00000093002f7220 */ /* 0x000fe40000410000 */
[----:B------:R-:W-:Y:S02]  /*1f040*/  FMUL.FTZ R57, R68, R157 ;  /* 0x0000009d44397220 */ /* 0x000fe40000410000 */
[C---:B------:R-:W-:Y:S02]  /*1f050*/  FMUL.FTZ R62, R0.reuse, R162 ;  /* 0x000000a2003e7220 */ /* 0x040fe40000410000 */
[----:B------:R-:W-:Y:S02]  /*1f060*/  FMUL.FTZ R63, R0, R163 ;  /* 0x000000a3003f7220 */ /* 0x000fe40000410000 */
[----:B-1----:R-:W-:Y:S04]  /*1f070*/  FMUL.FTZ R2, R3, c[0x0][0x2d0] ;  /* 0x0000b40003027a20 */ /* 0x002fe80000410000 */
[--C-:B------:R-:W-:Y:S01]  /*1f080*/  FFMA.FTZ R4, R181, c[0x0][0x2d0], -R2.reuse ;  /* 0x0000b400b5047a23 */ /* 0x100fe20000010802 */
[----:B------:R-:W-:Y:S01]  /*1f090*/  MOV R181, R7 ;  /* 0x0000000700b57202 */ /* 0x000fe20000000f00 */
[--C-:B------:R-:W-:Y:S02]  /*1f0a0*/  FFMA.FTZ R28, R188, c[0x0][0x2d0], -R2.reuse ;  /* 0x0000b400bc1c7a23 */ /* 0x100fe40000010802 */
[----:B------:R1:W-:Y:S01]  /*1f0b0*/  MUFU.EX2 R102, R4 ;  /* 0x0000000400667308 */ /* 0x0003e20000000800 */
[--C-:B------:R-:W-:Y:S01]  /*1f0c0*/  FFMA.FTZ R7, R103, c[0x0][0x2d0], -R97.reuse ;  /* 0x0000b40067077a23 */ /* 0x100fe20000010861 */
[----:B------:R-:W-:Y:S01]  /*1f0d0*/  F2FP.BF16.PACK_AB R79, R105, R181 ;  /* 0x000000b5694f723e */ /* 0x000fe200000010ff */
[--C-:B------:R-:W-:Y:S01]  /*1f0e0*/  FFMA.FTZ R44, R194, c[0x0][0x2d0], -R2.reuse ;  /* 0x0000b400c22c7a23 */ /* 0x100fe20000010802 */
[----:B------:R-:W-:Y:S01]  /*1f0f0*/  MOV R103, R14 ;  /* 0x0000000e00677202 */ /* 0x000fe20000000f00 */
[--C-:B------:R-:W-:Y:S02]  /*1f100*/  FFMA.FTZ R48, R196, c[0x0][0x2d0], -R2.reuse ;  /* 0x0000b400c4307a23 */ /* 0x100fe40000010802 */
[----:B------:R-:W-:Y:S01]  /*1f110*/  FFMA.FTZ R74, R74, c[0x0][0x2d0], -R2 ;  /* 0x0000b4004a4a7a23 */ /* 0x000fe20000010802 */
[----:B------:R-:W-:Y:S01]  /*1f120*/  F2FP.BF16.PACK_AB R64, R56, R103 ;  /* 0x000000673840723e */ /* 0x000fe200000010ff */
[----:B------:R-:W-:Y:S01]  /*1f130*/  FFMA.FTZ R56, R193, c[0x0][0x2d0], -R96 ;  /* 0x0000b400c1387a23 */ /* 0x000fe20000010860 */
[----:B------:R2:W-:Y:S01]  /*1f140*/  MUFU.EX2 R168, R7 ;  /* 0x0000000700a87308 */ /* 0x0005e20000000800 */
[----:B------:R-:W-:Y:S09]  /*1f150*/  FMUL.FTZ R14, R0, R114 ;  /* 0x00000072000e7220 */ /* 0x000ff20000410000 */
[----:B------:R3:W-:Y:S01]  /*1f160*/  MUFU.EX2 R50, R44 ;  /* 0x0000002c00327308 */ /* 0x0007e20000000800 */
[--C-:B-1----:R-:W-:Y:S09]  /*1f170*/  FFMA.FTZ R4, R187, c[0x0][0x2d0], -R2.reuse ;  /* 0x0000b400bb047a23 */ /* 0x102ff20000010802 */
[----:B------:R1:W4:Y:S01]  /*1f180*/  MUFU.EX2 R187, R4 ;  /* 0x0000000400bb7308 */ /* 0x0003220000000800 */
[----:B--2---:R-:W-:Y:S09]  /*1f190*/  FMUL.FTZ R7, R69, R107 ;  /* 0x0000006b45077220 */ /* 0x004ff20000410000 */
[----:B------:R2:W-:Y:S01]  /*1f1a0*/  MUFU.EX2 R114, R48 ;  /* 0x0000003000727308 */ /* 0x0005e20000000800 */
[----:B---3--:R-:W-:Y:S09]  /*1f1b0*/  FMUL.FTZ R44, R68, R144 ;  /* 0x00000090442c7220 */ /* 0x008ff20000410000 */
[----:B------:R3:W-:Y:S01]  /*1f1c0*/  MUFU.EX2 R119, R56 ;  /* 0x0000003800777308 */ /* 0x0007e20000000800 */
[--C-:B-1----:R-:W-:Y:S01]  /*1f1d0*/  FFMA.FTZ R4, R182, c[0x0][0x2d0], -R2.reuse ;  /* 0x0000b400b6047a23 */ /* 0x102fe20000010802 */
[----:B----4-:R-:W-:Y:S02]  /*1f1e0*/  F2FP.BF16.PACK_AB R65, R187, R102 ;  /* 0x00000066bb41723e */ /* 0x010fe400000010ff */
[----:B------:R-:W-:Y:S01]  /*1f1f0*/  MOV R182, R59 ;  /* 0x0000003b00b67202 */ /* 0x000fe20000000f00 */
[----:B------:R-:W-:Y:S05]  /*1f200*/  FMUL.FTZ R59, R0, R159 ;  /* 0x0000009f003b7220 */ /* 0x000fea0000410000 */
[----:B------:R1:W4:Y:S01]  /*1f210*/  MUFU.EX2 R8, R4 ;  /* 0x0000000400087308 */ /* 0x0003220000000800 */
[----:B--2---:R-:W-:Y:S02]  /*1f220*/  FMUL.FTZ R48, R73, R148 ;  /* 0x0000009449307220 */ /* 0x004fe40000410000 */
[C---:B---3--:R-:W-:Y:S02]  /*1f230*/  FMUL.FTZ R56, R68.reuse, R156 ;  /* 0x0000009c44387220 */ /* 0x048fe40000410000 */
[----:B-1----:R-:W-:Y:S01]  /*1f240*/  FFMA.FTZ R4, R171, c[0x0][0x2d0], -R2 ;  /* 0x0000b400ab047a23 */ /* 0x002fe20000010802 */
[----:B----4-:R-:W-:Y:S01]  /*1f250*/  MOV R107, R8 ;  /* 0x00000008006b7202 */ /* 0x010fe20000000f00 */
[C---:B------:R-:W-:Y:S01]  /*1f260*/  FMUL.FTZ R8, R68.reuse, R108 ;  /* 0x0000006c44087220 */ /* 0x040fe20000410000 */
[----:B------:R-:W-:Y:S02]  /*1f270*/  MOV R108, R9 ;  /* 0x00000009006c7202 */ /* 0x000fe40000000f00 */
[----:B------:R1:W2:Y:S01]  /*1f280*/  MUFU.EX2 R10, R4 ;  /* 0x00000004000a7308 */ /* 0x0002a20000000800 */
[----:B------:R-:W-:Y:S01]  /*1f290*/  FMUL.FTZ R9, R68, R109 ;  /* 0x0000006d44097220 */ /* 0x000fe20000410000 */
[----:B------:R-:W-:Y:S01]  /*1f2a0*/  MOV R171, R85 ;  /* 0x0000005500ab7202 */ /* 0x000fe20000000f00 */
[--C-:B-1----:R-:W-:Y:S01]  /*1f2b0*/  FFMA.FTZ R4, R21, c[0x0][0x2d0], -R96.reuse ;  /* 0x0000b40015047a23 */ /* 0x102fe20000010860 */
[----:B--2---:R-:W-:Y:S01]  /*1f2c0*/  MOV R109, R10 ;  /* 0x0000000a006d7202 */ /* 0x004fe20000000f00 */
[----:B------:R-:W1:Y:S01]  /*1f2d0*/  LDSM.16.MT88.4 R20, [R209+0x100] ;  /* 0x00010000d114783b */ /* 0x000e620000004200 */
[C---:B------:R-:W-:Y:S04]  /*1f2e0*/  FMUL.FTZ R10, R0.reuse, R110 ;  /* 0x0000006e000a7220 */ /* 0x040fe80000410000 */
[----:B------:R2:W-:Y:S01]  /*1f2f0*/  MUFU.EX2 R41, R4 ;  /* 0x0000000400297308 */ /* 0x0005e20000000800 */
[----:B------:R-:W-:Y:S02]  /*1f300*/  F2FP.BF16.PACK_AB R67, R109, R107 ;  /* 0x0000006b6d43723e */ /* 0x000fe400000010ff */
[----:B------:R-:W-:Y:S01]  /*1f310*/  MOV R110, R88 ;  /* 0x00000058006e7202 */ /* 0x000fe20000000f00 */
[--C-:B--2---:R-:W-:Y:S02]  /*1f320*/  FFMA.FTZ R4, R15, c[0x0][0x2d0], -R97.reuse ;  /* 0x0000b4000f047a23 */ /* 0x104fe40000010861 */
[----:B------:R-:W-:Y:S01]  /*1f330*/  FMUL.FTZ R15, R0, R115 ;  /* 0x00000073000f7220 */ /* 0x000fe20000410000 */
[----:B------:R-:W-:Y:S03]  /*1f340*/  MOV R115, R87 ;  /* 0x0000005700737202 */ /* 0x000fe60000000f00 */
[----:B------:R2:W-:Y:S01]  /*1f350*/  MUFU.EX2 R31, R4 ;  /* 0x00000004001f7308 */ /* 0x0005e20000000800 */
[----:B------:R-:W3:Y:S01]  /*1f360*/  LDSM.16.MT88.4 R84, [R209+0x900] ;  /* 0x00090000d154783b */ /* 0x000ee20000004200 */
[----:B--2---:R-:W-:Y:S02]  /*1f370*/  FFMA.FTZ R4, R32, c[0x0][0x2d0], -R96 ;  /* 0x0000b40020047a23 */ /* 0x004fe40000010860 */
[----:B------:R-:W-:Y:S06]  /*1f380*/  FFMA.FTZ R32, R189, c[0x0][0x2d0], -R2 ;  /* 0x0000b400bd207a23 */ /* 0x000fec0000010802 */
[----:B------:R2:W4:Y:S02]  /*1f390*/  MUFU.EX2 R93, R4 ;  /* 0x00000004005d7308 */ /* 0x0005240000000800 */
[----:B--2---:R-:W-:Y:S01]  /*1f3a0*/  FFMA.FTZ R4, R33, c[0x0][0x2d0], -R96 ;  /* 0x0000b40021047a23 */ /* 0x004fe20000010860 */
[----:B----4-:R-:W-:Y:S01]  /*1f3b0*/  MOV R127, R93 ;  /* 0x0000005d007f7202 */ /* 0x010fe20000000f00 */
[C---:B------:R-:W-:Y:S06]  /*1f3c0*/  FMUL.FTZ R33, R73.reuse, R133 ;  /* 0x0000008549217220 */ /* 0x040fec0000410000 */
[----:B------:R2:W4:Y:S02]  /*1f3d0*/  MUFU.EX2 R49, R4 ;  /* 0x0000000400317308 */ /* 0x0005240000000800 */
[C---:B--2---:R-:W-:Y:S01]  /*1f3e0*/  FMUL.FTZ R4, R73.reuse, R104 ;  /* 0x0000006849047220 */ /* 0x044fe20000410000 */
[----:B------:R-:W-:Y:S01]  /*1f3f0*/  MOV R104, R13 ;  /* 0x0000000d00687202 */ /* 0x000fe20000000f00 */
[----:B------:R-:W-:Y:S01]  /*1f400*/  FMUL.FTZ R13, R68, R113 ;  /* 0x00000071440d7220 */ /* 0x000fe20000410000 */
[----:B----4-:R-:W-:Y:S01]  /*1f410*/  MOV R148, R49 ;  /* 0x0000003100947202 */ /* 0x010fe20000000f00 */
[----:B------:R-:W-:Y:S01]  /*1f420*/  FMUL.FTZ R49, R73, R149 ;  /* 0x0000009549317220 */ /* 0x000fe20000410000 */
[----:B------:R-:W-:Y:S01]  /*1f430*/  MOV R149, R50 ;  /* 0x0000003200957202 */ /* 0x000fe20000000f00 */
[----:B------:R-:W-:Y:S01]  /*1f440*/  FMUL.FTZ R50, R69, R150 ;  /* 0x0000009645327220 */ /* 0x000fe20000410000 */
[-C--:B-1----:R-:W-:Y:S05]  /*1f450*/  HMMA.16816.F32.BF16 R4, R76, R20.reuse, R4 ;  /* 0x000000144c04723c */ /* 0x082fea0000041804 */
[----:B------:R-:W-:Y:S02]  /*1f460*/  F2FP.BF16.PACK_AB R66, R104, R108 ;  /* 0x0000006c6842723e */ /* 0x000fe400000010ff */
        /* <DEDUP_REMOVED lines=10> */
[C---:B------:R-:W-:Y:S01]  /*1f510*/  HMMA.16816.F32.BF16 R16, R76.reuse, R22, R16 ;  /* 0x000000164c10723c */ /* 0x040fe20000041810 */
[----:B------:R-:W4:Y:S03]  /*1f520*/  LDSM.16.MT88.4 R88, [R212+0x900] ;  /* 0x00090000d458783b */ /* 0x000f260000004200 */
[C---:B------:R-:W-:Y:S01]  /*1f530*/  FMUL.FTZ R25, R68.reuse, R125 ;  /* 0x0000007d44197220 */ /* 0x040fe20000410000 */
[----:B------:R5:W3:Y:S02]  /*1f540*/  MUFU.EX2 R30, R24 ;  /* 0x00000018001e7308 */ /* 0x000ae40000000800 */
[C---:B------:R-:W-:Y:S02]  /*1f550*/  FMUL.FTZ R23, R69.reuse, R123 ;  /* 0x0000007b45177220 */ /* 0x040fe40000410000 */
[----:B------:R-:W-:Y:S06]  /*1f560*/  FMUL.FTZ R22, R69, R122 ;  /* 0x0000007a45167220 */ /* 0x000fec0000410000 */
[----:B------:R4:W-:Y:S01]  /*1f570*/  MUFU.EX2 R123, R28 ;  /* 0x0000001c007b7308 */ /* 0x0009e20000000800 */
[----:B-1----:R-:W-:Y:S01]  /*1f580*/  FMUL.FTZ R20, R73, R120 ;  /* 0x0000007849147220 */ /* 0x002fe20000410000 */
[----:B--2---:R-:W-:Y:S06]  /*1f590*/  MOV R122, R95 ;  /* 0x0000005f007a7202 */ /* 0x004fec0000000f00 */
[-C--:B------:R-:W-:Y:S03]  /*1f5a0*/  HMMA.16816.F32.BF16 R20, R76, R36.reuse, R20 ;  /* 0x000000244c14723c */ /* 0x080fe60000041814 */
[----:B-----5:R-:W-:Y:S01]  /*1f5b0*/  FMUL.FTZ R24, R68, R124 ;  /* 0x0000007c44187220 */ /* 0x020fe20000410000 */
[----:B---3--:R-:W-:Y:S01]  /*1f5c0*/  MOV R129, R30 ;  /* 0x0000001e00817202 */ /* 0x008fe20000000f00 */
[C---:B------:R-:W-:Y:S01]  /*1f5d0*/  FMUL.FTZ R30, R0.reuse, R130 ;  /* 0x00000082001e7220 */ /* 0x040fe20000410000 */
[----:B------:R-:W-:Y:S01]  /*1f5e0*/  MOV R130, R31 ;  /* 0x0000001f00827202 */ /* 0x000fe20000000f00 */
[----:B------:R-:W-:Y:S01]  /*1f5f0*/  FMUL.FTZ R31, R0, R131 ;  /* 0x00000083001f7220 */ /* 0x000fe20000410000 */
[----:B------:R-:W-:Y:S01]  /*1f600*/  MOV R124, R40 ;  /* 0x00000028007c7202 */ /* 0x000fe20000000f00 */
[--C-:B------:R-:W-:Y:S01]  /*1f610*/  FFMA.FTZ R40, R191, c[0x0][0x2d0], -R98.reuse ;  /* 0x0000b400bf287a23 */ /* 0x100fe20000010862 */
[C---:B------:R-:W-:Y:S03]  /*1f620*/  HMMA.16816.F32.BF16 R24, R64.reuse, R36, R24 ;  /* 0x000000244018723c */ /* 0x040fe60000041818 */
[----:B------:R1:W-:Y:S01]  /*1f630*/  MUFU.EX2 R120, R40 ;  /* 0x0000002800787308 */ /* 0x0003e20000000800 */
[C---:B----4-:R-:W-:Y:S01]  /*1f640*/  FMUL.FTZ R28, R68.reuse, R128 ;  /* 0x00000080441c7220 */ /* 0x050fe20000410000 */
        /* <DEDUP_REMOVED lines=19> */
[----:B------:R-:W-:Y:S04]  /*1f780*/  FMUL.FTZ R61, R68, R161 ;  /* 0x000000a1443d7220 */ /* 0x000fe80000410000 */
[-C--:B------:R-:W-:Y:S01]  /*1f790*/  HMMA.16816.F32.BF16 R36, R76, R52.reuse, R36 ;  /* 0x000000344c24723c */ /* 0x080fe20000041824 */
[----:B-1----:R-:W1:Y:S07]  /*1f7a0*/  LDSM.16.MT88.4 R92, [R210+0x900] ;  /* 0x00090000d25c783b */ /* 0x002e6e0000004200 */
        /* <DEDUP_REMOVED lines=38> */
[-C--:B------:R-:W-:Y:S08]  /*1fa10*/  HMMA.16816.F32.BF16 R20, R76, R88.reuse, R20 ;  /* 0x000000584c14723c */ /* 0x080ff00000041814 */
[C---:B------:R-:W-:Y:S04]  /*1fa20*/  HMMA.16816.F32.BF16 R24, R80.reuse, R88, R24 ;  /* 0x000000585018723c */ /* 0x040fe80000041818 */
[----:B--2---:R-:W-:Y:S01]  /*1fa30*/  FFMA.FTZ R84, R204, c[0x0][0x2d0], -R98 ;  /* 0x0000b400cc547a23 */ /* 0x004fe20000010862 */
[----:B---3--:R-:W-:Y:S02]  /*1fa40*/  MOV R204, R134 ;  /* 0x0000008600cc7202 */ /* 0x008fe40000000f00 */
        /* <DEDUP_REMOVED lines=9> */
[-C--:B-1----:R-:W-:Y:S04]  /*1fae0*/  HMMA.16816.F32.BF16 R36, R76, R92.reuse, R36 ;  /* 0x0000005c4c24723c */ /* 0x082fe80000041824 */
[----:B------:R-:W-:Y:S04]  /*1faf0*/  MOV R112, R187 ;  /* 0x000000bb00707202 */ /* 0x000fe80000000f00 */
[C---:B------:R-:W-:Y:S04]  /*1fb00*/  HMMA.16816.F32.BF16 R40, R80.reuse, R92, R40 ;  /* 0x0000005c5028723c */ /* 0x040fe80000041828 */
[----:B--2---:R-:W-:Y:S01]  /*1fb10*/  FFMA.FTZ R84, R203, c[0x0][0x2d0], -R98 ;  /* 0x0000b400cb547a23 */ /* 0x004fe20000010862 */
[----:B------:R-:W-:Y:S02]  /*1fb20*/  MOV R203, R133 ;  /* 0x0000008500cb7202 */ /* 0x000fe40000000f00 */
[----:B------:R-:W-:Y:S01]  /*1fb30*/  FFMA.FTZ R92, R227, c[0x0][0x2d0], -R96 ;  /* 0x0000b400e35c7a23 */ /* 0x000fe20000010860 */
        /* <DEDUP_REMOVED lines=8> */
[----:B------:R-:W-:Y:S07]  /*1fbc0*/  MOV R227, R126 ;  /* 0x0000007e00e37202 */ /* 0x000fee0000000f00 */
[----:B------:R3:W-:Y:S01]  /*1fbd0*/  MUFU.EX2 R147, R92 ;  /* 0x0000005c00937308 */ /* 0x0007e20000000800 */
[----:B-1----:R-:W-:Y:S01]  /*1fbe0*/  FFMA.FTZ R84, R205, c[0x0][0x2d0], -R2 ;  /* 0x0000b400cd547a23 */ /* 0x002fe20000010802 */
[----:B------:R-:W-:Y:S02]  /*1fbf0*/  MOV R205, R132 ;  /* 0x0000008400cd7202 */ /* 0x000fe40000000f00 */
[----:B------:R-:W-:Y:S06]  /*1fc00*/  MOV R132, R184 ;  /* 0x000000b800847202 */ /* 0x000fec0000000f00 */
        /* <DEDUP_REMOVED lines=73> */
[----:B------:R2:W3:Y:S10]  /*200a0*/  MUFU.EX2 R192, R84 ;  /* 0x0000005400c07308 */ /* 0x0004f40000000800 */
        /* <DEDUP_REMOVED lines=34> */
[--C-:B---3--:R-:W-:Y:S04]  /*202d0*/  FFMA.FTZ R80, R251, c[0x0][0x2d0], -R97.reuse ;  /* 0x0000b400fb507a23 */ /* 0x108fe80000010861 */
        /* <DEDUP_REMOVED lines=16> */
[----:B------:R2:W-:Y:S01]  /*203e0*/  MUFU.EX2 R158, R88 ;  /* 0x00000058009e7308 */ /* 0x0005e20000000800 */
[----:B------:R-:W-:Y:S04]  /*203f0*/  MOV R126, R125 ;  /* 0x0000007d007e7202 */ /* 0x000fe80000000f00 */
        /* <DEDUP_REMOVED lines=15> */
[----:B------:R3:W-:Y:S03]  /*204f0*/  MUFU.EX2 R181, R92 ;  /* 0x0000005c00b57308 */ /* 0x0007e60000000800 */
[----:B------:R-:W-:Y:S01]  /*20500*/  MOV R244, R120 ;  /* 0x0000007800f47202 */ /* 0x000fe20000000f00 */
[----:B-1----:R-:W-:Y:S01]  /*20510*/  FFMA.FTZ R84, R132, c[0x0][0x2d0], -R98 ;  /* 0x0000b40084547a23 */ /* 0x002fe20000010862 */
[----:B------:R-:W-:Y:S02]  /*20520*/  MOV R132, R168 ;  /* 0x000000a800847202 */ /* 0x000fe40000000f00 */
[----:B------:R-:W-:Y:S03]  /*20530*/  MOV R120, R110 ;  /* 0x0000006e00787202 */ /* 0x000fe60000000f00 */
        /* <DEDUP_REMOVED lines=218> */
.L_x_477:
        /* <DEDUP_REMOVED lines=9> */
.L_x_499:
[----:B------:R-:W3:Y:S01]  /*21370*/  LDL R188, [R1] ;  /* 0x0000000001bc7983 */ /* 0x000ee20000100800 */
[----:B------:R-:W-:Y:S04]  /*21380*/  DEPBAR.LE SB0, 0x0 ;  /* 0x000080000000791a */ /* 0x000fe80000000000 */
[----:B------:R-:W-:Y:S01]  /*21390*/  BAR.SYNC.DEFER_BLOCKING 0x0 ;  /* 0x0000000000007b1d */ /* 0x000fe20000010000 */
[----:B------:R-:W-:Y:S07]  /*213a0*/  UISETP.GT.AND UP0, UPT, UR12, UR4, UPT ;  /* 0x000000040c00728c */ /* 0x000fee000bf04270 */
[----:B-----5:R-:W-:Y:S08]  /*213b0*/  LDSM.16.M88.4 R96, [R215+0x6100] ;  /* 0x00610000d760783b */ /* 0x020ff00000000200 */
[----:B------:R-:W4:Y:S04]  /*213c0*/  LDL R226, [R1+0x38] ;  /* 0x0000380001e27983 */ /* 0x000f280000100800 */
[----:B-1----:R-:W1:Y:S08]  /*213d0*/  LDSM.16.M88.4 R16, [R208+0x3100] ;  /* 0x00310000d010783b */ /* 0x002e700000000200 */
[----:B--2---:R-:W2:Y:S04]  /*213e0*/  LDL R197, [R1+0x8] ;  /* 0x0000080001c57983 */ /* 0x004ea80000100800 */
[----:B------:R-:W1:Y:S08]  /*213f0*/  LDSM.16.M88.4 R92, [R215+0x8100] ;  /* 0x00810000d75c783b */ /* 0x000e700000000200 */
[----:B------:R-:W2:Y:S04]  /*21400*/  LDL R198, [R1+0xc] ;  /* 0x00000c0001c67983 */ /* 0x000ea80000100800 */
[----:B------:R-:W1:Y:S08]  /*21410*/  LDSM.16.M88.4 R32, [R208+0x3900] ;  /* 0x00390000d020783b */ /* 0x000e700000000200 */
[----:B------:R-:W1:Y:S08]  /*21420*/  LDSM.16.M88.4 R48, [R208+0x4100] ;  /* 0x00410000d030783b */ /* 0x000e700000000200 */
[----:B------:R-:W1:Y:S08]  /*21430*/  LDSM.16.M88.4 R64, [R208+0x4900] ;  /* 0x00490000d040783b */ /* 0x000e700000000200 */
[----:B------:R-:W1:Y:S08]  /*21440*/  LDSM.16.M88.4 R80, [R208+0x5100] ;  /* 0x00510000d050783b */ /* 0x000e700000000200 */
[----:B------:R-:W1:Y:S08]  /*21450*/  LDSM.16.M88.4 R168, [R208+0x5900] ;  /* 0x00590000d0a8783b */ /* 0x000e700000000200 */
[----:B------:R-:W-:Y:S08]  /*21460*/  LDSM.16.M88.4 R172, [R218+0x6100] ;  /* 0x00610000daac783b */ /* 0x000ff00000000200 */
[----:B------:R-:W1:Y:S08]  /*21470*/  LDSM.16.M88.4 R176, [R219] ;  /* 0x00000000dbb0783b */ /* 0x000e700000000200 */
[----:B------:R-:W1:Y:S08]  /*21480*/  LDSM.16.M88.4 R180, [R218+0x8100] ;  /* 0x00810000dab4783b */ /* 0x000e700000000200 */
[----:B------:R-:W1:Y:S01]  /*21490*/  LDSM.16.M88.4 R184, [R224] ;  /* 0x00000000e0b8783b */ /* 0x000e620000000200 */
[----:B--2---:R-:W-:Y:S01]  /*214a0*/  ISETP.GE.AND P4, PT, R198, c[0x0][0x1d4], PT ;  /* 0x00007500c6007a0c */ /* 0x004fe20003f86270 */
[-C--:B-1----:R-:W-:Y:S03]  /*214b0*/  HMMA.16816.F32.BF16 R4, R96, R16.reuse, RZ ;  /* 0x000000106004723c */ /* 0x082fe600000418ff */
[----:B---3--:R-:W-:Y:S01]  /*214c0*/  SHF.R.S32.HI R0, RZ, 0x1f, R188 ;  /* 0x0000001fff007819 */ /* 0x008fe200000114bc */
[----:B------:R-:W-:Y:S04]  /*214d0*/  IMAD.WIDE.U32 R2, R188, c[0x0][0x208], RZ ;  /* 0x00008200bc027a25 */ /* 0x000fe800078e00ff */
[C---:B------:R-:W-:Y:S04]  /*214e0*/  HMMA.16816.F32.BF16 R8, R92.reuse, R16, RZ ;  /* 0x000000105c08723c */ /* 0x040fe800000418ff */
[----:B------:R-:W-:Y:S04]  /*214f0*/  IMAD R0, R0, c[0x0][0x208], RZ ;  /* 0x0000820000007a24 */ /* 0x000fe800078e02ff */
[-C--:B------:R-:W-:Y:S01]  /*21500*/  HMMA.16816.F32.BF16 R12, R92, R18.reuse, RZ ;  /* 0x000000125c0c723c */ /* 0x080fe200000418ff */
[----:B------:R-:W-:Y:S05]  /*21510*/  IMAD R0, R188, c[0x0][0x20c], R0 ;  /* 0x00008300bc007a24 */ /* 0x000fea00078e0200 */
[----:B------:R-:W-:Y:S02]  /*21520*/  IADD3 R3, R3, R0, RZ ;  /* 0x0000000003037210 */ /* 0x000fe40007ffe0ff */
[C---:B------:R-:W-:Y:S04]  /*21530*/  HMMA.16816.F32.BF16 R16, R96.reuse, R18, RZ ;  /* 0x000000126010723c */ /* 0x040fe800000418ff */
[----:B------:R-:W-:Y:S01]  /*21540*/  IMAD.WIDE.U32 R2, R242, c[0x0][0x218], R2 ;  /* 0x00008600f2027a25 */ /* 0x000fe200078e0002 */
[----:B------:R-:W-:Y:S03]  /*21550*/  SHF.R.S32.HI R0, RZ, 0x1f, R242 ;  /* 0x0000001fff007819 */ /* 0x000fe600000114f2 */
[-C--:B------:R-:W-:Y:S04]  /*21560*/  HMMA.16816.F32.BF16 R20, R96, R32.reuse, RZ ;  /* 0x000000206014723c */ /* 0x080fe800000418ff */
[----:B------:R-:W-:Y:S04]  /*21570*/  IMAD R0, R0, c[0x0][0x218], RZ ;  /* 0x0000860000007a24 */ /* 0x000fe800078e02ff */
        /* <DEDUP_REMOVED lines=24> */
[----:B------:R-:W2:Y:S07]  /*21700*/  LDSM.16.M88.4 R176, [R222] ;  /* 0x00000000deb0783b */ /* 0x000eae0000000200 */
[-C--:B------:R-:W-:Y:S08]  /*21710*/  HMMA.16816.F32.BF16 R20, R172, R184.reuse, R20 ;  /* 0x000000b8ac14723c */ /* 0x080ff00000041814 */
        /* <DEDUP_REMOVED lines=16> */
[-C--:B--2---:R-:W-:Y:S03]  /*21820*/  HMMA.16816.F32.BF16 R52, R172, R176.reuse, R52 ;  /* 0x000000b0ac34723c */ /* 0x084fe60000041834 */
        /* <DEDUP_REMOVED lines=10> */
[----:B------:R-:W4:Y:S05]  /*218d0*/  SHFL.IDX PT, R190, R2, 0x1, 0x181f ;  /* 0x00381f0002be7f89 */ /* 0x000f2a00000e0000 */
[-C--:B------:R-:W-:Y:S03]  /*218e0*/  HMMA.16816.F32.BF16 R76, R180, R170.reuse, R76 ;  /* 0x000000aab44c723c */ /* 0x080fe6000004184c */
[----:B------:R-:W1:Y:S05]  /*218f0*/  SHFL.IDX PT, R188, R2, 0x2, 0x181f ;  /* 0x00581f0002bc7f89 */ /* 0x000e6a00000e0000 */
[C---:B------:R-:W-:Y:S03]  /*21900*/  HMMA.16816.F32.BF16 R80, R172.reuse, R170, R80 ;  /* 0x000000aaac50723c */ /* 0x040fe60000041850 */
[----:B------:R2:W-:Y:S01]  /*21910*/  SHFL.IDX PT, R189, R2, 0x3, 0x181f ;  /* 0x00781f0002bd7f89 */ /* 0x0005e200000e0000 */
[-C--:B----4-:R-:W-:Y:S07]  /*21920*/  IADD3 R190, P0, R190, R226.reuse, RZ ;  /* 0x000000e2bebe7210 */ /* 0x090fee0007f1e0ff */
[----:B------:R-:W-:Y:S01]  /*21930*/  SHFL.IDX PT, R0, R0, 0x5, 0x181f ;  /* 0x00b81f0000007f89 */ /* 0x000fe200000e0000 */
[-C--:B------:R-:W-:Y:S02]  /*21940*/  IADD3.X R191, R184, R225.reuse, RZ, P0, !PT ;  /* 0x000000e1b8bf7210 */ /* 0x080fe400007fe4ff */
[-C--:B-1----:R-:W-:Y:S02]  /*21950*/  IADD3 R188, P0, R188, R226.reuse, RZ ;  /* 0x000000e2bcbc7210 */ /* 0x082fe40007f1e0ff */
[-C--:B--2---:R-:W-:Y:S04]  /*21960*/  IADD3 R2, P1, R3, R226.reuse, RZ ;  /* 0x000000e203027210 */ /* 0x084fe80007f3e0ff */
        /* <DEDUP_REMOVED lines=291> */
[----:B------:R-:W5:Y:S03]  /*22ba0*/  LDL R22, [R1+0x4] ;  /* 0x0000040001167983 */ /* 0x000f660000100800 */
        /* <DEDUP_REMOVED lines=37> */
[-C--:B----4-:R-:W-:Y:S03]  /*22e00*/  IADD3 R10, P0, R10, R226.reuse, RZ ;  /* 0x000000e20a0a7210 */ /* 0x090fe60007f1e0ff */
[----:B-----5:R3:W-:Y:S01]  /*22e10*/  LDGSTS.E.BYPASS.LTC128B.128 [R22+0x3100], [R4.64], !P4 ;  /* 0x0310000004167fae */ /* 0x0207e2000e101d5a */
        /* <DEDUP_REMOVED lines=17> */
.L_x_482:
        /* <DEDUP_REMOVED lines=37> */
.L_x_485:
[----:B------:R-:W-:Y:S04]  /*23180*/  MOV R8, c[0x0][0x32c] ;  /* 0x0000cb0000087a02 */ /* 0x000fe80000000f00 */
[----:B------:R-:W-:Y:S11]  /*23190*/  ISETP.NE.AND P0, PT, R8, 0x1, PT ;  /* 0x000000010800780c */ /* 0x000ff60003f05270 */
[----:B------:R-:W-:Y:S02]  /*231a0*/  @!UPT UIADD3 URZ, URZ, URZ, URZ ;  /* 0x0000003f3f3ff290 */ /* 0x000fe4000fffe03f */
[----:B------:R-:W-:Y:S05]  /*231b0*/  @P0 IMAD.HI.U32 R8, R3, c[0x0][0x330], RZ ;  /* 0x0000cc0003080a27 */ /* 0x000fea00078e00ff */
[----:B------:R-:W-:Y:S02]  /*231c0*/  @P0 SHF.R.U32.HI R3, RZ, c[0x0][0x334], R8 ;  /* 0x0000cd00ff030a19 */ /* 0x000fe40000011608 */
.L_x_486:
[----:B------:R-:W-:Y:S05]  /*231d0*/  BSYNC B0 ;  /* 0x0000000000007941 */ /* 0x000fea0003800000 */
.L_x_484:
[----:B------:R-:W-:Y:S05]  /*231e0*/  IMAD R3, R3, c[0x0][0x32c], R7 ;  /* 0x0000cb0003037a24 */ /* 0x000fea00078e0207 */
[----:B------:R-:W-:Y:S02]  /*231f0*/  IADD3 R8, R3, c[0x0][0x32c], RZ ;  /* 0x0000cb0003087a10 */ /* 0x000fe40007ffe0ff */
[----:B------:R-:W-:Y:S02]  /*23200*/  IMNMX R0, R0, R3, !PT ;  /* 0x0000000300007217 */ /* 0x000fe40007800200 */
[----:B------:R-:W-:Y:S02]  /*23210*/  IMNMX R2, R2, R8, PT ;  /* 0x0000000802027217 */ /* 0x000fe40003800200 */
.L_x_483:
        /* <DEDUP_REMOVED lines=159> */
.L_x_489:
[----:B------:R-:W-:Y:S04]  /*23c10*/  MOV R8, c[0x0][0x32c] ;  /* 0x0000cb0000087a02 */ /* 0x000fe80000000f00 */
[----:B------:R-:W-:Y:S11]  /*23c20*/  ISETP.NE.AND P0, PT, R8, 0x1, PT ;  /* 0x000000010800780c */ /* 0x000ff60003f05270 */
[----:B------:R-:W-:Y:S02]  /*23c30*/  @!UPT UIADD3 URZ, URZ, URZ, URZ ;  /* 0x0000003f3f3ff290 */ /* 0x000fe4000fffe03f */
[----:B------:R-:W-:Y:S05]  /*23c40*/  @P0 IMAD.HI.U32 R8, R3, c[0x0][0x330], RZ ;  /* 0x0000cc0003080a27 */ /* 0x000fea00078e00ff */
[----:B------:R-:W-:Y:S02]  /*23c50*/  @P0 SHF.R.U32.HI R3, RZ, c[0x0][0x334], R8 ;  /* 0x0000cd00ff030a19 */ /* 0x000fe40000011608 */
.L_x_490:
[----:B------:R-:W-:Y:S05]  /*23c60*/  BSYNC B0 ;  /* 0x0000000000007941 */ /* 0x000fea0003800000 */
.L_x_488:
[----:B------:R-:W-:Y:S05]  /*23c70*/  IMAD R3, R3, c[0x0][0x32c], R7 ;  /* 0x0000cb0003037a24 */ /* 0x000fea00078e0207 */
[----:B------:R-:W-:Y:S02]  /*23c80*/  IADD3 R8, R3, c[0x0][0x32c], RZ ;  /* 0x0000cb0003087a10 */ /* 0x000fe40007ffe0ff */
[----:B------:R-:W-:Y:S02]  /*23c90*/  IMNMX R0, R0, R3, !PT ;  /* 0x0000000300007217 */ /* 0x000fe40007800200 */
[----:B------:R-:W-:Y:S02]  /*23ca0*/  IMNMX R2, R2, R8, PT ;  /* 0x0000000802027217 */ /* 0x000fe40003800200 */
.L_x_487:
        /* <DEDUP_REMOVED lines=145> */
.L_x_493:
[----:B------:R-:W-:Y:S04]  /*245c0*/  MOV R8, c[0x0][0x32c] ;  /* 0x0000cb0000087a02 */ /* 0x000fe80000000f00 */
[----:B------:R-:W-:Y:S11]  /*245d0*/  ISETP.NE.AND P0, PT, R8, 0x1, PT ;  /* 0x000000010800780c */ /* 0x000ff60003f05270 */
[----:B------:R-:W-:Y:S02]  /*245e0*/  @!UPT UIADD3 URZ, URZ, URZ, URZ ;  /* 0x0000003f3f3ff290 */ /* 0x000fe4000fffe03f */
[----:B------:R-:W-:Y:S05]  /*245f0*/  @P0 IMAD.HI.U32 R8, R3, c[0x0][0x330], RZ ;  /* 0x0000cc0003080a27 */ /* 0x000fea00078e00ff */
[----:B------:R-:W-:Y:S02]  /*24600*/  @P0 SHF.R.U32.HI R3, RZ, c[0x0][0x334], R8 ;  /* 0x0000cd00ff030a19 */ /* 0x000fe40000011608 */
.L_x_494:
[----:B------:R-:W-:Y:S05]  /*24610*/  BSYNC B0 ;  /* 0x0000000000007941 */ /* 0x000fea0003800000 */
.L_x_492:
[----:B------:R-:W-:Y:S05]  /*24620*/  IMAD R3, R3, c[0x0][0x32c], R7 ;  /* 0x0000cb0003037a24 */ /* 0x000fea00078e0207 */
[----:B------:R-:W-:Y:S02]  /*24630*/  IADD3 R8, R3, c[0x0][0x32c], RZ ;  /* 0x0000cb0003087a10 */ /* 0x000fe40007ffe0ff */
[----:B------:R-:W-:Y:S02]  /*24640*/  IMNMX R0, R0, R3, !PT ;  /* 0x0000000300007217 */ /* 0x000fe40007800200 */
[----:B------:R-:W-:Y:S02]  /*24650*/  IMNMX R2, R2, R8, PT ;  /* 0x0000000802027217 */ /* 0x000fe40003800200 */
.L_x_491:
        /* <DEDUP_REMOVED lines=145> */
.L_x_497:
[----:B------:R-:W-:Y:S04]  /*24f70*/  MOV R4, c[0x0][0x32c] ;  /* 0x0000cb0000047a02 */ /* 0x000fe80000000f00 */
[----:B------:R-:W-:Y:S11]  /*24f80*/  ISETP.NE.AND P0, PT, R4, 0x1, PT ;  /* 0x000000010400780c */ /* 0x000ff60003f05270 */
[----:B------:R-:W-:Y:S02]  /*24f90*/  @!UPT UIADD3 URZ, URZ, URZ, URZ ;  /* 0x0000003f3f3ff290 */ /* 0x000fe4000fffe03f */
[----:B------:R-:W-:Y:S05]  /*24fa0*/  @P0 IMAD.HI.U32 R4, R3, c[0x0][0x330], RZ ;  /* 0x0000cc0003040a27 */ /* 0x000fea00078e00ff */
[----:B------:R-:W-:Y:S02]  /*24fb0*/  @P0 SHF.R.U32.HI R3, RZ, c[0x0][0x334], R4 ;  /* 0x0000cd00ff030a19 */ /* 0x000fe40000011604 */
.L_x_498:
[----:B------:R-:W-:Y:S05]  /*24fc0*/  BSYNC B0 ;  /* 0x0000000000007941 */ /* 0x000fea0003800000 */
.L_x_496:
[----:B------:R-:W-:Y:S05]  /*24fd0*/  IMAD R7, R3, c[0x0][0x32c], R7 ;  /* 0x0000cb0003077a24 */ /* 0x000fea00078e0207 */
[----:B------:R-:W-:Y:S02]  /*24fe0*/  IADD3 R3, R7, c[0x0][0x32c], RZ ;  /* 0x0000cb0007037a10 */ /* 0x000fe40007ffe0ff */
[----:B------:R-:W-:Y:S02]  /*24ff0*/  IMNMX R0, R0, R7, !PT ;  /* 0x0000000700007217 */ /* 0x000fe40007800200 */
[----:B------:R-:W-:Y:S02]  /*25000*/  IMNMX R2, R2, R3, PT ;  /* 0x0000000302027217 */ /* 0x000fe40003800200 */
.L_x_495:
        /* <DEDUP_REMOVED lines=128> */
[----:B------:R-:W-:Y:S01]  /*25810*/  FMNMX.FTZ R4, R19, R4, !PT ;  /* 0x0000000413047209 */ /* 0x000fe20007810000 */
[----:B------:R-:W2:Y:S01]  /*25820*/  SHFL.BFLY PT, R71, R3, 0x1, 0x1f ;  /* 0x0c201f0003477f89 */ /* 0x000ea200000e0000 */
[----:B------:R-:W-:Y:S02]  /*25830*/  FSEL R174, R46, -INF , !P0 ;  /* 0xff8000002eae7808 */ /* 0x000fe40004000000 */
[----:B------:R-:W-:Y:S02]  /*25840*/  ISETP.GT.AND P0, PT, R0, 0x29, P5 ;  /* 0x000000290000780c */ /* 0x000fe40002f04270 */
        /* <DEDUP_REMOVED lines=31> */
[----:B------:R-:W-:Y:S01]  /*25a40*/  FMNMX.FTZ R3, R172, R3, !PT ;  /* 0x00000003ac037209 */ /* 0x000fe20007810000 */
[----:B------:R1:W-:Y:S01]  /*25a50*/  MUFU.EX2 R50, R5 ;  /* 0x0000000500327308 */ /* 0x0003e20000000800 */
[----:B------:R-:W-:Y:S02]  /*25a60*/  FMNMX.FTZ R4, R173, R4, !PT ;  /* 0x00000004ad047209 */ /* 0x000fe40007810000 */
[----:B------:R-:W-:Y:S02]  /*25a70*/  ISETP.LT.OR P0, PT, R2, 0x32, P0 ;  /* 0x000000320200780c */ /* 0x000fe40000701670 */
        /* <DEDUP_REMOVED lines=8> */
[----:B------:R-:W-:Y:S02]  /*25b00*/  ISETP.GT.AND P0, PT, R0, 0x38, P1 ;  /* 0x000000380000780c */ /* 0x000fe40000f04270 */
[----:B------:R-:W-:Y:S02]  /*25b10*/  FMNMX.FTZ R4, R202, R4, !PT ;  /* 0x00000004ca047209 */ /* 0x000fe40007810000 */
[----:B------:R-:W-:Y:S01]  /*25b20*/  FMNMX.FTZ R3, R176, R3, !PT ;  /* 0x00000003b0037209 */ /* 0x000fe20007810000 */
[--C-:B-1----:R-:W-:Y:S01]  /*25b30*/  FFMA.FTZ R5, R12, c[0x0][0x2d0], -R74.reuse ;  /* 0x0000b4000c057a23 */ /* 0x102fe2000001084a */
[----:B------:R-:W-:Y:S02]  /*25b40*/  FMNMX.FTZ R4, R206, R4, !PT ;  /* 0x00000004ce047209 */ /* 0x000fe40007810000 */
[----:B------:R-:W-:Y:S01]  /*25b50*/  ISETP.LT.OR P0, PT, R2, 0x39, P0 ;  /* 0x000000390200780c */ /* 0x000fe20000701670 */
[----:B------:R1:W-:Y:S01]  /*25b60*/  MUFU.EX2 R87, R5 ;  /* 0x0000000500577308 */ /* 0x0003e20000000800 */
[----:B------:R-:W-:Y:S02]  /*25b70*/  FMNMX.FTZ R4, R228, R4, !PT ;  /* 0x00000004e4047209 */ /* 0x000fe40007810000 */
[----:B------:R-:W-:Y:S02]  /*25b80*/  FMNMX.FTZ R3, R184, R3, !PT ;  /* 0x00000003b8037209 */ /* 0x000fe40007810000 */
[----:B------:R-:W-:Y:S02]  /*25b90*/  FMNMX.FTZ R4, R230, R4, !PT ;  /* 0x00000004e6047209 */ /* 0x000fe40007810000 */
[----:B------:R-:W-:Y:S02]  /*25ba0*/  FSEL R191, R23, -INF , !P0 ;  /* 0xff80000017bf7808 */ /* 0x000fe40004000000 */
[----:B------:R-:W-:Y:S02]  /*25bb0*/  FMNMX.FTZ R4, R238, R4, !PT ;  /* 0x00000004ee047209 */ /* 0x000fe40007810000 */
[----:B------:R-:W-:Y:S02]  /*25bc0*/  FMNMX.FTZ R3, R186, R3, !PT ;  /* 0x00000003ba037209 */ /* 0x000fe40007810000 */
        /* <DEDUP_REMOVED lines=25> */
[----:B-1----:R-:W-:Y:S01]  /*25d60*/  FMNMX.FTZ R4, R4, R6, !PT ;  /* 0x0000000604047209 */ /* 0x002fe20007810000 */
[----:B------:R-:W-:Y:S01]  /*25d70*/  FFMA.FTZ R6, R9, c[0x0][0x2d0], -R74 ;  /* 0x0000b40009067a23 */ /* 0x000fe2000001084a */
[----:B------:R-:W-:Y:S01]  /*25d80*/  FSEL R193, R75, -INF , !P1 ;  /* 0xff8000004bc17808 */ /* 0x000fe20004800000 */
[----:B------:R-:W-:Y:S01]  /*25d90*/  FMUL.FTZ R75, R71, c[0x0][0x2d0] ;  /* 0x0000b400474b7a20 */ /* 0x000fe20000410000 */
[C---:B------:R-:W-:Y:S01]  /*25da0*/  ISETP.LT.OR P1, PT, R2.reuse, 0x49, P3 ;  /* 0x000000490200780c */ /* 0x040fe20001f21670 */
[----:B------:R-:W-:Y:S01]  /*25db0*/  MUFU.EX2 R45, R6 ;  /* 0x00000006002d7308 */ /* 0x000fe20000000800 */
[----:B------:R-:W-:Y:S01]  /*25dc0*/  ISETP.LT.OR P0, PT, R2, 0x4a, P0 ;  /* 0x0000004a0200780c */ /* 0x000fe20000701670 */
[----:B------:R-:W1:Y:S01]  /*25dd0*/  SHFL.BFLY PT, R70, R4, 0x1, 0x1f ;  /* 0x0c201f0004467f89 */ /* 0x000e6200000e0000 */
[----:B------:R-:W-:Y:S02]  /*25de0*/  PLOP3.LUT P3, PT, PT, PT, UP2, 0x40, 0x0 ;  /* 0x000000000000781c */ /* 0x000fe40003f6e828 */
        /* <DEDUP_REMOVED lines=18> */
[----:B------:R2:W-:Y:S01]  /*25f10*/  MUFU.EX2 R84, R5 ;  /* 0x0000000500547308 */ /* 0x0005e20000000800 */
[----:B------:R-:W-:Y:S01]  /*25f20*/  PLOP3.LUT P0, PT, PT, PT, UP0, 0x40, 0x0 ;  /* 0x000000000000781c */ /* 0x000fe20003f0e808 */
[--C-:B------:R-:W-:Y:S01]  /*25f30*/  FFMA.FTZ R12, R28, c[0x0][0x2d0], -R75.reuse ;  /* 0x0000b4001c0c7a23 */ /* 0x100fe2000001084b */
[C---:B------:R-:W-:Y:S01]  /*25f40*/  ISETP.GT.AND P3, PT, R0.reuse, 0x58, P3 ;  /* 0x000000580000780c */ /* 0x040fe20001f64270 */
[--C-:B------:R-:W-:Y:S01]  /*25f50*/  FFMA.FTZ R28, R33, c[0x0][0x2d0], -R75.reuse ;  /* 0x0000b400211c7a23 */ /* 0x100fe2000001084b */
[----:B------:R-:W-:Y:S01]  /*25f60*/  ISETP.GT.AND P0, PT, R0, 0x59, P0 ;  /* 0x000000590000780c */ /* 0x000fe20000704270 */
[----:B------:R-:W-:Y:S01]  /*25f70*/  UISETP.GT.AND UP0, UPT, UR12, UR4, UPT ;  /* 0x000000040c00728c */ /* 0x000fe2000bf04270 */
[----:B------:R-:W-:Y:S01]  /*25f80*/  FMNMX.FTZ R0, R200, R3, !PT ;  /* 0x00000003c8007209 */ /* 0x000fe20007810000 */
[--C-:B------:R-:W-:Y:S01]  /*25f90*/  FFMA.FTZ R3, R20, c[0x0][0x2d0], -R75.reuse ;  /* 0x0000b40014037a23 */ /* 0x100fe2000001084b */
[----:B---3--:R-:W-:Y:S01]  /*25fa0*/  F2FP.BF16.PACK_AB R78, R61, R87 ;  /* 0x000000573d4e723e */ /* 0x008fe200000010ff */
[----:B------:R-:W-:Y:S01]  /*25fb0*/  MUFU.EX2 R51, R12 ;  /* 0x0000000c00337308 */ /* 0x000fe20000000800 */
[----:B------:R-:W-:Y:S01]  /*25fc0*/  ISETP.LT.OR P0, PT, R2, 0x5a, P0 ;  /* 0x0000005a0200780c */ /* 0x000fe20000701670 */
[----:B------:R-:W-:Y:S01]  /*25fd0*/  UIADD3 UR12, UR12, -0x1, URZ ;  /* 0xffffffff0c0c7890 */ /* 0x000fe2000fffe03f */
[----:B-1----:R-:W-:Y:S02]  /*25fe0*/  FMNMX.FTZ R70, R4, R70, !PT ;  /* 0x0000004604467209 */ /* 0x002fe40007810000 */
[----:B------:R-:W-:Y:S02]  /*25ff0*/  FSEL R73, R34, -INF , !P0 ;  /* 0xff80000022497808 */ /* 0x000fe40004000000 */
[C---:B------:R-:W-:Y:S01]  /*26000*/  FSETP.NEU.FTZ.AND P0, PT, R70.reuse, -INF , PT ;  /* 0xff8000004600780b */ /* 0x040fe20003f1d000 */
[----:B------:R-:W-:Y:S01]  /*26010*/  FMUL.FTZ R96, R70, c[0x0][0x2d0] ;  /* 0x0000b40046607a20 */ /* 0x000fe20000410000 */
[----:B------:R-:W-:Y:S01]  /*26020*/  ISETP.LT.OR P3, PT, R2, 0x59, P3 ;  /* 0x000000590200780c */ /* 0x000fe20001f61670 */
[----:B------:R1:W-:Y:S01]  /*26030*/  MUFU.EX2 R60, R3 ;  /* 0x00000003003c7308 */ /* 0x0003e20000000800 */
[--C-:B------:R-:W-:Y:S01]  /*26040*/  FFMA.FTZ R2, R17, c[0x0][0x2d0], -R75.reuse ;  /* 0x0000b40011027a23 */ /* 0x100fe2000001084b */
[----:B------:R-:W-:Y:S02]  /*26050*/  FMNMX.FTZ R0, R204, R0, !PT ;  /* 0x00000000cc007209 */ /* 0x000fe40007810000 */
[----:B------:R-:W-:Y:S01]  /*26060*/  FSEL R96, R96, RZ, P0 ;  /* 0x000000ff60607208 */ /* 0x000fe20000000000 */
[--C-:B--2---:R-:W-:Y:S01]  /*26070*/  FFMA.FTZ R5, R13, c[0x0][0x2d0], -R75.reuse ;  /* 0x0000b4000d057a23 */ /* 0x104fe2000001084b */
[----:B------:R-:W-:Y:S03]  /*26080*/  FSEL R203, R35, -INF , !P3 ;  /* 0xff80000023cb7808 */ /* 0x000fe60005800000 */
[--C-:B------:R-:W-:Y:S01]  /*26090*/  FFMA.FTZ R4, R19, c[0x0][0x2d0], -R96.reuse ;  /* 0x0000b40013047a23 */ /* 0x100fe20000010860 */
[----:B------:R2:W3:Y:S01]  /*260a0*/  MUFU.EX2 R86, R2 ;  /* 0x0000000200567308 */ /* 0x0004e20000000800 */
[----:B------:R-:W-:Y:S01]  /*260b0*/  FMNMX.FTZ R0, R203, R0, !PT ;  /* 0x00000000cb007209 */ /* 0x000fe20007810000 */
[--C-:B------:R-:W-:Y:S02]  /*260c0*/  FFMA.FTZ R32, R32, c[0x0][0x2d0], -R96.reuse ;  /* 0x0000b40020207a23 */ /* 0x100fe40000010860 */
[--C-:B------:R-:W-:Y:S01]  /*260d0*/  FFMA.FTZ R44, R44, c[0x0][0x2d0], -R96.reuse ;  /* 0x0000b4002c2c7a23 */ /* 0x100fe20000010860 */
[----:B------:R-:W-:Y:S05]  /*260e0*/  FMNMX.FTZ R0, R73, R0, !PT ;  /* 0x0000000049007209 */ /* 0x000fea0007810000 */
[----:B------:R-:W-:Y:S01]  /*260f0*/  MUFU.EX2 R36, R4 ;  /* 0x0000000400247308 */ /* 0x000fe20000000800 */
[--C-:B-1----:R-:W-:Y:S02]  /*26100*/  FFMA.FTZ R3, R8, c[0x0][0x2d0], -R96.reuse ;  /* 0x0000b40008037a23 */ /* 0x102fe40000010860 */
[----:B------:R-:W-:Y:S07]  /*26110*/  FFMA.FTZ R8, R26, c[0x0][0x2d0], -R75 ;  /* 0x0000b4001a087a23 */ /* 0x000fee000001084b */
[----:B------:R1:W-:Y:S01]  /*26120*/  MUFU.EX2 R57, R3 ;  /* 0x0000000300397308 */ /* 0x0003e20000000800 */
[----:B--2---:R-:W2:Y:S01]  /*26130*/  SHFL.BFLY PT, R2, R0, 0x2, 0x1f ;  /* 0x0c401f0000027f89 */ /* 0x004ea200000e0000 */
[----:B---3--:R-:W-:Y:S08]  /*26140*/  F2FP.BF16.PACK_AB R79, R60, R86 ;  /* 0x000000563c4f723e */ /* 0x008ff000000010ff */
[----:B------:R-:W3:Y:S10]  /*26150*/  MUFU.EX2 R49, R5 ;  /* 0x0000000500317308 */ /* 0x000ef40000000800 */
[----:B------:R-:W-:Y:S01]  /*26160*/  MUFU.EX2 R63, R8 ;  /* 0x00000008003f7308 */ /* 0x000fe20000000800 */
[--C-:B-1----:R-:W-:Y:S09]  /*26170*/  FFMA.FTZ R3, R15, c[0x0][0x2d0], -R96.reuse ;  /* 0x0000b4000f037a23 */ /* 0x102ff20000010860 */
[----:B------:R1:W4:Y:S01]  /*26180*/  MUFU.EX2 R37, R3 ;  /* 0x0000000300257308 */ /* 0x0003220000000800 */
[----:B---3--:R-:W-:Y:S01]  /*26190*/  F2FP.BF16.PACK_AB R77, R49, R84 ;  /* 0x00000054314d723e */ /* 0x008fe200000010ff */
[----:B-1----:R-:W-:Y:S02]  /*261a0*/  FFMA.FTZ R3, R16, c[0x0][0x2d0], -R96 ;  /* 0x0000b40010037a23 */ /* 0x002fe40000010860 */
[--C-:B------:R-:W-:Y:S06]  /*261b0*/  FFMA.FTZ R16, R29, c[0x0][0x2d0], -R74.reuse ;  /* 0x0000b4001d107a23 */ /* 0x100fec000001084a */
[----:B------:R2:W-:Y:S10]  /*261c0*/  MUFU.EX2 R85, R3 ;  /* 0x0000000300557308 */ /* 0x0005f40000000800 */
[----:B------:R-:W-:Y:S01]  /*261d0*/  MUFU.EX2 R34, R16 ;  /* 0x0000001000227308 */ /* 0x000fe20000000800 */
[----:B--2---:R-:W-:Y:S01]  /*261e0*/  FMNMX.FTZ R3, R0, R2, !PT ;  /* 0x0000000200037209 */ /* 0x004fe20007810000 */
[----:B------:R-:W-:Y:S01]  /*261f0*/  FFMA.FTZ R2, R22, c[0x0][0x2d0], -R74 ;  /* 0x0000b40016027a23 */ /* 0x000fe2000001084a */
[----:B------:R-:W-:Y:S07]  /*26200*/  FSEL R0, R72, RZ, P2 ;  /* 0x000000ff48007208 */ /* 0x000fee0001000000 */
[----:B------:R1:W-:Y:S01]  /*26210*/  MUFU.EX2 R89, R2 ;  /* 0x0000000200597308 */ /* 0x0003e20000000800 */
[----:B------:R-:W2:Y:S01]  /*26220*/  SHFL.BFLY PT, R4, R3, 0x1, 0x1f ;  /* 0x0c201f0003047f89 */ /* 0x000ea200000e0000 */
[----:B------:R-:W-:Y:S01]  /*26230*/  FADD.FTZ R0, -R0, R100 ;  /* 0x0000006400007221 */ /* 0x000fe20000010100 */
[----:B------:R-:W-:Y:S03]  /*26240*/  MOV R100, R45 ;  /* 0x0000002d00647202 */ /* 0x000fe60000000f00 */
[----:B------:R-:W-:Y:S01]  /*26250*/  FMUL.FTZ R0, R0, c[0x0][0x2d0] ;  /* 0x0000b40000007a20 */ /* 0x000fe20000410000 */
[----:B------:R-:W-:Y:S03]  /*26260*/  F2FP.BF16.PACK_AB R76, R50, R100 ;  /* 0x00000064324c723e */ /* 0x000fe600000010ff */
        /* <DEDUP_REMOVED lines=14> */
[----:B------:R-:W-:Y:S01]  /*26350*/  F2FP.BF16.PACK_AB R64, R101, R57 ;  /* 0x000000396540723e */ /* 0x000fe200000010ff */
[----:B------:R-:W-:Y:S02]  /*26360*/  FMUL.FTZ R0, R0, c[0x0][0x2d0] ;  /* 0x0000b40000007a20 */ /* 0x000fe40000410000 */
[C---:B------:R-:W-:Y:S01]  /*26370*/  FMUL.FTZ R33, R69.reuse, R133 ;  /* 0x0000008545217220 */ /* 0x040fe20000410000 */
[----:B------:R-:W-:Y:S01]  /*26380*/  MUFU.EX2 R105, R92 ;  /* 0x0000005c00697308 */ /* 0x000fe20000000800 */
[----:B------:R-:W-:Y:S02]  /*26390*/  IMAD.MOV.U32 R116, RZ, RZ, R86 ;  /* 0x000000ffff747224 */ /* 0x000fe400078e0056 */
[--C-:B------:R-:W-:Y:S02]  /*263a0*/  FFMA.FTZ R4, R24, c[0x0][0x2d0], -R97.reuse ;  /* 0x0000b40018047a23 */ /* 0x100fe40000010861 */
[----:B------:R-:W-:Y:S01]  /*263b0*/  FMUL.FTZ R17, R69, R117 ;  /* 0x0000007545117220 */ /* 0x000fe20000410000 */
[----:B------:R-:W-:Y:S01]  /*263c0*/  MOV R117, R57 ;  /* 0x0000003900757202 */ /* 0x000fe20000000f00 */
[--C-:B------:R-:W-:Y:S02]  /*263d0*/  FFMA.FTZ R58, R58, c[0x0][0x2d0], -R97.reuse ;  /* 0x0000b4003a3a7a23 */ /* 0x100fe40000010861 */
[----:B------:R-:W-:Y:S01]  /*263e0*/  FFMA.FTZ R62, R62, c[0x0][0x2d0], -R97 ;  /* 0x0000b4003e3e7a23 */ /* 0x000fe20000010861 */
[----:B------:R2:W3:Y:S01]  /*263f0*/  MUFU.EX2 R2, R0 ;  /* 0x0000000000027308 */ /* 0x0004e20000000800 */
[----:B------:R-:W-:Y:S02]  /*26400*/  FFMA.FTZ R24, R30, c[0x0][0x2d0], -R75 ;  /* 0x0000b4001e187a23 */ /* 0x000fe4000001084b */
[C---:B-1----:R-:W-:Y:S02]  /*26410*/  FMUL.FTZ R19, R68.reuse, R119 ;  /* 0x0000007744137220 */ /* 0x042fe40000410000 */
[C---:B------:R-:W-:Y:S01]  /*26420*/  FMUL.FTZ R7, R68.reuse, R107 ;  /* 0x0000006b44077220 */ /* 0x040fe20000410000 */
[----:B------:R-:W-:Y:S01]  /*26430*/  MOV R107, R36 ;  /* 0x00000024006b7202 */ /* 0x000fe20000000f00 */
[----:B------:R-:W-:Y:S01]  /*26440*/  FMUL.FTZ R6, R68, R106 ;  /* 0x0000006a44067220 */ /* 0x000fe20000410000 */
[----:B------:R-:W-:Y:S02]  /*26450*/  LDSM.16.MT88.4 R36, [R212+0x100] ;  /* 0x00010000d424783b */ /* 0x000fe40000004200 */
[----:B------:R1:W-:Y:S01]  /*26460*/  MUFU.EX2 R227, R4 ;  /* 0x0000000400e37308 */ /* 0x0003e20000000800 */
[----:B------:R-:W-:Y:S09]  /*26470*/  F2FP.BF16.PACK_AB R66, R107, R85 ;  /* 0x000000556b42723e */ /* 0x000ff200000010ff */
[----:B------:R4:W-:Y:S01]  /*26480*/  MUFU.EX2 R35, R24 ;  /* 0x0000001800237308 */ /* 0x0009e20000000800 */
[--C-:B--2---:R-:W-:Y:S02]  /*26490*/  FFMA.FTZ R0, R18, c[0x0][0x2d0], -R97.reuse ;  /* 0x0000b40012007a23 */ /* 0x104fe40000010861 */
[----:B------:R-:W-:Y:S02]  /*264a0*/  FMUL.FTZ R18, R68, R118 ;  /* 0x0000007644127220 */ /* 0x000fe40000410000 */
[C---:B---3--:R-:W-:Y:S05]  /*264b0*/  FMUL.FTZ R8, R2.reuse, R108 ;  /* 0x0000006c02087220 */ /* 0x048fea0000410000 */
[----:B------:R2:W-:Y:S01]  /*264c0*/  MUFU.EX2 R205, R0 ;  /* 0x0000000000cd7308 */ /* 0x0005e20000000800 */
[C---:B------:R-:W-:Y:S02]  /*264d0*/  FMUL.FTZ R9, R2.reuse, R109 ;  /* 0x0000006d02097220 */ /* 0x040fe40000410000 */
[C---:B------:R-:W-:Y:S01]  /*264e0*/  FMUL.FTZ R12, R2.reuse, R112 ;  /* 0x00000070020c7220 */ /* 0x040fe20000410000 */
[----:B------:R-:W-:Y:S01]  /*264f0*/  MOV R112, R87 ;  /* 0x0000005700707202 */ /* 0x000fe20000000f00 */
[--C-:B-1----:R-:W-:Y:S02]  /*26500*/  FFMA.FTZ R4, R25, c[0x0][0x2d0], -R97.reuse ;  /* 0x0000b40019047a23 */ /* 0x102fe40000010861 */
[C---:B------:R-:W-:Y:S02]  /*26510*/  FMUL.FTZ R13, R2.reuse, R113 ;  /* 0x00000071020d7220 */ /* 0x040fe40000410000 */
[----:B------:R-:W-:Y:S01]  /*26520*/  IMAD.MOV.U32 R113, RZ, RZ, R84 ;  /* 0x000000ffff717224 */ /* 0x000fe200078e0054 */
[----:B------:R1:W3:Y:S01]  /*26530*/  MUFU.EX2 R229, R4 ;  /* 0x0000000400e57308 */ /* 0x0002e20000000800 */
[C---:B------:R-:W-:Y:S02]  /*26540*/  FMUL.FTZ R25, R2.reuse, R125 ;  /* 0x0000007d02197220 */ /* 0x040fe40000410000 */
[C---:B------:R-:W-:Y:S02]  /*26550*/  FMUL.FTZ R29, R2.reuse, R129 ;  /* 0x00000081021d7220 */ /* 0x040fe40000410000 */
[C---:B----4-:R-:W-:Y:S02]  /*26560*/  FMUL.FTZ R24, R2.reuse, R124 ;  /* 0x0000007c02187220 */ /* 0x050fe40000410000 */
[C---:B------:R-:W-:Y:S02]  /*26570*/  FMUL.FTZ R45, R2.reuse, R145 ;  /* 0x00000091022d7220 */ /* 0x040fe40000410000 */
[C---:B------:R-:W-:Y:S01]  /*26580*/  FMUL.FTZ R57, R2.reuse, R157 ;  /* 0x0000009d02397220 */ /* 0x040fe20000410000 */
[----:B------:R4:W-:Y:S01]  /*26590*/  MUFU.EX2 R124, R32 ;  /* 0x00000020007c7308 */ /* 0x0009e20000000800 */
[----:B------:R-:W-:Y:S02]  /*265a0*/  IMAD.MOV.U32 R108, RZ, RZ, R60 ;  /* 0x000000ffff6c7224 */ /* 0x000fe400078e003c */
[----:B------:R-:W-:Y:S01]  /*265b0*/  FMUL.FTZ R60, R2, R160 ;  /* 0x000000a0023c7220 */ /* 0x000fe20000410000 */
[----:B------:R-:W-:Y:S01]  /*265c0*/  MOV R160, R116 ;  /* 0x0000007400a07202 */ /* 0x000fe20000000f00 */
[----:B--2---:R-:W-:Y:S02]  /*265d0*/  FFMA.FTZ R0, R21, c[0x0][0x2d0], -R97 ;  /* 0x0000b40015007a23 */ /* 0x004fe40000010861 */
[----:B------:R-:W2:Y:S03]  /*265e0*/  LDSM.16.MT88.4 R20, [R209+0x100] ;  /* 0x00010000d114783b */ /* 0x000ea60000004200 */
[----:B------:R5:W5:Y:S01]  /*265f0*/  MUFU.EX2 R207, R0 ;  /* 0x0000000000cf7308 */ /* 0x000b620000000800 */
[----:B-1----:R-:W-:Y:S01]  /*26600*/  FFMA.FTZ R4, R27, c[0x0][0x2d0], -R74 ;  /* 0x0000b4001b047a23 */ /* 0x002fe2000001084a */
[----:B---3--:R-:W-:Y:S08]  /*26610*/  F2FP.BF16.PACK_AB R67, R229, R227 ;  /* 0x000000e3e543723e */ /* 0x008ff000000010ff */
[----:B------:R1:W-:Y:S01]  /*26620*/  MUFU.EX2 R91, R4 ;  /* 0x00000004005b7308 */ /* 0x0003e20000000800 */
[----:B----4-:R-:W-:Y:S01]  /*26630*/  FMUL.FTZ R32, R69, R132 ;  /* 0x0000008445207220 */ /* 0x010fe20000410000 */
[----:B-----5:R-:W-:Y:S02]  /*26640*/  FSEL R0, R3, RZ, P0 ;  /* 0x000000ff03007208 */ /* 0x020fe40000000000 */
[----:B------:R-:W-:Y:S02]  /*26650*/  F2FP.BF16.PACK_AB R65, R207, R205 ;  /* 0x000000cdcf41723e */ /* 0x000fe400000010ff */
[----:B------:R-:W-:Y:S01]  /*26660*/  PLOP3.LUT P0, PT, PT, PT, UP0, 0x80, 0x0 ;  /* 0x000000000000781c */ /* 0x000fe20003f0f008 */
[----:B------:R-:W-:Y:S04]  /*26670*/  FADD.FTZ R0, -R0, R103 ;  /* 0x0000006700007221 */ /* 0x000fe80000010100 */
[----:B------:R-:W-:Y:S02]  /*26680*/  FMUL.FTZ R0, R0, c[0x0][0x2d0] ;  /* 0x0000b40000007a20 */ /* 0x000fe40000410000 */
[----:B-1----:R-:W-:Y:S02]  /*26690*/  FMUL.FTZ R4, R69, R104 ;  /* 0x0000006845047220 */ /* 0x002fe40000410000 */
[----:B------:R-:W-:Y:S02]  /*266a0*/  IMAD.MOV.U32 R104, RZ, RZ, R89 ;  /* 0x000000ffff687224 */ /* 0x000fe400078e0059 */
[----:B------:R-:W1:Y:S03]  /*266b0*/  MUFU.EX2 R0, R0 ;  /* 0x0000000000007308 */ /* 0x000e660000000800 */
[-C--:B--2---:R-:W-:Y:S01]  /*266c0*/  HMMA.16816.F32.BF16 R4, R76, R20.reuse, R4 ;  /* 0x000000144c04723c */ /* 0x084fe20000041804 */
        /* <DEDUP_REMOVED lines=37> */
[-C--:B------:R-:W-:Y:S01]  /*26920*/  HMMA.16816.F32.BF16 R20, R76, R36.reuse, R20 ;  /* 0x000000244c14723c */ /* 0x080fe20000041814 */
[----:B---3--:R-:W-:Y:S02]  /*26930*/  IMAD.MOV.U32 R123, RZ, RZ, R59 ;  /* 0x000000ffff7b7224 */ /* 0x008fe400078e003b */
[----:B------:R-:W-:Y:S02]  /*26940*/  FMUL.FTZ R59, R0, R159 ;  /* 0x0000009f003b7220 */ /* 0x000fe40000410000 */
[C---:B----4-:R-:W-:Y:S02]  /*26950*/  FMUL.FTZ R48, R69.reuse, R148 ;  /* 0x0000009445307220 */ /* 0x050fe40000410000 */
        /* <DEDUP_REMOVED lines=148> */
[----:B--2---:R-:W-:Y:S01]  /*272a0*/  FFMA.FTZ R92, R191, c[0x0][0x2d0], -R97 ;  /* 0x0000b400bf5c7a23 */ /* 0x004fe20000010861 */
[----:B------:R-:W-:Y:S08]  /*272b0*/  MOV R191, R106 ;  /* 0x0000006a00bf7202 */ /* 0x000ff00000000f00 */
[----:B------:R2:W-:Y:S01]  /*272c0*/  MUFU.EX2 R103, R92 ;  /* 0x0000005c00677308 */ /* 0x0005e20000000800 */
[--C-:B---3--:R-:W-:Y:S09]  /*272d0*/  FFMA.FTZ R84, R187, c[0x0][0x2d0], -R96.reuse ;  /* 0x0000b400bb547a23 */ /* 0x108ff20000010860 */
[----:B------:R3:W-:Y:S01]  /*272e0*/  MUFU.EX2 R185, R84 ;  /* 0x0000005400b97308 */ /* 0x0007e20000000800 */
[----:B-1----:R-:W1:Y:S01]  /*272f0*/  LDSM.16.MT88.4 R88, [R211+0x1100] ;  /* 0x00110000d358783b */ /* 0x002e620000004200 */
[----:B--2---:R-:W-:Y:S01]  /*27300*/  FFMA.FTZ R92, R201, c[0x0][0x2d0], -R75 ;  /* 0x0000b400c95c7a23 */ /* 0x004fe2000001084b */
[----:B------:R-:W-:Y:S02]  /*27310*/  MOV R201, R120 ;  /* 0x0000007800c97202 */ /* 0x000fe40000000f00 */
[----:B------:R-:W-:Y:S05]  /*27320*/  MOV R120, R110 ;  /* 0x0000006e00787202 */ /* 0x000fea0000000f00 */
[----:B------:R2:W-:Y:S01]  /*27330*/  MUFU.EX2 R181, R92 ;  /* 0x0000005c00b57308 */ /* 0x0005e20000000800 */
[----:B---3--:R-:W-:Y:S02]  /*27340*/  FFMA.FTZ R84, R189, c[0x0][0x2d0], -R96 ;  /* 0x0000b400bd547a23 */ /* 0x008fe40000010860 */
[----:B------:R-:W-:Y:S07]  /*27350*/  IMAD.MOV.U32 R189, RZ, RZ, R100 ;  /* 0x000000ffffbd7224 */ /* 0x000fee00078e0064 */
[----:B------:R3:W4:Y:S01]  /*27360*/  MUFU.EX2 R187, R84 ;  /* 0x0000005400bb7308 */ /* 0x0007220000000800 */
[----:B--2---:R-:W-:Y:S01]  /*27370*/  LDSM.16.MT88.4 R92, [R210+0x1900] ;  /* 0x00190000d25c783b */ /* 0x004fe20000004200 */
[-C--:B-1----:R-:W-:Y:S08]  /*27380*/  HMMA.16816.F32.BF16 R52, R76, R88.reuse, R52 ;  /* 0x000000584c34723c */ /* 0x082ff00000041834 */
[C---:B------:R-:W-:Y:S01]  /*27390*/  HMMA.16816.F32.BF16 R56, R80.reuse, R88, R56 ;  /* 0x000000585038723c */ /* 0x040fe20000041838 */
[--C-:B---3--:R-:W-:Y:S03]  /*273a0*/  FFMA.FTZ R84, R198, c[0x0][0x2d0], -R74.reuse ;  /* 0x0000b400c6547a23 */ /* 0x108fe6000001084a */
[----:B------:R-:W-:Y:S01]  /*273b0*/  IMAD.MOV.U32 R198, RZ, RZ, R109 ;  /* 0x000000ffffc67224 */ /* 0x000fe200078e006d */
[----:B------:R1:W-:Y:S02]  /*273c0*/  MUFU.EX2 R183, R84 ;  /* 0x0000005400b77308 */ /* 0x0003e40000000800 */
[----:B------:R-:W-:Y:S01]  /*273d0*/  FFMA.FTZ R88, R178, c[0x0][0x2d0], -R97 ;  /* 0x0000b400b2587a23 */ /* 0x000fe20000010861 */
        /* <DEDUP_REMOVED lines=16> */
[----:B---3--:R-:W-:Y:S02]  /*274e0*/  FFMA.FTZ R80, R199, c[0x0][0x2d0], -R75 ;  /* 0x0000b400c7507a23 */ /* 0x008fe4000001084b */
[----:B------:R-:W-:Y:S05]  /*274f0*/  IMAD.MOV.U32 R199, RZ, RZ, R115 ;  /* 0x000000ffffc77224 */ /* 0x000fea00078e0073 */
        /* <DEDUP_REMOVED lines=26> */
[----:B------:R1:W-:Y:S02]  /*276a0*/  MUFU.EX2 R157, R84 ;  /* 0x00000054009d7308 */ /* 0x0003e40000000800 */
[----:B------:R-:W-:Y:S01]  /*276b0*/  FFMA.FTZ R92, R193, c[0x0][0x2d0], -R97 ;  /* 0x0000b400c15c7a23 */ /* 0x000fe20000010861 */
[-C--:B------:R-:W-:Y:S01]  /*276c0*/  HMMA.16816.F32.BF16 R44, R80, R94.reuse, R44 ;  /* 0x0000005e502c723c */ /* 0x080fe2000004182c */
[--C-:B--2---:R-:W-:Y:S03]  /*276d0*/  FFMA.FTZ R88, R228, c[0x0][0x2d0], -R96.reuse ;  /* 0x0000b400e4587a23 */ /* 0x104fe60000010860 */
        /* <DEDUP_REMOVED lines=74> */
[----:B---3--:R-:W-:Y:S07]  /*27b80*/  FFMA.FTZ R74, R239, c[0x0][0x2d0], -R96 ;  /* 0x0000b400ef4a7a23 */ /* 0x008fee0000010860 */
        /* <DEDUP_REMOVED lines=157> */
.L_x_481:
        /* <DEDUP_REMOVED lines=121> */
.L_x_383:
[----:B------:R-:W-:Y:S01]  /*28cf0*/  USHF.R.S32.HI UR9, URZ, 0x1f, UR17 ;  /* 0x0000001f3f097899 */ /* 0x000fe20008011411 */
[----:B------:R-:W-:Y:S05]  /*28d00*/  @P4 BRA `(.L_x_500) ;  /* 0x000014d000004947 */ /* 0x000fea0003800000 */
[----:B------:R-:W1:Y:S01]  /*28d10*/  S2R R40, SR_TID.X ;  /* 0x0000000000287919 */ /* 0x000e620000002100 */
[----:B------:R-:W-:Y:S01]  /*28d20*/  IMAD.MOV.U32 R6, RZ, RZ, -0x10 ;  /* 0xfffffff0ff067424 */ /* 0x000fe200078e00ff */
[----:B------:R-:W-:Y:S01]  /*28d30*/  F2FP.BF16.PACK_AB R5, R105, R104 ;  /* 0x000000686905723e */ /* 0x000fe200000010ff */
[----:B------:R-:W-:Y:S01]  /*28d40*/  ULDC.64 UR6, c[0x0][0x500] ;  /* 0x0001400000067ab9 */ /* 0x000fe20000000a00 */
[----:B------:R-:W-:Y:S01]  /*28d50*/  F2FP.BF16.PACK_AB R26, R26, R106 ;  /* 0x0000006a1a1a723e */ /* 0x000fe200000010ff */
[----:B------:R-:W-:Y:S01]  /*28d60*/  UISETP.NE.U32.AND UP1, UPT, URZ, UR6, UPT ;  /* 0x000000063f00728c */ /* 0x000fe2000bf25070 */
[----:B------:R-:W-:Y:S01]  /*28d70*/  F2FP.BF16.PACK_AB R7, R117, R116 ;  /* 0x000000747507723e */ /* 0x000fe200000010ff */
[----:B------:R-:W-:Y:S01]  /*28d80*/  ULDC.64 UR4, c[0x0][0x508] ;  /* 0x0001420000047ab9 */ /* 0x000fe20000000a00 */
[----:B------:R-:W-:Y:S01]  /*28d90*/  F2FP.BF16.PACK_AB R29, R29, R118 ;  /* 0x000000761d1d723e */ /* 0x000fe200000010ff */
[----:B------:R-:W-:Y:S01]  /*28da0*/  UISETP.NE.AND.EX UP1, UPT, URZ, UR7, UPT, UP1 ;  /* 0x000000073f00728c */ /* 0x000fe2000bf25310 */
[----:B------:R-:W-:Y:S01]  /*28db0*/  F2FP.BF16.PACK_AB R33, R33, R108 ;  /* 0x0000006c2121723e */ /* 0x000fe200000010ff */
[----:B------:R-:W-:Y:S01]  /*28dc0*/  UISETP.NE.U32.AND UP0, UPT, URZ, UR4, UPT ;  /* 0x000000043f00728c */ /* 0x000fe2000bf05070 */
[----:B------:R-:W-:Y:S01]  /*28dd0*/  F2FP.BF16.PACK_AB R110, R111, R110 ;  /* 0x0000006e6f6e723e */ /* 0x000fe200000010ff */
[----:B------:R-:W-:Y:S01]  /*28de0*/  ULDC.64 UR6, c[0x0][0x500] ;  /* 0x0001400000067ab9 */ /* 0x000fe20000000a00 */
[----:B------:R-:W-:Y:S01]  /*28df0*/  F2FP.BF16.PACK_AB R32, R32, R112 ;  /* 0x000000702020723e */ /* 0x000fe200000010ff */
[----:B------:R-:W-:Y:S01]  /*28e00*/  UMOV UR4, 0x4 ;  /* 0x0000000400047882 */ /* 0x000fe20000000000 */
[----:B------:R-:W-:Y:S01]  /*28e10*/  F2FP.BF16.PACK_AB R114, R115, R114 ;  /* 0x000000727372723e */ /* 0x000fe200000010ff */
[----:B------:R-:W-:Y:S01]  /*28e20*/  UIMAD.WIDE UR6, UR22, UR4, UR6 ;  /* 0x00000004160672a5 */ /* 0x000fe2000f8e0206 */
[----:B------:R-:W-:Y:S01]  /*28e30*/  F2FP.BF16.PACK_AB R28, R28, R120 ;  /* 0x000000781c1c723e */ /* 0x000fe200000010ff */
[----:B------:R-:W-:Y:S01]  /*28e40*/  UISETP.NE.AND.EX UP0, UPT, URZ, UR5, UPT, UP0 ;  /* 0x000000053f00728c */ /* 0x000fe2000bf05300 */
[----:B------:R-:W-:-:S02]  /*28e50*/  F2FP.BF16.PACK_AB R27, R27, R122 ;  /* 0x0000007a1b1b723e */ /* 0x000fc400000010ff */
[----:B------:R-:W-:Y:S02]  /*28e60*/  F2FP.BF16.PACK_AB R21, R21, R132 ;  /* 0x000000841515723e */ /* 0x000fe400000010ff */
[----:B-1----:R-:W-:Y:S02]  /*28e70*/  SHF.R.S32.HI R41, RZ, 0x1f, R40 ;  /* 0x0000001fff297819 */ /* 0x002fe40000011428 */
[----:B------:R-:W-:Y:S02]  /*28e80*/  F2FP.BF16.PACK_AB R25, R25, R134 ;  /* 0x000000861919723e */ /* 0x000fe400000010ff */
[CC--:B------:R-:W-:Y:S02]  /*28e90*/  LEA.HI R2, R41.reuse, R40.reuse, RZ, 0x2 ;  /* 0x0000002829027211 */ /* 0x0c0fe400078f10ff */
[----:B------:R-:W-:Y:S02]  /*28ea0*/  LEA.HI R35, R41, R40, RZ, 0x5 ;  /* 0x0000002829237211 */ /* 0x000fe400078f28ff */
[----:B------:R-:W-:-:S02]  /*28eb0*/  SHF.R.S32.HI R3, RZ, 0x2, R2 ;  /* 0x00000002ff037819 */ /* 0x000fc40000011402 */
[----:B------:R-:W-:Y:S02]  /*28ec0*/  SHF.R.S32.HI R0, RZ, 0x1f, R2 ;  /* 0x0000001fff007819 */ /* 0x000fe40000011402 */
[----:B------:R-:W-:Y:S02]  /*28ed0*/  SHF.R.S32.HI R34, RZ, 0x5, R35 ;  /* 0x00000005ff227819 */ /* 0x000fe40000011423 */
[----:B------:R-:W-:Y:S02]  /*28ee0*/  LEA.HI R0, R0, R3, RZ, 0x3 ;  /* 0x0000000300007211 */ /* 0x000fe400078f18ff */
[----:B------:R-:W-:Y:S02]  /*28ef0*/  F2FP.BF16.PACK_AB R31, R31, R124 ;  /* 0x0000007c1f1f723e */ /* 0x000fe400000010ff */
[----:B------:R-:W-:Y:S02]  /*28f00*/  LOP3.LUT R0, R0, 0xfffffff8, RZ, 0xc0, !PT ;  /* 0xfffffff800007812 */ /* 0x000fe400078ec0ff */
[----:B------:R-:W-:-:S02]  /*28f10*/  F2FP.BF16.PACK_AB R126, R127, R126 ;  /* 0x0000007e7f7e723e */ /* 0x000fc400000010ff */
[----:B------:R-:W-:Y:S01]  /*28f20*/  F2FP.BF16.PACK_AB R30, R30, R128 ;  /* 0x000000801e1e723e */ /* 0x000fe200000010ff */
[----:B------:R-:W-:Y:S01]  /*28f30*/  IMAD.IADD R3, R3, 0x1, -R0 ;  /* 0x0000000103037824 */ /* 0x000fe200078e0a00 */
[----:B------:R-:W-:Y:S02]  /*28f40*/  LOP3.LUT R0, R2, 0xfffffffc, RZ, 0xc0, !PT ;  /* 0xfffffffc02007812 */ /* 0x000fe400078ec0ff */
[----:B------:R-:W-:Y:S01]  /*28f50*/  F2FP.BF16.PACK_AB R130, R131, R130 ;  /* 0x000000828382723e */ /* 0x000fe200000010ff */
[----:B------:R-:W-:Y:S01]  /*28f60*/  IMAD.SHL.U32 R2, R3, 0x40, RZ ;  /* 0x0000004003027824 */ /* 0x000fe200078e00ff */
[----:B------:R-:W-:Y:S01]  /*28f70*/  F2FP.BF16.PACK_AB R24, R24, R136 ;  /* 0x000000881818723e */ /* 0x000fe200000010ff */
[----:B------:R-:W-:Y:S01]  /*28f80*/  IMAD.IADD R17, R40, 0x1, -R0 ;  /* 0x0000000128117824 */ /* 0x000fe200078e0a00 */
[----:B------:R-:W-:Y:S02]  /*28f90*/  F2FP.BF16.PACK_AB R23, R23, R138 ;  /* 0x0000008a1717723e */ /* 0x000fe400000010ff */
[----:B------:R-:W-:Y:S01]  /*28fa0*/  LOP3.LUT R0, R2, 0x1c0, RZ, 0xc0, !PT ;  /* 0x000001c002007812 */ /* 0x000fe200078ec0ff */
[----:B------:R-:W-:Y:S01]  /*28fb0*/  IMAD R4, R34, 0x200, R17 ;  /* 0x0000020022047824 */ /* 0x000fe200078e0211 */
[----:B------:R-:W-:-:S02]  /*28fc0*/  F2FP.BF16.PACK_AB R19, R19, R148 ;  /* 0x000000941313723e */ /* 0x000fc400000010ff */
[----:B------:R-:W-:Y:S02]  /*28fd0*/  LEA.HI R2, R0, R0, RZ, 0x1d ;  /* 0x0000000000027211 */ /* 0x000fe400078fe8ff */
[----:B------:R-:W-:Y:S02]  /*28fe0*/  LOP3.LUT R0, R3, 0x1, RZ, 0xc0, !PT ;  /* 0x0000000103007812 */ /* 0x000fe400078ec0ff */
[----:B------:R-:W-:Y:S01]  /*28ff0*/  F2FP.BF16.PACK_AB R15, R15, R150 ;  /* 0x000000960f0f723e */ /* 0x000fe200000010ff */
[----:B------:R-:W-:Y:S01]  /*29000*/  IMAD.U32 R2, R4, 0x2, R2 ;  /* 0x0000000204027824 */ /* 0x000fe200078e0002 */
[----:B------:R-:W-:Y:S02]  /*29010*/  ISETP.NE.U32.AND P0, PT, R0, 0x1, PT ;  /* 0x000000010000780c */ /* 0x000fe40003f05070 */
[----:B------:R-:W-:Y:S01]  /*29020*/  F2FP.BF16.PACK_AB R22, R22, R140 ;  /* 0x0000008c1616723e */ /* 0x000fe200000010ff */
[----:B------:R-:W-:Y:S01]  /*29030*/  IMAD.SHL.U32 R2, R2, 0x2, RZ ;  /* 0x0000000202027824 */ /* 0x000fe200078e00ff */
[----:B------:R-:W-:Y:S01]  /*29040*/  BAR.SYNC.DEFER_BLOCKING 0x1, 0x80 ;  /* 0x0042000000007b1d */ /* 0x000fe20000010000 */
[----:B------:R-:W-:-:S02]  /*29050*/  SEL R6, R6, 0x10, !P0 ;  /* 0x0000001006067807 */ /* 0x000fc40004000000 */
[----:B------:R-:W-:Y:S02]  /*29060*/  R2P PR, R3, 0x6 ;  /* 0x0000000603007804 */ /* 0x000fe40000000000 */
[C---:B------:R-:W-:Y:S01]  /*29070*/  IADD3 R4, R2.reuse, 0x80, RZ ;  /* 0x0000008002047810 */ /* 0x040fe20007ffe0ff */
[C---:B------:R-:W-:Y:S01]  /*29080*/  IMAD.IADD R3, R2.reuse, 0x1, R6 ;  /* 0x0000000102037824 */ /* 0x040fe200078e0206 */
[----:B------:R-:W-:Y:S02]  /*29090*/  IADD3 R0, R2, 0xc0, RZ ;  /* 0x000000c002007810 */ /* 0x000fe40007ffe0ff */
[----:B------:R-:W-:Y:S02]  /*290a0*/  F2FP.BF16.PACK_AB R142, R143, R142 ;  /* 0x0000008e8f8e723e */ /* 0x000fe400000010ff */
[----:B------:R-:W-:Y:S02]  /*290b0*/  F2FP.BF16.PACK_AB R14, R14, R144 ;  /* 0x000000900e0e723e */ /* 0x000fe400000010ff */
[----:B------:R-:W-:-:S02]  /*290c0*/  F2FP.BF16.PACK_AB R20, R20, R146 ;  /* 0x000000921414723e */ /* 0x000fc400000010ff */
[----:B------:R-:W-:Y:S02]  /*290d0*/  F2FP.BF16.PACK_AB R18, R18, R152 ;  /* 0x000000981212723e */ /* 0x000fe400000010ff */
[----:B------:R-:W-:Y:S02]  /*290e0*/  @P2 IADD3 R0, R4, -0x40, RZ ;  /* 0xffffffc004002810 */ /* 0x000fe40007ffe0ff */
[----:B------:R-:W-:Y:S02]  /*290f0*/  F2FP.BF16.PACK_AB R16, R16, R154 ;  /* 0x0000009a1010723e */ /* 0x000fe400000010ff */
        /* <DEDUP_REMOVED lines=9> */
[----:B------:R-:W-:-:S03]  /*29190*/  PLOP3.LUT P0, PT, PT, PT, UP1, 0x80, 0x0 ;  /* 0x000000000000781c */ /* 0x000fc60003f0f018 */
[----:B------:R-:W-:Y:S04]  /*291a0*/  STS [R3+0x480], R29 ;  /* 0x0004801d03007388 */ /* 0x000fe80000000800 */
[----:B------:R-:W-:Y:S04]  /*291b0*/  STS [R2+0x2080], R33 ;  /* 0x0020802102007388 */ /* 0x000fe80000000800 */
[----:B------:R3:W-:Y:S04]  /*291c0*/  STS [R2+0x2480], R110 ;  /* 0x0024806e02007388 */ /* 0x0007e80000000800 */
[----:B------:R-:W-:Y:S01]  /*291d0*/  STS [R3+0x2080], R32 ;  /* 0x0020802003007388 */ /* 0x000fe20000000800 */
[----:B-1----:R-:W-:-:S03]  /*291e0*/  IMAD.MOV.U32 R5, RZ, RZ, 0x20 ;  /* 0x00000020ff057424 */ /* 0x002fc600078e00ff */
[----:B------:R-:W-:Y:S02]  /*291f0*/  STS [R3+0x2480], R114 ;  /* 0x0024807203007388 */ /* 0x000fe40000000800 */
[----:B--2---:R-:W-:Y:S02]  /*29200*/  SEL R7, R5, 0xffffffe0, !P1 ;  /* 0xffffffe005077807 */ /* 0x004fe40004800000 */
[----:B------:R-:W-:-:S03]  /*29210*/  PLOP3.LUT P1, PT, PT, PT, UP0, 0x80, 0x0 ;  /* 0x000000000000781c */ /* 0x000fc60003f2f008 */
[----:B------:R-:W-:Y:S02]  /*29220*/  IMAD.IADD R5, R2, 0x1, R7 ;  /* 0x0000000102057824 */ /* 0x000fe400078e0207 */
[----:B------:R-:W-:-:S03]  /*29230*/  IMAD.IADD R4, R7, 0x1, R3 ;  /* 0x0000000107047824 */ /* 0x000fc600078e0203 */
[----:B------:R-:W-:Y:S01]  /*29240*/  STS [R5+0x80], R28 ;  /* 0x0000801c05007388 */ /* 0x000fe20000000800 */
[----:B---3--:R-:W-:-:S03]  /*29250*/  IADD3 R2, R7, 0x400, R0 ;  /* 0x0000040007027810 */ /* 0x008fc60007ffe000 */
[----:B------:R-:W-:Y:S04]  /*29260*/  STS [R5+0x480], R27 ;  /* 0x0004801b05007388 */ /* 0x000fe80000000800 */
[----:B------:R-:W-:Y:S04]  /*29270*/  STS [R4+0x80], R21 ;  /* 0x0000801504007388 */ /* 0x000fe80000000800 */
        /* <DEDUP_REMOVED lines=8> */
[----:B------:R-:W-:-:S04]  /*29300*/  IMAD.IADD R2, R6, 0x1, R0 ;  /* 0x0000000106027824 */ /* 0x000fc800078e0200 */
[----:B------:R-:W-:Y:S01]  /*29310*/  IMAD.IADD R3, R7, 0x1, R2 ;  /* 0x0000000107037824 */ /* 0x000fe200078e0202 */
[----:B------:R-:W-:Y:S01]  /*29320*/  STS [R2], R19 ;  /* 0x0000001302007388 */ /* 0x000fe20000000800 */
[----:B--2---:R-:W-:-:S03]  /*29330*/  IMAD.U32 R4, RZ, RZ, UR6 ;  /* 0x00000006ff047e24 */ /* 0x004fc6000f8e00ff */
        /* <DEDUP_REMOVED lines=8> */
[----:B------:R-:W-:Y:S04]  /*293c0*/  STS [R3], R11 ;  /* 0x0000000b03007388 */ /* 0x000fe80000000800 */
[----:B------:R-:W-:Y:S04]  /*293d0*/  STS [R5], R10 ;  /* 0x0000000a05007388 */ /* 0x000fe80000000800 */
[----:B------:R-:W-:Y:S04]  /*293e0*/  STS [R0+0x2000], R13 ;  /* 0x0020000d00007388 */ /* 0x000fe80000000800 */
[----:B------:R-:W-:Y:S04]  /*293f0*/  STS [R0+0x2400], R12 ;  /* 0x0024000c00007388 */ /* 0x000fe80000000800 */
[----:B------:R-:W-:Y:S04]  /*29400*/  STS [R3+0x2000], R9 ;  /* 0x0020000903007388 */ /* 0x000fe80000000800 */
[----:B------:R1:W-:Y:S02]  /*29410*/  STS [R5+0x2000], R8 ;  /* 0x0020000805007388 */ /* 0x0003e40000000800 */
[----:B-1----:R-:W-:-:S02]  /*29420*/  IMAD.U32 R5, RZ, RZ, UR7 ;  /* 0x00000007ff057e24 */ /* 0x002fc4000f8e00ff */
[----:B------:R-:W-:Y:S06]  /*29430*/  BAR.SYNC.DEFER_BLOCKING 0x1, 0x80 ;  /* 0x0042000000007b1d */ /* 0x000fec0000010000 */
[----:B------:R-:W-:Y:S02]  /*29440*/  ULDC.64 UR6, c[0x0][0x508] ;  /* 0x0001420000067ab9 */ /* 0x000fe40000000a00 */
[----:B------:R-:W-:Y:S01]  /*29450*/  @UP0 UIMAD.WIDE UR6, UR22, UR4, UR6 ;  /* 0x00000004160602a5 */ /* 0x000fe2000f8e0206 */
[----:B------:R-:W2:Y:S01]  /*29460*/  @P0 LDG.E R0, [R4.64] ;  /* 0x0000001a04000981 */ /* 0x000ea2000c1e1900 */
[----:B------:R-:W-:-:S04]  /*29470*/  IMAD.MOV.U32 R12, RZ, RZ, c[0x0][0x388] ;  /* 0x0000e200ff0c7624 */ /* 0x000fc800078e00ff */
[----:B------:R-:W-:Y:S02]  /*29480*/  IMAD.U32 R2, RZ, RZ, UR6 ;  /* 0x00000006ff027e24 */ /* 0x000fe4000f8e00ff */
[----:B------:R-:W-:-:S05]  /*29490*/  IMAD.U32 R3, RZ, RZ, UR7 ;  /* 0x00000007ff037e24 */ /* 0x000fca000f8e00ff */
[----:B------:R1:W5:Y:S02]  /*294a0*/  @P1 LDG.E R12, [R2.64] ;  /* 0x0000001a020c1981 */ /* 0x000364000c1e1900 */
[----:B-1----:R-:W-:Y:S02]  /*294b0*/  CS2R R2, SRZ ;  /* 0x0000000000027805 */ /* 0x002fe4000001ff00 */
[--C-:B--2---:R-:W-:Y:S01]  /*294c0*/  @P0 SHF.R.S32.HI R3, RZ, 0x1f, R0.reuse ;  /* 0x0000001fff030819 */ /* 0x104fe20000011400 */
[----:B------:R-:W-:Y:S01]  /*294d0*/  @P0 IMAD.MOV.U32 R2, RZ, RZ, R0 ;  /* 0x000000ffff020224 */ /* 0x000fe200078e0000 */
[----:B------:R-:W-:Y:S05]  /*294e0*/  @P1 BRA `(.L_x_501) ;  /* 0x0000004000001947 */ /* 0x000fea0003800000 */
[----:B------:R-:W-:Y:S05]  /*294f0*/  @!P0 BRA `(.L_x_501) ;  /* 0x0000003000008947 */ /* 0x000fea0003800000 */
[----:B------:R1:W2:Y:S04]  /*29500*/  LDG.E R0, [R4.64] ;  /* 0x0000001a04007981 */ /* 0x0002a8000c1e1900 */
[----:B-1----:R-:W2:Y:S02]  /*29510*/  LDG.E R4, [R4.64+0x4] ;  /* 0x0000041a04047981 */ /* 0x002ea4000c1e1900 */
[----:B--2--5:R-:W-:-:S02]  /*29520*/  IADD3 R12, -R0, R4, RZ ;  /* 0x00000004000c7210 */ /* 0x024fc40007ffe1ff */
.L_x_501:
[----:B------:R-:W-:Y:S01]  /*29530*/  LEA.HI R0, R17, R17, RZ, 0x1 ;  /* 0x0000001111007211 */ /* 0x000fe200078f08ff */
[----:B------:R1:W2:Y:S01]  /*29540*/  R2UR UR6, R2 ;  /* 0x00000000020673c2 */ /* 0x0002a200000e0000 */
[----:B------:R-:W-:Y:S01]  /*29550*/  IMAD.MOV.U32 R5, RZ, RZ, c[0x0][0x4e8] ;  /* 0x00013a00ff057624 */ /* 0x000fe200078e00ff */
[----:B------:R-:W3:Y:S01]  /*29560*/  S2R R22, SR_CTAID.X ;  /* 0x0000000000167919 */ /* 0x000ee20000002500 */
[C---:B------:R-:W-:Y:S01]  /*29570*/  LOP3.LUT R4, R0.reuse, 0x1ffffffe, RZ, 0xc0, !PT ;  /* 0x1ffffffe00047812 */ /* 0x040fe200078ec0ff */
[----:B------:R-:W-:Y:S01]  /*29580*/  IMAD.SHL.U32 R0, R0, 0x20, RZ ;  /* 0x0000002000007824 */ /* 0x000fe200078e00ff */
[----:B------:R-:W-:Y:S01]  /*29590*/  ULDC.64 UR14, c[0x0][0x490] ;  /* 0x00012400000e7ab9 */ /* 0x000fe20000000a00 */
[----:B------:R-:W-:Y:S01]  /*295a0*/  ISETP.NE.AND P0, PT, R5, 0x1, PT ;  /* 0x000000010500780c */ /* 0x000fe20003f05270 */
[----:B------:R-:W-:Y:S01]  /*295b0*/  USHF.R.S32.HI UR10, URZ, 0x1f, UR22 ;  /* 0x0000001f3f0a7899 */ /* 0x000fe20008011416 */
[----:B------:R1:W4:Y:S01]  /*295c0*/  R2UR UR4, R2 ;  /* 0x00000000020473c2 */ /* 0x00032200000e0000 */
[----:B------:R-:W-:Y:S01]  /*295d0*/  LOP3.LUT R0, R0, 0xffffffc0, RZ, 0xc0, !PT ;  /* 0xffffffc000007812 */ /* 0x000fe200078ec0ff */
[----:B------:R-:W-:Y:S01]  /*295e0*/  IMAD.IADD R4, R17, 0x1, -R4 ;  /* 0x0000000111047824 */ /* 0x000fe200078e0a04 */
[----:B----4-:R-:W-:Y:S01]  /*295f0*/  UIMAD UR4, UR9, UR14, URZ ;  /* 0x0000000e090472a4 */ /* 0x010fe2000f8e023f */
[----:B------:R-:W-:Y:S01]  /*29600*/  LEA.HI R21, R41, R40, RZ, 0x6 ;  /* 0x0000002829157211 */ /* 0x000fe200078f30ff */
[----:B------:R-:W-:-:S02]  /*29610*/  USEL UR10, UR10, URZ, !UP1 ;  /* 0x0000003f0a0a7287 */ /* 0x000fc4000c800000 */
[----:B------:R-:W-:Y:S01]  /*29620*/  UIMAD UR15, UR17, UR15, UR4 ;  /* 0x0000000f110f72a4 */ /* 0x000fe2000f8e0204 */
[----:B------:R1:W4:Y:S01]  /*29630*/  R2UR UR12, R2 ;  /* 0x00000000020c73c2 */ /* 0x00032200000e0000 */
[----:B------:R-:W-:Y:S02]  /*29640*/  USEL UR11, UR22, URZ, !UP1 ;  /* 0x0000003f160b7287 */ /* 0x000fe4000c800000 */
[----:B------:R-:W-:-:S05]  /*29650*/  ULDC UR8, c[0x0][0x3a4] ;  /* 0x0000e90000087ab9 */ /* 0x000fca0000000800 */
[----:B------:R1:W2:Y:S08]  /*29660*/  R2UR UR18, R2 ;  /* 0x00000000021273c2 */ /* 0x0002b000000e0000 */
[----:B------:R2:W2:Y:S08]  /*29670*/  R2UR UR7, R3 ;  /* 0x00000000030773c2 */ /* 0x0004b000000e0000 */
[----:B------:R-:W2:Y:S01]  /*29680*/  R2UR UR5, R3 ;  /* 0x00000000030573c2 */ /* 0x000ea200000e0000 */
[----:B-1----:R-:W-:-:S07]  /*29690*/  LOP3.LUT R2, R35, 0xffffffe0, RZ, 0xc0, !PT ;  /* 0xffffffe023027812 */ /* 0x002fce00078ec0ff */
[----:B------:R1:W1:Y:S02]  /*296a0*/  R2UR UR13, R3 ;  /* 0x00000000030d73c2 */ /* 0x00026400000e0000 */
[----:B-1----:R-:W-:Y:S02]  /*296b0*/  ULDC UR13, c[0x0][0x3a0] ;  /* 0x0000e800000d7ab9 */ /* 0x002fe40000000800 */
[----:B----4-:R-:W-:Y:S01]  /*296c0*/  UIMAD.WIDE.U32 UR24, UR12, UR13, URZ ;  /* 0x0000000d0c1872a5 */ /* 0x010fe2000f8e003f */
[----:B------:R-:W-:-:S03]  /*296d0*/  IMAD.IADD R5, R40, 0x1, -R2 ;  /* 0x0000000128057824 */ /* 0x000fc600078e0a02 */
[----:B------:R1:W4:Y:S02]  /*296e0*/  R2UR UR19, R3 ;  /* 0x00000000031373c2 */ /* 0x00032400000e0000 */
[----:B------:R-:W-:Y:S02]  /*296f0*/  SHF.R.S32.HI R2, RZ, 0x1f, R5 ;  /* 0x0000001fff027819 */ /* 0x000fe40000011405 */
[----:B------:R-:W-:Y:S02]  /*29700*/  LOP3.LUT P1, RZ, R5, 0x3, RZ, 0xc0, !PT ;  /* 0x0000000305ff7812 */ /* 0x000fe4000782c0ff */
[----:B------:R-:W-:Y:S01]  /*29710*/  LEA.HI R2, R2, R5, RZ, 0x2 ;  /* 0x0000000502027211 */ /* 0x000fe200078f10ff */
[----:B--2---:R-:W-:-:S03]  /*29720*/  UMOV UR7, UR5 ;  /* 0x0000000500077c82 */ /* 0x004fc60008000000 */
[----:B------:R-:W-:Y:S01]  /*29730*/  SHF.R.S32.HI R2, RZ, 0x2, R2 ;  /* 0x00000002ff027819 */ /* 0x000fe20000011402 */
[----:B------:R-:W-:Y:S02]  /*29740*/  UIMAD.WIDE.U32 UR20, UR17, UR14, UR6 ;  /* 0x0000000e111472a5 */ /* 0x000fe4000f8e0006 */
[----:B------:R-:W-:Y:S02]  /*29750*/  ULDC.64 UR4, c[0x0][0x3e8] ;  /* 0x0000fa0000047ab9 */ /* 0x000fe40000000a00 */
[----:B------:R-:W-:Y:S02]  /*29760*/  ULDC.64 UR6, c[0x0][0x498] ;  /* 0x0001260000067ab9 */ /* 0x000fe40000000a00 */
[----:B------:R-:W-:Y:S02]  /*29770*/  UIMAD UR14, UR10, UR6, URZ ;  /* 0x000000060a0e72a4 */ /* 0x000fe4000f8e023f */
[----:B------:R-:W-:Y:S02]  /*29780*/  UIADD3 UR21, UR21, UR15, URZ ;  /* 0x0000000f15157290 */ /* 0x000fe4000fffe03f */
[----:B------:R-:W-:-:S02]  /*29790*/  UIMAD UR7, UR11, UR7, UR14 ;  /* 0x000000070b0772a4 */ /* 0x000fc4000f8e020e */
[----:B------:R-:W-:Y:S01]  /*297a0*/  UIMAD.WIDE.U32 UR20, UR11, UR6, UR20 ;  /* 0x000000060b1472a5 */ /* 0x000fe2000f8e0014 */
[----:B-1----:R-:W-:Y:S01]  /*297b0*/  IMAD R3, R4, 0x8, R0 ;  /* 0x0000000804037824 */ /* 0x002fe200078e0200 */
[----:B------:R-:W-:Y:S01]  /*297c0*/  SHF.R.S32.HI R0, RZ, 0x1f, R34 ;  /* 0x0000001fff007819 */ /* 0x000fe20000011422 */
[----:B----4-:R-:W-:Y:S01]  /*297d0*/  UIMAD UR13, UR19, UR13, URZ ;  /* 0x0000000d130d72a4 */ /* 0x010fe2000f8e023f */
[----:B------:R-:W-:Y:S01]  /*297e0*/  LEA.HI R4, R41, R40, RZ, 0x3 ;  /* 0x0000002829047211 */ /* 0x000fe200078f18ff */
[----:B------:R-:W-:Y:S01]  /*297f0*/  UIMAD UR12, UR9, UR4, URZ ;  /* 0x00000004090c72a4 */ /* 0x000fe2000f8e023f */
[----:B------:R-:W-:Y:S01]  /*29800*/  LEA.HI R0, R0, R34, RZ, 0x2 ;  /* 0x0000002200007211 */ /* 0x000fe200078f10ff */
[----:B------:R-:W-:Y:S01]  /*29810*/  UIMAD UR8, UR18, UR8, UR13 ;  /* 0x00000008120872a4 */ /* 0x000fe2000f8e020d */
[----:B------:R-:W-:Y:S01]  /*29820*/  SHF.R.S32.HI R19, RZ, 0x3, R4 ;  /* 0x00000003ff137819 */ /* 0x000fe20000011404 */
[----:B------:R-:W-:Y:S01]  /*29830*/  UIMAD UR12, UR17, UR5, UR12 ;  /* 0x00000005110c72a4 */ /* 0x000fe2000f8e020c */
[----:B------:R-:W-:Y:S01]  /*29840*/  LOP3.LUT R0, R0, 0xffffffc, RZ, 0xc0, !PT ;  /* 0x0ffffffc00007812 */ /* 0x000fe200078ec0ff */
[----:B------:R-:W-:-:S04]  /*29850*/  UIADD3 UR25, UR25, UR8, URZ ;  /* 0x0000000819197290 */ /* 0x000fc8000fffe03f */
[----:B------:R-:W-:Y:S01]  /*29860*/  IMAD.IADD R0, R34, 0x1, -R0 ;  /* 0x0000000122007824 */ /* 0x000fe200078e0a00 */
[----:B------:R-:W-:-:S03]  /*29870*/  UIMAD.WIDE.U32 UR24, UR17, UR4, UR24 ;  /* 0x00000004111872a5 */ /* 0x000fc6000f8e0018 */
[----:B------:R-:W-:Y:S01]  /*29880*/  IMAD R11, R0, 0x10, R2 ;  /* 0x00000010000b7824 */ /* 0x000fe200078e0202 */
[----:B------:R-:W-:Y:S01]  /*29890*/  LOP3.LUT R2, R4, 0xfffffff8, RZ, 0xc0, !PT ;  /* 0xfffffff804027812 */ /* 0x000fe200078ec0ff */
[----:B------:R-:W-:Y:S02]  /*298a0*/  ULDC.64 UR4, c[0x0][0x3f0] ;  /* 0x0000fc0000047ab9 */ /* 0x000fe40000000a00 */
[----:B------:R-:W-:Y:S01]  /*298b0*/  IMAD.IADD R3, R11, 0x1, R3 ;  /* 0x000000010b037824 */ /* 0x000fe200078e0203 */
[----:B------:R-:W-:Y:S01]  /*298c0*/  UIMAD UR10, UR10, UR4, URZ ;  /* 0x000000040a0a72a4 */ /* 0x000fe2000f8e023f */
[----:B------:R-:W-:Y:S01]  /*298d0*/  IMAD.IADD R2, R40, 0x1, -R2 ;  /* 0x0000000128027824 */ /* 0x000fe200078e0a02 */
[----:B------:R-:W-:Y:S01]  /*298e0*/  UIADD3 UR13, UR25, UR12, URZ ;  /* 0x0000000c190d7290 */ /* 0x000fe2000fffe03f */
[----:B---3--:R-:W-:Y:S01]  /*298f0*/  IMAD R3, R22, 0x80, R3 ;  /* 0x0000008016037824 */ /* 0x008fe200078e0203 */
[----:B------:R-:W-:Y:S01]  /*29900*/  UIMAD UR5, UR11, UR5, UR10 ;  /* 0x000000050b0572a4 */ /* 0x000fe2000f8e020a */
[----:B------:R-:W-:Y:S01]  /*29910*/  IMAD R6, R2, 0x10, R19 ;  /* 0x0000001002067824 */ /* 0x000fe200078e0213 */
[----:B------:R-:W-:Y:S01]  /*29920*/  UMOV UR12, UR24 ;  /* 0x00000018000c7c82 */ /* 0x000fe20008000000 */
[----:B------:R-:W-:Y:S01]  /*29930*/  @P0 IMAD.HI.U32 R4, R3, c[0x0][0x4ec], RZ ;  /* 0x00013b0003040a27 */ /* 0x000fe200078e00ff */
[----:B------:R-:W-:-:S03]  /*29940*/  UIMAD.WIDE.U32 UR12, UR11, UR4, UR12 ;  /* 0x000000040b0c72a5 */ /* 0x000fc6000f8e000c */
[----:B------:R-:W-:Y:S01]  /*29950*/  IMAD R10, R22, 0x80, R6 ;  /* 0x00000080160a7824 */ /* 0x000fe200078e0206 */
[----:B------:R-:W-:Y:S01]  /*29960*/  UIADD3 UR5, UR13, UR5, URZ ;  /* 0x000000050d057290 */ /* 0x000fe2000fffe03f */
[----:B------:R-:W-:Y:S01]  /*29970*/  IMAD.MOV.U32 R0, RZ, RZ, R3 ;  /* 0x000000ffff007224 */ /* 0x000fe200078e0003 */
[----:B------:R-:W-:Y:S01]  /*29980*/  @P0 SHF.R.U32.HI R0, RZ, c[0x0][0x4f0], R4 ;  /* 0x00013c00ff000a19 */ /* 0x000fe20000011604 */
[----:B------:R-:W-:-:S03]  /*29990*/  @P0 IMAD.HI.U32 R4, R10, c[0x0][0x4ec], RZ ;  /* 0x00013b000a040a27 */ /* 0x000fc600078e00ff */
[----:B------:R-:W-:Y:S01]  /*299a0*/  SHF.R.S32.HI R7, RZ, 0x1f, R0 ;  /* 0x0000001fff077819 */ /* 0x000fe20000011400 */
[----:B------:R-:W-:Y:S01]  /*299b0*/  IMAD.MOV.U32 R8, RZ, RZ, R10 ;  /* 0x000000ffff087224 */ /* 0x000fe200078e000a */
[----:B------:R-:W-:Y:S01]  /*299c0*/  @P0 SHF.R.U32.HI R8, RZ, c[0x0][0x4f0], R4 ;  /* 0x00013c00ff080a19 */ /* 0x000fe20000011604 */
[----:B------:R-:W-:Y:S02]  /*299d0*/  IMAD.SHL.U32 R4, R19, 0x40, RZ ;  /* 0x0000004013047824 */ /* 0x000fe400078e00ff */
[----:B------:R-:W-:Y:S02]  /*299e0*/  IMAD.MOV R5, RZ, RZ, -R0 ;  /* 0x000000ffff057224 */ /* 0x000fe400078e0a00 */
[----:B------:R-:W-:Y:S01]  /*299f0*/  IMAD.SHL.U32 R2, R2, 0x8, RZ ;  /* 0x0000000802027824 */ /* 0x000fe200078e00ff */
[----:B------:R-:W-:Y:S01]  /*29a00*/  LOP3.LUT R4, R4, 0x1c0, RZ, 0xc0, !PT ;  /* 0x000001c004047812 */ /* 0x000fe200078ec0ff */
[----:B------:R-:W-:Y:S02]  /*29a10*/  IMAD R3, R5, c[0x0][0x4e8], R3 ;  /* 0x00013a0005037a24 */ /* 0x000fe400078e0203 */
[----:B------:R-:W-:Y:S01]  /*29a20*/  IMAD.U32 R5, RZ, RZ, UR7 ;  /* 0x00000007ff057e24 */ /* 0x000fe2000f8e00ff */
[----:B------:R-:W-:Y:S01]  /*29a30*/  LOP3.LUT R9, R4, 0x38, R2, 0xf8, !PT ;  /* 0x0000003804097812 */ /* 0x000fe200078ef802 */
[----:B------:R-:W-:Y:S01]  /*29a40*/  IMAD.MOV R16, RZ, RZ, -R8 ;  /* 0x000000ffff107224 */ /* 0x000fe200078e0a08 */
[----:B------:R-:W-:-:S02]  /*29a50*/  SHF.R.U32.HI R6, RZ, 0x3, R4 ;  /* 0x00000003ff067819 */ /* 0x000fc40000011604 */
[----:B------:R-:W-:Y:S01]  /*29a60*/  IADD3 R4, P0, R0, UR20, RZ ;  /* 0x0000001400047c10 */ /* 0x000fe2000ff1e0ff */
[----:B------:R-:W-:Y:S01]  /*29a70*/  IMAD R16, R16, c[0x0][0x4e8], R10 ;  /* 0x00013a0010107a24 */ /* 0x000fe200078e020a */
[----:B------:R-:W-:Y:S02]  /*29a80*/  SHF.R.S32.HI R0, RZ, 0x1f, R3 ;  /* 0x0000001fff007819 */ /* 0x000fe40000011403 */
[----:B------:R-:W-:Y:S02]  /*29a90*/  IADD3.X R5, R7, UR21, R5, P0, !PT ;  /* 0x0000001507057c10 */ /* 0x000fe400087fe405 */
[----:B------:R-:W-:Y:S01]  /*29aa0*/  LOP3.LUT R20, R9, R6, RZ, 0x3c, !PT ;  /* 0x0000000609147212 */ /* 0x000fe200078e3cff */
[----:B------:R-:W-:Y:S01]  /*29ab0*/  IMAD R0, R0, c[0x0][0x488], RZ ;  /* 0x0001220000007a24 */ /* 0x000fe200078e02ff */
[----:B------:R-:W-:Y:S01]  /*29ac0*/  SHF.R.S32.HI R9, RZ, 0x1f, R8 ;  /* 0x0000001fff097819 */ /* 0x000fe20000011408 */
[----:B------:R-:W-:Y:S01]  /*29ad0*/  IMAD.WIDE.U32 R6, R3, c[0x0][0x488], R4 ;  /* 0x0001220003067a25 */ /* 0x000fe200078e0004 */
[----:B------:R-:W-:-:S03]  /*29ae0*/  SHF.R.S32.HI R53, RZ, 0x1f, R2 ;  /* 0x0000001fff357819 */ /* 0x000fc60000011402 */
[----:B------:R-:W-:Y:S02]  /*29af0*/  IMAD R3, R3, c[0x0][0x48c], R0 ;  /* 0x0001230003037a24 */ /* 0x000fe400078e0200 */
[----:B------:R-:W-:Y:S01]  /*29b00*/  IMAD R0, R9, c[0x0][0x3e0], RZ ;  /* 0x0000f80009007a24 */ /* 0x000fe200078e02ff */
[C---:B------:R-:W-:Y:S01]  /*29b10*/  LEA R9, P0, R6.reuse, c[0x0][0x450], 0x2 ;  /* 0x0001140006097a11 */ /* 0x040fe200078010ff */
[----:B------:R-:W-:Y:S02]  /*29b20*/  IMAD.IADD R3, R7, 0x1, R3 ;  /* 0x0000000107037824 */ /* 0x000fe400078e0203 */
[----:B------:R-:W-:Y:S02]  /*29b30*/  IMAD.U32 R5, RZ, RZ, UR13 ;  /* 0x0000000dff057e24 */ /* 0x000fe4000f8e00ff */
[----:B------:R-:W-:Y:S01]  /*29b40*/  IMAD.U32 R4, RZ, RZ, UR12 ;  /* 0x0000000cff047e24 */ /* 0x000fe2000f8e00ff */
[----:B------:R-:W-:Y:S01]  /*29b50*/  LEA.HI.X R3, R6, c[0x0][0x454], R3, 0x2, P0 ;  /* 0x0001150006037a11 */ /* 0x000fe200000f1403 */
[----:B------:R-:W-:Y:S01]  /*29b60*/  IMAD.U32 R5, RZ, RZ, UR5 ;  /* 0x00000005ff057e24 */ /* 0x000fe2000f8e00ff */
[----:B------:R-:W-:Y:S01]  /*29b70*/  SHFL.IDX PT, R14, R9, RZ, 0x1c1f ;  /* 0x001c1fff090e7589 */ /* 0x000fe200000e0000 */
[----:B------:R-:W-:-:S02]  /*29b80*/  IMAD R7, R8, c[0x0][0x3e4], R0 ;  /* 0x0000f90008077a24 */ /* 0x000fc400078e0200 */
[----:B------:R-:W-:Y:S01]  /*29b90*/  IMAD.WIDE.U32 R4, R8, c[0x0][0x3e0], R4 ;  /* 0x0000f80008047a25 */ /* 0x000fe200078e0004 */
[----:B------:R-:W1:Y:S01]  /*29ba0*/  SHFL.IDX PT, R15, R3, RZ, 0x1c1f ;  /* 0x001c1fff030f7589 */ /* 0x000e6200000e0000 */
[----:B------:R-:W-:Y:S02]  /*29bb0*/  SHF.R.S32.HI R8, RZ, 0x1f, R16 ;  /* 0x0000001fff087819 */ /* 0x000fe40000011410 */
[----:B-----5:R-:W-:Y:S01]  /*29bc0*/  IMAD R0, R12, c[0x0][0x4e8], RZ ;  /* 0x00013a000c007a24 */ /* 0x020fe200078e02ff */
[----:B------:R-:W-:Y:S01]  /*29bd0*/  SHFL.IDX PT, R13, R3, 0x1, 0x1c1f ;  /* 0x003c1f00030d7f89 */ /* 0x000fe200000e0000 */
[----:B------:R-:W-:Y:S02]  /*29be0*/  IMAD R6, R22, 0x80, R11 ;  /* 0x0000008016067824 */ /* 0x000fe400078e020b */
[----:B------:R-:W-:Y:S01]  /*29bf0*/  IMAD.IADD R5, R5, 0x1, R7 ;  /* 0x0000000105057824 */ /* 0x000fe200078e0207 */
[----:B------:R-:W2:Y:S01]  /*29c00*/  SHFL.IDX PT, R12, R9, 0x1, 0x1c1f ;  /* 0x003c1f00090c7f89 */ /* 0x000ea200000e0000 */
[----:B------:R-:W-:Y:S01]  /*29c10*/  IMAD R7, R8, c[0x0][0x3d8], RZ ;  /* 0x0000f60008077a24 */ /* 0x000fe200078e02ff */
[----:B------:R-:W-:Y:S01]  /*29c20*/  IADD3 R17, R6, 0x8, RZ ;  /* 0x0000000806117810 */ /* 0x000fe20007ffe0ff */
[----:B------:R-:W-:Y:S01]  /*29c30*/  IMAD.WIDE.U32 R4, R16, c[0x0][0x3d8], R4 ;  /* 0x0000f60010047a25 */ /* 0x000fe200078e0004 */
[----:B------:R-:W-:Y:S01]  /*29c40*/  SHFL.IDX PT, R10, R9, 0x2, 0x1c1f ;  /* 0x005c1f00090a7f89 */ /* 0x000fe200000e0000 */
[----:B------:R-:W-:-:S02]  /*29c50*/  ISETP.GE.OR P5, PT, R6, R0, P1 ;  /* 0x000000000600720c */ /* 0x000fc40000fa6670 */
[-C--:B------:R-:W-:Y:S01]  /*29c60*/  ISETP.GE.OR P4, PT, R17, R0.reuse, P1 ;  /* 0x000000001100720c */ /* 0x080fe20000f86670 */
[----:B------:R-:W3:Y:S01]  /*29c70*/  SHFL.IDX PT, R11, R3, 0x2, 0x1c1f ;  /* 0x005c1f00030b7f89 */ /* 0x000ee200000e0000 */
[----:B------:R-:W-:Y:S01]  /*29c80*/  IMAD R18, R16, c[0x0][0x3dc], R7 ;  /* 0x0000f70010127a24 */ /* 0x000fe200078e0207 */
[----:B------:R-:W-:Y:S01]  /*29c90*/  IADD3 R16, R6, 0x48, RZ ;  /* 0x0000004806107810 */ /* 0x000fe20007ffe0ff */
[----:B------:R-:W-:Y:S01]  /*29ca0*/  IMAD.SHL.U32 R7, R21, 0x8, RZ ;  /* 0x0000000815077824 */ /* 0x000fe200078e00ff */
[----:B------:R-:W-:Y:S02]  /*29cb0*/  SHFL.IDX PT, R8, R9, 0x3, 0x1c1f ;  /* 0x007c1f0009087f89 */ /* 0x000fe400000e0000 */
[----:B------:R-:W-:Y:S02]  /*29cc0*/  ISETP.GE.OR P0, PT, R16, R0, P1 ;  /* 0x000000001000720c */ /* 0x000fe40000f06670 */
[----:B------:R4:W3:Y:S01]  /*29cd0*/  SHFL.IDX PT, R9, R3, 0x3, 0x1c1f ;  /* 0x007c1f0003097f89 */ /* 0x0008e200000e0000 */
[----:B------:R-:W-:-:S03]  /*29ce0*/  LOP3.LUT R7, R20, 0x7ffffe00, R7, 0xf8, !PT ;  /* 0x7ffffe0014077812 */ /* 0x000fc600078ef807 */
[----:B-1----:R-:W-:Y:S04]  /*29cf0*/  @!P5 ST.E [R14.64], R36 ;  /* 0x000000240e00d985 */ /* 0x002fe8000c10191a */
[----:B--2---:R-:W-:Y:S01]  /*29d00*/  @!P4 ST.E [R12.64], R37 ;  /* 0x000000250c00c985 */ /* 0x004fe2000c10191a */
[----:B----4-:R-:W-:Y:S01]  /*29d10*/  IADD3 R3, R6, 0x40, RZ ;  /* 0x0000004006037810 */ /* 0x010fe20007ffe0ff */
[----:B------:R-:W-:Y:S01]  /*29d20*/  IMAD.IADD R6, R5, 0x1, R18 ;  /* 0x0000000105067824 */ /* 0x000fe200078e0212 */
[----:B------:R-:W-:Y:S02]  /*29d30*/  LEA R5, P2, R4, c[0x0][0x380], 0x1 ;  /* 0x0000e00004057a11 */ /* 0x000fe400078408ff */
[----:B------:R-:W-:Y:S01]  /*29d40*/  ISETP.GE.OR P3, PT, R3, R0, P1 ;  /* 0x000000000300720c */ /* 0x000fe20000f66670 */
[----:B------:R-:W-:Y:S01]  /*29d50*/  IMAD R3, R22, 0x80, R19 ;  /* 0x0000008016037824 */ /* 0x000fe200078e0213 */
[----:B------:R-:W-:Y:S01]  /*29d60*/  LEA.HI.X R4, R4, c[0x0][0x384], R6, 0x1, P2 ;  /* 0x0000e10004047a11 */ /* 0x000fe200010f0c06 */
[----:B------:R-:W-:Y:S01]  /*29d70*/  IMAD.SHL.U32 R6, R7, 0x2, RZ ;  /* 0x0000000207067824 */ /* 0x000fe200078e00ff */
[----:B------:R-:W-:Y:S02]  /*29d80*/  SHFL.IDX PT, R12, R5, RZ, 0x181f ;  /* 0x00181fff050c7589 */ /* 0x000fe400000e0000 */
[----:B------:R-:W-:-:S02]  /*29d90*/  IADD3 R7, R3, 0x10, RZ ;  /* 0x0000001003077810 */ /* 0x000fc40007ffe0ff */
[----:B------:R-:W-:Y:S01]  /*29da0*/  SHFL.IDX PT, R15, R4, 0x2, 0x181f ;  /* 0x00581f00040f7f89 */ /* 0x000fe200000e0000 */
[C---:B------:R-:W-:Y:S02]  /*29db0*/  IADD3 R32, R3.reuse, 0x40, RZ ;  /* 0x0000004003207810 */ /* 0x040fe40007ffe0ff */
[C---:B------:R-:W-:Y:S01]  /*29dc0*/  IADD3 R45, R3.reuse, 0x50, RZ ;  /* 0x00000050032d7810 */ /* 0x040fe20007ffe0ff */
[----:B------:R-:W-:Y:S01]  /*29dd0*/  SHFL.IDX PT, R14, R5, 0x3, 0x181f ;  /* 0x00781f00050e7f89 */ /* 0x000fe200000e0000 */
[----:B------:R-:W-:-:S03]  /*29de0*/  IADD3 R54, R3, 0x60, RZ ;  /* 0x0000006003367810 */ /* 0x000fc60007ffe0ff */
[----:B---3--:R-:W-:Y:S04]  /*29df0*/  @!P3 ST.E [R10.64], R38 ;  /* 0x000000260a00b985 */ /* 0x008fe8000c10191a */
[----:B------:R-:W1:Y:S04]  /*29e00*/  SHFL.IDX PT, R10, R5, 0x1, 0x181f ;  /* 0x00381f00050a7f89 */ /* 0x000e6800000e0000 */
[----:B------:R-:W-:Y:S01]  /*29e10*/  @!P0 ST.E [R8.64], R39 ;  /* 0x0000002708008985 */ /* 0x000fe2000c10191a */
        /* <DEDUP_REMOVED lines=8> */
[C---:B------:R-:W-:Y:S01]  /*29ea0*/  IADD3 R7, R3.reuse, 0x30, RZ ;  /* 0x0000003003077810 */ /* 0x040fe20007ffe0ff */
[----:B------:R-:W4:Y:S01]  /*29eb0*/  SHFL.IDX PT, R9, R5, 0x2, 0x181f ;  /* 0x00581f0005097f89 */ /* 0x000f2200000e0000 */
[----:B------:R-:W-:Y:S02]  /*29ec0*/  IADD3 R3, R3, 0x70, RZ ;  /* 0x0000007003037810 */ /* 0x000fe40007ffe0ff */
[----:B------:R-:W-:Y:S01]  /*29ed0*/  ISETP.GE.OR P2, PT, R7, R0, P0 ;  /* 0x000000000700720c */ /* 0x000fe20000746670 */
[----:B------:R-:W-:Y:S01]  /*29ee0*/  LDS.128 R20, [R6+0x880] ;  /* 0x0008800006147984 */ /* 0x000fe20000000c00 */
[C---:B-1----:R-:W-:Y:S02]  /*29ef0*/  @!P4 LEA R10, P6, R2.reuse, R10, 0x1 ;  /* 0x0000000a020ac211 */ /* 0x042fe400078c08ff */
[C---:B------:R-:W-:Y:S01]  /*29f00*/  @!P1 LEA R12, P5, R2.reuse, R12, 0x1 ;  /* 0x0000000c020c9211 */ /* 0x040fe200078a08ff */
[----:B------:R-:W-:Y:S04]  /*29f10*/  LDS.128 R16, [R6+0x1080] ;  /* 0x0010800006107984 */ /* 0x000fe80000000c00 */
[----:B------:R-:W1:Y:S01]  /*29f20*/  SHFL.IDX PT, R44, R4, 0x3, 0x181f ;  /* 0x00781f00042c7f89 */ /* 0x000e6200000e0000 */
[----:B--2---:R-:W-:-:S03]  /*29f30*/  @!P1 LEA.HI.X R13, R2, R11, R53, 0x1, P5 ;  /* 0x0000000b020d9211 */ /* 0x004fc600028f0c35 */
[----:B------:R-:W2:Y:S02]  /*29f40*/  LDS.128 R28, [R6+0x1880] ;  /* 0x00188000061c7984 */ /* 0x000ea40000000c00 */
[----:B------:R-:W-:Y:S02]  /*29f50*/  P2R R7, PR, RZ, 0x40 ;  /* 0x00000040ff077803 */ /* 0x000fe40000000000 */
[----:B------:R-:W-:Y:S01]  /*29f60*/  ISETP.GE.OR P6, PT, R32, R0, P0 ;  /* 0x000000002000720c */ /* 0x000fe200007c6670 */
[----:B------:R-:W-:Y:S01]  /*29f70*/  LDS.128 R36, [R6+0x2880] ;  /* 0x0028800006247984 */ /* 0x000fe20000000c00 */
[----:B------:R-:W-:-:S03]  /*29f80*/  ISETP.NE.AND P5, PT, R7, RZ, PT ;  /* 0x000000ff0700720c */ /* 0x000fc60003fa5270 */
[----:B------:R-:W-:Y:S01]  /*29f90*/  LDS.128 R32, [R6+0x2080] ;  /* 0x0020800006207984 */ /* 0x000fe20000000c00 */
[C-C-:B---3--:R-:W-:Y:S02]  /*29fa0*/  @!P4 LEA.HI.X R11, R2.reuse, R8, R53.reuse, 0x1, P5 ;  /* 0x00000008020bc211 */ /* 0x148fe400028f0c35 */
[C---:B----4-:R-:W-:Y:S01]  /*29fb0*/  @!P3 LEA R8, P5, R2.reuse, R9, 0x1 ;  /* 0x000000090208b211 */ /* 0x050fe200078a08ff */
[----:B------:R-:W-:Y:S03]  /*29fc0*/  LDS.128 R40, [R6+0x3080] ;  /* 0x0030800006287984 */ /* 0x000fe60000000c00 */
[C---:B------:R-:W-:Y:S01]  /*29fd0*/  @!P3 LEA.HI.X R9, R2.reuse, R15, R53, 0x1, P5 ;  /* 0x0000000f0209b211 */ /* 0x040fe200028f0c35 */
[----:B------:R-:W-:Y:S01]  /*29fe0*/  SHFL.IDX PT, R48, R5, 0x4, 0x181f ;  /* 0x00981f0005307f89 */ /* 0x000fe200000e0000 */
[----:B------:R-:W-:-:S03]  /*29ff0*/  @!P2 LEA R14, P5, R2, R14, 0x1 ;  /* 0x0000000e020ea211 */ /* 0x000fc600078a08ff */
[----:B------:R-:W-:Y:S01]  /*2a000*/  SHFL.IDX PT, R7, R5, 0x5, 0x181f ;  /* 0x00b81f0005077f89 */ /* 0x000fe200000e0000 */
[----:B-1----:R-:W-:Y:S02]  /*2a010*/  @!P2 LEA.HI.X R15, R2, R44, R53, 0x1, P5 ;  /* 0x0000002c020fa211 */ /* 0x002fe400028f0c35 */
[-C--:B------:R-:W-:Y:S01]  /*2a020*/  ISETP.GE.OR P5, PT, R45, R0.reuse, P0 ;  /* 0x000000002d00720c */ /* 0x080fe200007a6670 */
[----:B------:R-:W1:Y:S04]  /*2a030*/  SHFL.IDX PT, R49, R5, 0x6, 0x181f ;  /* 0x00d81f0005317f89 */ /* 0x000e6800000e0000 */
[----:B------:R-:W3:Y:S04]  /*2a040*/  SHFL.IDX PT, R52, R4, 0x4, 0x181f ;  /* 0x00981f0004347f89 */ /* 0x000ee800000e0000 */
[----:B------:R-:W4:Y:S04]  /*2a050*/  SHFL.IDX PT, R51, R4, 0x5, 0x181f ;  /* 0x00b81f0004337f89 */ /* 0x000f2800000e0000 */
[----:B------:R-:W1:Y:S04]  /*2a060*/  SHFL.IDX PT, R50, R4, 0x6, 0x181f ;  /* 0x00d81f0004327f89 */ /* 0x000e6800000e0000 */
[----:B------:R1:W3:Y:S04]  /*2a070*/  LDS.128 R44, [R6+0x3880] ;  /* 0x00388000062c7984 */ /* 0x0002e80000000c00 */
[----:B------:R-:W-:Y:S01]  /*2a080*/  @!P1 ST.E.128 [R12.64], R24 ;  /* 0x000000180c009985 */ /* 0x000fe2000c101d1a */
[----:B------:R-:W-:-:S02]  /*2a090*/  ISETP.GE.OR P1, PT, R54, R0, P0 ;  /* 0x000000003600720c */ /* 0x000fc40000726670 */
[----:B------:R-:W-:Y:S01]  /*2a0a0*/  ISETP.GE.OR P0, PT, R3, R0, P0 ;  /* 0x000000000300720c */ /* 0x000fe20000706670 */
[----:B------:R3:W-:Y:S04]  /*2a0b0*/  @!P4 ST.E.128 [R10.64], R20 ;  /* 0x000000140a00c985 */ /* 0x0007e8000c101d1a */
[----:B------:R4:W-:Y:S04]  /*2a0c0*/  @!P3 ST.E.128 [R8.64], R16 ;  /* 0x000000100800b985 */ /* 0x0009e8000c101d1a */
[----:B--2---:R2:W-:Y:S02]  /*2a0d0*/  @!P2 ST.E.128 [R14.64], R28 ;  /* 0x0000001c0e00a985 */ /* 0x0045e4000c101d1a */
[----:B-1----:R-:W-:-:S02]  /*2a0e0*/  @!P1 LEA R6, P2, R2, R49, 0x1 ;  /* 0x0000003102069211 */ /* 0x002fc400078408ff */
[C---:B---3--:R-:W-:Y:S02]  /*2a0f0*/  @!P6 LEA R10, P4, R2.reuse, R48, 0x1 ;  /* 0x00000030020ae211 */ /* 0x048fe400078808ff */
[C---:B----4-:R-:W-:Y:S02]  /*2a100*/  @!P5 LEA R8, P3, R2.reuse, R7, 0x1 ;  /* 0x000000070208d211 */ /* 0x050fe400078608ff */
[C-C-:B------:R-:W-:Y:S02]  /*2a110*/  @!P6 LEA.HI.X R11, R2.reuse, R52, R53.reuse, 0x1, P4 ;  /* 0x00000034020be211 */ /* 0x140fe400020f0c35 */
[C-C-:B------:R-:W-:Y:S02]  /*2a120*/  @!P5 LEA.HI.X R9, R2.reuse, R51, R53.reuse, 0x1, P3 ;  /* 0x000000330209d211 */ /* 0x140fe400018f0c35 */
[----:B------:R-:W-:Y:S01]  /*2a130*/  @!P1 LEA.HI.X R7, R2, R50, R53, 0x1, P2 ;  /* 0x0000003202079211 */ /* 0x000fe200010f0c35 */
[----:B------:R2:W-:Y:S04]  /*2a140*/  @!P6 ST.E.128 [R10.64], R32 ;  /* 0x000000200a00e985 */ /* 0x0005e8000c101d1a */
[----:B------:R2:W1:Y:S04]  /*2a150*/  SHFL.IDX PT, R10, R5, 0x7, 0x181f ;  /* 0x00f81f00050a7f89 */ /* 0x00046800000e0000 */
[----:B------:R2:W-:Y:S04]  /*2a160*/  @!P5 ST.E.128 [R8.64], R36 ;  /* 0x000000240800d985 */ /* 0x0005e8000c101d1a */
[----:B------:R2:W3:Y:S04]  /*2a170*/  SHFL.IDX PT, R5, R4, 0x7, 0x181f ;  /* 0x00f81f0004057f89 */ /* 0x0004e800000e0000 */
[----:B------:R2:W-:Y:S01]  /*2a180*/  @!P1 ST.E.128 [R6.64], R40 ;  /* 0x0000002806009985 */ /* 0x0005e2000c101d1a */
[----:B------:R-:W-:Y:S05]  /*2a190*/  @P0 EXIT ;  /* 0x000000000000094d */ /* 0x000fea0003800000 */
[----:B-12---:R-:W-:-:S04]  /*2a1a0*/  LEA R4, P0, R2, R10, 0x1 ;  /* 0x0000000a02047211 */ /* 0x006fc800078008ff */
[----:B---3--:R-:W-:-:S05]  /*2a1b0*/  LEA.HI.X R5, R2, R5, R53, 0x1, P0 ;  /* 0x0000000502057211 */ /* 0x008fca00000f0c35 */
[----:B------:R-:W-:Y:S01]  /*2a1c0*/  ST.E.128 [R4.64], R44 ;  /* 0x0000002c04007985 */ /* 0x000fe2000c101d1a */
[----:B------:R-:W-:Y:S05]  /*2a1d0*/  EXIT ;  /* 0x000000000000794d */ /* 0x000fea0003800000 */
.L_x_500:
[----:B------:R-:W-:Y:S02]  /*2a1e0*/  ULDC.64 UR6, c[0x0][0x500] ;  /* 0x0001400000067ab9 */ /* 0x000fe40000000a00 */
[----:B------:R-:W-:Y:S02]  /*2a1f0*/  UISETP.NE.U32.AND UP1, UPT, URZ, UR6, UPT ;  /* 0x000000063f00728c */ /* 0x000fe4000bf25070 */
[----:B------:R-:W-:Y:S02]  /*2a200*/  ULDC.64 UR4, c[0x0][0x508] ;  /* 0x0001420000047ab9 */ /* 0x000fe40000000a00 */
[----:B------:R-:W-:Y:S02]  /*2a210*/  UISETP.NE.AND.EX UP1, UPT, URZ, UR7, UPT, UP1 ;  /* 0x000000073f00728c */ /* 0x000fe4000bf25310 */
[----:B------:R-:W-:Y:S02]  /*2a220*/  UISETP.NE.U32.AND UP0, UPT, URZ, UR4, UPT ;  /* 0x000000043f00728c */ /* 0x000fe4000bf05070 */
[----:B------:R-:W-:-:S02]  /*2a230*/  ULDC.64 UR6, c[0x0][0x500] ;  /* 0x0001400000067ab9 */ /* 0x000fc40000000a00 */
[----:B------:R-:W-:Y:S01]  /*2a240*/  UMOV UR4, 0x4 ;  /* 0x0000000400047882 */ /* 0x000fe20000000000 */
[----:B------:R-:W-:Y:S01]  /*2a250*/  PLOP3.LUT P0, PT, PT, PT, UP1, 0x80, 0x0 ;  /* 0x000000000000781c */ /* 0x000fe20003f0f018 */
[----:B------:R-:W-:Y:S02]  /*2a260*/  UIMAD.WIDE UR6, UR22, UR4, UR6 ;  /* 0x00000004160672a5 */ /* 0x000fe4000f8e0206 */
[----:B------:R-:W-:-:S04]  /*2a270*/  UISETP.NE.AND.EX UP0, UPT, URZ, UR5, UPT, UP0 ;  /* 0x000000053f00728c */ /* 0x000fc8000bf05300 */
[----:B------:R-:W-:Y:S02]  /*2a280*/  IMAD.U32 R4, RZ, RZ, UR6 ;  /* 0x00000006ff047e24 */ /* 0x000fe4000f8e00ff */
[----:B------:R-:W-:Y:S01]  /*2a290*/  IMAD.U32 R5, RZ, RZ, UR7 ;  /* 0x00000007ff057e24 */ /* 0x000fe2000f8e00ff */
[----:B------:R-:W-:Y:S01]  /*2a2a0*/  ULDC.64 UR6, c[0x0][0x508] ;  /* 0x0001420000067ab9 */ /* 0x000fe20000000a00 */
[----:B------:R-:W-:-:S03]  /*2a2b0*/  PLOP3.LUT P1, PT, PT, PT, UP0, 0x80, 0x0 ;  /* 0x000000000000781c */ /* 0x000fc60003f2f008 */
[----:B------:R-:W2:Y:S01]  /*2a2c0*/  @P0 LDG.E R0, [R4.64] ;  /* 0x0000001a04000981 */ /* 0x000ea2000c1e1900 */
[----:B------:R-:W-:Y:S01]  /*2a2d0*/  @UP0 UIMAD.WIDE UR6, UR22, UR4, UR6 ;  /* 0x00000004160602a5 */ /* 0x000fe2000f8e0206 */
[----:B------:R-:W-:-:S05]  /*2a2e0*/  MOV R9, c[0x0][0x388] ;  /* 0x0000e20000097a02 */ /* 0x000fca0000000f00 */
[----:B------:R-:W-:Y:S01]  /*2a2f0*/  IMAD.U32 R2, RZ, RZ, UR6 ;  /* 0x00000006ff027e24 */ /* 0x000fe2000f8e00ff */
[----:B------:R-:W-:-:S05]  /*2a300*/  MOV R3, UR7 ;  /* 0x0000000700037c02 */ /* 0x000fca0008000f00 */
        /* <DEDUP_REMOVED lines=9> */
.L_x_502:
[----:B------:R-:W1:Y:S01]  /*2a3a0*/  S2R R8, SR_TID.X ;  /* 0x0000000000087919 */ /* 0x000e620000002100 */
        /* <DEDUP_REMOVED lines=11> */
[----:B------:R-:W1:Y:S01]  /*2a460*/  R2UR UR12, R2 ;  /* 0x00000000020c73c2 */ /* 0x000e6200000e0000 */
[----:B------:R-:W-:Y:S01]  /*2a470*/  IMAD.MOV.U32 R0, RZ, RZ, c[0x0][0x4e8] ;  /* 0x00013a00ff007624 */ /* 0x000fe200078e00ff */
[----:B------:R-:W-:Y:S02]  /*2a480*/  ULDC.64 UR4, c[0x0][0x490] ;  /* 0x0001240000047ab9 */ /* 0x000fe40000000a00 */
[----:B------:R-:W-:Y:S02]  /*2a490*/  UIMAD UR7, UR9, UR4, URZ ;  /* 0x00000004090772a4 */ /* 0x000fe4000f8e023f */
[----:B------:R-:W-:Y:S01]  /*2a4a0*/  ISETP.NE.AND P0, PT, R0, 0x1, PT ;  /* 0x000000010000780c */ /* 0x000fe20003f05270 */
[----:B------:R-:W-:Y:S01]  /*2a4b0*/  IMAD.MOV.U32 R0, RZ, RZ, R4 ;  /* 0x000000ffff007224 */ /* 0x000fe200078e0004 */
[----:B------:R-:W2:Y:S01]  /*2a4c0*/  R2UR UR11, R3 ;  /* 0x00000000030b73c2 */ /* 0x000ea200000e0000 */
[----:B------:R-:W-:-:S07]  /*2a4d0*/  UIMAD UR7, UR17, UR5, UR7 ;  /* 0x00000005110772a4 */ /* 0x000fce000f8e0207 */
[----:B------:R3:W1:Y:S03]  /*2a4e0*/  R2UR UR10, R2 ;  /* 0x00000000020a73c2 */ /* 0x00066600000e0000 */
[----:B------:R-:W-:Y:S01]  /*2a4f0*/  @P0 IMAD.HI.U32 R5, R4, c[0x0][0x4ec], RZ ;  /* 0x00013b0004050a27 */ /* 0x000fe200078e00ff */
[----:B-1----:R-:W-:-:S04]  /*2a500*/  UMOV UR10, UR12 ;  /* 0x0000000c000a7c82 */ /* 0x002fc80008000000 */
[----:B------:R-:W-:Y:S01]  /*2a510*/  @P0 SHF.R.U32.HI R0, RZ, c[0x0][0x4f0], R5 ;  /* 0x00013c00ff000a19 */ /* 0x000fe20000011605 */
[----:B------:R3:W1:Y:S03]  /*2a520*/  R2UR UR13, R3 ;  /* 0x00000000030d73c2 */ /* 0x00066600000e0000 */
[----:B------:R-:W-:Y:S02]  /*2a530*/  IADD3 R6, -R0, RZ, RZ ;  /* 0x000000ff00067210 */ /* 0x000fe40007ffe1ff */
[----:B------:R-:W-:Y:S01]  /*2a540*/  SHF.R.S32.HI R5, RZ, 0x1f, R0 ;  /* 0x0000001fff057819 */ /* 0x000fe20000011400 */
[----:B--2---:R-:W-:Y:S02]  /*2a550*/  UIMAD.WIDE.U32 UR10, UR17, UR4, UR10 ;  /* 0x00000004110a72a5 */ /* 0x004fe4000f8e000a */
[----:B------:R-:W-:Y:S01]  /*2a560*/  IMAD R6, R6, c[0x0][0x4e8], R4 ;  /* 0x00013a0006067a24 */ /* 0x000fe200078e0204 */
[----:B------:R-:W-:-:S02]  /*2a570*/  ULDC.64 UR4, c[0x0][0x498] ;  /* 0x0001260000047ab9 */ /* 0x000fc40000000a00 */
[----:B------:R-:W-:Y:S02]  /*2a580*/  UIADD3 UR11, UR7, UR11, URZ ;  /* 0x0000000b070b7290 */ /* 0x000fe4000fffe03f */
[----:B------:R-:W-:Y:S02]  /*2a590*/  UIMAD UR7, UR6, UR4, URZ ;  /* 0x00000004060772a4 */ /* 0x000fe4000f8e023f */
[----:B------:R-:W-:Y:S02]  /*2a5a0*/  UIMAD.WIDE.U32 UR10, UR22, UR4, UR10 ;  /* 0x00000004160a72a5 */ /* 0x000fe4000f8e000a */
[----:B------:R-:W-:-:S04]  /*2a5b0*/  UIMAD UR5, UR22, UR5, UR7 ;  /* 0x00000005160572a4 */ /* 0x000fc8000f8e0207 */
[----:B------:R-:W-:Y:S02]  /*2a5c0*/  IADD3 R4, P0, R0, UR10, RZ ;  /* 0x0000000a00047c10 */ /* 0x000fe4000ff1e0ff */
[----:B------:R-:W-:Y:S01]  /*2a5d0*/  IMAD.U32 R7, RZ, RZ, UR5 ;  /* 0x00000005ff077e24 */ /* 0x000fe2000f8e00ff */
[----:B------:R-:W-:-:S04]  /*2a5e0*/  SHF.R.S32.HI R0, RZ, 0x1f, R6 ;  /* 0x0000001fff007819 */ /* 0x000fc80000011406 */
[----:B------:R-:W-:Y:S01]  /*2a5f0*/  IADD3.X R5, R5, UR11, R7, P0, !PT ;  /* 0x0000000b05057c10 */ /* 0x000fe200087fe407 */
[----:B------:R-:W-:-:S04]  /*2a600*/  IMAD R0, R0, c[0x0][0x488], RZ ;  /* 0x0001220000007a24 */ /* 0x000fc800078e02ff */
[C---:B------:R-:W-:Y:S02]  /*2a610*/  IMAD R0, R6.reuse, c[0x0][0x48c], R0 ;  /* 0x0001230006007a24 */ /* 0x040fe400078e0200 */
[----:B------:R-:W-:-:S05]  /*2a620*/  IMAD.WIDE.U32 R4, R6, c[0x0][0x488], R4 ;  /* 0x0001220006047a25 */ /* 0x000fca00078e0004 */
[----:B------:R-:W-:Y:S02]  /*2a630*/  IADD3 R0, R5, R0, RZ ;  /* 0x0000000005007210 */ /* 0x000fe40007ffe0ff */
[----:B------:R-:W-:-:S04]  /*2a640*/  LEA R6, P0, R4, c[0x0][0x450], 0x2 ;  /* 0x0001140004067a11 */ /* 0x000fc800078010ff */
[----:B------:R-:W-:Y:S01]  /*2a650*/  LEA.HI.X R7, R4, c[0x0][0x454], R0, 0x2, P0 ;  /* 0x0001150004077a11 */ /* 0x000fe200000f1400 */
[----:B------:R-:W-:-:S05]  /*2a660*/  IMAD.MOV.U32 R0, RZ, RZ, -0x800000 ;  /* 0xff800000ff007424 */ /* 0x000fca00078e00ff */
[----:B------:R3:W-:Y:S01]  /*2a670*/  STG.E [R6.64], R0 ;  /* 0x0000000006007986 */ /* 0x0007e2000c10191a */
[----:B------:R-:W-:-:S04]  /*2a680*/  DEPBAR.LE SB1, 0x0, {3} ;  /* 0x000090080000791a */ /* 0x000fc80000000000 */
.L_x_504:
[----:B------:R-:W-:Y:S05]  /*2a690*/  BSYNC B0 ;  /* 0x0000000000007941 */ /* 0x000fea0003800000 */
.L_x_503:
[----:B------:R-:W1:Y:S01]  /*2a6a0*/  R2UR UR13, R3 ;  /* 0x00000000030d73c2 */ /* 0x000e6200000e0000 */
[----:B------:R-:W2:Y:S01]  /*2a6b0*/  S2R R10, SR_CTAID.X ;  /* 0x00000000000a7919 */ /* 0x000ea20000002500 */
[----:B------:R-:W-:Y:S01]  /*2a6c0*/  SHF.R.S32.HI R0, RZ, 0x1f, R8 ;  /* 0x0000001fff007819 */ /* 0x000fe20000011408 */
[----:B------:R-:W-:Y:S01]  /*2a6d0*/  ULDC UR10, c[0x0][0x3a0] ;  /* 0x0000e800000a7ab9 */ /* 0x000fe20000000800 */
[----:B-----5:R-:W-:Y:S01]  /*2a6e0*/  IMAD R19, R9, c[0x0][0x4e8], RZ ;  /* 0x00013a0009137a24 */ /* 0x020fe200078e02ff */
[----:B------:R-:W-:Y:S01]  /*2a6f0*/  ULDC UR7, c[0x0][0x3a4] ;  /* 0x0000e90000077ab9 */ /* 0x000fe20000000800 */
[----:B------:R-:W-:Y:S02]  /*2a700*/  LEA.HI R0, R0, R8, RZ, 0x3 ;  /* 0x0000000800007211 */ /* 0x000fe400078f18ff */
[----:B------:R-:W3:Y:S08]  /*2a710*/  R2UR UR12, R2 ;  /* 0x00000000020c73c2 */ /* 0x000ef000000e0000 */
[----:B------:R4:W2:Y:S08]  /*2a720*/  R2UR UR14, R2 ;  /* 0x00000000020e73c2 */ /* 0x0008b000000e0000 */
[----:B------:R2:W2:Y:S01]  /*2a730*/  R2UR UR15, R3 ;  /* 0x00000000030f73c2 */ /* 0x0004a200000e0000 */
[----:B-1----:R-:W-:-:S04]  /*2a740*/  UIMAD UR4, UR13, UR10, URZ ;  /* 0x0000000a0d0472a4 */ /* 0x002fc8000f8e023f */
[----:B---3--:R-:W-:-:S03]  /*2a750*/  UIMAD UR7, UR12, UR7, UR4 ;  /* 0x000000070c0772a4 */ /* 0x008fc6000f8e0204 */
[----:B------:R-:W-:Y:S01]  /*2a760*/  ULDC.64 UR4, c[0x0][0x3e8] ;  /* 0x0000fa0000047ab9 */ /* 0x000fe20000000a00 */
[----:B----4-:R-:W-:Y:S01]  /*2a770*/  LOP3.LUT R2, R0, 0xfffffff8, RZ, 0xc0, !PT ;  /* 0xfffffff800027812 */ /* 0x010fe200078ec0ff */
[----:B--2---:R-:W-:-:S04]  /*2a780*/  UIMAD.WIDE.U32 UR10, UR14, UR10, URZ ;  /* 0x0000000a0e0a72a5 */ /* 0x004fc8000f8e003f */
[----:B------:R-:W-:Y:S01]  /*2a790*/  IMAD.IADD R7, R8, 0x1, -R2 ;  /* 0x0000000108077824 */ /* 0x000fe200078e0a02 */
[----:B------:R-:W-:Y:S01]  /*2a7a0*/  SHF.R.S32.HI R8, RZ, 0x3, R0 ;  /* 0x00000003ff087819 */ /* 0x000fe20000011400 */
[----:B------:R-:W-:Y:S01]  /*2a7b0*/  UIADD3 UR11, UR11, UR7, URZ ;  /* 0x000000070b0b7290 */ /* 0x000fe2000fffe03f */
[----:B------:R-:W-:Y:S01]  /*2a7c0*/  IMAD.MOV.U32 R3, RZ, RZ, c[0x0][0x4e8] ;  /* 0x00013a00ff037624 */ /* 0x000fe200078e00ff */
[----:B------:R-:W-:Y:S02]  /*2a7d0*/  UIMAD UR7, UR9, UR4, URZ ;  /* 0x00000004090772a4 */ /* 0x000fe4000f8e023f */
[----:B------:R-:W-:Y:S01]  /*2a7e0*/  IMAD R0, R7, 0x10, R8 ;  /* 0x0000001007007824 */ /* 0x000fe200078e0208 */
[----:B------:R-:W-:Y:S01]  /*2a7f0*/  UIMAD.WIDE.U32 UR10, UR17, UR4, UR10 ;  /* 0x00000004110a72a5 */ /* 0x000fe2000f8e000a */
[----:B------:R-:W-:Y:S01]  /*2a800*/  ISETP.NE.AND P0, PT, R3, 0x1, PT ;  /* 0x000000010300780c */ /* 0x000fe20003f05270 */
[----:B------:R-:W-:Y:S01]  /*2a810*/  UIMAD UR7, UR17, UR5, UR7 ;  /* 0x00000005110772a4 */ /* 0x000fe2000f8e0207 */
[----:B------:R-:W-:-:S02]  /*2a820*/  IMAD R0, R10, 0x80, R0 ;  /* 0x000000800a007824 */ /* 0x000fc400078e0200 */
[----:B------:R-:W-:Y:S02]  /*2a830*/  ULDC.64 UR4, c[0x0][0x3f0] ;  /* 0x0000fc0000047ab9 */ /* 0x000fe40000000a00 */
[----:B------:R-:W-:Y:S01]  /*2a840*/  UIMAD UR8, UR6, UR4, URZ ;  /* 0x00000004060872a4 */ /* 0x000fe2000f8e023f */
[----:B------:R-:W-:Y:S01]  /*2a850*/  IMAD.MOV.U32 R4, RZ, RZ, R0 ;  /* 0x000000ffff047224 */ /* 0x000fe200078e0000 */
[----:B------:R-:W-:Y:S02]  /*2a860*/  UIADD3 UR11, UR7, UR11, URZ ;  /* 0x0000000b070b7290 */ /* 0x000fe4000fffe03f */
[----:B------:R-:W-:Y:S02]  /*2a870*/  UIMAD UR5, UR22, UR5, UR8 ;  /* 0x00000005160572a4 */ /* 0x000fe4000f8e0208 */
[----:B------:R-:W-:Y:S01]  /*2a880*/  UIMAD.WIDE.U32 UR10, UR22, UR4, UR10 ;  /* 0x00000004160a72a5 */ /* 0x000fe2000f8e000a */
[----:B------:R-:W-:-:S03]  /*2a890*/  @P0 IMAD.HI.U32 R2, R0, c[0x0][0x4ec], RZ ;  /* 0x00013b0000020a27 */ /* 0x000fc600078e00ff */
[----:B------:R-:W-:Y:S02]  /*2a8a0*/  UIADD3 UR5, UR11, UR5, URZ ;  /* 0x000000050b057290 */ /* 0x000fe4000fffe03f */
[----:B------:R-:W-:-:S04]  /*2a8b0*/  @P0 SHF.R.U32.HI R4, RZ, c[0x0][0x4f0], R2 ;  /* 0x00013c00ff040a19 */ /* 0x000fc80000011602 */
[--C-:B------:R-:W-:Y:S01]  /*2a8c0*/  SHF.R.S32.HI R3, RZ, 0x1f, R4.reuse ;  /* 0x0000001fff037819 */ /* 0x100fe20000011404 */
[----:B------:R-:W-:-:S04]  /*2a8d0*/  IMAD.MOV R2, RZ, RZ, -R4 ;  /* 0x000000ffff027224 */ /* 0x000fc800078e0a04 */
        /* <DEDUP_REMOVED lines=21> */
[C---:B------:R-:W-:Y:S01]  /*2aa30*/  IADD3 R8, R2.reuse, 0x10, RZ ;  /* 0x0000001002087810 */ /* 0x040fe20007ffe0ff */
[----:B------:R-:W3:Y:S01]  /*2aa40*/  SHFL.IDX PT, R5, R4, 0x1, 0x181f ;  /* 0x00381f0004057f89 */ /* 0x000ee200000e0000 */
[----:B------:R-:W-:-:S02]  /*2aa50*/  ISETP.GE.OR P1, PT, R2, R19, P0 ;  /* 0x000000130200720c */ /* 0x000fc40000726670 */
[-C--:B------:R-:W-:Y:S01]  /*2aa60*/  ISETP.GE.OR P5, PT, R8, R19.reuse, P0 ;  /* 0x000000130800720c */ /* 0x080fe200007a6670 */
[----:B------:R-:W4:Y:S01]  /*2aa70*/  SHFL.IDX PT, R9, R3, 0x1, 0x181f ;  /* 0x00381f0003097f89 */ /* 0x000f2200000e0000 */
[C---:B------:R-:W-:Y:S02]  /*2aa80*/  IADD3 R14, R2.reuse, 0x20, RZ ;  /* 0x00000020020e7810 */ /* 0x040fe40007ffe0ff */
[----:B------:R-:W-:Y:S01]  /*2aa90*/  IADD3 R10, R2, 0x40, RZ ;  /* 0x00000040020a7810 */ /* 0x000fe20007ffe0ff */
[----:B------:R-:W3:Y:S01]  /*2aaa0*/  SHFL.IDX PT, R8, R4, 0x2, 0x181f ;  /* 0x00581f0004087f89 */ /* 0x000ee200000e0000 */
[-C--:B------:R-:W-:Y:S02]  /*2aab0*/  ISETP.GE.OR P4, PT, R14, R19.reuse, P0 ;  /* 0x000000130e00720c */ /* 0x080fe40000786670 */
[----:B------:R-:W-:Y:S01]  /*2aac0*/  IADD3 R13, R2, 0x30, RZ ;  /* 0x00000030020d7810 */ /* 0x000fe20007ffe0ff */
[----:B------:R-:W3:Y:S01]  /*2aad0*/  SHFL.IDX PT, R12, R3, 0x2, 0x181f ;  /* 0x00581f00030c7f89 */ /* 0x000ee200000e0000 */
[----:B------:R-:W-:-:S02]  /*2aae0*/  ISETP.GE.OR P6, PT, R10, R19, P0 ;  /* 0x000000130a00720c */ /* 0x000fc400007c6670 */
[----:B------:R-:W-:Y:S01]  /*2aaf0*/  ISETP.GE.OR P3, PT, R13, R19, P0 ;  /* 0x000000130d00720c */ /* 0x000fe20000766670 */
[----:B------:R-:W3:Y:S01]  /*2ab00*/  SHFL.IDX PT, R11, R4, 0x3, 0x181f ;  /* 0x00781f00040b7f89 */ /* 0x000ee200000e0000 */
[----:B-1----:R-:W-:-:S03]  /*2ab10*/  @!P1 LEA R6, P2, R0, R6, 0x1 ;  /* 0x0000000600069211 */ /* 0x002fc600078408ff */
[----:B------:R-:W1:Y:S01]  /*2ab20*/  SHFL.IDX PT, R14, R3, 0x3, 0x181f ;  /* 0x00781f00030e7f89 */ /* 0x000e6200000e0000 */
[----:B--2---:R-:W-:-:S03]  /*2ab30*/  @!P1 LEA.HI.X R7, R0, R7, R20, 0x1, P2 ;  /* 0x0000000700079211 */ /* 0x004fc600010f0c14 */
[----:B------:R-:W2:Y:S04]  /*2ab40*/  SHFL.IDX PT, R10, R4, 0x4, 0x181f ;  /* 0x00981f00040a7f89 */ /* 0x000ea800000e0000 */
[----:B------:R1:W-:Y:S04]  /*2ab50*/  @!P1 ST.E.128 [R6.64], RZ ;  /* 0x000000ff06009985 */ /* 0x0003e8000c101d1a */
[----:B------:R-:W-:Y:S04]  /*2ab60*/  SHFL.IDX PT, R13, R4, 0x5, 0x181f ;  /* 0x00b81f00040d7f89 */ /* 0x000fe800000e0000 */
[----:B------:R-:W-:Y:S04]  /*2ab70*/  SHFL.IDX PT, R15, R4, 0x6, 0x181f ;  /* 0x00d81f00040f7f89 */ /* 0x000fe800000e0000 */
[----:B------:R-:W2:Y:S04]  /*2ab80*/  SHFL.IDX PT, R18, R3, 0x4, 0x181f ;  /* 0x00981f0003127f89 */ /* 0x000ea800000e0000 */
[----:B------:R-:W2:Y:S04]  /*2ab90*/  SHFL.IDX PT, R17, R3, 0x5, 0x181f ;  /* 0x00b81f0003117f89 */ /* 0x000ea800000e0000 */
[----:B------:R-:W2:Y:S04]  /*2aba0*/  SHFL.IDX PT, R16, R3, 0x6, 0x181f ;  /* 0x00d81f0003107f89 */ /* 0x000ea800000e0000 */
[----:B------:R-:W2:Y:S01]  /*2abb0*/  SHFL.IDX PT, R4, R4, 0x7, 0x181f ;  /* 0x00f81f0004047f89 */ /* 0x000ea200000e0000 */
[----:B-1----:R-:W-:-:S02]  /*2abc0*/  IADD3 R7, R2, 0x50, RZ ;  /* 0x0000005002077810 */ /* 0x002fc40007ffe0ff */
[C---:B---3--:R-:W-:Y:S01]  /*2abd0*/  @!P5 LEA R6, P1, R0.reuse, R5, 0x1 ;  /* 0x000000050006d211 */ /* 0x048fe200078208ff */
[----:B------:R-:W1:Y:S01]  /*2abe0*/  SHFL.IDX PT, R3, R3, 0x7, 0x181f ;  /* 0x00f81f0003037f89 */ /* 0x000e6200000e0000 */
[----:B------:R-:W-:Y:S02]  /*2abf0*/  ISETP.GE.OR P2, PT, R7, R19, P0 ;  /* 0x000000130700720c */ /* 0x000fe40000746670 */
[C---:B----4-:R-:W-:Y:S02]  /*2ac00*/  @!P5 LEA.HI.X R7, R0.reuse, R9, R20, 0x1, P1 ;  /* 0x000000090007d211 */ /* 0x050fe400008f0c14 */
        /* <DEDUP_REMOVED lines=10> */
[----:B---3--:R-:W-:-:S04]  /*2acb0*/  @!P3 LEA R6, P5, R0, R11, 0x1 ;  /* 0x0000000b0006b211 */ /* 0x008fc800078a08ff */
[C---:B------:R-:W-:Y:S02]  /*2acc0*/  @!P3 LEA.HI.X R7, R0.reuse, R14, R20, 0x1, P5 ;  /* 0x0000000e0007b211 */ /* 0x040fe400028f0c14 */
[----:B--2---:R-:W-:-:S03]  /*2acd0*/  @!P6 LEA R10, P5, R0, R10, 0x1 ;  /* 0x0000000a000ae211 */ /* 0x004fc600078a08ff */
        /* <DEDUP_REMOVED lines=14> */
.L_x_505:
        /* <DEDUP_REMOVED lines=12> */
.L_x_1601:


//--------------------- .text._ZN7cutlass13device_kernelIN5flash19enable_sm80_to_sm89INS1_16FlashAttnFwdSm80INS1_25CollectiveMainloopFwdSm80ILi4ELi1ELb0EN4cute5tupleIJNS5_1CILi128EEENS7_ILi112EEENS7_ILi64EEEEEELi64ENS_10bfloat16_tEfNS_4arch4Sm80ELb1ELb0ELb1ELb0ELb1ELb0ELb1ELb0EEENS1_21CollectiveEpilogueFwdINS6_IJS8_SA_S9_EEENS6_IJNS7_ILi1EEESI_SI_EEESC_SE_Li128ELb0ELb1ELb0ELb0EEENS1_30DynamicPersistentTileSchedulerILi128ELi128ELb0ELb1ELb0EEEEEEEEEvNT_6ParamsE --------------------------
	.section	.text._ZN7cutlass13device_kernelIN5flash19enable_sm80_to_sm89INS1_16FlashAttnFwdSm80INS1_25CollectiveMainloopFwdSm80ILi4ELi1ELb0EN4cute5tupleIJNS5_1CILi128EEENS7_ILi112EEENS7_ILi64EEEEEELi64ENS_10bfloat16_tEfNS_4arch4Sm80ELb1ELb0ELb1ELb0ELb1ELb0ELb1ELb0EEENS1_21CollectiveEpilogueFwdINS6_IJS8_SA_S9_EEENS6_IJNS7_ILi1EEESI_SI_EEESC_SE_Li128ELb0ELb1ELb0ELb0EEENS1_30DynamicPersistentTileSchedulerILi128ELi128ELb0ELb1ELb0EEEEEEEEEvNT_6ParamsE,"ax",@progbits
	.sectioninfo	@"SHI_REGISTERS=255"
	.align	128
.text._ZN7cutlass13device_kernelIN5flash19enable_sm80_to_sm89INS1_16FlashAttnFwdSm80INS1_25CollectiveMainloopFwdSm80ILi4ELi1ELb0EN4cute5tupleIJNS5_1CILi128EEENS7_ILi112EEENS7_ILi64EEEEEELi64ENS_10bfloat16_tEfNS_4arch4Sm80ELb1ELb0ELb1ELb0ELb1ELb0ELb1ELb0EEENS1_21CollectiveEpilogueFwdINS6_IJS8_SA_S9_EEENS6_IJNS7_ILi1EEESI_SI_EEESC_SE_Li128ELb0ELb1ELb0ELb0EEENS1_30DynamicPersistentTileSchedulerILi128ELi128ELb0ELb1ELb0EEEEEEEEEvNT_6ParamsE:
        .type           _ZN7cutlass13device_kernelIN5flash19enable_sm80_to_sm89INS1_16FlashAttnFwdSm80INS1_25CollectiveMainloopFwdSm80ILi4ELi1ELb0EN4cute5tupleIJNS5_1CILi128EEENS7_ILi112EEENS7_ILi64EEEEEELi64ENS_10bfloat16_tEfNS_4arch4Sm80ELb1ELb0ELb1ELb0ELb1ELb0ELb1ELb0EEENS1_21CollectiveEpilogueFwdINS6_IJS8_SA_S9_EEENS6_IJNS7_ILi1EEESI_SI_EEESC_SE_Li128ELb0ELb1ELb0ELb0EEENS1_30DynamicPersistentTileSchedulerILi128ELi128ELb0ELb1ELb0EEEEEEEEEvNT_6ParamsE,@function
        .size           _ZN7cutlass13device_kernelIN5flash19enable_sm80_to_sm89INS1_16FlashAttnFwdSm80INS1_25CollectiveMainloopFwdSm80ILi4ELi1ELb0EN4cute5tupleIJNS5_1CILi128EEENS7_ILi112EEENS7_ILi64EEEEEELi64ENS_10bfloat16_tEfNS_4arch4Sm80ELb1ELb0ELb1ELb0ELb1ELb0ELb1ELb0EEENS1_21CollectiveEpilogueFwdINS6_IJS8_SA_S9_EEENS6_IJNS7_ILi1EEESI_SI_EEESC_SE_Li128ELb0ELb1ELb0ELb0EEENS1_30DynamicPersistentTileSchedulerILi128ELi128ELb0ELb1ELb0EEEEEEEEEvNT_6ParamsE,(.L_x_1602 - _ZN7cutlass13device_kernelIN5flash19enable_sm80_to_sm89INS1_16FlashAttnFwdSm80INS1_25CollectiveMainloopFwdSm80ILi4ELi1ELb0EN4cute5tupleIJNS5_1CILi128EEENS7_ILi112EEENS7_ILi64EEEEEELi64ENS_10bfloat16_tEfNS_4arch4Sm80ELb1ELb0ELb1ELb0ELb1ELb0ELb1ELb0EEENS1_21CollectiveEpilogueFwdINS6_IJS8_SA_S9_EEENS6_IJNS7_ILi1EEESI_SI_EEESC_SE_Li128ELb0ELb1ELb0ELb0EEENS1_30DynamicPersistentTileSchedulerILi128ELi128ELb0ELb1ELb0EEEEEEEEEvNT_6ParamsE)
        .other          _ZN7cutlass13device_kernelIN5flash19enable_sm80_to_sm89INS1_16FlashAttnFwdSm80INS1_25CollectiveMainloopFwdSm80ILi4ELi1ELb0EN4cute5tupleIJNS5_1CILi128EEENS7_ILi112EEENS7_ILi64EEEEEELi64ENS_10bfloat16_tEfNS_4arch4Sm80ELb1ELb0ELb1ELb0ELb1ELb0ELb1ELb0EEENS1_21CollectiveEpilogueFwdINS6_IJS8_SA_S9_EEENS6_IJNS7_ILi1EEESI_SI_EEESC_SE_Li128ELb0ELb1ELb0ELb0EEENS1_30DynamicPersistentTileSchedulerILi128ELi128ELb0ELb1ELb0EEEEEEEEEvNT_6ParamsE,@"STO_CUDA_ENTRY STV_DEFAULT"
_ZN7cutlass13device_kernelIN5flash19enable_sm80_to_sm89INS1_16FlashAttnFwdSm80INS1_25CollectiveMainloopFwdSm80ILi4ELi1ELb0EN4cute5tupleIJNS5_1CILi128EEENS7_ILi112EEENS7_ILi64EEEEEELi64ENS_10bfloat16_tEfNS_4arch4Sm80ELb1ELb0ELb1ELb0ELb1ELb0ELb1ELb0EEENS1_21CollectiveEpilogueFwdINS6_IJS8_SA_S9_EEENS6_IJNS7_ILi1EEESI_SI_EEESC_SE_Li128ELb0ELb1ELb0ELb0EEENS1_30DynamicPersistentTileSchedulerILi128ELi128ELb0ELb1ELb0EEEEEEEEEvNT_6ParamsE:
[----:B------:R-:W-:-:S03]  /*0000*/  MOV R1, c[0x0][0x28] ;  /* 0x00000a0000017a02 */ /* 0x000fc60000000f00 */
[----:B------:R-:W1:Y:S01]  /*0010*/  S2R R21, SR_TID.X ;  /* 0x0000000000157919 */ /* 0x000e620000002100 */
[----:B------:R-:W-:-:S03]  /*0020*/  IADD3 R1, R1, -0xa8, RZ ;  /* 0xffffff5801017810 */ /* 0x000fc60007ffe0ff */
[----:B------:R-:W2:Y:S01]  /*0030*/  S2R R17, SR_CTAID.X ;  /* 0x0000000000117919 */ /* 0x000ea20000002500 */
[----:B-1----:R-:W-:-:S05]  /*0040*/  SHF.R.U32.HI R2, RZ, 0x5, R21 ;  /* 0x00000005ff027819 */ /* 0x002fca0000011615 */
[----:B------:R-:W1:Y:S02]  /*0050*/  SHFL.IDX PT, R0, R2, RZ, 0x1f ;  /* 0x00001fff02007589 */ /* 0x000e6400000e0000 */
[----:B-1----:R-:W-:Y:S02]  /*0060*/  ISETP.GE.AND P0, PT, R0, 0x1, PT ;  /* 0x000000010000780c */ /* 0x002fe40003f06270 */
[----:B------:R1:W-:Y:S11]  /*0070*/  STL [R1+0x98], R0 ;  /* 0x0000980001007387 */ /* 0x0003f60000100800 */
[----:B------:R-:W-:Y:S06]  /*0080*/  @P0 BAR.ARV 0x4, 0x80 ;  /* 0x0102000000000b1d */ /* 0x000fec0000002000 */
[----:B--2---:R-:W-:-:S13]  /*0090*/  ISETP.GE.AND P0, PT, R17, c[0x0][0x538], PT ;  /* 0x00014e0011007a0c */ /* 0x004fda0003f06270 */
[----:B------:R-:W-:Y:S05]  /*00a0*/  @P0 EXIT ;  /* 0x000000000000094d */ /* 0x000fea0003800000 */
[----:B-1----:R-:W-:Y:S01]  /*00b0*/  SHF.R.S32.HI R16, RZ, 0x1f, R21 ;  /* 0x0000001fff107819 */ /* 0x002fe20000011415 */
[----:B------:R-:W-:Y:S01]  /*00c0*/  IMAD.MOV.U32 R228, RZ, RZ, 0x20 ;  /* 0x00000020ffe47424 */ /* 0x000fe200078e00ff */
[----:B------:R-:W-:Y:S01]  /*00d0*/  ULDC.64 UR6, c[0x0][0x118] ;  /* 0x0000460000067ab9 */ /* 0x000fe20000000a00 */
[----:B------:R-:W-:Y:S01]  /*00e0*/  IMAD.MOV.U32 R226, RZ, RZ, 0x40 ;  /* 0x00000040ffe27424 */ /* 0x000fe200078e00ff */
[CC--:B------:R-:W-:Y:S02]  /*00f0*/  LEA.HI R2, R16.reuse, R21.reuse, RZ, 0x4 ;  /* 0x0000001510027211 */ /* 0x0c0fe400078f20ff */
[----:B------:R-:W-:Y:S02]  /*0100*/  LEA.HI R13, R16, R21, RZ, 0x3 ;  /* 0x00000015100d7211 */ /* 0x000fe400078f18ff */
[----:B------:R-:W-:Y:S02]  /*0110*/  SHF.R.S32.HI R3, RZ, 0x4, R2 ;  /* 0x00000004ff037819 */ /* 0x000fe40000011402 */
[----:B------:R-:W-:-:S02]  /*0120*/  SHF.R.S32.HI R20, RZ, 0x3, R13 ;  /* 0x00000003ff147819 */ /* 0x000fc4000001140d */
[----:B------:R-:W-:Y:S02]  /*0130*/  LEA.HI R0, R2, R3, RZ, 0x1 ;  /* 0x0000000302007211 */ /* 0x000fe400078f08ff */
[----:B------:R-:W-:Y:S02]  /*0140*/  LOP3.LUT R4, R13, 0xfffffff8, RZ, 0xc0, !PT ;  /* 0xfffffff80d047812 */ /* 0x000fe400078ec0ff */
[----:B------:R-:W-:Y:S02]  /*0150*/  LOP3.LUT R0, R0, 0xfffffffe, RZ, 0xc0, !PT ;  /* 0xfffffffe00007812 */ /* 0x000fe400078ec0ff */
[----:B------:R-:W-:Y:S01]  /*0160*/  LEA.HI R10, R16, R21, RZ, 0x2 ;  /* 0x00000015100a7211 */ /* 0x000fe200078f10ff */
[----:B------:R-:W-:Y:S02]  /*0170*/  IMAD.IADD R8, R21, 0x1, -R4 ;  /* 0x0000000115087824 */ /* 0x000fe400078e0a04 */
[----:B------:R-:W-:Y:S01]  /*0180*/  IMAD.IADD R14, R3, 0x1, -R0 ;  /* 0x00000001030e7824 */ /* 0x000fe200078e0a00 */
[----:B------:R-:W-:Y:S01]  /*0190*/  LOP3.LUT R0, R2, 0xfffffff0, RZ, 0xc0, !PT ;  /* 0xfffffff002007812 */ /* 0x000fe200078ec0ff */
[----:B------:R-:W-:Y:S01]  /*01a0*/  IMAD.SHL.U32 R2, R20, 0x40, RZ ;  /* 0x0000004014027824 */ /* 0x000fe200078e00ff */
[--C-:B------:R-:W-:Y:S01]  /*01b0*/  SHF.R.S32.HI R7, RZ, 0x2, R10.reuse ;  /* 0x00000002ff077819 */ /* 0x100fe2000001140a */
[----:B------:R-:W-:Y:S01]  /*01c0*/  IMAD.SHL.U32 R242, R8, 0x8, RZ ;  /* 0x0000000808f27824 */ /* 0x000fe200078e00ff */
[----:B------:R-:W-:Y:S01]  /*01d0*/  SHF.R.S32.HI R3, RZ, 0x1f, R10 ;  /* 0x0000001fff037819 */ /* 0x000fe2000001140a */
[----:B------:R-:W-:Y:S01]  /*01e0*/  IMAD.IADD R0, R21, 0x1, -R0 ;  /* 0x0000000115007824 */ /* 0x000fe200078e0a00 */
[----:B------:R-:W-:Y:S01]  /*01f0*/  LOP3.LUT R2, R2, 0x1c0, RZ, 0xc0, !PT ;  /* 0x000001c002027812 */ /* 0x000fe200078ec0ff */
[----:B------:R-:W-:Y:S01]  /*0200*/  IMAD.SHL.U32 R9, R8, 0x40, RZ ;  /* 0x0000004008097824 */ /* 0x000fe200078e00ff */
[----:B------:R-:W-:Y:S01]  /*0210*/  LEA.HI R3, R3, R7, RZ, 0x3 ;  /* 0x0000000703037211 */ /* 0x000fe200078f18ff */
[----:B------:R-:W-:Y:S01]  /*0220*/  IMAD.SHL.U32 R225, R14, 0x8, RZ ;  /* 0x000000080ee17824 */ /* 0x000fe200078e00ff */
[----:B------:R-:W-:-:S02]  /*0230*/  SHF.R.S32.HI R4, RZ, 0x1f, R0 ;  /* 0x0000001fff047819 */ /* 0x000fc40000011400 */
[----:B------:R-:W-:Y:S02]  /*0240*/  LOP3.LUT R6, R2, 0x38, R242, 0xf8, !PT ;  /* 0x0000003802067812 */ /* 0x000fe400078ef8f2 */
[----:B------:R-:W-:Y:S02]  /*0250*/  LEA.HI R11, R4, R0, RZ, 0x3 ;  /* 0x00000000040b7211 */ /* 0x000fe400078f18ff */
[----:B------:R-:W-:Y:S02]  /*0260*/  SHF.R.U32.HI R4, RZ, 0x3, R2 ;  /* 0x00000003ff047819 */ /* 0x000fe40000011602 */
[----:B------:R-:W-:Y:S02]  /*0270*/  LOP3.LUT R3, R3, 0xfffffff8, RZ, 0xc0, !PT ;  /* 0xfffffff803037812 */ /* 0x000fe400078ec0ff */
[----:B------:R-:W-:Y:S02]  /*0280*/  LOP3.LUT R5, R11, 0xfffffff8, RZ, 0xc0, !PT ;  /* 0xfffffff80b057812 */ /* 0x000fe400078ec0ff */
[----:B------:R-:W-:Y:S01]  /*0290*/  LOP3.LUT R12, R6, R4, RZ, 0x3c, !PT ;  /* 0x00000004060c7212 */ /* 0x000fe200078e3cff */
[----:B------:R-:W-:Y:S01]  /*02a0*/  IMAD.IADD R7, R7, 0x1, -R3 ;  /* 0x0000000107077824 */ /* 0x000fe200078e0a03 */
[----:B------:R-:W-:-:S02]  /*02b0*/  LOP3.LUT R4, R10, 0xfffffffc, RZ, 0xc0, !PT ;  /* 0xfffffffc0a047812 */ /* 0x000fc400078ec0ff */
[----:B------:R-:W-:Y:S01]  /*02c0*/  LOP3.LUT R2, R9, 0x1c0, RZ, 0xc0, !PT ;  /* 0x000001c009027812 */ /* 0x000fe200078ec0ff */
[----:B------:R-:W-:Y:S01]  /*02d0*/  IMAD.IADD R9, R0, 0x1, -R5 ;  /* 0x0000000100097824 */ /* 0x000fe200078e0a05 */
[----:B------:R-:W-:Y:S01]  /*02e0*/  LOP3.LUT R3, R7, 0x1, RZ, 0xc0, !PT ;  /* 0x0000000107037812 */ /* 0x000fe200078ec0ff */
[----:B------:R-:W-:Y:S01]  /*02f0*/  IMAD.IADD R6, R21, 0x1, -R4 ;  /* 0x0000000115067824 */ /* 0x000fe200078e0a04 */
[----:B------:R-:W-:Y:S02]  /*0300*/  LOP3.LUT R5, R2, 0x8, R13, 0xf8, !PT ;  /* 0x0000000802057812 */ /* 0x000fe400078ef80d */
[----:B------:R-:W-:Y:S02]  /*0310*/  SHF.R.U32.HI R0, RZ, 0x3, R2 ;  /* 0x00000003ff007819 */ /* 0x000fe40000011602 */
[----:B------:R-:W-:Y:S02]  /*0320*/  LEA.HI R4, R16, R21, RZ, 0x5 ;  /* 0x0000001510047211 */ /* 0x000fe400078f28ff */
[----:B------:R-:W-:Y:S01]  /*0330*/  LOP3.LUT R13, R5, R0, RZ, 0x3c, !PT ;  /* 0x00000000050d7212 */ /* 0x000fe200078e3cff */
[----:B------:R-:W-:Y:S01]  /*0340*/  IMAD.SHL.U32 R5, R11, 0x40, RZ ;  /* 0x000000400b057824 */ /* 0x000fe200078e00ff */
[----:B------:R-:W-:-:S02]  /*0350*/  LEA.HI R0, R6, R6, RZ, 0x1 ;  /* 0x0000000606007211 */ /* 0x000fc400078f08ff */
[----:B------:R-:W-:Y:S02]  /*0360*/  LOP3.LUT R2, R4, 0xffffffe0, RZ, 0xc0, !PT ;  /* 0xffffffe004027812 */ /* 0x000fe400078ec0ff */
[----:B------:R-:W-:Y:S02]  /*0370*/  ISETP.NE.U32.AND P0, PT, R3, 0x1, PT ;  /* 0x000000010300780c */ /* 0x000fe40003f05070 */
[----:B------:R-:W-:Y:S01]  /*0380*/  SHF.R.S32.HI R231, RZ, 0x5, R4 ;  /* 0x00000005ffe77819 */ /* 0x000fe20000011404 */
[----:B------:R-:W-:Y:S01]  /*0390*/  IMAD.IADD R19, R21, 0x1, -R2 ;  /* 0x0000000115137824 */ /* 0x000fe200078e0a02 */
[----:B------:R-:W-:Y:S02]  /*03a0*/  SHF.R.S32.HI R3, RZ, 0x1f, R4 ;  /* 0x0000001fff037819 */ /* 0x000fe40000011404 */
[C---:B------:R-:W-:Y:S01]  /*03b0*/  LOP3.LUT R4, R0.reuse, 0x1ffffffe, RZ, 0xc0, !PT ;  /* 0x1ffffffe00047812 */ /* 0x040fe200078ec0ff */
[----:B------:R-:W-:Y:S01]  /*03c0*/  IMAD.SHL.U32 R0, R0, 0x20, RZ ;  /* 0x0000002000007824 */ /* 0x000fe200078e00ff */
[----:B------:R-:W-:-:S02]  /*03d0*/  LEA.HI R2, R3, R231, RZ, 0x2 ;  /* 0x000000e703027211 */ /* 0x000fc400078f10ff */
[----:B------:R-:W-:Y:S01]  /*03e0*/  SHF.R.S32.HI R10, RZ, 0x1f, R19 ;  /* 0x0000001fff0a7819 */ /* 0x000fe20000011413 */
[----:B------:R-:W-:Y:S01]  /*03f0*/  IMAD.IADD R3, R6, 0x1, -R4 ;  /* 0x0000000106037824 */ /* 0x000fe200078e0a04 */
[----:B------:R-:W-:Y:S02]  /*0400*/  LOP3.LUT R0, R0, 0xffffffc0, RZ, 0xc0, !PT ;  /* 0xffffffc000007812 */ /* 0x000fe400078ec0ff */
[----:B------:R-:W-:Y:S02]  /*0410*/  LOP3.LUT R2, R2, 0xffffffc, RZ, 0xc0, !PT ;  /* 0x0ffffffc02027812 */ /* 0x000fe400078ec0ff */
[----:B------:R-:W-:Y:S01]  /*0420*/  LEA.HI R10, R10, R19, RZ, 0x2 ;  /* 0x000000130a0a7211 */ /* 0x000fe200078f10ff */
[----:B------:R-:W-:Y:S01]  /*0430*/  IMAD R15, R3, 0x8, R0 ;  /* 0x00000008030f7824 */ /* 0x000fe200078e0200 */
[----:B------:R-:W-:Y:S01]  /*0440*/  LEA.HI R4, R16, R21, RZ, 0x6 ;  /* 0x0000001510047211 */ /* 0x000fe200078f30ff */
[----:B------:R-:W-:Y:S01]  /*0450*/  IMAD.SHL.U32 R0, R9, 0x40, RZ ;  /* 0x0000004009007824 */ /* 0x000fe200078e00ff */
[----:B------:R-:W-:Y:S01]  /*0460*/  R2P PR, R7, 0x6 ;  /* 0x0000000607007804 */ /* 0x000fe20000000000 */
[C---:B------:R-:W-:Y:S01]  /*0470*/  IMAD.IADD R3, R231.reuse, 0x1, -R2 ;  /* 0x00000001e7037824 */ /* 0x040fe200078e0a02 */
[----:B------:R-:W-:Y:S01]  /*0480*/  SHF.R.S32.HI R2, RZ, 0x2, R10 ;  /* 0x00000002ff027819 */ /* 0x000fe2000001140a */
[----:B------:R-:W-:Y:S01]  /*0490*/  IMAD.SHL.U32 R4, R4, 0x8, RZ ;  /* 0x0000000804047824 */ /* 0x000fe200078e00ff */
[----:B------:R-:W-:Y:S01]  /*04a0*/  LOP3.LUT R0, R0, 0x1c0, RZ, 0xc0, !PT ;  /* 0x000001c000007812 */ /* 0x000fe200078ec0ff */
[----:B------:R-:W-:Y:S01]  /*04b0*/  IMAD.SHL.U32 R231, R231, 0x400, RZ ;  /* 0x00000400e7e77824 */ /* 0x000fe200078e00ff */
[----:B------:R-:W-:Y:S01]  /*04c0*/  LOP3.LUT P4, RZ, R8, 0x2, RZ, 0xc0, !PT ;  /* 0x0000000208ff7812 */ /* 0x000fe2000788c0ff */
[----:B------:R-:W-:Y:S01]  /*04d0*/  IMAD R18, R3, 0x10, R2 ;  /* 0x0000001003127824 */ /* 0x000fe200078e0202 */
[----:B------:R-:W-:Y:S01]  /*04e0*/  LOP3.LUT R225, R0, 0x8, R225, 0xf8, !PT ;  /* 0x0000000800e17812 */ /* 0x000fe200078ef8e1 */
[----:B------:R-:W-:Y:S01]  /*04f0*/  IMAD.SHL.U32 R2, R7, 0x40, RZ ;  /* 0x0000004007027824 */ /* 0x000fe200078e00ff */
[----:B------:R-:W-:-:S02]  /*0500*/  SHF.R.U32.HI R0, RZ, 0x3, R0 ;  /* 0x00000003ff007819 */ /* 0x000fc40000011600 */
[----:B------:R-:W-:Y:S01]  /*0510*/  LOP3.LUT R12, R12, 0x7ffffe00, R4, 0xf8, !PT ;  /* 0x7ffffe000c0c7812 */ /* 0x000fe200078ef804 */
[----:B------:R-:W-:Y:S01]  /*0520*/  IMAD R4, R6, 0x2, R231 ;  /* 0x0000000206047824 */ /* 0x000fe200078e02e7 */
[----:B------:R-:W-:Y:S01]  /*0530*/  LOP3.LUT R3, R2, 0x1c0, RZ, 0xc0, !PT ;  /* 0x000001c002037812 */ /* 0x000fe200078ec0ff */
[----:B------:R-:W-:Y:S01]  /*0540*/  STL [R1+0x9c], R18 ;  /* 0x00009c1201007387 */ /* 0x000fe20000100800 */
[----:B------:R-:W-:Y:S01]  /*0550*/  LOP3.LUT R225, R225, R0, RZ, 0x3c, !PT ;  /* 0x00000000e1e17212 */ /* 0x000fe200078e3cff */
[----:B------:R-:W-:Y:S01]  /*0560*/  IMAD R0, R14, 0x200, R13 ;  /* 0x000002000e007824 */ /* 0x000fe200078e020d */
[----:B------:R-:W-:Y:S01]  /*0570*/  LOP3.LUT R2, R5, 0xfffffe00, RZ, 0xc0, !PT ;  /* 0xfffffe0005027812 */ /* 0x000fe200078ec0ff */
[----:B------:R-:W-:Y:S01]  /*0580*/  IMAD.MOV.U32 R5, RZ, RZ, -0x10 ;  /* 0xfffffff0ff057424 */ /* 0x000fe200078e00ff */
[----:B------:R-:W-:Y:S01]  /*0590*/  LEA.HI R3, R3, R3, RZ, 0x1d ;  /* 0x0000000303037211 */ /* 0x000fe200078fe8ff */
[----:B------:R-:W-:Y:S01]  /*05a0*/  STL [R1+0x70], R17 ;  /* 0x0000701101007387 */ /* 0x000fe20000100800 */
[CC--:B------:R-:W-:Y:S01]  /*05b0*/  IADD3 R231, R225.reuse, R2.reuse, R231 ;  /* 0x00000002e1e77210 */ /* 0x0c0fe20007ffe0e7 */
[----:B------:R-:W-:Y:S01]  /*05c0*/  IMAD.SHL.U32 R243, R12, 0x2, RZ ;  /* 0x000000020cf37824 */ /* 0x000fe200078e00ff */
[----:B------:R-:W-:Y:S01]  /*05d0*/  LOP3.LUT R225, R225, R2, RZ, 0xfc, !PT ;  /* 0x00000002e1e17212 */ /* 0x000fe200078efcff */
[----:B------:R-:W-:Y:S01]  /*05e0*/  IMAD.IADD R4, R4, 0x1, R3 ;  /* 0x0000000104047824 */ /* 0x000fe200078e0203 */
[----:B------:R-:W-:Y:S01]  /*05f0*/  LEA.HI R2, R16, R21, RZ, 0x7 ;  /* 0x0000001510027211 */ /* 0x000fe200078f38ff */
[----:B------:R-:W-:Y:S01]  /*0600*/  IMAD R3, R8, 0x10, R20 ;  /* 0x0000001008037824 */ /* 0x000fe200078e0214 */
[----:B------:R-:W-:Y:S01]  /*0610*/  SHF.R.S32.HI R6, RZ, 0x1f, R242 ;  /* 0x0000001fff067819 */ /* 0x000fe200000114f2 */
[----:B------:R-:W-:Y:S01]  /*0620*/  IMAD.IADD R6, R18, 0x1, R15 ;  /* 0x0000000112067824 */ /* 0x000fe200078e020f */
[----:B------:R-:W-:-:S02]  /*0630*/  SHF.R.S32.HI R2, RZ, 0x7, R2 ;  /* 0x00000007ff027819 */ /* 0x000fc40000011402 */
[----:B------:R-:W-:Y:S01]  /*0640*/  LOP3.LUT R2, R10, 0x7ffffffc, RZ, 0xc0, !PT ;  /* 0x7ffffffc0a027812 */ /* 0x000fe200078ec0ff */
[----:B------:R1:W-:Y:S01]  /*0650*/  STL [R1+0x30], R3 ;  /* 0x0000300301007387 */ /* 0x0003e20000100800 */
[----:B------:R-:W-:Y:S02]  /*0660*/  LEA R4, R4, 0x80, 0x1 ;  /* 0x0000008004047811 */ /* 0x000fe400078e08ff */
[----:B------:R-:W-:Y:S01]  /*0670*/  LEA R224, R0, 0x3900, 0x1 ;  /* 0x0000390000e07811 */ /* 0x000fe200078e08ff */
[----:B------:R-:W-:Y:S01]  /*0680*/  IMAD.IADD R2, R19, 0x1, -R2 ;  /* 0x0000000113027824 */ /* 0x000fe200078e0a02 */
[----:B------:R-:W-:Y:S01]  /*0690*/  SEL R0, R5, 0x10, !P0 ;  /* 0x0000001005007807 */ /* 0x000fe20004000000 */
[----:B------:R2:W-:Y:S01]  /*06a0*/  STL [R1+0x6c], R6 ;  /* 0x00006c0601007387 */ /* 0x0005e20000100800 */
[----:B------:R-:W-:Y:S01]  /*06b0*/  LOP3.LUT P3, RZ, R8, 0x4, RZ, 0xc0, !PT ;  /* 0x0000000408ff7812 */ /* 0x000fe2000786c0ff */
[----:B------:R-:W-:Y:S01]  /*06c0*/  IMAD.SHL.U32 R2, R2, 0x2, RZ ;  /* 0x0000000202027824 */ /* 0x000fe200078e00ff */
[----:B------:R-:W-:Y:S01]  /*06d0*/  LOP3.LUT P5, RZ, R9, 0x4, RZ, 0xc0, !PT ;  /* 0x0000000409ff7812 */ /* 0x000fe200078ac0ff */
[----:B------:R-:W-:Y:S01]  /*06e0*/  IMAD.IADD R7, R4, 0x1, R0 ;  /* 0x0000000104077824 */ /* 0x000fe200078e0200 */
[----:B------:R-:W-:-:S02]  /*06f0*/  SEL R227, R226, 0xffffffc0, !P3 ;  /* 0xffffffc0e2e37807 */ /* 0x000fc40005800000 */
[----:B------:R3:W-:Y:S01]  /*0700*/  STL [R1+0x68], R2 ;  /* 0x0000680201007387 */ /* 0x0007e20000100800 */
[----:B------:R-:W-:Y:S02]  /*0710*/  LOP3.LUT P6, RZ, R9, 0x2, RZ, 0xc0, !PT ;  /* 0x0000000209ff7812 */ /* 0x000fe400078cc0ff */
[----:B------:R-:W-:Y:S01]  /*0720*/  SEL R226, R226, 0xffffffc0, !P5 ;  /* 0xffffffc0e2e27807 */ /* 0x000fe20006800000 */
[----:B------:R4:W-:Y:S01]  /*0730*/  STL [R1+0x74], R4 ;  /* 0x0000740401007387 */ /* 0x0009e20000100800 */
[----:B------:R-:W-:Y:S01]  /*0740*/  LEA R231, R231, 0x7100, 0x1 ;  /* 0x00007100e7e77811 */ /* 0x000fe200078e08ff */
[C---:B------:R-:W-:Y:S01]  /*0750*/  IMAD.IADD R230, R224.reuse, 0x1, R227 ;  /* 0x00000001e0e67824 */ /* 0x040fe200078e02e3 */
[----:B------:R-:W-:Y:S02]  /*0760*/  LEA R225, R225, 0x100, 0x1 ;  /* 0x00000100e1e17811 */ /* 0x000fe400078e08ff */
[C---:B------:R-:W-:Y:S01]  /*0770*/  IADD3 R235, R224.reuse, 0x20, RZ ;  /* 0x00000020e0eb7810 */ /* 0x040fe20007ffe0ff */
[----:B------:R-:W-:Y:S01]  /*0780*/  IMAD.IADD R232, R231, 0x1, R226 ;  /* 0x00000001e7e87824 */ /* 0x000fe200078e02e2 */
[----:B------:R-:W-:Y:S01]  /*0790*/  @P4 IADD3 R235, R224, -0x20, RZ ;  /* 0xffffffe0e0eb4810 */ /* 0x000fe20007ffe0ff */
[----:B------:R-:W-:Y:S01]  /*07a0*/  IMAD.IADD R226, R226, 0x1, R225 ;  /* 0x00000001e2e27824 */ /* 0x000fe200078e02e1 */
[----:B-1----:R-:W-:-:S02]  /*07b0*/  SEL R3, R228, 0xffffffe0, !P1 ;  /* 0xffffffe0e4037807 */ /* 0x002fc40004800000 */
[----:B------:R-:W-:Y:S01]  /*07c0*/  SEL R228, R228, 0xffffffe0, !P6 ;  /* 0xffffffe0e4e47807 */ /* 0x000fe20007000000 */
[----:B------:R-:W-:Y:S01]  /*07d0*/  IMAD.IADD R227, R227, 0x1, R235 ;  /* 0x00000001e3e37824 */ /* 0x000fe200078e02eb */
[----:B------:R-:W-:Y:S02]  /*07e0*/  IADD3 R241, R235, 0x800, RZ ;  /* 0x00000800ebf17810 */ /* 0x000fe40007ffe0ff */
[C---:B--2---:R-:W-:Y:S01]  /*07f0*/  IADD3 R6, R4.reuse, 0x40, RZ ;  /* 0x0000004004067810 */ /* 0x044fe20007ffe0ff */
[----:B------:R-:W-:Y:S01]  /*0800*/  IMAD.IADD R234, R231, 0x1, R228 ;  /* 0x00000001e7ea7824 */ /* 0x000fe200078e02e4 */
[----:B------:R-:W-:Y:S01]  /*0810*/  @P2 IADD3 R6, R4, -0x40, RZ ;  /* 0xffffffc004062810 */ /* 0x000fe20007ffe0ff */
[C---:B------:R-:W-:Y:S01]  /*0820*/  IMAD.IADD R229, R228.reuse, 0x1, R225 ;  /* 0x00000001e4e57824 */ /* 0x040fe200078e02e1 */
[C---:B------:R-:W-:Y:S01]  /*0830*/  IADD3 R240, R235.reuse, 0x1000, RZ ;  /* 0x00001000ebf07810 */ /* 0x040fe20007ffe0ff */
[----:B------:R-:W-:Y:S01]  /*0840*/  IMAD.IADD R233, R228, 0x1, R232 ;  /* 0x00000001e4e97824 */ /* 0x000fe200078e02e8 */
[C---:B------:R-:W-:Y:S01]  /*0850*/  IADD3 R239, R235.reuse, 0x1800, RZ ;  /* 0x00001800ebef7810 */ /* 0x040fe20007ffe0ff */
[----:B---3--:R-:W-:Y:S01]  /*0860*/  IMAD.IADD R2, R4, 0x1, R3 ;  /* 0x0000000104027824 */ /* 0x008fe200078e0203 */
[C---:B------:R-:W-:Y:S01]  /*0870*/  IADD3 R238, R235.reuse, 0x2000, RZ ;  /* 0x00002000ebee7810 */ /* 0x040fe20007ffe0ff */
[----:B------:R-:W-:Y:S01]  /*0880*/  IMAD.IADD R228, R228, 0x1, R226 ;  /* 0x00000001e4e47824 */ /* 0x000fe200078e02e2 */
[----:B------:R-:W-:Y:S01]  /*0890*/  IADD3 R237, R235, 0x2800, RZ ;  /* 0x00002800ebed7810 */ /* 0x000fe20007ffe0ff */
[----:B----4-:R-:W-:Y:S01]  /*08a0*/  IMAD.IADD R4, R3, 0x1, R6 ;  /* 0x0000000103047824 */ /* 0x010fe200078e0206 */
[----:B------:R1:W-:Y:S01]  /*08b0*/  STL [R1+0x8c], R2 ;  /* 0x00008c0201007387 */ /* 0x0003e20000100800 */
[----:B------:R-:W-:-:S03]  /*08c0*/  IADD3 R236, R235, 0x3000, RZ ;  /* 0x00003000ebec7810 */ /* 0x000fc60007ffe0ff */
[----:B------:R-:W-:Y:S01]  /*08d0*/  STL [R1+0x84], R7 ;  /* 0x0000840701007387 */ /* 0x000fe20000100800 */
[----:B-1----:R-:W-:-:S05]  /*08e0*/  IMAD.IADD R2, R7, 0x1, R3 ;  /* 0x0000000107027824 */ /* 0x002fca00078e0203 */
[----:B------:R1:W-:Y:S04]  /*08f0*/  STL [R1+0x88], R2 ;  /* 0x0000880201007387 */ /* 0x0003e80000100800 */
[----:B------:R-:W-:Y:S04]  /*0900*/  STL [R1+0x78], R6 ;  /* 0x0000780601007387 */ /* 0x000fe80000100800 */
[----:B------:R2:W-:Y:S01]  /*0910*/  STL [R1+0x7c], R4 ;  /* 0x00007c0401007387 */ /* 0x0005e20000100800 */
[----:B-1----:R-:W-:-:S05]  /*0920*/  IMAD.IADD R2, R0, 0x1, R6 ;  /* 0x0000000100027824 */ /* 0x002fca00078e0206 */
[----:B------:R1:W-:Y:S01]  /*0930*/  STL [R1+0x80], R2 ;  /* 0x0000800201007387 */ /* 0x0003e20000100800 */
[----:B--2---:R-:W-:Y:S02]  /*0940*/  IMAD.IADD R4, R0, 0x1, R4 ;  /* 0x0000000100047824 */ /* 0x004fe400078e0204 */
[----:B------:R-:W-:-:S03]  /*0950*/  IMAD.IADD R0, R3, 0x1, R2 ;  /* 0x0000000103007824 */ /* 0x000fc600078e0202 */
[----:B------:R1:W-:Y:S04]  /*0960*/  STL [R1+0x94], R4 ;  /* 0x0000940401007387 */ /* 0x0003e80000100800 */
[----:B------:R1:W-:Y:S02]  /*0970*/  STL [R1+0x90], R0 ;  /* 0x0000900001007387 */ /* 0x0003e40000100800 */
.L_x_589:
[----:B-1----:R-:W2:Y:S01]  /*0980*/  LDL R4, [R1+0x70] ;  /* 0x0000700001047983 */ /* 0x002ea20000100800 */
[----:B------:R-:W-:Y:S01]  /*0990*/  IMAD.MOV.U32 R0, RZ, RZ, c[0x0][0x560] ;  /* 0x00015800ff007624 */ /* 0x000fe200078e00ff */
[----:B------:R-:W-:Y:S01]  /*09a0*/  YIELD ;  /* 0x0000000000007946 */ /* 0x000fe20003800000 */
[----:B------:R-:W-:Y:S03]  /*09b0*/  BSSY B0, `(.L_x_506) ;  /* 0x0000016000007945 */ /* 0x000fe60003800000 */
[----:B------:R-:W-:-:S13]  /*09c0*/  ISETP.NE.AND P0, PT, R0, 0x1, PT ;  /* 0x000000010000780c */ /* 0x000fda0003f05270 */
[----:B--2---:R-:W-:Y:S01]  /*09d0*/  @P0 IMAD.HI.U32 R0, R4, c[0x0][0x564], RZ ;  /* 0x0001590004000a27 */ /* 0x004fe200078e00ff */
[----:B------:R-:W-:-:S04]  /*09e0*/  MOV R3, R4 ;  /* 0x0000000400037202 */ /* 0x000fc80000000f00 */
[----:B------:R-:W-:-:S04]  /*09f0*/  @P0 SHF.R.U32.HI R3, RZ, c[0x0][0x568], R0 ;  /* 0x00015a00ff030a19 */ /* 0x000fc80000011600 */
[----:B------:R-:W-:Y:S01]  /*0a00*/  ISETP.GE.AND P0, PT, R3, c[0x0][0x578], PT ;  /* 0x00015e0003007a0c */ /* 0x000fe20003f06270 */
[----:B------:R-:W-:-:S04]  /*0a10*/  IMAD.MOV R2, RZ, RZ, -R3 ;  /* 0x000000ffff027224 */ /* 0x000fc800078e0a03 */
[----:B------:R-:W-:-:S08]  /*0a20*/  IMAD R2, R2, c[0x0][0x560], R4 ;  /* 0x0001580002027a24 */ /* 0x000fd000078e0204 */
[----:B------:R-:W-:Y:S05]  /*0a30*/  @!P0 BRA `(.L_x_507) ;  /* 0x0000007000008947 */ /* 0x000fea0003800000 */
[----:B------:R-:W-:-:S04]  /*0a40*/  MOV R0, c[0x0][0x56c] ;  /* 0x00015b0000007a02 */ /* 0x000fc80000000f00 */
[----:B------:R-:W-:Y:S02]  /*0a50*/  ISETP.NE.AND P0, PT, R0, 0x1, PT ;  /* 0x000000010000780c */ /* 0x000fe40003f05270 */
[----:B------:R-:W-:-:S11]  /*0a60*/  MOV R0, R2 ;  /* 0x0000000200007202 */ /* 0x000fd60000000f00 */
[----:B------:R-:W-:-:S05]  /*0a70*/  @P0 IMAD.HI.U32 R4, R2, c[0x0][0x570], RZ ;  /* 0x00015c0002040a27 */ /* 0x000fca00078e00ff */
[----:B------:R-:W-:-:S05]  /*0a80*/  @P0 SHF.R.U32.HI R0, RZ, c[0x0][0x574], R4 ;  /* 0x00015d00ff000a19 */ /* 0x000fca0000011604 */
[----:B------:R-:W-:Y:S01]  /*0a90*/  IMAD R4, R0, c[0x0][0x56c], RZ ;  /* 0x00015b0000047a24 */ /* 0x000fe200078e02ff */
[----:B------:R-:W-:Y:S05]  /*0aa0*/  BRA `(.L_x_508) ;  /* 0x0000006000007947 */ /* 0x000fea0003800000 */
.L_x_507:
[----:B------:R-:W-:-:S04]  /*0ab0*/  MOV R0, c[0x0][0x554] ;  /* 0x0001550000007a02 */ /* 0x000fc80000000f00 */
[----:B------:R-:W-:Y:S02]  /*0ac0*/  ISETP.NE.AND P0, PT, R0, 0x1, PT ;  /* 0x000000010000780c */ /* 0x000fe40003f05270 */
[----:B------:R-:W-:-:S11]  /*0ad0*/  MOV R0, R2 ;  /* 0x0000000200007202 */ /* 0x000fd60000000f00 */
[----:B------:R-:W-:-:S05]  /*0ae0*/  @P0 IMAD.HI.U32 R4, R2, c[0x0][0x558], RZ ;  /* 0x0001560002040a27 */ /* 0x000fca00078e00ff */
[----:B------:R-:W-:-:S05]  /*0af0*/  @P0 SHF.R.U32.HI R0, RZ, c[0x0][0x55c], R4 ;  /* 0x00015700ff000a19 */ /* 0x000fca0000011604 */
[----:B------:R-:W-:Y:S02]  /*0b00*/  IMAD R4, R0, c[0x0][0x554], RZ ;  /* 0x0001550000047a24 */ /* 0x000fe400078e02ff */
.L_x_508:
[----:B------:R-:W-:Y:S05]  /*0b10*/  BSYNC B0 ;  /* 0x0000000000007941 */ /* 0x000fea0003800000 */
.L_x_506:
[----:B------:R-:W-:Y:S01]  /*0b20*/  IMAD.MOV.U32 R5, RZ, RZ, c[0x0][0x548] ;  /* 0x00015200ff057624 */ /* 0x000fe200078e00ff */
[----:B------:R-:W-:Y:S01]  /*0b30*/  ISETP.NE.U32.AND P0, PT, RZ, c[0x0][0x370], PT ;  /* 0x0000dc00ff007a0c */ /* 0x000fe20003f05070 */
[----:B------:R-:W-:Y:S02]  /*0b40*/  IMAD.IADD R4, R2, 0x1, -R4 ;  /* 0x0000000102047824 */ /* 0x000fe400078e0a04 */
[----:B------:R-:W-:Y:S01]  /*0b50*/  IMAD.MOV.U32 R7, RZ, RZ, RZ ;  /* 0x000000ffff077224 */ /* 0x000fe200078e00ff */
[----:B------:R-:W-:Y:S01]  /*0b60*/  ISETP.NE.AND P1, PT, R5, 0x1, PT ;  /* 0x000000010500780c */ /* 0x000fe20003f25270 */
[----:B------:R-:W-:Y:S01]  /*0b70*/  IMAD R6, R3, c[0x0][0x554], R4 ;  /* 0x0001550003067a24 */ /* 0x000fe200078e0204 */
[----:B------:R-:W-:-:S04]  /*0b80*/  ISETP.NE.AND.EX P0, PT, RZ, c[0x0][0x374], PT, P0 ;  /* 0x0000dd00ff007a0c */ /* 0x000fc80003f05300 */
[----:B------:R-:W-:-:S07]  /*0b90*/  MOV R35, R6 ;  /* 0x0000000600237202 */ /* 0x000fce0000000f00 */
[----:B------:R-:W-:-:S04]  /*0ba0*/  @P1 IMAD.HI.U32 R2, R6, c[0x0][0x54c], RZ ;  /* 0x0001530006021a27 */ /* 0x000fc800078e00ff */
[----:B------:R-:W-:Y:S01]  /*0bb0*/  @P0 IMAD.MOV.U32 R3, RZ, RZ, 0x4 ;  /* 0x00000004ff030424 */ /* 0x000fe200078e00ff */
[----:B------:R-:W-:-:S05]  /*0bc0*/  @P1 SHF.R.U32.HI R35, RZ, c[0x0][0x550], R2 ;  /* 0x00015400ff231a19 */ /* 0x000fca0000011602 */
[----:B------:R-:W-:Y:S01]  /*0bd0*/  @P0 IMAD.WIDE R2, R35, R3, c[0x0][0x370] ;  /* 0x0000dc0023020625 */ /* 0x000fe200078e0203 */
[----:B------:R-:W-:Y:S01]  /*0be0*/  LOP3.LUT R0, R0, 0x1ffffff, RZ, 0x3c, !PT ;  /* 0x01ffffff00007812 */ /* 0x000fe200078e3cff */
[----:B------:R-:W-:Y:S04]  /*0bf0*/  STL [R1+0x60], R35 ;  /* 0x0000602301007387 */ /* 0x000fe80000100800 */
[----:B------:R1:W2:Y:S01]  /*0c00*/  @P0 LDG.E R7, [R2.64] ;  /* 0x0000000602070981 */ /* 0x0002a2000c1e1900 */
[----:B------:R-:W-:Y:S01]  /*0c10*/  IADD3 R0, R0, c[0x0][0x53c], RZ ;  /* 0x00014f0000007a10 */ /* 0x000fe20007ffe0ff */
[----:B------:R-:W-:Y:S01]  /*0c20*/  IMAD.MOV.U32 R4, RZ, RZ, c[0x0][0x168] ;  /* 0x00005a00ff047624 */ /* 0x000fe200078e00ff */
[----:B------:R-:W-:Y:S01]  /*0c30*/  CS2R R122, SRZ ;  /* 0x00000000007a7805 */ /* 0x000fe2000001ff00 */
[----:B------:R-:W-:Y:S01]  /*0c40*/  CS2R R120, SRZ ;  /* 0x0000000000787805 */ /* 0x000fe2000001ff00 */
[----:B------:R-:W-:Y:S01]  /*0c50*/  CS2R R126, SRZ ;  /* 0x00000000007e7805 */ /* 0x000fe2000001ff00 */
[----:B------:R-:W-:Y:S01]  /*0c60*/  CS2R R124, SRZ ;  /* 0x00000000007c7805 */ /* 0x000fe2000001ff00 */
[----:B------:R-:W-:Y:S01]  /*0c70*/  IADD3 R4, -R4, 0x70, RZ ;  /* 0x0000007004047810 */ /* 0x000fe20007ffe1ff */
[----:B------:R-:W-:Y:S01]  /*0c80*/  CS2R R128, SRZ ;  /* 0x0000000000807805 */ /* 0x000fe2000001ff00 */
[----:B------:R-:W-:Y:S01]  /*0c90*/  MOV R130, RZ ;  /* 0x000000ff00827202 */ /* 0x000fe20000000f00 */
[----:B------:R-:W-:Y:S01]  /*0ca0*/  CS2R R154, SRZ ;  /* 0x00000000009a7805 */ /* 0x000fe2000001ff00 */
[----:B------:R-:W-:Y:S01]  /*0cb0*/  CS2R R8, SRZ ;  /* 0x0000000000087805 */ /* 0x000fe2000001ff00 */
[----:B------:R-:W-:Y:S01]  /*0cc0*/  IMAD.MOV.U32 R152, RZ, RZ, RZ ;  /* 0x000000ffff987224 */ /* 0x000fe200078e00ff */
[----:B------:R-:W-:Y:S01]  /*0cd0*/  CS2R R10, SRZ ;  /* 0x00000000000a7805 */ /* 0x000fe2000001ff00 */
[----:B------:R-:W-:Y:S01]  /*0ce0*/  IMAD.MOV.U32 R138, RZ, RZ, RZ ;  /* 0x000000ffff8a7224 */ /* 0x000fe200078e00ff */
[----:B------:R-:W-:Y:S01]  /*0cf0*/  MOV R136, RZ ;  /* 0x000000ff00887202 */ /* 0x000fe20000000f00 */
[----:B------:R-:W-:Y:S01]  /*0d00*/  IMAD.MOV.U32 R162, RZ, RZ, RZ ;  /* 0x000000ffffa27224 */ /* 0x000fe200078e00ff */
[----:B------:R-:W-:Y:S01]  /*0d10*/  CS2R R12, SRZ ;  /* 0x00000000000c7805 */ /* 0x000fe2000001ff00 */
[----:B------:R-:W-:Y:S01]  /*0d20*/  IMAD.MOV.U32 R160, RZ, RZ, RZ ;  /* 0x000000ffffa07224 */ /* 0x000fe200078e00ff */
[----:B------:R-:W-:Y:S01]  /*0d30*/  MOV R134, RZ ;  /* 0x000000ff00867202 */ /* 0x000fe20000000f00 */
[----:B------:R-:W-:Y:S01]  /*0d40*/  CS2R R14, SRZ ;  /* 0x00000000000e7805 */ /* 0x000fe2000001ff00 */
[----:B------:R-:W-:Y:S01]  /*0d50*/  IMAD.MOV.U32 R132, RZ, RZ, RZ ;  /* 0x000000ffff847224 */ /* 0x000fe200078e00ff */
[----:B------:R-:W-:Y:S01]  /*0d60*/  MOV R170, RZ ;  /* 0x000000ff00aa7202 */ /* 0x000fe20000000f00 */
[----:B------:R-:W-:Y:S01]  /*0d70*/  CS2R R16, SRZ ;  /* 0x0000000000107805 */ /* 0x000fe2000001ff00 */
[----:B------:R-:W-:Y:S01]  /*0d80*/  IMAD.MOV.U32 R168, RZ, RZ, RZ ;  /* 0x000000ffffa87224 */ /* 0x000fe200078e00ff */
[----:B-1----:R-:W-:Y:S01]  /*0d90*/  MOV R2, c[0x0][0x2c4] ;  /* 0x0000b10000027a02 */ /* 0x002fe20000000f00 */
[----:B------:R-:W-:Y:S01]  /*0da0*/  CS2R R18, SRZ ;  /* 0x0000000000127805 */ /* 0x000fe2000001ff00 */
[----:B------:R-:W-:Y:S01]  /*0db0*/  MOV R3, c[0x0][0x2ac] ;  /* 0x0000ab0000037a02 */ /* 0x000fe20000000f00 */
[----:B------:R-:W-:Y:S01]  /*0dc0*/  IMAD.MOV.U32 R144, RZ, RZ, RZ ;  /* 0x000000ffff907224 */ /* 0x000fe200078e00ff */
[----:B------:R-:W-:Y:S01]  /*0dd0*/  ISETP.NE.AND P4, PT, R2, 0x1, PT ;  /* 0x000000010200780c */ /* 0x000fe20003f85270 */
[----:B------:R-:W-:Y:S01]  /*0de0*/  CS2R R20, SRZ ;  /* 0x0000000000147805 */ /* 0x000fe2000001ff00 */
[----:B------:R-:W-:Y:S01]  /*0df0*/  MOV R146, RZ ;  /* 0x000000ff00927202 */ /* 0x000fe20000000f00 */
[C---:B------:R-:W-:Y:S01]  /*0e00*/  IMAD R5, R3.reuse, c[0x0][0x1d0], RZ ;  /* 0x0000740003057a24 */ /* 0x040fe200078e02ff */
[----:B------:R-:W-:Y:S01]  /*0e10*/  MOV R166, RZ ;  /* 0x000000ff00a67202 */ /* 0x000fe20000000f00 */
[----:B------:R-:W-:Y:S01]  /*0e20*/  IMAD R3, R3, c[0x0][0x1d0], R4 ;  /* 0x0000740003037a24 */ /* 0x000fe200078e0204 */
[----:B------:R-:W-:Y:S01]  /*0e30*/  MOV R142, RZ ;  /* 0x000000ff008e7202 */ /* 0x000fe20000000f00 */
[----:B------:R-:W-:Y:S01]  /*0e40*/  IMAD.MOV.U32 R4, RZ, RZ, RZ ;  /* 0x000000ffff047224 */ /* 0x000fe200078e00ff */
[----:B------:R-:W-:Y:S01]  /*0e50*/  IADD3 R5, R5, 0x6f, RZ ;  /* 0x0000006f05057810 */ /* 0x000fe20007ffe0ff */
[----:B------:R-:W-:Y:S01]  /*0e60*/  IMAD.MOV.U32 R164, RZ, RZ, RZ ;  /* 0x000000ffffa47224 */ /* 0x000fe200078e00ff */
[----:B------:R-:W-:Y:S01]  /*0e70*/  CS2R R22, SRZ ;  /* 0x0000000000167805 */ /* 0x000fe2000001ff00 */
[----:B------:R-:W-:Y:S01]  /*0e80*/  IMAD.MOV.U32 R140, RZ, RZ, RZ ;  /* 0x000000ffff8c7224 */ /* 0x000fe200078e00ff */
[----:B------:R-:W-:Y:S01]  /*0e90*/  MOV R178, RZ ;  /* 0x000000ff00b27202 */ /* 0x000fe20000000f00 */
[----:B------:R-:W-:Y:S01]  /*0ea0*/  IMAD.HI R4, R5, -0x6db6db6d, R4 ;  /* 0x9249249305047827 */ /* 0x000fe200078e0204 */
[----:B------:R-:W-:Y:S01]  /*0eb0*/  CS2R R24, SRZ ;  /* 0x0000000000187805 */ /* 0x000fe2000001ff00 */
[----:B------:R-:W-:Y:S01]  /*0ec0*/  CS2R R158, SRZ ;  /* 0x00000000009e7805 */ /* 0x000fe2000001ff00 */
[----:B------:R-:W-:Y:S01]  /*0ed0*/  MOV R156, RZ ;  /* 0x000000ff009c7202 */ /* 0x000fe20000000f00 */
[----:B------:R-:W-:Y:S01]  /*0ee0*/  IMAD.MOV R5, RZ, RZ, -R35 ;  /* 0x000000ffff057224 */ /* 0x000fe200078e0a23 */
[----:B------:R-:W-:Y:S01]  /*0ef0*/  CS2R R26, SRZ ;  /* 0x00000000001a7805 */ /* 0x000fe2000001ff00 */
[----:B------:R-:W-:Y:S01]  /*0f00*/  IMAD.MOV.U32 R176, RZ, RZ, RZ ;  /* 0x000000ffffb07224 */ /* 0x000fe200078e00ff */
[----:B------:R-:W-:Y:S01]  /*0f10*/  MOV R172, RZ ;  /* 0x000000ff00ac7202 */ /* 0x000fe20000000f00 */
[----:B------:R-:W-:Y:S01]  /*0f20*/  IMAD R36, R5, c[0x0][0x548], R6 ;  /* 0x0001520005247a24 */ /* 0x000fe200078e0206 */
        /* <DEDUP_REMOVED lines=10> */
[----:B--2---:R1:W-:Y:S02]  /*0fd0*/  STL [R1+0x34], R7 ;  /* 0x0000340701007387 */ /* 0x0043e40000100800 */
[----:B-1----:R-:W-:-:S05]  /*0fe0*/  IMAD.SHL.U32 R7, R0, 0x80, RZ ;  /* 0x0000008000077824 */ /* 0x002fca00078e00ff */
[----:B------:R-:W-:Y:S01]  /*0ff0*/  IADD3 R0, R7, 0x7f, RZ ;  /* 0x0000007f07007810 */ /* 0x000fe20007ffe0ff */
[----:B------:R1:W-:Y:S04]  /*1000*/  STL [R1+0x5c], R7 ;  /* 0x00005c0701007387 */ /* 0x0003e80000100800 */
[----:B------:R-:W-:Y:S01]  /*1010*/  @P4 IMAD.HI.U32 R2, R0, c[0x0][0x2c8], RZ ;  /* 0x0000b20000024a27 */ /* 0x000fe200078e00ff */
[----:B------:R1:W-:Y:S04]  /*1020*/  STL [R1+0x64], R36 ;  /* 0x0000642401007387 */ /* 0x0003e80000100800 */
[----:B------:R-:W-:-:S02]  /*1030*/  @P4 SHF.R.U32.HI R0, RZ, c[0x0][0x2cc], R2 ;  /* 0x0000b300ff004a19 */ /* 0x000fc40000011602 */
[----:B------:R-:W-:-:S03]  /*1040*/  MOV R2, RZ ;  /* 0x000000ff00027202 */ /* 0x000fc60000000f00 */
[----:B------:R-:W-:Y:S01]  /*1050*/  IMAD.IADD R3, R3, 0x1, R0 ;  /* 0x0000000103037824 */ /* 0x000fe200078e0200 */
[----:B------:R-:W-:-:S03]  /*1060*/  SHF.R.U32.HI R0, RZ, 0x1f, R4 ;  /* 0x0000001fff007819 */ /* 0x000fc60000011604 */
[----:B------:R-:W-:Y:S01]  /*1070*/  IMAD.HI R2, R3, -0x6db6db6d, R2 ;  /* 0x9249249303027827 */ /* 0x000fe200078e0202 */
[----:B------:R-:W-:Y:S02]  /*1080*/  LEA.HI.SX32 R4, R4, R0, 0x1a ;  /* 0x0000000004047211 */ /* 0x000fe400078fd2ff */
[----:B------:R-:W-:Y:S02]  /*1090*/  PRMT R0, RZ, 0x7610, R0 ;  /* 0x00007610ff007816 */ /* 0x000fe40000000000 */
[----:B------:R-:W-:-:S04]  /*10a0*/  SHF.R.U32.HI R3, RZ, 0x1f, R2 ;  /* 0x0000001fff037819 */ /* 0x000fc80000011602 */
[----:B------:R-:W-:-:S04]  /*10b0*/  LEA.HI.SX32 R2, R2, R3, 0x1a ;  /* 0x0000000302027211 */ /* 0x000fc800078fd2ff */
[----:B------:R-:W-:-:S04]  /*10c0*/  IMNMX R245, R4, R2, PT ;  /* 0x0000000204f57217 */ /* 0x000fc80003800200 */
[----:B------:R-:W-:-:S13]  /*10d0*/  ISETP.GE.AND P0, PT, R245, 0x1, PT ;  /* 0x00000001f500780c */ /* 0x000fda0003f06270 */
[----:B------:R-:W-:Y:S05]  /*10e0*/  @!P0 BRA `(.L_x_509) ;  /* 0x00012f7000008947 */ /* 0x000fea0003800000 */
[----:B-1----:R-:W-:-:S04]  /*10f0*/  ISETP.NE.U32.AND P0, PT, RZ, c[0x0][0x340], PT ;  /* 0x0000d000ff007a0c */ /* 0x002fc80003f05070 */
[----:B------:R-:W-:-:S13]  /*1100*/  ISETP.NE.AND.EX P0, PT, RZ, c[0x0][0x344], PT, P0 ;  /* 0x0000d100ff007a0c */ /* 0x000fda0003f05300 */
[----:B------:R-:W-:Y:S05]  /*1110*/  @!P0 BRA `(.L_x_510) ;  /* 0x0000004000008947 */ /* 0x000fea0003800000 */
[----:B------:R-:W-:-:S05]  /*1120*/  MOV R2, 0x4 ;  /* 0x0000000400027802 */ /* 0x000fca0000000f00 */
[----:B------:R-:W-:-:S05]  /*1130*/  IMAD.WIDE R2, R35, R2, c[0x0][0x340] ;  /* 0x0000d00023027625 */ /* 0x000fca00078e0202 */
[----:B------:R1:W5:Y:S01]  /*1140*/  LDG.E R8, [R2.64] ;  /* 0x0000000602087981 */ /* 0x000362000c1e1900 */
[----:B------:R-:W-:Y:S05]  /*1150*/  BRA `(.L_x_511) ;  /* 0x0000001000007947 */ /* 0x000fea0003800000 */
.L_x_510:
[----:B------:R-:W-:Y:S02]  /*1160*/  MOV R8, R35 ;  /* 0x0000002300087202 */ /* 0x000fe40000000f00 */
.L_x_511:
[----:B------:R-:W2:Y:S01]  /*1170*/  LDL R0, [R1+0x30] ;  /* 0x0000300001007983 */ /* 0x000ea20000100800 */
[----:B------:R-:W-:Y:S01]  /*1180*/  SHF.R.S32.HI R14, RZ, 0x1f, R36 ;  /* 0x0000001fff0e7819 */ /* 0x000fe20000011424 */
[----:B-1----:R-:W-:Y:S01]  /*1190*/  IMAD.WIDE.U32 R2, R36, c[0x0][0x1b8], RZ ;  /* 0x00006e0024027a25 */ /* 0x002fe200078e00ff */
[----:B------:R-:W-:Y:S02]  /*11a0*/  SHF.R.S32.HI R6, RZ, 0x1f, R35 ;  /* 0x0000001fff067819 */ /* 0x000fe40000011423 */
[----:B------:R-:W-:Y:S01]  /*11b0*/  ISETP.GE.AND P2, PT, R242, c[0x0][0x198], PT ;  /* 0x00006600f2007a0c */ /* 0x000fe20003f46270 */
[----:B------:R-:W-:Y:S02]  /*11c0*/  IMAD R5, R14, c[0x0][0x1b8], RZ ;  /* 0x00006e000e057a24 */ /* 0x000fe400078e02ff */
[----:B------:R-:W-:Y:S02]  /*11d0*/  IMAD R6, R6, c[0x0][0x1c0], RZ ;  /* 0x0000700006067a24 */ /* 0x000fe400078e02ff */
[----:B------:R-:W-:-:S05]  /*11e0*/  IMAD R5, R36, c[0x0][0x1bc], R5 ;  /* 0x00006f0024057a24 */ /* 0x000fca00078e0205 */
[----:B------:R-:W-:-:S05]  /*11f0*/  IADD3 R3, R3, R5, RZ ;  /* 0x0000000503037210 */ /* 0x000fca0007ffe0ff */
[----:B------:R-:W-:Y:S01]  /*1200*/  IMAD.WIDE.U32 R2, R35, c[0x0][0x1c0], R2 ;  /* 0x0000700023027a25 */ /* 0x000fe200078e0002 */
[----:B--2---:R-:W-:-:S04]  /*1210*/  IADD3 R4, R0, R7, RZ ;  /* 0x0000000700047210 */ /* 0x004fc80007ffe0ff */
[----:B------:R-:W-:Y:S01]  /*1220*/  MOV R0, R4 ;  /* 0x0000000400007202 */ /* 0x000fe20000000f00 */
[----:B------:R-:W-:-:S05]  /*1230*/  @P4 IMAD.HI.U32 R7, R4, c[0x0][0x2c8], RZ ;  /* 0x0000b20004074a27 */ /* 0x000fca00078e00ff */
[----:B------:R-:W-:Y:S01]  /*1240*/  @P4 SHF.R.U32.HI R0, RZ, c[0x0][0x2cc], R7 ;  /* 0x0000b300ff004a19 */ /* 0x000fe20000011607 */
[----:B------:R-:W-:-:S03]  /*1250*/  IMAD R7, R35, c[0x0][0x1c4], R6 ;  /* 0x0000710023077a24 */ /* 0x000fc600078e0206 */
[----:B------:R-:W-:Y:S02]  /*1260*/  SHF.R.S32.HI R6, RZ, 0x1f, R0 ;  /* 0x0000001fff067819 */ /* 0x000fe40000011400 */
[----:B------:R-:W-:Y:S02]  /*1270*/  IADD3 R5, -R0, RZ, RZ ;  /* 0x000000ff00057210 */ /* 0x000fe40007ffe1ff */
[----:B------:R-:W-:Y:S01]  /*1280*/  IADD3 R3, R3, R7, RZ ;  /* 0x0000000703037210 */ /* 0x000fe20007ffe0ff */
[----:B------:R-:W-:Y:S02]  /*1290*/  IMAD R6, R6, c[0x0][0x1b0], RZ ;  /* 0x00006c0006067a24 */ /* 0x000fe400078e02ff */
[----:B------:R-:W-:Y:S02]  /*12a0*/  IMAD R4, R5, c[0x0][0x2c4], R4 ;  /* 0x0000b10005047a24 */ /* 0x000fe400078e0204 */
[C---:B------:R-:W-:Y:S02]  /*12b0*/  IMAD R6, R0.reuse, c[0x0][0x1b4], R6 ;  /* 0x00006d0000067a24 */ /* 0x040fe400078e0206 */
[----:B------:R-:W-:Y:S01]  /*12c0*/  IMAD.WIDE.U32 R2, R0, c[0x0][0x1b0], R2 ;  /* 0x00006c0000027a25 */ /* 0x000fe200078e0002 */
[----:B------:R-:W-:-:S04]  /*12d0*/  SHF.R.S32.HI R0, RZ, 0x1f, R4 ;  /* 0x0000001fff007819 */ /* 0x000fc80000011404 */
[----:B------:R-:W-:Y:S01]  /*12e0*/  IADD3 R3, R3, R6, RZ ;  /* 0x0000000603037210 */ /* 0x000fe20007ffe0ff */
[----:B------:R-:W-:-:S04]  /*12f0*/  IMAD R0, R0, c[0x0][0x1a8], RZ ;  /* 0x00006a0000007a24 */ /* 0x000fc800078e02ff */
[----:B------:R-:W-:-:S04]  /*1300*/  IMAD.WIDE.U32 R2, R4, c[0x0][0x1a8], R2 ;  /* 0x00006a0004027a25 */ /* 0x000fc800078e0002 */
[----:B------:R-:W-:Y:S01]  /*1310*/  IMAD R4, R4, c[0x0][0x1ac], R0 ;  /* 0x00006b0004047a24 */ /* 0x000fe200078e0200 */
[----:B------:R-:W-:-:S04]  /*1320*/  LEA R5, P0, R2, c[0x0][0x160], 0x1 ;  /* 0x0000580002057a11 */ /* 0x000fc800078008ff */
[----:B------:R-:W-:-:S04]  /*1330*/  IADD3 R4, R3, R4, RZ ;  /* 0x0000000403047210 */ /* 0x000fc80007ffe0ff */
[----:B------:R-:W-:Y:S01]  /*1340*/  LEA.HI.X R4, R2, c[0x0][0x164], R4, 0x1, P0 ;  /* 0x0000590002047a11 */ /* 0x000fe200000f0c04 */
[----:B------:R-:W-:Y:S05]  /*1350*/  BRA.DIV ~URZ, `(.L_x_512) ;  /* 0x000149127f007947 */ /* 0x000fea000b800000 */
[----:B------:R1:W2:Y:S02]  /*1360*/  SHFL.IDX PT, R6, R4, RZ, 0x181f ;  /* 0x00181fff04067589 */ /* 0x0002a400000e0000 */
.L_x_590:
[----:B------:R-:W-:Y:S05]  /*1370*/  BRA.DIV ~URZ, `(.L_x_513) ;  /* 0x000149627f007947 */ /* 0x000fea000b800000 */
[----:B------:R3:W4:Y:S02]  /*1380*/  SHFL.IDX PT, R2, R5, RZ, 0x181f ;  /* 0x00181fff05027589 */ /* 0x00072400000e0000 */
.L_x_591:
[----:B---3--:R-:W3:Y:S04]  /*1390*/  LDL R3, [R1+0x5c] ;  /* 0x00005c0001037983 */ /* 0x008ee80000100800 */
[----:B------:R-:W1:Y:S02]  /*13a0*/  S2R R7, SR_TID.X ;  /* 0x0000000000077919 */ /* 0x000e640000002100 */
[----:B-1----:R-:W-:-:S04]  /*13b0*/  SHF.R.S32.HI R0, RZ, 0x1f, R7 ;  /* 0x0000001fff007819 */ /* 0x002fc80000011407 */
[----:B------:R-:W-:Y:S01]  /*13c0*/  LEA.HI R0, R0, R7, RZ, 0x3 ;  /* 0x0000000700007211 */ /* 0x000fe200078f18ff */
[----:B------:R-:W-:-:S03]  /*13d0*/  IMAD.MOV.U32 R7, RZ, RZ, c[0x0][0x2c4] ;  /* 0x0000b100ff077624 */ /* 0x000fc600078e00ff */
[----:B------:R-:W-:Y:S01]  /*13e0*/  SHF.R.S32.HI R0, RZ, 0x3, R0 ;  /* 0x00000003ff007819 */ /* 0x000fe20000011400 */
[----:B------:R-:W-:Y:S01]  /*13f0*/  IMAD R7, R7, c[0x0][0x168], RZ ;  /* 0x00005a0007077a24 */ /* 0x000fe200078e02ff */
[----:B------:R-:W-:Y:S03]  /*1400*/  BSSY B0, `(.L_x_514) ;  /* 0x000000b000007945 */ /* 0x000fe60003800000 */
[----:B---3--:R-:W-:-:S05]  /*1410*/  IMAD.IADD R0, R0, 0x1, R3 ;  /* 0x0000000100007824 */ /* 0x008fca00078e0203 */
[----:B------:R-:W-:-:S13]  /*1420*/  ISETP.GE.AND P0, PT, R0, R7, PT ;  /* 0x000000070000720c */ /* 0x000fda0003f06270 */
[----:B------:R-:W-:Y:S05]  /*1430*/  @P0 BRA `(.L_x_515) ;  /* 0x0000007000000947 */ /* 0x000fea0003800000 */
[----:B------:R-:W-:Y:S02]  /*1440*/  SHF.R.S32.HI R9, RZ, 0x1f, R242 ;  /* 0x0000001fff097819 */ /* 0x000fe400000114f2 */
[----:B----4-:R-:W-:-:S04]  /*1450*/  LEA R2, P0, R242, R2, 0x1 ;  /* 0x00000002f2027211 */ /* 0x010fc800078008ff */
[----:B--2---:R-:W-:-:S05]  /*1460*/  LEA.HI.X R3, R242, R6, R9, 0x1, P0 ;  /* 0x00000006f2037211 */ /* 0x004fca00000f0c09 */
[----:B------:R-:W-:Y:S01]  /*1470*/  @!PT LDS RZ, [RZ] ;  /* 0x00000000fffff984 */ /* 0x000fe20000000800 */
[----:B------:R-:W-:Y:S01]  /*1480*/  @!PT LDS RZ, [RZ] ;  /* 0x00000000fffff984 */ /* 0x000fe20000000800 */
[----:B------:R-:W-:Y:S01]  /*1490*/  @!PT LDS RZ, [RZ] ;  /* 0x00000000fffff984 */ /* 0x000fe20000000800 */
[----:B------:R1:W-:Y:S04]  /*14a0*/  LDGSTS.E.BYPASS.LTC128B.128 [R243+0x7100], [R2.64], !P2 ;  /* 0x0710000002f37fae */ /* 0x0003e8000d101d46 */
.L_x_515:
[----:B------:R-:W-:Y:S05]  /*14b0*/  BSYNC B0 ;  /* 0x0000000000007941 */ /* 0x000fea0003800000 */
.L_x_514:
[----:B------:R-:W-:Y:S05]  /*14c0*/  BRA.DIV ~URZ, `(.L_x_516) ;  /* 0x000148827f007947 */ /* 0x000fea000b800000 */
[----:B--2---:R2:W3:Y:S04]  /*14d0*/  SHFL.IDX PT, R6, R4, 0x1, 0x181f ;  /* 0x00381f0004067f89 */ /* 0x0044e800000e0000 */
[----:B-1--4-:R2:W1:Y:S02]  /*14e0*/  SHFL.IDX PT, R2, R5, 0x1, 0x181f ;  /* 0x00381f0005027f89 */ /* 0x01246400000e0000 */
.L_x_592:
[----:B------:R-:W-:Y:S01]  /*14f0*/  IADD3 R3, R0, 0x10, RZ ;  /* 0x0000001000037810 */ /* 0x000fe20007ffe0ff */
[----:B------:R-:W-:Y:S03]  /*1500*/  BSSY B0, `(.L_x_517) ;  /* 0x000000a000007945 */ /* 0x000fe60003800000 */
[----:B------:R-:W-:-:S13]  /*1510*/  ISETP.GE.AND P0, PT, R3, R7, PT ;  /* 0x000000070300720c */ /* 0x000fda0003f06270 */
[----:B------:R-:W-:Y:S05]  /*1520*/  @P0 BRA `(.L_x_518) ;  /* 0x0000007000000947 */ /* 0x000fea0003800000 */
[----:B------:R-:W-:Y:S02]  /*1530*/  SHF.R.S32.HI R9, RZ, 0x1f, R242 ;  /* 0x0000001fff097819 */ /* 0x000fe400000114f2 */
[----:B-1----:R-:W-:-:S04]  /*1540*/  LEA R2, P0, R242, R2, 0x1 ;  /* 0x00000002f2027211 */ /* 0x002fc800078008ff */
[----:B---3--:R-:W-:-:S05]  /*1550*/  LEA.HI.X R3, R242, R6, R9, 0x1, P0 ;  /* 0x00000006f2037211 */ /* 0x008fca00000f0c09 */
[----:B------:R-:W-:Y:S01]  /*1560*/  @!PT LDS RZ, [RZ] ;  /* 0x00000000fffff984 */ /* 0x000fe20000000800 */
[----:B------:R-:W-:Y:S01]  /*1570*/  @!PT LDS RZ, [RZ] ;  /* 0x00000000fffff984 */ /* 0x000fe20000000800 */
[----:B------:R-:W-:Y:S01]  /*1580*/  @!PT LDS RZ, [RZ] ;  /* 0x00000000fffff984 */ /* 0x000fe20000000800 */
[----:B------:R1:W-:Y:S04]  /*1590*/  LDGSTS.E.BYPASS.LTC128B.128 [R243+0x7900], [R2.64], !P2 ;  /* 0x0790000002f37fae */ /* 0x0003e8000d101d46 */
.L_x_518:
[----:B------:R-:W-:Y:S05]  /*15a0*/  BSYNC B0 ;  /* 0x0000000000007941 */ /* 0x000fea0003800000 */
.L_x_517:
[----:B------:R-:W-:Y:S05]  /*15b0*/  BRA.DIV ~URZ, `(.L_x_519) ;  /* 0x000148627f007947 */ /* 0x000fea000b800000 */
[----:B---3--:R3:W4:Y:S02]  /*15c0*/  SHFL.IDX PT, R6, R4, 0x2, 0x181f ;  /* 0x00581f0004067f89 */ /* 0x00872400000e0000 */
.L_x_593:
[----:B------:R-:W-:Y:S05]  /*15d0*/  BRA.DIV ~URZ, `(.L_x_520) ;  /* 0x000148b27f007947 */ /* 0x000fea000b800000 */
[----:B-1----:R1:W2:Y:S02]  /*15e0*/  SHFL.IDX PT, R2, R5, 0x2, 0x181f ;  /* 0x00581f0005027f89 */ /* 0x0022a400000e0000 */
.L_x_594:
[----:B------:R-:W-:Y:S01]  /*15f0*/  IADD3 R3, R0, 0x20, RZ ;  /* 0x0000002000037810 */ /* 0x000fe20007ffe0ff */
[----:B------:R-:W-:Y:S03]  /*1600*/  BSSY B0, `(.L_x_521) ;  /* 0x000000a000007945 */ /* 0x000fe60003800000 */
[----:B------:R-:W-:-:S13]  /*1610*/  ISETP.GE.AND P0, PT, R3, R7, PT ;  /* 0x000000070300720c */ /* 0x000fda0003f06270 */
[----:B------:R-:W-:Y:S05]  /*1620*/  @P0 BRA `(.L_x_522) ;  /* 0x0000007000000947 */ /* 0x000fea0003800000 */
[----:B------:R-:W-:Y:S02]  /*1630*/  SHF.R.S32.HI R9, RZ, 0x1f, R242 ;  /* 0x0000001fff097819 */ /* 0x000fe400000114f2 */
[----:B--2---:R-:W-:-:S04]  /*1640*/  LEA R2, P0, R242, R2, 0x1 ;  /* 0x00000002f2027211 */ /* 0x004fc800078008ff */
[----:B----4-:R-:W-:-:S05]  /*1650*/  LEA.HI.X R3, R242, R6, R9, 0x1, P0 ;  /* 0x00000006f2037211 */ /* 0x010fca00000f0c09 */
[----:B------:R-:W-:Y:S01]  /*1660*/  @!PT LDS RZ, [RZ] ;  /* 0x00000000fffff984 */ /* 0x000fe20000000800 */
[----:B------:R-:W-:Y:S01]  /*1670*/  @!PT LDS RZ, [RZ] ;  /* 0x00000000fffff984 */ /* 0x000fe20000000800 */
[----:B------:R-:W-:Y:S01]  /*1680*/  @!PT LDS RZ, [RZ] ;  /* 0x00000000fffff984 */ /* 0x000fe20000000800 */
[----:B------:R2:W-:Y:S04]  /*1690*/  LDGSTS.E.BYPASS.LTC128B.128 [R243+0x8100], [R2.64], !P2 ;  /* 0x0810000002f37fae */ /* 0x0005e8000d101d46 */
.L_x_522:
[----:B------:R-:W-:Y:S05]  /*16a0*/  BSYNC B0 ;  /* 0x0000000000007941 */ /* 0x000fea0003800000 */
.L_x_521:
[----:B------:R-:W-:Y:S05]  /*16b0*/  BRA.DIV ~URZ, `(.L_x_523) ;  /* 0x000148427f007947 */ /* 0x000fea000b800000 */
[----:B----4-:R4:W1:Y:S04]  /*16c0*/  SHFL.IDX PT, R6, R4, 0x3, 0x181f ;  /* 0x00781f0004067f89 */ /* 0x01086800000e0000 */
[----:B--2---:R4:W2:Y:S02]  /*16d0*/  SHFL.IDX PT, R2, R5, 0x3, 0x181f ;  /* 0x00781f0005027f89 */ /* 0x0048a400000e0000 */
.L_x_595:
[----:B------:R-:W-:Y:S01]  /*16e0*/  IADD3 R3, R0, 0x30, RZ ;  /* 0x0000003000037810 */ /* 0x000fe20007ffe0ff */
[----:B------:R-:W-:Y:S03]  /*16f0*/  BSSY B0, `(.L_x_524) ;  /* 0x000000a000007945 */ /* 0x000fe60003800000 */
[----:B------:R-:W-:-:S13]  /*1700*/  ISETP.GE.AND P0, PT, R3, R7, PT ;  /* 0x000000070300720c */ /* 0x000fda0003f06270 */
[----:B------:R-:W-:Y:S05]  /*1710*/  @P0 BRA `(.L_x_525) ;  /* 0x0000007000000947 */ /* 0x000fea0003800000 */
[----:B------:R-:W-:Y:S02]  /*1720*/  SHF.R.S32.HI R9, RZ, 0x1f, R242 ;  /* 0x0000001fff097819 */ /* 0x000fe400000114f2 */
[----:B--2---:R-:W-:-:S04]  /*1730*/  LEA R2, P0, R242, R2, 0x1 ;  /* 0x00000002f2027211 */ /* 0x004fc800078008ff */
[----:B-1----:R-:W-:-:S05]  /*1740*/  LEA.HI.X R3, R242, R6, R9, 0x1, P0 ;  /* 0x00000006f2037211 */ /* 0x002fca00000f0c09 */
[----:B------:R-:W-:Y:S01]  /*1750*/  @!PT LDS RZ, [RZ] ;  /* 0x00000000fffff984 */ /* 0x000fe20000000800 */
[----:B------:R-:W-:Y:S01]  /*1760*/  @!PT LDS RZ, [RZ] ;  /* 0x00000000fffff984 */ /* 0x000fe20000000800 */
[----:B------:R-:W-:Y:S01]  /*1770*/  @!PT LDS RZ, [RZ] ;  /* 0x00000000fffff984 */ /* 0x000fe20000000800 */
[----:B------:R1:W-:Y:S04]  /*1780*/  LDGSTS.E.BYPASS.LTC128B.128 [R243+0x8900], [R2.64], !P2 ;  /* 0x0890000002f37fae */ /* 0x0003e8000d101d46 */
.L_x_525:
[----:B------:R-:W-:Y:S05]  /*1790*/  BSYNC B0 ;  /* 0x0000000000007941 */ /* 0x000fea0003800000 */
.L_x_524:
[----:B------:R-:W-:Y:S05]  /*17a0*/  BRA.DIV ~URZ, `(.L_x_526) ;  /* 0x000148227f007947 */ /* 0x000fea000b800000 */
[----:B-1----:R1:W3:Y:S02]  /*17b0*/  SHFL.IDX PT, R6, R4, 0x4, 0x181f ;  /* 0x00981f0004067f89 */ /* 0x0022e400000e0000 */
.L_x_596:
[----:B------:R-:W-:Y:S05]  /*17c0*/  BRA.DIV ~URZ, `(.L_x_527) ;  /* 0x000148727f007947 */ /* 0x000fea000b800000 */
[----:B--2---:R2:W1:Y:S02]  /*17d0*/  SHFL.IDX PT, R2, R5, 0x4, 0x181f ;  /* 0x00981f0005027f89 */ /* 0x00446400000e0000 */
.L_x_597:
        /* <DEDUP_REMOVED lines=11> */
.L_x_529:
[----:B------:R-:W-:Y:S05]  /*1890*/  BSYNC B0 ;  /* 0x0000000000007941 */ /* 0x000fea0003800000 */
.L_x_528:
[----:B------:R-:W-:Y:S05]  /*18a0*/  BRA.DIV ~URZ, `(.L_x_530) ;  /* 0x000148027f007947 */ /* 0x000fea000b800000 */
[----:B---3--:R3:W2:Y:S04]  /*18b0*/  SHFL.IDX PT, R6, R4, 0x5, 0x181f ;  /* 0x00b81f0004067f89 */ /* 0x0086a800000e0000 */
[----:B-1----:R3:W1:Y:S02]  /*18c0*/  SHFL.IDX PT, R2, R5, 0x5, 0x181f ;  /* 0x00b81f0005027f89 */ /* 0x00266400000e0000 */
.L_x_598:
[----:B------:R-:W-:Y:S01]  /*18d0*/  IADD3 R3, R0, 0x50, RZ ;  /* 0x0000005000037810 */ /* 0x000fe20007ffe0ff */
[----:B------:R-:W-:Y:S03]  /*18e0*/  BSSY B0, `(.L_x_531) ;  /* 0x000000a000007945 */ /* 0x000fe60003800000 */
[----:B------:R-:W-:-:S13]  /*18f0*/  ISETP.GE.AND P0, PT, R3, R7, PT ;  /* 0x000000070300720c */ /* 0x000fda0003f06270 */
[----:B------:R-:W-:Y:S05]  /*1900*/  @P0 BRA `(.L_x_532) ;  /* 0x0000007000000947 */ /* 0x000fea0003800000 */
[----:B------:R-:W-:Y:S02]  /*1910*/  SHF.R.S32.HI R9, RZ, 0x1f, R242 ;  /* 0x0000001fff097819 */ /* 0x000fe400000114f2 */
[----:B-1----:R-:W-:-:S04]  /*1920*/  LEA R2, P0, R242, R2, 0x1 ;  /* 0x00000002f2027211 */ /* 0x002fc800078008ff */
[----:B--2---:R-:W-:-:S05]  /*1930*/  LEA.HI.X R3, R242, R6, R9, 0x1, P0 ;  /* 0x00000006f2037211 */ /* 0x004fca00000f0c09 */
[----:B------:R-:W-:Y:S01]  /*1940*/  @!PT LDS RZ, [RZ] ;  /* 0x00000000fffff984 */ /* 0x000fe20000000800 */
[----:B------:R-:W-:Y:S01]  /*1950*/  @!PT LDS RZ, [RZ] ;  /* 0x00000000fffff984 */ /* 0x000fe20000000800 */
[----:B------:R-:W-:Y:S01]  /*1960*/  @!PT LDS RZ, [RZ] ;  /* 0x00000000fffff984 */ /* 0x000fe20000000800 */
[----:B------:R1:W-:Y:S04]  /*1970*/  LDGSTS.E.BYPASS.LTC128B.128 [R243+0x9900], [R2.64], !P2 ;  /* 0x0990000002f37fae */ /* 0x0003e8000d101d46 */
.L_x_532:
[----:B------:R-:W-:Y:S05]  /*1980*/  BSYNC B0 ;  /* 0x0000000000007941 */ /* 0x000fea0003800000 */
.L_x_531:
[----:B------:R-:W-:Y:S05]  /*1990*/  BRA.DIV ~URZ, `(.L_x_533) ;  /* 0x000147e27f007947 */ /* 0x000fea000b800000 */
[----:B--2---:R2:W3:Y:S02]  /*19a0*/  SHFL.IDX PT, R6, R4, 0x6, 0x181f ;  /* 0x00d81f0004067f89 */ /* 0x0044e400000e0000 */
.L_x_599:
[----:B------:R-:W-:Y:S05]  /*19b0*/  BRA.DIV ~URZ, `(.L_x_534) ;  /* 0x000148327f007947 */ /* 0x000fea000b800000 */
[----:B-1----:R1:W2:Y:S02]  /*19c0*/  SHFL.IDX PT, R2, R5, 0x6, 0x181f ;  /* 0x00d81f0005027f89 */ /* 0x0022a400000e0000 */
.L_x_600:
[----:B------:R-:W-:Y:S01]  /*19d0*/  IADD3 R3, R0, 0x60, RZ ;  /* 0x0000006000037810 */ /* 0x000fe20007ffe0ff */
[----:B------:R-:W-:Y:S03]  /*19e0*/  BSSY B0, `(.L_x_535) ;  /* 0x000000a000007945 */ /* 0x000fe60003800000 */
[----:B------:R-:W-:-:S13]  /*19f0*/  ISETP.GE.AND P0, PT, R3, R7, PT ;  /* 0x000000070300720c */ /* 0x000fda0003f06270 */
[----:B------:R-:W-:Y:S05]  /*1a00*/  @P0 BRA `(.L_x_536) ;  /* 0x0000007000000947 */ /* 0x000fea0003800000 */
[----:B------:R-:W-:Y:S02]  /*1a10*/  SHF.R.S32.HI R9, RZ, 0x1f, R242 ;  /* 0x0000001fff097819 */ /* 0x000fe400000114f2 */
[----:B--2---:R-:W-:-:S04]  /*1a20*/  LEA R2, P0, R242, R2, 0x1 ;  /* 0x00000002f2027211 */ /* 0x004fc800078008ff */
[----:B---3--:R-:W-:-:S05]  /*1a30*/  LEA.HI.X R3, R242, R6, R9, 0x1, P0 ;  /* 0x00000006f2037211 */ /* 0x008fca00000f0c09 */
[----:B------:R-:W-:Y:S01]  /*1a40*/  @!PT LDS RZ, [RZ] ;  /* 0x00000000fffff984 */ /* 0x000fe20000000800 */
[----:B------:R-:W-:Y:S01]  /*1a50*/  @!PT LDS RZ, [RZ] ;  /* 0x00000000fffff984 */ /* 0x000fe20000000800 */
[----:B------:R-:W-:Y:S01]  /*1a60*/  @!PT LDS RZ, [RZ] ;  /* 0x00000000fffff984 */ /* 0x000fe20000000800 */
[----:B------:R2:W-:Y:S04]  /*1a70*/  LDGSTS.E.BYPASS.LTC128B.128 [R243+0xa100], [R2.64], !P2 ;  /* 0x0a10000002f37fae */ /* 0x0005e8000d101d46 */
.L_x_536:
[----:B------:R-:W-:Y:S05]  /*1a80*/  BSYNC B0 ;  /* 0x0000000000007941 */ /* 0x000fea0003800000 */
.L_x_535:
[----:B------:R-:W-:Y:S05]  /*1a90*/  BRA.DIV ~URZ, `(.L_x_537) ;  /* 0x000147c27f007947 */ /* 0x000fea000b800000 */
[----:B--234-:R-:W2:Y:S04]  /*1aa0*/  SHFL.IDX PT, R4, R4, 0x7, 0x181f ;  /* 0x00f81f0004047f89 */ /* 0x01cea800000e0000 */
[----:B------:R3:W4:Y:S02]  /*1ab0*/  SHFL.IDX PT, R2, R5, 0x7, 0x181f ;  /* 0x00f81f0005027f89 */ /* 0x00072400000e0000 */
.L_x_601:
[----:B------:R-:W-:Y:S01]  /*1ac0*/  IADD3 R0, R0, 0x70, RZ ;  /* 0x0000007000007810 */ /* 0x000fe20007ffe0ff */
[----:B-----5:R-:W-:Y:S01]  /*1ad0*/  IMAD.WIDE.U32 R176, R8, c[0x0][0x2b0], RZ ;  /* 0x0000ac0008b07a25 */ /* 0x020fe200078e00ff */
[----:B------:R-:W-:Y:S02]  /*1ae0*/  SHF.R.S32.HI R20, RZ, 0x1f, R242 ;  /* 0x0000001fff147819 */ /* 0x000fe400000114f2 */
[----:B------:R-:W-:Y:S02]  /*1af0*/  ISETP.GE.AND P1, PT, R0, R7, PT ;  /* 0x000000070000720c */ /* 0x000fe40003f26270 */
[----:B------:R-:W-:Y:S01]  /*1b00*/  SHF.R.S32.HI R0, RZ, 0x1f, R8 ;  /* 0x0000001fff007819 */ /* 0x000fe20000011408 */
[----:B------:R1:W-:Y:S04]  /*1b10*/  STL.64 [R1+0x40], R176 ;  /* 0x000040b001007387 */ /* 0x0003e80000100a00 */
[----:B------:R-:W-:-:S04]  /*1b20*/  IMAD R0, R0, c[0x0][0x2b0], RZ ;  /* 0x0000ac0000007a24 */ /* 0x000fc800078e02ff */
[----:B------:R-:W-:Y:S02]  /*1b30*/  IMAD R0, R8, c[0x0][0x2b4], R0 ;  /* 0x0000ad0008007a24 */ /* 0x000fe400078e0200 */
[C---:B----4-:R-:W-:Y:S02]  /*1b40*/  @!P1 LEA R2, P0, R242.reuse, R2, 0x1 ;  /* 0x00000002f2029211 */ /* 0x050fe400078008ff */
[----:B------:R-:W-:Y:S02]  /*1b50*/  IMAD.IADD R174, R177, 0x1, R0 ;  /* 0x00000001b1ae7824 */ /* 0x000fe400078e0200 */
[----:B--2---:R-:W-:-:S03]  /*1b60*/  @!P1 LEA.HI.X R3, R242, R4, R20, 0x1, P0 ;  /* 0x00000004f2039211 */ /* 0x004fc600000f0c14 */
[----:B------:R1:W-:Y:S04]  /*1b70*/  STL [R1+0x54], R174 ;  /* 0x000054ae01007387 */ /* 0x0003e80000100800 */
[----:B------:R-:W-:Y:S01]  /*1b80*/  @!PT LDS RZ, [RZ] ;  /* 0x00000000fffff984 */ /* 0x000fe20000000800 */
[----:B------:R-:W-:Y:S01]  /*1b90*/  @!PT LDS RZ, [RZ] ;  /* 0x00000000fffff984 */ /* 0x000fe20000000800 */
[----:B------:R-:W-:Y:S01]  /*1ba0*/  @!PT LDS RZ, [RZ] ;  /* 0x00000000fffff984 */ /* 0x000fe20000000800 */
[----:B------:R1:W-:Y:S04]  /*1bb0*/  @!P1 LDGSTS.E.BYPASS.LTC128B.128 [R243+0xa900], [R2.64], !P2 ;  /* 0x0a90000002f39fae */ /* 0x0003e8000d101d46 */
[----:B------:R-:W0:Y:S01]  /*1bc0*/  LDGDEPBAR ;  /* 0x00000000000079af */ /* 0x000e220000000000 */
[----:B------:R-:W-:Y:S02]  /*1bd0*/  WARPSYNC 0xffffffff ;  /* 0xffffffff00007948 */ /* 0x000fe40003800000 */
[----:B------:R-:W2:Y:S04]  /*1be0*/  LDL R175, [R1+0x30] ;  /* 0x0000300001af7983 */ /* 0x000ea80000100800 */
[----:B------:R-:W4:Y:S01]  /*1bf0*/  LDL R178, [R1+0x34] ;  /* 0x0000340001b27983 */ /* 0x000f220000100800 */
[----:B------:R-:W-:-:S02]  /*1c00*/  MOV R6, 0x70 ;  /* 0x0000007000067802 */ /* 0x000fc40000000f00 */
[----:B-1-3--:R-:W-:Y:S01]  /*1c10*/  MOV R5, c[0x0][0x2ac] ;  /* 0x0000ab0000057a02 */ /* 0x00afe20000000f00 */
[----:B------:R-:W3:Y:S01]  /*1c20*/  LDL R18, [R1+0x64] ;  /* 0x0000640001127983 */ /* 0x000ee20000100800 */
[----:B------:R-:W-:Y:S01]  /*1c30*/  MOV R0, c[0x0][0x2b8] ;  /* 0x0000ae0000007a02 */ /* 0x000fe20000000f00 */
[----:B------:R-:W-:Y:S02]  /*1c40*/  IMAD R121, R245, R6, -0x70 ;  /* 0xffffff90f5797424 */ /* 0x000fe400078e0206 */
[----:B------:R-:W-:Y:S01]  /*1c50*/  IMAD R5, R5, c[0x0][0x1d0], RZ ;  /* 0x0000740005057a24 */ /* 0x000fe200078e02ff */
[----:B------:R-:W-:Y:S02]  /*1c60*/  ISETP.NE.AND P3, PT, R0, 0x1, PT ;  /* 0x000000010000780c */ /* 0x000fe40003f65270 */
[----:B------:R-:W-:Y:S01]  /*1c70*/  MOV R244, RZ ;  /* 0x000000ff00f47202 */ /* 0x000fe20000000f00 */
[----:B------:R-:W-:Y:S01]  /*1c80*/  BAR.SYNC.DEFER_BLOCKING 0x0 ;  /* 0x0000000000007b1d */ /* 0x000fe20000010000 */
[----:B--2---:R-:W-:-:S04]  /*1c90*/  IADD3 R2, R175, R121, RZ ;  /* 0x00000079af027210 */ /* 0x004fc80007ffe0ff */
[C---:B------:R-:W-:Y:S02]  /*1ca0*/  ISETP.GE.AND P1, PT, R2.reuse, R5, PT ;  /* 0x000000050200720c */ /* 0x040fe40003f26270 */
[----:B----4-:R-:W-:Y:S02]  /*1cb0*/  IADD3 R2, R2, R178, RZ ;  /* 0x000000b202027210 */ /* 0x010fe40007ffe0ff */
[----:B------:R-:W-:-:S03]  /*1cc0*/  ISETP.GT.OR P1, PT, R175, 0x6f, P1 ;  /* 0x0000006faf00780c */ /* 0x000fc60000f24670 */
[----:B------:R-:W-:Y:S01]  /*1cd0*/  @P3 IMAD.HI.U32 R3, R2, c[0x0][0x2bc], RZ ;  /* 0x0000af0002033a27 */ /* 0x000fe200078e00ff */
[----:B------:R-:W-:-:S04]  /*1ce0*/  MOV R0, R2 ;  /* 0x0000000200007202 */ /* 0x000fc80000000f00 */
[----:B------:R-:W-:-:S05]  /*1cf0*/  @P3 SHF.R.U32.HI R0, RZ, c[0x0][0x2c0], R3 ;  /* 0x0000b000ff003a19 */ /* 0x000fca0000011603 */
[----:B------:R-:W-:-:S04]  /*1d00*/  @!P1 IADD3 R3, P0, R0, R176, RZ ;  /* 0x000000b000039210 */ /* 0x000fc80007f1e0ff */
[----:B------:R-:W-:Y:S02]  /*1d10*/  @!P1 LEA.HI.X.SX32 R5, R0, R174, 0x1, P0 ;  /* 0x000000ae00059211 */ /* 0x000fe400000f0eff */
[----:B------:R-:W-:-:S04]  /*1d20*/  @!P1 LEA R4, P0, R3, c[0x0][0x2a0], 0x2 ;  /* 0x0000a80003049a11 */ /* 0x000fc800078010ff */
[----:B------:R-:W-:-:S05]  /*1d30*/  @!P1 LEA.HI.X R5, R3, c[0x0][0x2a4], R5, 0x2, P0 ;  /* 0x0000a90003059a11 */ /* 0x000fca00000f1405 */
[----:B------:R1:W2:Y:S01]  /*1d40*/  @!P1 LDG.E R244, [R4.64] ;  /* 0x0000000604f49981 */ /* 0x0002a2000c1e1900 */
[----:B------:R-:W-:-:S05]  /*1d50*/  IADD3 R0, -R0, RZ, RZ ;  /* 0x000000ff00007210 */ /* 0x000fca0007ffe1ff */
[----:B------:R-:W-:Y:S01]  /*1d60*/  IMAD R252, R0, c[0x0][0x2b8], R2 ;  /* 0x0000ae0000fc7a24 */ /* 0x000fe200078e0202 */
[----:B------:R-:W4:Y:S03]  /*1d70*/  S2R R9, SR_TID.X ;  /* 0x0000000000097919 */ /* 0x000f260000002100 */
[----:B------:R-:W-:Y:S01]  /*1d80*/  IMAD.WIDE.U32 R2, R252, c[0x0][0x1e0], RZ ;  /* 0x00007800fc027a25 */ /* 0x000fe200078e00ff */
[----:B-1----:R-:W-:-:S05]  /*1d90*/  SHF.R.S32.HI R5, RZ, 0x1f, R252 ;  /* 0x0000001fff057819 */ /* 0x002fca00000114fc */
[----:B------:R-:W-:-:S04]  /*1da0*/  IMAD R0, R5, c[0x0][0x1e0], RZ ;  /* 0x0000780005007a24 */ /* 0x000fc800078e02ff */
[----:B------:R-:W-:-:S05]  /*1db0*/  IMAD R0, R252, c[0x0][0x1e4], R0 ;  /* 0x00007900fc007a24 */ /* 0x000fca00078e0200 */
[----:B------:R-:W-:Y:S01]  /*1dc0*/  IADD3 R3, R3, R0, RZ ;  /* 0x0000000003037210 */ /* 0x000fe20007ffe0ff */
[----:B------:R-:W-:Y:S02]  /*1dd0*/  IMAD R0, R14, c[0x0][0x1e8], RZ ;  /* 0x00007a000e007a24 */ /* 0x000fe400078e02ff */
[----:B---3--:R-:W-:-:S04]  /*1de0*/  IMAD.WIDE.U32 R172, R18, c[0x0][0x1e8], RZ ;  /* 0x00007a0012ac7a25 */ /* 0x008fc800078e00ff */
[----:B------:R-:W-:-:S05]  /*1df0*/  IMAD R0, R18, c[0x0][0x1ec], R0 ;  /* 0x00007b0012007a24 */ /* 0x000fca00078e0200 */
[----:B------:R-:W-:Y:S02]  /*1e00*/  IADD3 R171, R173, R0, RZ ;  /* 0x00000000adab7210 */ /* 0x000fe40007ffe0ff */
[----:B----4-:R-:W-:Y:S02]  /*1e10*/  SHF.R.S32.HI R7, RZ, 0x1f, R9 ;  /* 0x0000001fff077819 */ /* 0x010fe40000011409 */
[----:B------:R-:W-:Y:S02]  /*1e20*/  MOV R120, c[0x0][0x2ac] ;  /* 0x0000ab0000787a02 */ /* 0x000fe40000000f00 */
[----:B------:R-:W-:-:S04]  /*1e30*/  LEA.HI R7, R7, R9, RZ, 0x3 ;  /* 0x0000000907077211 */ /* 0x000fc800078f18ff */
[----:B------:R-:W-:Y:S02]  /*1e40*/  SHF.R.S32.HI R7, RZ, 0x3, R7 ;  /* 0x00000003ff077819 */ /* 0x000fe40000011407 */
[----:B------:R-:W-:Y:S01]  /*1e50*/  ISETP.GE.AND P5, PT, R242, c[0x0][0x1d4], PT ;  /* 0x00007500f2007a0c */ /* 0x000fe20003fa6270 */
[----:B------:R-:W-:-:S04]  /*1e60*/  IMAD R5, R5, c[0x0][0x208], RZ ;  /* 0x0000820005057a24 */ /* 0x000fc800078e02ff */
[----:B------:R-:W-:Y:S02]  /*1e70*/  IMAD R5, R252, c[0x0][0x20c], R5 ;  /* 0x00008300fc057a24 */ /* 0x000fe400078e0205 */
[----:B------:R-:W-:Y:S01]  /*1e80*/  IMAD.WIDE.U32 R22, R18, c[0x0][0x210], RZ ;  /* 0x0000840012167a25 */ /* 0x000fe200078e00ff */
[----:B------:R-:W-:Y:S04]  /*1e90*/  STL.64 [R1+0x38], R172 ;  /* 0x000038ac01007387 */ /* 0x000fe80000100a00 */
[----:B------:R-:W-:Y:S04]  /*1ea0*/  STL [R1+0x50], R171 ;  /* 0x000050ab01007387 */ /* 0x000fe80000100800 */
[----:B------:R-:W-:Y:S01]  /*1eb0*/  STL.64 [R1+0x48], R22 ;  /* 0x0000481601007387 */ /* 0x000fe20000100a00 */
[----:B------:R-:W-:-:S02]  /*1ec0*/  SHF.L.U32 R170, R242, 0x1, RZ ;  /* 0x00000001f2aa7819 */ /* 0x000fc400000006ff */
[----:B------:R-:W-:Y:S02]  /*1ed0*/  SHF.L.U64.HI R36, R242, 0x1, R20 ;  /* 0x00000001f2247819 */ /* 0x000fe40000010214 */
[----:B--2---:R-:W-:Y:S01]  /*1ee0*/  SHF.R.S32.HI R10, RZ, 0x1f, R244 ;  /* 0x0000001fff0a7819 */ /* 0x004fe200000114f4 */
[----:B------:R-:W-:-:S04]  /*1ef0*/  IMAD.WIDE.U32 R2, R244, c[0x0][0x1f0], R2 ;  /* 0x00007c00f4027a25 */ /* 0x000fc800078e0002 */
[----:B------:R-:W-:Y:S01]  /*1f00*/  IMAD R4, R10, c[0x0][0x1f0], RZ ;  /* 0x00007c000a047a24 */ /* 0x000fe200078e02ff */
[----:B------:R-:W-:-:S03]  /*1f10*/  IADD3 R2, P0, R2, R172, RZ ;  /* 0x000000ac02027210 */ /* 0x000fc60007f1e0ff */
[----:B------:R-:W-:-:S05]  /*1f20*/  IMAD R0, R244, c[0x0][0x1f4], R4 ;  /* 0x00007d00f4007a24 */ /* 0x000fca00078e0204 */
[----:B------:R-:W-:Y:S02]  /*1f30*/  IADD3.X R3, R171, R3, R0, P0, !PT ;  /* 0x00000003ab037210 */ /* 0x000fe400007fe400 */
[----:B------:R-:W-:Y:S01]  /*1f40*/  LEA R0, P0, R2, c[0x0][0x1c8], 0x1 ;  /* 0x0000720002007a11 */ /* 0x000fe200078008ff */
[----:B------:R-:W-:-:S03]  /*1f50*/  IMAD R4, R245, -0x70, R6 ;  /* 0xffffff90f5047824 */ /* 0x000fc600078e0206 */
[----:B------:R-:W-:Y:S01]  /*1f60*/  LEA.HI.X R11, R2, c[0x0][0x1cc], R3, 0x1, P0 ;  /* 0x00007300020b7a11 */ /* 0x000fe200000f0c03 */
[----:B------:R-:W1:Y:S01]  /*1f70*/  SHFL.IDX PT, R8, R0, RZ, 0x181f ;  /* 0x00181fff00087589 */ /* 0x000e6200000e0000 */
[----:B------:R-:W-:-:S03]  /*1f80*/  IMAD R120, R120, c[0x0][0x1d0], R4 ;  /* 0x0000740078787a24 */ /* 0x000fc600078e0204 */
[----:B------:R-:W2:Y:S02]  /*1f90*/  SHFL.IDX PT, R6, R11, RZ, 0x181f ;  /* 0x00181fff0b067589 */ /* 0x000ea400000e0000 */
[----:B------:R-:W-:Y:S02]  /*1fa0*/  IADD3 R4, -R7, R120, RZ ;  /* 0x0000007807047210 */ /* 0x000fe40007ffe1ff */
[----:B------:R-:W3:Y:S02]  /*1fb0*/  SHFL.IDX PT, R7, R0, 0x1, 0x181f ;  /* 0x00381f0000077f89 */ /* 0x000ee400000e0000 */
[C---:B------:R-:W-:Y:S02]  /*1fc0*/  ISETP.GE.AND P2, PT, R4.reuse, 0x1, PT ;  /* 0x000000010400780c */ /* 0x040fe40003f46270 */
[----:B------:R-:W4:Y:S01]  /*1fd0*/  SHFL.IDX PT, R12, R11, 0x1, 0x181f ;  /* 0x00381f000b0c7f89 */ /* 0x000f2200000e0000 */
[----:B------:R-:W-:-:S03]  /*1fe0*/  ISETP.GE.AND P1, PT, R4, 0x11, PT ;  /* 0x000000110400780c */ /* 0x000fc60003f26270 */
[----:B------:R-:W5:Y:S04]  /*1ff0*/  SHFL.IDX PT, R13, R0, 0x2, 0x181f ;  /* 0x00581f00000d7f89 */ /* 0x000f6800000e0000 */
[----:B------:R-:W-:Y:S03]  /*2000*/  SHFL.IDX PT, R15, R0, 0x3, 0x181f ;  /* 0x00781f00000f7f89 */ /* 0x000fe600000e0000 */
[C---:B-1----:R-:W-:Y:S01]  /*2010*/  @P2 LEA R8, P0, R242.reuse, R8, 0x1 ;  /* 0x00000008f2082211 */ /* 0x042fe200078008ff */
[----:B------:R-:W1:Y:S03]  /*2020*/  SHFL.IDX PT, R17, R11, 0x2, 0x181f ;  /* 0x00581f000b117f89 */ /* 0x000e6600000e0000 */
[----:B--2---:R-:W-:Y:S01]  /*2030*/  @P2 LEA.HI.X R9, R242, R6, R20, 0x1, P0 ;  /* 0x00000006f2092211 */ /* 0x004fe200000f0c14 */
[----:B------:R-:W2:Y:S01]  /*2040*/  SHFL.IDX PT, R16, R11, 0x3, 0x181f ;  /* 0x00781f000b107f89 */ /* 0x000ea200000e0000 */
[----:B------:R-:W-:-:S02]  /*2050*/  ISETP.GE.AND P6, PT, R4, 0x21, PT ;  /* 0x000000210400780c */ /* 0x000fc40003fc6270 */
[----:B---3--:R-:W-:Y:S01]  /*2060*/  @P1 LEA R6, P0, R242, R7, 0x1 ;  /* 0x00000007f2061211 */ /* 0x008fe200078008ff */
[----:B------:R5:W-:Y:S01]  /*2070*/  @P2 LDGSTS.E.BYPASS.LTC128B.128 [R243+0x3900], [R8.64], !P5 ;  /* 0x0390000008f32fae */ /* 0x000be2000e901d46 */
[----:B------:R-:W-:Y:S01]  /*2080*/  ISETP.GE.AND P2, PT, R4, 0x31, PT ;  /* 0x000000310400780c */ /* 0x000fe20003f46270 */
[----:B------:R-:W-:Y:S01]  /*2090*/  IMAD.WIDE.U32 R2, R252, c[0x0][0x208], RZ ;  /* 0x00008200fc027a25 */ /* 0x000fe200078e00ff */
[----:B----4-:R-:W-:Y:S02]  /*20a0*/  @P1 LEA.HI.X R7, R242, R12, R20, 0x1, P0 ;  /* 0x0000000cf2071211 */ /* 0x010fe400000f0c14 */
[----:B------:R-:W3:Y:S02]  /*20b0*/  SHFL.IDX PT, R12, R0, 0x4, 0x181f ;  /* 0x00981f00000c7f89 */ /* 0x000ee400000e0000 */
[----:B------:R-:W-:Y:S01]  /*20c0*/  IADD3 R3, R3, R5, RZ ;  /* 0x0000000503037210 */ /* 0x000fe20007ffe0ff */
[----:B------:R-:W-:Y:S01]  /*20d0*/  IMAD R5, R14, c[0x0][0x210], RZ ;  /* 0x000084000e057a24 */ /* 0x000fe200078e02ff */
[----:B------:R4:W-:Y:S04]  /*20e0*/  @P1 LDGSTS.E.BYPASS.LTC128B.128 [R243+0x4100], [R6.64], !P5 ;  /* 0x0410000006f31fae */ /* 0x0009e8000e901d46 */
[----:B------:R-:W2:Y:S01]  /*20f0*/  SHFL.IDX PT, R14, R11, 0x4, 0x181f ;  /* 0x00981f000b0e7f89 */ /* 0x000ea200000e0000 */
[----:B------:R-:W-:-:S02]  /*2100*/  IMAD R5, R18, c[0x0][0x214], R5 ;  /* 0x0000850012057a24 */ /* 0x000fc400078e0205 */
[----:B------:R-:W-:Y:S02]  /*2110*/  IMAD R10, R10, c[0x0][0x218], RZ ;  /* 0x000086000a0a7a24 */ /* 0x000fe400078e02ff */
[----:B------:R-:W-:Y:S01]  /*2120*/  IMAD.WIDE.U32 R2, R244, c[0x0][0x218], R2 ;  /* 0x00008600f4027a25 */ /* 0x000fe200078e0002 */
[C---:B-----5:R-:W-:Y:S02]  /*2130*/  @P6 LEA R8, P1, R242.reuse, R13, 0x1 ;  /* 0x0000000df2086211 */ /* 0x060fe400078208ff */
[----:B------:R-:W-:Y:S02]  /*2140*/  SHFL.IDX PT, R13, R0, 0x6, 0x181f ;  /* 0x00d81f00000d7f89 */ /* 0x000fe400000e0000 */
[--C-:B-1----:R-:W-:Y:S02]  /*2150*/  @P6 LEA.HI.X R9, R242, R17, R20.reuse, 0x1, P1 ;  /* 0x00000011f2096211 */ /* 0x102fe400008f0c14 */
[----:B------:R-:W-:Y:S02]  /*2160*/  ISETP.GE.AND P1, PT, R4, 0x41, PT ;  /* 0x000000410400780c */ /* 0x000fe40003f26270 */
[C---:B----4-:R-:W-:Y:S01]  /*2170*/  @P2 LEA R6, P0, R242.reuse, R15, 0x1 ;  /* 0x0000000ff2062211 */ /* 0x050fe200078008ff */
[----:B------:R-:W-:Y:S04]  /*2180*/  SHFL.IDX PT, R17, R11, 0x5, 0x181f ;  /* 0x00b81f000b117f89 */ /* 0x000fe800000e0000 */
[----:B------:R1:W4:Y:S01]  /*2190*/  SHFL.IDX PT, R15, R0, 0x5, 0x181f ;  /* 0x00b81f00000f7f89 */ /* 0x00032200000e0000 */
[----:B--2---:R-:W-:-:S03]  /*21a0*/  @P2 LEA.HI.X R7, R242, R16, R20, 0x1, P0 ;  /* 0x00000010f2072211 */ /* 0x004fc600000f0c14 */
[----:B------:R-:W2:Y:S01]  /*21b0*/  SHFL.IDX PT, R11, R11, 0x6, 0x181f ;  /* 0x00d81f000b0b7f89 */ /* 0x000ea200000e0000 */
[----:B------:R-:W-:Y:S01]  /*21c0*/  IADD3 R18, R23, R5, RZ ;  /* 0x0000000517127210 */ /* 0x000fe20007ffe0ff */
[----:B------:R-:W-:Y:S01]  /*21d0*/  IMAD R10, R244, c[0x0][0x21c], R10 ;  /* 0x00008700f40a7a24 */ /* 0x000fe200078e020a */
[----:B------:R-:W-:Y:S01]  /*21e0*/  IADD3 R5, P0, R2, R22, RZ ;  /* 0x0000001602057210 */ /* 0x000fe20007f1e0ff */
[----:B------:R5:W-:Y:S01]  /*21f0*/  @P6 LDGSTS.E.BYPASS.LTC128B.128 [R243+0x4900], [R8.64], !P5 ;  /* 0x0490000008f36fae */ /* 0x000be2000e901d46 */
[----:B------:R-:W-:-:S03]  /*2200*/  ISETP.GE.AND P6, PT, R4, 0x51, PT ;  /* 0x000000510400780c */ /* 0x000fc60003fc6270 */
[----:B------:R4:W-:Y:S01]  /*2210*/  @P2 LDGSTS.E.BYPASS.LTC128B.128 [R243+0x5100], [R6.64], !P5 ;  /* 0x0510000006f32fae */ /* 0x0009e2000e901d46 */
[----:B------:R-:W-:Y:S02]  /*2220*/  ISETP.GE.AND P2, PT, R4, 0x61, PT ;  /* 0x000000610400780c */ /* 0x000fe40003f46270 */
[----:B------:R-:W-:Y:S02]  /*2230*/  IADD3.X R10, R18, R3, R10, P0, !PT ;  /* 0x00000003120a7210 */ /* 0x000fe400007fe40a */
[----:B---3--:R-:W-:-:S04]  /*2240*/  @P1 LEA R2, P0, R242, R12, 0x1 ;  /* 0x0000000cf2021211 */ /* 0x008fc800078008ff */
[----:B------:R-:W-:Y:S02]  /*2250*/  @P1 LEA.HI.X R3, R242, R14, R20, 0x1, P0 ;  /* 0x0000000ef2031211 */ /* 0x000fe400000f0c14 */
[----:B-1----:R-:W-:-:S03]  /*2260*/  LEA R0, P0, R5, c[0x0][0x1f8], 0x1 ;  /* 0x00007e0005007a11 */ /* 0x002fc600078008ff */
[----:B------:R1:W-:Y:S01]  /*2270*/  @P1 LDGSTS.E.BYPASS.LTC128B.128 [R243+0x5900], [R2.64], !P5 ;  /* 0x0590000002f31fae */ /* 0x0003e2000e901d46 */
[----:B------:R-:W-:Y:S02]  /*2280*/  LEA.HI.X R16, R5, c[0x0][0x1fc], R10, 0x1, P0 ;  /* 0x00007f0005107a11 */ /* 0x000fe400000f0c0a */
[----:B----4-:R-:W-:-:S04]  /*2290*/  @P6 LEA R6, P1, R242, R15, 0x1 ;  /* 0x0000000ff2066211 */ /* 0x010fc800078208ff */
[----:B------:R-:W-:-:S05]  /*22a0*/  @P6 LEA.HI.X R7, R242, R17, R20, 0x1, P1 ;  /* 0x00000011f2076211 */ /* 0x000fca00008f0c14 */
[----:B------:R3:W-:Y:S01]  /*22b0*/  @P6 LDGSTS.E.BYPASS.LTC128B.128 [R243+0x6100], [R6.64], !P5 ;  /* 0x0610000006f36fae */ /* 0x0007e2000e901d46 */
[----:B-1----:R-:W-:-:S04]  /*22c0*/  @P2 LEA R2, P0, R242, R13, 0x1 ;  /* 0x0000000df2022211 */ /* 0x002fc800078008ff */
[----:B--2---:R-:W-:-:S05]  /*22d0*/  @P2 LEA.HI.X R3, R242, R11, R20, 0x1, P0 ;  /* 0x0000000bf2032211 */ /* 0x004fca00000f0c14 */
[----:B------:R1:W-:Y:S04]  /*22e0*/  @P2 LDGSTS.E.BYPASS.LTC128B.128 [R243+0x6900], [R2.64], !P5 ;  /* 0x0690000002f32fae */ /* 0x0003e8000e901d46 */
[----:B------:R-:W0:Y:S04]  /*22f0*/  LDGDEPBAR ;  /* 0x00000000000079af */ /* 0x000e280000000000 */
[----:B------:R-:W1:Y:S04]  /*2300*/  SHFL.IDX PT, R5, R0, RZ, 0x181f ;  /* 0x00181fff00057589 */ /* 0x000e6800000e0000 */
[----:B------:R-:W2:Y:S04]  /*2310*/  SHFL.IDX PT, R14, R0, 0x1, 0x181f ;  /* 0x00381f00000e7f89 */ /* 0x000ea800000e0000 */
[----:B------:R-:W4:Y:S04]  /*2320*/  SHFL.IDX PT, R12, R0, 0x2, 0x181f ;  /* 0x00581f00000c7f89 */ /* 0x000f2800000e0000 */
[----:B------:R-:W-:Y:S01]  /*2330*/  STL [R1+0x58], R18 ;  /* 0x0000581201007387 */ /* 0x000fe20000100800 */
[----:B------:R-:W-:-:S04]  /*2340*/  DEPBAR.LE SB0, 0x1 ;  /* 0x000080400000791a */ /* 0x000fc80000000000 */
[----:B------:R-:W-:-:S04]  /*2350*/  DEPBAR.LE SB0, 0x0 ;  /* 0x000080000000791a */ /* 0x000fc80000000000 */
[----:B------:R-:W-:Y:S06]  /*2360*/  BAR.SYNC.DEFER_BLOCKING 0x0 ;  /* 0x0000000000007b1d */ /* 0x000fec0000010000 */
[----:B-----5:R-:W5:Y:S04]  /*2370*/  SHFL.IDX PT, R8, R16, 0x1, 0x181f ;  /* 0x00381f0010087f89 */ /* 0x020f6800000e0000 */
[----:B------:R-:W2:Y:S04]  /*2380*/  SHFL.IDX PT, R13, R16, 0x2, 0x181f ;  /* 0x00581f00100d7f89 */ /* 0x000ea800000e0000 */
[----:B------:R-:W3:Y:S04]  /*2390*/  SHFL.IDX PT, R18, R0, 0x4, 0x181f ;  /* 0x00981f0000127f89 */ /* 0x000ee800000e0000 */
[----:B------:R-:W3:Y:S04]  /*23a0*/  SHFL.IDX PT, R10, R0, 0x3, 0x181f ;  /* 0x00781f00000a7f89 */ /* 0x000ee800000e0000 */
[----:B------:R-:W3:Y:S04]  /*23b0*/  SHFL.IDX PT, R9, R16, RZ, 0x181f ;  /* 0x00181fff10097589 */ /* 0x000ee800000e0000 */
[----:B------:R-:W3:Y:S01]  /*23c0*/  SHFL.IDX PT, R11, R16, 0x3, 0x181f ;  /* 0x00781f00100b7f89 */ /* 0x000ee200000e0000 */
[----:B-1----:R-:W-:-:S03]  /*23d0*/  IADD3 R2, P0, R5, R170, RZ ;  /* 0x000000aa05027210 */ /* 0x002fc60007f1e0ff */
[----:B------:R-:W1:Y:S04]  /*23e0*/  SHFL.IDX PT, R17, R0, 0x5, 0x181f ;  /* 0x00b81f0000117f89 */ /* 0x000e6800000e0000 */
[----:B------:R-:W1:Y:S01]  /*23f0*/  SHFL.IDX PT, R19, R16, 0x4, 0x181f ;  /* 0x00981f0010137f89 */ /* 0x000e6200000e0000 */
[----:B--2---:R-:W-:-:S03]  /*2400*/  IADD3 R14, P1, R14, R170, RZ ;  /* 0x000000aa0e0e7210 */ /* 0x004fc60007f3e0ff */
[----:B------:R-:W2:Y:S01]  /*2410*/  SHFL.IDX PT, R5, R16, 0x5, 0x181f ;  /* 0x00b81f0010057f89 */ /* 0x000ea200000e0000 */
[----:B----4-:R-:W-:-:S03]  /*2420*/  IADD3 R12, P2, R12, R170, RZ ;  /* 0x000000aa0c0c7210 */ /* 0x010fc60007f5e0ff */
[----:B------:R-:W-:Y:S01]  /*2430*/  LDSM.16.M88.4 R32, [R231] ;  /* 0x00000000e720783b */ /* 0x000fe20000000200 */
[----:B-----5:R-:W-:-:S03]  /*2440*/  IADD3.X R15, R8, R36, RZ, P1, !PT ;  /* 0x00000024080f7210 */ /* 0x020fc60000ffe4ff */
[----:B------:R-:W-:Y:S01]  /*2450*/  LDSM.16.M88.4 R48, [R224] ;  /* 0x00000000e030783b */ /* 0x000fe20000000200 */
[----:B------:R-:W-:Y:S02]  /*2460*/  IADD3.X R13, R13, R36, RZ, P2, !PT ;  /* 0x000000240d0d7210 */ /* 0x000fe400017fe4ff */
[----:B---3--:R-:W-:Y:S01]  /*2470*/  IADD3 R8, P2, R18, R170, RZ ;  /* 0x000000aa12087210 */ /* 0x008fe20007f5e0ff */
[----:B------:R-:W-:Y:S04]  /*2480*/  LDSM.16.M88.4 R28, [R231+0x2000] ;  /* 0x00200000e71c783b */ /* 0x000fe80000000200 */
[----:B------:R-:W3:Y:S01]  /*2490*/  SHFL.IDX PT, R18, R0, 0x6, 0x181f ;  /* 0x00d81f0000127f89 */ /* 0x000ee200000e0000 */
[----:B------:R-:W-:-:S03]  /*24a0*/  ISETP.GE.AND P6, PT, R242, c[0x0][0x1d4], PT ;  /* 0x00007500f2007a0c */ /* 0x000fc60003fc6270 */
[----:B------:R-:W4:Y:S01]  /*24b0*/  SHFL.IDX PT, R0, R16, 0x6, 0x181f ;  /* 0x00d81f0010007f89 */ /* 0x000f2200000e0000 */
[----:B------:R-:W-:Y:S02]  /*24c0*/  IADD3 R10, P1, R10, R170, RZ ;  /* 0x000000aa0a0a7210 */ /* 0x000fe40007f3e0ff */
[-C--:B------:R-:W-:Y:S01]  /*24d0*/  IADD3.X R3, R9, R36.reuse, RZ, P0, !PT ;  /* 0x0000002409037210 */ /* 0x080fe200007fe4ff */
[----:B------:R-:W-:Y:S01]  /*24e0*/  LDSM.16.M88.4 R24, [R234] ;  /* 0x00000000ea18783b */ /* 0x000fe20000000200 */
[C---:B------:R-:W-:Y:S02]  /*24f0*/  ISETP.LT.OR P0, PT, R4.reuse, 0x1, P6 ;  /* 0x000000010400780c */ /* 0x040fe40003701670 */
[----:B------:R-:W-:Y:S01]  /*2500*/  IADD3.X R11, R11, R36, RZ, P1, !PT ;  /* 0x000000240b0b7210 */ /* 0x000fe20000ffe4ff */
[----:B------:R-:W5:Y:S01]  /*2510*/  LDSM.16.M88.4 R52, [R235] ;  /* 0x00000000eb34783b */ /* 0x000f620000000200 */
[----:B-1----:R-:W-:Y:S02]  /*2520*/  IADD3 R6, P1, R17, R170, RZ ;  /* 0x000000aa11067210 */ /* 0x002fe40007f3e0ff */
[----:B------:R-:W-:Y:S01]  /*2530*/  IADD3.X R9, R19, R36, RZ, P2, !PT ;  /* 0x0000002413097210 */ /* 0x000fe200017fe4ff */
[----:B------:R-:W-:Y:S01]  /*2540*/  LDSM.16.M88.4 R76, [R224+0x800] ;  /* 0x00080000e04c783b */ /* 0x000fe20000000200 */
[----:B------:R-:W-:-:S02]  /*2550*/  ISETP.LT.OR P2, PT, R4, 0x11, P6 ;  /* 0x000000110400780c */ /* 0x000fc40003741670 */
[----:B--2---:R-:W-:Y:S01]  /*2560*/  IADD3.X R7, R5, R36, RZ, P1, !PT ;  /* 0x0000002405077210 */ /* 0x004fe20000ffe4ff */
[----:B------:R-:W-:Y:S01]  /*2570*/  LDSM.16.M88.4 R88, [R224+0x1000] ;  /* 0x00100000e058783b */ /* 0x000fe20000000200 */
[----:B------:R-:W-:-:S03]  /*2580*/  ISETP.LT.OR P1, PT, R4, 0x21, P6 ;  /* 0x000000210400780c */ /* 0x000fc60003721670 */
[----:B------:R-:W-:Y:S04]  /*2590*/  LDSM.16.M88.4 R96, [R224+0x1800] ;  /* 0x00180000e060783b */ /* 0x000fe80000000200 */
[----:B------:R-:W-:Y:S04]  /*25a0*/  LDSM.16.M88.4 R104, [R224+0x2000] ;  /* 0x00200000e068783b */ /* 0x000fe80000000200 */
[----:B------:R-:W-:Y:S04]  /*25b0*/  LDSM.16.M88.4 R112, [R224+0x2800] ;  /* 0x00280000e070783b */ /* 0x000fe80000000200 */
[----:B------:R-:W-:Y:S04]  /*25c0*/  LDSM.16.M88.4 R124, [R224+0x3000] ;  /* 0x00300000e07c783b */ /* 0x000fe80000000200 */
[----:B------:R-:W1:Y:S04]  /*25d0*/  LDSM.16.M88.4 R20, [R234+0x2000] ;  /* 0x00200000ea14783b */ /* 0x000e680000000200 */
[----:B------:R-:W-:Y:S04]  /*25e0*/  LDSM.16.M88.4 R84, [R241] ;  /* 0x00000000f154783b */ /* 0x000fe80000000200 */
[----:B------:R-:W-:Y:S04]  /*25f0*/  LDSM.16.M88.4 R92, [R240] ;  /* 0x00000000f05c783b */ /* 0x000fe80000000200 */
[----:B------:R-:W-:Y:S04]  /*2600*/  LDSM.16.M88.4 R100, [R239] ;  /* 0x00000000ef64783b */ /* 0x000fe80000000200 */
[----:B------:R-:W-:Y:S04]  /*2610*/  LDSM.16.M88.4 R108, [R238] ;  /* 0x00000000ee6c783b */ /* 0x000fe80000000200 */
[----:B------:R-:W-:Y:S04]  /*2620*/  LDSM.16.M88.4 R116, [R237] ;  /* 0x00000000ed74783b */ /* 0x000fe80000000200 */
[----:B------:R-:W-:Y:S04]  /*2630*/  LDSM.16.M88.4 R128, [R236] ;  /* 0x00000000ec80783b */ /* 0x000fe80000000200 */
[----:B------:R-:W-:Y:S01]  /*2640*/  @!PT LDS RZ, [RZ] ;  /* 0x00000000fffff984 */ /* 0x000fe20000000800 */
[----:B------:R-:W-:Y:S01]  /*2650*/  @!PT LDS RZ, [RZ] ;  /* 0x00000000fffff984 */ /* 0x000fe20000000800 */
[----:B------:R-:W-:Y:S01]  /*2660*/  @!PT LDS RZ, [RZ] ;  /* 0x00000000fffff984 */ /* 0x000fe20000000800 */
[----:B------:R3:W-:Y:S04]  /*2670*/  LDGSTS.E.BYPASS.LTC128B.128 [R243+0x100], [R2.64], !P0 ;  /* 0x0010000002f37fae */ /* 0x0007e8000c101d46 */
[----:B------:R2:W-:Y:S01]  /*2680*/  LDGSTS.E.BYPASS.LTC128B.128 [R243+0x900], [R14.64], !P2 ;  /* 0x009000000ef37fae */ /* 0x0005e2000d101d46 */
[----:B------:R-:W-:-:S03]  /*2690*/  ISETP.LT.OR P2, PT, R4, 0x31, P6 ;  /* 0x000000310400780c */ /* 0x000fc60003741670 */
[----:B------:R2:W-:Y:S01]  /*26a0*/  LDGSTS.E.BYPASS.LTC128B.128 [R243+0x1100], [R12.64], !P1 ;  /* 0x011000000cf37fae */ /* 0x0005e2000c901d46 */
[----:B------:R-:W-:-:S09]  /*26b0*/  ISETP.LT.OR P1, PT, R4, 0x51, P6 ;  /* 0x000000510400780c */ /* 0x000fd20003721670 */
[----:B------:R1:W-:Y:S01]  /*26c0*/  LDGSTS.E.BYPASS.LTC128B.128 [R243+0x1900], [R10.64], !P2 ;  /* 0x019000000af37fae */ /* 0x0003e2000d101d46 */
[----:B---3--:R-:W-:-:S04]  /*26d0*/  IADD3 R2, P0, R18, R170, RZ ;  /* 0x000000aa12027210 */ /* 0x008fc80007f1e0ff */
[----:B----4-:R-:W-:Y:S02]  /*26e0*/  IADD3.X R3, R0, R36, RZ, P0, !PT ;  /* 0x0000002400037210 */ /* 0x010fe400007fe4ff */
[C---:B------:R-:W-:Y:S02]  /*26f0*/  ISETP.LT.OR P0, PT, R4.reuse, 0x41, P6 ;  /* 0x000000410400780c */ /* 0x040fe40003701670 */
[----:B------:R-:W-:Y:S01]  /*2700*/  ISETP.LT.OR P6, PT, R4, 0x61, P6 ;  /* 0x000000610400780c */ /* 0x000fe200037c1670 */
[-C--:B--2---:R-:W-:Y:S10]  /*2710*/  HMMA.16816.F32.BF16 R12, R32, R48.reuse, RZ ;  /* 0x00000030200c723c */ /* 0x084ff400000418ff */
[----:B------:R1:W-:Y:S04]  /*2720*/  LDGSTS.E.BYPASS.LTC128B.128 [R243+0x2100], [R8.64], !P0 ;  /* 0x0210000008f37fae */ /* 0x0003e8000c101d46 */
[----:B------:R2:W-:Y:S04]  /*2730*/  LDGSTS.E.BYPASS.LTC128B.128 [R243+0x2900], [R6.64], !P1 ;  /* 0x0290000006f37fae */ /* 0x0005e8000c901d46 */
[----:B------:R3:W-:Y:S04]  /*2740*/  LDGSTS.E.BYPASS.LTC128B.128 [R243+0x3100], [R2.64], !P6 ;  /* 0x0310000002f37fae */ /* 0x0007e8000f101d46 */
[----:B------:R-:W-:Y:S04]  /*2750*/  LDSM.16.M88.4 R40, [R230] ;  /* 0x00000000e628783b */ /* 0x000fe80000000200 */
[----:B------:R-:W4:Y:S01]  /*2760*/  LDSM.16.M88.4 R16, [R232] ;  /* 0x00000000e810783b */ /* 0x000f220000000200 */
[----:B------:R-:W-:Y:S03]  /*2770*/  HMMA.16816.F32.BF16 R56, R28, R48, RZ ;  /* 0x000000301c38723c */ /* 0x000fe600000418ff */
[----:B------:R-:W-:Y:S04]  /*2780*/  LDSM.16.M88.4 R44, [R227] ;  /* 0x00000000e32c783b */ /* 0x000fe80000000200 */
[----:B------:R-:W0:Y:S01]  /*2790*/  LDGDEPBAR ;  /* 0x00000000000079af */ /* 0x000e220000000000 */
[----:B-----5:R-:W-:Y:S03]  /*27a0*/  HMMA.16816.F32.BF16 R60, R24, R52, R12 ;  /* 0x00000034183c723c */ /* 0x020fe6000004180c */
[----:B------:R-:W5:Y:S04]  /*27b0*/  LDSM.16.M88.4 R12, [R232+0x2000] ;  /* 0x00200000e80c783b */ /* 0x000f680000000200 */
[----:B-1----:R-:W1:Y:S01]  /*27c0*/  LDSM.16.M88.4 R8, [R233] ;  /* 0x00000000e908783b */ /* 0x002e620000000200 */
[----:B------:R-:W-:Y:S03]  /*27d0*/  HMMA.16816.F32.BF16 R68, R32, R50, RZ ;  /* 0x000000322044723c */ /* 0x000fe600000418ff */
[----:B--2---:R-:W2:Y:S05]  /*27e0*/  LDSM.16.M88.4 R4, [R233+0x2000] ;  /* 0x00200000e904783b */ /* 0x004eaa0000000200 */
[----:B------:R-:W-:Y:S08]  /*27f0*/  HMMA.16816.F32.BF16 R56, R20, R52, R56 ;  /* 0x000000341438723c */ /* 0x000ff00000041838 */
[----:B----4-:R-:W-:Y:S08]  /*2800*/  HMMA.16816.F32.BF16 R64, R16, R40, R60 ;  /* 0x000000281040723c */ /* 0x010ff0000004183c */
[----:B------:R-:W-:Y:S08]  /*2810*/  HMMA.16816.F32.BF16 R60, R28, R50, RZ ;  /* 0x000000321c3c723c */ /* 0x000ff000000418ff */
[----:B-----5:R-:W-:Y:S08]  /*2820*/  HMMA.16816.F32.BF16 R48, R12, R40, R56 ;  /* 0x000000280c30723c */ /* 0x020ff00000041838 */
[----:B------:R-:W-:Y:S08]  /*2830*/  HMMA.16816.F32.BF16 R56, R24, R54, R68 ;  /* 0x000000361838723c */ /* 0x000ff00000041844 */
[----:B-1----:R-:W-:Y:S08]  /*2840*/  HMMA.16816.F32.BF16 R68, R8, R44, R64 ;  /* 0x0000002c0844723c */ /* 0x002ff00000041840 */
[----:B------:R-:W-:Y:S08]  /*2850*/  HMMA.16816.F32.BF16 R64, R20, R54, R60 ;  /* 0x000000361440723c */ /* 0x000ff0000004183c */
[----:B------:R-:W-:Y:S08]  /*2860*/  HMMA.16816.F32.BF16 R60, R32, R76, RZ ;  /* 0x0000004c203c723c */ /* 0x000ff000000418ff */
[----:B--2---:R-:W-:Y:S01]  /*2870*/  HMMA.16816.F32.BF16 R80, R4, R44, R48 ;  /* 0x0000002c0450723c */ /* 0x004fe20000041830 */
[----:B------:R-:W1:Y:S07]  /*2880*/  LDSM.16.M88.4 R48, [R230+0x800] ;  /* 0x00080000e630783b */ /* 0x000e6e0000000200 */
[----:B------:R-:W-:Y:S01]  /*2890*/  HMMA.16816.F32.BF16 R52, R16, R42, R56 ;  /* 0x0000002a1034723c */ /* 0x000fe20000041838 */
[----:B------:R-:W-:-:S07]  /*28a0*/  FMUL.FTZ R0, R68, c[0x0][0x320] ;  /* 0x0000c80044007a20 */ /* 0x000fce0000410000 */
[----:B------:R-:W-:Y:S01]  /*28b0*/  HMMA.16816.F32.BF16 R56, R28, R76, RZ ;  /* 0x0000004c1c38723c */ /* 0x000fe200000418ff */
[----:B------:R2:W4:Y:S07]  /*28c0*/  MUFU.TANH R169, R0 ;  /* 0x0000000000a97308 */ /* 0x00052e0000002400 */
[----:B------:R-:W-:Y:S01]  /*28d0*/  HMMA.16816.F32.BF16 R60, R24, R84, R60 ;  /* 0x00000054183c723c */ /* 0x000fe2000004183c */
[----:B--2---:R-:W-:-:S07]  /*28e0*/  FMUL.FTZ R0, R69, c[0x0][0x320] ;  /* 0x0000c80045007a20 */ /* 0x004fce0000410000 */
[----:B------:R-:W-:Y:S01]  /*28f0*/  HMMA.16816.F32.BF16 R64, R12, R42, R64 ;  /* 0x0000002a0c40723c */ /* 0x000fe20000041840 */
[----:B------:R-:W2:Y:S01]  /*2900*/  LDSM.16.M88.4 R40, [R227+0x800] ;  /* 0x00080000e328783b */ /* 0x000ea20000000200 */
[----:B------:R5:W1:Y:S02]  /*2910*/  MUFU.TANH R168, R0 ;  /* 0x0000000000a87308 */ /* 0x000a640000002400 */
[----:B-----5:R-:W-:-:S06]  /*2920*/  FMUL.FTZ R0, R70, c[0x0][0x320] ;  /* 0x0000c80046007a20 */ /* 0x020fcc0000410000 */
[----:B------:R5:W1:Y:S02]  /*2930*/  MUFU.TANH R201, R0 ;  /* 0x0000000000c97308 */ /* 0x000a640000002400 */
[----:B-----5:R-:W-:Y:S02]  /*2940*/  FMUL.FTZ R0, R71, c[0x0][0x320] ;  /* 0x0000c80047007a20 */ /* 0x020fe40000410000 */
[----:B------:R-:W-:Y:S04]  /*2950*/  HMMA.16816.F32.BF16 R68, R8, R46, R52 ;  /* 0x0000002e0844723c */ /* 0x000fe80000041834 */
[----:B------:R5:W1:Y:S04]  /*2960*/  MUFU.TANH R199, R0 ;  /* 0x0000000000c77308 */ /* 0x000a680000002400 */
[----:B------:R-:W-:Y:S01]  /*2970*/  HMMA.16816.F32.BF16 R52, R20, R84, R56 ;  /* 0x000000541434723c */ /* 0x000fe20000041838 */
[----:B-----5:R-:W-:-:S07]  /*2980*/  FMUL.FTZ R0, R80, c[0x0][0x320] ;  /* 0x0000c80050007a20 */ /* 0x020fce0000410000 */
[----:B------:R-:W-:Y:S01]  /*2990*/  HMMA.16816.F32.BF16 R56, R32, R78, RZ ;  /* 0x0000004e2038723c */ /* 0x000fe200000418ff */
[----:B------:R5:W2:Y:S07]  /*29a0*/  MUFU.TANH R185, R0 ;  /* 0x0000000000b97308 */ /* 0x000aae0000002400 */
[----:B-1----:R-:W-:Y:S01]  /*29b0*/  HMMA.16816.F32.BF16 R60, R16, R48, R60 ;  /* 0x00000030103c723c */ /* 0x002fe2000004183c */
[----:B-----5:R-:W-:-:S04]  /*29c0*/  FMUL.FTZ R0, R81, c[0x0][0x320] ;  /* 0x0000c80051007a20 */ /* 0x020fc80000410000 */
[----:B------:R1:W1:Y:S03]  /*29d0*/  MUFU.TANH R183, R0 ;  /* 0x0000000000b77308 */ /* 0x0002660000002400 */
[----:B------:R-:W-:Y:S01]  /*29e0*/  HMMA.16816.F32.BF16 R72, R4, R46, R64 ;  /* 0x0000002e0448723c */ /* 0x000fe20000041840 */
[----:B-1----:R-:W-:-:S04]  /*29f0*/  FMUL.FTZ R0, R82, c[0x0][0x320] ;  /* 0x0000c80052007a20 */ /* 0x002fc80000410000 */
[----:B------:R1:W1:Y:S03]  /*2a00*/  MUFU.TANH R202, R0 ;  /* 0x0000000000ca7308 */ /* 0x0002660000002400 */
[----:B------:R-:W-:Y:S01]  /*2a10*/  HMMA.16816.F32.BF16 R64, R28, R78, RZ ;  /* 0x0000004e1c40723c */ /* 0x000fe200000418ff */
[----:B-1----:R-:W-:-:S04]  /*2a20*/  FMUL.FTZ R0, R83, c[0x0][0x320] ;  /* 0x0000c80053007a20 */ /* 0x002fc80000410000 */
[----:B------:R1:W1:Y:S03]  /*2a30*/  MUFU.TANH R200, R0 ;  /* 0x0000000000c87308 */ /* 0x0002660000002400 */
[----:B------:R-:W-:Y:S01]  /*2a40*/  HMMA.16816.F32.BF16 R44, R12, R48, R52 ;  /* 0x000000300c2c723c */ /* 0x000fe20000041834 */
[----:B-1----:R-:W-:-:S04]  /*2a50*/  FMUL.FTZ R0, R68, c[0x0][0x320] ;  /* 0x0000c80044007a20 */ /* 0x002fc80000410000 */
[----:B------:R1:W1:Y:S03]  /*2a60*/  MUFU.TANH R166, R0 ;  /* 0x0000000000a67308 */ /* 0x0002660000002400 */
[----:B------:R-:W-:Y:S01]  /*2a70*/  HMMA.16816.F32.BF16 R52, R24, R86, R56 ;  /* 0x000000561834723c */ /* 0x000fe20000041838 */
[----:B-1----:R-:W-:-:S04]  /*2a80*/  FMUL.FTZ R0, R69, c[0x0][0x320] ;  /* 0x0000c80045007a20 */ /* 0x002fc80000410000 */
[----:B------:R1:W1:Y:S03]  /*2a90*/  MUFU.TANH R165, R0 ;  /* 0x0000000000a57308 */ /* 0x0002660000002400 */
[----:B------:R-:W-:Y:S01]  /*2aa0*/  HMMA.16816.F32.BF16 R64, R20, R86, R64 ;  /* 0x000000561440723c */ /* 0x000fe20000041840 */
[----:B-1----:R-:W-:-:S04]  /*2ab0*/  FMUL.FTZ R0, R70, c[0x0][0x320] ;  /* 0x0000c80046007a20 */ /* 0x002fc80000410000 */
[----:B------:R1:W1:Y:S02]  /*2ac0*/  MUFU.TANH R197, R0 ;  /* 0x0000000000c57308 */ /* 0x0002640000002400 */
[----:B-1----:R-:W-:Y:S02]  /*2ad0*/  FMUL.FTZ R0, R71, c[0x0][0x320] ;  /* 0x0000c80047007a20 */ /* 0x002fe40000410000 */
[----:B--2---:R-:W-:Y:S04]  /*2ae0*/  HMMA.16816.F32.BF16 R68, R8, R40, R60 ;  /* 0x000000280844723c */ /* 0x004fe8000004183c */
[----:B------:R1:W2:Y:S04]  /*2af0*/  MUFU.TANH R195, R0 ;  /* 0x0000000000c37308 */ /* 0x0002a80000002400 */
[----:B------:R-:W-:Y:S01]  /*2b00*/  HMMA.16816.F32.BF16 R60, R32, R88, RZ ;  /* 0x00000058203c723c */ /* 0x000fe200000418ff */
[----:B-1----:R-:W-:-:S04]  /*2b10*/  FMUL.FTZ R0, R72, c[0x0][0x320] ;  /* 0x0000c80048007a20 */ /* 0x002fc80000410000 */
[----:B------:R1:W1:Y:S03]  /*2b20*/  MUFU.TANH R182, R0 ;  /* 0x0000000000b67308 */ /* 0x0002660000002400 */
[----:B------:R-:W-:Y:S01]  /*2b30*/  HMMA.16816.F32.BF16 R76, R4, R40, R44 ;  /* 0x00000028044c723c */ /* 0x000fe2000004182c */
[----:B------:R-:W5:Y:S07]  /*2b40*/  LDSM.16.M88.4 R44, [R230+0x1000] ;  /* 0x00100000e62c783b */ /* 0x000f6e0000000200 */
[----:B------:R-:W-:Y:S01]  /*2b50*/  HMMA.16816.F32.BF16 R52, R16, R50, R52 ;  /* 0x000000321034723c */ /* 0x000fe20000041834 */
[----:B-1----:R-:W-:-:S04]  /*2b60*/  FMUL.FTZ R0, R73, c[0x0][0x320] ;  /* 0x0000c80049007a20 */ /* 0x002fc80000410000 */
[----:B------:R1:W1:Y:S03]  /*2b70*/  MUFU.TANH R181, R0 ;  /* 0x0000000000b57308 */ /* 0x0002660000002400 */
[----:B------:R-:W-:Y:S01]  /*2b80*/  HMMA.16816.F32.BF16 R56, R28, R88, RZ ;  /* 0x000000581c38723c */ /* 0x000fe200000418ff */
[----:B-1----:R-:W-:-:S04]  /*2b90*/  FMUL.FTZ R0, R74, c[0x0][0x320] ;  /* 0x0000c8004a007a20 */ /* 0x002fc80000410000 */
[----:B------:R1:W1:Y:S03]  /*2ba0*/  MUFU.TANH R198, R0 ;  /* 0x0000000000c67308 */ /* 0x0002660000002400 */
[----:B------:R-:W-:Y:S01]  /*2bb0*/  HMMA.16816.F32.BF16 R64, R12, R50, R64 ;  /* 0x000000320c40723c */ /* 0x000fe20000041840 */
[----:B------:R-:W2:Y:S01]  /*2bc0*/  LDSM.16.M88.4 R48, [R227+0x1000] ;  /* 0x00100000e330783b */ /* 0x000ea20000000200 */
[----:B-1----:R-:W-:-:S04]  /*2bd0*/  FMUL.FTZ R0, R75, c[0x0][0x320] ;  /* 0x0000c8004b007a20 */ /* 0x002fc80000410000 */
[----:B------:R1:W1:Y:S02]  /*2be0*/  MUFU.TANH R196, R0 ;  /* 0x0000000000c47308 */ /* 0x0002640000002400 */
[----:B------:R-:W-:Y:S01]  /*2bf0*/  HMMA.16816.F32.BF16 R60, R24, R92, R60 ;  /* 0x0000005c183c723c */ /* 0x000fe2000004183c */
[----:B-1----:R-:W-:-:S05]  /*2c00*/  FMUL.FTZ R0, R68, c[0x0][0x320] ;  /* 0x0000c80044007a20 */ /* 0x002fca0000410000 */
[----:B------:R1:W1:Y:S02]  /*2c10*/  MUFU.TANH R161, R0 ;  /* 0x0000000000a17308 */ /* 0x0002640000002400 */
[----:B-1----:R-:W-:-:S06]  /*2c20*/  FMUL.FTZ R0, R69, c[0x0][0x320] ;  /* 0x0000c80045007a20 */ /* 0x002fcc0000410000 */
[----:B------:R1:W1:Y:S02]  /*2c30*/  MUFU.TANH R153, R0 ;  /* 0x0000000000997308 */ /* 0x0002640000002400 */
[----:B-1----:R-:W-:-:S06]  /*2c40*/  FMUL.FTZ R0, R70, c[0x0][0x320] ;  /* 0x0000c80046007a20 */ /* 0x002fcc0000410000 */
[----:B------:R1:W1:Y:S02]  /*2c50*/  MUFU.TANH R193, R0 ;  /* 0x0000000000c17308 */ /* 0x0002640000002400 */
[----:B-1----:R-:W-:Y:S02]  /*2c60*/  FMUL.FTZ R0, R71, c[0x0][0x320] ;  /* 0x0000c80047007a20 */ /* 0x002fe40000410000 */
[----:B------:R-:W-:Y:S04]  /*2c70*/  HMMA.16816.F32.BF16 R68, R8, R42, R52 ;  /* 0x0000002a0844723c */ /* 0x000fe80000041834 */
[----:B------:R1:W1:Y:S04]  /*2c80*/  MUFU.TANH R167, R0 ;  /* 0x0000000000a77308 */ /* 0x0002680000002400 */
[----:B------:R-:W-:Y:S01]  /*2c90*/  HMMA.16816.F32.BF16 R52, R20, R92, R56 ;  /* 0x0000005c1434723c */ /* 0x000fe20000041838 */
[----:B-1----:R-:W-:-:S07]  /*2ca0*/  FMUL.FTZ R0, R76, c[0x0][0x320] ;  /* 0x0000c8004c007a20 */ /* 0x002fce0000410000 */
[----:B------:R-:W-:Y:S01]  /*2cb0*/  HMMA.16816.F32.BF16 R56, R32, R90, RZ ;  /* 0x0000005a2038723c */ /* 0x000fe200000418ff */
[----:B------:R1:W1:Y:S07]  /*2cc0*/  MUFU.TANH R180, R0 ;  /* 0x0000000000b47308 */ /* 0x00026e0000002400 */
[----:B------:R-:W-:Y:S01]  /*2cd0*/  HMMA.16816.F32.BF16 R72, R4, R42, R64 ;  /* 0x0000002a0448723c */ /* 0x000fe20000041840 */
[----:B-1----:R-:W-:-:S07]  /*2ce0*/  FMUL.FTZ R0, R77, c[0x0][0x320] ;  /* 0x0000c8004d007a20 */ /* 0x002fce0000410000 */
[----:B-----5:R-:W-:Y:S01]  /*2cf0*/  HMMA.16816.F32.BF16 R60, R16, R44, R60 ;  /* 0x0000002c103c723c */ /* 0x020fe2000004183c */
[----:B------:R1:W1:Y:S07]  /*2d00*/  MUFU.TANH R179, R0 ;  /* 0x0000000000b37308 */ /* 0x00026e0000002400 */
        /* <DEDUP_REMOVED lines=12> */
[----:B-1----:R-:W-:-:S06]  /*2dd0*/  FMUL.FTZ R0, R70, c[0x0][0x320] ;  /* 0x0000c80046007a20 */ /* 0x002fcc0000410000 */
[----:B------:R1:W1:Y:S02]  /*2de0*/  MUFU.TANH R164, R0 ;  /* 0x0000000000a47308 */ /* 0x0002640000002400 */
[----:B-1----:R-:W-:Y:S02]  /*2df0*/  FMUL.FTZ R0, R71, c[0x0][0x320] ;  /* 0x0000c80047007a20 */ /* 0x002fe40000410000 */
[----:B--2---:R-:W-:Y:S04]  /*2e00*/  HMMA.16816.F32.BF16 R68, R8, R48, R60 ;  /* 0x000000300844723c */ /* 0x004fe8000004183c */
[----:B------:R1:W2:Y:S04]  /*2e10*/  MUFU.TANH R162, R0 ;  /* 0x0000000000a27308 */ /* 0x0002a80000002400 */
[----:B------:R-:W-:Y:S01]  /*2e20*/  HMMA.16816.F32.BF16 R60, R32, R96, RZ ;  /* 0x00000060203c723c */ /* 0x000fe200000418ff */
[----:B-1----:R-:W-:-:S04]  /*2e30*/  FMUL.FTZ R0, R72, c[0x0][0x320] ;  /* 0x0000c80048007a20 */ /* 0x002fc80000410000 */
[----:B------:R1:W1:Y:S03]  /*2e40*/  MUFU.TANH R160, R0 ;  /* 0x0000000000a07308 */ /* 0x0002660000002400 */
[----:B------:R-:W-:Y:S08]  /*2e50*/  HMMA.16816.F32.BF16 R76, R4, R48, R40 ;  /* 0x00000030044c723c */ /* 0x000ff00000041828 */
[----:B------:R-:W-:Y:S01]  /*2e60*/  HMMA.16816.F32.BF16 R40, R16, R46, R52 ;  /* 0x0000002e1028723c */ /* 0x000fe20000041834 */
[----:B------:R-:W5:Y:S01]  /*2e70*/  LDSM.16.M88.4 R52, [R230+0x1800] ;  /* 0x00180000e634783b */ /* 0x000f620000000200 */
[----:B-1----:R-:W-:-:S04]  /*2e80*/  FMUL.FTZ R0, R73, c[0x0][0x320] ;  /* 0x0000c80049007a20 */ /* 0x002fc80000410000 */
[----:B------:R1:W1:Y:S02]  /*2e90*/  MUFU.TANH R159, R0 ;  /* 0x00000000009f7308 */ /* 0x0002640000002400 */
[----:B------:R-:W-:Y:S01]  /*2ea0*/  HMMA.16816.F32.BF16 R64, R12, R46, R64 ;  /* 0x0000002e0c40723c */ /* 0x000fe20000041840 */
[----:B-1----:R-:W-:-:S05]  /*2eb0*/  FMUL.FTZ R0, R74, c[0x0][0x320] ;  /* 0x0000c8004a007a20 */ /* 0x002fca0000410000 */
[----:B------:R1:W1:Y:S02]  /*2ec0*/  MUFU.TANH R184, R0 ;  /* 0x0000000000b87308 */ /* 0x0002640000002400 */
[----:B------:R-:W-:Y:S01]  /*2ed0*/  HMMA.16816.F32.BF16 R56, R28, R96, RZ ;  /* 0x000000601c38723c */ /* 0x000fe200000418ff */
[----:B-1----:R-:W-:-:S05]  /*2ee0*/  FMUL.FTZ R0, R75, c[0x0][0x320] ;  /* 0x0000c8004b007a20 */ /* 0x002fca0000410000 */
[----:B------:R1:W1:Y:S02]  /*2ef0*/  MUFU.TANH R163, R0 ;  /* 0x0000000000a37308 */ /* 0x0002640000002400 */
[----:B------:R-:W-:Y:S01]  /*2f00*/  HMMA.16816.F32.BF16 R60, R24, R100, R60 ;  /* 0x00000064183c723c */ /* 0x000fe2000004183c */
[----:B-1----:R-:W-:-:S05]  /*2f10*/  FMUL.FTZ R0, R68, c[0x0][0x320] ;  /* 0x0000c80044007a20 */ /* 0x002fca0000410000 */
[----:B------:R1:W1:Y:S02]  /*2f20*/  MUFU.TANH R145, R0 ;  /* 0x0000000000917308 */ /* 0x0002640000002400 */
[----:B-1----:R-:W-:-:S06]  /*2f30*/  FMUL.FTZ R0, R69, c[0x0][0x320] ;  /* 0x0000c80045007a20 */ /* 0x002fcc0000410000 */
[----:B------:R1:W1:Y:S01]  /*2f40*/  MUFU.TANH R144, R0 ;  /* 0x0000000000907308 */ /* 0x0002620000002400 */
[----:B------:R-:W-:Y:S01]  /*2f50*/  HMMA.16816.F32.BF16 R72, R4, R50, R64 ;  /* 0x000000320448723c */ /* 0x000fe20000041840 */
[----:B-1----:R-:W-:-:S06]  /*2f60*/  FMUL.FTZ R0, R70, c[0x0][0x320] ;  /* 0x0000c80046007a20 */ /* 0x002fcc0000410000 */
[----:B------:R1:W1:Y:S01]  /*2f70*/  MUFU.TANH R152, R0 ;  /* 0x0000000000987308 */ /* 0x0002620000002400 */
[----:B------:R-:W-:Y:S01]  /*2f80*/  HMMA.16816.F32.BF16 R44, R20, R100, R56 ;  /* 0x00000064142c723c */ /* 0x000fe20000041838 */
[----:B-1----:R-:W-:-:S07]  /*2f90*/  FMUL.FTZ R0, R71, c[0x0][0x320] ;  /* 0x0000c80047007a20 */ /* 0x002fce0000410000 */
[----:B------:R-:W-:Y:S01]  /*2fa0*/  HMMA.16816.F32.BF16 R68, R8, R50, R40 ;  /* 0x000000320844723c */ /* 0x000fe20000041828 */
[----:B------:R-:W1:Y:S01]  /*2fb0*/  LDSM.16.M88.4 R40, [R227+0x1800] ;  /* 0x00180000e328783b */ /* 0x000e620000000200 */
[----:B------:R2:W1:Y:S06]  /*2fc0*/  MUFU.TANH R151, R0 ;  /* 0x0000000000977308 */ /* 0x00046c0000002400 */
[----:B------:R-:W-:Y:S01]  /*2fd0*/  HMMA.16816.F32.BF16 R48, R32, R98, RZ ;  /* 0x000000622030723c */ /* 0x000fe200000418ff */
[----:B--2---:R-:W-:-:S04]  /*2fe0*/  FMUL.FTZ R0, R76, c[0x0][0x320] ;  /* 0x0000c8004c007a20 */ /* 0x004fc80000410000 */
[----:B------:R2:W1:Y:S03]  /*2ff0*/  MUFU.TANH R156, R0 ;  /* 0x00000000009c7308 */ /* 0x0004660000002400 */
[----:B-----5:R-:W-:Y:S01]  /*3000*/  HMMA.16816.F32.BF16 R56, R16, R52, R60 ;  /* 0x000000341038723c */ /* 0x020fe2000004183c */
[----:B--2---:R-:W-:-:S04]  /*3010*/  FMUL.FTZ R0, R77, c[0x0][0x320] ;  /* 0x0000c8004d007a20 */ /* 0x004fc80000410000 */
[----:B------:R2:W1:Y:S03]  /*3020*/  MUFU.TANH R155, R0 ;  /* 0x00000000009b7308 */ /* 0x0004660000002400 */
[----:B------:R-:W-:Y:S01]  /*3030*/  HMMA.16816.F32.BF16 R60, R28, R98, RZ ;  /* 0x000000621c3c723c */ /* 0x000fe200000418ff */
[----:B--2---:R-:W-:-:S04]  /*3040*/  FMUL.FTZ R0, R78, c[0x0][0x320] ;  /* 0x0000c8004e007a20 */ /* 0x004fc80000410000 */
[----:B------:R2:W1:Y:S03]  /*3050*/  MUFU.TANH R158, R0 ;  /* 0x00000000009e7308 */ /* 0x0004660000002400 */
[----:B------:R-:W-:Y:S01]  /*3060*/  HMMA.16816.F32.BF16 R44, R12, R52, R44 ;  /* 0x000000340c2c723c */ /* 0x000fe2000004182c */
[----:B--2---:R-:W-:-:S04]  /*3070*/  FMUL.FTZ R0, R79, c[0x0][0x320] ;  /* 0x0000c8004f007a20 */ /* 0x004fc80000410000 */
[----:B------:R2:W1:Y:S03]  /*3080*/  MUFU.TANH R157, R0 ;  /* 0x00000000009d7308 */ /* 0x0004660000002400 */
[----:B------:R-:W-:Y:S01]  /*3090*/  HMMA.16816.F32.BF16 R48, R24, R102, R48 ;  /* 0x000000661830723c */ /* 0x000fe20000041830 */
[----:B--2---:R-:W-:-:S04]  /*30a0*/  FMUL.FTZ R0, R68, c[0x0][0x320] ;  /* 0x0000c80044007a20 */ /* 0x004fc80000410000 */
[----:B------:R2:W1:Y:S02]  /*30b0*/  MUFU.TANH R101, R0 ;  /* 0x0000000000657308 */ /* 0x0004640000002400 */
[----:B--2---:R-:W-:-:S06]  /*30c0*/  FMUL.FTZ R0, R69, c[0x0][0x320] ;  /* 0x0000c80045007a20 */ /* 0x004fcc0000410000 */
[----:B------:R2:W1:Y:S01]  /*30d0*/  MUFU.TANH R100, R0 ;  /* 0x0000000000647308 */ /* 0x0004620000002400 */
[----:B------:R-:W-:Y:S01]  /*30e0*/  HMMA.16816.F32.BF16 R64, R20, R102, R60 ;  /* 0x000000661440723c */ /* 0x000fe2000004183c */
[----:B--2---:R-:W-:-:S06]  /*30f0*/  FMUL.FTZ R0, R70, c[0x0][0x320] ;  /* 0x0000c80046007a20 */ /* 0x004fcc0000410000 */
[----:B------:R2:W1:Y:S01]  /*3100*/  MUFU.TANH R148, R0 ;  /* 0x0000000000947308 */ /* 0x0004620000002400 */
[----:B------:R-:W-:Y:S01]  /*3110*/  HMMA.16816.F32.BF16 R60, R32, R104, RZ ;  /* 0x00000068203c723c */ /* 0x000fe200000418ff */
[----:B--2---:R-:W-:-:S07]  /*3120*/  FMUL.FTZ R0, R71, c[0x0][0x320] ;  /* 0x0000c80047007a20 */ /* 0x004fce0000410000 */
[----:B-1----:R-:W-:Y:S01]  /*3130*/  HMMA.16816.F32.BF16 R68, R8, R40, R56 ;  /* 0x000000280844723c */ /* 0x002fe20000041838 */
[----:B------:R1:W2:Y:S02]  /*3140*/  MUFU.TANH R146, R0 ;  /* 0x0000000000927308 */ /* 0x0002a40000002400 */
[----:B-1----:R-:W-:-:S06]  /*3150*/  FMUL.FTZ R0, R72, c[0x0][0x320] ;  /* 0x0000c80048007a20 */ /* 0x002fcc0000410000 */
[----:B------:R1:W1:Y:S01]  /*3160*/  MUFU.TANH R122, R0 ;  /* 0x00000000007a7308 */ /* 0x0002620000002400 */
[----:B------:R-:W-:Y:S01]  /*3170*/  HMMA.16816.F32.BF16 R76, R4, R40, R44 ;  /* 0x00000028044c723c */ /* 0x000fe2000004182c */
[----:B------:R-:W5:Y:S07]  /*3180*/  LDSM.16.M88.4 R44, [R230+0x2000] ;  /* 0x00200000e62c783b */ /* 0x000f6e0000000200 */
[----:B------:R-:W-:Y:S01]  /*3190*/  HMMA.16816.F32.BF16 R48, R16, R54, R48 ;  /* 0x000000361030723c */ /* 0x000fe20000041830 */
[----:B-1----:R-:W-:-:S07]  /*31a0*/  FMUL.FTZ R0, R73, c[0x0][0x320] ;  /* 0x0000c80049007a20 */ /* 0x002fce0000410000 */
[----:B------:R-:W-:Y:S01]  /*31b0*/  HMMA.16816.F32.BF16 R56, R28, R104, RZ ;  /* 0x000000681c38723c */ /* 0x000fe200000418ff */
[----:B------:R1:W1:Y:S02]  /*31c0*/  MUFU.TANH R123, R0 ;  /* 0x00000000007b7308 */ /* 0x0002640000002400 */
[----:B-1----:R-:W-:-:S06]  /*31d0*/  FMUL.FTZ R0, R74, c[0x0][0x320] ;  /* 0x0000c8004a007a20 */ /* 0x002fcc0000410000 */
[----:B------:R1:W1:Y:S01]  /*31e0*/  MUFU.TANH R154, R0 ;  /* 0x00000000009a7308 */ /* 0x0002620000002400 */
[----:B------:R-:W-:Y:S01]  /*31f0*/  HMMA.16816.F32.BF16 R64, R12, R54, R64 ;  /* 0x000000360c40723c */ /* 0x000fe20000041840 */
        /* <DEDUP_REMOVED lines=8> */
[----:B------:R-:W-:Y:S01]  /*3280*/  HMMA.16816.F32.BF16 R56, R32, R106, RZ ;  /* 0x0000006a2038723c */ /* 0x000fe200000418ff */
[----:B-1----:R-:W-:-:S06]  /*3290*/  FMUL.FTZ R0, R70, c[0x0][0x320] ;  /* 0x0000c80046007a20 */ /* 0x002fcc0000410000 */
[----:B------:R1:W1:Y:S02]  /*32a0*/  MUFU.TANH R132, R0 ;  /* 0x0000000000847308 */ /* 0x0002640000002400 */
[----:B-1----:R-:W-:Y:S02]  /*32b0*/  FMUL.FTZ R0, R71, c[0x0][0x320] ;  /* 0x0000c80047007a20 */ /* 0x002fe40000410000 */
[----:B------:R-:W-:Y:S01]  /*32c0*/  HMMA.16816.F32.BF16 R68, R8, R42, R48 ;  /* 0x0000002a0844723c */ /* 0x000fe20000041830 */
[----:B------:R-:W1:Y:S03]  /*32d0*/  LDSM.16.M88.4 R48, [R227+0x2000] ;  /* 0x00200000e330783b */ /* 0x000e660000000200 */
[----:B------:R2:W1:Y:S02]  /*32e0*/  MUFU.TANH R133, R0 ;  /* 0x0000000000857308 */ /* 0x0004640000002400 */
[----:B--2---:R-:W-:-:S06]  /*32f0*/  FMUL.FTZ R0, R76, c[0x0][0x320] ;  /* 0x0000c8004c007a20 */ /* 0x004fcc0000410000 */
[----:B------:R2:W1:Y:S01]  /*3300*/  MUFU.TANH R136, R0 ;  /* 0x0000000000887308 */ /* 0x0004620000002400 */
[----:B------:R-:W-:Y:S08]  /*3310*/  HMMA.16816.F32.BF16 R72, R4, R42, R64 ;  /* 0x0000002a0448723c */ /* 0x000ff00000041840 */
[----:B-----5:R-:W-:Y:S01]  /*3320*/  HMMA.16816.F32.BF16 R60, R16, R44, R60 ;  /* 0x0000002c103c723c */ /* 0x020fe2000004183c */
[----:B--2---:R-:W-:-:S07]  /*3330*/  FMUL.FTZ R0, R77, c[0x0][0x320] ;  /* 0x0000c8004d007a20 */ /* 0x004fce0000410000 */
[----:B------:R-:W-:Y:S01]  /*3340*/  HMMA.16816.F32.BF16 R64, R28, R106, RZ ;  /* 0x0000006a1c40723c */ /* 0x000fe200000418ff */
[----:B------:R2:W1:Y:S07]  /*3350*/  MUFU.TANH R137, R0 ;  /* 0x0000000000897308 */ /* 0x00046e0000002400 */
        /* <DEDUP_REMOVED lines=10> */
[----:B------:R2:W2:Y:S01]  /*3400*/  MUFU.TANH R143, R0 ;  /* 0x00000000008f7308 */ /* 0x0004a20000002400 */
[----:B-1----:R-:W-:Y:S01]  /*3410*/  HMMA.16816.F32.BF16 R76, R4, R48, R40 ;  /* 0x00000030044c723c */ /* 0x002fe20000041828 */
[----:B--2---:R-:W-:-:S06]  /*3420*/  FMUL.FTZ R0, R70, c[0x0][0x320] ;  /* 0x0000c80046007a20 */ /* 0x004fcc0000410000 */
[----:B------:R1:W2:Y:S01]  /*3430*/  MUFU.TANH R134, R0 ;  /* 0x0000000000867308 */ /* 0x0002a20000002400 */
[----:B------:R-:W-:Y:S01]  /*3440*/  HMMA.16816.F32.BF16 R40, R16, R46, R52 ;  /* 0x0000002e1028723c */ /* 0x000fe20000041834 */
[----:B------:R-:W5:Y:S01]  /*3450*/  LDSM.16.M88.4 R52, [R230+0x2800] ;  /* 0x00280000e634783b */ /* 0x000f620000000200 */
[----:B-1----:R-:W-:-:S06]  /*3460*/  FMUL.FTZ R0, R71, c[0x0][0x320] ;  /* 0x0000c80047007a20 */ /* 0x002fcc0000410000 */
[----:B------:R-:W-:Y:S08]  /*3470*/  HMMA.16816.F32.BF16 R68, R8, R48, R60 ;  /* 0x000000300844723c */ /* 0x000ff0000004183c */
[----:B------:R-:W-:Y:S01]  /*3480*/  HMMA.16816.F32.BF16 R60, R32, R112, RZ ;  /* 0x00000070203c723c */ /* 0x000fe200000418ff */
[----:B------:R1:W1:Y:S02]  /*3490*/  MUFU.TANH R135, R0 ;  /* 0x0000000000877308 */ /* 0x0002640000002400 */
[----:B-1----:R-:W-:-:S06]  /*34a0*/  FMUL.FTZ R0, R72, c[0x0][0x320] ;  /* 0x0000c80048007a20 */ /* 0x002fcc0000410000 */
[----:B------:R1:W1:Y:S01]  /*34b0*/  MUFU.TANH R138, R0 ;  /* 0x00000000008a7308 */ /* 0x0002620000002400 */
[----:B------:R-:W-:Y:S08]  /*34c0*/  HMMA.16816.F32.BF16 R56, R28, R112, RZ ;  /* 0x000000701c38723c */ /* 0x000ff000000418ff */
        /* <DEDUP_REMOVED lines=8> */
[----:B-1----:R-:W-:-:S06]  /*3550*/  FMUL.FTZ R0, R68, c[0x0][0x320] ;  /* 0x0000c80044007a20 */ /* 0x002fcc0000410000 */
[----:B------:R1:W1:Y:S01]  /*3560*/  MUFU.TANH R91, R0 ;  /* 0x00000000005b7308 */ /* 0x0002620000002400 */
[----:B------:R-:W-:Y:S01]  /*3570*/  HMMA.16816.F32.BF16 R44, R20, R116, R56 ;  /* 0x00000074142c723c */ /* 0x000fe20000041838 */
[----:B-1----:R-:W-:-:S06]  /*3580*/  FMUL.FTZ R0, R69, c[0x0][0x320] ;  /* 0x0000c80045007a20 */ /* 0x002fcc0000410000 */
[----:B------:R1:W1:Y:S01]  /*3590*/  MUFU.TANH R90, R0 ;  /* 0x00000000005a7308 */ /* 0x0002620000002400 */
[----:B------:R-:W-:Y:S08]  /*35a0*/  HMMA.16816.F32.BF16 R72, R4, R50, R64 ;  /* 0x000000320448723c */ /* 0x000ff00000041840 */
[----:B-----5:R-:W-:Y:S01]  /*35b0*/  HMMA.16816.F32.BF16 R56, R16, R52, R60 ;  /* 0x000000341038723c */ /* 0x020fe2000004183c */
[----:B-1----:R-:W-:-:S04]  /*35c0*/  FMUL.FTZ R0, R70, c[0x0][0x320] ;  /* 0x0000c80046007a20 */ /* 0x002fc80000410000 */
[----:B------:R1:W1:Y:S03]  /*35d0*/  MUFU.TANH R97, R0 ;  /* 0x0000000000617308 */ /* 0x0002660000002400 */
[----:B------:R-:W-:Y:S01]  /*35e0*/  HMMA.16816.F32.BF16 R60, R28, R114, RZ ;  /* 0x000000721c3c723c */ /* 0x000fe200000418ff */
[----:B-1----:R-:W-:-:S07]  /*35f0*/  FMUL.FTZ R0, R71, c[0x0][0x320] ;  /* 0x0000c80047007a20 */ /* 0x002fce0000410000 */
[----:B------:R-:W-:Y:S01]  /*3600*/  HMMA.16816.F32.BF16 R68, R8, R50, R40 ;  /* 0x000000320844723c */ /* 0x000fe20000041828 */
[----:B------:R-:W1:Y:S07]  /*3610*/  LDSM.16.M88.4 R40, [R227+0x2800] ;  /* 0x00280000e328783b */ /* 0x000e6e0000000200 */
[----:B------:R-:W-:Y:S01]  /*3620*/  HMMA.16816.F32.BF16 R48, R32, R114, RZ ;  /* 0x000000722030723c */ /* 0x000fe200000418ff */
[----:B------:R5:W1:Y:S07]  /*3630*/  MUFU.TANH R96, R0 ;  /* 0x0000000000607308 */ /* 0x000a6e0000002400 */
[-C--:B------:R-:W-:Y:S01]  /*3640*/  HMMA.16816.F32.BF16 R64, R20, R118.reuse, R60 ;  /* 0x000000761440723c */ /* 0x080fe2000004183c */
[----:B-----5:R-:W-:Y:S11]  /*3650*/  FMUL.FTZ R0, R76, c[0x0][0x320] ;  /* 0x0000c8004c007a20 */ /* 0x020ff60000410000 */
[----:B------:R-:W-:Y:S04]  /*3660*/  @!UPT UIADD3 URZ, URZ, URZ, URZ ;  /* 0x0000003f3f3ff290 */ /* 0x000fe8000fffe03f */
[----:B------:R-:W-:Y:S01]  /*3670*/  HMMA.16816.F32.BF16 R48, R24, R118, R48 ;  /* 0x000000761830723c */ /* 0x000fe20000041830 */
[----:B------:R5:W1:Y:S02]  /*3680*/  MUFU.TANH R94, R0 ;  /* 0x00000000005e7308 */ /* 0x000a640000002400 */
[----:B-----5:R-:W-:-:S06]  /*3690*/  FMUL.FTZ R0, R77, c[0x0][0x320] ;  /* 0x0000c8004d007a20 */ /* 0x020fcc0000410000 */
[----:B------:R5:W1:Y:S01]  /*36a0*/  MUFU.TANH R92, R0 ;  /* 0x00000000005c7308 */ /* 0x000a620000002400 */
[----:B------:R-:W-:Y:S01]  /*36b0*/  HMMA.16816.F32.BF16 R44, R12, R52, R44 ;  /* 0x000000340c2c723c */ /* 0x000fe2000004182c */
[----:B-----5:R-:W-:-:S06]  /*36c0*/  FMUL.FTZ R0, R78, c[0x0][0x320] ;  /* 0x0000c8004e007a20 */ /* 0x020fcc0000410000 */
[----:B------:R5:W1:Y:S07]  /*36d0*/  MUFU.TANH R95, R0 ;  /* 0x00000000005f7308 */ /* 0x000a6e0000002400 */
[-C--:B------:R-:W-:Y:S08]  /*36e0*/  HMMA.16816.F32.BF16 R48, R16, R54.reuse, R48 ;  /* 0x000000361030723c */ /* 0x080ff00000041830 */
[----:B------:R-:W-:Y:S01]  /*36f0*/  HMMA.16816.F32.BF16 R52, R12, R54, R64 ;  /* 0x000000360c34723c */ /* 0x000fe20000041840 */
[----:B-----5:R-:W-:-:S04]  /*3700*/  FMUL.FTZ R0, R79, c[0x0][0x320] ;  /* 0x0000c8004f007a20 */ /* 0x020fc80000410000 */
[----:B------:R5:W1:Y:S02]  /*3710*/  MUFU.TANH R93, R0 ;  /* 0x00000000005d7308 */ /* 0x000a640000002400 */
[----:B-----5:R-:W-:-:S06]  /*3720*/  FMUL.FTZ R0, R68, c[0x0][0x320] ;  /* 0x0000c80044007a20 */ /* 0x020fcc0000410000 */
[----:B------:R5:W1:Y:S02]  /*3730*/  MUFU.TANH R82, R0 ;  /* 0x0000000000527308 */ /* 0x000a640000002400 */
[----:B-----5:R-:W-:-:S06]  /*3740*/  FMUL.FTZ R0, R69, c[0x0][0x320] ;  /* 0x0000c80045007a20 */ /* 0x020fcc0000410000 */
[----:B------:R5:W1:Y:S01]  /*3750*/  MUFU.TANH R81, R0 ;  /* 0x0000000000517308 */ /* 0x000a620000002400 */
[----:B------:R-:W-:Y:S01]  /*3760*/  HMMA.16816.F32.BF16 R60, R32, R124, RZ ;  /* 0x0000007c203c723c */ /* 0x000fe200000418ff */
[----:B-----5:R-:W-:-:S06]  /*3770*/  FMUL.FTZ R0, R70, c[0x0][0x320] ;  /* 0x0000c80046007a20 */ /* 0x020fcc0000410000 */
[----:B------:R5:W1:Y:S01]  /*3780*/  MUFU.TANH R89, R0 ;  /* 0x0000000000597308 */ /* 0x000a620000002400 */
[----:B------:R-:W-:Y:S01]  /*3790*/  HMMA.16816.F32.BF16 R32, R32, R126, RZ ;  /* 0x0000007e2020723c */ /* 0x000fe200000418ff */
[----:B-----5:R-:W-:-:S07]  /*37a0*/  FMUL.FTZ R0, R71, c[0x0][0x320] ;  /* 0x0000c80047007a20 */ /* 0x020fce0000410000 */
[----:B-1----:R-:W-:Y:S01]  /*37b0*/  HMMA.16816.F32.BF16 R68, R8, R40, R56 ;  /* 0x000000280844723c */ /* 0x002fe20000041838 */
[----:B------:R1:W1:Y:S07]  /*37c0*/  MUFU.TANH R87, R0 ;  /* 0x0000000000577308 */ /* 0x00026e0000002400 */
[----:B------:R-:W-:Y:S01]  /*37d0*/  HMMA.16816.F32.BF16 R56, R28, R124, RZ ;  /* 0x0000007c1c38723c */ /* 0x000fe200000418ff */
[----:B-1----:R-:W-:-:S07]  /*37e0*/  FMUL.FTZ R0, R72, c[0x0][0x320] ;  /* 0x0000c80048007a20 */ /* 0x002fce0000410000 */
[----:B------:R-:W-:Y:S01]  /*37f0*/  HMMA.16816.F32.BF16 R64, R4, R42, R52 ;  /* 0x0000002a0440723c */ /* 0x000fe20000041834 */
[----:B------:R1:W1:Y:S07]  /*3800*/  MUFU.TANH R84, R0 ;  /* 0x0000000000547308 */ /* 0x00026e0000002400 */
[----:B------:R-:W-:Y:S01]  /*3810*/  HMMA.16816.F32.BF16 R52, R28, R126, RZ ;  /* 0x0000007e1c34723c */ /* 0x000fe200000418ff */
[----:B-1----:R-:W-:-:S07]  /*3820*/  FMUL.FTZ R0, R73, c[0x0][0x320] ;  /* 0x0000c80049007a20 */ /* 0x002fce0000410000 */
[----:B------:R-:W-:Y:S01]  /*3830*/  HMMA.16816.F32.BF16 R76, R4, R40, R44 ;  /* 0x00000028044c723c */ /* 0x000fe2000004182c */
[----:B------:R-:W1:Y:S01]  /*3840*/  LDSM.16.M88.4 R44, [R230+0x3000] ;  /* 0x00300000e62c783b */ /* 0x000e620000000200 */
[----:B------:R5:W1:Y:S02]  /*3850*/  MUFU.TANH R83, R0 ;  /* 0x0000000000537308 */ /* 0x000a640000002400 */
[----:B-----5:R-:W-:-:S06]  /*3860*/  FMUL.FTZ R0, R74, c[0x0][0x320] ;  /* 0x0000c8004a007a20 */ /* 0x020fcc0000410000 */
[----:B------:R5:W1:Y:S01]  /*3870*/  MUFU.TANH R86, R0 ;  /* 0x0000000000567308 */ /* 0x000a620000002400 */
[----:B------:R-:W-:Y:S01]  /*3880*/  HMMA.16816.F32.BF16 R60, R24, R128, R60 ;  /* 0x00000080183c723c */ /* 0x000fe2000004183c */
[----:B-----5:R-:W-:-:S06]  /*3890*/  FMUL.FTZ R0, R75, c[0x0][0x320] ;  /* 0x0000c8004b007a20 */ /* 0x020fcc0000410000 */
[----:B------:R5:W1:Y:S01]  /*38a0*/  MUFU.TANH R85, R0 ;  /* 0x0000000000557308 */ /* 0x000a620000002400 */
[----:B------:R-:W-:Y:S01]  /*38b0*/  HMMA.16816.F32.BF16 R56, R20, R128, R56 ;  /* 0x000000801438723c */ /* 0x000fe20000041838 */
[----:B-----5:R-:W-:-:S06]  /*38c0*/  FMUL.FTZ R0, R68, c[0x0][0x320] ;  /* 0x0000c80044007a20 */ /* 0x020fcc0000410000 */
[----:B------:R5:W1:Y:S01]  /*38d0*/  MUFU.TANH R73, R0 ;  /* 0x0000000000497308 */ /* 0x000a620000002400 */
[-C--:B------:R-:W-:Y:S08]  /*38e0*/  HMMA.16816.F32.BF16 R24, R24, R130.reuse, R32 ;  /* 0x000000821818723c */ /* 0x080ff00000041820 */
[----:B------:R-:W-:Y:S01]  /*38f0*/  HMMA.16816.F32.BF16 R32, R20, R130, R52 ;  /* 0x000000821420723c */ /* 0x000fe20000041834 */
[----:B-----5:R-:W-:-:S04]  /*3900*/  FMUL.FTZ R0, R69, c[0x0][0x320] ;  /* 0x0000c80045007a20 */ /* 0x020fc80000410000 */
[----:B------:R5:W1:Y:S02]  /*3910*/  MUFU.TANH R72, R0 ;  /* 0x0000000000487308 */ /* 0x000a640000002400 */
[----:B-----5:R-:W-:-:S06]  /*3920*/  FMUL.FTZ R0, R70, c[0x0][0x320] ;  /* 0x0000c80046007a20 */ /* 0x020fcc0000410000 */
[----:B------:R5:W1:Y:S02]  /*3930*/  MUFU.TANH R80, R0 ;  /* 0x0000000000507308 */ /* 0x000a640000002400 */
[----:B-----5:R-:W-:Y:S02]  /*3940*/  FMUL.FTZ R0, R71, c[0x0][0x320] ;  /* 0x0000c80047007a20 */ /* 0x020fe40000410000 */
[----:B------:R-:W-:Y:S01]  /*3950*/  HMMA.16816.F32.BF16 R68, R8, R42, R48 ;  /* 0x0000002a0844723c */ /* 0x000fe20000041830 */
[----:B------:R-:W5:Y:S07]  /*3960*/  LDSM.16.M88.4 R48, [R227+0x3000] ;  /* 0x00300000e330783b */ /* 0x000f6e0000000200 */
[----:B-1----:R-:W-:Y:S01]  /*3970*/  HMMA.16816.F32.BF16 R28, R12, R44, R56 ;  /* 0x0000002c0c1c723c */ /* 0x002fe20000041838 */
[----:B------:R-:W-:Y:S01]  /*3980*/  FMUL.FTZ R77, R77, c[0x0][0x320] ;  /* 0x0000c8004d4d7a20 */ /* 0x000fe20000410000 */
[----:B------:R1:W1:Y:S01]  /*3990*/  MUFU.TANH R75, R0 ;  /* 0x00000000004b7308 */ /* 0x0002620000002400 */
[----:B------:R-:W-:Y:S01]  /*39a0*/  FMUL.FTZ R78, R78, c[0x0][0x320] ;  /* 0x0000c8004e4e7a20 */ /* 0x000fe20000410000 */
[----:B------:R-:W-:Y:S01]  /*39b0*/  ISETP.GE.AND P0, PT, R245, 0x2, PT ;  /* 0x00000002f500780c */ /* 0x000fe20003f06270 */
[----:B------:R-:W-:Y:S01]  /*39c0*/  FMUL.FTZ R79, R79, c[0x0][0x320] ;  /* 0x0000c8004f4f7a20 */ /* 0x000fe20000410000 */
[----:B------:R-:W-:-:S04]  /*39d0*/  DEPBAR.LE SB0, 0x0 ;  /* 0x000080000000791a */ /* 0x000fc80000000000 */
[C---:B------:R-:W-:Y:S08]  /*39e0*/  HMMA.16816.F32.BF16 R40, R16.reuse, R44, R60 ;  /* 0x0000002c1028723c */ /* 0x040ff0000004183c */
[-C--:B------:R-:W-:Y:S08]  /*39f0*/  HMMA.16816.F32.BF16 R16, R16, R46.reuse, R24 ;  /* 0x0000002e1010723c */ /* 0x080ff00000041818 */
[----:B------:R-:W-:Y:S08]  /*3a00*/  HMMA.16816.F32.BF16 R12, R12, R46, R32 ;  /* 0x0000002e0c0c723c */ /* 0x000ff00000041820 */
[-C--:B-----5:R-:W-:Y:S08]  /*3a10*/  HMMA.16816.F32.BF16 R40, R8, R48.reuse, R40 ;  /* 0x000000300828723c */ /* 0x0a0ff00000041828 */
[----:B------:R-:W-:Y:S08]  /*3a20*/  HMMA.16816.F32.BF16 R20, R4, R48, R28 ;  /* 0x000000300414723c */ /* 0x000ff0000004181c */
[-C--:B------:R-:W-:Y:S08]  /*3a30*/  HMMA.16816.F32.BF16 R8, R8, R50.reuse, R16 ;  /* 0x000000320808723c */ /* 0x080ff00000041810 */
[----:B------:R-:W-:Y:S01]  /*3a40*/  HMMA.16816.F32.BF16 R4, R4, R50, R12 ;  /* 0x000000320404723c */ /* 0x000fe2000004180c */
[----:B------:R-:W-:-:S02]  /*3a50*/  FMUL.FTZ R68, R68, c[0x0][0x320] ;  /* 0x0000c80044447a20 */ /* 0x000fc40000410000 */
[----:B------:R-:W-:Y:S02]  /*3a60*/  FMUL.FTZ R69, R69, c[0x0][0x320] ;  /* 0x0000c80045457a20 */ /* 0x000fe40000410000 */
[----:B------:R-:W-:Y:S02]  /*3a70*/  FMUL.FTZ R70, R70, c[0x0][0x320] ;  /* 0x0000c80046467a20 */ /* 0x000fe40000410000 */
[----:B------:R-:W-:Y:S02]  /*3a80*/  FMUL.FTZ R71, R71, c[0x0][0x320] ;  /* 0x0000c80047477a20 */ /* 0x000fe40000410000 */
[----:B------:R-:W-:Y:S02]  /*3a90*/  FMUL.FTZ R64, R64, c[0x0][0x320] ;  /* 0x0000c80040407a20 */ /* 0x000fe40000410000 */
[----:B------:R-:W-:Y:S02]  /*3aa0*/  FMUL.FTZ R65, R65, c[0x0][0x320] ;  /* 0x0000c80041417a20 */ /* 0x000fe40000410000 */
        /* <DEDUP_REMOVED lines=8> */
[----:B-1----:R-:W-:Y:S02]  /*3b30*/  FMUL.FTZ R0, R76, c[0x0][0x320] ;  /* 0x0000c8004c007a20 */ /* 0x002fe40000410000 */
        /* <DEDUP_REMOVED lines=9> */
[----:B------:R-:W-:Y:S01]  /*3bd0*/  FMUL.FTZ R7, R7, c[0x0][0x320] ;  /* 0x0000c80007077a20 */ /* 0x000fe20000410000 */
[----:B------:R3:W1:Y:S08]  /*3be0*/  MUFU.TANH R37, R20 ;  /* 0x0000001400257308 */ /* 0x0006700000002400 */
[----:B------:R3:W1:Y:S08]  /*3bf0*/  MUFU.TANH R39, R23 ;  /* 0x0000001700277308 */ /* 0x0006700000002400 */
[----:B------:R3:W1:Y:S08]  /*3c00*/  MUFU.TANH R74, R0 ;  /* 0x00000000004a7308 */ /* 0x0006700000002400 */
[----:B------:R-:W1:Y:S08]  /*3c10*/  MUFU.TANH R77, R77 ;  /* 0x0000004d004d7308 */ /* 0x000e700000002400 */
        /* <DEDUP_REMOVED lines=24> */
[----:B------:R-:W-:Y:S01]  /*3da0*/  BSSY B0, `(.L_x_538) ;  /* 0x0000046000007945 */ /* 0x000fe20003800000 */
[----:B------:R-:W-:Y:S01]  /*3db0*/  BAR.SYNC.DEFER_BLOCKING 0x0 ;  /* 0x0000000000007b1d */ /* 0x000fe20000010000 */
[----:B------:R-:W-:-:S05]  /*3dc0*/  ISETP.GT.AND P2, PT, R175, 0x6f, PT ;  /* 0x0000006faf00780c */ /* 0x000fca0003f44270 */
[----:B------:R-:W-:Y:S05]  /*3dd0*/  @!P0 BRA `(.L_x_539) ;  /* 0x0000042000008947 */ /* 0x000fea0003800000 */
[----:B--234-:R-:W-:Y:S01]  /*3de0*/  IADD3 R2, R175, R121, R178 ;  /* 0x00000079af027210 */ /* 0x01cfe20007ffe0b2 */
[----:B------:R-:W-:-:S03]  /*3df0*/  IMAD.MOV.U32 R244, RZ, RZ, RZ ;  /* 0x000000fffff47224 */ /* 0x000fc600078e00ff */
        /* <DEDUP_REMOVED lines=8> */
[----:B------:R-:W2:Y:S01]  /*3e80*/  @!P2 LDG.E R244, [R4.64] ;  /* 0x0000000604f4a981 */ /* 0x000ea2000c1e1900 */
[----:B------:R-:W-:-:S04]  /*3e90*/  IMAD.MOV R0, RZ, RZ, -R0 ;  /* 0x000000ffff007224 */ /* 0x000fc800078e0a00 */
[----:B------:R-:W-:-:S04]  /*3ea0*/  IMAD R252, R0, c[0x0][0x2b8], R2 ;  /* 0x0000ae0000fc7a24 */ /* 0x000fc800078e0202 */
[----:B------:R-:W-:Y:S01]  /*3eb0*/  IMAD.WIDE.U32 R2, R252, c[0x0][0x1e0], RZ ;  /* 0x00007800fc027a25 */ /* 0x000fe200078e00ff */
[----:B------:R-:W-:-:S05]  /*3ec0*/  SHF.R.S32.HI R0, RZ, 0x1f, R252 ;  /* 0x0000001fff007819 */ /* 0x000fca00000114fc */
[----:B------:R-:W-:-:S04]  /*3ed0*/  IMAD R0, R0, c[0x0][0x1e0], RZ ;  /* 0x0000780000007a24 */ /* 0x000fc800078e02ff */
[----:B------:R-:W-:-:S04]  /*3ee0*/  IMAD R0, R252, c[0x0][0x1e4], R0 ;  /* 0x00007900fc007a24 */ /* 0x000fc800078e0200 */
[----:B------:R-:W-:Y:S01]  /*3ef0*/  IMAD.IADD R3, R3, 0x1, R0 ;  /* 0x0000000103037824 */ /* 0x000fe200078e0200 */
[----:B--2---:R-:W-:-:S03]  /*3f00*/  SHF.R.S32.HI R4, RZ, 0x1f, R244 ;  /* 0x0000001fff047819 */ /* 0x004fc600000114f4 */
[----:B------:R-:W-:-:S04]  /*3f10*/  IMAD.WIDE.U32 R2, R244, c[0x0][0x1f0], R2 ;  /* 0x00007c00f4027a25 */ /* 0x000fc800078e0002 */
[----:B------:R-:W-:Y:S01]  /*3f20*/  IMAD R4, R4, c[0x0][0x1f0], RZ ;  /* 0x00007c0004047a24 */ /* 0x000fe200078e02ff */
[----:B------:R-:W-:-:S03]  /*3f30*/  IADD3 R0, P1, R172, R2, RZ ;  /* 0x00000002ac007210 */ /* 0x000fc60007f3e0ff */
[----:B------:R-:W-:Y:S01]  /*3f40*/  IMAD R2, R244, c[0x0][0x1f4], R4 ;  /* 0x00007d00f4027a24 */ /* 0x000fe200078e0204 */
[----:B------:R-:W-:-:S04]  /*3f50*/  LEA R4, P0, R0, c[0x0][0x1c8], 0x1 ;  /* 0x0000720000047a11 */ /* 0x000fc800078008ff */
[----:B------:R-:W-:-:S04]  /*3f60*/  IADD3.X R2, R171, R3, R2, P1, !PT ;  /* 0x00000003ab027210 */ /* 0x000fc80000ffe402 */
[----:B------:R-:W-:Y:S01]  /*3f70*/  LEA.HI.X R0, R0, c[0x0][0x1cc], R2, 0x1, P0 ;  /* 0x0000730000007a11 */ /* 0x000fe200000f0c02 */
[----:B------:R-:W-:Y:S05]  /*3f80*/  BRA.DIV ~URZ, `(.L_x_540) ;  /* 0x000123a27f007947 */ /* 0x000fea000b800000 */
[----:B------:R2:W3:Y:S02]  /*3f90*/  SHFL.IDX PT, R5, R0, RZ, 0x181f ;  /* 0x00181fff00057589 */ /* 0x0004e400000e0000 */
.L_x_602:
[----:B------:R-:W-:Y:S05]  /*3fa0*/  BRA.DIV ~URZ, `(.L_x_541) ;  /* 0x000123f27f007947 */ /* 0x000fea000b800000 */
[----:B------:R-:W4:Y:S04]  /*3fb0*/  SHFL.IDX PT, R6, R4, RZ, 0x181f ;  /* 0x00181fff04067589 */ /* 0x000f2800000e0000 */
[----:B------:R-:W5:Y:S04]  /*3fc0*/  SHFL.IDX PT, R2, R4, 0x1, 0x181f ;  /* 0x00381f0004027f89 */ /* 0x000f6800000e0000 */
[----:B------:R-:W2:Y:S04]  /*3fd0*/  SHFL.IDX PT, R10, R4, 0x2, 0x181f ;  /* 0x00581f00040a7f89 */ /* 0x000ea800000e0000 */
[----:B------:R-:W3:Y:S04]  /*3fe0*/  SHFL.IDX PT, R3, R0, 0x1, 0x181f ;  /* 0x00381f0000037f89 */ /* 0x000ee800000e0000 */
[----:B------:R-:W1:Y:S04]  /*3ff0*/  SHFL.IDX PT, R8, R4, 0x3, 0x181f ;  /* 0x00781f0004087f89 */ /* 0x000e6800000e0000 */
[----:B------:R-:W1:Y:S04]  /*4000*/  SHFL.IDX PT, R11, R0, 0x2, 0x181f ;  /* 0x00581f00000b7f89 */ /* 0x000e6800000e0000 */
[----:B------:R-:W1:Y:S01]  /*4010*/  SHFL.IDX PT, R9, R4, 0x4, 0x181f ;  /* 0x00981f0004097f89 */ /* 0x000e6200000e0000 */
[----:B----4-:R-:W-:-:S03]  /*4020*/  IADD3 R6, P0, R6, R170, RZ ;  /* 0x000000aa06067210 */ /* 0x010fc60007f1e0ff */
[----:B------:R-:W-:Y:S01]  /*4030*/  SHFL.IDX PT, R12, R4, 0x5, 0x181f ;  /* 0x00b81f00040c7f89 */ /* 0x000fe200000e0000 */
[-C--:B-----5:R-:W-:Y:S01]  /*4040*/  IADD3 R2, P1, R2, R170.reuse, RZ ;  /* 0x000000aa02027210 */ /* 0x0a0fe20007f3e0ff */
[----:B---3--:R-:W-:Y:S02]  /*4050*/  IMAD.X R7, R5, 0x1, R36, P0 ;  /* 0x0000000105077824 */ /* 0x008fe400000e0624 */
[----:B------:R-:W3:Y:S01]  /*4060*/  SHFL.IDX PT, R15, R0, 0x3, 0x181f ;  /* 0x00781f00000f7f89 */ /* 0x000ee200000e0000 */
[----:B--2---:R-:W-:-:S03]  /*4070*/  IADD3 R10, P0, R10, R170, RZ ;  /* 0x000000aa0a0a7210 */ /* 0x004fc60007f1e0ff */
[----:B------:R-:W2:Y:S01]  /*4080*/  SHFL.IDX PT, R14, R0, 0x4, 0x181f ;  /* 0x00981f00000e7f89 */ /* 0x000ea200000e0000 */
[----:B------:R-:W-:-:S03]  /*4090*/  IMAD.X R3, R3, 0x1, R36, P1 ;  /* 0x0000000103037824 */ /* 0x000fc600008e0624 */
[----:B------:R-:W4:Y:S01]  /*40a0*/  SHFL.IDX PT, R13, R0, 0x5, 0x181f ;  /* 0x00b81f00000d7f89 */ /* 0x000f2200000e0000 */
[----:B-1----:R-:W-:-:S03]  /*40b0*/  IADD3 R8, P6, R8, R170, RZ ;  /* 0x000000aa08087210 */ /* 0x002fc60007fde0ff */
[----:B------:R1:W-:Y:S01]  /*40c0*/  LDGSTS.E.BYPASS.LTC128B.128 [R243+0x3900], [R6.64], !P5 ;  /* 0x0390000006f37fae */ /* 0x0003e2000e901d46 */
[----:B------:R-:W-:-:S03]  /*40d0*/  IMAD.X R11, R11, 0x1, R36, P0 ;  /* 0x000000010b0b7824 */ /* 0x000fc600000e0624 */
[----:B------:R5:W-:Y:S04]  /*40e0*/  LDGSTS.E.BYPASS.LTC128B.128 [R243+0x4100], [R2.64], !P5 ;  /* 0x0410000002f37fae */ /* 0x000be8000e901d46 */
[----:B------:R4:W-:Y:S04]  /*40f0*/  LDGSTS.E.BYPASS.LTC128B.128 [R243+0x4900], [R10.64], !P5 ;  /* 0x049000000af37fae */ /* 0x0009e8000e901d46 */
[----:B------:R-:W4:Y:S04]  /*4100*/  SHFL.IDX PT, R4, R4, 0x6, 0x181f ;  /* 0x00d81f0004047f89 */ /* 0x000f2800000e0000 */
[----:B------:R-:W4:Y:S01]  /*4110*/  SHFL.IDX PT, R0, R0, 0x6, 0x181f ;  /* 0x00d81f0000007f89 */ /* 0x000f2200000e0000 */
[-C--:B-1----:R-:W-:Y:S01]  /*4120*/  IADD3 R6, P1, R9, R170.reuse, RZ ;  /* 0x000000aa09067210 */ /* 0x082fe20007f3e0ff */
[----:B---3--:R-:W-:Y:S01]  /*4130*/  IMAD.X R9, R15, 0x1, R36, P6 ;  /* 0x000000010f097824 */ /* 0x008fe200030e0624 */
[----:B-----5:R-:W-:-:S03]  /*4140*/  IADD3 R2, P0, R12, R170, RZ ;  /* 0x000000aa0c027210 */ /* 0x020fc60007f1e0ff */
[--C-:B--2---:R-:W-:Y:S01]  /*4150*/  IMAD.X R7, R14, 0x1, R36.reuse, P1 ;  /* 0x000000010e077824 */ /* 0x104fe200008e0624 */
[----:B------:R1:W-:Y:S01]  /*4160*/  LDGSTS.E.BYPASS.LTC128B.128 [R243+0x5100], [R8.64], !P5 ;  /* 0x0510000008f37fae */ /* 0x0003e2000e901d46 */
[----:B----4-:R-:W-:-:S03]  /*4170*/  IMAD.X R3, R13, 0x1, R36, P0 ;  /* 0x000000010d037824 */ /* 0x010fc600000e0624 */
[----:B------:R1:W-:Y:S04]  /*4180*/  LDGSTS.E.BYPASS.LTC128B.128 [R243+0x5900], [R6.64], !P5 ;  /* 0x0590000006f37fae */ /* 0x0003e8000e901d46 */
[----:B------:R1:W-:Y:S02]  /*4190*/  LDGSTS.E.BYPASS.LTC128B.128 [R243+0x6100], [R2.64], !P5 ;  /* 0x0610000002f37fae */ /* 0x0003e4000e901d46 */
.L_x_603:
[----:B-1----:R-:W-:-:S04]  /*41a0*/  IADD3 R2, P0, R4, R170, RZ ;  /* 0x000000aa04027210 */ /* 0x002fc80007f1e0ff */
[----:B------:R-:W-:-:S05]  /*41b0*/  IADD3.X R3, R0, R36, RZ, P0, !PT ;  /* 0x0000002400037210 */ /* 0x000fca00007fe4ff */
[----:B------:R-:W-:Y:S01]  /*41c0*/  @!PT LDS RZ, [RZ] ;  /* 0x00000000fffff984 */ /* 0x000fe20000000800 */
[----:B------:R-:W-:Y:S01]  /*41d0*/  @!PT LDS RZ, [RZ] ;  /* 0x00000000fffff984 */ /* 0x000fe20000000800 */
[----:B------:R-:W-:Y:S01]  /*41e0*/  @!PT LDS RZ, [RZ] ;  /* 0x00000000fffff984 */ /* 0x000fe20000000800 */
[----:B------:R1:W-:Y:S04]  /*41f0*/  LDGSTS.E.BYPASS.LTC128B.128 [R243+0x6900], [R2.64], !P5 ;  /* 0x0690000002f37fae */ /* 0x0003e8000e901d46 */
.L_x_539:
[----:B--2-4-:R-:W-:Y:S05]  /*4200*/  BSYNC B0 ;  /* 0x0000000000007941 */ /* 0x014fea0003800000 */
.L_x_538:
[----:B-1-3--:R-:W2:Y:S04]  /*4210*/  LDL R3, [R1+0x5c] ;  /* 0x00005c0001037983 */ /* 0x00aea80000100800 */
[----:B------:R-:W2:Y:S04]  /*4220*/  LDL R0, [R1+0x6c] ;  /* 0x00006c0001007983 */ /* 0x000ea80000100800 */
[----:B------:R-:W3:Y:S04]  /*4230*/  LDL R2, [R1+0x68] ;  /* 0x0000680001027983 */ /* 0x000ee80000100800 */
[----:B------:R-:W0:Y:S01]  /*4240*/  LDGDEPBAR ;  /* 0x00000000000079af */ /* 0x000e220000000000 */
[----:B--2---:R-:W-:-:S04]  /*4250*/  IMAD.IADD R88, R0, 0x1, R3 ;  /* 0x0000000100587824 */ /* 0x004fc800078e0203 */
[----:B------:R-:W-:Y:S01]  /*4260*/  @P4 IMAD.HI.U32 R0, R88, c[0x0][0x2c8], RZ ;  /* 0x0000b20058004a27 */ /* 0x000fe200078e00ff */
[----:B---3--:R-:W-:-:S03]  /*4270*/  IADD3 R4, -R2, 0x1, R120 ;  /* 0x0000000102047810 */ /* 0x008fc60007ffe178 */
[----:B------:R-:W-:Y:S01]  /*4280*/  IMAD.IADD R5, R120, 0x1, -R2 ;  /* 0x0000000178057824 */ /* 0x000fe200078e0a02 */
[----:B------:R-:W-:Y:S02]  /*4290*/  @P4 SHF.R.U32.HI R88, RZ, c[0x0][0x2cc], R0 ;  /* 0x0000b300ff584a19 */ /* 0x000fe40000011600 */
[----:B------:R-:W-:Y:S01]  /*42a0*/  IADD3 R4, R4, -c[0x0][0x168], RZ ;  /* 0x80005a0004047a10 */ /* 0x000fe20007ffe0ff */
[----:B------:R-:W-:Y:S05]  /*42b0*/  BRA.DIV ~URZ, `(.L_x_542) ;  /* 0x000127b27f007947 */ /* 0x000fea000b800000 */
[----:B------:R1:W2:Y:S02]  /*42c0*/  SHFL.IDX PT, R0, R88, RZ, 0x1c1f ;  /* 0x001c1fff58007589 */ /* 0x0002a400000e0000 */
.L_x_604:
[----:B--2---:R-:W-:-:S05]  /*42d0*/  IMAD.IADD R0, R4, 0x1, R0 ;  /* 0x0000000104007824 */ /* 0x004fca00078e0200 */
[----:B------:R-:W-:-:S04]  /*42e0*/  IMNMX R0, R5, R0, PT ;  /* 0x0000000005007217 */ /* 0x000fc80003800200 */
[C---:B------:R-:W-:Y:S02]  /*42f0*/  ISETP.GT.AND P0, PT, R0.reuse, RZ, PT ;  /* 0x000000ff0000720c */ /* 0x040fe40003f04270 */
[C---:B------:R-:W-:Y:S02]  /*4300*/  ISETP.GT.AND P6, PT, R0.reuse, 0x1, PT ;  /* 0x000000010000780c */ /* 0x040fe40003fc4270 */
[----:B------:R-:W-:Y:S02]  /*4310*/  FSEL R9, R169, -INF , P0 ;  /* 0xff800000a9097808 */ /* 0x000fe40000000000 */
[C---:B------:R-:W-:Y:S02]  /*4320*/  ISETP.GT.AND P1, PT, R0.reuse, 0x8, PT ;  /* 0x000000080000780c */ /* 0x040fe40003f24270 */
[----:B------:R-:W-:Y:S02]  /*4330*/  ISETP.GT.AND P0, PT, R0, 0x9, PT ;  /* 0x000000090000780c */ /* 0x000fe40003f04270 */
[----:B------:R-:W-:-:S02]  /*4340*/  FSEL R10, R168, -INF , P6 ;  /* 0xff800000a80a7808 */ /* 0x000fc40003000000 */
[----:B------:R-:W-:Y:S02]  /*4350*/  FSEL R13, R166, -INF , P1 ;  /* 0xff800000a60d7808 */ /* 0x000fe40000800000 */
[----:B------:R-:W-:Y:S02]  /*4360*/  FSEL R15, R165, -INF , P0 ;  /* 0xff800000a50f7808 */ /* 0x000fe40000000000 */
[C---:B------:R-:W-:Y:S02]  /*4370*/  ISETP.GT.AND P6, PT, R0.reuse, 0x10, PT ;  /* 0x000000100000780c */ /* 0x040fe40003fc4270 */
        /* <DEDUP_REMOVED lines=46> */
[----:B------:R-:W-:Y:S01]  /*4660*/  FSEL R144, R16, -INF , P0 ;  /* 0xff80000010907808 */ /* 0x000fe20000000000 */
[----:B------:R-:W-:Y:S05]  /*4670*/  BRA.DIV ~URZ, `(.L_x_543) ;  /* 0x000124527f007947 */ /* 0x000fea000b800000 */
[----:B------:R-:W2:Y:S04]  /*4680*/  SHFL.IDX PT, R2, R88, 0x2, 0x1c1f ;  /* 0x005c1f0058027f89 */ /* 0x000ea800000e0000 */
[----:B------:R-:W3:Y:S04]  /*4690*/  SHFL.IDX PT, R3, R88, 0x1, 0x1c1f ;  /* 0x003c1f0058037f89 */ /* 0x000ee800000e0000 */
[----:B-1----:R-:W1:Y:S01]  /*46a0*/  SHFL.IDX PT, R88, R88, 0x3, 0x1c1f ;  /* 0x007c1f0058587f89 */ /* 0x002e6200000e0000 */
[----:B--2---:R-:W-:-:S02]  /*46b0*/  IMAD.IADD R2, R4, 0x1, R2 ;  /* 0x0000000104027824 */ /* 0x004fc400078e0202 */
[----:B---3--:R-:W-:-:S03]  /*46c0*/  IMAD.IADD R3, R4, 0x1, R3 ;  /* 0x0000000104037824 */ /* 0x008fc600078e0203 */
[----:B------:R-:W-:Y:S01]  /*46d0*/  IMNMX R2, R5, R2, PT ;  /* 0x0000000205027217 */ /* 0x000fe20003800200 */
[----:B-1----:R-:W-:-:S03]  /*46e0*/  IMAD.IADD R0, R4, 0x1, R88 ;  /* 0x0000000104007824 */ /* 0x002fc600078e0258 */
[C---:B------:R-:W-:Y:S02]  /*46f0*/  ISETP.GT.AND P6, PT, R2.reuse, RZ, PT ;  /* 0x000000ff0200720c */ /* 0x040fe40003fc4270 */
[C---:B------:R-:W-:Y:S02]  /*4700*/  ISETP.GT.AND P1, PT, R2.reuse, 0x1, PT ;  /* 0x000000010200780c */ /* 0x040fe40003f24270 */
[----:B------:R-:W-:Y:S02]  /*4710*/  ISETP.GT.AND P0, PT, R2, 0x8, PT ;  /* 0x000000080200780c */ /* 0x000fe40003f04270 */
[----:B------:R-:W-:Y:S02]  /*4720*/  FSEL R24, R185, -INF , P6 ;  /* 0xff800000b9187808 */ /* 0x000fe40003000000 */
[----:B------:R-:W-:Y:S02]  /*4730*/  FSEL R26, R183, -INF , P1 ;  /* 0xff800000b71a7808 */ /* 0x000fe40000800000 */
[----:B------:R-:W-:-:S02]  /*4740*/  FSEL R29, R182, -INF , P0 ;  /* 0xff800000b61d7808 */ /* 0x000fc40000000000 */
[C---:B------:R-:W-:Y:S02]  /*4750*/  ISETP.GT.AND P6, PT, R2.reuse, 0x9, PT ;  /* 0x000000090200780c */ /* 0x040fe40003fc4270 */
        /* <DEDUP_REMOVED lines=44> */
[----:B------:R-:W-:Y:S02]  /*4a20*/  IMNMX R3, R5, R3, PT ;  /* 0x0000000305037217 */ /* 0x000fe40003800200 */
[----:B------:R-:W-:Y:S02]  /*4a30*/  FSEL R182, R37, -INF , P6 ;  /* 0xff80000025b67808 */ /* 0x000fe40003000000 */
[----:B------:R-:W-:-:S02]  /*4a40*/  FSEL R181, R30, -INF , P1 ;  /* 0xff8000001eb57808 */ /* 0x000fc40000800000 */
[----:B------:R-:W-:Y:S02]  /*4a50*/  FSEL R180, R19, -INF , P0 ;  /* 0xff80000013b47808 */ /* 0x000fe40000000000 */
[----:B------:R-:W-:Y:S02]  /*4a60*/  ISETP.GT.AND P6, PT, R2, 0x69, PT ;  /* 0x000000690200780c */ /* 0x000fe40003fc4270 */
[C---:B------:R-:W-:Y:S02]  /*4a70*/  ISETP.GT.AND P1, PT, R3.reuse, RZ, PT ;  /* 0x000000ff0300720c */ /* 0x040fe40003f24270 */
[----:B------:R-:W-:Y:S02]  /*4a80*/  ISETP.GT.AND P0, PT, R3, 0x1, PT ;  /* 0x000000010300780c */ /* 0x000fe40003f04270 */
[----:B------:R-:W-:Y:S02]  /*4a90*/  FSEL R179, R18, -INF , P6 ;  /* 0xff80000012b37808 */ /* 0x000fe40003000000 */
[----:B------:R-:W-:-:S02]  /*4aa0*/  FSEL R7, R201, -INF , P1 ;  /* 0xff800000c9077808 */ /* 0x000fc40000800000 */
[----:B------:R-:W-:Y:S02]  /*4ab0*/  FSEL R8, R199, -INF , P0 ;  /* 0xff800000c7087808 */ /* 0x000fe40000000000 */
[C---:B------:R-:W-:Y:S02]  /*4ac0*/  ISETP.GT.AND P6, PT, R3.reuse, 0x8, PT ;  /* 0x000000080300780c */ /* 0x040fe40003fc4270 */
[C---:B------:R-:W-:Y:S02]  /*4ad0*/  ISETP.GT.AND P1, PT, R3.reuse, 0x9, PT ;  /* 0x000000090300780c */ /* 0x040fe40003f24270 */
        /* <DEDUP_REMOVED lines=43> */
[----:B------:R-:W-:Y:S02]  /*4d90*/  IMNMX R0, R5, R0, PT ;  /* 0x0000000005007217 */ /* 0x000fe40003800200 */
[----:B------:R-:W-:-:S02]  /*4da0*/  FSEL R150, R71, -INF , P6 ;  /* 0xff80000047967808 */ /* 0x000fc40003000000 */
[----:B------:R-:W-:Y:S02]  /*4db0*/  FSEL R145, R42, -INF , P1 ;  /* 0xff8000002a917808 */ /* 0x000fe40000800000 */
[----:B------:R-:W-:Y:S02]  /*4dc0*/  FSEL R146, R43, -INF , P0 ;  /* 0xff8000002b927808 */ /* 0x000fe40000000000 */
[C---:B------:R-:W-:Y:S02]  /*4dd0*/  ISETP.GT.AND P6, PT, R3.reuse, 0x68, PT ;  /* 0x000000680300780c */ /* 0x040fe40003fc4270 */
[----:B------:R-:W-:Y:S02]  /*4de0*/  ISETP.GT.AND P1, PT, R3, 0x69, PT ;  /* 0x000000690300780c */ /* 0x000fe40003f24270 */
[----:B------:R-:W-:Y:S02]  /*4df0*/  ISETP.GT.AND P0, PT, R0, RZ, PT ;  /* 0x000000ff0000720c */ /* 0x000fe40003f04270 */
        /* <DEDUP_REMOVED lines=42> */
[----:B------:R-:W-:-:S02]  /*50a0*/  FMNMX.FTZ R4, R9, R10, !PT ;  /* 0x0000000a09047209 */ /* 0x000fc40007810000 */
[----:B------:R-:W-:Y:S02]  /*50b0*/  FSEL R160, R85, -INF , P6 ;  /* 0xff80000055a07808 */ /* 0x000fe40003000000 */
[----:B------:R-:W-:Y:S02]  /*50c0*/  FSEL R159, R78, -INF , P1 ;  /* 0xff8000004e9f7808 */ /* 0x000fe40000800000 */
[----:B------:R-:W-:Y:S02]  /*50d0*/  FSEL R158, R79, -INF , P0 ;  /* 0xff8000004f9e7808 */ /* 0x000fe40000000000 */
        /* <DEDUP_REMOVED lines=9> */
[----:B------:R-:W-:Y:S02]  /*5170*/  FMNMX.FTZ R2, R15, R2, !PT ;  /* 0x000000020f027209 */ /* 0x000fe40007810000 */
[C---:B------:R-:W-:Y:S02]  /*5180*/  ISETP.GT.AND P6, PT, R0.reuse, 0x61, PT ;  /* 0x000000610000780c */ /* 0x040fe40003fc4270 */
[C---:B------:R-:W-:Y:S02]  /*5190*/  ISETP.GT.AND P1, PT, R0.reuse, 0x68, PT ;  /* 0x000000680000780c */ /* 0x040fe40003f24270 */
[----:B------:R-:W-:Y:S02]  /*51a0*/  ISETP.GT.AND P0, PT, R0, 0x69, PT ;  /* 0x000000690000780c */ /* 0x000fe40003f04270 */
        /* <DEDUP_REMOVED lines=101> */
[----:B------:R-:W-:Y:S02]  /*5800*/  FMNMX.FTZ R0, R144, R0, !PT ;  /* 0x0000000090007209 */ /* 0x000fe40007810000 */
[----:B------:R-:W-:Y:S01]  /*5810*/  FMNMX.FTZ R70, R149, R70, !PT ;  /* 0x0000004695467209 */ /* 0x000fe20007810000 */
[----:B------:R-:W1:Y:S01]  /*5820*/  SHFL.BFLY PT, R5, R69, 0x2, 0x1f ;  /* 0x0c401f0045057f89 */ /* 0x000e6200000e0000 */
[----:B------:R-:W-:-:S02]  /*5830*/  FSEL R147, R44, -INF , P0 ;  /* 0xff8000002c937808 */ /* 0x000fc40000000000 */
[----:B------:R-:W-:Y:S01]  /*5840*/  FMNMX.FTZ R2, R184, R3, !PT ;  /* 0x00000003b8027209 */ /* 0x000fe20007810000 */
[----:B------:R-:W2:Y:S03]  /*5850*/  SHFL.BFLY PT, R4, R0, 0x2, 0x1f ;  /* 0x0c401f0000047f89 */ /* 0x000ea600000e0000 */
[----:B------:R-:W-:Y:S01]  /*5860*/  FMNMX.FTZ R2, R147, R2, !PT ;  /* 0x0000000293027209 */ /* 0x000fe20007810000 */
[----:B------:R-:W3:Y:S04]  /*5870*/  SHFL.BFLY PT, R3, R70, 0x2, 0x1f ;  /* 0x0c401f0046037f89 */ /* 0x000ee800000e0000 */
[----:B------:R-:W4:Y:S01]  /*5880*/  SHFL.BFLY PT, R6, R2, 0x2, 0x1f ;  /* 0x0c401f0002067f89 */ /* 0x000f2200000e0000 */
[----:B-1----:R-:W-:-:S02]  /*5890*/  FMNMX.FTZ R69, R69, R5, !PT ;  /* 0x0000000545457209 */ /* 0x002fc40007810000 */
[----:B--2---:R-:W-:-:S03]  /*58a0*/  FMNMX.FTZ R0, R4, R0, !PT ;  /* 0x0000000004007209 */ /* 0x004fc60007810000 */
[----:B------:R-:W1:Y:S01]  /*58b0*/  SHFL.BFLY PT, R4, R69, 0x1, 0x1f ;  /* 0x0c201f0045047f89 */ /* 0x000e6200000e0000 */
[----:B---3--:R-:W-:-:S03]  /*58c0*/  FMNMX.FTZ R70, R70, R3, !PT ;  /* 0x0000000346467209 */ /* 0x008fc60007810000 */
[----:B------:R-:W2:Y:S01]  /*58d0*/  SHFL.BFLY PT, R71, R0, 0x1, 0x1f ;  /* 0x0c201f0000477f89 */ /* 0x000ea200000e0000 */
[----:B----4-:R-:W-:-:S03]  /*58e0*/  FMNMX.FTZ R6, R2, R6, !PT ;  /* 0x0000000602067209 */ /* 0x010fc60007810000 */
[----:B------:R-:W3:Y:S04]  /*58f0*/  SHFL.BFLY PT, R3, R70, 0x1, 0x1f ;  /* 0x0c201f0046037f89 */ /* 0x000ee800000e0000 */
[----:B------:R4:W4:Y:S01]  /*5900*/  SHFL.BFLY PT, R68, R6, 0x1, 0x1f ;  /* 0x0c201f0006447f89 */ /* 0x00092200000e0000 */
[----:B-1----:R-:W-:Y:S02]  /*5910*/  FMNMX.FTZ R69, R69, R4, !PT ;  /* 0x0000000445457209 */ /* 0x002fe40007810000 */
[----:B--2---:R-:W-:Y:S02]  /*5920*/  FMNMX.FTZ R71, R0, R71, !PT ;  /* 0x0000004700477209 */ /* 0x004fe40007810000 */
[----:B---3--:R-:W-:-:S03]  /*5930*/  FMNMX.FTZ R70, R70, R3, !PT ;  /* 0x0000000346467209 */ /* 0x008fc60007810000 */
.L_x_605:
[C---:B------:R-:W-:Y:S01]  /*5940*/  FMUL.FTZ R4, R71.reuse, c[0x0][0x2d0] ;  /* 0x0000b40047047a20 */ /* 0x040fe20000410000 */
[----:B------:R-:W-:Y:S01]  /*5950*/  FSETP.NEU.FTZ.AND P0, PT, R71, -INF , PT ;  /* 0xff8000004700780b */ /* 0x000fe20003f1d000 */
[----:B------:R-:W-:Y:S01]  /*5960*/  FMUL.FTZ R3, R70, c[0x0][0x2d0] ;  /* 0x0000b40046037a20 */ /* 0x000fe20000410000 */
[----:B----4-:R-:W-:Y:S01]  /*5970*/  FMNMX.FTZ R68, R68, R6, !PT ;  /* 0x0000000644447209 */ /* 0x010fe20007810000 */
[----:B------:R-:W-:Y:S01]  /*5980*/  WARPSYNC 0xffffffff ;  /* 0xffffffff00007948 */ /* 0x000fe20003800000 */
[----:B------:R-:W-:Y:S01]  /*5990*/  FSEL R4, R4, RZ, P0 ;  /* 0x000000ff04047208 */ /* 0x000fe20000000000 */
[----:B------:R-:W-:Y:S01]  /*59a0*/  LDSM.16.MT88.4 R44, [R225] ;  /* 0x00000000e12c783b */ /* 0x000fe20000004200 */
[----:B------:R-:W-:-:S03]  /*59b0*/  FSETP.NEU.FTZ.AND P0, PT, R70, -INF , PT ;  /* 0xff8000004600780b */ /* 0x000fc60003f1d000 */
[--C-:B------:R-:W-:Y:S01]  /*59c0*/  FFMA.FTZ R0, R9, c[0x0][0x2d0], -R4.reuse ;  /* 0x0000b40009007a23 */ /* 0x100fe20000010804 */
[----:B------:R-:W-:Y:S01]  /*59d0*/  FSEL R3, R3, RZ, P0 ;  /* 0x000000ff03037208 */ /* 0x000fe20000000000 */
[--C-:B------:R-:W-:Y:S01]  /*59e0*/  FFMA.FTZ R2, R25, c[0x0][0x2d0], -R4.reuse ;  /* 0x0000b40019027a23 */ /* 0x100fe20000010804 */
[----:B------:R-:W-:Y:S01]  /*59f0*/  FSETP.NEU.FTZ.AND P0, PT, R69, -INF , PT ;  /* 0xff8000004500780b */ /* 0x000fe20003f1d000 */
[----:B------:R1:W-:Y:S01]  /*5a00*/  MUFU.EX2 R207, R0 ;  /* 0x0000000000cf7308 */ /* 0x0003e20000000800 */
[----:B------:R2:W-:Y:S01]  /*5a10*/  STL [R1+0xa0], R224 ;  /* 0x0000a0e001007387 */ /* 0x0005e20000100800 */
[----:B------:R-:W-:Y:S02]  /*5a20*/  FFMA.FTZ R144, R144, c[0x0][0x2d0], -R4 ;  /* 0x0000b40090907a23 */ /* 0x000fe40000010804 */
[--C-:B------:R-:W-:Y:S01]  /*5a30*/  FFMA.FTZ R145, R145, c[0x0][0x2d0], -R3.reuse ;  /* 0x0000b40091917a23 */ /* 0x100fe20000010803 */
[----:B------:R-:W-:Y:S01]  /*5a40*/  LDSM.16.MT88.4 R52, [R229+0x800] ;  /* 0x00080000e534783b */ /* 0x000fe20000004200 */
[----:B------:R-:W-:-:S02]  /*5a50*/  FFMA.FTZ R146, R146, c[0x0][0x2d0], -R3 ;  /* 0x0000b40092927a23 */ /* 0x000fc40000010803 */
[----:B------:R3:W-:Y:S01]  /*5a60*/  MUFU.EX2 R217, R2 ;  /* 0x0000000200d97308 */ /* 0x0007e20000000800 */
[----:B------:R-:W-:Y:S01]  /*5a70*/  LDSM.16.MT88.4 R48, [R226] ;  /* 0x00000000e230783b */ /* 0x000fe20000004200 */
[--C-:B------:R-:W-:Y:S02]  /*5a80*/  FFMA.FTZ R148, R148, c[0x0][0x2d0], -R3.reuse ;  /* 0x0000b40094947a23 */ /* 0x100fe40000010803 */
[----:B------:R-:W-:Y:S02]  /*5a90*/  FFMA.FTZ R149, R149, c[0x0][0x2d0], -R3 ;  /* 0x0000b40095957a23 */ /* 0x000fe40000010803 */
[----:B-1----:R-:W-:-:S04]  /*5aa0*/  FFMA.FTZ R0, R10, c[0x0][0x2d0], -R4 ;  /* 0x0000b4000a007a23 */ /* 0x002fc80000010804 */
[----:B------:R1:W-:Y:S01]  /*5ab0*/  MUFU.EX2 R206, R0 ;  /* 0x0000000000ce7308 */ /* 0x0003e20000000800 */
[----:B---3--:R-:W-:-:S05]  /*5ac0*/  FMUL.FTZ R2, R69, c[0x0][0x2d0] ;  /* 0x0000b40045027a20 */ /* 0x008fca0000410000 */
[----:B------:R-:W-:Y:S02]  /*5ad0*/  FSEL R2, R2, RZ, P0 ;  /* 0x000000ff02027208 */ /* 0x000fe40000000000 */
[----:B------:R-:W-:Y:S01]  /*5ae0*/  FSETP.NEU.FTZ.AND P0, PT, R68, -INF , PT ;  /* 0xff8000004400780b */ /* 0x000fe20003f1d000 */
[----:B-1----:R-:W-:-:S04]  /*5af0*/  FFMA.FTZ R0, R13, c[0x0][0x2d0], -R4 ;  /* 0x0000b4000d007a23 */ /* 0x002fc80000010804 */
[----:B------:R1:W-:Y:S02]  /*5b00*/  MUFU.EX2 R208, R0 ;  /* 0x0000000000d07308 */ /* 0x0003e40000000800 */
[----:B-1----:R-:W-:-:S06]  /*5b10*/  FFMA.FTZ R0, R15, c[0x0][0x2d0], -R4 ;  /* 0x0000b4000f007a23 */ /* 0x002fcc0000010804 */
[----:B------:R1:W3:Y:S02]  /*5b20*/  MUFU.EX2 R197, R0 ;  /* 0x0000000000c57308 */ /* 0x0002e40000000800 */
[----:B-1----:R-:W-:-:S06]  /*5b30*/  FFMA.FTZ R0, R21, c[0x0][0x2d0], -R4 ;  /* 0x0000b40015007a23 */ /* 0x002fcc0000010804 */
[----:B------:R1:W4:Y:S02]  /*5b40*/  MUFU.EX2 R5, R0 ;  /* 0x0000000000057308 */ /* 0x0003240000000800 */
[----:B-1----:R-:W-:Y:S01]  /*5b50*/  FFMA.FTZ R0, R22, c[0x0][0x2d0], -R4 ;  /* 0x0000b40016007a23 */ /* 0x002fe20000010804 */
[----:B---3--:R-:W-:-:S05]  /*5b60*/  F2FP.BF16.PACK_AB R22, R197, R208 ;  /* 0x000000d0c516723e */ /* 0x008fca00000010ff */
[----:B------:R1:W-:Y:S02]  /*5b70*/  MUFU.EX2 R34, R0 ;  /* 0x0000000000227308 */ /* 0x0003e40000000800 */
[----:B-1----:R-:W-:-:S06]  /*5b80*/  FFMA.FTZ R0, R28, c[0x0][0x2d0], -R4 ;  /* 0x0000b4001c007a23 */ /* 0x002fcc0000010804 */
[----:B------:R1:W-:Y:S02]  /*5b90*/  MUFU.EX2 R222, R0 ;  /* 0x0000000000de7308 */ /* 0x0003e40000000800 */
[--C-:B-1----:R-:W-:Y:S01]  /*5ba0*/  FFMA.FTZ R0, R7, c[0x0][0x2d0], -R3.reuse ;  /* 0x0000b40007007a23 */ /* 0x102fe20000010803 */
[----:B----4-:R-:W-:Y:S01]  /*5bb0*/  MOV R7, R5 ;  /* 0x0000000500077202 */ /* 0x010fe20000000f00 */
[----:B------:R-:W-:-:S04]  /*5bc0*/  FFMA.FTZ R5, R17, c[0x0][0x2d0], -R3 ;  /* 0x0000b40011057a23 */ /* 0x000fc80000010803 */
[----:B------:R1:W-:Y:S08]  /*5bd0*/  MUFU.EX2 R204, R0 ;  /* 0x0000000000cc7308 */ /* 0x0003f00000000800 */
[----:B------:R3:W-:Y:S01]  /*5be0*/  MUFU.EX2 R218, R5 ;  /* 0x0000000500da7308 */ /* 0x0007e20000000800 */
[----:B-1----:R-:W-:-:S07]  /*5bf0*/  FFMA.FTZ R0, R8, c[0x0][0x2d0], -R3 ;  /* 0x0000b40008007a23 */ /* 0x002fce0000010803 */
[----:B------:R1:W4:Y:S01]  /*5c00*/  MUFU.EX2 R195, R0 ;  /* 0x0000000000c37308 */ /* 0x0003220000000800 */
[----:B---3--:R-:W-:-:S07]  /*5c10*/  FFMA.FTZ R5, R35, c[0x0][0x2d0], -R2 ;  /* 0x0000b40023057a23 */ /* 0x008fce0000010802 */
[----:B------:R3:W-:Y:S01]  /*5c20*/  MUFU.EX2 R220, R5 ;  /* 0x0000000500dc7308 */ /* 0x0007e20000000800 */
[----:B-1----:R-:W-:Y:S01]  /*5c30*/  FFMA.FTZ R0, R11, c[0x0][0x2d0], -R3 ;  /* 0x0000b4000b007a23 */ /* 0x002fe20000010803 */
[----:B----4-:R-:W-:-:S06]  /*5c40*/  F2FP.BF16.PACK_AB R21, R195, R204 ;  /* 0x000000ccc315723e */ /* 0x010fcc00000010ff */
[----:B------:R1:W-:Y:S01]  /*5c50*/  MUFU.EX2 R205, R0 ;  /* 0x0000000000cd7308 */ /* 0x0003e20000000800 */
[----:B---3--:R-:W-:Y:S02]  /*5c60*/  FFMA.FTZ R5, R36, c[0x0][0x2d0], -R2 ;  /* 0x0000b40024057a23 */ /* 0x008fe40000010802 */
[----:B------:R-:W3:Y:S05]  /*5c70*/  LDSM.16.MT88.4 R36, [R229] ;  /* 0x00000000e524783b */ /* 0x000eea0000004200 */
[----:B------:R-:W4:Y:S01]  /*5c80*/  MUFU.EX2 R247, R5 ;  /* 0x0000000500f77308 */ /* 0x000f220000000800 */
[----:B-1----:R-:W-:-:S07]  /*5c90*/  FFMA.FTZ R0, R12, c[0x0][0x2d0], -R3 ;  /* 0x0000b4000c007a23 */ /* 0x002fce0000010803 */
[----:B------:R1:W-:Y:S01]  /*5ca0*/  MUFU.EX2 R219, R0 ;  /* 0x0000000000db7308 */ /* 0x0003e20000000800 */
[----:B----4-:R-:W-:Y:S01]  /*5cb0*/  F2FP.BF16.PACK_AB R10, R247, R220 ;  /* 0x000000dcf70a723e */ /* 0x010fe200000010ff */
[----:B-1----:R-:W-:Y:S01]  /*5cc0*/  FFMA.FTZ R0, R14, c[0x0][0x2d0], -R3 ;  /* 0x0000b4000e007a23 */ /* 0x002fe20000010803 */
[----:B------:R-:W-:-:S05]  /*5cd0*/  F2FP.BF16.PACK_AB R14, R222, R217 ;  /* 0x000000d9de0e723e */ /* 0x000fca00000010ff */
[----:B------:R1:W-:Y:S02]  /*5ce0*/  MUFU.EX2 R200, R0 ;  /* 0x0000000000c87308 */ /* 0x0003e40000000800 */
[----:B-1----:R-:W-:-:S06]  /*5cf0*/  FFMA.FTZ R0, R16, c[0x0][0x2d0], -R3 ;  /* 0x0000b40010007a23 */ /* 0x002fcc0000010803 */
[----:B------:R1:W4:Y:S02]  /*5d00*/  MUFU.EX2 R216, R0 ;  /* 0x0000000000d87308 */ /* 0x0003240000000800 */
[----:B-1----:R-:W-:Y:S01]  /*5d10*/  FFMA.FTZ R0, R27, c[0x0][0x2d0], -R3 ;  /* 0x0000b4001b007a23 */ /* 0x002fe20000010803 */
[----:B----4-:R-:W-:-:S05]  /*5d20*/  F2FP.BF16.PACK_AB R13, R216, R200 ;  /* 0x000000c8d80d723e */ /* 0x010fca00000010ff */
[----:B------:R1:W4:Y:S02]  /*5d30*/  MUFU.EX2 R223, R0 ;  /* 0x0000000000df7308 */ /* 0x0003240000000800 */
[----:B-1----:R-:W-:Y:S01]  /*5d40*/  FFMA.FTZ R0, R24, c[0x0][0x2d0], -R2 ;  /* 0x0000b40018007a23 */ /* 0x002fe20000010802 */
[----:B----4-:R-:W-:-:S05]  /*5d50*/  F2FP.BF16.PACK_AB R15, R223, R218 ;  /* 0x000000dadf0f723e */ /* 0x010fca00000010ff */
[----:B------:R1:W-:Y:S02]  /*5d60*/  MUFU.EX2 R194, R0 ;  /* 0x0000000000c27308 */ /* 0x0003e40000000800 */
[----:B-1----:R-:W-:-:S06]  /*5d70*/  FFMA.FTZ R0, R26, c[0x0][0x2d0], -R2 ;  /* 0x0000b4001a007a23 */ /* 0x002fcc0000010802 */
[----:B------:R1:W4:Y:S02]  /*5d80*/  MUFU.EX2 R193, R0 ;  /* 0x0000000000c17308 */ /* 0x0003240000000800 */
[----:B-1----:R-:W-:Y:S01]  /*5d90*/  FFMA.FTZ R0, R29, c[0x0][0x2d0], -R2 ;  /* 0x0000b4001d007a23 */ /* 0x002fe20000010802 */
[----:B----4-:R-:W-:-:S05]  /*5da0*/  F2FP.BF16.PACK_AB R16, R193, R194 ;  /* 0x000000c2c110723e */ /* 0x010fca00000010ff */
[----:B------:R1:W-:Y:S02]  /*5db0*/  MUFU.EX2 R203, R0 ;  /* 0x0000000000cb7308 */ /* 0x0003e40000000800 */
[----:B-1----:R-:W-:-:S06]  /*5dc0*/  FFMA.FTZ R0, R31, c[0x0][0x2d0], -R2 ;  /* 0x0000b4001f007a23 */ /* 0x002fcc0000010802 */
[----:B------:R1:W-:Y:S02]  /*5dd0*/  MUFU.EX2 R210, R0 ;  /* 0x0000000000d27308 */ /* 0x0003e40000000800 */
[----:B-1----:R-:W-:-:S06]  /*5de0*/  FFMA.FTZ R0, R32, c[0x0][0x2d0], -R2 ;  /* 0x0000b40020007a23 */ /* 0x002fcc0000010802 */
[----:B------:R1:W-:Y:S02]  /*5df0*/  MUFU.EX2 R196, R0 ;  /* 0x0000000000c47308 */ /* 0x0003e40000000800 */
[----:B-1----:R-:W-:-:S06]  /*5e00*/  FFMA.FTZ R0, R33, c[0x0][0x2d0], -R2 ;  /* 0x0000b40021007a23 */ /* 0x002fcc0000010802 */
[----:B------:R1:W4:Y:S02]  /*5e10*/  MUFU.EX2 R215, R0 ;  /* 0x0000000000d77308 */ /* 0x0003240000000800 */
[----:B-1----:R-:W-:Y:S01]  /*5e20*/  FMUL.FTZ R0, R68, c[0x0][0x2d0] ;  /* 0x0000b40044007a20 */ /* 0x002fe20000410000 */
[----:B----4-:R-:W-:-:S04]  /*5e30*/  F2FP.BF16.PACK_AB R8, R215, R196 ;  /* 0x000000c4d708723e */ /* 0x010fc800000010ff */
[----:B------:R-:W-:-:S05]  /*5e40*/  FSEL R0, R0, RZ, P0 ;  /* 0x000000ff00007208 */ /* 0x000fca0000000000 */
[--C-:B------:R-:W-:Y:S01]  /*5e50*/  FFMA.FTZ R5, R18, c[0x0][0x2d0], -R0.reuse ;  /* 0x0000b40012057a23 */ /* 0x100fe20000010800 */
[----:B------:R-:W-:Y:S01]  /*5e60*/  F2FP.BF16.PACK_AB R18, R210, R203 ;  /* 0x000000cbd212723e */ /* 0x000fe200000010ff */
[--C-:B------:R-:W-:Y:S02]  /*5e70*/  FFMA.FTZ R6, R30, c[0x0][0x2d0], -R0.reuse ;  /* 0x0000b4001e067a23 */ /* 0x100fe40000010800 */
[----:B------:R1:W-:Y:S01]  /*5e80*/  MUFU.EX2 R202, R5 ;  /* 0x0000000500ca7308 */ /* 0x0003e20000000800 */
[----:B------:R-:W4:Y:S01]  /*5e90*/  LDSM.16.MT88.4 R28, [R225+0x800] ;  /* 0x00080000e11c783b */ /* 0x000f220000004200 */
[--C-:B------:R-:W-:Y:S02]  /*5ea0*/  FFMA.FTZ R154, R154, c[0x0][0x2d0], -R0.reuse ;  /* 0x0000b4009a9a7a23 */ /* 0x100fe40000010800 */
[--C-:B------:R-:W-:Y:S02]  /*5eb0*/  FFMA.FTZ R155, R155, c[0x0][0x2d0], -R0.reuse ;  /* 0x0000b4009b9b7a23 */ /* 0x100fe40000010800 */
[----:B------:R-:W-:-:S02]  /*5ec0*/  FFMA.FTZ R184, R184, c[0x0][0x2d0], -R0 ;  /* 0x0000b400b8b87a23 */ /* 0x000fc40000010800 */
[----:B------:R2:W-:Y:S01]  /*5ed0*/  MUFU.EX2 R214, R6 ;  /* 0x0000000600d67308 */ /* 0x0005e20000000800 */
[----:B-1----:R-:W-:-:S07]  /*5ee0*/  FFMA.FTZ R5, R19, c[0x0][0x2d0], -R0 ;  /* 0x0000b40013057a23 */ /* 0x002fce0000010800 */
[----:B------:R1:W1:Y:S01]  /*5ef0*/  MUFU.EX2 R192, R5 ;  /* 0x0000000500c07308 */ /* 0x0002620000000800 */
[----:B--2---:R-:W-:-:S04]  /*5f00*/  MOV R6, R34 ;  /* 0x0000002200067202 */ /* 0x004fc80000000f00 */
[----:B------:R-:W-:Y:S01]  /*5f10*/  F2FP.BF16.PACK_AB R12, R6, R7 ;  /* 0x00000007060c723e */ /* 0x000fe200000010ff */
[--C-:B-1----:R-:W-:Y:S01]  /*5f20*/  FFMA.FTZ R5, R20, c[0x0][0x2d0], -R0.reuse ;  /* 0x0000b40014057a23 */ /* 0x102fe20000010800 */
[----:B------:R-:W-:Y:S02]  /*5f30*/  F2FP.BF16.PACK_AB R17, R192, R202 ;  /* 0x000000cac011723e */ /* 0x000fe400000010ff */
[----:B------:R-:W-:Y:S01]  /*5f40*/  F2FP.BF16.PACK_AB R20, R206, R207 ;  /* 0x000000cfce14723e */ /* 0x000fe200000010ff */
[----:B------:R1:W-:Y:S02]  /*5f50*/  MUFU.EX2 R209, R5 ;  /* 0x0000000500d17308 */ /* 0x0003e40000000800 */
[----:B-1----:R-:W-:Y:S01]  /*5f60*/  FFMA.FTZ R5, R23, c[0x0][0x2d0], -R0 ;  /* 0x0000b40017057a23 */ /* 0x002fe20000010800 */
[----:B------:R-:W-:-:S05]  /*5f70*/  F2FP.BF16.PACK_AB R23, R219, R205 ;  /* 0x000000cddb17723e */ /* 0x000fca00000010ff */
[----:B------:R1:W2:Y:S02]  /*5f80*/  MUFU.EX2 R224, R5 ;  /* 0x0000000500e07308 */ /* 0x0002a40000000800 */
[C---:B---3--:R-:W-:Y:S08]  /*5f90*/  HMMA.16816.F32.BF16 R32, R20.reuse, R36, RZ ;  /* 0x000000241420723c */ /* 0x048ff000000418ff */
[----:B------:R-:W-:Y:S01]  /*5fa0*/  HMMA.16816.F32.BF16 R60, R20, R44, RZ ;  /* 0x0000002c143c723c */ /* 0x000fe200000418ff */
[----:B-1----:R-:W-:Y:S01]  /*5fb0*/  FFMA.FTZ R5, R40, c[0x0][0x2d0], -R0 ;  /* 0x0000b40028057a23 */ /* 0x002fe20000010800 */
[----:B--2---:R-:W-:-:S03]  /*5fc0*/  F2FP.BF16.PACK_AB R19, R224, R209 ;  /* 0x000000d1e013723e */ /* 0x004fc600000010ff */
[----:B------:R1:W2:Y:S03]  /*5fd0*/  MUFU.EX2 R221, R5 ;  /* 0x0000000500dd7308 */ /* 0x0002a60000000800 */
[----:B------:R-:W-:Y:S08]  /*5fe0*/  HMMA.16816.F32.BF16 R72, R20, R48, RZ ;  /* 0x000000301448723c */ /* 0x000ff000000418ff */
[----:B------:R-:W-:Y:S01]  /*5ff0*/  HMMA.16816.F32.BF16 R24, R16, R44, RZ ;  /* 0x0000002c1018723c */ /* 0x000fe200000418ff */
[----:B-1----:R-:W-:-:S07]  /*6000*/  FFMA.FTZ R5, R41, c[0x0][0x2d0], -R0 ;  /* 0x0000b40029057a23 */ /* 0x002fce0000010800 */
[----:B------:R-:W-:Y:S01]  /*6010*/  HMMA.16816.F32.BF16 R56, R16, R36, RZ ;  /* 0x000000241038723c */ /* 0x000fe200000418ff */
[----:B--2---:R-:W-:Y:S01]  /*6020*/  F2FP.BF16.PACK_AB R9, R221, R214 ;  /* 0x000000d6dd09723e */ /* 0x004fe200000010ff */
[----:B------:R1:W-:Y:S06]  /*6030*/  MUFU.EX2 R248, R5 ;  /* 0x0000000500f87308 */ /* 0x0003ec0000000800 */
[C---:B------:R-:W-:Y:S01]  /*6040*/  HMMA.16816.F32.BF16 R88, R12.reuse, R52, R32 ;  /* 0x000000340c58723c */ /* 0x040fe20000041820 */
[----:B------:R-:W-:Y:S07]  /*6050*/  LDSM.16.MT88.4 R32, [R226+0x800] ;  /* 0x00080000e220783b */ /* 0x000fee0000004200 */
[----:B----4-:R-:W-:Y:S01]  /*6060*/  HMMA.16816.F32.BF16 R76, R12, R28, R60 ;  /* 0x0000001c0c4c723c */ /* 0x010fe2000004183c */
[----:B-1----:R-:W-:-:S02]  /*6070*/  FFMA.FTZ R5, R42, c[0x0][0x2d0], -R0 ;  /* 0x0000b4002a057a23 */ /* 0x002fc40000010800 */
[----:B------:R-:W1:Y:S02]  /*6080*/  LDSM.16.MT88.4 R40, [R228] ;  /* 0x00000000e428783b */ /* 0x000e640000004200 */
[----:B------:R-:W2:Y:S03]  /*6090*/  MUFU.EX2 R212, R5 ;  /* 0x0000000500d47308 */ /* 0x000ea60000000800 */
[----:B------:R-:W-:Y:S01]  /*60a0*/  HMMA.16816.F32.BF16 R64, R16, R48, RZ ;  /* 0x000000301040723c */ /* 0x000fe200000418ff */
[----:B--2---:R-:W-:Y:S01]  /*60b0*/  F2FP.BF16.PACK_AB R11, R212, R248 ;  /* 0x000000f8d40b723e */ /* 0x004fe200000010ff */
[----:B------:R-:W-:-:S04]  /*60c0*/  FFMA.FTZ R5, R124, c[0x0][0x2d0], -R4 ;  /* 0x0000b4007c057a23 */ /* 0x000fc80000010804 */
[----:B------:R2:W3:Y:S02]  /*60d0*/  MUFU.EX2 R198, R5 ;  /* 0x0000000500c67308 */ /* 0x0004e40000000800 */
[C---:B------:R-:W-:Y:S01]  /*60e0*/  HMMA.16816.F32.BF16 R80, R8.reuse, R28, R24 ;  /* 0x0000001c0850723c */ /* 0x040fe20000041818 */
[----:B------:R-:W4:Y:S07]  /*60f0*/  LDSM.16.MT88.4 R24, [R228+0x800] ;  /* 0x00080000e418783b */ /* 0x000f2e0000004200 */
[----:B------:R-:W-:Y:S01]  /*6100*/  HMMA.16816.F32.BF16 R84, R8, R52, R56 ;  /* 0x000000340854723c */ /* 0x000fe20000041838 */
[----:B--2---:R-:W-:Y:S01]  /*6110*/  FFMA.FTZ R5, R125, c[0x0][0x2d0], -R4 ;  /* 0x0000b4007d057a23 */ /* 0x004fe20000010804 */
[----:B---3--:R-:W-:-:S06]  /*6120*/  MOV R125, R198 ;  /* 0x000000c6007d7202 */ /* 0x008fcc0000000f00 */
[-C--:B-1----:R-:W-:Y:S01]  /*6130*/  HMMA.16816.F32.BF16 R56, R16, R40.reuse, RZ ;  /* 0x000000281038723c */ /* 0x082fe200000418ff */
[----:B------:R1:W-:Y:S07]  /*6140*/  MUFU.EX2 R213, R5 ;  /* 0x0000000500d57308 */ /* 0x0003ee0000000800 */
[----:B------:R-:W-:Y:S08]  /*6150*/  HMMA.16816.F32.BF16 R60, R20, R40, RZ ;  /* 0x00000028143c723c */ /* 0x000ff000000418ff */
[----:B------:R-:W-:Y:S01]  /*6160*/  HMMA.16816.F32.BF16 R96, R8, R32, R64 ;  /* 0x000000200860723c */ /* 0x000fe20000041840 */
[----:B-1----:R-:W-:-:S04]  /*6170*/  FFMA.FTZ R5, R126, c[0x0][0x2d0], -R4 ;  /* 0x0000b4007e057a23 */ /* 0x002fc80000010804 */
[----:B------:R1:W-:Y:S03]  /*6180*/  MUFU.EX2 R126, R5 ;  /* 0x00000005007e7308 */ /* 0x0003e60000000800 */
[----:B------:R-:W-:Y:S08]  /*6190*/  HMMA.16816.F32.BF16 R100, R12, R32, R72 ;  /* 0x000000200c64723c */ /* 0x000ff00000041848 */
[----:B----4-:R-:W-:Y:S01]  /*61a0*/  HMMA.16816.F32.BF16 R104, R8, R24, R56 ;  /* 0x000000180868723c */ /* 0x010fe20000041838 */
[----:B-1----:R-:W-:-:S07]  /*61b0*/  FFMA.FTZ R5, R127, c[0x0][0x2d0], -R4 ;  /* 0x0000b4007f057a23 */ /* 0x002fce0000010804 */
[----:B------:R-:W-:Y:S01]  /*61c0*/  HMMA.16816.F32.BF16 R56, R16, R38, RZ ;  /* 0x000000261038723c */ /* 0x000fe200000418ff */
[----:B------:R1:W-:Y:S07]  /*61d0*/  MUFU.EX2 R198, R5 ;  /* 0x0000000500c67308 */ /* 0x0003ee0000000800 */
[----:B------:R-:W-:Y:S08]  /*61e0*/  HMMA.16816.F32.BF16 R108, R12, R24, R60 ;  /* 0x000000180c6c723c */ /* 0x000ff0000004183c */
[----:B------:R-:W-:Y:S01]  /*61f0*/  HMMA.16816.F32.BF16 R60, R16, R46, RZ ;  /* 0x0000002e103c723c */ /* 0x000fe200000418ff */
[----:B-1----:R-:W-:-:S04]  /*6200*/  FFMA.FTZ R5, R116, c[0x0][0x2d0], -R3 ;  /* 0x0000b40074057a23 */ /* 0x002fc80000010803 */
[----:B------:R1:W-:Y:S03]  /*6210*/  MUFU.EX2 R124, R5 ;  /* 0x00000005007c7308 */ /* 0x0003e60000000800 */
[----:B------:R-:W-:Y:S08]  /*6220*/  HMMA.16816.F32.BF16 R64, R8, R54, R56 ;  /* 0x000000360840723c */ /* 0x000ff00000041838 */
[----:B------:R-:W-:Y:S01]  /*6230*/  HMMA.16816.F32.BF16 R56, R16, R50, RZ ;  /* 0x000000321038723c */ /* 0x000fe200000418ff */
[----:B-1----:R-:W-:Y:S01]  /*6240*/  FFMA.FTZ R5, R117, c[0x0][0x2d0], -R3 ;  /* 0x0000b40075057a23 */ /* 0x002fe20000010803 */
[----:B------:R-:W-:-:S06]  /*6250*/  MOV R117, R215 ;  /* 0x000000d700757202 */ /* 0x000fcc0000000f00 */
[----:B------:R-:W-:Y:S08]  /*6260*/  HMMA.16816.F32.BF16 R16, R16, R42, RZ ;  /* 0x0000002a1010723c */ /* 0x000ff000000418ff */
[C---:B------:R-:W-:Y:S08]  /*6270*/  HMMA.16816.F32.BF16 R60, R8.reuse, R30, R60 ;  /* 0x0000001e083c723c */ /* 0x040ff0000004183c */
[C---:B------:R-:W-:Y:S08]  /*6280*/  HMMA.16816.F32.BF16 R56, R8.reuse, R34, R56 ;  /* 0x000000220838723c */ /* 0x040ff00000041838 */
[----:B------:R-:W-:Y:S01]  /*6290*/  HMMA.16816.F32.BF16 R92, R8, R26, R16 ;  /* 0x0000001a085c723c */ /* 0x000fe20000041810 */
[----:B------:R1:W2:Y:S01]  /*62a0*/  MUFU.EX2 R8, R5 ;  /* 0x0000000500087308 */ /* 0x0002a20000000800 */
[----:B------:R-:W3:Y:S06]  /*62b0*/  LDSM.16.MT88.4 R16, [R225+0x1000] ;  /* 0x00100000e110783b */ /* 0x000eec0000004200 */
[C---:B------:R-:W-:Y:S08]  /*62c0*/  HMMA.16816.F32.BF16 R44, R20.reuse, R46, RZ ;  /* 0x0000002e142c723c */ /* 0x040ff000000418ff */
[----:B------:R-:W-:Y:S01]  /*62d0*/  HMMA.16816.F32.BF16 R36, R20, R38, RZ ;  /* 0x000000261424723c */ /* 0x000fe200000418ff */
[----:B-1----:R-:W-:Y:S01]  /*62e0*/  FFMA.FTZ R5, R118, c[0x0][0x2d0], -R3 ;  /* 0x0000b40076057a23 */ /* 0x002fe20000010803 */
[----:B------:R-:W-:-:S03]  /*62f0*/  MOV R118, R214 ;  /* 0x000000d600767202 */ /* 0x000fc60000000f00 */
[----:B------:R1:W-:Y:S03]  /*6300*/  MUFU.EX2 R127, R5 ;  /* 0x00000005007f7308 */ /* 0x0003e60000000800 */
[C---:B------:R-:W-:Y:S08]  /*6310*/  HMMA.16816.F32.BF16 R48, R20.reuse, R50, RZ ;  /* 0x000000321430723c */ /* 0x040ff000000418ff */
[----:B------:R-:W-:Y:S01]  /*6320*/  HMMA.16816.F32.BF16 R20, R20, R42, RZ ;  /* 0x0000002a1414723c */ /* 0x000fe200000418ff */
[----:B-1----:R-:W-:Y:S01]  /*6330*/  FFMA.FTZ R5, R119, c[0x0][0x2d0], -R3 ;  /* 0x0000b40077057a23 */ /* 0x002fe20000010803 */
[----:B--2---:R-:W-:-:S06]  /*6340*/  MOV R119, R8 ;  /* 0x0000000800777202 */ /* 0x004fcc0000000f00 */
[C---:B------:R-:W-:Y:S01]  /*6350*/  HMMA.16816.F32.BF16 R28, R12.reuse, R30, R44 ;  /* 0x0000001e0c1c723c */ /* 0x040fe2000004182c */
[----:B------:R1:W2:Y:S07]  /*6360*/  MUFU.EX2 R199, R5 ;  /* 0x0000000500c77308 */ /* 0x0002ae0000000800 */
[C---:B------:R-:W-:Y:S08]  /*6370*/  HMMA.16816.F32.BF16 R36, R12.reuse, R54, R36 ;  /* 0x000000360c24723c */ /* 0x040ff00000041824 */
[----:B------:R-:W-:Y:S01]  /*6380*/  HMMA.16816.F32.BF16 R48, R12, R34, R48 ;  /* 0x000000220c30723c */ /* 0x000fe20000041830 */
[----:B-1----:R-:W-:-:S04]  /*6390*/  FFMA.FTZ R5, R120, c[0x0][0x2d0], -R2 ;  /* 0x0000b40078057a23 */ /* 0x002fc80000010802 */
[----:B------:R1:W-:Y:S03]  /*63a0*/  MUFU.EX2 R249, R5 ;  /* 0x0000000500f97308 */ /* 0x0003e60000000800 */
[----:B------:R-:W-:Y:S07]  /*63b0*/  HMMA.16816.F32.BF16 R20, R12, R26, R20 ;  /* 0x0000001a0c14723c */ /* 0x000fee0000041814 */
[----:B------:R-:W-:-:S02]  /*63c0*/  F2FP.BF16.PACK_AB R12, R213, R125 ;  /* 0x0000007dd50c723e */ /* 0x000fc400000010ff */
[----:B------:R-:W-:Y:S02]  /*63d0*/  F2FP.BF16.PACK_AB R13, R119, R124 ;  /* 0x0000007c770d723e */ /* 0x000fe400000010ff */
[----:B------:R-:W-:Y:S01]  /*63e0*/  F2FP.BF16.PACK_AB R14, R198, R126 ;  /* 0x0000007ec60e723e */ /* 0x000fe200000010ff */
[----:B-1----:R-:W-:Y:S01]  /*63f0*/  FFMA.FTZ R5, R121, c[0x0][0x2d0], -R2 ;  /* 0x0000b40079057a23 */ /* 0x002fe20000010802 */
[----:B--2---:R-:W-:-:S03]  /*6400*/  F2FP.BF16.PACK_AB R15, R199, R127 ;  /* 0x0000007fc70f723e */ /* 0x004fc600000010ff */
[----:B------:R1:W2:Y:S04]  /*6410*/  MUFU.EX2 R251, R5 ;  /* 0x0000000500fb7308 */ /* 0x0002a80000000800 */
[C---:B---3--:R-:W-:Y:S08]  /*6420*/  HMMA.16816.F32.BF16 R76, R12.reuse, R16, R76 ;  /* 0x000000100c4c723c */ /* 0x048ff0000004184c */
[----:B------:R-:W-:Y:S01]  /*6430*/  HMMA.16816.F32.BF16 R28, R12, R18, R28 ;  /* 0x000000120c1c723c */ /* 0x000fe2000004181c */
        /* <DEDUP_REMOVED lines=13> */
[----:B-1----:R-:W-:-:S06]  /*6510*/  FFMA.FTZ R5, R115, c[0x0][0x2d0], -R0 ;  /* 0x0000b40073057a23 */ /* 0x002fcc0000010800 */
[----:B------:R-:W1:Y:S02]  /*6520*/  MUFU.EX2 R120, R5 ;  /* 0x0000000500787308 */ /* 0x000e640000000800 */
[----:B-1----:R-:W-:Y:S01]  /*6530*/  F2FP.BF16.PACK_AB R11, R120, R211 ;  /* 0x000000d3780b723e */ /* 0x002fe200000010ff */
[----:B------:R-:W-:Y:S02]  /*6540*/  FFMA.FTZ R5, R140, c[0x0][0x2d0], -R4 ;  /* 0x0000b4008c057a23 */ /* 0x000fe40000010804 */
[----:B------:R-:W-:-:S04]  /*6550*/  FFMA.FTZ R140, R187, c[0x0][0x2d0], -R2 ;  /* 0x0000b400bb8c7a23 */ /* 0x000fc80000010802 */
[C---:B------:R-:W-:Y:S08]  /*6560*/  HMMA.16816.F32.BF16 R80, R8.reuse, R16, R80 ;  /* 0x000000100850723c */ /* 0x040ff00000041850 */
[----:B------:R-:W-:Y:S01]  /*6570*/  HMMA.16816.F32.BF16 R72, R8, R18, R60 ;  /* 0x000000120848723c */ /* 0x000fe2000004183c */
[----:B------:R-:W1:Y:S07]  /*6580*/  LDSM.16.MT88.4 R16, [R229+0x1000] ;  /* 0x00100000e510783b */ /* 0x000e6e0000004200 */
[-C--:B-1----:R-:W-:Y:S08]  /*6590*/  HMMA.16816.F32.BF16 R52, R12, R16.reuse, R88 ;  /* 0x000000100c34723c */ /* 0x082ff00000041858 */
[C---:B------:R-:W-:Y:S08]  /*65a0*/  HMMA.16816.F32.BF16 R44, R8.reuse, R16, R84 ;  /* 0x00000010082c723c */ /* 0x040ff00000041854 */
[-C--:B------:R-:W-:Y:S08]  /*65b0*/  HMMA.16816.F32.BF16 R40, R8, R18.reuse, R64 ;  /* 0x000000120828723c */ /* 0x080ff00000041840 */
[C---:B------:R-:W-:Y:S01]  /*65c0*/  HMMA.16816.F32.BF16 R24, R12.reuse, R18, R36 ;  /* 0x000000120c18723c */ /* 0x040fe20000041824 */
[----:B------:R-:W1:Y:S07]  /*65d0*/  LDSM.16.MT88.4 R16, [R226+0x1000] ;  /* 0x00100000e210783b */ /* 0x000e6e0000004200 */
[-C--:B-1----:R-:W-:Y:S07]  /*65e0*/  HMMA.16816.F32.BF16 R36, R12, R16.reuse, R100 ;  /* 0x000000100c24723c */ /* 0x082fee0000041864 */
[----:B------:R-:W-:Y:S01]  /*65f0*/  MOV R100, R248 ;  /* 0x000000f800647202 */ /* 0x000fe20000000f00 */
[----:B------:R-:W-:Y:S01]  /*6600*/  HMMA.16816.F32.BF16 R64, R8, R16, R96 ;  /* 0x000000100840723c */ /* 0x000fe20000041860 */
[----:B------:R-:W-:-:S02]  /*6610*/  MOV R103, R213 ;  /* 0x000000d500677202 */ /* 0x000fc40000000f00 */
[----:B------:R-:W-:Y:S02]  /*6620*/  MOV R101, R211 ;  /* 0x000000d300657202 */ /* 0x000fe40000000f00 */
[----:B------:R-:W-:Y:S02]  /*6630*/  MOV R102, R212 ;  /* 0x000000d400667202 */ /* 0x000fe40000000f00 */
[----:B------:R-:W-:Y:S01]  /*6640*/  MOV R99, R247 ;  /* 0x000000f700637202 */ /* 0x000fe20000000f00 */
[----:B------:R-:W-:Y:S01]  /*6650*/  HMMA.16816.F32.BF16 R60, R8, R18, R56 ;  /* 0x00000012083c723c */ /* 0x000fe20000041838 */
[----:B------:R1:W-:Y:S01]  /*6660*/  MUFU.EX2 R247, R5 ;  /* 0x0000000500f77308 */ /* 0x0003e20000000800 */
[----:B------:R-:W-:Y:S02]  /*6670*/  MOV R96, R221 ;  /* 0x000000dd00607202 */ /* 0x000fe40000000f00 */
[----:B------:R-:W-:Y:S02]  /*6680*/  MOV R97, R222 ;  /* 0x000000de00617202 */ /* 0x000fe40000000f00 */
[----:B------:R-:W-:-:S02]  /*6690*/  MOV R98, R223 ;  /* 0x000000df00627202 */ /* 0x000fc40000000f00 */
[----:B------:R-:W-:Y:S01]  /*66a0*/  HMMA.16816.F32.BF16 R48, R12, R18, R48 ;  /* 0x000000120c30723c */ /* 0x000fe20000041830 */
[----:B------:R-:W2:Y:S01]  /*66b0*/  LDSM.16.MT88.4 R16, [R228+0x1000] ;  /* 0x00100000e410783b */ /* 0x000ea20000004200 */
[--C-:B-1----:R-:W-:Y:S02]  /*66c0*/  FFMA.FTZ R5, R141, c[0x0][0x2d0], -R4.reuse ;  /* 0x0000b4008d057a23 */ /* 0x102fe40000010804 */
[--C-:B------:R-:W-:Y:S02]  /*66d0*/  FFMA.FTZ R141, R170, c[0x0][0x2d0], -R4.reuse ;  /* 0x0000b400aa8d7a23 */ /* 0x100fe40000010804 */
[----:B------:R1:W3:Y:S02]  /*66e0*/  MUFU.EX2 R248, R5 ;  /* 0x0000000500f87308 */ /* 0x0002e40000000800 */
[--C-:B-1----:R-:W-:Y:S02]  /*66f0*/  FFMA.FTZ R5, R142, c[0x0][0x2d0], -R4.reuse ;  /* 0x0000b4008e057a23 */ /* 0x102fe40000010804 */
[----:B------:R-:W-:-:S04]  /*6700*/  FFMA.FTZ R142, R169, c[0x0][0x2d0], -R4 ;  /* 0x0000b400a98e7a23 */ /* 0x000fc80000010804 */
[----:B------:R1:W-:Y:S01]  /*6710*/  MUFU.EX2 R250, R5 ;  /* 0x0000000500fa7308 */ /* 0x0003e20000000800 */
[----:B--2---:R-:W-:Y:S01]  /*6720*/  HMMA.16816.F32.BF16 R56, R8, R18, R92 ;  /* 0x000000120838723c */ /* 0x004fe2000004185c */
[----:B-1----:R-:W-:-:S07]  /*6730*/  FFMA.FTZ R5, R143, c[0x0][0x2d0], -R4 ;  /* 0x0000b4008f057a23 */ /* 0x002fce0000010804 */
[C---:B------:R-:W-:Y:S01]  /*6740*/  HMMA.16816.F32.BF16 R32, R12.reuse, R18, R20 ;  /* 0x000000120c20723c */ /* 0x040fe20000041814 */
[----:B------:R-:W-:Y:S01]  /*6750*/  FFMA.FTZ R143, R168, c[0x0][0x2d0], -R4 ;  /* 0x0000b400a88f7a23 */ /* 0x000fe20000010804 */
[----:B------:R1:W2:Y:S05]  /*6760*/  MUFU.EX2 R92, R5 ;  /* 0x00000005005c7308 */ /* 0x0002aa0000000800 */
[----:B------:R-:W-:Y:S01]  /*6770*/  MOV R23, R220 ;  /* 0x000000dc00177202 */ /* 0x000fe20000000f00 */
[----:B------:R-:W-:Y:S01]  /*6780*/  HMMA.16816.F32.BF16 R84, R12, R16, R108 ;  /* 0x000000100c54723c */ /* 0x000fe2000004186c */
[----:B------:R-:W-:Y:S02]  /*6790*/  MOV R21, R217 ;  /* 0x000000d900157202 */ /* 0x000fe40000000f00 */
[----:B------:R-:W-:-:S02]  /*67a0*/  MOV R22, R218 ;  /* 0x000000da00167202 */ /* 0x000fc40000000f00 */
[----:B------:R-:W-:Y:S02]  /*67b0*/  MOV R20, R116 ;  /* 0x0000007400147202 */ /* 0x000fe40000000f00 */
[----:B------:R-:W-:Y:S01]  /*67c0*/  MOV R116, R216 ;  /* 0x000000d800747202 */ /* 0x000fe20000000f00 */
[----:B------:R-:W-:Y:S01]  /*67d0*/  HMMA.16816.F32.BF16 R88, R8, R16, R104 ;  /* 0x000000100858723c */ /* 0x000fe20000041868 */
[----:B------:R-:W4:Y:S01]  /*67e0*/  LDSM.16.MT88.4 R16, [R225+0x1800] ;  /* 0x00180000e110783b */ /* 0x000f220000004200 */
[----:B---3--:R-:W-:Y:S01]  /*67f0*/  F2FP.BF16.PACK_AB R12, R248, R247 ;  /* 0x000000f7f80c723e */ /* 0x008fe200000010ff */
        /* <DEDUP_REMOVED lines=12> */
[----:B------:R-:W-:-:S04]  /*68c0*/  FFMA.FTZ R136, R159, c[0x0][0x2d0], -R0 ;  /* 0x0000b4009f887a23 */ /* 0x000fc80000010800 */
[----:B------:R1:W-:Y:S02]  /*68d0*/  MUFU.EX2 R213, R5 ;  /* 0x0000000500d57308 */ /* 0x0003e40000000800 */
[----:B----4-:R-:W-:Y:S01]  /*68e0*/  HMMA.16816.F32.BF16 R76, R12, R16, R76 ;  /* 0x000000100c4c723c */ /* 0x010fe2000004184c */
[--C-:B-1----:R-:W-:Y:S02]  /*68f0*/  FFMA.FTZ R5, R137, c[0x0][0x2d0], -R2.reuse ;  /* 0x0000b40089057a23 */ /* 0x102fe40000010802 */
[--C-:B------:R-:W-:Y:S01]  /*6900*/  FFMA.FTZ R137, R183, c[0x0][0x2d0], -R2.reuse ;  /* 0x0000b400b7897a23 */ /* 0x100fe20000010802 */
[----:B------:R-:W-:Y:S02]  /*6910*/  MOV R183, R100 ;  /* 0x0000006400b77202 */ /* 0x000fe40000000f00 */
[----:B------:R1:W2:Y:S02]  /*6920*/  MUFU.EX2 R215, R5 ;  /* 0x0000000500d77308 */ /* 0x0002a40000000800 */
[--C-:B-1----:R-:W-:Y:S01]  /*6930*/  FFMA.FTZ R5, R138, c[0x0][0x2d0], -R2.reuse ;  /* 0x0000b4008a057a23 */ /* 0x102fe20000010802 */
[----:B--2---:R-:W-:Y:S01]  /*6940*/  F2FP.BF16.PACK_AB R8, R215, R213 ;  /* 0x000000d5d708723e */ /* 0x004fe200000010ff */
[----:B------:R-:W-:-:S04]  /*6950*/  FFMA.FTZ R138, R185, c[0x0][0x2d0], -R2 ;  /* 0x0000b400b98a7a23 */ /* 0x000fc80000010802 */
[----:B------:R1:W-:Y:S01]  /*6960*/  MUFU.EX2 R217, R5 ;  /* 0x0000000500d97308 */ /* 0x0003e20000000800 */
[----:B------:R-:W-:Y:S02]  /*6970*/  FFMA.FTZ R185, R147, c[0x0][0x2d0], -R0 ;  /* 0x0000b40093b97a23 */ /* 0x000fe40000010800 */
[--C-:B-1----:R-:W-:Y:S02]  /*6980*/  FFMA.FTZ R5, R139, c[0x0][0x2d0], -R2.reuse ;  /* 0x0000b4008b057a23 */ /* 0x102fe40000010802 */
[----:B------:R-:W-:-:S03]  /*6990*/  FFMA.FTZ R139, R186, c[0x0][0x2d0], -R2 ;  /* 0x0000b400ba8b7a23 */ /* 0x000fc60000010802 */
        /* <DEDUP_REMOVED lines=12> */
[----:B------:R-:W-:-:S06]  /*6a60*/  FFMA.FTZ R5, R177, c[0x0][0x2d0], -R4 ;  /* 0x0000b400b1057a23 */ /* 0x000fcc0000010804 */
[C---:B------:R-:W-:Y:S08]  /*6a70*/  HMMA.16816.F32.BF16 R128, R8.reuse, R18, R72 ;  /* 0x000000120880723c */ /* 0x040ff00000041848 */
[----:B------:R-:W-:Y:S07]  /*6a80*/  HMMA.16816.F32.BF16 R132, R8, R16, R80 ;  /* 0x000000100884723c */ /* 0x000fee0000041850 */
[----:B------:R-:W-:Y:S01]  /*6a90*/  MOV R81, R127 ;  /* 0x0000007f00517202 */ /* 0x000fe20000000f00 */
[----:B------:R-:W-:Y:S01]  /*6aa0*/  HMMA.16816.F32.BF16 R72, R12, R18, R28 ;  /* 0x000000120c48723c */ /* 0x000fe2000004181c */
[----:B------:R-:W1:Y:S01]  /*6ab0*/  LDSM.16.MT88.4 R16, [R229+0x1800] ;  /* 0x00180000e510783b */ /* 0x000e620000004200 */
[----:B------:R-:W-:-:S02]  /*6ac0*/  MOV R80, R126 ;  /* 0x0000007e00507202 */ /* 0x000fc40000000f00 */
[----:B------:R-:W-:Y:S02]  /*6ad0*/  MOV R83, R121 ;  /* 0x0000007900537202 */ /* 0x000fe40000000f00 */
[----:B------:R-:W-:Y:S01]  /*6ae0*/  MOV R82, R120 ;  /* 0x0000007800527202 */ /* 0x000fe20000000f00 */
[--C-:B------:R-:W-:Y:S01]  /*6af0*/  FFMA.FTZ R29, R191, c[0x0][0x2d0], -R2.reuse ;  /* 0x0000b400bf1d7a23 */ /* 0x100fe20000010802 */
[----:B------:R-:W-:Y:S01]  /*6b00*/  MOV R31, R125 ;  /* 0x0000007d001f7202 */ /* 0x000fe20000000f00 */
[--C-:B------:R-:W-:Y:S01]  /*6b10*/  FFMA.FTZ R28, R190, c[0x0][0x2d0], -R2.reuse ;  /* 0x0000b400be1c7a23 */ /* 0x100fe20000010802 */
[----:B------:R-:W-:Y:S01]  /*6b20*/  MOV R30, R124 ;  /* 0x0000007c001e7202 */ /* 0x000fe20000000f00 */
[----:B------:R-:W-:Y:S01]  /*6b30*/  MUFU.EX2 R186, R29 ;  /* 0x0000001d00ba7308 */ /* 0x000fe20000000800 */
[-C--:B-1----:R-:W-:Y:S08]  /*6b40*/  HMMA.16816.F32.BF16 R124, R8, R16.reuse, R44 ;  /* 0x00000010087c723c */ /* 0x082ff0000004182c */
[----:B------:R-:W-:Y:S08]  /*6b50*/  HMMA.16816.F32.BF16 R52, R12, R16, R52 ;  /* 0x000000100c34723c */ /* 0x000ff00000041834 */
[-C--:B------:R-:W-:Y:S08]  /*6b60*/  HMMA.16816.F32.BF16 R120, R8, R18.reuse, R40 ;  /* 0x000000120878723c */ /* 0x080ff00000041828 */
[----:B------:R-:W-:Y:S01]  /*6b70*/  HMMA.16816.F32.BF16 R44, R12, R18, R24 ;  /* 0x000000120c2c723c */ /* 0x000fe20000041818 */
[----:B------:R-:W1:Y:S06]  /*6b80*/  LDSM.16.MT88.4 R16, [R226+0x1800] ;  /* 0x00180000e210783b */ /* 0x000e6c0000004200 */
[----:B------:R-:W-:-:S02]  /*6b90*/  FFMA.FTZ R27, R189, c[0x0][0x2d0], -R2 ;  /* 0x0000b400bd1b7a23 */ /* 0x000fc40000010802 */
[----:B------:R-:W-:Y:S02]  /*6ba0*/  FFMA.FTZ R26, R188, c[0x0][0x2d0], -R2 ;  /* 0x0000b400bc1a7a23 */ /* 0x000fe40000010802 */
[--C-:B------:R-:W-:Y:S01]  /*6bb0*/  FFMA.FTZ R25, R163, c[0x0][0x2d0], -R0.reuse ;  /* 0x0000b400a3197a23 */ /* 0x100fe20000010800 */
[----:B------:R-:W-:Y:S01]  /*6bc0*/  MOV R163, R23 ;  /* 0x0000001700a37202 */ /* 0x000fe20000000f00 */
[----:B------:R-:W-:Y:S01]  /*6bd0*/  FFMA.FTZ R24, R162, c[0x0][0x2d0], -R0 ;  /* 0x0000b400a2187a23 */ /* 0x000fe20000010800 */
[----:B------:R-:W-:Y:S01]  /*6be0*/  MOV R162, R22 ;  /* 0x0000001600a27202 */ /* 0x000fe20000000f00 */
[----:B------:R-:W-:Y:S08]  /*6bf0*/  MUFU.EX2 R188, R28 ;  /* 0x0000001c00bc7308 */ /* 0x000ff00000000800 */
[----:B------:R-:W-:Y:S08]  /*6c00*/  MUFU.EX2 R190, R27 ;  /* 0x0000001b00be7308 */ /* 0x000ff00000000800 */
[----:B------:R-:W-:Y:S08]  /*6c10*/  MUFU.EX2 R187, R25 ;  /* 0x0000001900bb7308 */ /* 0x000ff00000000800 */
[----:B------:R-:W-:Y:S01]  /*6c20*/  MUFU.EX2 R189, R24 ;  /* 0x0000001800bd7308 */ /* 0x000fe20000000800 */
[-C--:B-1----:R-:W-:Y:S08]  /*6c30*/  HMMA.16816.F32.BF16 R40, R12, R16.reuse, R36 ;  /* 0x000000100c28723c */ /* 0x082ff00000041824 */
[C---:B------:R-:W-:Y:S07]  /*6c40*/  HMMA.16816.F32.BF16 R112, R8.reuse, R16, R64 ;  /* 0x000000100870723c */ /* 0x040fee0000041840 */
[--C-:B------:R-:W-:Y:S01]  /*6c50*/  FFMA.FTZ R65, R174, c[0x0][0x2d0], -R4.reuse ;  /* 0x0000b400ae417a23 */ /* 0x100fe20000010804 */
[----:B------:R-:W-:Y:S01]  /*6c60*/  HMMA.16816.F32.BF16 R108, R8, R18, R60 ;  /* 0x00000012086c723c */ /* 0x000fe2000004183c */
[----:B------:R-:W-:Y:S01]  /*6c70*/  FFMA.FTZ R64, R173, c[0x0][0x2d0], -R4 ;  /* 0x0000b400ad407a23 */ /* 0x000fe20000010804 */
[----:B------:R-:W-:Y:S01]  /*6c80*/  MOV R173, R82 ;  /* 0x0000005200ad7202 */ /* 0x000fe20000000f00 */
[--C-:B------:R-:W-:Y:S01]  /*6c90*/  FFMA.FTZ R66, R151, c[0x0][0x2d0], -R3.reuse ;  /* 0x0000b40097427a23 */ /* 0x100fe20000010803 */
[----:B------:R-:W-:Y:S01]  /*6ca0*/  MOV R174, R83 ;  /* 0x0000005300ae7202 */ /* 0x000fe20000000f00 */
[----:B------:R-:W-:-:S02]  /*6cb0*/  FFMA.FTZ R67, R150, c[0x0][0x2d0], -R3 ;  /* 0x0000b40096437a23 */ /* 0x000fc40000010803 */
[--C-:B------:R-:W-:Y:S01]  /*6cc0*/  FFMA.FTZ R63, R172, c[0x0][0x2d0], -R4.reuse ;  /* 0x0000b400ac3f7a23 */ /* 0x100fe20000010804 */
[----:B------:R-:W-:Y:S01]  /*6cd0*/  HMMA.16816.F32.BF16 R48, R12, R18, R48 ;  /* 0x000000120c30723c */ /* 0x000fe20000041830 */
[----:B------:R-:W1:Y:S01]  /*6ce0*/  LDSM.16.MT88.4 R16, [R228+0x1800] ;  /* 0x00180000e410783b */ /* 0x000e620000004200 */
[----:B------:R-:W-:Y:S01]  /*6cf0*/  FFMA.FTZ R62, R171, c[0x0][0x2d0], -R4 ;  /* 0x0000b400ab3e7a23 */ /* 0x000fe20000010804 */
[----:B------:R-:W-:Y:S01]  /*6d00*/  MOV R171, R80 ;  /* 0x0000005000ab7202 */ /* 0x000fe20000000f00 */
[--C-:B------:R-:W-:Y:S01]  /*6d10*/  FFMA.FTZ R61, R153, c[0x0][0x2d0], -R3.reuse ;  /* 0x0000b400993d7a23 */ /* 0x100fe20000010803 */
[----:B------:R-:W-:Y:S01]  /*6d20*/  MOV R172, R81 ;  /* 0x0000005100ac7202 */ /* 0x000fe20000000f00 */
[----:B------:R-:W-:Y:S02]  /*6d30*/  FFMA.FTZ R60, R152, c[0x0][0x2d0], -R3 ;  /* 0x0000b400983c7a23 */ /* 0x000fe40000010803 */
[--C-:B------:R-:W-:Y:S01]  /*6d40*/  FFMA.FTZ R150, R182, c[0x0][0x2d0], -R2.reuse ;  /* 0x0000b400b6967a23 */ /* 0x100fe20000010802 */
[----:B------:R-:W-:Y:S01]  /*6d50*/  MOV R182, R99 ;  /* 0x0000006300b67202 */ /* 0x000fe20000000f00 */
[--C-:B------:R-:W-:Y:S01]  /*6d60*/  FFMA.FTZ R151, R181, c[0x0][0x2d0], -R2.reuse ;  /* 0x0000b400b5977a23 */ /* 0x100fe20000010802 */
[----:B------:R-:W-:Y:S01]  /*6d70*/  MOV R181, R98 ;  /* 0x0000006200b57202 */ /* 0x000fe20000000f00 */
[--C-:B------:R-:W-:Y:S01]  /*6d80*/  FFMA.FTZ R152, R180, c[0x0][0x2d0], -R2.reuse ;  /* 0x0000b400b4987a23 */ /* 0x100fe20000010802 */
[----:B------:R-:W-:Y:S01]  /*6d90*/  MOV R180, R97 ;  /* 0x0000006100b47202 */ /* 0x000fe20000000f00 */
[----:B------:R-:W-:Y:S01]  /*6da0*/  FFMA.FTZ R153, R179, c[0x0][0x2d0], -R2 ;  /* 0x0000b400b3997a23 */ /* 0x000fe20000010802 */
[----:B------:R-:W-:Y:S01]  /*6db0*/  MOV R179, R96 ;  /* 0x0000006000b37202 */ /* 0x000fe20000000f00 */
[--C-:B------:R-:W-:Y:S01]  /*6dc0*/  FFMA.FTZ R2, R160, c[0x0][0x2d0], -R0.reuse ;  /* 0x0000b400a0027a23 */ /* 0x100fe20000010800 */
[-C--:B-1----:R-:W-:Y:S07]  /*6dd0*/  HMMA.16816.F32.BF16 R104, R8, R16.reuse, R88 ;  /* 0x000000100868723c */ /* 0x082fee0000041858 */
[----:B------:R-:W-:Y:S01]  /*6de0*/  MOV R91, R92 ;  /* 0x0000005c005b7202 */ /* 0x000fe20000000f00 */
[----:B------:R-:W-:Y:S01]  /*6df0*/  HMMA.16816.F32.BF16 R36, R12, R16, R84 ;  /* 0x000000100c24723c */ /* 0x000fe20000041854 */
[----:B------:R-:W-:Y:S01]  /*6e00*/  MOV R90, R118 ;  /* 0x00000076005a7202 */ /* 0x000fe20000000f00 */
[--C-:B------:R-:W-:Y:S01]  /*6e10*/  FFMA.FTZ R118, R157, c[0x0][0x2d0], -R0.reuse ;  /* 0x0000b4009d767a23 */ /* 0x100fe20000010800 */
[----:B------:R-:W-:Y:S01]  /*6e20*/  MOV R89, R117 ;  /* 0x0000007500597202 */ /* 0x000fe20000000f00 */
[----:B------:R-:W-:Y:S01]  /*6e30*/  FFMA.FTZ R117, R156, c[0x0][0x2d0], -R0 ;  /* 0x0000b4009c757a23 */ /* 0x000fe20000010800 */
[----:B------:R-:W-:-:S02]  /*6e40*/  MOV R88, R116 ;  /* 0x0000007400587202 */ /* 0x000fc40000000f00 */
[----:B------:R-:W-:Y:S01]  /*6e50*/  MOV R17, R6 ;  /* 0x0000000600117202 */ /* 0x000fe20000000f00 */
[-C--:B------:R-:W-:Y:S01]  /*6e60*/  HMMA.16816.F32.BF16 R92, R8, R18.reuse, R56 ;  /* 0x00000012085c723c */ /* 0x080fe20000041838 */
[--C-:B------:R-:W-:Y:S01]  /*6e70*/  FFMA.FTZ R6, R178, c[0x0][0x2d0], -R4.reuse ;  /* 0x0000b400b2067a23 */ /* 0x100fe20000010804 */
[----:B------:R-:W-:Y:S02]  /*6e80*/  MOV R87, R101 ;  /* 0x0000006500577202 */ /* 0x000fe40000000f00 */
[----:B------:R-:W-:Y:S01]  /*6e90*/  MOV R16, R7 ;  /* 0x0000000700107202 */ /* 0x000fe20000000f00 */
[--C-:B------:R-:W-:Y:S01]  /*6ea0*/  FFMA.FTZ R7, R175, c[0x0][0x2d0], -R4.reuse ;  /* 0x0000b400af077a23 */ /* 0x100fe20000010804 */
[----:B------:R-:W-:Y:S01]  /*6eb0*/  MOV R101, R201 ;  /* 0x000000c900657202 */ /* 0x000fe20000000f00 */
[----:B------:R-:W-:Y:S01]  /*6ec0*/  FFMA.FTZ R8, R176, c[0x0][0x2d0], -R4 ;  /* 0x0000b400b0087a23 */ /* 0x000fe20000010804 */
[----:B------:R-:W-:Y:S01]  /*6ed0*/  MOV R59, R200 ;  /* 0x000000c8003b7202 */ /* 0x000fe20000000f00 */
[--C-:B------:R-:W-:Y:S01]  /*6ee0*/  FFMA.FTZ R9, R164, c[0x0][0x2d0], -R3.reuse ;  /* 0x0000b400a4097a23 */ /* 0x100fe20000010803 */
[----:B------:R1:W-:Y:S01]  /*6ef0*/  MUFU.EX2 R200, R5 ;  /* 0x0000000500c87308 */ /* 0x0003e20000000800 */
[----:B------:R-:W-:Y:S01]  /*6f00*/  MOV R84, R119 ;  /* 0x0000007700547202 */ /* 0x000fe20000000f00 */
[----:B------:R-:W-:Y:S01]  /*6f10*/  FFMA.FTZ R4, R165, c[0x0][0x2d0], -R3 ;  /* 0x0000b400a5047a23 */ /* 0x000fe20000010803 */
[----:B------:R-:W-:Y:S01]  /*6f20*/  MOV R58, R196 ;  /* 0x000000c4003a7202 */ /* 0x000fe20000000f00 */
[----:B------:R-:W-:Y:S01]  /*6f30*/  FFMA.FTZ R119, R158, c[0x0][0x2d0], -R0 ;  /* 0x0000b4009e777a23 */ /* 0x000fe20000010800 */
[----:B------:R-:W-:Y:S01]  /*6f40*/  MOV R86, R102 ;  /* 0x0000006600567202 */ /* 0x000fe20000000f00 */
[----:B------:R-:W-:Y:S01]  /*6f50*/  HMMA.16816.F32.BF16 R32, R12, R18, R32 ;  /* 0x000000120c20723c */ /* 0x000fe20000041820 */
[----:B------:R-:W-:Y:S01]  /*6f60*/  MOV R102, R199 ;  /* 0x000000c700667202 */ /* 0x000fe20000000f00 */
[----:B------:R2:W-:Y:S01]  /*6f70*/  MUFU.EX2 R201, R6 ;  /* 0x0000000600c97308 */ /* 0x0005e20000000800 */
[----:B------:R-:W-:Y:S01]  /*6f80*/  MOV R175, R20 ;  /* 0x0000001400af7202 */ /* 0x000fe20000000f00 */
[----:B------:R-:W-:Y:S01]  /*6f90*/  LDSM.16.MT88.4 R12, [R226+0x2000] ;  /* 0x00200000e20c783b */ /* 0x000fe20000004200 */
[----:B------:R-:W-:-:S02]  /*6fa0*/  MOV R157, R17 ;  /* 0x00000011009d7202 */ /* 0x000fc40000000f00 */
[----:B------:R-:W-:Y:S02]  /*6fb0*/  MOV R116, R197 ;  /* 0x000000c500747202 */ /* 0x000fe40000000f00 */
[----:B------:R-:W-:Y:S01]  /*6fc0*/  MOV R85, R103 ;  /* 0x0000006700557202 */ /* 0x000fe20000000f00 */
[--C-:B-1----:R-:W-:Y:S01]  /*6fd0*/  FFMA.FTZ R5, R166, c[0x0][0x2d0], -R3.reuse ;  /* 0x0000b400a6057a23 */ /* 0x102fe20000010803 */
[----:B------:R-:W-:Y:S01]  /*6fe0*/  MUFU.EX2 R199, R8 ;  /* 0x0000000800c77308 */ /* 0x000fe20000000800 */
[----:B------:R-:W-:Y:S02]  /*6ff0*/  MOV R103, R198 ;  /* 0x000000c600677202 */ /* 0x000fe40000000f00 */
[----:B------:R-:W-:Y:S02]  /*7000*/  MOV R165, R30 ;  /* 0x0000001e00a57202 */ /* 0x000fe40000000f00 */
[----:B------:R-:W-:Y:S01]  /*7010*/  MOV R164, R31 ;  /* 0x0000001f00a47202 */ /* 0x000fe20000000f00 */
[----:B--2---:R-:W-:-:S02]  /*7020*/  FFMA.FTZ R6, R167, c[0x0][0x2d0], -R3 ;  /* 0x0000b400a7067a23 */ /* 0x004fc40000010803 */
[----:B------:R1:W-:Y:S01]  /*7030*/  MUFU.EX2 R196, R5 ;  /* 0x0000000500c47308 */ /* 0x0003e20000000800 */
[----:B------:R-:W-:Y:S01]  /*7040*/  FFMA.FTZ R3, R161, c[0x0][0x2d0], -R0 ;  /* 0x0000b400a1037a23 */ /* 0x000fe20000010800 */
[----:B------:R-:W-:Y:S01]  /*7050*/  MOV R161, R21 ;  /* 0x0000001500a17202 */ /* 0x000fe20000000f00 */
[----:B------:R-:W-:Y:S01]  /*7060*/  FADD.FTZ R0, R207, R206 ;  /* 0x000000cecf007221 */ /* 0x000fe20000010000 */
[----:B------:R-:W-:Y:S01]  /*7070*/  MOV R206, R16 ;  /* 0x0000001000ce7202 */ /* 0x000fe20000000f00 */
[----:B------:R-:W2:Y:S01]  /*7080*/  LDSM.16.MT88.4 R20, [R225+0x2000] ;  /* 0x00200000e114783b */ /* 0x000ea20000004200 */
[----:B------:R-:W-:Y:S01]  /*7090*/  MOV R207, R116 ;  /* 0x0000007400cf7202 */ /* 0x000fe20000000f00 */
[----:B------:R-:W-:Y:S01]  /*70a0*/  FADD.FTZ R116, R202, R192 ;  /* 0x000000c0ca747221 */ /* 0x000fe20000010000 */
[----:B------:R3:W4:Y:S01]  /*70b0*/  MUFU.EX2 R197, R6 ;  /* 0x0000000600c57308 */ /* 0x0007220000000800 */
[----:B------:R-:W2:Y:S01]  /*70c0*/  LDSM.16.MT88.4 R16, [R229+0x2000] ;  /* 0x00200000e510783b */ /* 0x000ea20000004200 */
[----:B------:R-:W-:Y:S01]  /*70d0*/  MOV R178, R101 ;  /* 0x0000006500b27202 */ /* 0x000fe20000000f00 */
[----:B------:R-:W-:Y:S01]  /*70e0*/  FADD.FTZ R0, R208, R0 ;  /* 0x00000000d0007221 */ /* 0x000fe20000010000 */
[----:B------:R-:W-:-:S02]  /*70f0*/  MOV R177, R102 ;  /* 0x0000006600b17202 */ /* 0x000fc40000000f00 */
[----:B------:R-:W-:Y:S01]  /*7100*/  MOV R176, R103 ;  /* 0x0000006700b07202 */ /* 0x000fe20000000f00 */
[----:B-1----:R-:W-:Y:S01]  /*7110*/  FADD.FTZ R5, R204, R195 ;  /* 0x000000c3cc057221 */ /* 0x002fe20000010000 */
[----:B------:R-:W1:Y:S01]  /*7120*/  MUFU.EX2 R198, R7 ;  /* 0x0000000700c67308 */ /* 0x000e620000000800 */
[----:B------:R-:W-:Y:S02]  /*7130*/  MOV R156, R58 ;  /* 0x0000003a009c7202 */ /* 0x000fe40000000f00 */
[----:B------:R-:W-:Y:S01]  /*7140*/  FADD.FTZ R30, R205, R5 ;  /* 0x00000005cd1e7221 */ /* 0x000fe20000010000 */
[----:B------:R-:W-:Y:S02]  /*7150*/  MOV R147, R59 ;  /* 0x0000003b00937202 */ /* 0x000fe40000000f00 */
[----:B------:R-:W-:Y:S01]  /*7160*/  MOV R158, R88 ;  /* 0x00000058009e7202 */ /* 0x000fe20000000f00 */
[----:B---3--:R-:W-:Y:S01]  /*7170*/  FADD.FTZ R6, R194, R193 ;  /* 0x000000c1c2067221 */ /* 0x008fe20000010000 */
[----:B------:R3:W-:Y:S01]  /*7180*/  MUFU.EX2 R195, R9 ;  /* 0x0000000900c37308 */ /* 0x0007e20000000800 */
[----:B----4-:R-:W-:-:S02]  /*7190*/  F2FP.BF16.PACK_AB R5, R196, R197 ;  /* 0x000000c5c405723e */ /* 0x010fc400000010ff */
[----:B------:R-:W-:Y:S01]  /*71a0*/  FADD.FTZ R31, R203, R6 ;  /* 0x00000006cb1f7221 */ /* 0x000fe20000010000 */
[----:B------:R-:W-:Y:S02]  /*71b0*/  MOV R159, R89 ;  /* 0x00000059009f7202 */ /* 0x000fe40000000f00 */
[----:B------:R-:W-:Y:S02]  /*71c0*/  MOV R160, R90 ;  /* 0x0000005a00a07202 */ /* 0x000fe40000000f00 */
[----:B------:R4:W2:Y:S01]  /*71d0*/  MUFU.EX2 R194, R4 ;  /* 0x0000000400c27308 */ /* 0x0008a20000000800 */
[----:B-1----:R-:W-:Y:S02]  /*71e0*/  F2FP.BF16.PACK_AB R6, R198, R199 ;  /* 0x000000c7c606723e */ /* 0x002fe400000010ff */
[----:B------:R-:W-:Y:S02]  /*71f0*/  MOV R169, R91 ;  /* 0x0000005b00a97202 */ /* 0x000fe40000000f00 */
[----:B------:R-:W-:-:S02]  /*7200*/  MOV R168, R84 ;  /* 0x0000005400a87202 */ /* 0x000fc40000000f00 */
[----:B------:R-:W-:Y:S01]  /*7210*/  MOV R167, R85 ;  /* 0x0000005500a77202 */ /* 0x000fe20000000f00 */
[----:B---3--:R-:W1:Y:S01]  /*7220*/  LDSM.16.MT88.4 R8, [R228+0x2000] ;  /* 0x00200000e408783b */ /* 0x008e620000004200 */
[----:B------:R-:W3:Y:S01]  /*7230*/  MUFU.EX2 R192, R26 ;  /* 0x0000001a00c07308 */ /* 0x000ee20000000800 */
[----:B------:R-:W-:Y:S02]  /*7240*/  MOV R166, R86 ;  /* 0x0000005600a67202 */ /* 0x000fe40000000f00 */
[----:B------:R-:W-:Y:S02]  /*7250*/  MOV R170, R87 ;  /* 0x0000005700aa7202 */ /* 0x000fe40000000f00 */
[----:B----4-:R-:W-:-:S03]  /*7260*/  F2FP.BF16.PACK_AB R4, R200, R201 ;  /* 0x000000c9c804723e */ /* 0x010fc600000010ff */
[----:B------:R4:W-:Y:S01]  /*7270*/  MUFU.EX2 R191, R3 ;  /* 0x0000000300bf7308 */ /* 0x0009e20000000800 */
[----:B--2---:R-:W-:-:S07]  /*7280*/  F2FP.BF16.PACK_AB R7, R195, R194 ;  /* 0x000000c2c307723e */ /* 0x004fce00000010ff */
[----:B------:R2:W1:Y:S01]  /*7290*/  MUFU.EX2 R193, R2 ;  /* 0x0000000200c17308 */ /* 0x0004620000000800 */
[----:B------:R-:W-:Y:S01]  /*72a0*/  HMMA.16816.F32.BF16 R100, R4, R20, R76 ;  /* 0x000000140464723c */ /* 0x000fe2000004184c */
[----:B----4-:R-:W-:-:S07]  /*72b0*/  FADD.FTZ R3, R207, R0 ;  /* 0x00000000cf037221 */ /* 0x010fce0000010000 */
[C---:B------:R-:W-:Y:S01]  /*72c0*/  HMMA.16816.F32.BF16 R96, R4.reuse, R22, R72 ;  /* 0x000000160460723c */ /* 0x040fe20000041848 */
[----:B------:R-:W-:Y:S01]  /*72d0*/  FADD.FTZ R0, R210, R31 ;  /* 0x0000001fd2007221 */ /* 0x000fe20000010000 */
[----:B------:R-:W-:Y:S02]  /*72e0*/  MOV R207, R206 ;  /* 0x000000ce00cf7202 */ /* 0x000fe40000000f00 */
[----:B------:R-:W-:Y:S02]  /*72f0*/  MOV R206, R147 ;  /* 0x0000009300ce7202 */ /* 0x000fe40000000f00 */
[----:B------:R-:W-:Y:S02]  /*7300*/  MOV R147, R156 ;  /* 0x0000009c00937202 */ /* 0x000fe40000000f00 */
[C---:B------:R-:W-:Y:S01]  /*7310*/  HMMA.16816.F32.BF16 R88, R4.reuse, R16, R52 ;  /* 0x000000100458723c */ /* 0x040fe20000041834 */
[----:B--2---:R-:W-:Y:S01]  /*7320*/  FADD.FTZ R2, R219, R30 ;  /* 0x0000001edb027221 */ /* 0x004fe20000010000 */
[----:B------:R-:W-:Y:S01]  /*7330*/  MOV R156, R224 ;  /* 0x000000e0009c7202 */ /* 0x000fe20000000f00 */
[----:B------:R-:W-:Y:S01]  /*7340*/  FADD.FTZ R24, R209, R116 ;  /* 0x00000074d1187221 */ /* 0x000fe20000010000 */
[----:B------:R-:W-:Y:S01]  /*7350*/  MUFU.EX2 R119, R119 ;  /* 0x0000007700777308 */ /* 0x000fe20000000800 */
[----:B------:R2:W5:Y:S03]  /*7360*/  LDL.LU R224, [R1+0xa0] ;  /* 0x0000a00001e07983 */ /* 0x0005660000300800 */
[C---:B------:R-:W-:Y:S08]  /*7370*/  HMMA.16816.F32.BF16 R84, R4.reuse, R18, R44 ;  /* 0x000000120454723c */ /* 0x040ff0000004182c */
[C---:B------:R-:W-:Y:S08]  /*7380*/  HMMA.16816.F32.BF16 R80, R4.reuse, R12, R40 ;  /* 0x0000000c0450723c */ /* 0x040ff00000041828 */
[C---:B------:R-:W-:Y:S08]  /*7390*/  HMMA.16816.F32.BF16 R76, R4.reuse, R14, R48 ;  /* 0x0000000e044c723c */ /* 0x040ff00000041830 */
[C---:B-1----:R-:W-:Y:S08]  /*73a0*/  HMMA.16816.F32.BF16 R72, R4.reuse, R8, R36 ;  /* 0x000000080448723c */ /* 0x042ff00000041824 */
[----:B------:R-:W-:Y:S07]  /*73b0*/  HMMA.16816.F32.BF16 R56, R4, R10, R32 ;  /* 0x0000000a0438723c */ /* 0x000fee0000041820 */
[----:B------:R-:W-:-:S02]  /*73c0*/  F2FP.BF16.PACK_AB R4, R188, R186 ;  /* 0x000000babc04723e */ /* 0x000fc400000010ff */
[----:B---3--:R-:W-:Y:S02]  /*73d0*/  F2FP.BF16.PACK_AB R6, R192, R190 ;  /* 0x000000bec006723e */ /* 0x008fe400000010ff */
[----:B------:R-:W-:Y:S02]  /*73e0*/  F2FP.BF16.PACK_AB R5, R189, R187 ;  /* 0x000000bbbd05723e */ /* 0x000fe400000010ff */
[----:B------:R-:W-:-:S07]  /*73f0*/  F2FP.BF16.PACK_AB R7, R193, R191 ;  /* 0x000000bfc107723e */ /* 0x000fce00000010ff */
[C---:B------:R-:W-:Y:S08]  /*7400*/  HMMA.16816.F32.BF16 R52, R4.reuse, R20, R132 ;  /* 0x000000140434723c */ /* 0x040ff00000041884 */
[C---:B------:R-:W-:Y:S01]  /*7410*/  HMMA.16816.F32.BF16 R48, R4.reuse, R22, R128 ;  /* 0x000000160430723c */ /* 0x040fe20000041880 */
[----:B------:R-:W1:Y:S07]  /*7420*/  LDSM.16.MT88.4 R20, [R225+0x2800] ;  /* 0x00280000e114783b */ /* 0x000e6e0000004200 */
[C---:B------:R-:W-:Y:S08]  /*7430*/  HMMA.16816.F32.BF16 R40, R4.reuse, R16, R124 ;  /* 0x000000100428723c */ /* 0x040ff0000004187c */
[C---:B------:R-:W-:Y:S01]  /*7440*/  HMMA.16816.F32.BF16 R36, R4.reuse, R18, R120 ;  /* 0x000000120424723c */ /* 0x040fe20000041878 */
[----:B------:R-:W3:Y:S07]  /*7450*/  LDSM.16.MT88.4 R16, [R229+0x2800] ;  /* 0x00280000e510783b */ /* 0x000eee0000004200 */
[C---:B------:R-:W-:Y:S08]  /*7460*/  HMMA.16816.F32.BF16 R32, R4.reuse, R12, R112 ;  /* 0x0000000c0420723c */ /* 0x040ff00000041870 */
[C---:B------:R-:W-:Y:S01]  /*7470*/  HMMA.16816.F32.BF16 R28, R4.reuse, R14, R108 ;  /* 0x0000000e041c723c */ /* 0x040fe2000004186c */
[----:B------:R-:W4:Y:S07]  /*7480*/  LDSM.16.MT88.4 R12, [R226+0x2800] ;  /* 0x00280000e20c783b */ /* 0x000f2e0000004200 */
[C---:B------:R-:W-:Y:S08]  /*7490*/  HMMA.16816.F32.BF16 R104, R4.reuse, R8, R104 ;  /* 0x000000080468723c */ /* 0x040ff00000041868 */
[----:B------:R-:W-:Y:S01]  /*74a0*/  HMMA.16816.F32.BF16 R44, R4, R10, R92 ;  /* 0x0000000a042c723c */ /* 0x000fe2000004185c */
[----:B------:R-:W1:Y:S01]  /*74b0*/  LDSM.16.MT88.4 R8, [R228+0x2800] ;  /* 0x00280000e408783b */ /* 0x000e620000004200 */
[----:B------:R-:W-:Y:S08]  /*74c0*/  MUFU.EX2 R112, R65 ;  /* 0x0000004100707308 */ /* 0x000ff00000000800 */
[----:B------:R-:W-:Y:S08]  /*74d0*/  MUFU.EX2 R110, R64 ;  /* 0x00000040006e7308 */ /* 0x000ff00000000800 */
[----:B------:R-:W-:Y:S08]  /*74e0*/  MUFU.EX2 R111, R63 ;  /* 0x0000003f006f7308 */ /* 0x000ff00000000800 */
[----:B------:R-:W-:Y:S08]  /*74f0*/  MUFU.EX2 R113, R62 ;  /* 0x0000003e00717308 */ /* 0x000ff00000000800 */
[----:B------:R-:W-:Y:S08]  /*7500*/  MUFU.EX2 R108, R61 ;  /* 0x0000003d006c7308 */ /* 0x000ff00000000800 */
[----:B------:R-:W1:Y:S08]  /*7510*/  MUFU.EX2 R109, R60 ;  /* 0x0000003c006d7308 */ /* 0x000e700000000800 */
[----:B------:R-:W-:Y:S08]  /*7520*/  MUFU.EX2 R92, R66 ;  /* 0x00000042005c7308 */ /* 0x000ff00000000800 */
[----:B------:R-:W2:Y:S01]  /*7530*/  MUFU.EX2 R93, R67 ;  /* 0x00000043005d7308 */ /* 0x000ea20000000800 */
[----:B------:R-:W-:Y:S01]  /*7540*/  FADD.FTZ R4, R156, R24 ;  /* 0x000000189c047221 */ /* 0x000fe20000010000 */
[----:B-1----:R-:W-:-:S02]  /*7550*/  F2FP.BF16.PACK_AB R5, R109, R108 ;  /* 0x0000006c6d05723e */ /* 0x002fc400000010ff */
[----:B------:R-:W-:Y:S01]  /*7560*/  F2FP.BF16.PACK_AB R6, R113, R111 ;  /* 0x0000006f7106723e */ /* 0x000fe200000010ff */
[----:B------:R-:W-:-:S03]  /*7570*/  FADD.FTZ R24, R160, R4 ;  /* 0x00000004a0187221 */ /* 0x000fc60000010000 */
[----:B------:R-:W-:Y:S01]  /*7580*/  MUFU.EX2 R63, R140 ;  /* 0x0000008c003f7308 */ /* 0x000fe20000000800 */
[----:B------:R-:W-:-:S07]  /*7590*/  F2FP.BF16.PACK_AB R4, R110, R112 ;  /* 0x000000706e04723e */ /* 0x000fce00000010ff */
[----:B------:R-:W-:Y:S01]  /*75a0*/  MUFU.EX2 R65, R139 ;  /* 0x0000008b00417308 */ /* 0x000fe20000000800 */
[----:B--2---:R-:W-:-:S07]  /*75b0*/  F2FP.BF16.PACK_AB R7, R93, R92 ;  /* 0x0000005c5d07723e */ /* 0x004fce00000010ff */
[----:B------:R-:W-:Y:S08]  /*75c0*/  MUFU.EX2 R66, R138 ;  /* 0x0000008a00427308 */ /* 0x000ff00000000800 */
[----:B------:R-:W1:Y:S08]  /*75d0*/  MUFU.EX2 R67, R137 ;  /* 0x0000008900437308 */ /* 0x000e700000000800 */
[----:B------:R-:W2:Y:S08]  /*75e0*/  MUFU.EX2 R64, R136 ;  /* 0x0000008800407308 */ /* 0x000eb00000000800 */
[----:B------:R-:W-:Y:S08]  /*75f0*/  MUFU.EX2 R118, R118 ;  /* 0x0000007600767308 */ /* 0x000ff00000000800 */
[----:B------:R-:W1:Y:S01]  /*7600*/  MUFU.EX2 R117, R117 ;  /* 0x0000007500757308 */ /* 0x000e620000000800 */
[----:B------:R-:W-:Y:S01]  /*7610*/  HMMA.16816.F32.BF16 R100, R4, R20, R100 ;  /* 0x000000140464723c */ /* 0x000fe20000041864 */
[----:B------:R-:W-:-:S02]  /*7620*/  FADD.FTZ R2, R206, R2 ;  /* 0x00000002ce027221 */ /* 0x000fc40000010000 */
[----:B------:R-:W-:Y:S02]  /*7630*/  FADD.FTZ R0, R147, R0 ;  /* 0x0000000093007221 */ /* 0x000fe40000010000 */
[----:B------:R-:W-:Y:S01]  /*7640*/  FADD.FTZ R3, R207, R3 ;  /* 0x00000003cf037221 */ /* 0x000fe20000010000 */
[----:B------:R-:W-:Y:S02]  /*7650*/  MOV R210, R172 ;  /* 0x000000ac00d27202 */ /* 0x000fe40000000f00 */
[C---:B------:R-:W-:Y:S08]  /*7660*/  HMMA.16816.F32.BF16 R96, R4.reuse, R22, R96 ;  /* 0x000000160460723c */ /* 0x040ff00000041860 */
[C---:B---3--:R-:W-:Y:S08]  /*7670*/  HMMA.16816.F32.BF16 R88, R4.reuse, R16, R88 ;  /* 0x000000100458723c */ /* 0x048ff00000041858 */
[C---:B------:R-:W-:Y:S08]  /*7680*/  HMMA.16816.F32.BF16 R84, R4.reuse, R18, R84 ;  /* 0x000000120454723c */ /* 0x040ff00000041854 */
[C---:B----4-:R-:W-:Y:S08]  /*7690*/  HMMA.16816.F32.BF16 R80, R4.reuse, R12, R80 ;  /* 0x0000000c0450723c */ /* 0x050ff00000041850 */
[C---:B------:R-:W-:Y:S08]  /*76a0*/  HMMA.16816.F32.BF16 R76, R4.reuse, R14, R76 ;  /* 0x0000000e044c723c */ /* 0x040ff0000004184c */
[C---:B------:R-:W-:Y:S08]  /*76b0*/  HMMA.16816.F32.BF16 R72, R4.reuse, R8, R72 ;  /* 0x000000080448723c */ /* 0x040ff00000041848 */
[----:B------:R-:W-:Y:S01]  /*76c0*/  HMMA.16816.F32.BF16 R56, R4, R10, R56 ;  /* 0x0000000a0438723c */ /* 0x000fe20000041838 */
[----:B------:R-:W-:-:S02]  /*76d0*/  MOV R219, R174 ;  /* 0x000000ae00db7202 */ /* 0x000fc40000000f00 */
[----:B------:R-:W-:Y:S02]  /*76e0*/  MOV R205, R177 ;  /* 0x000000b100cd7202 */ /* 0x000fe40000000f00 */
[----:B------:R-:W-:Y:S02]  /*76f0*/  MOV R208, R178 ;  /* 0x000000b200d07202 */ /* 0x000fe40000000f00 */
[----:B------:R-:W-:Y:S01]  /*7700*/  MOV R116, R171 ;  /* 0x000000ab00747202 */ /* 0x000fe20000000f00 */
[----:B------:R-:W-:Y:S01]  /*7710*/  FADD.FTZ R4, R179, R24 ;  /* 0x00000018b3047221 */ /* 0x000fe20000010000 */
[----:B-1----:R-:W-:Y:S02]  /*7720*/  F2FP.BF16.PACK_AB R6, R67, R66 ;  /* 0x000000424306723e */ /* 0x002fe400000010ff */
[----:B------:R-:W-:Y:S01]  /*7730*/  MOV R203, R176 ;  /* 0x000000b000cb7202 */ /* 0x000fe20000000f00 */
[----:B------:R-:W-:Y:S01]  /*7740*/  FADD.FTZ R24, R183, R4 ;  /* 0x00000004b7187221 */ /* 0x000fe20000010000 */
[----:B------:R-:W-:-:S02]  /*7750*/  F2FP.BF16.PACK_AB R4, R65, R63 ;  /* 0x0000003f4104723e */ /* 0x000fc400000010ff */
[----:B------:R-:W-:Y:S02]  /*7760*/  MOV R202, R175 ;  /* 0x000000af00ca7202 */ /* 0x000fe40000000f00 */
[----:B------:R-:W-:Y:S01]  /*7770*/  MOV R204, R170 ;  /* 0x000000aa00cc7202 */ /* 0x000fe20000000f00 */
[----:B------:R-:W-:Y:S01]  /*7780*/  MUFU.EX2 R62, R141 ;  /* 0x0000008d003e7308 */ /* 0x000fe20000000800 */
[----:B--2---:R-:W-:Y:S01]  /*7790*/  F2FP.BF16.PACK_AB R5, R119, R64 ;  /* 0x000000407705723e */ /* 0x004fe200000010ff */
[----:B------:R-:W-:Y:S01]  /*77a0*/  LDSM.16.MT88.4 R136, [R226+0x3000] ;  /* 0x00300000e288783b */ /* 0x000fe20000004200 */
[----:B------:R-:W-:-:S07]  /*77b0*/  F2FP.BF16.PACK_AB R7, R117, R118 ;  /* 0x000000767507723e */ /* 0x000fce00000010ff */
        /* <DEDUP_REMOVED lines=8> */
[----:B------:R-:W-:-:S02]  /*7840*/  FADD.FTZ R2, R158, R2 ;  /* 0x000000029e027221 */ /* 0x000fc40000010000 */
[----:B------:R-:W-:Y:S02]  /*7850*/  FADD.FTZ R0, R159, R0 ;  /* 0x000000009f007221 */ /* 0x000fe40000010000 */
[----:B------:R-:W-:Y:S01]  /*7860*/  FADD.FTZ R3, R157, R3 ;  /* 0x000000039d037221 */ /* 0x000fe20000010000 */
[----:B------:R-:W-:Y:S01]  /*7870*/  MOV R207, R173 ;  /* 0x000000ad00cf7202 */ /* 0x000fe20000000f00 */
[----:B------:R-:W-:Y:S01]  /*7880*/  FADD.FTZ R4, R166, R24 ;  /* 0x00000018a6047221 */ /* 0x000fe20000010000 */
[----:B------:R-:W-:Y:S01]  /*7890*/  MOV R9, c[0x0][0x2ac] ;  /* 0x0000ab0000097a02 */ /* 0x000fe20000000f00 */
[----:B------:R-:W2:Y:S01]  /*78a0*/  LDL R24, [R1+0x5c] ;  /* 0x00005c0001187983 */ /* 0x000ea20000100800 */
[----:B------:R-:W-:Y:S02]  /*78b0*/  FADD.FTZ R2, R162, R2 ;  /* 0x00000002a2027221 */ /* 0x000fe40000010000 */
[----:B------:R-:W-:Y:S01]  /*78c0*/  FADD.FTZ R0, R163, R0 ;  /* 0x00000000a3007221 */ /* 0x000fe20000010000 */
[----:B------:R-:W-:Y:S01]  /*78d0*/  MOV R206, R169 ;  /* 0x000000a900ce7202 */ /* 0x000fe20000000f00 */
[----:B------:R-:W-:Y:S01]  /*78e0*/  FADD.FTZ R2, R181, R2 ;  /* 0x00000002b5027221 */ /* 0x000fe20000010000 */
[----:B------:R-:W-:Y:S01]  /*78f0*/  MUFU.EX2 R26, R145 ;  /* 0x00000091001a7308 */ /* 0x000fe20000000800 */
[----:B------:R-:W-:Y:S01]  /*7900*/  FADD.FTZ R0, R182, R0 ;  /* 0x00000000b6007221 */ /* 0x000fe20000010000 */
[----:B------:R-:W1:Y:S01]  /*7910*/  LDSM.16.MT88.4 R156, [R225+0x3000] ;  /* 0x00300000e19c783b */ /* 0x000e620000004200 */
[----:B------:R-:W-:-:S02]  /*7920*/  FADD.FTZ R2, R165, R2 ;  /* 0x00000002a5027221 */ /* 0x000fc40000010000 */
[----:B------:R-:W-:Y:S01]  /*7930*/  FADD.FTZ R3, R161, R3 ;  /* 0x00000003a1037221 */ /* 0x000fe20000010000 */
[----:B------:R-:W-:Y:S01]  /*7940*/  LDSM.16.MT88.4 R12, [R228+0x3000] ;  /* 0x00300000e40c783b */ /* 0x000fe20000004200 */
        /* <DEDUP_REMOVED lines=11> */
[----:B------:R-:W-:Y:S02]  /*7a00*/  IMAD R9, R9, c[0x0][0x1d0], RZ ;  /* 0x0000740009097a24 */ /* 0x000fe400078e02ff */
        /* <DEDUP_REMOVED lines=20> */
[----:B------:R-:W-:Y:S01]  /*7b50*/  MUFU.EX2 R20, R150 ;  /* 0x0000009600147308 */ /* 0x000fe20000000800 */
[----:B------:R-:W-:-:S02]  /*7b60*/  FADD.FTZ R4, R63, R4 ;  /* 0x000000043f047221 */ /* 0x000fc40000010000 */
[----:B------:R-:W-:Y:S02]  /*7b70*/  FADD.FTZ R5, R193, R5 ;  /* 0x00000005c1057221 */ /* 0x000fe40000010000 */
[----:B------:R-:W-:Y:S02]  /*7b80*/  FADD.FTZ R4, R65, R4 ;  /* 0x0000000441047221 */ /* 0x000fe40000010000 */
[----:B------:R-:W-:Y:S01]  /*7b90*/  FADD.FTZ R5, R64, R5 ;  /* 0x0000000540057221 */ /* 0x000fe20000010000 */
[----:B------:R-:W-:Y:S01]  /*7ba0*/  MUFU.EX2 R18, R151 ;  /* 0x0000009700127308 */ /* 0x000fe20000000800 */
[----:B------:R-:W-:Y:S02]  /*7bb0*/  FADD.FTZ R4, R66, R4 ;  /* 0x0000000442047221 */ /* 0x000fe40000010000 */
[----:B------:R-:W-:-:S05]  /*7bc0*/  FADD.FTZ R5, R119, R5 ;  /* 0x0000000577057221 */ /* 0x000fca0000010000 */
[----:B------:R-:W-:Y:S01]  /*7bd0*/  MUFU.EX2 R17, R154 ;  /* 0x0000009a00117308 */ /* 0x000fe20000000800 */
[----:B------:R-:W-:-:S07]  /*7be0*/  FADD.FTZ R5, R118, R5 ;  /* 0x0000000576057221 */ /* 0x000fce0000010000 */
[----:B------:R-:W3:Y:S08]  /*7bf0*/  MUFU.EX2 R61, R142 ;  /* 0x0000008e003d7308 */ /* 0x000ef00000000800 */
[----:B------:R-:W4:Y:S08]  /*7c00*/  MUFU.EX2 R25, R146 ;  /* 0x0000009200197308 */ /* 0x000f300000000800 */
[----:B------:R-:W-:Y:S08]  /*7c10*/  MUFU.EX2 R16, R155 ;  /* 0x0000009b00107308 */ /* 0x000ff00000000800 */
[----:B------:R-:W-:Y:S08]  /*7c20*/  MUFU.EX2 R60, R143 ;  /* 0x0000008f003c7308 */ /* 0x000ff00000000800 */
[----:B------:R-:W-:Y:S08]  /*7c30*/  MUFU.EX2 R23, R148 ;  /* 0x0000009400177308 */ /* 0x000ff00000000800 */
[----:B------:R1:W1:Y:S08]  /*7c40*/  MUFU.EX2 R27, R144 ;  /* 0x00000090001b7308 */ /* 0x0002700000000800 */
[----:B------:R-:W-:Y:S01]  /*7c50*/  MUFU.EX2 R11, R184 ;  /* 0x000000b8000b7308 */ /* 0x000fe20000000800 */
[----:B-1----:R-:W1:Y:S07]  /*7c60*/  LDSM.16.MT88.4 R144, [R229+0x3000] ;  /* 0x00300000e590783b */ /* 0x002e6e0000004200 */
[----:B------:R-:W-:Y:S08]  /*7c70*/  MUFU.EX2 R21, R152 ;  /* 0x0000009800157308 */ /* 0x000ff00000000800 */
[----:B------:R-:W3:Y:S08]  /*7c80*/  MUFU.EX2 R22, R149 ;  /* 0x0000009500167308 */ /* 0x000ef00000000800 */
[----:B------:R-:W1:Y:S08]  /*7c90*/  MUFU.EX2 R10, R185 ;  /* 0x000000b9000a7308 */ /* 0x000e700000000800 */
[----:B------:R-:W1:Y:S01]  /*7ca0*/  MUFU.EX2 R19, R153 ;  /* 0x0000009900137308 */ /* 0x000e620000000800 */
[----:B------:R-:W-:-:S02]  /*7cb0*/  IADD3 R245, R245, -0x2, RZ ;  /* 0xfffffffef5f57810 */ /* 0x000fc40007ffe0ff */
[----:B---3--:R-:W-:Y:S02]  /*7cc0*/  F2FP.BF16.PACK_AB R124, R61, R62 ;  /* 0x0000003e3d7c723e */ /* 0x008fe400000010ff */
[----:B----4-:R-:W-:Y:S02]  /*7cd0*/  F2FP.BF16.PACK_AB R125, R25, R26 ;  /* 0x0000001a197d723e */ /* 0x010fe400000010ff */
[----:B------:R-:W-:Y:S02]  /*7ce0*/  F2FP.BF16.PACK_AB R126, R27, R60 ;  /* 0x0000003c1b7e723e */ /* 0x000fe400000010ff */
[----:B------:R-:W-:Y:S01]  /*7cf0*/  F2FP.BF16.PACK_AB R127, R22, R23 ;  /* 0x00000017167f723e */ /* 0x000fe200000010ff */
[----:B--2---:R-:W-:Y:S01]  /*7d00*/  @P4 IMAD.HI.U32 R2, R24, c[0x0][0x2c8], RZ ;  /* 0x0000b20018024a27 */ /* 0x004fe200078e00ff */
[----:B------:R-:W-:-:S04]  /*7d10*/  MOV R0, R24 ;  /* 0x0000001800007202 */ /* 0x000fc80000000f00 */
[----:B------:R-:W-:Y:S02]  /*7d20*/  @P4 SHF.R.U32.HI R0, RZ, c[0x0][0x2cc], R2 ;  /* 0x0000b300ff004a19 */ /* 0x000fe40000011602 */
[----:B------:R-:W-:Y:S02]  /*7d30*/  MOV R2, RZ ;  /* 0x000000ff00027202 */ /* 0x000fe40000000f00 */
[----:B------:R-:W-:-:S05]  /*7d40*/  IADD3 R3, R0, -c[0x0][0x168], R9 ;  /* 0x80005a0000037a10 */ /* 0x000fca0007ffe009 */
[----:B------:R-:W-:-:S05]  /*7d50*/  IMAD.HI R2, R3, -0x6db6db6d, R2 ;  /* 0x9249249303027827 */ /* 0x000fca00078e0202 */
[----:B------:R-:W-:Y:S01]  /*7d60*/  SHF.R.U32.HI R0, RZ, 0x1f, R2 ;  /* 0x0000001fff007819 */ /* 0x000fe20000011602 */
[----:B------:R-:W-:-:S03]  /*7d70*/  FADD.FTZ R3, R220, R6 ;  /* 0x00000006dc037221 */ /* 0x000fc60000010000 */
[----:B------:R-:W-:Y:S01]  /*7d80*/  LEA.HI.SX32 R9, R2, R0, 0x1a ;  /* 0x0000000002097211 */ /* 0x000fe200078fd2ff */
        /* <DEDUP_REMOVED lines=34> */
[----:B------:R-:W-:Y:S01]  /*7fb0*/  FADD.FTZ R2, R23, R6 ;  /* 0x0000000617027221 */ /* 0x000fe20000010000 */
[----:B------:R-:W-:Y:S01]  /*7fc0*/  IMNMX R7, RZ, R9, !PT ;  /* 0x00000009ff077217 */ /* 0x000fe20007800200 */
[----:B------:R-:W-:Y:S02]  /*7fd0*/  FADD.FTZ R0, R11, R0 ;  /* 0x000000000b007221 */ /* 0x000fe40000010000 */
[----:B------:R-:W-:-:S02]  /*7fe0*/  FADD.FTZ R4, R21, R5 ;  /* 0x0000000515047221 */ /* 0x000fc40000010000 */
[----:B------:R-:W-:Y:S02]  /*7ff0*/  FADD.FTZ R5, R27, R3 ;  /* 0x000000031b057221 */ /* 0x000fe40000010000 */
[----:B------:R-:W-:Y:S02]  /*8000*/  FADD.FTZ R3, R22, R2 ;  /* 0x0000000216037221 */ /* 0x000fe40000010000 */
[----:B-1----:R-:W-:Y:S01]  /*8010*/  FADD.FTZ R0, R10, R0 ;  /* 0x000000000a007221 */ /* 0x002fe20000010000 */
[----:B------:R1:W-:Y:S01]  /*8020*/  STL [R1+0x1c], R7 ;  /* 0x00001c0701007387 */ /* 0x0003e20000100800 */
[----:B------:R-:W-:-:S03]  /*8030*/  FADD.FTZ R2, R19, R4 ;  /* 0x0000000413027221 */ /* 0x000fc60000010000 */
[----:B------:R1:W-:Y:S04]  /*8040*/  STL [R1+0x24], R5 ;  /* 0x0000240501007387 */ /* 0x0003e80000100800 */
[----:B------:R1:W-:Y:S04]  /*8050*/  STL [R1+0x28], R3 ;  /* 0x0000280301007387 */ /* 0x0003e80000100800 */
[----:B------:R1:W-:Y:S04]  /*8060*/  STL [R1+0x2c], R0 ;  /* 0x00002c0001007387 */ /* 0x0003e80000100800 */
[----:B------:R1:W-:Y:S01]  /*8070*/  STL [R1+0x20], R2 ;  /* 0x0000200201007387 */ /* 0x0003e20000100800 */
[----:B------:R-:W-:-:S02]  /*8080*/  ISETP.GE.AND P0, PT, R245, R7, PT ;  /* 0x00000007f500720c */ /* 0x000fc40003f06270 */
[----:B------:R-:W-:Y:S02]  /*8090*/  F2FP.BF16.PACK_AB R120, R18, R20 ;  /* 0x000000141278723e */ /* 0x000fe400000010ff */
[----:B------:R-:W-:Y:S02]  /*80a0*/  F2FP.BF16.PACK_AB R122, R19, R21 ;  /* 0x00000015137a723e */ /* 0x000fe400000010ff */
[----:B------:R-:W-:Y:S02]  /*80b0*/  F2FP.BF16.PACK_AB R121, R16, R17 ;  /* 0x000000111079723e */ /* 0x000fe400000010ff */
        /* <DEDUP_REMOVED lines=17> */
[----:B------:R-:W-:Y:S02]  /*81d0*/  @!UPT UIADD3 URZ, URZ, URZ, URZ ;  /* 0x0000003f3f3ff290 */ /* 0x000fe4000fffe03f */
[----:B------:R-:W-:Y:S11]  /*81e0*/  @!P0 BRA `(.L_x_544) ;  /* 0x0000643000008947 */ /* 0x000ff60003800000 */
[----:B-1----:R-:W-:Y:S01]  /*81f0*/  IMAD.MOV.U32 R117, RZ, RZ, R70 ;  /* 0x000000ffff757224 */ /* 0x002fe200078e0046 */
[----:B------:R-:W-:Y:S01]  /*8200*/  MOV R119, R68 ;  /* 0x0000004400777202 */ /* 0x000fe20000000f00 */
[----:B------:R-:W-:Y:S01]  /*8210*/  IMAD.MOV.U32 R116, RZ, RZ, R71 ;  /* 0x000000ffff747224 */ /* 0x000fe200078e0047 */
[----:B------:R-:W-:-:S07]  /*8220*/  MOV R118, R69 ;  /* 0x0000004500767202 */ /* 0x000fce0000000f00 */
.L_x_555:
[----:B------:R-:W-:Y:S04]  /*8230*/  DEPBAR.LE SB0, 0x0 ;  /* 0x000080000000791a */ /* 0x000fe80000000000 */
[----:B------:R-:W-:Y:S01]  /*8240*/  WARPSYNC 0xffffffff ;  /* 0xffffffff00007948 */ /* 0x000fe20003800000 */
[----:B------:R-:W-:Y:S01]  /*8250*/  BAR.SYNC.DEFER_BLOCKING 0x0 ;  /* 0x0000000000007b1d */ /* 0x000fe20000010000 */
[----:B------:R-:W-:Y:S05]  /*8260*/  ISETP.GE.AND P0, PT, R245, RZ, PT ;  /* 0x000000fff500720c */ /* 0x000fea0003f06270 */
[----:B------:R1:W2:Y:S01]  /*8270*/  LDSM.16.M88.4 R112, [R231] ;  /* 0x00000000e770783b */ /* 0x0002a20000000200 */
[----:B------:R-:W-:Y:S03]  /*8280*/  BSSY B0, `(.L_x_545) ;  /* 0x000004d000007945 */ /* 0x000fe60003800000 */
[----:B------:R1:W3:Y:S04]  /*8290*/  LDSM.16.M88.4 R108, [R231+0x2000] ;  /* 0x00200000e76c783b */ /* 0x0002e80000000200 */
[----:B-----5:R1:W4:Y:S04]  /*82a0*/  LDSM.16.M88.4 R16, [R224] ;  /* 0x00000000e010783b */ /* 0x0203280000000200 */
        /* <DEDUP_REMOVED lines=8> */
[----:B------:R1:W1:Y:S04]  /*8330*/  LDSM.16.M88.4 R192, [R235] ;  /* 0x00000000ebc0783b */ /* 0x0002680000000200 */
[----:B------:R1:W1:Y:S04]  /*8340*/  LDSM.16.M88.4 R200, [R241] ;  /* 0x00000000f1c8783b */ /* 0x0002680000000200 */
[----:B------:R1:W1:Y:S04]  /*8350*/  LDSM.16.M88.4 R204, [R240] ;  /* 0x00000000f0cc783b */ /* 0x0002680000000200 */
[----:B------:R1:W1:Y:S04]  /*8360*/  LDSM.16.M88.4 R208, [R239] ;  /* 0x00000000efd0783b */ /* 0x0002680000000200 */
[----:B------:R1:W1:Y:S04]  /*8370*/  LDSM.16.M88.4 R212, [R238] ;  /* 0x00000000eed4783b */ /* 0x0002680000000200 */
[----:B------:R1:W1:Y:S04]  /*8380*/  LDSM.16.M88.4 R216, [R237] ;  /* 0x00000000edd8783b */ /* 0x0002680000000200 */
[----:B------:R1:W1:Y:S01]  /*8390*/  LDSM.16.M88.4 R220, [R236] ;  /* 0x00000000ecdc783b */ /* 0x0002620000000200 */
[----:B------:R-:W-:-:S05]  /*83a0*/  @!P0 BRA `(.L_x_546) ;  /* 0x000003a000008947 */ /* 0x000fca0003800000 */
[----:B--234-:R-:W-:Y:S01]  /*83b0*/  IMAD.WIDE.U32 R2, R252, c[0x0][0x208], RZ ;  /* 0x00008200fc027a25 */ /* 0x01cfe200078e00ff */
[----:B------:R-:W-:Y:S01]  /*83c0*/  SHF.R.S32.HI R0, RZ, 0x1f, R252 ;  /* 0x0000001fff007819 */ /* 0x000fe200000114fc */
[----:B------:R-:W2:Y:S01]  /*83d0*/  LDL.64 R8, [R1+0x48] ;  /* 0x0000480001087983 */ /* 0x000ea20000100a00 */
[----:B------:R-:W-:Y:S01]  /*83e0*/  SHF.R.S32.HI R4, RZ, 0x1f, R244 ;  /* 0x0000001fff047819 */ /* 0x000fe200000114f4 */
[----:B------:R-:W-:Y:S01]  /*83f0*/  IMAD.SHL.U32 R20, R242, 0x2, RZ ;  /* 0x00000002f2147824 */ /* 0x000fe200078e00ff */
[----:B------:R-:W-:Y:S01]  /*8400*/  SHF.R.S32.HI R5, RZ, 0x1f, R242 ;  /* 0x0000001fff057819 */ /* 0x000fe200000114f2 */
[----:B------:R-:W-:Y:S02]  /*8410*/  IMAD R0, R0, c[0x0][0x208], RZ ;  /* 0x0000820000007a24 */ /* 0x000fe400078e02ff */
[----:B------:R-:W-:Y:S01]  /*8420*/  IMAD R4, R4, c[0x0][0x218], RZ ;  /* 0x0000860004047a24 */ /* 0x000fe200078e02ff */
[----:B------:R-:W-:Y:S01]  /*8430*/  SHF.L.U64.HI R5, R242, 0x1, R5 ;  /* 0x00000001f2057819 */ /* 0x000fe20000010205 */
[----:B------:R-:W-:Y:S01]  /*8440*/  IMAD R0, R252, c[0x0][0x20c], R0 ;  /* 0x00008300fc007a24 */ /* 0x000fe200078e0200 */
[----:B------:R-:W3:Y:S03]  /*8450*/  LDL R6, [R1+0x58] ;  /* 0x0000580001067983 */ /* 0x000ee60000100800 */
[----:B------:R-:W-:Y:S04]  /*8460*/  IMAD.IADD R3, R3, 0x1, R0 ;  /* 0x0000000103037824 */ /* 0x000fe800078e0200 */
[----:B------:R-:W-:Y:S05]  /*8470*/  IMAD.WIDE.U32 R2, R244, c[0x0][0x218], R2 ;  /* 0x00008600f4027a25 */ /* 0x000fea00078e0002 */
[----:B--2---:R-:W-:Y:S01]  /*8480*/  IADD3 R0, P1, R8, R2, RZ ;  /* 0x0000000208007210 */ /* 0x004fe20007f3e0ff */
[----:B------:R-:W-:Y:S03]  /*8490*/  IMAD R2, R244, c[0x0][0x21c], R4 ;  /* 0x00008700f4027a24 */ /* 0x000fe600078e0204 */
[----:B------:R-:W-:Y:S02]  /*84a0*/  LEA R4, P0, R0, c[0x0][0x1f8], 0x1 ;  /* 0x00007e0000047a11 */ /* 0x000fe400078008ff */
[----:B---3--:R-:W-:Y:S04]  /*84b0*/  IADD3.X R2, R6, R3, R2, P1, !PT ;  /* 0x0000000306027210 */ /* 0x008fe80000ffe402 */
[----:B------:R-:W-:Y:S01]  /*84c0*/  LEA.HI.X R0, R0, c[0x0][0x1fc], R2, 0x1, P0 ;  /* 0x00007f0000007a11 */ /* 0x000fe200000f0c02 */
[----:B------:R-:W-:-:S05]  /*84d0*/  BRA.DIV ~URZ, `(.L_x_547) ;  /* 0x0000fae27f007947 */ /* 0x000fca000b800000 */
[----:B------:R2:W3:Y:S02]  /*84e0*/  SHFL.IDX PT, R7, R0, RZ, 0x181f ;  /* 0x00181fff00077589 */ /* 0x0004e400000e0000 */
.L_x_606:
[----:B------:R-:W-:-:S05]  /*84f0*/  BRA.DIV ~URZ, `(.L_x_548) ;  /* 0x0000fb327f007947 */ /* 0x000fca000b800000 */
[----:B------:R-:W4:Y:S04]  /*8500*/  SHFL.IDX PT, R6, R4, RZ, 0x181f ;  /* 0x00181fff04067589 */ /* 0x000f2800000e0000 */
[----:B------:R-:W5:Y:S04]  /*8510*/  SHFL.IDX PT, R2, R4, 0x1, 0x181f ;  /* 0x00381f0004027f89 */ /* 0x000f6800000e0000 */
[----:B------:R-:W-:Y:S04]  /*8520*/  SHFL.IDX PT, R3, R0, 0x1, 0x181f ;  /* 0x00381f0000037f89 */ /* 0x000fe800000e0000 */
[----:B------:R-:W-:Y:S04]  /*8530*/  SHFL.IDX PT, R10, R4, 0x2, 0x181f ;  /* 0x00581f00040a7f89 */ /* 0x000fe800000e0000 */
[----:B------:R-:W2:Y:S04]  /*8540*/  SHFL.IDX PT, R8, R4, 0x3, 0x181f ;  /* 0x00781f0004087f89 */ /* 0x000ea800000e0000 */
[----:B------:R-:W3:Y:S04]  /*8550*/  SHFL.IDX PT, R11, R0, 0x2, 0x181f ;  /* 0x00581f00000b7f89 */ /* 0x000ee800000e0000 */
[----:B------:R-:W1:Y:S04]  /*8560*/  SHFL.IDX PT, R9, R4, 0x4, 0x181f ;  /* 0x00981f0004097f89 */ /* 0x000e6800000e0000 */
[----:B------:R-:W1:Y:S04]  /*8570*/  SHFL.IDX PT, R15, R0, 0x3, 0x181f ;  /* 0x00781f00000f7f89 */ /* 0x000e6800000e0000 */
[----:B------:R-:W1:Y:S04]  /*8580*/  SHFL.IDX PT, R12, R4, 0x5, 0x181f ;  /* 0x00b81f00040c7f89 */ /* 0x000e6800000e0000 */
[----:B------:R-:W1:Y:S04]  /*8590*/  SHFL.IDX PT, R14, R0, 0x4, 0x181f ;  /* 0x00981f00000e7f89 */ /* 0x000e6800000e0000 */
[----:B------:R-:W1:Y:S04]  /*85a0*/  SHFL.IDX PT, R13, R0, 0x5, 0x181f ;  /* 0x00b81f00000d7f89 */ /* 0x000e6800000e0000 */
[----:B------:R-:W1:Y:S04]  /*85b0*/  SHFL.IDX PT, R4, R4, 0x6, 0x181f ;  /* 0x00d81f0004047f89 */ /* 0x000e6800000e0000 */
[----:B--2---:R-:W2:Y:S01]  /*85c0*/  SHFL.IDX PT, R0, R0, 0x6, 0x181f ;  /* 0x00d81f0000007f89 */ /* 0x004ea200000e0000 */
[-C--:B----4-:R-:W-:Y:S02]  /*85d0*/  IADD3 R6, P0, R6, R20.reuse, RZ ;  /* 0x0000001406067210 */ /* 0x090fe40007f1e0ff */
[-C--:B-----5:R-:W-:Y:S02]  /*85e0*/  IADD3 R2, P1, R2, R20.reuse, RZ ;  /* 0x0000001402027210 */ /* 0x0a0fe40007f3e0ff */
[-C--:B------:R-:W-:Y:S01]  /*85f0*/  IADD3 R8, P6, R8, R20.reuse, RZ ;  /* 0x0000001408087210 */ /* 0x080fe20007fde0ff */
[--C-:B---3--:R-:W-:Y:S01]  /*8600*/  IMAD.X R7, R7, 0x1, R5.reuse, P0 ;  /* 0x0000000107077824 */ /* 0x108fe200000e0605 */
[-C--:B------:R-:W-:Y:S01]  /*8610*/  IADD3 R10, P0, R10, R20.reuse, RZ ;  /* 0x000000140a0a7210 */ /* 0x080fe20007f1e0ff */
[--C-:B------:R-:W-:Y:S03]  /*8620*/  IMAD.X R3, R3, 0x1, R5.reuse, P1 ;  /* 0x0000000103037824 */ /* 0x100fe600008e0605 */
[----:B------:R1:W-:Y:S01]  /*8630*/  LDGSTS.E.BYPASS.LTC128B.128 [R243+0x100], [R6.64], !P5 ;  /* 0x0010000006f37fae */ /* 0x0003e2000e901d46 */
[--C-:B------:R-:W-:Y:S03]  /*8640*/  IMAD.X R11, R11, 0x1, R5.reuse, P0 ;  /* 0x000000010b0b7824 */ /* 0x100fe600000e0605 */
[----:B------:R3:W-:Y:S04]  /*8650*/  LDGSTS.E.BYPASS.LTC128B.128 [R243+0x900], [R2.64], !P5 ;  /* 0x0090000002f37fae */ /* 0x0007e8000e901d46 */
[----:B------:R4:W-:Y:S01]  /*8660*/  LDGSTS.E.BYPASS.LTC128B.128 [R243+0x1100], [R10.64], !P5 ;  /* 0x011000000af37fae */ /* 0x0009e2000e901d46 */
[-C--:B-1----:R-:W-:Y:S01]  /*8670*/  IADD3 R6, P1, R9, R20.reuse, RZ ;  /* 0x0000001409067210 */ /* 0x082fe20007f3e0ff */
[--C-:B------:R-:W-:Y:S01]  /*8680*/  IMAD.X R9, R15, 0x1, R5.reuse, P6 ;  /* 0x000000010f097824 */ /* 0x100fe200030e0605 */
[----:B---3--:R-:W-:Y:S03]  /*8690*/  IADD3 R2, P0, R12, R20, RZ ;  /* 0x000000140c027210 */ /* 0x008fe60007f1e0ff */
[--C-:B------:R-:W-:Y:S01]  /*86a0*/  IMAD.X R7, R14, 0x1, R5.reuse, P1 ;  /* 0x000000010e077824 */ /* 0x100fe200008e0605 */
[----:B------:R4:W-:Y:S01]  /*86b0*/  LDGSTS.E.BYPASS.LTC128B.128 [R243+0x1900], [R8.64], !P5 ;  /* 0x0190000008f37fae */ /* 0x0009e2000e901d46 */
[----:B------:R-:W-:Y:S03]  /*86c0*/  IMAD.X R3, R13, 0x1, R5, P0 ;  /* 0x000000010d037824 */ /* 0x000fe600000e0605 */
[----:B------:R4:W-:Y:S04]  /*86d0*/  LDGSTS.E.BYPASS.LTC128B.128 [R243+0x2100], [R6.64], !P5 ;  /* 0x0210000006f37fae */ /* 0x0009e8000e901d46 */
[----:B------:R4:W-:Y:S02]  /*86e0*/  LDGSTS.E.BYPASS.LTC128B.128 [R243+0x2900], [R2.64], !P5 ;  /* 0x0290000002f37fae */ /* 0x0009e4000e901d46 */
.L_x_607:
[----:B--2-4-:R-:W-:Y:S04]  /*86f0*/  IADD3 R2, P0, R4, R20, RZ ;  /* 0x0000001404027210 */ /* 0x014fe80007f1e0ff */
[----:B------:R-:W-:Y:S05]  /*8700*/  IADD3.X R3, R0, R5, RZ, P0, !PT ;  /* 0x0000000500037210 */ /* 0x000fea00007fe4ff */
[----:B------:R-:W-:Y:S01]  /*8710*/  @!PT LDS RZ, [RZ] ;  /* 0x00000000fffff984 */ /* 0x000fe20000000800 */
[----:B------:R-:W-:Y:S01]  /*8720*/  @!PT LDS RZ, [RZ] ;  /* 0x00000000fffff984 */ /* 0x000fe20000000800 */
[----:B------:R-:W-:Y:S01]  /*8730*/  @!PT LDS RZ, [RZ] ;  /* 0x00000000fffff984 */ /* 0x000fe20000000800 */
[----:B------:R1:W-:Y:S04]  /*8740*/  LDGSTS.E.BYPASS.LTC128B.128 [R243+0x3100], [R2.64], !P5 ;  /* 0x0310000002f37fae */ /* 0x0003e8000e901d46 */
.L_x_546:
[----:B--234-:R-:W-:Y:S05]  /*8750*/  BSYNC B0 ;  /* 0x0000000000007941 */ /* 0x01cfea0003800000 */
.L_x_545:
[----:B------:R-:W0:Y:S01]  /*8760*/  LDGDEPBAR ;  /* 0x00000000000079af */ /* 0x000e220000000000 */
[----:B------:R-:W-:Y:S01]  /*8770*/  WARPSYNC 0xffffffff ;  /* 0xffffffff00007948 */ /* 0x000fe20003800000 */
[-C--:B------:R-:W-:Y:S01]  /*8780*/  HMMA.16816.F32.BF16 R4, R112, R16.reuse, RZ ;  /* 0x000000107004723c */ /* 0x080fe200000418ff */
[----:B------:R-:W-:Y:S02]  /*8790*/  BSSY B0, `(.L_x_549) ;  /* 0x00001ba000007945 */ /* 0x000fe40003800000 */
[----:B------:R-:W-:Y:S05]  /*87a0*/  ISETP.GE.AND P0, PT, R245, 0x1, PT ;  /* 0x00000001f500780c */ /* 0x000fea0003f06270 */
        /* <DEDUP_REMOVED lines=27> */
[----:B------:R-:W-:Y:S07]  /*8960*/  LDSM.16.M88.4 R184, [R232] ;  /* 0x00000000e8b8783b */ /* 0x000fee0000000200 */
[-C--:B------:R-:W-:Y:S08]  /*8970*/  HMMA.16816.F32.BF16 R4, R188, R192.reuse, R4 ;  /* 0x000000c0bc04723c */ /* 0x080ff00000041804 */
[C---:B------:R-:W-:Y:S08]  /*8980*/  HMMA.16816.F32.BF16 R8, R196.reuse, R192, R8 ;  /* 0x000000c0c408723c */ /* 0x040ff00000041808 */
[-C--:B------:R-:W-:Y:S08]  /*8990*/  HMMA.16816.F32.BF16 R12, R196, R194.reuse, R12 ;  /* 0x000000c2c40c723c */ /* 0x080ff0000004180c */
[C---:B------:R-:W-:Y:S01]  /*89a0*/  HMMA.16816.F32.BF16 R16, R188.reuse, R194, R16 ;  /* 0x000000c2bc10723c */ /* 0x040fe20000041810 */
[----:B------:R-:W1:Y:S07]  /*89b0*/  LDSM.16.M88.4 R192, [R230] ;  /* 0x00000000e6c0783b */ /* 0x000e6e0000000200 */
        /* <DEDUP_REMOVED lines=19> */
[----:B------:R-:W-:Y:S07]  /*8af0*/  LDSM.16.M88.4 R212, [R233] ;  /* 0x00000000e9d4783b */ /* 0x000fee0000000200 */
        /* <DEDUP_REMOVED lines=10> */
[----:B------:R-:W5:Y:S07]  /*8ba0*/  LDSM.16.M88.4 R188, [R230+0x1800] ;  /* 0x00180000e6bc783b */ /* 0x000f6e0000000200 */
        /* <DEDUP_REMOVED lines=17> */
[C---:B------:R-:W-:Y:S01]  /*8cc0*/  HMMA.16816.F32.BF16 R64, R184.reuse, R190, R64 ;  /* 0x000000beb840723c */ /* 0x040fe20000041840 */
[----:B------:R-:W3:Y:S07]  /*8cd0*/  LDSM.16.M88.4 R188, [R233+0x2000] ;  /* 0x00200000e9bc783b */ /* 0x000eee0000000200 */
        /* <DEDUP_REMOVED lines=8> */
[-C--:B--2---:R-:W-:Y:S08]  /*8d60*/  HMMA.16816.F32.BF16 R100, R184, R204.reuse, R100 ;  /* 0x000000ccb864723c */ /* 0x084ff00000041864 */
[C---:B------:R-:W-:Y:S08]  /*8d70*/  HMMA.16816.F32.BF16 R104, R200.reuse, R204, R104 ;  /* 0x000000ccc868723c */ /* 0x040ff00000041868 */
[-C--:B------:R-:W-:Y:S08]  /*8d80*/  HMMA.16816.F32.BF16 R108, R200, R206.reuse, R108 ;  /* 0x000000cec86c723c */ /* 0x080ff0000004186c */
[----:B------:R-:W-:Y:S08]  /*8d90*/  HMMA.16816.F32.BF16 R112, R184, R206, R112 ;  /* 0x000000ceb870723c */ /* 0x000ff00000041870 */
[-C--:B------:R-:W-:Y:S08]  /*8da0*/  HMMA.16816.F32.BF16 R4, R212, R216.reuse, R4 ;  /* 0x000000d8d404723c */ /* 0x080ff00000041804 */
        /* <DEDUP_REMOVED lines=9> */
[----:B------:R-:W1:Y:S01]  /*8e40*/  MUFU.TANH R0, R8 ;  /* 0x0000000800007308 */ /* 0x000e620000002400 */
        /* <DEDUP_REMOVED lines=12> */
[----:B------:R-:W-:Y:S01]  /*8f10*/  FMUL.FTZ R13, R13, c[0x0][0x320] ;  /* 0x0000c8000d0d7a20 */ /* 0x000fe20000410000 */
[----:B-1----:R1:W-:Y:S08]  /*8f20*/  STL [R1+0x8], R0 ;  /* 0x0000080001007387 */ /* 0x0023f00000100800 */
[----:B------:R2:W-:Y:S10]  /*8f30*/  MUFU.TANH R223, R7 ;  /* 0x0000000700df7308 */ /* 0x0005f40000002400 */
[----:B------:R-:W-:Y:S10]  /*8f40*/  MUFU.TANH R251, R9 ;  /* 0x0000000900fb7308 */ /* 0x000ff40000002400 */
[----:B------:R-:W3:Y:S01]  /*8f50*/  MUFU.TANH R2, R10 ;  /* 0x0000000a00027308 */ /* 0x000ee20000002400 */
[----:B--2---:R-:W2:Y:S09]  /*8f60*/  LDSM.16.M88.4 R4, [R227+0x800] ;  /* 0x00080000e304783b */ /* 0x004eb20000000200 */
[----:B-1----:R1:W4:Y:S10]  /*8f70*/  MUFU.TANH R0, R11 ;  /* 0x0000000b00007308 */ /* 0x0023340000002400 */
[----:B------:R-:W-:Y:S01]  /*8f80*/  MUFU.TANH R248, R12 ;  /* 0x0000000c00f87308 */ /* 0x000fe20000002400 */
[----:B---3--:R3:W-:Y:S09]  /*8f90*/  STL [R1+0x14], R2 ;  /* 0x0000140201007387 */ /* 0x0087f20000100800 */
[----:B------:R-:W-:Y:S01]  /*8fa0*/  MUFU.TANH R247, R13 ;  /* 0x0000000d00f77308 */ /* 0x000fe20000002400 */
[----:B-1----:R-:W1:Y:S09]  /*8fb0*/  LDSM.16.M88.4 R8, [R227+0x1000] ;  /* 0x00100000e308783b */ /* 0x002e720000000200 */
[----:B------:R-:W-:Y:S01]  /*8fc0*/  MUFU.TANH R209, R18 ;  /* 0x0000001200d17308 */ /* 0x000fe20000002400 */
[----:B----4-:R4:W-:Y:S01]  /*8fd0*/  STL [R1+0x18], R0 ;  /* 0x0000180001007387 */ /* 0x0109e20000100800 */
[-C--:B--2---:R-:W-:Y:S08]  /*8fe0*/  HMMA.16816.F32.BF16 R20, R212, R4.reuse, R20 ;  /* 0x00000004d414723c */ /* 0x084ff00000041814 */
[----:B---3--:R-:W2:Y:S01]  /*8ff0*/  MUFU.TANH R2, R14 ;  /* 0x0000000e00027308 */ /* 0x008ea20000002400 */
[C---:B------:R-:W-:Y:S09]  /*9000*/  HMMA.16816.F32.BF16 R24, R188.reuse, R4, R24 ;  /* 0x00000004bc18723c */ /* 0x040ff20000041818 */
[----:B------:R-:W-:Y:S01]  /*9010*/  MUFU.TANH R207, R19 ;  /* 0x0000001300cf7308 */ /* 0x000fe20000002400 */
[-C--:B------:R-:W-:Y:S05]  /*9020*/  HMMA.16816.F32.BF16 R28, R188, R6.reuse, R28 ;  /* 0x00000006bc1c723c */ /* 0x080fea000004181c */
[----:B------:R-:W-:Y:S03]  /*9030*/  FMUL.FTZ R20, R20, c[0x0][0x320] ;  /* 0x0000c80014147a20 */ /* 0x000fe60000410000 */
[C---:B------:R-:W-:Y:S01]  /*9040*/  HMMA.16816.F32.BF16 R32, R212.reuse, R6, R32 ;  /* 0x00000006d420723c */ /* 0x040fe20000041820 */
[----:B----4-:R-:W3:Y:S01]  /*9050*/  MUFU.TANH R0, R15 ;  /* 0x0000000f00007308 */ /* 0x010ee20000002400 */
[----:B------:R-:W4:Y:S02]  /*9060*/  LDSM.16.M88.4 R4, [R227+0x1800] ;  /* 0x00180000e304783b */ /* 0x000f240000000200 */
[----:B------:R-:W-:Y:S02]  /*9070*/  FMUL.FTZ R21, R21, c[0x0][0x320] ;  /* 0x0000c80015157a20 */ /* 0x000fe40000410000 */
[----:B------:R-:W-:Y:S02]  /*9080*/  FMUL.FTZ R22, R22, c[0x0][0x320] ;  /* 0x0000c80016167a20 */ /* 0x000fe40000410000 */
[-C--:B-1----:R-:W-:Y:S02]  /*9090*/  HMMA.16816.F32.BF16 R36, R212, R8.reuse, R36 ;  /* 0x00000008d424723c */ /* 0x082fe40000041824 */
[----:B--2---:R1:W-:Y:S01]  /*90a0*/  STL [R1+0x10], R2 ;  /* 0x0000100201007387 */ /* 0x0043e20000100800 */
[----:B------:R-:W-:Y:S01]  /*90b0*/  MUFU.TANH R15, R16 ;  /* 0x00000010000f7308 */ /* 0x000fe20000002400 */
[----:B------:R-:W-:Y:S02]  /*90c0*/  FMUL.FTZ R26, R26, c[0x0][0x320] ;  /* 0x0000c8001a1a7a20 */ /* 0x000fe40000410000 */
[----:B------:R-:W-:Y:S02]  /*90d0*/  FMUL.FTZ R27, R27, c[0x0][0x320] ;  /* 0x0000c8001b1b7a20 */ /* 0x000fe40000410000 */
[C---:B------:R-:W-:Y:S04]  /*90e0*/  HMMA.16816.F32.BF16 R40, R188.reuse, R8, R40 ;  /* 0x00000008bc28723c */ /* 0x040fe80000041828 */
[----:B------:R-:W-:Y:S01]  /*90f0*/  FMUL.FTZ R23, R23, c[0x0][0x320] ;  /* 0x0000c80017177a20 */ /* 0x000fe20000410000 */
[----:B------:R-:W-:Y:S01]  /*9100*/  MUFU.TANH R16, R17 ;  /* 0x0000001100107308 */ /* 0x000fe20000002400 */
[----:B------:R-:W-:Y:S02]  /*9110*/  FMUL.FTZ R24, R24, c[0x0][0x320] ;  /* 0x0000c80018187a20 */ /* 0x000fe40000410000 */
[-C--:B------:R-:W-:Y:S01]  /*9120*/  HMMA.16816.F32.BF16 R44, R188, R10.reuse, R44 ;  /* 0x0000000abc2c723c */ /* 0x080fe2000004182c */
[----:B---3--:R2:W-:Y:S03]  /*9130*/  STL [R1+0xc], R0 ;  /* 0x00000c0001007387 */ /* 0x0085e60000100800 */
[----:B------:R-:W-:Y:S02]  /*9140*/  FMUL.FTZ R25, R25, c[0x0][0x320] ;  /* 0x0000c80019197a20 */ /* 0x000fe40000410000 */
[----:B------:R-:W-:Y:S01]  /*9150*/  FMUL.FTZ R28, R28, c[0x0][0x320] ;  /* 0x0000c8001c1c7a20 */ /* 0x000fe20000410000 */
[----:B------:R-:W-:Y:S01]  /*9160*/  MUFU.TANH R184, R20 ;  /* 0x0000001400b87308 */ /* 0x000fe20000002400 */
[C---:B------:R-:W-:Y:S01]  /*9170*/  HMMA.16816.F32.BF16 R48, R212.reuse, R10, R48 ;  /* 0x0000000ad430723c */ /* 0x040fe20000041830 */
[----:B------:R-:W3:Y:S03]  /*9180*/  LDSM.16.M88.4 R8, [R227+0x2000] ;  /* 0x00200000e308783b */ /* 0x000ee60000000200 */
[----:B------:R-:W-:Y:S02]  /*9190*/  FMUL.FTZ R29, R29, c[0x0][0x320] ;  /* 0x0000c8001d1d7a20 */ /* 0x000fe40000410000 */
[----:B------:R-:W-:Y:S02]  /*91a0*/  FMUL.FTZ R30, R30, c[0x0][0x320] ;  /* 0x0000c8001e1e7a20 */ /* 0x000fe40000410000 */
[----:B------:R-:W-:Y:S01]  /*91b0*/  FMUL.FTZ R31, R31, c[0x0][0x320] ;  /* 0x0000c8001f1f7a20 */ /* 0x000fe20000410000 */
[----:B-1----:R-:W1:Y:S01]  /*91c0*/  MUFU.TANH R2, R26 ;  /* 0x0000001a00027308 */ /* 0x002e620000002400 */
[-C--:B----4-:R-:W-:Y:S03]  /*91d0*/  HMMA.16816.F32.BF16 R52, R212, R4.reuse, R52 ;  /* 0x00000004d434723c */ /* 0x090fe60000041834 */
[----:B------:R-:W-:Y:S02]  /*91e0*/  FMUL.FTZ R32, R32, c[0x0][0x320] ;  /* 0x0000c80020207a20 */ /* 0x000fe40000410000 */
[----:B------:R-:W-:Y:S02]  /*91f0*/  FMUL.FTZ R33, R33, c[0x0][0x320] ;  /* 0x0000c80021217a20 */ /* 0x000fe40000410000 */
[----:B------:R-:W-:Y:S01]  /*9200*/  FMUL.FTZ R34, R34, c[0x0][0x320] ;  /* 0x0000c80022227a20 */ /* 0x000fe20000410000 */
[C---:B------:R-:W-:Y:S01]  /*9210*/  HMMA.16816.F32.BF16 R56, R188.reuse, R4, R56 ;  /* 0x00000004bc38723c */ /* 0x040fe20000041838 */
[----:B--2---:R-:W2:Y:S03]  /*9220*/  MUFU.TANH R0, R27 ;  /* 0x0000001b00007308 */ /* 0x004ea60000002400 */
[----:B------:R-:W-:Y:S02]  /*9230*/  FMUL.FTZ R35, R35, c[0x0][0x320] ;  /* 0x0000c80023237a20 */ /* 0x000fe40000410000 */
[----:B------:R-:W-:Y:S02]  /*9240*/  FMUL.FTZ R36, R36, c[0x0][0x320] ;  /* 0x0000c80024247a20 */ /* 0x000fe40000410000 */
[-C--:B------:R-:W-:Y:S03]  /*9250*/  HMMA.16816.F32.BF16 R60, R188, R6.reuse, R60 ;  /* 0x00000006bc3c723c */ /* 0x080fe6000004183c */
[----:B------:R4:W4:Y:S01]  /*9260*/  MUFU.TANH R185, R21 ;  /* 0x0000001500b97308 */ /* 0x0009220000002400 */
[----:B------:R-:W-:Y:S02]  /*9270*/  FMUL.FTZ R37, R37, c[0x0][0x320] ;  /* 0x0000c80025257a20 */ /* 0x000fe40000410000 */
[----:B------:R-:W-:Y:S01]  /*9280*/  FMUL.FTZ R38, R38, c[0x0][0x320] ;  /* 0x0000c80026267a20 */ /* 0x000fe20000410000 */
[----:B-1----:R-:W-:Y:S01]  /*9290*/  STL [R1+0x4], R2 ;  /* 0x0000040201007387 */ /* 0x002fe20000100800 */
[C---:B------:R-:W-:Y:S03]  /*92a0*/  HMMA.16816.F32.BF16 R64, R212.reuse, R6, R64 ;  /* 0x00000006d440723c */ /* 0x040fe60000041840 */
[----:B------:R-:W1:Y:S01]  /*92b0*/  LDSM.16.M88.4 R4, [R227+0x2800] ;  /* 0x00280000e304783b */ /* 0x000e620000000200 */
[----:B------:R-:W-:Y:S01]  /*92c0*/  FMUL.FTZ R39, R39, c[0x0][0x320] ;  /* 0x0000c80027277a20 */ /* 0x000fe20000410000 */
[----:B------:R1:W1:Y:S01]  /*92d0*/  MUFU.TANH R187, R22 ;  /* 0x0000001600bb7308 */ /* 0x0002620000002400 */
[----:B------:R-:W-:Y:S02]  /*92e0*/  FMUL.FTZ R40, R40, c[0x0][0x320] ;  /* 0x0000c80028287a20 */ /* 0x000fe40000410000 */
[-C--:B---3--:R-:W-:Y:S03]  /*92f0*/  HMMA.16816.F32.BF16 R68, R212, R8.reuse, R68 ;  /* 0x00000008d444723c */ /* 0x088fe60000041844 */
[----:B--2---:R-:W-:Y:S01]  /*9300*/  STL [R1], R0 ;  /* 0x0000000001007387 */ /* 0x004fe20000100800 */
[----:B------:R-:W-:Y:S02]  /*9310*/  FMUL.FTZ R41, R41, c[0x0][0x320] ;  /* 0x0000c80029297a20 */ /* 0x000fe40000410000 */
[----:B------:R-:W-:Y:S01]  /*9320*/  FMUL.FTZ R42, R42, c[0x0][0x320] ;  /* 0x0000c8002a2a7a20 */ /* 0x000fe20000410000 */
[----:B------:R2:W3:Y:S01]  /*9330*/  MUFU.TANH R186, R23 ;  /* 0x0000001700ba7308 */ /* 0x0004e20000002400 */
[C---:B------:R-:W-:Y:S04]  /*9340*/  HMMA.16816.F32.BF16 R72, R188.reuse, R8, R72 ;  /* 0x00000008bc48723c */ /* 0x040fe80000041848 */
[----:B------:R-:W-:Y:S02]  /*9350*/  FMUL.FTZ R43, R43, c[0x0][0x320] ;  /* 0x0000c8002b2b7a20 */ /* 0x000fe40000410000 */
[----:B------:R-:W-:Y:S02]  /*9360*/  FMUL.FTZ R44, R44, c[0x0][0x320] ;  /* 0x0000c8002c2c7a20 */ /* 0x000fe40000410000 */
[-C--:B------:R-:W-:Y:S01]  /*9370*/  HMMA.16816.F32.BF16 R76, R188, R10.reuse, R76 ;  /* 0x0000000abc4c723c */ /* 0x080fe2000004184c */
[----:B------:R2:W2:Y:S03]  /*9380*/  MUFU.TANH R219, R24 ;  /* 0x0000001800db7308 */ /* 0x0004a60000002400 */
[----:B------:R-:W-:Y:S02]  /*9390*/  FMUL.FTZ R45, R45, c[0x0][0x320] ;  /* 0x0000c8002d2d7a20 */ /* 0x000fe40000410000 */
[----:B------:R-:W-:Y:S02]  /*93a0*/  FMUL.FTZ R46, R46, c[0x0][0x320] ;  /* 0x0000c8002e2e7a20 */ /* 0x000fe40000410000 */
[C---:B------:R-:W-:Y:S01]  /*93b0*/  HMMA.16816.F32.BF16 R80, R212.reuse, R10, R80 ;  /* 0x0000000ad450723c */ /* 0x040fe20000041850 */
[----:B------:R-:W5:Y:S01]  /*93c0*/  LDSM.16.M88.4 R8, [R227+0x3000] ;  /* 0x00300000e308783b */ /* 0x000f620000000200 */
[----:B------:R-:W-:Y:S04]  /*93d0*/  DEPBAR.LE SB0, 0x0 ;  /* 0x000080000000791a */ /* 0x000fe80000000000 */
[----:B------:R2:W2:Y:S01]  /*93e0*/  MUFU.TANH R217, R25 ;  /* 0x0000001900d97308 */ /* 0x0004a20000002400 */
[----:B------:R-:W-:Y:S02]  /*93f0*/  FMUL.FTZ R48, R48, c[0x0][0x320] ;  /* 0x0000c80030307a20 */ /* 0x000fe40000410000 */
[----:B------:R-:W-:Y:S01]  /*9400*/  BAR.SYNC.DEFER_BLOCKING 0x0 ;  /* 0x0000000000007b1d */ /* 0x000fe20000010000 */
[-C--:B-1----:R-:W-:Y:S06]  /*9410*/  HMMA.16816.F32.BF16 R84, R212, R4.reuse, R84 ;  /* 0x00000004d454723c */ /* 0x082fec0000041854 */
        /* <DEDUP_REMOVED lines=8> */
[----:B------:R-:W-:Y:S03]  /*94a0*/  FMUL.FTZ R53, R53, c[0x0][0x320] ;  /* 0x0000c80035357a20 */ /* 0x000fe60000410000 */
[C---:B------:R-:W-:Y:S01]  /*94b0*/  HMMA.16816.F32.BF16 R96, R212.reuse, R6, R96 ;  /* 0x00000006d460723c */ /* 0x040fe20000041860 */
[----:B------:R1:W1:Y:S03]  /*94c0*/  MUFU.TANH R249, R30 ;  /* 0x0000001e00f97308 */ /* 0x0002660000002400 */
[----:B------:R-:W-:Y:S02]  /*94d0*/  FMUL.FTZ R54, R54, c[0x0][0x320] ;  /* 0x0000c80036367a20 */ /* 0x000fe40000410000 */
[----:B------:R-:W-:Y:S02]  /*94e0*/  FMUL.FTZ R55, R55, c[0x0][0x320] ;  /* 0x0000c80037377a20 */ /* 0x000fe40000410000 */
[-C--:B-----5:R-:W-:Y:S03]  /*94f0*/  HMMA.16816.F32.BF16 R100, R212, R8.reuse, R100 ;  /* 0x00000008d464723c */ /* 0x0a0fe60000041864 */
[----:B------:R1:W1:Y:S01]  /*9500*/  MUFU.TANH R250, R31 ;  /* 0x0000001f00fa7308 */ /* 0x0002620000002400 */
        /* <DEDUP_REMOVED lines=9> */
[----:B------:R1:W1:Y:S01]  /*95a0*/  MUFU.TANH R27, R33 ;  /* 0x00000021001b7308 */ /* 0x0002620000002400 */
[----:B------:R-:W-:Y:S04]  /*95b0*/  HMMA.16816.F32.BF16 R112, R212, R10, R112 ;  /* 0x0000000ad470723c */ /* 0x000fe80000041870 */
[----:B------:R-:W-:Y:S02]  /*95c0*/  FMUL.FTZ R63, R63, c[0x0][0x320] ;  /* 0x0000c8003f3f7a20 */ /* 0x000fe40000410000 */
[----:B------:R-:W-:Y:S02]  /*95d0*/  FMUL.FTZ R64, R64, c[0x0][0x320] ;  /* 0x0000c80040407a20 */ /* 0x000fe40000410000 */
[----:B------:R-:W-:Y:S01]  /*95e0*/  FMUL.FTZ R65, R65, c[0x0][0x320] ;  /* 0x0000c80041417a20 */ /* 0x000fe20000410000 */
[----:B------:R-:W1:Y:S03]  /*95f0*/  MUFU.TANH R34, R34 ;  /* 0x0000002200227308 */ /* 0x000e660000002400 */
        /* <DEDUP_REMOVED lines=61> */
[----:B------:R-:W-:Y:S05]  /*99d0*/  FMUL.FTZ R115, R115, c[0x0][0x320] ;  /* 0x0000c80073737a20 */ /* 0x000fea0000410000 */
        /* <DEDUP_REMOVED lines=70> */
[----:B------:R1:W1:Y:S01]  /*9e40*/  MUFU.TANH R35, R115 ;  /* 0x0000007300237308 */ /* 0x0002620000002400 */
[----:B------:R-:W-:-:S05]  /*9e50*/  @!P0 BRA `(.L_x_550) ;  /* 0x000004d000008947 */ /* 0x000fca0003800000 */
[----:B--234-:R-:W-:Y:S01]  /*9e60*/  IMAD.MOV.U32 R244, RZ, RZ, RZ ;  /* 0x000000fffff47224 */ /* 0x01cfe200078e00ff */
[----:B------:R-:W2:Y:S01]  /*9e70*/  LDL R2, [R1+0x34] ;  /* 0x0000340001027983 */ /* 0x000ea20000100800 */
[----:B------:R-:W-:Y:S03]  /*9e80*/  IMAD.SHL.U32 R8, R242, 0x2, RZ ;  /* 0x00000002f2087824 */ /* 0x000fe600078e00ff */
[----:B------:R-:W3:Y:S04]  /*9e90*/  LDL R0, [R1+0x30] ;  /* 0x0000300001007983 */ /* 0x000ee80000100800 */
[----:B-1----:R-:W4:Y:S04]  /*9ea0*/  LDL.64 R74, [R1+0x40] ;  /* 0x00004000014a7983 */ /* 0x002f280000100a00 */
[----:B------:R-:W5:Y:S04]  /*9eb0*/  LDL R13, [R1+0x54] ;  /* 0x00005400010d7983 */ /* 0x000f680000100800 */
[----:B------:R-:W4:Y:S04]  /*9ec0*/  LDL.64 R72, [R1+0x38] ;  /* 0x0000380001487983 */ /* 0x000f280000100a00 */
[----:B------:R-:W5:Y:S01]  /*9ed0*/  LDL R14, [R1+0x50] ;  /* 0x00005000010e7983 */ /* 0x000f620000100800 */
[----:B--2---:R-:W-:Y:S05]  /*9ee0*/  IMAD R2, R245, 0x70, R2 ;  /* 0x00000070f5027824 */ /* 0x004fea00078e0202 */
[----:B---3--:R-:W-:Y:S05]  /*9ef0*/  IADD3 R2, R2, -0x70, R0 ;  /* 0xffffff9002027810 */ /* 0x008fea0007ffe000 */
[----:B------:R-:W-:Y:S04]  /*9f00*/  @P3 IMAD.HI.U32 R3, R2, c[0x0][0x2bc], RZ ;  /* 0x0000af0002033a27 */ /* 0x000fe800078e00ff */
[----:B------:R-:W-:Y:S01]  /*9f10*/  IMAD.MOV.U32 R0, RZ, RZ, R2 ;  /* 0x000000ffff007224 */ /* 0x000fe200078e0002 */
[----:B------:R-:W-:Y:S04]  /*9f20*/  @P3 SHF.R.U32.HI R0, RZ, c[0x0][0x2c0], R3 ;  /* 0x0000b000ff003a19 */ /* 0x000fe80000011603 */
[C---:B----4-:R-:W-:Y:S04]  /*9f30*/  @!P2 IADD3 R3, P0, R0.reuse, R74, RZ ;  /* 0x0000004a0003a210 */ /* 0x050fe80007f1e0ff */
[----:B-----5:R-:W-:Y:S01]  /*9f40*/  @!P2 LEA.HI.X.SX32 R5, R0, R13, 0x1, P0 ;  /* 0x0000000d0005a211 */ /* 0x020fe200000f0eff */
[----:B------:R-:W-:Y:S01]  /*9f50*/  IMAD.MOV R0, RZ, RZ, -R0 ;  /* 0x000000ffff007224 */ /* 0x000fe200078e0a00 */
[C---:B------:R-:W-:Y:S02]  /*9f60*/  @!P2 LEA R4, P0, R3.reuse, c[0x0][0x2a0], 0x2 ;  /* 0x0000a8000304aa11 */ /* 0x040fe400078010ff */
[----:B------:R-:W-:Y:S01]  /*9f70*/  SHF.R.S32.HI R13, RZ, 0x1f, R242 ;  /* 0x0000001fff0d7819 */ /* 0x000fe200000114f2 */
[----:B------:R-:W-:Y:S01]  /*9f80*/  IMAD R252, R0, c[0x0][0x2b8], R2 ;  /* 0x0000ae0000fc7a24 */ /* 0x000fe200078e0202 */
[----:B------:R-:W-:Y:S03]  /*9f90*/  @!P2 LEA.HI.X R5, R3, c[0x0][0x2a4], R5, 0x2, P0 ;  /* 0x0000a9000305aa11 */ /* 0x000fe600000f1405 */
[----:B------:R-:W-:Y:S01]  /*9fa0*/  IMAD.WIDE.U32 R2, R252, c[0x0][0x1e0], RZ ;  /* 0x00007800fc027a25 */ /* 0x000fe200078e00ff */
[----:B------:R-:W-:Y:S01]  /*9fb0*/  SHF.R.S32.HI R0, RZ, 0x1f, R252 ;  /* 0x0000001fff007819 */ /* 0x000fe200000114fc */
[----:B------:R1:W2:Y:S04]  /*9fc0*/  @!P2 LDG.E R244, [R4.64] ;  /* 0x0000000604f4a981 */ /* 0x0002a8000c1e1900 */
[----:B------:R-:W-:Y:S04]  /*9fd0*/  IMAD R0, R0, c[0x0][0x1e0], RZ ;  /* 0x0000780000007a24 */ /* 0x000fe800078e02ff */
[----:B------:R-:W-:Y:S04]  /*9fe0*/  IMAD R0, R252, c[0x0][0x1e4], R0 ;  /* 0x00007900fc007a24 */ /* 0x000fe800078e0200 */
[----:B------:R-:W-:Y:S01]  /*9ff0*/  IMAD.IADD R3, R3, 0x1, R0 ;  /* 0x0000000103037824 */ /* 0x000fe200078e0200 */
[----:B-1----:R-:W-:Y:S02]  /*a000*/  SHF.L.U64.HI R5, R242, 0x1, R13 ;  /* 0x00000001f2057819 */ /* 0x002fe4000001020d */
[----:B--2---:R-:W-:Y:S01]  /*a010*/  SHF.R.S32.HI R4, RZ, 0x1f, R244 ;  /* 0x0000001fff047819 */ /* 0x004fe200000114f4 */
[----:B------:R-:W-:Y:S04]  /*a020*/  IMAD.WIDE.U32 R2, R244, c[0x0][0x1f0], R2 ;  /* 0x00007c00f4027a25 */ /* 0x000fe800078e0002 */
[----:B------:R-:W-:Y:S01]  /*a030*/  IMAD R4, R4, c[0x0][0x1f0], RZ ;  /* 0x00007c0004047a24 */ /* 0x000fe200078e02ff */
[----:B------:R-:W-:Y:S03]  /*a040*/  IADD3 R0, P1, R72, R2, RZ ;  /* 0x0000000248007210 */ /* 0x000fe60007f3e0ff */
[----:B------:R-:W-:Y:S01]  /*a050*/  IMAD R2, R244, c[0x0][0x1f4], R4 ;  /* 0x00007d00f4027a24 */ /* 0x000fe200078e0204 */
[----:B------:R-:W-:Y:S04]  /*a060*/  LEA R4, P0, R0, c[0x0][0x1c8], 0x1 ;  /* 0x0000720000047a11 */ /* 0x000fe800078008ff */
[----:B------:R-:W-:Y:S04]  /*a070*/  IADD3.X R2, R14, R3, R2, P1, !PT ;  /* 0x000000030e027210 */ /* 0x000fe80000ffe402 */
[----:B------:R-:W-:Y:S01]  /*a080*/  LEA.HI.X R0, R0, c[0x0][0x1cc], R2, 0x1, P0 ;  /* 0x0000730000007a11 */ /* 0x000fe200000f0c02 */
[----:B------:R-:W-:-:S05]  /*a090*/  BRA.DIV ~URZ, `(.L_x_551) ;  /* 0x0000e6627f007947 */ /* 0x000fca000b800000 */
[----:B------:R1:W2:Y:S02]  /*a0a0*/  SHFL.IDX PT, R6, R0, RZ, 0x181f ;  /* 0x00181fff00067589 */ /* 0x0002a400000e0000 */
.L_x_608:
[----:B------:R-:W-:-:S05]  /*a0b0*/  BRA.DIV ~URZ, `(.L_x_552) ;  /* 0x0000e6b27f007947 */ /* 0x000fca000b800000 */
[----:B------:R-:W3:Y:S02]  /*a0c0*/  SHFL.IDX PT, R2, R4, RZ, 0x181f ;  /* 0x00181fff04027589 */ /* 0x000ee400000e0000 */
[-C--:B---3--:R-:W-:Y:S05]  /*a0d0*/  IADD3 R2, P0, R2, R8.reuse, RZ ;  /* 0x0000000802027210 */ /* 0x088fea0007f1e0ff */
[--C-:B--2---:R-:W-:Y:S05]  /*a0e0*/  IMAD.X R3, R6, 0x1, R5.reuse, P0 ;  /* 0x0000000106037824 */ /* 0x104fea00000e0605 */
[----:B------:R-:W-:Y:S01]  /*a0f0*/  @!PT LDS RZ, [RZ] ;  /* 0x00000000fffff984 */ /* 0x000fe20000000800 */
[----:B------:R-:W-:Y:S01]  /*a100*/  @!PT LDS RZ, [RZ] ;  /* 0x00000000fffff984 */ /* 0x000fe20000000800 */
[----:B------:R2:W-:Y:S04]  /*a110*/  LDGSTS.E.BYPASS.LTC128B.128 [R243+0x3900], [R2.64], !P5 ;  /* 0x0390000002f37fae */ /* 0x0005e8000e901d46 */
[----:B--2---:R-:W2:Y:S04]  /*a120*/  SHFL.IDX PT, R2, R4, 0x1, 0x181f ;  /* 0x00381f0004027f89 */ /* 0x004ea800000e0000 */
[----:B------:R-:W3:Y:S01]  /*a130*/  SHFL.IDX PT, R3, R0, 0x1, 0x181f ;  /* 0x00381f0000037f89 */ /* 0x000ee200000e0000 */
[-C--:B--2---:R-:W-:Y:S05]  /*a140*/  IADD3 R2, P0, R2, R8.reuse, RZ ;  /* 0x0000000802027210 */ /* 0x084fea0007f1e0ff */
[--C-:B---3--:R-:W-:Y:S05]  /*a150*/  IMAD.X R3, R3, 0x1, R5.reuse, P0 ;  /* 0x0000000103037824 */ /* 0x108fea00000e0605 */
        /* <DEDUP_REMOVED lines=17> */
[----:B------:R-:W3:Y:S04]  /*a270*/  SHFL.IDX PT, R3, R0, 0x5, 0x181f ;  /* 0x00b81f0000037f89 */ /* 0x000ee800000e0000 */
[----:B------:R-:W4:Y:S04]  /*a280*/  SHFL.IDX PT, R4, R4, 0x6, 0x181f ;  /* 0x00d81f0004047f89 */ /* 0x000f2800000e0000 */
[----:B-1----:R-:W1:Y:S01]  /*a290*/  SHFL.IDX PT, R0, R0, 0x6, 0x181f ;  /* 0x00d81f0000007f89 */ /* 0x002e6200000e0000 */
[----:B--2---:R-:W-:Y:S05]  /*a2a0*/  IADD3 R2, P0, R2, R8, RZ ;  /* 0x0000000802027210 */ /* 0x004fea0007f1e0ff */
[----:B---3--:R-:W-:Y:S05]  /*a2b0*/  IMAD.X R3, R3, 0x1, R5, P0 ;  /* 0x0000000103037824 */ /* 0x008fea00000e0605 */
[----:B------:R2:W-:Y:S03]  /*a2c0*/  LDGSTS.E.BYPASS.LTC128B.128 [R243+0x6100], [R2.64], !P5 ;  /* 0x0610000002f37fae */ /* 0x0005e6000e901d46 */
.L_x_609:
[----:B--2-4-:R-:W-:Y:S04]  /*a2d0*/  IADD3 R2, P0, R4, R8, RZ ;  /* 0x0000000804027210 */ /* 0x014fe80007f1e0ff */
[----:B-1----:R-:W-:Y:S05]  /*a2e0*/  IADD3.X R3, R0, R5, RZ, P0, !PT ;  /* 0x0000000500037210 */ /* 0x002fea00007fe4ff */
[----:B------:R-:W-:Y:S01]  /*a2f0*/  @!PT LDS RZ, [RZ] ;  /* 0x00000000fffff984 */ /* 0x000fe20000000800 */
[----:B------:R-:W-:Y:S01]  /*a300*/  @!PT LDS RZ, [RZ] ;  /* 0x00000000fffff984 */ /* 0x000fe20000000800 */
[----:B------:R-:W-:Y:S01]  /*a310*/  @!PT LDS RZ, [RZ] ;  /* 0x00000000fffff984 */ /* 0x000fe20000000800 */
[----:B------:R1:W-:Y:S04]  /*a320*/  LDGSTS.E.BYPASS.LTC128B.128 [R243+0x6900], [R2.64], !P5 ;  /* 0x0690000002f37fae */ /* 0x0003e8000e901d46 */
.L_x_550:
[----:B--234-:R-:W-:Y:S05]  /*a330*/  BSYNC B0 ;  /* 0x0000000000007941 */ /* 0x01cfea0003800000 */
.L_x_549:
[----:B------:R-:W2:Y:S01]  /*a340*/  LDL R4, [R1+0x5c] ;  /* 0x00005c0001047983 */ /* 0x000ea20000100800 */
[----:B-1----:R-:W-:Y:S03]  /*a350*/  IMAD R2, R245, -0x70, RZ ;  /* 0xffffff90f5027824 */ /* 0x002fe600078e02ff */
[----:B------:R-:W2:Y:S04]  /*a360*/  LDL R0, [R1+0x6c] ;  /* 0x00006c0001007983 */ /* 0x000ea80000100800 */
[----:B------:R-:W3:Y:S04]  /*a370*/  LDL R3, [R1+0x68] ;  /* 0x0000680001037983 */ /* 0x000ee80000100800 */
[----:B------:R-:W0:Y:S01]  /*a380*/  LDGDEPBAR ;  /* 0x00000000000079af */ /* 0x000e220000000000 */
[----:B--2---:R-:W-:Y:S02]  /*a390*/  IADD3 R0, R0, R4, RZ ;  /* 0x0000000400007210 */ /* 0x004fe40007ffe0ff */
[----:B------:R-:W-:Y:S02]  /*a3a0*/  MOV R4, c[0x0][0x2ac] ;  /* 0x0000ab0000047a02 */ /* 0x000fe40000000f00 */
[----:B---3--:R-:W-:Y:S01]  /*a3b0*/  IADD3 R2, -R3, 0x1, R2 ;  /* 0x0000000103027810 */ /* 0x008fe20007ffe102 */
[----:B------:R-:W-:Y:S01]  /*a3c0*/  @P4 IMAD.HI.U32 R3, R0, c[0x0][0x2c8], RZ ;  /* 0x0000b20000034a27 */ /* 0x000fe200078e00ff */
[----:B------:R-:W-:Y:S03]  /*a3d0*/  MOV R5, R0 ;  /* 0x0000000000057202 */ /* 0x000fe60000000f00 */
[----:B------:R-:W-:Y:S01]  /*a3e0*/  IMAD R2, R4, c[0x0][0x1d0], R2 ;  /* 0x0000740004027a24 */ /* 0x000fe200078e0202 */
[----:B------:R-:W-:Y:S04]  /*a3f0*/  @P4 SHF.R.U32.HI R5, RZ, c[0x0][0x2cc], R3 ;  /* 0x0000b300ff054a19 */ /* 0x000fe80000011603 */
[----:B------:R-:W-:Y:S01]  /*a400*/  IADD3 R4, R2, -c[0x0][0x168], RZ ;  /* 0x80005a0002047a10 */ /* 0x000fe20007ffe0ff */
[----:B------:R-:W-:-:S05]  /*a410*/  BRA.DIV ~URZ, `(.L_x_553) ;  /* 0x0000ea227f007947 */ /* 0x000fca000b800000 */
[----:B------:R1:W2:Y:S02]  /*a420*/  SHFL.IDX PT, R0, R5, RZ, 0x1c1f ;  /* 0x001c1fff05007589 */ /* 0x0002a400000e0000 */
.L_x_610:
[----:B--2---:R-:W-:Y:S05]  /*a430*/  IMAD.IADD R0, R4, 0x1, R0 ;  /* 0x0000000104007824 */ /* 0x004fea00078e0200 */
[C---:B------:R-:W-:Y:S02]  /*a440*/  ISETP.GT.AND P0, PT, R0.reuse, RZ, PT ;  /* 0x000000ff0000720c */ /* 0x040fe40003f04270 */
[C---:B------:R-:W-:Y:S02]  /*a450*/  ISETP.GT.AND P6, PT, R0.reuse, 0x1, PT ;  /* 0x000000010000780c */ /* 0x040fe40003fc4270 */
[----:B------:R-:W-:Y:S02]  /*a460*/  ISETP.GT.AND P1, PT, R0, 0x8, PT ;  /* 0x000000080000780c */ /* 0x000fe40003f24270 */
[----:B------:R-:W-:Y:S02]  /*a470*/  FSEL R14, R216, -INF , P0 ;  /* 0xff800000d80e7808 */ /* 0x000fe40000000000 */
[C---:B------:R-:W-:Y:S02]  /*a480*/  ISETP.GT.AND P0, PT, R0.reuse, 0x9, PT ;  /* 0x000000090000780c */ /* 0x040fe40003f04270 */
[----:B------:R-:W-:Y:S02]  /*a490*/  FSEL R13, R211, -INF , P6 ;  /* 0xff800000d30d7808 */ /* 0x000fe40003000000 */
[C---:B------:R-:W-:Y:S02]  /*a4a0*/  ISETP.GT.AND P6, PT, R0.reuse, 0x10, PT ;  /* 0x000000100000780c */ /* 0x040fe40003fc4270 */
[----:B------:R-:W-:Y:S02]  /*a4b0*/  FSEL R15, R15, -INF , P1 ;  /* 0xff8000000f0f7808 */ /* 0x000fe40000800000 */
[----:B------:R-:W-:Y:S02]  /*a4c0*/  ISETP.GT.AND P1, PT, R0, 0x11, PT ;  /* 0x000000110000780c */ /* 0x000fe40003f24270 */
[----:B------:R-:W-:Y:S02]  /*a4d0*/  FSEL R16, R16, -INF , P0 ;  /* 0xff80000010107808 */ /* 0x000fe40000000000 */
[----:B------:R-:W-:Y:S02]  /*a4e0*/  ISETP.GT.AND P0, PT, R0, 0x18, PT ;  /* 0x000000180000780c */ /* 0x000fe40003f04270 */
[----:B------:R-:W-:Y:S02]  /*a4f0*/  FSEL R184, R184, -INF , P6 ;  /* 0xff800000b8b87808 */ /* 0x000fe40003000000 */
[C---:B------:R-:W-:Y:S02]  /*a500*/  ISETP.GT.AND P6, PT, R0.reuse, 0x19, PT ;  /* 0x000000190000780c */ /* 0x040fe40003fc4270 */
        /* <DEDUP_REMOVED lines=41> */
[----:B------:R-:W-:Y:S02]  /*a7a0*/  FSEL R112, R112, -INF , P1 ;  /* 0xff80000070707808 */ /* 0x000fe40000800000 */
[----:B------:R-:W-:Y:S01]  /*a7b0*/  FSEL R6, R7, -INF , P0 ;  /* 0xff80000007067808 */ /* 0x000fe20000000000 */
[----:B------:R-:W-:-:S05]  /*a7c0*/  BRA.DIV ~URZ, `(.L_x_554) ;  /* 0x0000e6e27f007947 */ /* 0x000fca000b800000 */
[----:B------:R-:W2:Y:S08]  /*a7d0*/  SHFL.IDX PT, R2, R5, 0x1, 0x1c1f ;  /* 0x003c1f0005027f89 */ /* 0x000eb000000e0000 */
[----:B------:R-:W3:Y:S08]  /*a7e0*/  SHFL.IDX PT, R3, R5, 0x2, 0x1c1f ;  /* 0x005c1f0005037f89 */ /* 0x000ef000000e0000 */
[----:B------:R4:W2:Y:S08]  /*a7f0*/  SHFL.IDX PT, R0, R5, 0x3, 0x1c1f ;  /* 0x007c1f0005007f89 */ /* 0x0008b000000e0000 */
[----:B------:R-:W5:Y:S01]  /*a800*/  LDL.LU R68, [R1+0x8] ;  /* 0x0000080001447983 */ /* 0x000f620000300800 */
[----:B-1--4-:R-:W-:Y:S01]  /*a810*/  FMNMX.FTZ R5, R14, R116, !PT ;  /* 0x000000740e057209 */ /* 0x012fe20007810000 */
[C---:B--2---:R-:W-:Y:S02]  /*a820*/  IMAD.IADD R2, R4.reuse, 0x1, R2 ;  /* 0x0000000104027824 */ /* 0x044fe400078e0202 */
[C---:B---3--:R-:W-:Y:S02]  /*a830*/  IMAD.IADD R3, R4.reuse, 0x1, R3 ;  /* 0x0000000104037824 */ /* 0x048fe400078e0203 */
[----:B------:R-:W-:Y:S01]  /*a840*/  IMAD.IADD R0, R4, 0x1, R0 ;  /* 0x0000000104007824 */ /* 0x000fe200078e0200 */
[----:B------:R-:W-:Y:S02]  /*a850*/  FMNMX.FTZ R4, R13, R5, !PT ;  /* 0x000000050d047209 */ /* 0x000fe40007810000 */
[C---:B------:R-:W-:Y:S01]  /*a860*/  ISETP.GT.AND P6, PT, R2.reuse, 0x8, PT ;  /* 0x000000080200780c */ /* 0x040fe20003fc4270 */
[----:B------:R-:W2:Y:S01]  /*a870*/  LDL.LU R5, [R1+0x14] ;  /* 0x0000140001057983 */ /* 0x000ea20000300800 */
[C---:B------:R-:W-:Y:S02]  /*a880*/  ISETP.GT.AND P1, PT, R2.reuse, 0x1, PT ;  /* 0x000000010200780c */ /* 0x040fe40003f24270 */
[----:B------:R-:W-:Y:S01]  /*a890*/  FSEL R12, R209, -INF , P6 ;  /* 0xff800000d10c7808 */ /* 0x000fe20003000000 */
[----:B------:R-:W3:Y:S01]  /*a8a0*/  LDL.LU R20, [R1+0x18] ;  /* 0x0000180001147983 */ /* 0x000ee20000300800 */
[C---:B------:R-:W-:Y:S02]  /*a8b0*/  ISETP.GT.AND P6, PT, R2.reuse, 0x11, PT ;  /* 0x000000110200780c */ /* 0x040fe40003fc4270 */
[----:B------:R-:W-:Y:S01]  /*a8c0*/  FSEL R11, R223, -INF , P1 ;  /* 0xff800000df0b7808 */ /* 0x000fe20000800000 */
[----:B------:R-:W4:Y:S01]  /*a8d0*/  LDL.LU R18, [R1+0x10] ;  /* 0x0000100001127983 */ /* 0x000f220000300800 */
[----:B------:R-:W-:Y:S02]  /*a8e0*/  ISETP.GT.AND P1, PT, R2, 0x10, PT ;  /* 0x000000100200780c */ /* 0x000fe40003f24270 */
[----:B------:R-:W-:Y:S01]  /*a8f0*/  FSEL R92, R186, -INF , P6 ;  /* 0xff800000ba5c7808 */ /* 0x000fe20003000000 */
[----:B------:R-:W3:Y:S01]  /*a900*/  LDL.LU R8, [R1+0xc] ;  /* 0x00000c0001087983 */ /* 0x000ee20000300800 */
[----:B------:R-:W-:Y:S02]  /*a910*/  ISETP.GT.AND P6, PT, R3, 0x1, PT ;  /* 0x000000010300780c */ /* 0x000fe40003fc4270 */
[----:B------:R-:W-:Y:S01]  /*a920*/  FSEL R93, R187, -INF , P1 ;  /* 0xff800000bb5d7808 */ /* 0x000fe20000800000 */
[----:B------:R-:W4:Y:S01]  /*a930*/  LDL.LU R7, [R1+0x4] ;  /* 0x0000040001077983 */ /* 0x000f220000300800 */
[----:B------:R-:W-:Y:S02]  /*a940*/  FSEL R187, R251, -INF , P6 ;  /* 0xff800000fbbb7808 */ /* 0x000fe40003000000 */
[C---:B------:R-:W-:Y:S02]  /*a950*/  ISETP.GT.AND P6, PT, R2.reuse, 0x20, PT ;  /* 0x000000200200780c */ /* 0x040fe40003fc4270 */
[----:B------:R-:W-:Y:S02]  /*a960*/  ISETP.GT.AND P0, PT, R2, RZ, PT ;  /* 0x000000ff0200720c */ /* 0x000fe40003f04270 */
[----:B------:R-:W-:Y:S02]  /*a970*/  FSEL R86, R38, -INF , P6 ;  /* 0xff80000026567808 */ /* 0x000fe40003000000 */
[----:B------:R-:W-:Y:S02]  /*a980*/  ISETP.GT.AND P6, PT, R3, 0x10, PT ;  /* 0x000000100300780c */ /* 0x000fe40003fc4270 */
[----:B------:R-:W-:Y:S02]  /*a990*/  FSEL R10, R246, -INF , P0 ;  /* 0xff800000f60a7808 */ /* 0x000fe40000000000 */
[----:B------:R-:W-:Y:S02]  /*a9a0*/  FSEL R188, R219, -INF , P6 ;  /* 0xff800000dbbc7808 */ /* 0x000fe40003000000 */
[C---:B------:R-:W-:Y:S02]  /*a9b0*/  ISETP.GT.AND P6, PT, R2.reuse, 0x29, PT ;  /* 0x000000290200780c */ /* 0x040fe40003fc4270 */
[----:B------:R-:W-:Y:S02]  /*a9c0*/  ISETP.GT.AND P0, PT, R2, 0x9, PT ;  /* 0x000000090200780c */ /* 0x000fe40003f04270 */
[----:B------:R-:W-:Y:S02]  /*a9d0*/  FSEL R81, R51, -INF , P6 ;  /* 0xff80000033517808 */ /* 0x000fe40003000000 */
[----:B------:R-:W-:Y:S02]  /*a9e0*/  ISETP.GT.AND P6, PT, R3, 0x19, PT ;  /* 0x000000190300780c */ /* 0x000fe40003fc4270 */
[----:B------:R-:W-:Y:S02]  /*a9f0*/  FSEL R87, R207, -INF , P0 ;  /* 0xff800000cf577808 */ /* 0x000fe40000000000 */
[----:B------:R-:W-:Y:S02]  /*aa00*/  FSEL R89, R210, -INF , P6 ;  /* 0xff800000d2597808 */ /* 0x000fe40003000000 */
[C---:B------:R-:W-:Y:S02]  /*aa10*/  ISETP.GT.AND P6, PT, R2.reuse, 0x38, PT ;  /* 0x000000380200780c */ /* 0x040fe40003fc4270 */
[----:B------:R-:W-:Y:S02]  /*aa20*/  ISETP.GT.AND P0, PT, R3, RZ, PT ;  /* 0x000000ff0300720c */ /* 0x000fe40003f04270 */
[----:B------:R-:W-:Y:S02]  /*aa30*/  FSEL R74, R19, -INF , P6 ;  /* 0xff800000134a7808 */ /* 0x000fe40003000000 */
[----:B------:R-:W-:Y:S02]  /*aa40*/  ISETP.GT.AND P6, PT, R3, 0x28, PT ;  /* 0x000000280300780c */ /* 0x000fe40003fc4270 */
[----:B------:R-:W-:Y:S02]  /*aa50*/  ISETP.GT.AND P1, PT, R2, 0x18, PT ;  /* 0x000000180200780c */ /* 0x000fe40003f24270 */
[----:B------:R-:W-:Y:S02]  /*aa60*/  FSEL R80, R200, -INF , P6 ;  /* 0xff800000c8507808 */ /* 0x000fe40003000000 */
[----:B------:R-:W-:Y:S02]  /*aa70*/  ISETP.GT.AND P6, PT, R2, 0x41, PT ;  /* 0x000000410200780c */ /* 0x000fe40003fc4270 */
[----:B------:R-:W-:Y:S02]  /*aa80*/  FMNMX.FTZ R4, R15, R4, !PT ;  /* 0x000000040f047209 */ /* 0x000fe40007810000 */
[----:B------:R-:W-:Y:S02]  /*aa90*/  FSEL R64, R71, -INF , P6 ;  /* 0xff80000047407808 */ /* 0x000fe40003000000 */
[----:B------:R-:W-:Y:S02]  /*aaa0*/  ISETP.GT.AND P6, PT, R3, 0x31, PT ;  /* 0x000000310300780c */ /* 0x000fe40003fc4270 */
[----:B------:R-:W-:Y:S02]  /*aab0*/  FSEL R91, R34, -INF , P1 ;  /* 0xff800000225b7808 */ /* 0x000fe40000800000 */
[----:B------:R-:W-:Y:S02]  /*aac0*/  FSEL R73, R57, -INF , P6 ;  /* 0xff80000039497808 */ /* 0x000fe40003000000 */
[----:B------:R-:W-:Y:S02]  /*aad0*/  ISETP.GT.AND P6, PT, R2, 0x50, PT ;  /* 0x000000500200780c */ /* 0x000fe40003fc4270 */
[C---:B------:R-:W-:Y:S02]  /*aae0*/  ISETP.GT.AND P1, PT, R3.reuse, 0x8, PT ;  /* 0x000000080300780c */ /* 0x040fe40003f24270 */
[----:B------:R-:W-:Y:S02]  /*aaf0*/  FSEL R56, R56, -INF , P6 ;  /* 0xff80000038387808 */ /* 0x000fe40003000000 */
[----:B------:R-:W-:Y:S02]  /*ab00*/  ISETP.GT.AND P6, PT, R3, 0x40, PT ;  /* 0x000000400300780c */ /* 0x000fe40003fc4270 */
[----:B------:R-:W-:Y:S02]  /*ab10*/  FMNMX.FTZ R4, R16, R4, !PT ;  /* 0x0000000410047209 */ /* 0x000fe40007810000 */
[----:B------:R-:W-:Y:S02]  /*ab20*/  FSEL R63, R63, -INF , P6 ;  /* 0xff8000003f3f7808 */ /* 0x000fe40003000000 */
[----:B------:R-:W-:Y:S02]  /*ab30*/  ISETP.GT.AND P6, PT, R2, 0x59, PT ;  /* 0x000000590200780c */ /* 0x000fe40003fc4270 */
[----:B------:R-:W-:Y:S02]  /*ab40*/  FSEL R190, R248, -INF , P1 ;  /* 0xff800000f8be7808 */ /* 0x000fe40000800000 */
[----:B------:R-:W-:Y:S02]  /*ab50*/  FSEL R46, R46, -INF , P6 ;  /* 0xff8000002e2e7808 */ /* 0x000fe40003000000 */
[----:B------:R-:W-:Y:S02]  /*ab60*/  ISETP.GT.AND P6, PT, R0, RZ, PT ;  /* 0x000000ff0000720c */ /* 0x000fe40003fc4270 */
[----:B------:R-:W-:Y:S02]  /*ab70*/  ISETP.GT.AND P1, PT, R2, 0x21, PT ;  /* 0x000000210200780c */ /* 0x000fe40003f24270 */
[----:B------:R-:W-:Y:S02]  /*ab80*/  FMNMX.FTZ R4, R184, R4, !PT ;  /* 0x00000004b8047209 */ /* 0x000fe40007810000 */
[----:B------:R-:W-:Y:S02]  /*ab90*/  FSEL R85, R29, -INF , P1 ;  /* 0xff8000001d557808 */ /* 0x000fe40000800000 */
        /* <DEDUP_REMOVED lines=27> */
[C---:B------:R-:W-:Y:S02]  /*ad50*/  ISETP.GT.AND P1, PT, R2.reuse, 0x60, PT ;  /* 0x000000600200780c */ /* 0x040fe40003f24270 */
        /* <DEDUP_REMOVED lines=13> */
[----:B------:R-:W-:Y:S02]  /*ae30*/  FMNMX.FTZ R70, R10, R117, !PT ;  /* 0x000000750a467209 */ /* 0x000fe40007810000 */
[----:B------:R-:W-:Y:S02]  /*ae40*/  FSEL R43, R43, -INF , P1 ;  /* 0xff8000002b2b7808 */ /* 0x000fe40000800000 */
[----:B------:R-:W-:Y:S02]  /*ae50*/  ISETP.GT.AND P1, PT, R0, 0x11, PT ;  /* 0x000000110000780c */ /* 0x000fe40003f24270 */
        /* <DEDUP_REMOVED lines=13> */
[----:B-----5:R-:W-:Y:S02]  /*af30*/  FSEL R79, R68, -INF , P0 ;  /* 0xff800000444f7808 */ /* 0x020fe40000000000 */
[----:B------:R-:W-:Y:S04]  /*af40*/  ISETP.GT.AND P0, PT, R2, 0x19, PT ;  /* 0x000000190200780c */ /* 0x000fe80003f04270 */
        /* <DEDUP_REMOVED lines=9> */
[----:B--2---:R-:W-:Y:S02]  /*afe0*/  FSEL R47, R5, -INF , P6 ;  /* 0xff800000052f7808 */ /* 0x004fe40003000000 */
[----:B------:R-:W-:Y:S01]  /*aff0*/  FSEL R185, R208, -INF , P0 ;  /* 0xff800000d0b97808 */ /* 0x000fe20000000000 */
[----:B------:R-:W2:Y:S01]  /*b000*/  LDL.LU R5, [R1] ;  /* 0x0000000001057983 */ /* 0x000ea20000300800 */
[----:B------:R-:W-:Y:S02]  /*b010*/  ISETP.GT.AND P0, PT, R2, 0x31, PT ;  /* 0x000000310200780c */ /* 0x000fe40003f04270 */
[----:B------:R-:W-:Y:S02]  /*b020*/  ISETP.GT.AND P6, PT, R0, 0x1, PT ;  /* 0x000000010000780c */ /* 0x000fe40003fc4270 */
[----:B------:R-:W-:Y:S02]  /*b030*/  FSEL R76, R22, -INF , P0 ;  /* 0xff800000164c7808 */ /* 0x000fe40000000000 */
[----:B------:R-:W-:Y:S02]  /*b040*/  ISETP.GT.AND P0, PT, R3, 0x21, PT ;  /* 0x000000210300780c */ /* 0x000fe40003f04270 */
[----:B---3--:R-:W-:Y:S02]  /*b050*/  FSEL R58, R20, -INF , P6 ;  /* 0xff800000143a7808 */ /* 0x008fe40003000000 */
[----:B------:R-:W-:Y:S02]  /*b060*/  FSEL R82, R201, -INF , P0 ;  /* 0xff800000c9527808 */ /* 0x000fe40000000000 */
[C---:B------:R-:W-:Y:S02]  /*b070*/  ISETP.GT.AND P0, PT, R2.reuse, 0x40, PT ;  /* 0x000000400200780c */ /* 0x040fe40003f04270 */
[----:B------:R-:W-:Y:S02]  /*b080*/  ISETP.GT.AND P6, PT, R2, 0x69, PT ;  /* 0x000000690200780c */ /* 0x000fe40003fc4270 */
[----:B------:R-:W-:Y:S02]  /*b090*/  FSEL R66, R66, -INF , P0 ;  /* 0xff80000042427808 */ /* 0x000fe40000000000 */
[----:B------:R-:W-:Y:S02]  /*b0a0*/  ISETP.GT.AND P0, PT, R3, 0x30, PT ;  /* 0x000000300300780c */ /* 0x000fe40003f04270 */
[----:B------:R-:W-:Y:S02]  /*b0b0*/  FSEL R35, R35, -INF , P6 ;  /* 0xff80000023237808 */ /* 0x000fe40003000000 */
[----:B------:R-:W-:Y:S02]  /*b0c0*/  FSEL R75, R28, -INF , P0 ;  /* 0xff8000001c4b7808 */ /* 0x000fe40000000000 */
[----:B------:R-:W-:Y:S02]  /*b0d0*/  ISETP.GT.AND P0, PT, R2, 0x49, PT ;  /* 0x000000490200780c */ /* 0x000fe40003f04270 */
[----:B------:R-:W-:Y:S02]  /*b0e0*/  ISETP.GT.AND P6, PT, R0, 0x10, PT ;  /* 0x000000100000780c */ /* 0x000fe40003fc4270 */
[----:B------:R-:W-:Y:S02]  /*b0f0*/  FSEL R60, R60, -INF , P0 ;  /* 0xff8000003c3c7808 */ /* 0x000fe40000000000 */
[----:B------:R-:W-:Y:S02]  /*b100*/  ISETP.GT.AND P0, PT, R3, 0x39, PT ;  /* 0x000000390300780c */ /* 0x000fe40003f04270 */
[----:B----4-:R-:W-:Y:S02]  /*b110*/  FSEL R57, R7, -INF , P6 ;  /* 0xff80000007397808 */ /* 0x010fe40003000000 */
        /* <DEDUP_REMOVED lines=8> */
[----:B------:R-:W-:Y:S02]  /*b1a0*/  FMNMX.FTZ R2, R6, R2, !PT ;  /* 0x0000000206027209 */ /* 0x000fe40007810000 */
[----:B------:R-:W-:Y:S02]  /*b1b0*/  FSEL R55, R55, -INF , P0 ;  /* 0xff80000037377808 */ /* 0x000fe40000000000 */
[----:B------:R-:W-:Y:S01]  /*b1c0*/  ISETP.GT.AND P0, PT, R3, 0x50, PT ;  /* 0x000000500300780c */ /* 0x000fe20003f04270 */
[----:B------:R-:W1:Y:S01]  /*b1d0*/  SHFL.BFLY PT, R4, R2, 0x2, 0x1f ;  /* 0x0c401f0002047f89 */ /* 0x000e6200000e0000 */
        /* <DEDUP_REMOVED lines=15> */
[----:B------:R-:W-:Y:S02]  /*b2d0*/  FSEL R39, R39, -INF , P6 ;  /* 0xff80000027277808 */ /* 0x000fe40003000000 */
[----:B------:R-:W-:Y:S02]  /*b2e0*/  ISETP.GT.AND P6, PT, R0, 0x19, PT ;  /* 0x000000190000780c */ /* 0x000fe40003fc4270 */
[----:B------:R-:W-:Y:S02]  /*b2f0*/  FMNMX.FTZ R70, R72, R70, !PT ;  /* 0x0000004648467209 */ /* 0x000fe40007810000 */
[----:B------:R-:W-:Y:S02]  /*b300*/  FSEL R41, R250, -INF , P6 ;  /* 0xff800000fa297808 */ /* 0x000fe40003000000 */
[C---:B------:R-:W-:Y:S02]  /*b310*/  ISETP.GT.AND P6, PT, R0.reuse, 0x20, PT ;  /* 0x000000200000780c */ /* 0x040fe40003fc4270 */
[----:B------:R-:W-:Y:S02]  /*b320*/  FSEL R33, R33, -INF , P0 ;  /* 0xff80000021217808 */ /* 0x000fe40000000000 */
[----:B------:R-:W-:Y:S02]  /*b330*/  ISETP.GT.AND P0, PT, R0, 0x21, PT ;  /* 0x000000210000780c */ /* 0x000fe40003f04270 */
[----:B-1----:R-:W-:Y:S02]  /*b340*/  FMNMX.FTZ R2, R4, R2, !PT ;  /* 0x0000000204027209 */ /* 0x002fe40007810000 */
[----:B------:R-:W-:Y:S02]  /*b350*/  FMNMX.FTZ R70, R66, R70, !PT ;  /* 0x0000004642467209 */ /* 0x000fe40007810000 */
[----:B------:R-:W-:Y:S01]  /*b360*/  FSEL R38, R221, -INF , P6 ;  /* 0xff800000dd267808 */ /* 0x000fe20003000000 */
[----:B------:R-:W1:Y:S01]  /*b370*/  SHFL.BFLY PT, R71, R2, 0x1, 0x1f ;  /* 0x0c201f0002477f89 */ /* 0x000e6200000e0000 */
        /* <DEDUP_REMOVED lines=24> */
[----:B------:R-:W-:Y:S02]  /*b500*/  FMNMX.FTZ R70, R52, R70, !PT ;  /* 0x0000004634467209 */ /* 0x000fe40007810000 */
[----:B------:R-:W-:Y:S02]  /*b510*/  FSEL R19, R193, -INF , P6 ;  /* 0xff800000c1137808 */ /* 0x000fe40003000000 */
[C---:B------:R-:W-:Y:S02]  /*b520*/  ISETP.GT.AND P6, PT, R0.reuse, 0x61, PT ;  /* 0x000000610000780c */ /* 0x040fe40003fc4270 */
[----:B------:R-:W-:Y:S02]  /*b530*/  FSEL R17, R17, -INF , P0 ;  /* 0xff80000011117808 */ /* 0x000fe40000000000 */
[----:B------:R-:W-:Y:S02]  /*b540*/  ISETP.GT.AND P0, PT, R0, 0x69, PT ;  /* 0x000000690000780c */ /* 0x000fe40003f04270 */
[----:B------:R-:W-:Y:S02]  /*b550*/  FMNMX.FTZ R70, R49, R70, !PT ;  /* 0x0000004631467209 */ /* 0x000fe40007810000 */
[----:B-1----:R-:W-:Y:S02]  /*b560*/  FMNMX.FTZ R71, R2, R71, !PT ;  /* 0x0000004702477209 */ /* 0x002fe40007810000 */
[----:B------:R-:W-:Y:S02]  /*b570*/  FMNMX.FTZ R70, R46, R70, !PT ;  /* 0x000000462e467209 */ /* 0x000fe40007810000 */
[----:B------:R-:W-:Y:S02]  /*b580*/  FSEL R9, R9, -INF , P6 ;  /* 0xff80000009097808 */ /* 0x000fe40003000000 */
[----:B------:R-:W-:Y:S02]  /*b590*/  FMNMX.FTZ R70, R45, R70, !PT ;  /* 0x000000462d467209 */ /* 0x000fe40007810000 */
[----:B------:R-:W-:Y:S02]  /*b5a0*/  FSEL R7, R191, -INF , P0 ;  /* 0xff800000bf077808 */ /* 0x000fe40000000000 */
[----:B------:R-:W-:Y:S04]  /*b5b0*/  FMNMX.FTZ R70, R40, R70, !PT ;  /* 0x0000004628467209 */ /* 0x000fe80007810000 */
[----:B------:R-:W-:Y:S04]  /*b5c0*/  FMNMX.FTZ R70, R36, R70, !PT ;  /* 0x0000004624467209 */ /* 0x000fe80007810000 */
[----:B------:R-:W-:Y:S02]  /*b5d0*/  FMNMX.FTZ R70, R35, R70, !PT ;  /* 0x0000004623467209 */ /* 0x000fe40007810000 */
[----:B--2---:R-:W-:Y:S02]  /*b5e0*/  FSEL R53, R5, -INF , P1 ;  /* 0xff80000005357808 */ /* 0x004fe40000800000 */
[----:B------:R-:W-:Y:S04]  /*b5f0*/  ISETP.GT.AND P1, PT, R3, 0x61, PT ;  /* 0x000000610300780c */ /* 0x000fe80003f24270 */
[----:B------:R-:W-:Y:S02]  /*b600*/  FSEL R37, R37, -INF , P1 ;  /* 0xff80000025257808 */ /* 0x000fe40000800000 */
[----:B------:R-:W-:Y:S02]  /*b610*/  ISETP.GT.AND P1, PT, R3, 0x69, PT ;  /* 0x000000690300780c */ /* 0x000fe40003f24270 */
[----:B------:R-:W-:Y:S02]  /*b620*/  FMNMX.FTZ R3, R79, R118, !PT ;  /* 0x000000764f037209 */ /* 0x000fe40007810000 */
[----:B------:R-:W-:Y:S02]  /*b630*/  FSEL R31, R31, -INF , P1 ;  /* 0xff8000001f1f7808 */ /* 0x000fe40000800000 */
[----:B------:R-:W-:Y:S02]  /*b640*/  FMNMX.FTZ R3, R187, R3, !PT ;  /* 0x00000003bb037209 */ /* 0x000fe40007810000 */
        /* <DEDUP_REMOVED lines=8> */
[C---:B------:R-:W-:Y:S02]  /*b6d0*/  ISETP.GT.AND P1, PT, R0.reuse, 0x41, PT ;  /* 0x000000410000780c */ /* 0x040fe40003f24270 */
        /* <DEDUP_REMOVED lines=14> */
[----:B------:R-:W-:Y:S04]  /*b7c0*/  FMNMX.FTZ R3, R73, R3, !PT ;  /* 0x0000000349037209 */ /* 0x000fe80007810000 */
[----:B------:R-:W-:Y:S04]  /*b7d0*/  FMNMX.FTZ R3, R67, R3, !PT ;  /* 0x0000000343037209 */ /* 0x000fe80007810000 */
[----:B------:R-:W-:Y:S04]  /*b7e0*/  FMNMX.FTZ R3, R65, R3, !PT ;  /* 0x0000000341037209 */ /* 0x000fe80007810000 */
[----:B------:R-:W-:Y:S04]  /*b7f0*/  FMNMX.FTZ R3, R63, R3, !PT ;  /* 0x000000033f037209 */ /* 0x000fe80007810000 */
[----:B------:R-:W-:Y:S04]  /*b800*/  FMNMX.FTZ R3, R61, R3, !PT ;  /* 0x000000033d037209 */ /* 0x000fe80007810000 */
[----:B------:R-:W-:Y:S04]  /*b810*/  FMNMX.FTZ R3, R59, R3, !PT ;  /* 0x000000033b037209 */ /* 0x000fe80007810000 */
        /* <DEDUP_REMOVED lines=20> */
[----:B------:R-:W-:Y:S01]  /*b960*/  FMNMX.FTZ R2, R32, R2, !PT ;  /* 0x0000000220027209 */ /* 0x000fe20007810000 */
[----:B------:R-:W1:Y:S03]  /*b970*/  SHFL.BFLY PT, R3, R0, 0x2, 0x1f ;  /* 0x0c401f0000037f89 */ /* 0x000e6600000e0000 */
[----:B------:R-:W-:Y:S04]  /*b980*/  FMNMX.FTZ R2, R30, R2, !PT ;  /* 0x000000021e027209 */ /* 0x000fe80007810000 */
[----:B------:R-:W-:Y:S04]  /*b990*/  FMNMX.FTZ R2, R29, R2, !PT ;  /* 0x000000021d027209 */ /* 0x000fe80007810000 */
[----:B------:R-:W-:Y:S04]  /*b9a0*/  FMNMX.FTZ R2, R28, R2, !PT ;  /* 0x000000021c027209 */ /* 0x000fe80007810000 */
[----:B------:R-:W-:Y:S04]  /*b9b0*/  FMNMX.FTZ R2, R27, R2, !PT ;  /* 0x000000021b027209 */ /* 0x000fe80007810000 */
[----:B------:R-:W-:Y:S04]  /*b9c0*/  FMNMX.FTZ R2, R26, R2, !PT ;  /* 0x000000021a027209 */ /* 0x000fe80007810000 */
[----:B------:R-:W-:Y:S02]  /*b9d0*/  FMNMX.FTZ R2, R25, R2, !PT ;  /* 0x0000000219027209 */ /* 0x000fe40007810000 */
[----:B-1----:R-:W-:Y:S02]  /*b9e0*/  FMNMX.FTZ R0, R0, R3, !PT ;  /* 0x0000000300007209 */ /* 0x002fe40007810000 */
[----:B------:R-:W1:Y:S01]  /*b9f0*/  SHFL.BFLY PT, R3, R70, 0x1, 0x1f ;  /* 0x0c201f0046037f89 */ /* 0x000e6200000e0000 */
[----:B------:R-:W-:Y:S04]  /*ba00*/  FMNMX.FTZ R2, R24, R2, !PT ;  /* 0x0000000218027209 */ /* 0x000fe80007810000 */
[----:B------:R-:W-:Y:S03]  /*ba10*/  FMNMX.FTZ R2, R23, R2, !PT ;  /* 0x0000000217027209 */ /* 0x000fe60007810000 */
[----:B------:R-:W2:Y:S01]  /*ba20*/  SHFL.BFLY PT, R69, R0, 0x1, 0x1f ;  /* 0x0c201f0000457f89 */ /* 0x000ea200000e0000 */
[----:B------:R-:W-:Y:S04]  /*ba30*/  FMNMX.FTZ R2, R22, R2, !PT ;  /* 0x0000000216027209 */ /* 0x000fe80007810000 */
[----:B------:R-:W-:Y:S04]  /*ba40*/  FMNMX.FTZ R2, R21, R2, !PT ;  /* 0x0000000215027209 */ /* 0x000fe80007810000 */
[----:B------:R-:W-:Y:S04]  /*ba50*/  FMNMX.FTZ R2, R20, R2, !PT ;  /* 0x0000000214027209 */ /* 0x000fe80007810000 */
[----:B------:R-:W-:Y:S02]  /*ba60*/  FMNMX.FTZ R2, R19, R2, !PT ;  /* 0x0000000213027209 */ /* 0x000fe40007810000 */
[----:B-1----:R-:W-:Y:S02]  /*ba70*/  FMNMX.FTZ R70, R70, R3, !PT ;  /* 0x0000000346467209 */ /* 0x002fe40007810000 */
[----:B------:R-:W-:Y:S04]  /*ba80*/  FMNMX.FTZ R2, R18, R2, !PT ;  /* 0x0000000212027209 */ /* 0x000fe80007810000 */
[----:B------:R-:W-:Y:S02]  /*ba90*/  FMNMX.FTZ R2, R17, R2, !PT ;  /* 0x0000000211027209 */ /* 0x000fe40007810000 */
[----:B--2---:R-:W-:Y:S02]  /*baa0*/  FMNMX.FTZ R69, R0, R69, !PT ;  /* 0x0000004500457209 */ /* 0x004fe40007810000 */
[----:B------:R-:W-:Y:S04]  /*bab0*/  FMNMX.FTZ R2, R9, R2, !PT ;  /* 0x0000000209027209 */ /* 0x000fe80007810000 */
[----:B------:R-:W-:Y:S04]  /*bac0*/  FMNMX.FTZ R4, R8, R2, !PT ;  /* 0x0000000208047209 */ /* 0x000fe80007810000 */
[----:B------:R-:W-:Y:S05]  /*bad0*/  FMNMX.FTZ R4, R7, R4, !PT ;  /* 0x0000000407047209 */ /* 0x000fea0007810000 */
[----:B------:R-:W1:Y:S02]  /*bae0*/  SHFL.BFLY PT, R0, R4, 0x2, 0x1f ;  /* 0x0c401f0004007f89 */ /* 0x000e6400000e0000 */
[----:B-1----:R-:W-:Y:S06]  /*baf0*/  FMNMX.FTZ R4, R4, R0, !PT ;  /* 0x0000000004047209 */ /* 0x002fec0007810000 */
[----:B------:R1:W2:Y:S02]  /*bb00*/  SHFL.BFLY PT, R0, R4, 0x1, 0x1f ;  /* 0x0c201f0004007f89 */ /* 0x0002a400000e0000 */
.L_x_611:
[C---:B------:R-:W-:Y:S01]  /*bb10*/  FMUL.FTZ R2, R71.reuse, c[0x0][0x2d0] ;  /* 0x0000b40047027a20 */ /* 0x040fe20000410000 */
[C---:B------:R-:W-:Y:S01]  /*bb20*/  FSETP.NEU.FTZ.AND P0, PT, R71.reuse, -INF , PT ;  /* 0xff8000004700780b */ /* 0x040fe20003f1d000 */
[----:B------:R-:W-:Y:S01]  /*bb30*/  WARPSYNC 0xffffffff ;  /* 0xffffffff00007948 */ /* 0x000fe20003800000 */
[----:B------:R-:W-:Y:S02]  /*bb40*/  FSETP.NEU.FTZ.AND P1, PT, R70, -INF , PT ;  /* 0xff8000004600780b */ /* 0x000fe40003f3d000 */
[----:B------:R-:W-:Y:S02]  /*bb50*/  FSEL R2, R2, RZ, P0 ;  /* 0x000000ff02027208 */ /* 0x000fe40000000000 */
[----:B--2---:R-:W-:Y:S02]  /*bb60*/  FMNMX.FTZ R68, R0, R4, !PT ;  /* 0x0000000400447209 */ /* 0x004fe40007810000 */
[----:B------:R-:W-:Y:S01]  /*bb70*/  FSEL R0, R71, RZ, P0 ;  /* 0x000000ff47007208 */ /* 0x000fe20000000000 */
[--C-:B------:R-:W-:Y:S01]  /*bb80*/  FFMA.FTZ R218, R95, c[0x0][0x2d0], -R2.reuse ;  /* 0x0000b4005fda7a23 */ /* 0x100fe20000010802 */
[----:B------:R-:W-:Y:S01]  /*bb90*/  FSETP.NEU.FTZ.AND P0, PT, R69, -INF , PT ;  /* 0xff8000004500780b */ /* 0x000fe20003f1d000 */
[--C-:B------:R-:W-:Y:S02]  /*bba0*/  FFMA.FTZ R220, R94, c[0x0][0x2d0], -R2.reuse ;  /* 0x0000b4005edc7a23 */ /* 0x100fe40000010802 */
[--C-:B------:R-:W-:Y:S02]  /*bbb0*/  FFMA.FTZ R13, R13, c[0x0][0x2d0], -R2.reuse ;  /* 0x0000b4000d0d7a23 */ /* 0x100fe40000010802 */
[----:B------:R-:W-:Y:S01]  /*bbc0*/  MUFU.EX2 R218, R218 ;  /* 0x000000da00da7308 */ /* 0x000fe20000000800 */
[--C-:B------:R-:W-:Y:S02]  /*bbd0*/  FFMA.FTZ R194, R110, c[0x0][0x2d0], -R2.reuse ;  /* 0x0000b4006ec27a23 */ /* 0x100fe40000010802 */
[--C-:B------:R-:W-:Y:S02]  /*bbe0*/  FFMA.FTZ R193, R109, c[0x0][0x2d0], -R2.reuse ;  /* 0x0000b4006dc17a23 */ /* 0x100fe40000010802 */
[--C-:B------:R-:W-:Y:S02]  /*bbf0*/  FFMA.FTZ R192, R108, c[0x0][0x2d0], -R2.reuse ;  /* 0x0000b4006cc07a23 */ /* 0x100fe40000010802 */
[--C-:B------:R-:W-:Y:S02]  /*bc00*/  FFMA.FTZ R191, R107, c[0x0][0x2d0], -R2.reuse ;  /* 0x0000b4006bbf7a23 */ /* 0x100fe40000010802 */
[--C-:B------:R-:W-:Y:S01]  /*bc10*/  FFMA.FTZ R200, R105, c[0x0][0x2d0], -R2.reuse ;  /* 0x0000b40069c87a23 */ /* 0x100fe20000010802 */
        /* <DEDUP_REMOVED lines=23> */
[----:B------:R-:W-:Y:S01]  /*bd90*/  FFMA.FTZ R101, R101, c[0x0][0x2d0], -R2 ;  /* 0x0000b40065657a23 */ /* 0x000fe20000010802 */
[----:B------:R-:W-:Y:S01]  /*bda0*/  MUFU.EX2 R199, R199 ;  /* 0x000000c700c77308 */ /* 0x000fe20000000800 */
[----:B------:R-:W-:Y:S02]  /*bdb0*/  FMUL.FTZ R2, R70, c[0x0][0x2d0] ;  /* 0x0000b40046027a20 */ /* 0x000fe40000410000 */
[----:B-1----:R-:W-:Y:S01]  /*bdc0*/  FADD.FTZ R4, -R0, R116 ;  /* 0x0000007400047221 */ /* 0x002fe20000010100 */
[----:B------:R-:W-:Y:S02]  /*bdd0*/  FSEL R0, R70, RZ, P1 ;  /* 0x000000ff46007208 */ /* 0x000fe40000800000 */
[----:B------:R-:W-:Y:S03]  /*bde0*/  FSEL R2, R2, RZ, P1 ;  /* 0x000000ff02027208 */ /* 0x000fe60000800000 */
[----:B------:R-:W-:Y:S01]  /*bdf0*/  FADD.FTZ R3, -R0, R117 ;  /* 0x0000007500037221 */ /* 0x000fe20000010100 */
[----:B------:R-:W-:Y:S01]  /*be00*/  MUFU.EX2 R198, R198 ;  /* 0x000000c600c67308 */ /* 0x000fe20000000800 */
[--C-:B------:R-:W-:Y:S01]  /*be10*/  FFMA.FTZ R203, R60, c[0x0][0x2d0], -R2.reuse ;  /* 0x0000b4003ccb7a23 */ /* 0x100fe20000010802 */
[----:B------:R-:W-:Y:S01]  /*be20*/  FSEL R0, R69, RZ, P0 ;  /* 0x000000ff45007208 */ /* 0x000fe20000000000 */
[--C-:B------:R-:W-:Y:S01]  /*be30*/  FFMA.FTZ R109, R93, c[0x0][0x2d0], -R2.reuse ;  /* 0x0000b4005d6d7a23 */ /* 0x100fe20000010802 */
[----:B------:R-:W2:Y:S01]  /*be40*/  LDL.LU R60, [R1+0x20] ;  /* 0x00002000013c7983 */ /* 0x000ea20000300800 */
[--C-:B------:R-:W-:Y:S02]  /*be50*/  FFMA.FTZ R108, R92, c[0x0][0x2d0], -R2.reuse ;  /* 0x0000b4005c6c7a23 */ /* 0x100fe40000010802 */
[--C-:B------:R-:W-:Y:S02]  /*be60*/  FFMA.FTZ R107, R91, c[0x0][0x2d0], -R2.reuse ;  /* 0x0000b4005b6b7a23 */ /* 0x100fe40000010802 */
[--C-:B------:R-:W-:Y:S01]  /*be70*/  FFMA.FTZ R106, R90, c[0x0][0x2d0], -R2.reuse ;  /* 0x0000b4005a6a7a23 */ /* 0x100fe20000010802 */
[----:B------:R-:W-:Y:S01]  /*be80*/  MUFU.EX2 R109, R109 ;  /* 0x0000006d006d7308 */ /* 0x000fe20000000800 */
[--C-:B------:R-:W-:Y:S02]  /*be90*/  FFMA.FTZ R105, R86, c[0x0][0x2d0], -R2.reuse ;  /* 0x0000b40056697a23 */ /* 0x100fe40000010802 */
[--C-:B------:R-:W-:Y:S02]  /*bea0*/  FFMA.FTZ R104, R85, c[0x0][0x2d0], -R2.reuse ;  /* 0x0000b40055687a23 */ /* 0x100fe40000010802 */
[--C-:B------:R-:W-:Y:S01]  /*beb0*/  FFMA.FTZ R103, R83, c[0x0][0x2d0], -R2.reuse ;  /* 0x0000b40053677a23 */ /* 0x100fe20000010802 */
[----:B------:R-:W-:Y:S01]  /*bec0*/  MOV R83, R101 ;  /* 0x0000006500537202 */ /* 0x000fe20000000f00 */
[--C-:B------:R-:W-:Y:S01]  /*bed0*/  FFMA.FTZ R102, R81, c[0x0][0x2d0], -R2.reuse ;  /* 0x0000b40051667a23 */ /* 0x100fe20000010802 */
[----:B------:R-:W-:Y:S01]  /*bee0*/  MOV R81, R5 ;  /* 0x0000000500517202 */ /* 0x000fe20000000f00 */
[--C-:B------:R-:W-:Y:S01]  /*bef0*/  FFMA.FTZ R100, R78, c[0x0][0x2d0], -R2.reuse ;  /* 0x0000b4004e647a23 */ /* 0x100fe20000010802 */
[----:B------:R-:W-:Y:S01]  /*bf00*/  MUFU.EX2 R108, R108 ;  /* 0x0000006c006c7308 */ /* 0x000fe20000000800 */
[--C-:B------:R-:W-:Y:S02]  /*bf10*/  FFMA.FTZ R98, R76, c[0x0][0x2d0], -R2.reuse ;  /* 0x0000b4004c627a23 */ /* 0x100fe40000010802 */
[--C-:B------:R-:W-:Y:S02]  /*bf20*/  FFMA.FTZ R205, R64, c[0x0][0x2d0], -R2.reuse ;  /* 0x0000b40040cd7a23 */ /* 0x100fe40000010802 */
[--C-:B------:R-:W-:Y:S02]  /*bf30*/  FFMA.FTZ R64, R36, c[0x0][0x2d0], -R2.reuse ;  /* 0x0000b40024407a23 */ /* 0x100fe40000010802 */
[--C-:B------:R-:W-:Y:S01]  /*bf40*/  FFMA.FTZ R40, R40, c[0x0][0x2d0], -R2.reuse ;  /* 0x0000b40028287a23 */ /* 0x100fe20000010802 */
[----:B------:R-:W3:Y:S01]  /*bf50*/  LDL.LU R36, [R1+0x24] ;  /* 0x0000240001247983 */ /* 0x000ee20000300800 */
        /* <DEDUP_REMOVED lines=13> */
[----:B------:R1:W-:Y:S01]  /*c030*/  MUFU.EX2 R66, R10 ;  /* 0x0000000a00427308 */ /* 0x0003e20000000800 */
[--C-:B------:R-:W-:Y:S02]  /*c040*/  FFMA.FTZ R207, R52, c[0x0][0x2d0], -R2.reuse ;  /* 0x0000b40034cf7a23 */ /* 0x100fe40000010802 */
[--C-:B------:R-:W-:Y:S02]  /*c050*/  FFMA.FTZ R217, R49, c[0x0][0x2d0], -R2.reuse ;  /* 0x0000b40031d97a23 */ /* 0x100fe40000010802 */
[----:B------:R-:W-:Y:S02]  /*c060*/  FFMA.FTZ R49, R35, c[0x0][0x2d0], -R2 ;  /* 0x0000b40023317a23 */ /* 0x000fe40000010802 */
[----:B------:R-:W-:Y:S02]  /*c070*/  FMUL.FTZ R2, R69, c[0x0][0x2d0] ;  /* 0x0000b40045027a20 */ /* 0x000fe40000410000 */
[----:B------:R-:W-:Y:S01]  /*c080*/  FMUL.FTZ R3, R3, c[0x0][0x2d0] ;  /* 0x0000b40003037a20 */ /* 0x000fe20000410000 */
[----:B------:R-:W-:Y:S01]  /*c090*/  MUFU.EX2 R62, R6 ;  /* 0x00000006003e7308 */ /* 0x000fe20000000800 */
[----:B------:R-:W-:Y:S01]  /*c0a0*/  FADD.FTZ R0, -R0, R118 ;  /* 0x0000007600007221 */ /* 0x000fe20000010100 */
[----:B------:R-:W-:Y:S02]  /*c0b0*/  FSEL R2, R2, RZ, P0 ;  /* 0x000000ff02027208 */ /* 0x000fe40000000000 */
[----:B------:R-:W-:Y:S01]  /*c0c0*/  FSETP.NEU.FTZ.AND P0, PT, R68, -INF , PT ;  /* 0xff8000004400780b */ /* 0x000fe20003f1d000 */
[----:B------:R-:W-:Y:S02]  /*c0d0*/  FMUL.FTZ R0, R0, c[0x0][0x2d0] ;  /* 0x0000b40000007a20 */ /* 0x000fe40000410000 */
[--C-:B------:R-:W-:Y:S01]  /*c0e0*/  FFMA.FTZ R5, R79, c[0x0][0x2d0], -R2.reuse ;  /* 0x0000b4004f057a23 */ /* 0x100fe20000010802 */
[----:B------:R-:W-:Y:S01]  /*c0f0*/  MOV R79, R40 ;  /* 0x00000028004f7202 */ /* 0x000fe20000000f00 */
[--C-:B------:R-:W-:Y:S01]  /*c100*/  FFMA.FTZ R95, R89, c[0x0][0x2d0], -R2.reuse ;  /* 0x0000b400595f7a23 */ /* 0x100fe20000010802 */
[----:B------:R-:W-:Y:S01]  /*c110*/  MUFU.EX2 R72, R14 ;  /* 0x0000000e00487308 */ /* 0x000fe20000000800 */
[--C-:B------:R-:W-:Y:S01]  /*c120*/  FFMA.FTZ R94, R84, c[0x0][0x2d0], -R2.reuse ;  /* 0x0000b400545e7a23 */ /* 0x100fe20000010802 */
[----:B------:R-:W-:Y:S01]  /*c130*/  MOV R89, R81 ;  /* 0x0000005100597202 */ /* 0x000fe20000000f00 */
[--C-:B------:R-:W-:Y:S01]  /*c140*/  FFMA.FTZ R87, R82, c[0x0][0x2d0], -R2.reuse ;  /* 0x0000b40052577a23 */ /* 0x100fe20000010802 */
[----:B------:R-:W-:Y:S01]  /*c150*/  MOV R84, R45 ;  /* 0x0000002d00547202 */ /* 0x000fe20000000f00 */
[--C-:B------:R-:W-:Y:S02]  /*c160*/  FFMA.FTZ R86, R80, c[0x0][0x2d0], -R2.reuse ;  /* 0x0000b40050567a23 */ /* 0x100fe40000010802 */
[--C-:B------:R-:W-:Y:S02]  /*c170*/  FFMA.FTZ R85, R77, c[0x0][0x2d0], -R2.reuse ;  /* 0x0000b4004d557a23 */ /* 0x100fe40000010802 */
[--C-:B------:R-:W-:Y:S01]  /*c180*/  FFMA.FTZ R76, R39, c[0x0][0x2d0], -R2.reuse ;  /* 0x0000b400274c7a23 */ /* 0x100fe20000010802 */
[----:B------:R4:W-:Y:S01]  /*c190*/  MUFU.EX2 R74, R5 ;  /* 0x00000005004a7308 */ /* 0x0009e20000000800 */
[--C-:B------:R-:W-:Y:S02]  /*c1a0*/  FFMA.FTZ R78, R33, c[0x0][0x2d0], -R2.reuse ;  /* 0x0000b400214e7a23 */ /* 0x100fe40000010802 */
[--C-:B-1----:R-:W-:Y:S02]  /*c1b0*/  FFMA.FTZ R10, R189, c[0x0][0x2d0], -R2.reuse ;  /* 0x0000b400bd0a7a23 */ /* 0x102fe40000010802 */
[--C-:B------:R-:W-:Y:S02]  /*c1c0*/  FFMA.FTZ R97, R75, c[0x0][0x2d0], -R2.reuse ;  /* 0x0000b4004b617a23 */ /* 0x100fe40000010802 */
[--C-:B------:R-:W-:Y:S02]  /*c1d0*/  FFMA.FTZ R96, R73, c[0x0][0x2d0], -R2.reuse ;  /* 0x0000b40049607a23 */ /* 0x100fe40000010802 */
[--C-:B------:R-:W-:Y:S01]  /*c1e0*/  FFMA.FTZ R117, R61, c[0x0][0x2d0], -R2.reuse ;  /* 0x0000b4003d757a23 */ /* 0x100fe20000010802 */
[----:B------:R-:W-:Y:S01]  /*c1f0*/  MUFU.EX2 R35, R13 ;  /* 0x0000000d00237308 */ /* 0x000fe20000000800 */
[--C-:B------:R-:W-:Y:S01]  /*c200*/  FFMA.FTZ R116, R59, c[0x0][0x2d0], -R2.reuse ;  /* 0x0000b4003b747a23 */ /* 0x100fe20000010802 */
[----:B------:R-:W-:Y:S01]  /*c210*/  MOV R59, R84 ;  /* 0x00000054003b7202 */ /* 0x000fe20000000f00 */
[--C-:B------:R-:W-:Y:S02]  /*c220*/  FFMA.FTZ R215, R48, c[0x0][0x2d0], -R2.reuse ;  /* 0x0000b40030d77a23 */ /* 0x100fe40000010802 */
[--C-:B------:R-:W-:Y:S02]  /*c230*/  FFMA.FTZ R221, R44, c[0x0][0x2d0], -R2.reuse ;  /* 0x0000b4002cdd7a23 */ /* 0x100fe40000010802 */
[--C-:B------:R-:W-:Y:S01]  /*c240*/  FFMA.FTZ R223, R43, c[0x0][0x2d0], -R2.reuse ;  /* 0x0000b4002bdf7a23 */ /* 0x100fe20000010802 */
[----:B------:R-:W-:Y:S01]  /*c250*/  MOV R43, R89 ;  /* 0x00000059002b7202 */ /* 0x000fe20000000f00 */
[--C-:B------:R-:W-:Y:S01]  /*c260*/  FFMA.FTZ R31, R31, c[0x0][0x2d0], -R2.reuse ;  /* 0x0000b4001f1f7a23 */ /* 0x100fe20000010802 */
[----:B------:R-:W-:Y:S01]  /*c270*/  MUFU.EX2 R82, R12 ;  /* 0x0000000c00527308 */ /* 0x000fe20000000800 */
[--C-:B------:R-:W-:Y:S02]  /*c280*/  FFMA.FTZ R188, R188, c[0x0][0x2d0], -R2.reuse ;  /* 0x0000b400bcbc7a23 */ /* 0x100fe40000010802 */
[--C-:B------:R-:W-:Y:S02]  /*c290*/  FFMA.FTZ R186, R186, c[0x0][0x2d0], -R2.reuse ;  /* 0x0000b400baba7a23 */ /* 0x100fe40000010802 */
[--C-:B----4-:R-:W-:Y:S02]  /*c2a0*/  FFMA.FTZ R5, R187, c[0x0][0x2d0], -R2.reuse ;  /* 0x0000b400bb057a23 */ /* 0x110fe40000010802 */
[--C-:B------:R-:W-:Y:S02]  /*c2b0*/  FFMA.FTZ R185, R185, c[0x0][0x2d0], -R2.reuse ;  /* 0x0000b400b9b97a23 */ /* 0x100fe40000010802 */
[--C-:B------:R-:W-:Y:S01]  /*c2c0*/  FFMA.FTZ R99, R67, c[0x0][0x2d0], -R2.reuse ;  /* 0x0000b40043637a23 */ /* 0x100fe20000010802 */
[----:B------:R1:W-:Y:S01]  /*c2d0*/  MUFU.EX2 R46, R5 ;  /* 0x00000005002e7308 */ /* 0x0003e20000000800 */
[--C-:B------:R-:W-:Y:S02]  /*c2e0*/  FFMA.FTZ R101, R65, c[0x0][0x2d0], -R2.reuse ;  /* 0x0000b40041657a23 */ /* 0x100fe40000010802 */
[--C-:B------:R-:W-:Y:S02]  /*c2f0*/  FFMA.FTZ R118, R63, c[0x0][0x2d0], -R2.reuse ;  /* 0x0000b4003f767a23 */ /* 0x100fe40000010802 */
[--C-:B------:R-:W-:Y:S02]  /*c300*/  FFMA.FTZ R63, R37, c[0x0][0x2d0], -R2.reuse ;  /* 0x0000b400253f7a23 */ /* 0x100fe40000010802 */
[--C-:B------:R-:W-:Y:S02]  /*c310*/  FFMA.FTZ R115, R55, c[0x0][0x2d0], -R2.reuse ;  /* 0x0000b40037737a23 */ /* 0x100fe40000010802 */
[--C-:B------:R-:W-:Y:S01]  /*c320*/  FFMA.FTZ R248, R42, c[0x0][0x2d0], -R2.reuse ;  /* 0x0000b4002af87a23 */ /* 0x100fe20000010802 */
[----:B------:R-:W-:Y:S01]  /*c330*/  MUFU.EX2 R222, R10 ;  /* 0x0000000a00de7308 */ /* 0x000fe20000000800 */
[----:B------:R-:W-:Y:S09]  /*c340*/  MOV R42, R64 ;  /* 0x00000040002a7202 */ /* 0x000ff20000000f00 */
[----:B------:R-:W2:Y:S01]  /*c350*/  MUFU.EX2 R0, R0 ;  /* 0x0000000000007308 */ /* 0x000ea20000000800 */
[----:B-1----:R-:W-:Y:S01]  /*c360*/  FFMA.FTZ R5, R190, c[0x0][0x2d0], -R2 ;  /* 0x0000b400be057a23 */ /* 0x002fe20000010802 */
[----:B------:R-:W-:Y:S08]  /*c370*/  FSEL R2, R68, RZ, P0 ;  /* 0x000000ff44027208 */ /* 0x000ff00000000000 */
[----:B------:R1:W-:Y:S01]  /*c380*/  MUFU.EX2 R246, R5 ;  /* 0x0000000500f67308 */ /* 0x0003e20000000800 */
[----:B------:R-:W-:Y:S02]  /*c390*/  FADD.FTZ R6, -R2, R119 ;  /* 0x0000007702067221 */ /* 0x000fe40000010100 */
[----:B------:R-:W-:Y:S07]  /*c3a0*/  FMUL.FTZ R2, R4, c[0x0][0x2d0] ;  /* 0x0000b40004027a20 */ /* 0x000fee0000410000 */
[----:B------:R-:W3:Y:S10]  /*c3b0*/  MUFU.EX2 R2, R2 ;  /* 0x0000000200027308 */ /* 0x000ef40000000800 */
[----:B------:R4:W5:Y:S01]  /*c3c0*/  MUFU.EX2 R52, R15 ;  /* 0x0000000f00347308 */ /* 0x0009620000000800 */
[----:B-1----:R-:W-:Y:S05]  /*c3d0*/  FMUL.FTZ R5, R68, c[0x0][0x2d0] ;  /* 0x0000b40044057a20 */ /* 0x002fea0000410000 */
[----:B------:R-:W-:Y:S04]  /*c3e0*/  FSEL R5, R5, RZ, P0 ;  /* 0x000000ff05057208 */ /* 0x000fe80000000000 */
[----:B------:R-:W1:Y:S01]  /*c3f0*/  MUFU.EX2 R3, R3 ;  /* 0x0000000300037308 */ /* 0x000e620000000800 */
[--C-:B------:R-:W-:Y:S02]  /*c400*/  FFMA.FTZ R216, R26, c[0x0][0x2d0], -R5.reuse ;  /* 0x0000b4001ad87a23 */ /* 0x100fe40000010805 */
[----:B------:R-:W2:Y:S01]  /*c410*/  LDL.LU R26, [R1+0x28] ;  /* 0x00002800011a7983 */ /* 0x000ea20000300800 */
[--C-:B------:R-:W-:Y:S02]  /*c420*/  FFMA.FTZ R251, R23, c[0x0][0x2d0], -R5.reuse ;  /* 0x0000b40017fb7a23 */ /* 0x100fe40000010805 */
[--C-:B------:R-:W-:Y:S04]  /*c430*/  FFMA.FTZ R91, R50, c[0x0][0x2d0], -R5.reuse ;  /* 0x0000b400325b7a23 */ /* 0x100fe80000010805 */
[----:B------:R-:W-:Y:S01]  /*c440*/  MUFU.EX2 R196, R196 ;  /* 0x000000c400c47308 */ /* 0x000fe20000000800 */
[----:B------:R-:W2:Y:S01]  /*c450*/  LDL.LU R23, [R1+0x2c] ;  /* 0x00002c0001177983 */ /* 0x000ea20000300800 */
[----:B------:R-:W-:Y:S01]  /*c460*/  MOV R50, R78 ;  /* 0x0000004e00327202 */ /* 0x000fe20000000f00 */
[--C-:B------:R-:W-:Y:S01]  /*c470*/  FFMA.FTZ R110, R38, c[0x0][0x2d0], -R5.reuse ;  /* 0x0000b400266e7a23 */ /* 0x100fe20000010805 */
[----:B------:R-:W-:Y:S01]  /*c480*/  MOV R38, R76 ;  /* 0x0000004c00267202 */ /* 0x000fe20000000f00 */
[--C-:B------:R-:W-:Y:S01]  /*c490*/  FFMA.FTZ R187, R30, c[0x0][0x2d0], -R5.reuse ;  /* 0x0000b4001ebb7a23 */ /* 0x100fe20000010805 */
[----:B------:R-:W-:Y:S01]  /*c4a0*/  MOV R30, R79 ;  /* 0x0000004f001e7202 */ /* 0x000fe20000000f00 */
[--C-:B------:R-:W-:Y:S01]  /*c4b0*/  FFMA.FTZ R4, R47, c[0x0][0x2d0], -R5.reuse ;  /* 0x0000b4002f047a23 */ /* 0x100fe20000010805 */
[----:B------:R-:W1:Y:S01]  /*c4c0*/  LDSM.16.MT88.4 R76, [R225] ;  /* 0x00000000e14c783b */ /* 0x000e620000004200 */
[--C-:B------:R-:W-:Y:S01]  /*c4d0*/  FFMA.FTZ R93, R57, c[0x0][0x2d0], -R5.reuse ;  /* 0x0000b400395d7a23 */ /* 0x100fe20000010805 */
[----:B------:R-:W-:Y:S01]  /*c4e0*/  MUFU.EX2 R107, R107 ;  /* 0x0000006b006b7308 */ /* 0x000fe20000000800 */
[--C-:B------:R-:W-:Y:S01]  /*c4f0*/  FFMA.FTZ R90, R41, c[0x0][0x2d0], -R5.reuse ;  /* 0x0000b400295a7a23 */ /* 0x100fe20000010805 */
[----:B----4-:R-:W-:Y:S01]  /*c500*/  MOV R15, R49 ;  /* 0x00000031000f7202 */ /* 0x010fe20000000f00 */
[--C-:B------:R-:W-:Y:S02]  /*c510*/  FFMA.FTZ R10, R58, c[0x0][0x2d0], -R5.reuse ;  /* 0x0000b4003a0a7a23 */ /* 0x100fe40000010805 */
[--C-:B------:R-:W-:Y:S01]  /*c520*/  FFMA.FTZ R189, R29, c[0x0][0x2d0], -R5.reuse ;  /* 0x0000b4001dbd7a23 */ /* 0x100fe20000010805 */
[----:B------:R-:W-:Y:S01]  /*c530*/  MOV R67, R15 ;  /* 0x0000000f00437202 */ /* 0x000fe20000000f00 */
[--C-:B------:R-:W-:Y:S01]  /*c540*/  FFMA.FTZ R190, R28, c[0x0][0x2d0], -R5.reuse ;  /* 0x0000b4001cbe7a23 */ /* 0x100fe20000010805 */
[----:B------:R-:W-:Y:S01]  /*c550*/  MOV R15, R83 ;  /* 0x00000053000f7202 */ /* 0x000fe20000000f00 */
[--C-:B------:R-:W-:Y:S01]  /*c560*/  FFMA.FTZ R247, R25, c[0x0][0x2d0], -R5.reuse ;  /* 0x0000b40019f77a23 */ /* 0x100fe20000010805 */
[----:B------:R4:W-:Y:S01]  /*c570*/  MUFU.EX2 R81, R4 ;  /* 0x0000000400517308 */ /* 0x0009e20000000800 */
[--C-:B------:R-:W-:Y:S01]  /*c580*/  FFMA.FTZ R249, R24, c[0x0][0x2d0], -R5.reuse ;  /* 0x0000b40018f97a23 */ /* 0x100fe20000010805 */
[----:B------:R-:W-:Y:S01]  /*c590*/  MOV R83, R88 ;  /* 0x0000005800537202 */ /* 0x000fe20000000f00 */
[--C-:B------:R-:W-:Y:S02]  /*c5a0*/  FFMA.FTZ R39, R9, c[0x0][0x2d0], -R5.reuse ;  /* 0x0000b40009277a23 */ /* 0x100fe40000010805 */
[--C-:B------:R-:W-:Y:S02]  /*c5b0*/  FFMA.FTZ R47, R8, c[0x0][0x2d0], -R5.reuse ;  /* 0x0000b400082f7a23 */ /* 0x100fe40000010805 */
[--C-:B------:R-:W-:Y:S02]  /*c5c0*/  FFMA.FTZ R58, R7, c[0x0][0x2d0], -R5.reuse ;  /* 0x0000b400073a7a23 */ /* 0x100fe40000010805 */
        /* <DEDUP_REMOVED lines=16> */
[----:B------:R-:W-:Y:S09]  /*c6d0*/  FFMA.FTZ R55, R21, c[0x0][0x2d0], -R5 ;  /* 0x0000b40015377a23 */ /* 0x000ff20000010805 */
[----:B------:R-:W-:Y:S10]  /*c6e0*/  MUFU.EX2 R185, R185 ;  /* 0x000000b900b97308 */ /* 0x000ff40000000800 */
        /* <DEDUP_REMOVED lines=37> */
[----:B------:R-:W-:Y:S01]  /*c940*/  MUFU.EX2 R248, R248 ;  /* 0x000000f800f87308 */ /* 0x000fe20000000800 */
[C---:B--2---:R-:W-:Y:S01]  /*c950*/  FFMA.FTZ R7, R0.reuse, R60, R74 ;  /* 0x0000003c00077223 */ /* 0x044fe2000001004a */
[----:B------:R-:W-:Y:S01]  /*c960*/  MOV R80, R16 ;  /* 0x0000001000507202 */ /* 0x000fe20000000f00 */
[----:B------:R-:W-:Y:S01]  /*c970*/  FMUL.FTZ R8, R0, R148 ;  /* 0x0000009400087220 */ /* 0x000fe20000410000 */
[----:B------:R-:W-:Y:S01]  /*c980*/  F2FP.BF16.PACK_AB R73, R62, R66 ;  /* 0x000000423e49723e */ /* 0x000fe200000010ff */
[C---:B------:R-:W-:Y:S01]  /*c990*/  FMUL.FTZ R9, R0.reuse, R149 ;  /* 0x0000009500097220 */ /* 0x040fe20000410000 */
[----:B------:R-:W-:Y:S01]  /*c9a0*/  MOV R149, R47 ;  /* 0x0000002f00957202 */ /* 0x000fe20000000f00 */
        /* <DEDUP_REMOVED lines=15> */
[----:B------:R-:W-:Y:S01]  /*caa0*/  MUFU.EX2 R132, R100 ;  /* 0x0000006400847308 */ /* 0x000fe20000000800 */
[C---:B------:R-:W-:Y:S01]  /*cab0*/  FMUL.FTZ R44, R0.reuse, R136 ;  /* 0x00000088002c7220 */ /* 0x040fe20000410000 */
[----:B------:R-:W-:Y:S01]  /*cac0*/  MOV R136, R83 ;  /* 0x0000005300887202 */ /* 0x000fe20000000f00 */
[C---:B------:R-:W-:Y:S01]  /*cad0*/  FMUL.FTZ R45, R0.reuse, R137 ;  /* 0x00000089002d7220 */ /* 0x040fe20000410000 */
[----:B------:R-:W-:Y:S01]  /*cae0*/  MOV R137, R30 ;  /* 0x0000001e00897202 */ /* 0x000fe20000000f00 */
[C---:B------:R-:W-:Y:S02]  /*caf0*/  FMUL.FTZ R56, R0.reuse, R128 ;  /* 0x0000008000387220 */ /* 0x040fe40000410000 */
[C---:B------:R-:W-:Y:S02]  /*cb00*/  FMUL.FTZ R57, R0.reuse, R129 ;  /* 0x0000008100397220 */ /* 0x040fe40000410000 */
[C---:B------:R-:W-:Y:S01]  /*cb10*/  FMUL.FTZ R60, R0.reuse, R120 ;  /* 0x00000078003c7220 */ /* 0x040fe20000410000 */
[----:B------:R-:W-:Y:S01]  /*cb20*/  MUFU.EX2 R128, R85 ;  /* 0x0000005500807308 */ /* 0x000fe20000000800 */
[----:B------:R-:W-:Y:S02]  /*cb30*/  FMUL.FTZ R61, R0, R121 ;  /* 0x00000079003d7220 */ /* 0x000fe40000410000 */
[C---:B---3--:R-:W-:Y:S01]  /*cb40*/  FFMA.FTZ R0, R2.reuse, R36, R72 ;  /* 0x0000002402007223 */ /* 0x048fe20000010048 */
[C---:B------:R-:W-:Y:S01]  /*cb50*/  F2FP.BF16.PACK_AB R72, R35.reuse, R72 ;  /* 0x000000482348723e */ /* 0x040fe200000010ff */
[----:B------:R-:W-:Y:S01]  /*cb60*/  FMUL.FTZ R49, R2, R161 ;  /* 0x000000a102317220 */ /* 0x000fe20000410000 */
[----:B-----5:R-:W-:Y:S01]  /*cb70*/  MOV R161, R52 ;  /* 0x0000003400a17202 */ /* 0x020fe20000000f00 */
[----:B------:R-:W-:Y:S02]  /*cb80*/  FADD.FTZ R84, R35, R0 ;  /* 0x0000000023547221 */ /* 0x000fe40000010000 */
[----:B------:R-:W-:Y:S01]  /*cb90*/  FMUL.FTZ R0, R6, c[0x0][0x2d0] ;  /* 0x0000b40006007a20 */ /* 0x000fe20000410000 */
[----:B------:R-:W-:Y:S01]  /*cba0*/  MUFU.EX2 R120, R11 ;  /* 0x0000000b00787308 */ /* 0x000fe20000000800 */
[C---:B------:R-:W-:Y:S01]  /*cbb0*/  FMUL.FTZ R52, R2.reuse, R152 ;  /* 0x0000009802347220 */ /* 0x040fe20000410000 */
[----:B------:R-:W-:Y:S01]  /*cbc0*/  MOV R152, R80 ;  /* 0x0000005000987202 */ /* 0x000fe20000000f00 */
[----:B------:R-:W-:Y:S01]  /*cbd0*/  FMUL.FTZ R53, R2, R153 ;  /* 0x0000009902357220 */ /* 0x000fe20000410000 */
[----:B------:R-:W-:Y:S01]  /*cbe0*/  MOV R153, R82 ;  /* 0x0000005200997202 */ /* 0x000fe20000000f00 */
[C---:B------:R-:W-:Y:S01]  /*cbf0*/  FADD.FTZ R89, R46.reuse, R7 ;  /* 0x000000072e597221 */ /* 0x040fe20000010000 */
[----:B------:R-:W-:Y:S01]  /*cc00*/  F2FP.BF16.PACK_AB R80, R46, R74 ;  /* 0x0000004a2e50723e */ /* 0x000fe200000010ff */
[----:B----4-:R-:W-:Y:S01]  /*cc10*/  FMUL.FTZ R4, R2, R180 ;  /* 0x000000b402047220 */ /* 0x010fe20000410000 */
[----:B------:R-:W-:Y:S01]  /*cc20*/  F2FP.BF16.PACK_AB R74, R152, R161 ;  /* 0x000000a1984a723e */ /* 0x000fe200000010ff */
[----:B------:R-:W-:Y:S01]  /*cc30*/  FMUL.FTZ R5, R2, R181 ;  /* 0x000000b502057220 */ /* 0x000fe20000410000 */
[----:B------:R-:W2:Y:S01]  /*cc40*/  MUFU.EX2 R0, R0 ;  /* 0x0000000000007308 */ /* 0x000ea20000000800 */
[----:B------:R-:W-:Y:S01]  /*cc50*/  F2FP.BF16.PACK_AB R75, R250, R153 ;  /* 0x00000099fa4b723e */ /* 0x000fe200000010ff */
[C---:B-1----:R-:W-:Y:S01]  /*cc60*/  FMUL.FTZ R6, R3.reuse, R182 ;  /* 0x000000b603067220 */ /* 0x042fe20000410000 */
[----:B------:R-:W-:Y:S01]  /*cc70*/  F2FP.BF16.PACK_AB R82, R222, R246 ;  /* 0x000000f6de52723e */ /* 0x000fe200000010ff */
[C---:B------:R-:W-:Y:S01]  /*cc80*/  FMUL.FTZ R7, R3.reuse, R183 ;  /* 0x000000b703077220 */ /* 0x040fe20000410000 */
[----:B------:R-:W-:Y:S01]  /*cc90*/  MOV R181, R18 ;  /* 0x0000001200b57202 */ /* 0x000fe20000000f00 */
[C---:B------:R-:W-:Y:S01]  /*cca0*/  FMUL.FTZ R18, R3.reuse, R174 ;  /* 0x000000ae03127220 */ /* 0x040fe20000410000 */
[----:B------:R-:W-:Y:S01]  /*ccb0*/  MOV R180, R67 ;  /* 0x0000004300b47202 */ /* 0x000fe20000000f00 */
[C---:B------:R-:W-:Y:S02]  /*ccc0*/  FMUL.FTZ R35, R3.reuse, R167 ;  /* 0x000000a703237220 */ /* 0x040fe40000410000 */
[----:B------:R-:W1:Y:S01]  /*ccd0*/  MUFU.EX2 R121, R14 ;  /* 0x0000000e00797308 */ /* 0x000e620000000800 */
[-C--:B------:R-:W-:Y:S05]  /*cce0*/  HMMA.16816.F32.BF16 R4, R72, R76.reuse, R4 ;  /* 0x0000004c4804723c */ /* 0x080fea0000041804 */
[C---:B------:R-:W-:Y:S01]  /*ccf0*/  FMUL.FTZ R48, R2.reuse, R160 ;  /* 0x000000a002307220 */ /* 0x040fe20000410000 */
[----:B------:R-:W-:Y:S01]  /*cd00*/  MOV R160, R15 ;  /* 0x0000000f00a07202 */ /* 0x000fe20000000f00 */
[C---:B------:R-:W-:Y:S01]  /*cd10*/  FMUL.FTZ R16, R2.reuse, R172 ;  /* 0x000000ac02107220 */ /* 0x040fe20000410000 */
[----:B------:R-:W-:Y:S01]  /*cd20*/  MOV R172, R19 ;  /* 0x0000001300ac7202 */ /* 0x000fe20000000f00 */
[----:B------:R-:W-:Y:S01]  /*cd30*/  FMUL.FTZ R19, R3, R175 ;  /* 0x000000af03137220 */ /* 0x000fe20000410000 */
[----:B------:R-:W3:Y:S02]  /*cd40*/  MUFU.EX2 R100, R93 ;  /* 0x0000005d00647308 */ /* 0x000ee40000000800 */
[----:B------:R-:W-:Y:S01]  /*cd50*/  FMUL.FTZ R17, R2, R173 ;  /* 0x000000ad02117220 */ /* 0x000fe20000410000 */
[----:B------:R-:W-:Y:S01]  /*cd60*/  MOV R173, R34 ;  /* 0x0000002200ad7202 */ /* 0x000fe20000000f00 */
[C---:B--2---:R-:W-:Y:S01]  /*cd70*/  FFMA.FTZ R88, R0.reuse, R23, R81 ;  /* 0x0000001700587223 */ /* 0x044fe20000010051 */
[----:B------:R-:W-:Y:S01]  /*cd80*/  F2FP.BF16.PACK_AB R81, R113, R81 ;  /* 0x000000517151723e */ /* 0x000fe200000010ff */
[C---:B------:R-:W-:Y:S02]  /*cd90*/  FMUL.FTZ R10, R0.reuse, R150 ;  /* 0x00000096000a7220 */ /* 0x040fe40000410000 */
[C---:B------:R-:W-:Y:S02]  /*cda0*/  FMUL.FTZ R11, R0.reuse, R151 ;  /* 0x00000097000b7220 */ /* 0x040fe40000410000 */
[----:B------:R-:W-:Y:S01]  /*cdb0*/  FMUL.FTZ R15, R0, R159 ;  /* 0x0000009f000f7220 */ /* 0x000fe20000410000 */
[----:B------:R-:W-:Y:S01]  /*cdc0*/  MUFU.EX2 R129, R102 ;  /* 0x0000006600817308 */ /* 0x000fe20000000800 */
[----:B------:R-:W-:Y:S01]  /*cdd0*/  FMUL.FTZ R20, R2, R176 ;  /* 0x000000b002147220 */ /* 0x000fe20000410000 */
[----:B-1----:R-:W-:Y:S01]  /*cde0*/  F2FP.BF16.PACK_AB R83, R121, R120 ;  /* 0x000000787953723e */ /* 0x002fe200000010ff */
[C---:B------:R-:W-:Y:S01]  /*cdf0*/  FMUL.FTZ R34, R3.reuse, R166 ;  /* 0x000000a603227220 */ /* 0x040fe20000410000 */
[----:B------:R-:W-:Y:S01]  /*ce00*/  MOV R176, R55 ;  /* 0x0000003700b07202 */ /* 0x000fe20000000f00 */
[C---:B------:R-:W-:Y:S02]  /*ce10*/  FMUL.FTZ R50, R3.reuse, R162 ;  /* 0x000000a203327220 */ /* 0x040fe40000410000 */
[----:B------:R-:W-:Y:S02]  /*ce20*/  FMUL.FTZ R51, R3, R163 ;  /* 0x000000a303337220 */ /* 0x000fe40000410000 */
[C---:B------:R-:W-:Y:S01]  /*ce30*/  HMMA.16816.F32.BF16 R8, R80.reuse, R76, R8 ;  /* 0x0000004c5008723c */ /* 0x040fe20000041808 */
[----:B------:R-:W1:Y:S03]  /*ce40*/  MUFU.EX2 R102, R92 ;  /* 0x0000005c00667308 */ /* 0x000e660000000800 */
[----:B------:R-:W-:Y:S02]  /*ce50*/  FMUL.FTZ R14, R0, R158 ;  /* 0x0000009e000e7220 */ /* 0x000fe40000410000 */
[----:B------:R-:W-:Y:S02]  /*ce60*/  FADD.FTZ R88, R113, R88 ;  /* 0x0000005871587221 */ /* 0x000fe40000010000 */
[C---:B------:R-:W-:Y:S01]  /*ce70*/  FMUL.FTZ R21, R2.reuse, R177 ;  /* 0x000000b102157220 */ /* 0x040fe20000410000 */
[----:B------:R-:W-:Y:S02]  /*ce80*/  MOV R177, R42 ;  /* 0x0000002a00b17202 */ /* 0x000fe40000000f00 */
[-C--:B------:R-:W-:Y:S01]  /*ce90*/  HMMA.16816.F32.BF16 R12, R80, R78.reuse, R12 ;  /* 0x0000004e500c723c */ /* 0x080fe2000004180c */
[----:B------:R2:W-:Y:S02]  /*cea0*/  MUFU.EX2 R133, R98 ;  /* 0x0000006200857308 */ /* 0x0005e40000000800 */
[C---:B------:R-:W-:Y:S01]  /*ceb0*/  FMUL.FTZ R37, R2.reuse, R169 ;  /* 0x000000a902257220 */ /* 0x040fe20000410000 */
[----:B------:R-:W-:Y:S01]  /*cec0*/  MOV R169, R22 ;  /* 0x0000001600a97202 */ /* 0x000fe20000000f00 */
[C---:B------:R-:W-:Y:S02]  /*ced0*/  FMUL.FTZ R22, R3.reuse, R178 ;  /* 0x000000b203167220 */ /* 0x040fe40000410000 */
[C---:B------:R-:W-:Y:S01]  /*cee0*/  FMUL.FTZ R23, R3.reuse, R179 ;  /* 0x000000b303177220 */ /* 0x040fe20000410000 */
[C---:B------:R-:W-:Y:S01]  /*cef0*/  HMMA.16816.F32.BF16 R16, R72.reuse, R78, R16 ;  /* 0x0000004e4810723c */ /* 0x040fe20000041810 */
[----:B------:R-:W4:Y:S03]  /*cf00*/  LDSM.16.MT88.4 R76, [R229] ;  /* 0x00000000e54c783b */ /* 0x000f260000004200 */
[C---:B------:R-:W-:Y:S01]  /*cf10*/  FMUL.FTZ R32, R2.reuse, R164 ;  /* 0x000000a402207220 */ /* 0x040fe20000410000 */
[----:B------:R-:W-:Y:S01]  /*cf20*/  MOV R164, R31 ;  /* 0x0000001f00a47202 */ /* 0x000fe20000000f00 */
[C---:B------:R-:W-:Y:S01]  /*cf30*/  FMUL.FTZ R33, R2.reuse, R165 ;  /* 0x000000a502217220 */ /* 0x040fe20000410000 */
[----:B------:R-:W-:Y:S01]  /*cf40*/  MOV R165, R43 ;  /* 0x0000002b00a57202 */ /* 0x000fe20000000f00 */
[C---:B------:R-:W-:Y:S01]  /*cf50*/  FMUL.FTZ R36, R2.reuse, R168 ;  /* 0x000000a802247220 */ /* 0x040fe20000410000 */
[----:B------:R-:W-:Y:S03]  /*cf60*/  MOV R168, R59 ;  /* 0x0000003b00a87202 */ /* 0x000fe60000000f00 */
[----:B------:R-:W-:Y:S02]  /*cf70*/  FMUL.FTZ R64, R2, R124 ;  /* 0x0000007c02407220 */ /* 0x000fe40000410000 */
[----:B------:R-:W-:Y:S01]  /*cf80*/  MUFU.EX2 R124, R87 ;  /* 0x00000057007c7308 */ /* 0x000fe20000000800 */
[----:B------:R-:W-:Y:S02]  /*cf90*/  FMUL.FTZ R27, R0, R143 ;  /* 0x0000008f001b7220 */ /* 0x000fe40000410000 */
[----:B--2---:R-:W-:Y:S02]  /*cfa0*/  FADD.FTZ R98, R120, R88 ;  /* 0x0000005878627221 */ /* 0x004fe40000010000 */
[C---:B------:R-:W-:Y:S02]  /*cfb0*/  FMUL.FTZ R30, R0.reuse, R146 ;  /* 0x00000092001e7220 */ /* 0x040fe40000410000 */
[C---:B------:R-:W-:Y:S02]  /*cfc0*/  FMUL.FTZ R31, R0.reuse, R147 ;  /* 0x00000093001f7220 */ /* 0x040fe40000410000 */
[C---:B------:R-:W-:Y:S02]  /*cfd0*/  FMUL.FTZ R38, R3.reuse, R170 ;  /* 0x000000aa03267220 */ /* 0x040fe40000410000 */
[C---:B------:R-:W-:Y:S02]  /*cfe0*/  FMUL.FTZ R39, R3.reuse, R171 ;  /* 0x000000ab03277220 */ /* 0x040fe40000410000 */
[C---:B------:R-:W-:Y:S02]  /*cff0*/  FMUL.FTZ R42, R0.reuse, R134 ;  /* 0x00000086002a7220 */ /* 0x040fe40000410000 */
[C---:B------:R-:W-:Y:S01]  /*d000*/  FMUL.FTZ R43, R0.reuse, R135 ;  /* 0x00000087002b7220 */ /* 0x040fe20000410000 */
[----:B------:R-:W-:Y:S01]  /*d010*/  MUFU.EX2 R134, R99 ;  /* 0x0000006300867308 */ /* 0x000fe20000000800 */
[C---:B------:R-:W-:Y:S02]  /*d020*/  FMUL.FTZ R46, R0.reuse, R138 ;  /* 0x0000008a002e7220 */ /* 0x040fe40000410000 */
[----:B------:R-:W-:Y:S02]  /*d030*/  FMUL.FTZ R47, R0, R139 ;  /* 0x0000008b002f7220 */ /* 0x000fe40000410000 */
[C---:B------:R-:W-:Y:S02]  /*d040*/  FMUL.FTZ R54, R3.reuse, R154 ;  /* 0x0000009a03367220 */ /* 0x040fe40000410000 */
[C---:B------:R-:W-:Y:S02]  /*d050*/  FMUL.FTZ R55, R3.reuse, R155 ;  /* 0x0000009b03377220 */ /* 0x040fe40000410000 */
[C---:B------:R-:W-:Y:S01]  /*d060*/  FMUL.FTZ R67, R3.reuse, R127 ;  /* 0x0000007f03437220 */ /* 0x040fe20000410000 */
[----:B------:R-:W-:Y:S01]  /*d070*/  MUFU.EX2 R135, R112 ;  /* 0x0000007000877308 */ /* 0x000fe20000000800 */
[-C--:B----4-:R-:W-:Y:S03]  /*d080*/  HMMA.16816.F32.BF16 R20, R72, R76.reuse, R20 ;  /* 0x0000004c4814723c */ /* 0x090fe60000041814 */
[----:B------:R-:W-:Y:S02]  /*d090*/  FMUL.FTZ R65, R2, R125 ;  /* 0x0000007d02417220 */ /* 0x000fe40000410000 */
[C---:B------:R-:W-:Y:S02]  /*d0a0*/  FFMA.FTZ R2, R3.reuse, R26, R66 ;  /* 0x0000001a03027223 */ /* 0x040fe40000010042 */
[C---:B------:R-:W-:Y:S02]  /*d0b0*/  FMUL.FTZ R26, R0.reuse, R142 ;  /* 0x0000008e001a7220 */ /* 0x040fe40000410000 */
[----:B------:R-:W-:Y:S01]  /*d0c0*/  FMUL.FTZ R66, R3, R126 ;  /* 0x0000007e03427220 */ /* 0x000fe20000410000 */
[----:B------:R-:W-:Y:S02]  /*d0d0*/  MUFU.EX2 R125, R104 ;  /* 0x00000068007d7308 */ /* 0x000fe40000000800 */
[----:B------:R-:W-:Y:S01]  /*d0e0*/  FADD.FTZ R3, R161, R84 ;  /* 0x00000054a1037221 */ /* 0x000fe20000010000 */
[----:B------:R-:W-:Y:S01]  /*d0f0*/  MOV R161, R160 ;  /* 0x000000a000a17202 */ /* 0x000fe20000000f00 */
[C---:B------:R-:W-:Y:S04]  /*d100*/  HMMA.16816.F32.BF16 R24, R80.reuse, R76, R24 ;  /* 0x0000004c5018723c */ /* 0x040fe80000041818 */
[----:B------:R-:W-:Y:S01]  /*d110*/  MOV R160, R169 ;  /* 0x000000a900a07202 */ /* 0x000fe20000000f00 */
[C---:B------:R-:W-:Y:S01]  /*d120*/  FMUL.FTZ R58, R0.reuse, R130 ;  /* 0x00000082003a7220 */ /* 0x040fe20000410000 */
[----:B------:R2:W-:Y:S01]  /*d130*/  MUFU.EX2 R126, R86 ;  /* 0x00000056007e7308 */ /* 0x0005e20000000800 */
[C---:B------:R-:W-:Y:S01]  /*d140*/  FMUL.FTZ R59, R0.reuse, R131 ;  /* 0x00000083003b7220 */ /* 0x040fe20000410000 */
[-C--:B------:R-:W-:Y:S04]  /*d150*/  HMMA.16816.F32.BF16 R28, R80, R78.reuse, R28 ;  /* 0x0000004e501c723c */ /* 0x080fe8000004181c */
[----:B------:R-:W-:Y:S01]  /*d160*/  FMUL.FTZ R63, R0, R123 ;  /* 0x0000007b003f7220 */ /* 0x000fe20000410000 */
[----:B------:R-:W-:Y:S01]  /*d170*/  MOV R169, R168 ;  /* 0x000000a800a97202 */ /* 0x000fe20000000f00 */
[----:B------:R-:W-:Y:S01]  /*d180*/  FADD.FTZ R2, R62, R2 ;  /* 0x000000023e027221 */ /* 0x000fe20000010000 */
[----:B------:R-:W-:Y:S01]  /*d190*/  MOV R168, R137 ;  /* 0x0000008900a87202 */ /* 0x000fe20000000f00 */
[C---:B------:R-:W-:Y:S01]  /*d1a0*/  HMMA.16816.F32.BF16 R32, R72.reuse, R78, R32 ;  /* 0x0000004e4820723c */ /* 0x040fe20000041820 */
[----:B------:R-:W4:Y:S01]  /*d1b0*/  LDSM.16.MT88.4 R76, [R226] ;  /* 0x00000000e24c783b */ /* 0x000f220000004200 */
[----:B------:R-:W-:Y:S02]  /*d1c0*/  MUFU.EX2 R104, R90 ;  /* 0x0000005a00687308 */ /* 0x000fe40000000800 */
[----:B------:R-:W-:Y:S02]  /*d1d0*/  FMUL.FTZ R62, R0, R122 ;  /* 0x0000007a003e7220 */ /* 0x000fe40000410000 */
[----:B------:R-:W-:Y:S02]  /*d1e0*/  FADD.FTZ R0, R246, R89 ;  /* 0x00000059f6007221 */ /* 0x000fe40000010000 */
[----:B------:R-:W-:Y:S01]  /*d1f0*/  FADD.FTZ R2, R153, R2 ;  /* 0x0000000299027221 */ /* 0x000fe20000010000 */
[----:B------:R-:W-:Y:S03]  /*d200*/  MOV R153, R136 ;  /* 0x0000008800997202 */ /* 0x000fe60000000f00 */
[----:B------:R-:W-:Y:S01]  /*d210*/  MUFU.EX2 R113, R161 ;  /* 0x000000a100717308 */ /* 0x000fe20000000800 */
[----:B--2---:R-:W-:Y:S09]  /*d220*/  LDSM.16.MT88.4 R84, [R225+0x800] ;  /* 0x00080000e154783b */ /* 0x004ff20000004200 */
[----:B------:R-:W-:Y:S10]  /*d230*/  MUFU.EX2 R122, R106 ;  /* 0x0000006a007a7308 */ /* 0x000ff40000000800 */
[----:B------:R-:W-:Y:S01]  /*d240*/  MUFU.EX2 R106, R95 ;  /* 0x0000005f006a7308 */ /* 0x000fe20000000800 */
[-C--:B----4-:R-:W-:Y:S09]  /*d250*/  HMMA.16816.F32.BF16 R36, R72, R76.reuse, R36 ;  /* 0x0000004c4824723c */ /* 0x090ff20000041824 */
[----:B------:R-:W-:Y:S01]  /*d260*/  MUFU.EX2 R127, R103 ;  /* 0x00000067007f7308 */ /* 0x000fe20000000800 */
[C---:B------:R-:W-:Y:S09]  /*d270*/  HMMA.16816.F32.BF16 R40, R80.reuse, R76, R40 ;  /* 0x0000004c5028723c */ /* 0x040ff20000041828 */
[----:B------:R2:W4:Y:S01]  /*d280*/  MUFU.EX2 R103, R91 ;  /* 0x0000005b00677308 */ /* 0x0005220000000800 */
[-C--:B------:R-:W-:Y:S09]  /*d290*/  HMMA.16816.F32.BF16 R44, R80, R78.reuse, R44 ;  /* 0x0000004e502c723c */ /* 0x080ff2000004182c */
[----:B------:R-:W-:Y:S01]  /*d2a0*/  MUFU.EX2 R123, R105 ;  /* 0x00000069007b7308 */ /* 0x000fe20000000800 */
[C---:B------:R-:W-:Y:S01]  /*d2b0*/  HMMA.16816.F32.BF16 R48, R72.reuse, R78, R48 ;  /* 0x0000004e4830723c */ /* 0x040fe20000041830 */
[----:B------:R-:W5:Y:S08]  /*d2c0*/  LDSM.16.MT88.4 R76, [R228] ;  /* 0x00000000e44c783b */ /* 0x000f700000004200 */
[----:B------:R1:W1:Y:S01]  /*d2d0*/  MUFU.EX2 R105, R94 ;  /* 0x0000005e00697308 */ /* 0x0002620000000800 */
[----:B--2---:R-:W-:Y:S09]  /*d2e0*/  LDSM.16.MT88.4 R88, [R226+0x800] ;  /* 0x00080000e258783b */ /* 0x004ff20000004200 */
[----:B------:R2:W-:Y:S10]  /*d2f0*/  MUFU.EX2 R131, R96 ;  /* 0x0000006000837308 */ /* 0x0005f40000000800 */
[----:B------:R-:W-:Y:S01]  /*d300*/  MUFU.EX2 R137, R111 ;  /* 0x0000006f00897308 */ /* 0x000fe20000000800 */
[----:B-1----:R-:W-:Y:S09]  /*d310*/  LDSM.16.MT88.4 R92, [R226+0x1000] ;  /* 0x00100000e25c783b */ /* 0x002ff20000004200 */
[----:B------:R1:W1:Y:S01]  /*d320*/  MUFU.EX2 R130, R97 ;  /* 0x0000006100827308 */ /* 0x0002620000000800 */
[-C--:B-----5:R-:W-:Y:S03]  /*d330*/  HMMA.16816.F32.BF16 R52, R72, R76.reuse, R52 ;  /* 0x0000004c4834723c */ /* 0x0a0fe60000041834 */
[----:B--2---:R-:W-:Y:S02]  /*d340*/  FADD.FTZ R96, R250, R2 ;  /* 0x00000002fa607221 */ /* 0x004fe40000010000 */
[----:B------:R-:W-:Y:S04]  /*d350*/  FADD.FTZ R2, R121, R98 ;  /* 0x0000006279027221 */ /* 0x000fe80000010000 */
[----:B------:R-:W-:Y:S01]  /*d360*/  MUFU.EX2 R136, R101 ;  /* 0x0000006500887308 */ /* 0x000fe20000000800 */
[C---:B------:R-:W-:Y:S04]  /*d370*/  HMMA.16816.F32.BF16 R56, R80.reuse, R76, R56 ;  /* 0x0000004c5038723c */ /* 0x040fe80000041838 */
[----:B---3--:R-:W-:Y:S03]  /*d380*/  FADD.FTZ R2, R100, R2 ;  /* 0x0000000264027221 */ /* 0x008fe60000010000 */
[----:B------:R-:W-:Y:S01]  /*d390*/  F2FP.BF16.PACK_AB R76, R186, R188 ;  /* 0x000000bcba4c723e */ /* 0x000fe200000010ff */
[-C--:B------:R-:W-:Y:S01]  /*d3a0*/  HMMA.16816.F32.BF16 R60, R80, R78.reuse, R60 ;  /* 0x0000004e503c723c */ /* 0x080fe2000004183c */
[----:B------:R-:W2:Y:S01]  /*d3b0*/  LDSM.16.MT88.4 R80, [R229+0x800] ;  /* 0x00080000e550783b */ /* 0x000ea20000004200 */
[----:B------:R-:W-:Y:S02]  /*d3c0*/  MUFU.EX2 R112, R169 ;  /* 0x000000a900707308 */ /* 0x000fe40000000800 */
[C---:B------:R-:W-:Y:S01]  /*d3d0*/  F2FP.BF16.PACK_AB R77, R102.reuse, R100 ;  /* 0x00000064664d723e */ /* 0x040fe200000010ff */
[----:B------:R-:W-:Y:S02]  /*d3e0*/  FADD.FTZ R2, R102, R2 ;  /* 0x0000000266027221 */ /* 0x000fe40000010000 */
[----:B-1----:R-:W-:Y:S01]  /*d3f0*/  FADD.FTZ R97, R152, R3 ;  /* 0x0000000398617221 */ /* 0x002fe20000010000 */
[----:B------:R-:W-:Y:S04]  /*d400*/  HMMA.16816.F32.BF16 R64, R72, R78, R64 ;  /* 0x0000004e4840723c */ /* 0x000fe80000041840 */
[----:B----4-:R-:W-:Y:S01]  /*d410*/  FADD.FTZ R2, R103, R2 ;  /* 0x0000000267027221 */ /* 0x010fe20000010000 */
[----:B------:R-:W-:Y:S01]  /*d420*/  MUFU.EX2 R102, R181 ;  /* 0x000000b500667308 */ /* 0x000fe20000000800 */
[----:B------:R-:W-:Y:S01]  /*d430*/  FADD.FTZ R3, R222, R0 ;  /* 0x00000000de037221 */ /* 0x000fe20000010000 */
[----:B------:R-:W-:Y:S01]  /*d440*/  F2FP.BF16.PACK_AB R72, R198, R199 ;  /* 0x000000c7c648723e */ /* 0x000fe200000010ff */
[----:B------:R-:W-:Y:S01]  /*d450*/  FADD.FTZ R2, R104, R2 ;  /* 0x0000000268027221 */ /* 0x000fe20000010000 */
[----:B------:R-:W-:Y:S03]  /*d460*/  F2FP.BF16.PACK_AB R73, R108, R109 ;  /* 0x0000006d6c49723e */ /* 0x000fe600000010ff */
[----:B------:R-:W-:Y:S01]  /*d470*/  F2FP.BF16.PACK_AB R74, R196, R197 ;  /* 0x000000c5c44a723e */ /* 0x000fe200000010ff */
[----:B------:R-:W-:Y:S01]  /*d480*/  FADD.FTZ R2, R110, R2 ;  /* 0x000000026e027221 */ /* 0x000fe20000010000 */
[----:B------:R-:W-:Y:S01]  /*d490*/  F2FP.BF16.PACK_AB R75, R122, R107 ;  /* 0x0000006b7a4b723e */ /* 0x000fe200000010ff */
[----:B------:R-:W-:Y:S01]  /*d4a0*/  MUFU.EX2 R152, R115 ;  /* 0x0000007300987308 */ /* 0x000fe20000000800 */
[----:B------:R-:W-:Y:S01]  /*d4b0*/  F2FP.BF16.PACK_AB R78, R106, R185 ;  /* 0x000000b96a4e723e */ /* 0x000fe200000010ff */
[----:B------:R-:W-:Y:S01]  /*d4c0*/  FADD.FTZ R3, R188, R3 ;  /* 0x00000003bc037221 */ /* 0x000fe20000010000 */
[----:B------:R-:W-:Y:S01]  /*d4d0*/  F2FP.BF16.PACK_AB R79, R104, R103 ;  /* 0x00000067684f723e */ /* 0x000fe200000010ff */
[----:B------:R-:W-:Y:S02]  /*d4e0*/  FADD.FTZ R2, R114, R2 ;  /* 0x0000000272027221 */ /* 0x000fe40000010000 */
[-C--:B------:R-:W-:Y:S03]  /*d4f0*/  HMMA.16816.F32.BF16 R4, R72, R84.reuse, R4 ;  /* 0x000000544804723c */ /* 0x080fe60000041804 */
[----:B------:R-:W-:Y:S01]  /*d500*/  FADD.FTZ R3, R186, R3 ;  /* 0x00000003ba037221 */ /* 0x000fe20000010000 */
[----:B------:R-:W-:Y:S01]  /*d510*/  MUFU.EX2 R104, R173 ;  /* 0x000000ad00687308 */ /* 0x000fe20000000800 */
[----:B------:R-:W-:Y:S02]  /*d520*/  FADD.FTZ R98, R119, R2 ;  /* 0x0000000277627221 */ /* 0x000fe40000010000 */
[----:B------:R-:W-:Y:S01]  /*d530*/  FADD.FTZ R3, R185, R3 ;  /* 0x00000003b9037221 */ /* 0x000fe20000010000 */
[C---:B------:R-:W-:Y:S04]  /*d540*/  HMMA.16816.F32.BF16 R8, R76.reuse, R84, R8 ;  /* 0x000000544c08723c */ /* 0x040fe80000041808 */
[----:B------:R-:W-:Y:S02]  /*d550*/  FADD.FTZ R3, R106, R3 ;  /* 0x000000036a037221 */ /* 0x000fe40000010000 */
[----:B------:R1:W-:Y:S01]  /*d560*/  MUFU.EX2 R103, R172 ;  /* 0x000000ac00677308 */ /* 0x0003e20000000800 */
[----:B------:R-:W-:Y:S01]  /*d570*/  FADD.FTZ R0, R199, R97 ;  /* 0x00000061c7007221 */ /* 0x000fe20000010000 */
[-C--:B------:R-:W-:Y:S04]  /*d580*/  HMMA.16816.F32.BF16 R12, R76, R86.reuse, R12 ;  /* 0x000000564c0c723c */ /* 0x080fe8000004180c */
[----:B------:R-:W-:Y:S02]  /*d590*/  FADD.FTZ R3, R105, R3 ;  /* 0x0000000369037221 */ /* 0x000fe40000010000 */
[----:B------:R-:W-:Y:S02]  /*d5a0*/  FADD.FTZ R0, R198, R0 ;  /* 0x00000000c6007221 */ /* 0x000fe40000010000 */
[C---:B------:R-:W-:Y:S01]  /*d5b0*/  HMMA.16816.F32.BF16 R16, R72.reuse, R86, R16 ;  /* 0x000000564810723c */ /* 0x040fe20000041810 */
[----:B------:R-:W3:Y:S01]  /*d5c0*/  LDSM.16.MT88.4 R84, [R228+0x800] ;  /* 0x00080000e454783b */ /* 0x000ee20000004200 */
[----:B------:R-:W-:Y:S02]  /*d5d0*/  MUFU.EX2 R106, R176 ;  /* 0x000000b0006a7308 */ /* 0x000fe40000000800 */
[----:B------:R-:W-:Y:S02]  /*d5e0*/  FADD.FTZ R3, R124, R3 ;  /* 0x000000037c037221 */ /* 0x000fe40000010000 */
[----:B------:R-:W-:Y:S02]  /*d5f0*/  FADD.FTZ R0, R197, R0 ;  /* 0x00000000c5007221 */ /* 0x000fe40000010000 */
[-C--:B--2---:R-:W-:Y:S04]  /*d600*/  HMMA.16816.F32.BF16 R20, R72, R80.reuse, R20 ;  /* 0x000000504814723c */ /* 0x084fe80000041814 */
[----:B------:R-:W-:Y:S01]  /*d610*/  FADD.FTZ R3, R126, R3 ;  /* 0x000000037e037221 */ /* 0x000fe20000010000 */
[----:B------:R-:W-:Y:S01]  /*d620*/  MUFU.EX2 R115, R153 ;  /* 0x0000009900737308 */ /* 0x000fe20000000800 */
[----:B-1----:R-:W-:Y:S01]  /*d630*/  LDSM.16.MT88.4 R172, [R225+0x3000] ;  /* 0x00300000e1ac783b */ /* 0x002fe20000004200 */
[----:B------:R-:W-:Y:S01]  /*d640*/  FADD.FTZ R0, R196, R0 ;  /* 0x00000000c4007221 */ /* 0x000fe20000010000 */
[C---:B------:R-:W-:Y:S04]  /*d650*/  HMMA.16816.F32.BF16 R24, R76.reuse, R80, R24 ;  /* 0x000000504c18723c */ /* 0x040fe80000041818 */
[----:B------:R-:W-:Y:S02]  /*d660*/  FADD.FTZ R2, R128, R3 ;  /* 0x0000000380027221 */ /* 0x000fe40000010000 */
[----:B------:R-:W-:Y:S01]  /*d670*/  FADD.FTZ R0, R195, R0 ;  /* 0x00000000c3007221 */ /* 0x000fe20000010000 */
[----:B------:R-:W-:Y:S01]  /*d680*/  MUFU.EX2 R111, R168 ;  /* 0x000000a8006f7308 */ /* 0x000fe20000000800 */
[-C--:B------:R-:W-:Y:S04]  /*d690*/  HMMA.16816.F32.BF16 R28, R76, R82.reuse, R28 ;  /* 0x000000524c1c723c */ /* 0x080fe8000004181c */
[----:B------:R-:W-:Y:S02]  /*d6a0*/  FADD.FTZ R2, R130, R2 ;  /* 0x0000000282027221 */ /* 0x000fe40000010000 */
[----:B------:R-:W-:Y:S02]  /*d6b0*/  FADD.FTZ R0, R194, R0 ;  /* 0x00000000c2007221 */ /* 0x000fe40000010000 */
[C---:B------:R-:W-:Y:S01]  /*d6c0*/  HMMA.16816.F32.BF16 R32, R72.reuse, R82, R32 ;  /* 0x000000524820723c */ /* 0x040fe20000041820 */
[----:B------:R-:W1:Y:S01]  /*d6d0*/  LDSM.16.MT88.4 R80, [R225+0x1000] ;  /* 0x00100000e150783b */ /* 0x000e620000004200 */
[----:B------:R-:W-:Y:S02]  /*d6e0*/  MUFU.EX2 R99, R141 ;  /* 0x0000008d00637308 */ /* 0x000fe40000000800 */
[----:B------:R-:W-:Y:S04]  /*d6f0*/  FADD.FTZ R0, R193, R0 ;  /* 0x00000000c1007221 */ /* 0x000fe80000010000 */
[-C--:B------:R-:W-:Y:S04]  /*d700*/  HMMA.16816.F32.BF16 R36, R72, R88.reuse, R36 ;  /* 0x000000584824723c */ /* 0x080fe80000041824 */
[----:B------:R-:W-:Y:S01]  /*d710*/  MUFU.EX2 R100, R144 ;  /* 0x0000009000647308 */ /* 0x000fe20000000800 */
[----:B------:R-:W-:Y:S02]  /*d720*/  FADD.FTZ R97, R192, R0 ;  /* 0x00000000c0617221 */ /* 0x000fe40000010000 */
[----:B------:R-:W-:Y:S01]  /*d730*/  FADD.FTZ R0, R187, R98 ;  /* 0x00000062bb007221 */ /* 0x000fe20000010000 */
[C---:B------:R-:W-:Y:S06]  /*d740*/  HMMA.16816.F32.BF16 R40, R76.reuse, R88, R40 ;  /* 0x000000584c28723c */ /* 0x040fec0000041828 */
[----:B------:R-:W2:Y:S02]  /*d750*/  MUFU.EX2 R101, R145 ;  /* 0x0000009100657308 */ /* 0x000ea40000000800 */
[-C--:B------:R-:W-:Y:S08]  /*d760*/  HMMA.16816.F32.BF16 R44, R76, R90.reuse, R44 ;  /* 0x0000005a4c2c723c */ /* 0x080ff0000004182c */
[C---:B------:R-:W-:Y:S01]  /*d770*/  HMMA.16816.F32.BF16 R48, R72.reuse, R90, R48 ;  /* 0x0000005a4830723c */ /* 0x040fe20000041830 */
[----:B------:R-:W4:Y:S07]  /*d780*/  LDSM.16.MT88.4 R88, [R229+0x1000] ;  /* 0x00100000e558783b */ /* 0x000f2e0000004200 */
[-C--:B---3--:R-:W-:Y:S04]  /*d790*/  HMMA.16816.F32.BF16 R52, R72, R84.reuse, R52 ;  /* 0x000000544834723c */ /* 0x088fe80000041834 */
[----:B--2---:R-:W-:Y:S04]  /*d7a0*/  F2FP.BF16.PACK_AB R120, R100, R101 ;  /* 0x000000656478723e */ /* 0x004fe800000010ff */
[C---:B------:R-:W-:Y:S08]  /*d7b0*/  HMMA.16816.F32.BF16 R56, R76.reuse, R84, R56 ;  /* 0x000000544c38723c */ /* 0x040ff00000041838 */
[-C--:B------:R-:W-:Y:S07]  /*d7c0*/  HMMA.16816.F32.BF16 R60, R76, R86.reuse, R60 ;  /* 0x000000564c3c723c */ /* 0x080fee000004183c */
[----:B------:R-:W-:Y:S01]  /*d7d0*/  FADD.FTZ R76, R109, R96 ;  /* 0x000000606d4c7221 */ /* 0x000fe20000010000 */
[----:B------:R-:W-:Y:S01]  /*d7e0*/  HMMA.16816.F32.BF16 R64, R72, R86, R64 ;  /* 0x000000564840723c */ /* 0x000fe20000041840 */
[----:B------:R-:W2:Y:S01]  /*d7f0*/  LDSM.16.MT88.4 R84, [R228+0x1000] ;  /* 0x00100000e454783b */ /* 0x000ea20000004200 */
[----:B------:R3:W-:Y:S02]  /*d800*/  MUFU.EX2 R109, R160 ;  /* 0x000000a0006d7308 */ /* 0x0007e40000000800 */
[----:B------:R-:W-:Y:S01]  /*d810*/  F2FP.BF16.PACK_AB R78, R128, R126 ;  /* 0x0000007e804e723e */ /* 0x000fe200000010ff */
[----:B------:R-:W-:Y:S01]  /*d820*/  FADD.FTZ R96, R108, R76 ;  /* 0x0000004c6c607221 */ /* 0x000fe20000010000 */
[----:B------:R-:W-:Y:S02]  /*d830*/  F2FP.BF16.PACK_AB R76, R124, R105 ;  /* 0x000000697c4c723e */ /* 0x000fe400000010ff */
[----:B------:R-:W-:Y:S04]  /*d840*/  F2FP.BF16.PACK_AB R72, R194, R195 ;  /* 0x000000c3c248723e */ /* 0x000fe800000010ff */
[----:B------:R-:W-:Y:S01]  /*d850*/  F2FP.BF16.PACK_AB R73, R125, R123 ;  /* 0x0000007b7d49723e */ /* 0x000fe200000010ff */
[----:B------:R-:W-:Y:S01]  /*d860*/  MUFU.EX2 R108, R164 ;  /* 0x000000a4006c7308 */ /* 0x000fe20000000800 */
[----:B------:R-:W-:Y:S02]  /*d870*/  F2FP.BF16.PACK_AB R74, R192, R193 ;  /* 0x000000c1c04a723e */ /* 0x000fe400000010ff */
[----:B------:R-:W-:Y:S02]  /*d880*/  F2FP.BF16.PACK_AB R75, R129, R127 ;  /* 0x0000007f814b723e */ /* 0x000fe400000010ff */
[----:B------:R-:W-:Y:S02]  /*d890*/  F2FP.BF16.PACK_AB R77, R114, R110 ;  /* 0x0000006e724d723e */ /* 0x000fe400000010ff */
[----:B------:R-:W-:Y:S02]  /*d8a0*/  F2FP.BF16.PACK_AB R79, R187, R119 ;  /* 0x00000077bb4f723e */ /* 0x000fe400000010ff */
[----:B------:R-:W-:Y:S01]  /*d8b0*/  F2FP.BF16.PACK_AB R124, R113, R115 ;  /* 0x00000073717c723e */ /* 0x000fe200000010ff */
[-C--:B-1----:R-:W-:Y:S01]  /*d8c0*/  HMMA.16816.F32.BF16 R4, R72, R80.reuse, R4 ;  /* 0x000000504804723c */ /* 0x082fe20000041804 */
[----:B------:R-:W1:Y:S01]  /*d8d0*/  MUFU.EX2 R110, R165 ;  /* 0x000000a5006e7308 */ /* 0x000e620000000800 */
[----:B---3--:R-:W-:Y:S01]  /*d8e0*/  LDSM.16.MT88.4 R160, [R226+0x3000] ;  /* 0x00300000e2a0783b */ /* 0x008fe20000004200 */
[----:B------:R-:W-:Y:S05]  /*d8f0*/  MOV R119, R68 ;  /* 0x0000004400777202 */ /* 0x000fea0000000f00 */
[C---:B------:R-:W-:Y:S03]  /*d900*/  HMMA.16816.F32.BF16 R8, R76.reuse, R80, R8 ;  /* 0x000000504c08723c */ /* 0x040fe60000041808 */
[----:B------:R-:W-:Y:S05]  /*d910*/  MUFU.EX2 R105, R180 ;  /* 0x000000b400697308 */ /* 0x000fea0000000800 */
[-C--:B------:R-:W-:Y:S08]  /*d920*/  HMMA.16816.F32.BF16 R12, R76, R82.reuse, R12 ;  /* 0x000000524c0c723c */ /* 0x080ff0000004180c */
[C---:B------:R-:W-:Y:S01]  /*d930*/  HMMA.16816.F32.BF16 R16, R72.reuse, R82, R16 ;  /* 0x000000524810723c */ /* 0x040fe20000041810 */
[----:B------:R-:W3:Y:S03]  /*d940*/  LDSM.16.MT88.4 R80, [R225+0x1800] ;  /* 0x00180000e150783b */ /* 0x000ee60000004200 */
[----:B-1----:R-:W-:Y:S04]  /*d950*/  F2FP.BF16.PACK_AB R126, R108, R110 ;  /* 0x0000006e6c7e723e */ /* 0x002fe800000010ff */
[-C--:B----4-:R-:W-:Y:S01]  /*d960*/  HMMA.16816.F32.BF16 R20, R72, R88.reuse, R20 ;  /* 0x000000584814723c */ /* 0x090fe20000041814 */
[----:B------:R-:W-:Y:S07]  /*d970*/  LDSM.16.MT88.4 R164, [R229+0x3000] ;  /* 0x00300000e5a4783b */ /* 0x000fee0000004200 */
        /* <DEDUP_REMOVED lines=8> */
[----:B------:R-:W4:Y:S07]  /*da00*/  LDSM.16.MT88.4 R92, [R226+0x1800] ;  /* 0x00180000e25c783b */ /* 0x000f2e0000004200 */
[-C--:B--2---:R-:W-:Y:S08]  /*da10*/  HMMA.16816.F32.BF16 R52, R72, R84.reuse, R52 ;  /* 0x000000544834723c */ /* 0x084ff00000041834 */
[C---:B------:R-:W-:Y:S08]  /*da20*/  HMMA.16816.F32.BF16 R56, R76.reuse, R84, R56 ;  /* 0x000000544c38723c */ /* 0x040ff00000041838 */
[-C--:B------:R-:W-:Y:S07]  /*da30*/  HMMA.16816.F32.BF16 R60, R76, R86.reuse, R60 ;  /* 0x000000564c3c723c */ /* 0x080fee000004183c */
[----:B------:R-:W-:Y:S01]  /*da40*/  F2FP.BF16.PACK_AB R78, R136, R134 ;  /* 0x00000086884e723e */ /* 0x000fe200000010ff */
[----:B------:R-:W-:Y:S01]  /*da50*/  HMMA.16816.F32.BF16 R64, R72, R86, R64 ;  /* 0x000000564840723c */ /* 0x000fe20000041840 */
[----:B------:R-:W2:Y:S03]  /*da60*/  LDSM.16.MT88.4 R84, [R228+0x1800] ;  /* 0x00180000e454783b */ /* 0x000ea60000004200 */
[----:B------:R-:W-:Y:S01]  /*da70*/  FADD.FTZ R76, R107, R96 ;  /* 0x000000606b4c7221 */ /* 0x000fe20000010000 */
[----:B------:R-:W-:Y:S01]  /*da80*/  F2FP.BF16.PACK_AB R77, R190, R189 ;  /* 0x000000bdbe4d723e */ /* 0x000fe200000010ff */
[----:B------:R-:W5:Y:S01]  /*da90*/  MUFU.EX2 R107, R177 ;  /* 0x000000b1006b7308 */ /* 0x000f620000000800 */
[----:B------:R-:W-:Y:S01]  /*daa0*/  F2FP.BF16.PACK_AB R72, R184, R191 ;  /* 0x000000bfb848723e */ /* 0x000fe200000010ff */
[----:B------:R-:W-:Y:S01]  /*dab0*/  FADD.FTZ R96, R122, R76 ;  /* 0x0000004c7a607221 */ /* 0x000fe20000010000 */
[----:B------:R-:W-:Y:S03]  /*dac0*/  F2FP.BF16.PACK_AB R73, R133, R132 ;  /* 0x000000848549723e */ /* 0x000fe600000010ff */
[----:B------:R-:W-:Y:S02]  /*dad0*/  F2FP.BF16.PACK_AB R74, R201, R200 ;  /* 0x000000c8c94a723e */ /* 0x000fe400000010ff */
[----:B------:R-:W-:Y:S02]  /*dae0*/  F2FP.BF16.PACK_AB R75, R137, R135 ;  /* 0x00000087894b723e */ /* 0x000fe400000010ff */
[----:B------:R-:W-:Y:S02]  /*daf0*/  F2FP.BF16.PACK_AB R76, R131, R130 ;  /* 0x00000082834c723e */ /* 0x000fe400000010ff */
[----:B------:R-:W-:Y:S03]  /*db00*/  F2FP.BF16.PACK_AB R79, R216, R214 ;  /* 0x000000d6d84f723e */ /* 0x000fe600000010ff */
[-C--:B---3--:R-:W-:Y:S08]  /*db10*/  HMMA.16816.F32.BF16 R4, R72, R80.reuse, R4 ;  /* 0x000000504804723c */ /* 0x088ff00000041804 */
[C---:B------:R-:W-:Y:S08]  /*db20*/  HMMA.16816.F32.BF16 R8, R76.reuse, R80, R8 ;  /* 0x000000504c08723c */ /* 0x040ff00000041808 */
[-C--:B------:R-:W-:Y:S08]  /*db30*/  HMMA.16816.F32.BF16 R12, R76, R82.reuse, R12 ;  /* 0x000000524c0c723c */ /* 0x080ff0000004180c */
[C---:B------:R-:W-:Y:S01]  /*db40*/  HMMA.16816.F32.BF16 R16, R72.reuse, R82, R16 ;  /* 0x000000524810723c */ /* 0x040fe20000041810 */
[----:B------:R-:W3:Y:S07]  /*db50*/  LDSM.16.MT88.4 R80, [R225+0x2000] ;  /* 0x00200000e150783b */ /* 0x000eee0000004200 */
[-C--:B-1----:R-:W-:Y:S08]  /*db60*/  HMMA.16816.F32.BF16 R20, R72, R88.reuse, R20 ;  /* 0x000000584814723c */ /* 0x082ff00000041814 */
[C---:B------:R-:W-:Y:S08]  /*db70*/  HMMA.16816.F32.BF16 R24, R76.reuse, R88, R24 ;  /* 0x000000584c18723c */ /* 0x040ff00000041818 */
[-C--:B------:R-:W-:Y:S08]  /*db80*/  HMMA.16816.F32.BF16 R28, R76, R90.reuse, R28 ;  /* 0x0000005a4c1c723c */ /* 0x080ff0000004181c */
[C---:B------:R-:W-:Y:S01]  /*db90*/  HMMA.16816.F32.BF16 R32, R72.reuse, R90, R32 ;  /* 0x0000005a4820723c */ /* 0x040fe20000041820 */
[----:B------:R-:W1:Y:S07]  /*dba0*/  LDSM.16.MT88.4 R88, [R229+0x2000] ;  /* 0x00200000e558783b */ /* 0x000e6e0000004200 */
[-C--:B----4-:R-:W-:Y:S08]  /*dbb0*/  HMMA.16816.F32.BF16 R36, R72, R92.reuse, R36 ;  /* 0x0000005c4824723c */ /* 0x090ff00000041824 */
        /* <DEDUP_REMOVED lines=11> */
[----:B------:R-:W-:Y:S02]  /*dc70*/  F2FP.BF16.PACK_AB R77, R249, R247 ;  /* 0x000000f7f94d723e */ /* 0x000fe400000010ff */
[----:B------:R-:W-:Y:S01]  /*dc80*/  F2FP.BF16.PACK_AB R72, R210, R208 ;  /* 0x000000d0d248723e */ /* 0x000fe200000010ff */
[----:B------:R-:W-:Y:S01]  /*dc90*/  FADD.FTZ R96, R125, R76 ;  /* 0x0000004c7d607221 */ /* 0x000fe20000010000 */
[----:B------:R-:W-:Y:S03]  /*dca0*/  F2FP.BF16.PACK_AB R73, R205, R206 ;  /* 0x000000cecd49723e */ /* 0x000fe600000010ff */
[----:B------:R-:W-:Y:S02]  /*dcb0*/  F2FP.BF16.PACK_AB R74, R212, R213 ;  /* 0x000000d5d44a723e */ /* 0x000fe400000010ff */
[----:B------:R-:W-:Y:S02]  /*dcc0*/  F2FP.BF16.PACK_AB R75, R203, R204 ;  /* 0x000000cccb4b723e */ /* 0x000fe400000010ff */
[----:B------:R-:W-:Y:S02]  /*dcd0*/  F2FP.BF16.PACK_AB R76, R117, R118 ;  /* 0x00000076754c723e */ /* 0x000fe400000010ff */
[----:B------:R-:W-:Y:S02]  /*dce0*/  F2FP.BF16.PACK_AB R79, R109, R251 ;  /* 0x000000fb6d4f723e */ /* 0x000fe400000010ff */
[----:B------:R-:W-:Y:S01]  /*dcf0*/  F2FP.BF16.PACK_AB R125, R111, R112 ;  /* 0x000000706f7d723e */ /* 0x000fe200000010ff */
        /* <DEDUP_REMOVED lines=26> */
[----:B------:R-:W-:Y:S01]  /*dea0*/  F2FP.BF16.PACK_AB R74, R220, R218 ;  /* 0x000000dadc4a723e */ /* 0x000fe200000010ff */
[----:B------:R-:W-:Y:S01]  /*deb0*/  FADD.FTZ R3, R132, R96 ;  /* 0x0000006084037221 */ /* 0x000fe20000010000 */
[----:B------:R-:W-:Y:S02]  /*dec0*/  F2FP.BF16.PACK_AB R75, R219, R217 ;  /* 0x000000d9db4b723e */ /* 0x000fe400000010ff */
[----:B------:R-:W-:Y:S01]  /*ded0*/  F2FP.BF16.PACK_AB R76, R221, R215 ;  /* 0x000000d7dd4c723e */ /* 0x000fe200000010ff */
[----:B------:R-:W-:Y:S01]  /*dee0*/  FADD.FTZ R3, R133, R3 ;  /* 0x0000000385037221 */ /* 0x000fe20000010000 */
[----:B------:R-:W-:Y:S02]  /*def0*/  F2FP.BF16.PACK_AB R79, R102, R103 ;  /* 0x00000067664f723e */ /* 0x000fe400000010ff */
[----:B-----5:R-:W-:Y:S01]  /*df00*/  F2FP.BF16.PACK_AB R127, R105, R107 ;  /* 0x0000006b697f723e */ /* 0x020fe200000010ff */
[-C--:B---3--:R-:W-:Y:S03]  /*df10*/  HMMA.16816.F32.BF16 R4, R72, R80.reuse, R4 ;  /* 0x000000504804723c */ /* 0x088fe60000041804 */
[----:B------:R-:W-:Y:S04]  /*df20*/  FADD.FTZ R3, R135, R3 ;  /* 0x0000000387037221 */ /* 0x000fe80000010000 */
[----:B------:R-:W-:Y:S01]  /*df30*/  FADD.FTZ R3, R137, R3 ;  /* 0x0000000389037221 */ /* 0x000fe20000010000 */
[C---:B------:R-:W-:Y:S01]  /*df40*/  HMMA.16816.F32.BF16 R8, R76.reuse, R80, R8 ;  /* 0x000000504c08723c */ /* 0x040fe20000041808 */
[----:B------:R-:W-:Y:S07]  /*df50*/  MUFU.EX2 R80, R148 ;  /* 0x0000009400507308 */ /* 0x000fee0000000800 */
[-C--:B------:R-:W-:Y:S03]  /*df60*/  HMMA.16816.F32.BF16 R12, R76, R82.reuse, R12 ;  /* 0x000000524c0c723c */ /* 0x080fe6000004180c */
[----:B------:R-:W3:Y:S05]  /*df70*/  MUFU.EX2 R81, R149 ;  /* 0x0000009500517308 */ /* 0x000eea0000000800 */
[C---:B------:R-:W-:Y:S05]  /*df80*/  HMMA.16816.F32.BF16 R16, R72.reuse, R82, R16 ;  /* 0x000000524810723c */ /* 0x040fea0000041810 */
[----:B------:R-:W-:Y:S03]  /*df90*/  MUFU.EX2 R82, R156 ;  /* 0x0000009c00527308 */ /* 0x000fe60000000800 */
[-C--:B-1----:R-:W-:Y:S07]  /*dfa0*/  HMMA.16816.F32.BF16 R20, R72, R88.reuse, R20 ;  /* 0x000000584814723c */ /* 0x082fee0000041814 */
[----:B------:R-:W1:Y:S01]  /*dfb0*/  MUFU.EX2 R83, R157 ;  /* 0x0000009d00537308 */ /* 0x000e620000000800 */
[C---:B------:R-:W-:Y:S04]  /*dfc0*/  HMMA.16816.F32.BF16 R24, R76.reuse, R88, R24 ;  /* 0x000000584c18723c */ /* 0x040fe80000041818 */
[----:B---3--:R-:W-:Y:S04]  /*dfd0*/  F2FP.BF16.PACK_AB R123, R80, R81 ;  /* 0x00000051507b723e */ /* 0x008fe800000010ff */
[-C--:B------:R-:W-:Y:S01]  /*dfe0*/  HMMA.16816.F32.BF16 R28, R76, R90.reuse, R28 ;  /* 0x0000005a4c1c723c */ /* 0x080fe2000004181c */
[----:B------:R-:W3:Y:S07]  /*dff0*/  MUFU.EX2 R88, R140 ;  /* 0x0000008c00587308 */ /* 0x000eee0000000800 */
[C---:B------:R-:W-:Y:S04]  /*e000*/  HMMA.16816.F32.BF16 R32, R72.reuse, R90, R32 ;  /* 0x0000005a4820723c */ /* 0x040fe80000041820 */
[----:B-1----:R-:W-:Y:S04]  /*e010*/  F2FP.BF16.PACK_AB R121, R82, R83 ;  /* 0x000000535279723e */ /* 0x002fe800000010ff */
[-C--:B----4-:R-:W-:Y:S08]  /*e020*/  HMMA.16816.F32.BF16 R36, R72, R92.reuse, R36 ;  /* 0x0000005c4824723c */ /* 0x090ff00000041824 */
[C---:B------:R-:W-:Y:S04]  /*e030*/  HMMA.16816.F32.BF16 R40, R76.reuse, R92, R40 ;  /* 0x0000005c4c28723c */ /* 0x040fe80000041828 */
[----:B---3--:R-:W-:Y:S04]  /*e040*/  F2FP.BF16.PACK_AB R122, R88, R99 ;  /* 0x00000063587a723e */ /* 0x008fe800000010ff */
[-C--:B------:R-:W-:Y:S08]  /*e050*/  HMMA.16816.F32.BF16 R44, R76, R94.reuse, R44 ;  /* 0x0000005e4c2c723c */ /* 0x080ff0000004182c */
[C---:B------:R-:W-:Y:S08]  /*e060*/  HMMA.16816.F32.BF16 R48, R72.reuse, R94, R48 ;  /* 0x0000005e4830723c */ /* 0x040ff00000041830 */
[-C--:B--2---:R-:W-:Y:S08]  /*e070*/  HMMA.16816.F32.BF16 R52, R72, R84.reuse, R52 ;  /* 0x000000544834723c */ /* 0x084ff00000041834 */
[C---:B------:R-:W-:Y:S01]  /*e080*/  HMMA.16816.F32.BF16 R56, R76.reuse, R84, R56 ;  /* 0x000000544c38723c */ /* 0x040fe20000041838 */
[----:B------:R-:W2:Y:S07]  /*e090*/  LDL R84, [R1+0x1c] ;  /* 0x00001c0001547983 */ /* 0x000eae0000100800 */
[-C--:B------:R-:W-:Y:S07]  /*e0a0*/  HMMA.16816.F32.BF16 R60, R76, R86.reuse, R60 ;  /* 0x000000564c3c723c */ /* 0x080fee000004183c */
[----:B------:R-:W-:Y:S01]  /*e0b0*/  FADD.FTZ R77, R189, R0 ;  /* 0x00000000bd4d7221 */ /* 0x000fe20000010000 */
[----:B------:R-:W-:Y:S04]  /*e0c0*/  HMMA.16816.F32.BF16 R64, R72, R86, R64 ;  /* 0x000000564840723c */ /* 0x000fe80000041840 */
[----:B------:R-:W-:Y:S03]  /*e0d0*/  FADD.FTZ R76, R191, R97 ;  /* 0x00000061bf4c7221 */ /* 0x000fe60000010000 */
[----:B------:R-:W-:Y:S01]  /*e0e0*/  FADD.FTZ R72, R131, R2 ;  /* 0x0000000283487221 */ /* 0x000fe20000010000 */
[-C--:B------:R-:W-:Y:S01]  /*e0f0*/  HMMA.16816.F32.BF16 R180, R124, R172.reuse, R4 ;  /* 0x000000ac7cb4723c */ /* 0x080fe20000041804 */
[----:B------:R-:W1:Y:S04]  /*e100*/  LDSM.16.MT88.4 R4, [R228+0x3000] ;  /* 0x00300000e404783b */ /* 0x000e680000004200 */
[----:B------:R-:W-:Y:S02]  /*e110*/  FADD.FTZ R2, R190, R77 ;  /* 0x0000004dbe027221 */ /* 0x000fe40000010000 */
[----:B------:R-:W-:Y:S01]  /*e120*/  FADD.FTZ R0, R184, R76 ;  /* 0x0000004cb8007221 */ /* 0x000fe20000010000 */
[C---:B------:R-:W-:Y:S04]  /*e130*/  HMMA.16816.F32.BF16 R148, R120.reuse, R172, R8 ;  /* 0x000000ac7894723c */ /* 0x040fe80000041808 */
[----:B------:R-:W-:Y:S03]  /*e140*/  FADD.FTZ R0, R200, R0 ;  /* 0x00000000c8007221 */ /* 0x000fe60000010000 */
[----:B------:R-:W-:Y:S01]  /*e150*/  FADD.FTZ R9, R134, R72 ;  /* 0x0000004886097221 */ /* 0x000fe20000010000 */
[-C--:B------:R-:W-:Y:S04]  /*e160*/  HMMA.16816.F32.BF16 R156, R120, R174.reuse, R12 ;  /* 0x000000ae789c723c */ /* 0x080fe8000004180c */
[----:B------:R-:W-:Y:S02]  /*e170*/  FADD.FTZ R8, R214, R2 ;  /* 0x00000002d6087221 */ /* 0x000fe40000010000 */
[----:B------:R-:W-:Y:S02]  /*e180*/  FADD.FTZ R2, R136, R9 ;  /* 0x0000000988027221 */ /* 0x000fe40000010000 */
[C---:B------:R-:W-:Y:S04]  /*e190*/  HMMA.16816.F32.BF16 R172, R124.reuse, R174, R16 ;  /* 0x000000ae7cac723c */ /* 0x040fe80000041810 */
[----:B------:R-:W-:Y:S02]  /*e1a0*/  FADD.FTZ R11, R201, R0 ;  /* 0x00000000c90b7221 */ /* 0x000fe40000010000 */
[----:B------:R-:W-:Y:S02]  /*e1b0*/  FADD.FTZ R0, R216, R8 ;  /* 0x00000008d8007221 */ /* 0x000fe40000010000 */
[-C--:B------:R-:W-:Y:S04]  /*e1c0*/  HMMA.16816.F32.BF16 R176, R124, R164.reuse, R20 ;  /* 0x000000a47cb0723c */ /* 0x080fe80000041814 */
[----:B------:R-:W-:Y:S02]  /*e1d0*/  FADD.FTZ R11, R208, R11 ;  /* 0x0000000bd00b7221 */ /* 0x000fe40000010000 */
[----:B------:R-:W-:Y:S01]  /*e1e0*/  FADD.FTZ R9, R118, R2 ;  /* 0x0000000276097221 */ /* 0x000fe20000010000 */
[----:B------:R-:W-:Y:S01]  /*e1f0*/  MOV R118, R69 ;  /* 0x0000004500767202 */ /* 0x000fe20000000f00 */
[----:B------:R-:W-:Y:S01]  /*e200*/  FADD.FTZ R10, R206, R3 ;  /* 0x00000003ce0a7221 */ /* 0x000fe20000010000 */
[C---:B------:R-:W-:Y:S04]  /*e210*/  HMMA.16816.F32.BF16 R140, R120.reuse, R164, R24 ;  /* 0x000000a4788c723c */ /* 0x040fe80000041818 */
[----:B------:R-:W-:Y:S02]  /*e220*/  FADD.FTZ R8, R247, R0 ;  /* 0x00000000f7087221 */ /* 0x000fe40000010000 */
[----:B------:R-:W-:Y:S02]  /*e230*/  FADD.FTZ R3, R210, R11 ;  /* 0x0000000bd2037221 */ /* 0x000fe40000010000 */
[----:B------:R-:W-:Y:S01]  /*e240*/  FADD.FTZ R0, R117, R9 ;  /* 0x0000000975007221 */ /* 0x000fe20000010000 */
[-C--:B------:R-:W-:Y:S03]  /*e250*/  HMMA.16816.F32.BF16 R144, R120, R166.reuse, R28 ;  /* 0x000000a67890723c */ /* 0x080fe6000004181c */
[----:B------:R-:W-:Y:S01]  /*e260*/  FADD.FTZ R2, R205, R10 ;  /* 0x0000000acd027221 */ /* 0x000fe20000010000 */
[----:B------:R-:W-:Y:S01]  /*e270*/  MOV R117, R70 ;  /* 0x0000004600757202 */ /* 0x000fe20000000f00 */
[----:B------:R-:W-:Y:S02]  /*e280*/  FADD.FTZ R11, R249, R8 ;  /* 0x00000008f90b7221 */ /* 0x000fe40000010000 */
[----:B------:R-:W-:Y:S01]  /*e290*/  FADD.FTZ R10, R213, R3 ;  /* 0x00000003d50a7221 */ /* 0x000fe20000010000 */
[C---:B------:R-:W-:Y:S04]  /*e2a0*/  HMMA.16816.F32.BF16 R164, R124.reuse, R166, R32 ;  /* 0x000000a67ca4723c */ /* 0x040fe80000041820 */
[----:B------:R-:W-:Y:S01]  /*e2b0*/  FADD.FTZ R8, R116, R0 ;  /* 0x0000000074087221 */ /* 0x000fe20000010000 */
[----:B------:R-:W-:Y:S01]  /*e2c0*/  MOV R116, R71 ;  /* 0x0000004700747202 */ /* 0x000fe20000000f00 */
        /* <DEDUP_REMOVED lines=18> */
[-C--:B-1----:R-:W-:Y:S03]  /*e3f0*/  HMMA.16816.F32.BF16 R152, R124, R4.reuse, R52 ;  /* 0x000000047c98723c */ /* 0x082fe60000041834 */
        /* <DEDUP_REMOVED lines=27> */
[----:B------:R-:W-:Y:S03]  /*e5b0*/  FADD.FTZ R0, R81, R0 ;  /* 0x0000000051007221 */ /* 0x000fe60000010000 */
[----:B------:R1:W-:Y:S01]  /*e5c0*/  STL [R1+0x20], R2 ;  /* 0x0000200201007387 */ /* 0x0003e20000100800 */
[----:B------:R-:W-:Y:S05]  /*e5d0*/  FADD.FTZ R0, R80, R0 ;  /* 0x0000000050007221 */ /* 0x000fea0000010000 */
[----:B------:R1:W-:Y:S01]  /*e5e0*/  STL [R1+0x2c], R0 ;  /* 0x00002c0001007387 */ /* 0x0003e20000100800 */
[C---:B--2---:R-:W-:Y:S02]  /*e5f0*/  ISETP.GT.AND P0, PT, R245.reuse, R84, PT ;  /* 0x00000054f500720c */ /* 0x044fe40003f04270 */
[----:B------:R-:W-:Y:S11]  /*e600*/  IADD3 R245, R245, -0x1, RZ ;  /* 0xfffffffff5f57810 */ /* 0x000ff60007ffe0ff */
[----:B-1----:R-:W-:-:S05]  /*e610*/  @P0 BRA `(.L_x_555) ;  /* 0xffff9c1000000947 */ /* 0x002fca000383ffff */
.L_x_544:
[----:B-1----:R-:W-:-:S13]  /*e620*/  ISETP.GE.AND P0, PT, R245, RZ, PT ;  /* 0x000000fff500720c */ /* 0x002fda0003f06270 */
[----:B------:R-:W-:Y:S05]  /*e630*/  @!P0 BRA `(.L_x_556) ;  /* 0x0000526000008947 */ /* 0x000fea0003800000 */
[----:B------:R-:W-:Y:S01]  /*e640*/  IMAD.MOV.U32 R118, RZ, RZ, R70 ;  /* 0x000000ffff767224 */ /* 0x000fe200078e0046 */
[----:B------:R-:W-:Y:S01]  /*e650*/  MOV R119, R68 ;  /* 0x0000004400777202 */ /* 0x000fe20000000f00 */
[----:B------:R-:W-:Y:S01]  /*e660*/  IMAD.MOV.U32 R117, RZ, RZ, R71 ;  /* 0x000000ffff757224 */ /* 0x000fe200078e0047 */
[----:B------:R-:W-:Y:S02]  /*e670*/  MOV R116, R69 ;  /* 0x0000004500747202 */ /* 0x000fe40000000f00 */
.L_x_563:
[----:B------:R-:W2:Y:S01]  /*e680*/  LDL.64 R6, [R1+0x48] ;  /* 0x0000480001067983 */ /* 0x000ea20000100a00 */
[----:B------:R-:W-:Y:S04]  /*e690*/  DEPBAR.LE SB0, 0x0 ;  /* 0x000080000000791a */ /* 0x000fe80000000000 */
[----:B------:R-:W3:Y:S01]  /*e6a0*/  LDL R5, [R1+0x58] ;  /* 0x0000580001057983 */ /* 0x000ee20000100800 */
[----:B------:R-:W-:Y:S01]  /*e6b0*/  WARPSYNC 0xffffffff ;  /* 0xffffffff00007948 */ /* 0x000fe20003800000 */
[----:B------:R-:W-:Y:S01]  /*e6c0*/  SHF.R.S32.HI R0, RZ, 0x1f, R252 ;  /* 0x0000001fff007819 */ /* 0x000fe200000114fc */
[----:B------:R-:W-:Y:S01]  /*e6d0*/  IMAD.WIDE.U32 R2, R252, c[0x0][0x208], RZ ;  /* 0x00008200fc027a25 */ /* 0x000fe200078e00ff */
[----:B------:R-:W-:Y:S01]  /*e6e0*/  BAR.SYNC.DEFER_BLOCKING 0x0 ;  /* 0x0000000000007b1d */ /* 0x000fe20000010000 */
[----:B------:R-:W-:Y:S02]  /*e6f0*/  SHF.R.S32.HI R4, RZ, 0x1f, R242 ;  /* 0x0000001fff047819 */ /* 0x000fe400000114f2 */
[----:B------:R-:W-:Y:S02]  /*e700*/  IMAD R0, R0, c[0x0][0x208], RZ ;  /* 0x0000820000007a24 */ /* 0x000fe400078e02ff */
[C---:B------:R-:W-:Y:S01]  /*e710*/  SHF.L.U64.HI R100, R242.reuse, 0x1, R4 ;  /* 0x00000001f2647819 */ /* 0x040fe20000010204 */
[----:B------:R-:W-:Y:S02]  /*e720*/  IMAD.SHL.U32 R104, R242, 0x2, RZ ;  /* 0x00000002f2687824 */ /* 0x000fe400078e00ff */
[----:B------:R-:W-:Y:S04]  /*e730*/  IMAD R0, R252, c[0x0][0x20c], R0 ;  /* 0x00008300fc007a24 */ /* 0x000fe800078e0200 */
[----:B------:R-:W-:Y:S01]  /*e740*/  IMAD.IADD R3, R3, 0x1, R0 ;  /* 0x0000000103037824 */ /* 0x000fe200078e0200 */
[----:B------:R-:W-:Y:S03]  /*e750*/  SHF.R.S32.HI R0, RZ, 0x1f, R244 ;  /* 0x0000001fff007819 */ /* 0x000fe600000114f4 */
[----:B------:R-:W-:Y:S04]  /*e760*/  IMAD.WIDE.U32 R2, R244, c[0x0][0x218], R2 ;  /* 0x00008600f4027a25 */ /* 0x000fe800078e0002 */
[----:B------:R-:W-:Y:S01]  /*e770*/  IMAD R0, R0, c[0x0][0x218], RZ ;  /* 0x0000860000007a24 */ /* 0x000fe200078e02ff */
[----:B------:R1:W4:Y:S03]  /*e780*/  LDSM.16.M88.4 R112, [R231] ;  /* 0x00000000e770783b */ /* 0x0003260000000200 */
[----:B------:R-:W-:Y:S01]  /*e790*/  IMAD R0, R244, c[0x0][0x21c], R0 ;  /* 0x00008700f4007a24 */ /* 0x000fe200078e0200 */
[----:B------:R1:W1:Y:S04]  /*e7a0*/  LDSM.16.M88.4 R108, [R231+0x2000] ;  /* 0x00200000e76c783b */ /* 0x0002680000000200 */
[----:B-----5:R1:W1:Y:S04]  /*e7b0*/  LDSM.16.M88.4 R16, [R224] ;  /* 0x00000000e010783b */ /* 0x0202680000000200 */
        /* <DEDUP_REMOVED lines=15> */
[----:B--2---:R-:W-:Y:S04]  /*e8b0*/  IADD3 R88, P0, R6, R2, RZ ;  /* 0x0000000206587210 */ /* 0x004fe80007f1e0ff */
[----:B---3--:R-:W-:Y:S02]  /*e8c0*/  IADD3.X R2, R5, R3, R0, P0, !PT ;  /* 0x0000000305027210 */ /* 0x008fe400007fe400 */
[C---:B------:R-:W-:Y:S04]  /*e8d0*/  LEA R0, P0, R88.reuse, c[0x0][0x1f8], 0x1 ;  /* 0x00007e0058007a11 */ /* 0x040fe800078008ff */
[----:B------:R-:W-:Y:S01]  /*e8e0*/  LEA.HI.X R88, R88, c[0x0][0x1fc], R2, 0x1, P0 ;  /* 0x00007f0058587a11 */ /* 0x000fe200000f0c02 */
[----:B------:R-:W-:-:S06]  /*e8f0*/  BRA.DIV ~URZ, `(.L_x_557) ;  /* 0x0000baf27f007947 */ /* 0x000fcc000b800000 */
[----:B-1--4-:R1:W2:Y:S02]  /*e900*/  SHFL.IDX PT, R85, R88, RZ, 0x181f ;  /* 0x00181fff58557589 */ /* 0x0122a400000e0000 */
.L_x_612:
[-C--:B------:R-:W-:Y:S01]  /*e910*/  HMMA.16816.F32.BF16 R4, R112, R16.reuse, RZ ;  /* 0x000000107004723c */ /* 0x080fe200000418ff */
[----:B------:R-:W3:Y:S01]  /*e920*/  SHFL.IDX PT, R84, R0, RZ, 0x181f ;  /* 0x00181fff00547589 */ /* 0x000ee200000e0000 */
[----:B------:R-:W-:Y:S06]  /*e930*/  BSSY B0, `(.L_x_558) ;  /* 0x00001d5000007945 */ /* 0x000fec0003800000 */
[C---:B------:R-:W-:Y:S01]  /*e940*/  HMMA.16816.F32.BF16 R8, R108.reuse, R16, RZ ;  /* 0x000000106c08723c */ /* 0x040fe200000418ff */
[----:B------:R-:W4:Y:S07]  /*e950*/  SHFL.IDX PT, R2, R0, 0x1, 0x181f ;  /* 0x00381f0000027f89 */ /* 0x000f2e00000e0000 */
[-C--:B------:R-:W-:Y:S01]  /*e960*/  HMMA.16816.F32.BF16 R12, R108, R18.reuse, RZ ;  /* 0x000000126c0c723c */ /* 0x080fe200000418ff */
[----:B------:R-:W5:Y:S07]  /*e970*/  SHFL.IDX PT, R3, R88, 0x1, 0x181f ;  /* 0x00381f0058037f89 */ /* 0x000f6e00000e0000 */
[C---:B------:R-:W-:Y:S01]  /*e980*/  HMMA.16816.F32.BF16 R16, R112.reuse, R18, RZ ;  /* 0x000000127010723c */ /* 0x040fe200000418ff */
[----:B------:R-:W1:Y:S07]  /*e990*/  SHFL.IDX PT, R90, R0, 0x2, 0x181f ;  /* 0x00581f00005a7f89 */ /* 0x000e6e00000e0000 */
[-C--:B------:R-:W-:Y:S01]  /*e9a0*/  HMMA.16816.F32.BF16 R20, R112, R32.reuse, RZ ;  /* 0x000000207014723c */ /* 0x080fe200000418ff */
[----:B------:R-:W-:Y:S07]  /*e9b0*/  SHFL.IDX PT, R86, R88, 0x2, 0x181f ;  /* 0x00581f0058567f89 */ /* 0x000fee00000e0000 */
[C---:B------:R-:W-:Y:S01]  /*e9c0*/  HMMA.16816.F32.BF16 R24, R108.reuse, R32, RZ ;  /* 0x000000206c18723c */ /* 0x040fe200000418ff */
[----:B------:R-:W2:Y:S07]  /*e9d0*/  SHFL.IDX PT, R94, R0, 0x3, 0x181f ;  /* 0x00781f00005e7f89 */ /* 0x000eae00000e0000 */
[-C--:B------:R-:W-:Y:S01]  /*e9e0*/  HMMA.16816.F32.BF16 R28, R108, R34.reuse, RZ ;  /* 0x000000226c1c723c */ /* 0x080fe200000418ff */
[----:B------:R-:W1:Y:S07]  /*e9f0*/  SHFL.IDX PT, R89, R88, 0x3, 0x181f ;  /* 0x00781f0058597f89 */ /* 0x000e6e00000e0000 */
[C---:B------:R-:W-:Y:S01]  /*ea00*/  HMMA.16816.F32.BF16 R32, R112.reuse, R34, RZ ;  /* 0x000000227020723c */ /* 0x040fe200000418ff */
[----:B------:R-:W1:Y:S07]  /*ea10*/  SHFL.IDX PT, R92, R0, 0x4, 0x181f ;  /* 0x00981f00005c7f89 */ /* 0x000e6e00000e0000 */
        /* <DEDUP_REMOVED lines=8> */
[-C--:B------:R-:W-:Y:S08]  /*eaa0*/  HMMA.16816.F32.BF16 R52, R112, R64.reuse, RZ ;  /* 0x000000407034723c */ /* 0x080ff000000418ff */
[C---:B------:R-:W-:Y:S08]  /*eab0*/  HMMA.16816.F32.BF16 R56, R108.reuse, R64, RZ ;  /* 0x000000406c38723c */ /* 0x040ff000000418ff */
[-C--:B------:R-:W-:Y:S01]  /*eac0*/  HMMA.16816.F32.BF16 R60, R108, R66.reuse, RZ ;  /* 0x000000426c3c723c */ /* 0x080fe200000418ff */
[-C--:B---3--:R-:W-:Y:S03]  /*ead0*/  IADD3 R84, P4, R84, R104.reuse, RZ ;  /* 0x0000006854547210 */ /* 0x088fe60007f9e0ff */
[----:B----4-:R-:W-:Y:S02]  /*eae0*/  IADD3 R2, P1, R2, R104, RZ ;  /* 0x0000006802027210 */ /* 0x010fe40007f3e0ff */
[-C--:B--2---:R-:W-:Y:S02]  /*eaf0*/  IADD3.X R85, R85, R100.reuse, RZ, P4, !PT ;  /* 0x0000006455557210 */ /* 0x084fe400027fe4ff */
[----:B-----5:R-:W-:Y:S01]  /*eb00*/  IADD3.X R3, R3, R100, RZ, P1, !PT ;  /* 0x0000006403037210 */ /* 0x020fe20000ffe4ff */
[C---:B------:R-:W-:Y:S02]  /*eb10*/  HMMA.16816.F32.BF16 R64, R112.reuse, R66, RZ ;  /* 0x000000427040723c */ /* 0x040fe400000418ff */
[----:B------:R2:W-:Y:S01]  /*eb20*/  LDGSTS.E.BYPASS.LTC128B.128 [R243+0x100], [R84.64], !P5 ;  /* 0x0010000054f37fae */ /* 0x0005e2000e901d46 */
[-C--:B-1----:R-:W-:Y:S02]  /*eb30*/  IADD3 R90, P0, R90, R104.reuse, RZ ;  /* 0x000000685a5a7210 */ /* 0x082fe40007f1e0ff */
[----:B------:R-:W-:Y:S02]  /*eb40*/  IADD3 R94, P6, R94, R104, RZ ;  /* 0x000000685e5e7210 */ /* 0x000fe40007fde0ff */
[-C--:B------:R-:W-:Y:S01]  /*eb50*/  IADD3.X R91, R86, R100.reuse, RZ, P0, !PT ;  /* 0x00000064565b7210 */ /* 0x080fe200007fe4ff */
[-C--:B------:R-:W-:Y:S01]  /*eb60*/  HMMA.16816.F32.BF16 R68, R112, R80.reuse, RZ ;  /* 0x000000507044723c */ /* 0x080fe200000418ff */
[----:B------:R-:W-:Y:S01]  /*eb70*/  IADD3.X R95, R89, R100, RZ, P6, !PT ;  /* 0x00000064595f7210 */ /* 0x000fe200037fe4ff */
[----:B------:R1:W-:Y:S02]  /*eb80*/  LDGSTS.E.BYPASS.LTC128B.128 [R243+0x900], [R2.64], !P5 ;  /* 0x0090000002f37fae */ /* 0x0003e4000e901d46 */
[-C--:B------:R-:W-:Y:S02]  /*eb90*/  IADD3 R92, P4, R92, R104.reuse, RZ ;  /* 0x000000685c5c7210 */ /* 0x080fe40007f9e0ff */
[-C--:B------:R-:W-:Y:S02]  /*eba0*/  IADD3 R102, P1, R102, R104.reuse, RZ ;  /* 0x0000006866667210 */ /* 0x080fe40007f3e0ff */
[----:B------:R-:W-:Y:S01]  /*ebb0*/  IADD3 R104, P0, R0, R104, RZ ;  /* 0x0000006800687210 */ /* 0x000fe20007f1e0ff */
[C---:B------:R-:W-:Y:S01]  /*ebc0*/  HMMA.16816.F32.BF16 R72, R108.reuse, R80, RZ ;  /* 0x000000506c48723c */ /* 0x040fe200000418ff */
[----:B------:R3:W-:Y:S02]  /*ebd0*/  LDGSTS.E.BYPASS.LTC128B.128 [R243+0x1100], [R90.64], !P5 ;  /* 0x011000005af37fae */ /* 0x0007e4000e901d46 */
[-C--:B------:R-:W-:Y:S02]  /*ebe0*/  IADD3.X R93, R93, R100.reuse, RZ, P4, !PT ;  /* 0x000000645d5d7210 */ /* 0x080fe400027fe4ff */
[-C--:B------:R-:W-:Y:S03]  /*ebf0*/  IADD3.X R103, R101, R100.reuse, RZ, P1, !PT ;  /* 0x0000006465677210 */ /* 0x080fe60000ffe4ff */
[-C--:B------:R-:W-:Y:S01]  /*ec00*/  HMMA.16816.F32.BF16 R76, R108, R82.reuse, RZ ;  /* 0x000000526c4c723c */ /* 0x080fe200000418ff */
[----:B------:R4:W-:Y:S07]  /*ec10*/  LDGSTS.E.BYPASS.LTC128B.128 [R243+0x1900], [R94.64], !P5 ;  /* 0x019000005ef37fae */ /* 0x0009ee000e901d46 */
[C---:B------:R-:W-:Y:S01]  /*ec20*/  HMMA.16816.F32.BF16 R80, R112.reuse, R82, RZ ;  /* 0x000000527050723c */ /* 0x040fe200000418ff */
[----:B------:R4:W-:Y:S07]  /*ec30*/  LDGSTS.E.BYPASS.LTC128B.128 [R243+0x2100], [R92.64], !P5 ;  /* 0x021000005cf37fae */ /* 0x0009ee000e901d46 */
[-C--:B--2---:R-:W-:Y:S01]  /*ec40*/  HMMA.16816.F32.BF16 R84, R112, R96.reuse, RZ ;  /* 0x000000607054723c */ /* 0x084fe200000418ff */
[----:B------:R2:W-:Y:S08]  /*ec50*/  LDGSTS.E.BYPASS.LTC128B.128 [R243+0x2900], [R102.64], !P5 ;  /* 0x0290000066f37fae */ /* 0x0005f0000e901d46 */
[----:B------:R3:W5:Y:S02]  /*ec60*/  SHFL.IDX PT, R0, R88, 0x6, 0x181f ;  /* 0x00d81f0058007f89 */ /* 0x00076400000e0000 */
[C---:B---3--:R-:W-:Y:S02]  /*ec70*/  HMMA.16816.F32.BF16 R88, R108.reuse, R96, RZ ;  /* 0x000000606c58723c */ /* 0x048fe400000418ff */
[----:B-----5:R-:W-:Y:S02]  /*ec80*/  IADD3.X R105, R0, R100, RZ, P0, !PT ;  /* 0x0000006400697210 */ /* 0x020fe400007fe4ff */
[----:B------:R-:W-:Y:S03]  /*ec90*/  ISETP.GE.AND P0, PT, R245, 0x1, PT ;  /* 0x00000001f500780c */ /* 0x000fe60003f06270 */
[----:B------:R3:W-:Y:S01]  /*eca0*/  LDGSTS.E.BYPASS.LTC128B.128 [R243+0x3100], [R104.64], !P5 ;  /* 0x0310000068f37fae */ /* 0x0007e2000e901d46 */
[-C--:B----4-:R-:W-:Y:S07]  /*ecb0*/  HMMA.16816.F32.BF16 R92, R108, R98.reuse, RZ ;  /* 0x000000626c5c723c */ /* 0x090fee00000418ff */
[----:B------:R-:W0:Y:S01]  /*ecc0*/  LDGDEPBAR ;  /* 0x00000000000079af */ /* 0x000e220000000000 */
[C---:B------:R-:W-:Y:S08]  /*ecd0*/  HMMA.16816.F32.BF16 R96, R112.reuse, R98, RZ ;  /* 0x000000627060723c */ /* 0x040ff000000418ff */
[-C--:B--2---:R-:W-:Y:S08]  /*ece0*/  HMMA.16816.F32.BF16 R100, R112, R184.reuse, RZ ;  /* 0x000000b87064723c */ /* 0x084ff000000418ff */
[C---:B---3--:R-:W-:Y:S08]  /*ecf0*/  HMMA.16816.F32.BF16 R104, R108.reuse, R184, RZ ;  /* 0x000000b86c68723c */ /* 0x048ff000000418ff */
[-C--:B------:R-:W-:Y:S08]  /*ed00*/  HMMA.16816.F32.BF16 R108, R108, R186.reuse, RZ ;  /* 0x000000ba6c6c723c */ /* 0x080ff000000418ff */
[----:B------:R-:W-:Y:S01]  /*ed10*/  HMMA.16816.F32.BF16 R112, R112, R186, RZ ;  /* 0x000000ba7070723c */ /* 0x000fe200000418ff */
[----:B------:R-:W-:Y:S07]  /*ed20*/  LDSM.16.M88.4 R184, [R232] ;  /* 0x00000000e8b8783b */ /* 0x000fee0000000200 */
[-C--:B------:R-:W-:Y:S08]  /*ed30*/  HMMA.16816.F32.BF16 R4, R188, R192.reuse, R4 ;  /* 0x000000c0bc04723c */ /* 0x080ff00000041804 */
[C---:B------:R-:W-:Y:S08]  /*ed40*/  HMMA.16816.F32.BF16 R8, R196.reuse, R192, R8 ;  /* 0x000000c0c408723c */ /* 0x040ff00000041808 */
[-C--:B------:R-:W-:Y:S08]  /*ed50*/  HMMA.16816.F32.BF16 R12, R196, R194.reuse, R12 ;  /* 0x000000c2c40c723c */ /* 0x080ff0000004180c */
[C---:B------:R-:W-:Y:S01]  /*ed60*/  HMMA.16816.F32.BF16 R16, R188.reuse, R194, R16 ;  /* 0x000000c2bc10723c */ /* 0x040fe20000041810 */
[----:B------:R-:W2:Y:S07]  /*ed70*/  LDSM.16.M88.4 R192, [R230] ;  /* 0x00000000e6c0783b */ /* 0x000eae0000000200 */
        /* <DEDUP_REMOVED lines=30> */
[----:B------:R-:W1:Y:S07]  /*ef60*/  LDSM.16.M88.4 R188, [R230+0x1800] ;  /* 0x00180000e6bc783b */ /* 0x000e6e0000000200 */
[-C--:B--2---:R-:W-:Y:S08]  /*ef70*/  HMMA.16816.F32.BF16 R4, R184, R192.reuse, R4 ;  /* 0x000000c0b804723c */ /* 0x084ff00000041804 */
[C---:B---3--:R-:W-:Y:S08]  /*ef80*/  HMMA.16816.F32.BF16 R8, R200.reuse, R192, R8 ;  /* 0x000000c0c808723c */ /* 0x048ff00000041808 */
        /* <DEDUP_REMOVED lines=8> */
[-C--:B-----5:R-:W-:Y:S08]  /*f010*/  HMMA.16816.F32.BF16 R36, R184, R208.reuse, R36 ;  /* 0x000000d0b824723c */ /* 0x0a0ff00000041824 */
[C---:B------:R-:W-:Y:S08]  /*f020*/  HMMA.16816.F32.BF16 R40, R200.reuse, R208, R40 ;  /* 0x000000d0c828723c */ /* 0x040ff00000041828 */
[-C--:B------:R-:W-:Y:S08]  /*f030*/  HMMA.16816.F32.BF16 R44, R200, R210.reuse, R44 ;  /* 0x000000d2c82c723c */ /* 0x080ff0000004182c */
[C---:B------:R-:W-:Y:S08]  /*f040*/  HMMA.16816.F32.BF16 R48, R184.reuse, R210, R48 ;  /* 0x000000d2b830723c */ /* 0x040ff00000041830 */
[-C--:B-1----:R-:W-:Y:S08]  /*f050*/  HMMA.16816.F32.BF16 R52, R184, R188.reuse, R52 ;  /* 0x000000bcb834723c */ /* 0x082ff00000041834 */
[C---:B------:R-:W-:Y:S08]  /*f060*/  HMMA.16816.F32.BF16 R56, R200.reuse, R188, R56 ;  /* 0x000000bcc838723c */ /* 0x040ff00000041838 */
[-C--:B------:R-:W-:Y:S08]  /*f070*/  HMMA.16816.F32.BF16 R60, R200, R190.reuse, R60 ;  /* 0x000000bec83c723c */ /* 0x080ff0000004183c */
[C---:B------:R-:W-:Y:S01]  /*f080*/  HMMA.16816.F32.BF16 R64, R184.reuse, R190, R64 ;  /* 0x000000beb840723c */ /* 0x040fe20000041840 */
[----:B------:R-:W1:Y:S07]  /*f090*/  LDSM.16.M88.4 R188, [R233+0x2000] ;  /* 0x00200000e9bc783b */ /* 0x000e6e0000000200 */
[-C--:B--2---:R-:W-:Y:S08]  /*f0a0*/  HMMA.16816.F32.BF16 R68, R184, R192.reuse, R68 ;  /* 0x000000c0b844723c */ /* 0x084ff00000041844 */
[C---:B------:R-:W-:Y:S08]  /*f0b0*/  HMMA.16816.F32.BF16 R72, R200.reuse, R192, R72 ;  /* 0x000000c0c848723c */ /* 0x040ff00000041848 */
[-C--:B------:R-:W-:Y:S08]  /*f0c0*/  HMMA.16816.F32.BF16 R76, R200, R194.reuse, R76 ;  /* 0x000000c2c84c723c */ /* 0x080ff0000004184c */
[C---:B------:R-:W-:Y:S08]  /*f0d0*/  HMMA.16816.F32.BF16 R80, R184.reuse, R194, R80 ;  /* 0x000000c2b850723c */ /* 0x040ff00000041850 */
[-C--:B------:R-:W-:Y:S08]  /*f0e0*/  HMMA.16816.F32.BF16 R84, R184, R196.reuse, R84 ;  /* 0x000000c4b854723c */ /* 0x080ff00000041854 */
[C---:B------:R-:W-:Y:S08]  /*f0f0*/  HMMA.16816.F32.BF16 R88, R200.reuse, R196, R88 ;  /* 0x000000c4c858723c */ /* 0x040ff00000041858 */
[-C--:B------:R-:W-:Y:S08]  /*f100*/  HMMA.16816.F32.BF16 R92, R200, R198.reuse, R92 ;  /* 0x000000c6c85c723c */ /* 0x080ff0000004185c */
[C---:B------:R-:W-:Y:S08]  /*f110*/  HMMA.16816.F32.BF16 R96, R184.reuse, R198, R96 ;  /* 0x000000c6b860723c */ /* 0x040ff00000041860 */
[-C--:B---3--:R-:W-:Y:S08]  /*f120*/  HMMA.16816.F32.BF16 R100, R184, R204.reuse, R100 ;  /* 0x000000ccb864723c */ /* 0x088ff00000041864 */
        /* <DEDUP_REMOVED lines=32> */
[----:B------:R1:W1:Y:S10]  /*f330*/  MUFU.TANH R218, R12 ;  /* 0x0000000c00da7308 */ /* 0x0002740000002400 */
[----:B------:R1:W1:Y:S01]  /*f340*/  MUFU.TANH R217, R13 ;  /* 0x0000000d00d97308 */ /* 0x0002620000002400 */
[----:B-----5:R-:W5:Y:S01]  /*f350*/  LDSM.16.M88.4 R8, [R227+0x1000] ;  /* 0x00100000e308783b */ /* 0x020f620000000200 */
[-C--:B----4-:R-:W-:Y:S08]  /*f360*/  HMMA.16816.F32.BF16 R20, R212, R4.reuse, R20 ;  /* 0x00000004d414723c */ /* 0x090ff00000041814 */
[----:B------:R4:W1:Y:S01]  /*f370*/  MUFU.TANH R223, R14 ;  /* 0x0000000e00df7308 */ /* 0x0008620000002400 */
[C---:B------:R-:W-:Y:S09]  /*f380*/  HMMA.16816.F32.BF16 R24, R188.reuse, R4, R24 ;  /* 0x00000004bc18723c */ /* 0x040ff20000041818 */
[----:B------:R4:W1:Y:S01]  /*f390*/  MUFU.TANH R222, R15 ;  /* 0x0000000f00de7308 */ /* 0x0008620000002400 */
[-C--:B------:R-:W-:Y:S08]  /*f3a0*/  HMMA.16816.F32.BF16 R28, R188, R6.reuse, R28 ;  /* 0x00000006bc1c723c */ /* 0x080ff0000004181c */
[C---:B------:R-:W-:Y:S01]  /*f3b0*/  HMMA.16816.F32.BF16 R32, R212.reuse, R6, R32 ;  /* 0x00000006d420723c */ /* 0x040fe20000041820 */
[----:B------:R4:W1:Y:S01]  /*f3c0*/  MUFU.TANH R185, R16 ;  /* 0x0000001000b97308 */ /* 0x0008620000002400 */
[----:B------:R-:W1:Y:S02]  /*f3d0*/  LDSM.16.M88.4 R4, [R227+0x1800] ;  /* 0x00180000e304783b */ /* 0x000e640000000200 */
[----:B------:R-:W-:Y:S02]  /*f3e0*/  FMUL.FTZ R20, R20, c[0x0][0x320] ;  /* 0x0000c80014147a20 */ /* 0x000fe40000410000 */
[----:B------:R-:W-:Y:S02]  /*f3f0*/  FMUL.FTZ R21, R21, c[0x0][0x320] ;  /* 0x0000c80015157a20 */ /* 0x000fe40000410000 */
[----:B------:R-:W-:Y:S03]  /*f400*/  FMUL.FTZ R22, R22, c[0x0][0x320] ;  /* 0x0000c80016167a20 */ /* 0x000fe60000410000 */
[----:B------:R4:W1:Y:S01]  /*f410*/  MUFU.TANH R184, R17 ;  /* 0x0000001100b87308 */ /* 0x0008620000002400 */
[----:B------:R-:W-:Y:S02]  /*f420*/  FMUL.FTZ R23, R23, c[0x0][0x320] ;  /* 0x0000c80017177a20 */ /* 0x000fe40000410000 */
[----:B------:R-:W-:Y:S01]  /*f430*/  FMUL.FTZ R24, R24, c[0x0][0x320] ;  /* 0x0000c80018187a20 */ /* 0x000fe20000410000 */
[-C--:B-----5:R-:W-:Y:S03]  /*f440*/  HMMA.16816.F32.BF16 R36, R212, R8.reuse, R36 ;  /* 0x00000008d424723c */ /* 0x0a0fe60000041824 */
[----:B------:R-:W-:Y:S02]  /*f450*/  FMUL.FTZ R25, R25, c[0x0][0x320] ;  /* 0x0000c80019197a20 */ /* 0x000fe40000410000 */
[----:B------:R-:W-:Y:S01]  /*f460*/  FMUL.FTZ R27, R27, c[0x0][0x320] ;  /* 0x0000c8001b1b7a20 */ /* 0x000fe20000410000 */
[----:B------:R4:W1:Y:S01]  /*f470*/  MUFU.TANH R202, R18 ;  /* 0x0000001200ca7308 */ /* 0x0008620000002400 */
        /* <DEDUP_REMOVED lines=10> */
[----:B------:R4:W2:Y:S01]  /*f520*/  MUFU.TANH R198, R20 ;  /* 0x0000001400c67308 */ /* 0x0008a20000002400 */
[----:B------:R-:W5:Y:S02]  /*f530*/  LDSM.16.M88.4 R8, [R227+0x2000] ;  /* 0x00200000e308783b */ /* 0x000f640000000200 */
[----:B------:R-:W-:Y:S02]  /*f540*/  FMUL.FTZ R34, R34, c[0x0][0x320] ;  /* 0x0000c80022227a20 */ /* 0x000fe40000410000 */
[----:B------:R-:W-:Y:S02]  /*f550*/  FMUL.FTZ R35, R35, c[0x0][0x320] ;  /* 0x0000c80023237a20 */ /* 0x000fe40000410000 */
[-C--:B-1----:R-:W-:Y:S03]  /*f560*/  HMMA.16816.F32.BF16 R52, R212, R4.reuse, R52 ;  /* 0x00000004d434723c */ /* 0x082fe60000041834 */
        /* <DEDUP_REMOVED lines=12> */
[----:B------:R-:W1:Y:S03]  /*f630*/  LDSM.16.M88.4 R4, [R227+0x2800] ;  /* 0x00280000e304783b */ /* 0x000e660000000200 */
[----:B------:R-:W-:Y:S02]  /*f640*/  FMUL.FTZ R42, R42, c[0x0][0x320] ;  /* 0x0000c8002a2a7a20 */ /* 0x000fe40000410000 */
[----:B------:R-:W-:Y:S02]  /*f650*/  FMUL.FTZ R43, R43, c[0x0][0x320] ;  /* 0x0000c8002b2b7a20 */ /* 0x000fe40000410000 */
[----:B------:R-:W-:Y:S01]  /*f660*/  FMUL.FTZ R44, R44, c[0x0][0x320] ;  /* 0x0000c8002c2c7a20 */ /* 0x000fe20000410000 */
[----:B------:R-:W1:Y:S01]  /*f670*/  MUFU.TANH R24, R24 ;  /* 0x0000001800187308 */ /* 0x000e620000002400 */
[-C--:B-----5:R-:W-:Y:S03]  /*f680*/  HMMA.16816.F32.BF16 R68, R212, R8.reuse, R68 ;  /* 0x00000008d444723c */ /* 0x0a0fe60000041844 */
[----:B------:R-:W-:Y:S02]  /*f690*/  FMUL.FTZ R45, R45, c[0x0][0x320] ;  /* 0x0000c8002d2d7a20 */ /* 0x000fe40000410000 */
[----:B------:R-:W-:Y:S02]  /*f6a0*/  FMUL.FTZ R46, R46, c[0x0][0x320] ;  /* 0x0000c8002e2e7a20 */ /* 0x000fe40000410000 */
[----:B------:R-:W-:Y:S01]  /*f6b0*/  FMUL.FTZ R47, R47, c[0x0][0x320] ;  /* 0x0000c8002f2f7a20 */ /* 0x000fe20000410000 */
[C---:B------:R-:W-:Y:S01]  /*f6c0*/  HMMA.16816.F32.BF16 R72, R188.reuse, R8, R72 ;  /* 0x00000008bc48723c */ /* 0x040fe20000041848 */
[----:B------:R-:W2:Y:S03]  /*f6d0*/  MUFU.TANH R25, R25 ;  /* 0x0000001900197308 */ /* 0x000ea60000002400 */
[----:B------:R-:W-:Y:S02]  /*f6e0*/  FMUL.FTZ R48, R48, c[0x0][0x320] ;  /* 0x0000c80030307a20 */ /* 0x000fe40000410000 */
[----:B------:R-:W-:Y:S02]  /*f6f0*/  FMUL.FTZ R49, R49, c[0x0][0x320] ;  /* 0x0000c80031317a20 */ /* 0x000fe40000410000 */
[-C--:B------:R-:W-:Y:S03]  /*f700*/  HMMA.16816.F32.BF16 R76, R188, R10.reuse, R76 ;  /* 0x0000000abc4c723c */ /* 0x080fe6000004184c */
[----:B------:R-:W2:Y:S01]  /*f710*/  MUFU.TANH R27, R27 ;  /* 0x0000001b001b7308 */ /* 0x000ea20000002400 */
[----:B------:R-:W-:Y:S02]  /*f720*/  FMUL.FTZ R50, R50, c[0x0][0x320] ;  /* 0x0000c80032327a20 */ /* 0x000fe40000410000 */
[----:B------:R-:W-:Y:S02]  /*f730*/  FMUL.FTZ R51, R51, c[0x0][0x320] ;  /* 0x0000c80033337a20 */ /* 0x000fe40000410000 */
[C---:B------:R-:W-:Y:S01]  /*f740*/  HMMA.16816.F32.BF16 R80, R212.reuse, R10, R80 ;  /* 0x0000000ad450723c */ /* 0x040fe20000041850 */
[----:B------:R-:W5:Y:S01]  /*f750*/  LDSM.16.M88.4 R8, [R227+0x3000] ;  /* 0x00300000e308783b */ /* 0x000f620000000200 */
[----:B------:R-:W-:Y:S04]  /*f760*/  DEPBAR.LE SB0, 0x0 ;  /* 0x000080000000791a */ /* 0x000fe80000000000 */
[----:B------:R-:W2:Y:S01]  /*f770*/  MUFU.TANH R28, R28 ;  /* 0x0000001c001c7308 */ /* 0x000ea20000002400 */
[----:B------:R-:W-:Y:S01]  /*f780*/  FMUL.FTZ R52, R52, c[0x0][0x320] ;  /* 0x0000c80034347a20 */ /* 0x000fe20000410000 */
[-C--:B-1----:R-:W-:Y:S01]  /*f790*/  HMMA.16816.F32.BF16 R84, R212, R4.reuse, R84 ;  /* 0x00000004d454723c */ /* 0x082fe20000041854 */
[----:B------:R-:W-:Y:S04]  /*f7a0*/  BAR.SYNC.DEFER_BLOCKING 0x0 ;  /* 0x0000000000007b1d */ /* 0x000fe80000010000 */
[----:B------:R-:W-:Y:S02]  /*f7b0*/  FMUL.FTZ R53, R53, c[0x0][0x320] ;  /* 0x0000c80035357a20 */ /* 0x000fe40000410000 */
[----:B------:R-:W-:Y:S01]  /*f7c0*/  FMUL.FTZ R54, R54, c[0x0][0x320] ;  /* 0x0000c80036367a20 */ /* 0x000fe20000410000 */
[----:B------:R-:W1:Y:S01]  /*f7d0*/  MUFU.TANH R29, R29 ;  /* 0x0000001d001d7308 */ /* 0x000e620000002400 */
[C---:B------:R-:W-:Y:S04]  /*f7e0*/  HMMA.16816.F32.BF16 R88, R188.reuse, R4, R88 ;  /* 0x00000004bc58723c */ /* 0x040fe80000041858 */
[----:B------:R-:W-:Y:S02]  /*f7f0*/  FMUL.FTZ R55, R55, c[0x0][0x320] ;  /* 0x0000c80037377a20 */ /* 0x000fe40000410000 */
[----:B------:R-:W-:Y:S02]  /*f800*/  FMUL.FTZ R56, R56, c[0x0][0x320] ;  /* 0x0000c80038387a20 */ /* 0x000fe40000410000 */
[-C--:B------:R-:W-:Y:S01]  /*f810*/  HMMA.16816.F32.BF16 R92, R188, R6.reuse, R92 ;  /* 0x00000006bc5c723c */ /* 0x080fe2000004185c */
[----:B------:R-:W1:Y:S03]  /*f820*/  MUFU.TANH R30, R30 ;  /* 0x0000001e001e7308 */ /* 0x000e660000002400 */
[----:B------:R-:W-:Y:S02]  /*f830*/  FMUL.FTZ R57, R57, c[0x0][0x320] ;  /* 0x0000c80039397a20 */ /* 0x000fe40000410000 */
[----:B------:R-:W-:Y:S02]  /*f840*/  FMUL.FTZ R59, R59, c[0x0][0x320] ;  /* 0x0000c8003b3b7a20 */ /* 0x000fe40000410000 */
[C---:B------:R-:W-:Y:S03]  /*f850*/  HMMA.16816.F32.BF16 R96, R212.reuse, R6, R96 ;  /* 0x00000006d460723c */ /* 0x040fe60000041860 */
[----:B------:R-:W1:Y:S01]  /*f860*/  MUFU.TANH R31, R31 ;  /* 0x0000001f001f7308 */ /* 0x000e620000002400 */
[----:B------:R-:W-:Y:S02]  /*f870*/  FMUL.FTZ R60, R60, c[0x0][0x320] ;  /* 0x0000c8003c3c7a20 */ /* 0x000fe40000410000 */
[----:B------:R-:W-:Y:S02]  /*f880*/  FMUL.FTZ R61, R61, c[0x0][0x320] ;  /* 0x0000c8003d3d7a20 */ /* 0x000fe40000410000 */
[-C--:B-----5:R-:W-:Y:S04]  /*f890*/  HMMA.16816.F32.BF16 R100, R212, R8.reuse, R100 ;  /* 0x00000008d464723c */ /* 0x0a0fe80000041864 */
[----:B------:R-:W-:Y:S01]  /*f8a0*/  FMUL.FTZ R62, R62, c[0x0][0x320] ;  /* 0x0000c8003e3e7a20 */ /* 0x000fe20000410000 */
[----:B------:R-:W1:Y:S01]  /*f8b0*/  MUFU.TANH R32, R32 ;  /* 0x0000002000207308 */ /* 0x000e620000002400 */
        /* <DEDUP_REMOVED lines=9> */
[----:B------:R-:W1:Y:S03]  /*f950*/  MUFU.TANH R34, R34 ;  /* 0x0000002200227308 */ /* 0x000e660000002400 */
[----:B------:R-:W-:Y:S02]  /*f960*/  FMUL.FTZ R72, R72, c[0x0][0x320] ;  /* 0x0000c80048487a20 */ /* 0x000fe40000410000 */
[----:B------:R-:W-:Y:S02]  /*f970*/  FMUL.FTZ R73, R73, c[0x0][0x320] ;  /* 0x0000c80049497a20 */ /* 0x000fe40000410000 */
[----:B------:R-:W-:Y:S03]  /*f980*/  FMUL.FTZ R74, R74, c[0x0][0x320] ;  /* 0x0000c8004a4a7a20 */ /* 0x000fe60000410000 */
        /* <DEDUP_REMOVED lines=56> */
[----:B------:R-:W-:Y:S07]  /*fd10*/  FMUL.FTZ R92, R92, c[0x0][0x320] ;  /* 0x0000c8005c5c7a20 */ /* 0x000fee0000410000 */
        /* <DEDUP_REMOVED lines=71> */
[----:B------:R-:W1:Y:S01]  /*10190*/  MUFU.TANH R115, R115 ;  /* 0x0000007300737308 */ /* 0x000e620000002400 */
[----:B------:R-:W-:-:S05]  /*101a0*/  @!P0 BRA `(.L_x_559) ;  /* 0x000004d000008947 */ /* 0x000fca0003800000 */
[----:B--234-:R-:W-:Y:S01]  /*101b0*/  IMAD.MOV.U32 R244, RZ, RZ, RZ ;  /* 0x000000fffff47224 */ /* 0x01cfe200078e00ff */
[----:B------:R-:W2:Y:S01]  /*101c0*/  LDL R3, [R1+0x34] ;  /* 0x0000340001037983 */ /* 0x000ea20000100800 */
[----:B------:R-:W-:Y:S03]  /*101d0*/  IMAD.SHL.U32 R7, R242, 0x2, RZ ;  /* 0x00000002f2077824 */ /* 0x000fe600078e00ff */
[----:B------:R-:W3:Y:S04]  /*101e0*/  LDL R249, [R1+0x30] ;  /* 0x0000300001f97983 */ /* 0x000ee80000100800 */
[----:B------:R-:W4:Y:S04]  /*101f0*/  LDL.64 R208, [R1+0x40] ;  /* 0x0000400001d07983 */ /* 0x000f280000100a00 */
        /* <DEDUP_REMOVED lines=9> */
[----:B-----5:R-:W-:Y:S02]  /*10290*/  @!P2 LEA.HI.X.SX32 R5, R4, R247, 0x1, P0 ;  /* 0x000000f70405a211 */ /* 0x020fe400000f0eff */
[C---:B------:R-:W-:Y:S02]  /*102a0*/  @!P2 LEA R2, P0, R3.reuse, c[0x0][0x2a0], 0x2 ;  /* 0x0000a8000302aa11 */ /* 0x040fe400078010ff */
[----:B------:R-:W-:Y:S02]  /*102b0*/  SHF.R.S32.HI R247, RZ, 0x1f, R242 ;  /* 0x0000001ffff77819 */ /* 0x000fe400000114f2 */
[----:B------:R-:W-:Y:S02]  /*102c0*/  @!P2 LEA.HI.X R3, R3, c[0x0][0x2a4], R5, 0x2, P0 ;  /* 0x0000a9000303aa11 */ /* 0x000fe400000f1405 */
[----:B------:R-:W-:Y:S03]  /*102d0*/  SHF.L.U64.HI R5, R242, 0x1, R247 ;  /* 0x00000001f2057819 */ /* 0x000fe600000102f7 */
[----:B------:R2:W3:Y:S02]  /*102e0*/  @!P2 LDG.E R244, [R2.64] ;  /* 0x0000000602f4a981 */ /* 0x0004e4000c1e1900 */
[----:B--2---:R-:W-:Y:S04]  /*102f0*/  IMAD.MOV R2, RZ, RZ, -R4 ;  /* 0x000000ffff027224 */ /* 0x004fe800078e0a04 */
[----:B------:R-:W-:Y:S04]  /*10300*/  IMAD R252, R2, c[0x0][0x2b8], R0 ;  /* 0x0000ae0002fc7a24 */ /* 0x000fe800078e0200 */
[----:B------:R-:W-:Y:S01]  /*10310*/  IMAD.WIDE.U32 R2, R252, c[0x0][0x1e0], RZ ;  /* 0x00007800fc027a25 */ /* 0x000fe200078e00ff */
[----:B------:R-:W-:Y:S05]  /*10320*/  SHF.R.S32.HI R0, RZ, 0x1f, R252 ;  /* 0x0000001fff007819 */ /* 0x000fea00000114fc */
[----:B------:R-:W-:Y:S04]  /*10330*/  IMAD R0, R0, c[0x0][0x1e0], RZ ;  /* 0x0000780000007a24 */ /* 0x000fe800078e02ff */
[----:B------:R-:W-:Y:S04]  /*10340*/  IMAD R0, R252, c[0x0][0x1e4], R0 ;  /* 0x00007900fc007a24 */ /* 0x000fe800078e0200 */
[----:B------:R-:W-:Y:S01]  /*10350*/  IMAD.IADD R3, R3, 0x1, R0 ;  /* 0x0000000103037824 */ /* 0x000fe200078e0200 */
[----:B---3--:R-:W-:Y:S03]  /*10360*/  SHF.R.S32.HI R4, RZ, 0x1f, R244 ;  /* 0x0000001fff047819 */ /* 0x008fe600000114f4 */
        /* <DEDUP_REMOVED lines=8> */
[----:B------:R2:W3:Y:S02]  /*103f0*/  SHFL.IDX PT, R6, R0, RZ, 0x181f ;  /* 0x00181fff00067589 */ /* 0x0004e400000e0000 */
.L_x_613:
[----:B------:R-:W-:-:S05]  /*10400*/  BRA.DIV ~URZ, `(.L_x_561) ;  /* 0x0000a0b27f007947 */ /* 0x000fca000b800000 */
[----:B------:R-:W4:Y:S02]  /*10410*/  SHFL.IDX PT, R2, R4, RZ, 0x181f ;  /* 0x00181fff04027589 */ /* 0x000f2400000e0000 */
[-C--:B----4-:R-:W-:Y:S05]  /*10420*/  IADD3 R2, P0, R2, R7.reuse, RZ ;  /* 0x0000000702027210 */ /* 0x090fea0007f1e0ff */
[--C-:B---3--:R-:W-:Y:S05]  /*10430*/  IMAD.X R3, R6, 0x1, R5.reuse, P0 ;  /* 0x0000000106037824 */ /* 0x108fea00000e0605 */
[----:B------:R-:W-:Y:S01]  /*10440*/  @!PT LDS RZ, [RZ] ;  /* 0x00000000fffff984 */ /* 0x000fe20000000800 */
[----:B------:R-:W-:Y:S01]  /*10450*/  @!PT LDS RZ, [RZ] ;  /* 0x00000000fffff984 */ /* 0x000fe20000000800 */
[----:B------:R3:W-:Y:S04]  /*10460*/  LDGSTS.E.BYPASS.LTC128B.128 [R243+0x3900], [R2.64], !P5 ;  /* 0x0390000002f37fae */ /* 0x0007e8000e901d46 */
[----:B---3--:R-:W3:Y:S04]  /*10470*/  SHFL.IDX PT, R2, R4, 0x1, 0x181f ;  /* 0x00381f0004027f89 */ /* 0x008ee800000e0000 */
[----:B------:R-:W4:Y:S01]  /*10480*/  SHFL.IDX PT, R3, R0, 0x1, 0x181f ;  /* 0x00381f0000037f89 */ /* 0x000f2200000e0000 */
[-C--:B---3--:R-:W-:Y:S05]  /*10490*/  IADD3 R2, P0, R2, R7.reuse, RZ ;  /* 0x0000000702027210 */ /* 0x088fea0007f1e0ff */
[--C-:B----4-:R-:W-:Y:S05]  /*104a0*/  IMAD.X R3, R3, 0x1, R5.reuse, P0 ;  /* 0x0000000103037824 */ /* 0x110fea00000e0605 */
        /* <DEDUP_REMOVED lines=17> */
[----:B------:R-:W4:Y:S04]  /*105c0*/  SHFL.IDX PT, R3, R0, 0x5, 0x181f ;  /* 0x00b81f0000037f89 */ /* 0x000f2800000e0000 */
[----:B------:R-:W2:Y:S04]  /*105d0*/  SHFL.IDX PT, R4, R4, 0x6, 0x181f ;  /* 0x00d81f0004047f89 */ /* 0x000ea800000e0000 */
[----:B--2---:R-:W2:Y:S01]  /*105e0*/  SHFL.IDX PT, R0, R0, 0x6, 0x181f ;  /* 0x00d81f0000007f89 */ /* 0x004ea200000e0000 */
[----:B---3--:R-:W-:Y:S05]  /*105f0*/  IADD3 R2, P0, R2, R7, RZ ;  /* 0x0000000702027210 */ /* 0x008fea0007f1e0ff */
[----:B----4-:R-:W-:Y:S05]  /*10600*/  IMAD.X R3, R3, 0x1, R5, P0 ;  /* 0x0000000103037824 */ /* 0x010fea00000e0605 */
[----:B------:R3:W-:Y:S03]  /*10610*/  LDGSTS.E.BYPASS.LTC128B.128 [R243+0x6100], [R2.64], !P5 ;  /* 0x0610000002f37fae */ /* 0x0007e6000e901d46 */
.L_x_614:
[----:B---3--:R-:W-:Y:S04]  /*10620*/  IADD3 R2, P0, R4, R7, RZ ;  /* 0x0000000704027210 */ /* 0x008fe80007f1e0ff */
[----:B--2---:R-:W-:Y:S05]  /*10630*/  IADD3.X R3, R0, R5, RZ, P0, !PT ;  /* 0x0000000500037210 */ /* 0x004fea00007fe4ff */
[----:B------:R-:W-:Y:S01]  /*10640*/  @!PT LDS RZ, [RZ] ;  /* 0x00000000fffff984 */ /* 0x000fe20000000800 */
[----:B------:R-:W-:Y:S01]  /*10650*/  @!PT LDS RZ, [RZ] ;  /* 0x00000000fffff984 */ /* 0x000fe20000000800 */
[----:B------:R-:W-:Y:S01]  /*10660*/  @!PT LDS RZ, [RZ] ;  /* 0x00000000fffff984 */ /* 0x000fe20000000800 */
[----:B------:R2:W-:Y:S04]  /*10670*/  LDGSTS.E.BYPASS.LTC128B.128 [R243+0x6900], [R2.64], !P5 ;  /* 0x0690000002f37fae */ /* 0x0005e8000e901d46 */
.L_x_559:
[----:B--234-:R-:W-:Y:S05]  /*10680*/  BSYNC B0 ;  /* 0x0000000000007941 */ /* 0x01cfea0003800000 */
.L_x_558:
        /* <DEDUP_REMOVED lines=113> */
[----:B------:R-:W-:-:S05]  /*10da0*/  BRA.DIV ~URZ, `(.L_x_562) ;  /* 0x00009de27f007947 */ /* 0x000fca000b800000 */
[----:B------:R-:W-:Y:S04]  /*10db0*/  SHFL.BFLY PT, R0, R4, 0x2, 0x1f ;  /* 0x0c401f0004007f89 */ /* 0x000fe800000e0000 */
[----:B------:R-:W1:Y:S02]  /*10dc0*/  SHFL.BFLY PT, R2, R70, 0x2, 0x1f ;  /* 0x0c401f0046027f89 */ /* 0x000e6400000e0000 */
[----:B-1----:R-:W-:Y:S02]  /*10dd0*/  FMNMX.FTZ R70, R70, R2, !PT ;  /* 0x0000000246467209 */ /* 0x002fe40007810000 */
[----:B------:R-:W-:Y:S02]  /*10de0*/  FMNMX.FTZ R4, R4, R0, !PT ;  /* 0x0000000004047209 */ /* 0x000fe40007810000 */
[----:B------:R-:W1:Y:S04]  /*10df0*/  SHFL.BFLY PT, R0, R69, 0x2, 0x1f ;  /* 0x0c401f0045007f89 */ /* 0x000e6800000e0000 */
[----:B------:R-:W2:Y:S04]  /*10e00*/  SHFL.BFLY PT, R71, R4, 0x1, 0x1f ;  /* 0x0c201f0004477f89 */ /* 0x000ea800000e0000 */
[----:B------:R-:W3:Y:S01]  /*10e10*/  SHFL.BFLY PT, R2, R70, 0x1, 0x1f ;  /* 0x0c201f0046027f89 */ /* 0x000ee200000e0000 */
[----:B-1----:R-:W-:Y:S02]  /*10e20*/  FMNMX.FTZ R69, R69, R0, !PT ;  /* 0x0000000045457209 */ /* 0x002fe40007810000 */
[----:B--2---:R-:W-:Y:S02]  /*10e30*/  FMNMX.FTZ R71, R4, R71, !PT ;  /* 0x0000004704477209 */ /* 0x004fe40007810000 */
[----:B------:R-:W1:Y:S01]  /*10e40*/  SHFL.BFLY PT, R4, R5, 0x2, 0x1f ;  /* 0x0c401f0005047f89 */ /* 0x000e6200000e0000 */
[----:B---3--:R-:W-:Y:S03]  /*10e50*/  FMNMX.FTZ R70, R70, R2, !PT ;  /* 0x0000000246467209 */ /* 0x008fe60007810000 */
[----:B------:R-:W2:Y:S01]  /*10e60*/  SHFL.BFLY PT, R2, R69, 0x1, 0x1f ;  /* 0x0c201f0045027f89 */ /* 0x000ea200000e0000 */
[----:B-1----:R-:W-:Y:S02]  /*10e70*/  FMNMX.FTZ R4, R5, R4, !PT ;  /* 0x0000000405047209 */ /* 0x002fe40007810000 */
[----:B--2---:R-:W-:Y:S03]  /*10e80*/  FMNMX.FTZ R69, R69, R2, !PT ;  /* 0x0000000245457209 */ /* 0x004fe60007810000 */
[----:B------:R1:W2:Y:S04]  /*10e90*/  SHFL.BFLY PT, R0, R4, 0x1, 0x1f ;  /* 0x0c201f0004007f89 */ /* 0x0002a800000e0000 */
.L_x_615:
[----:B--2---:R-:W-:Y:S01]  /*10ea0*/  FMNMX.FTZ R68, R0, R4, !PT ;  /* 0x0000000400447209 */ /* 0x004fe20007810000 */
[----:B------:R-:W-:Y:S01]  /*10eb0*/  FADD.FTZ R0, -R70, R118 ;  /* 0x0000007646007221 */ /* 0x000fe20000010100 */
[----:B------:R-:W2:Y:S01]  /*10ec0*/  LDL.LU R88, [R1+0x20] ;  /* 0x0000200001587983 */ /* 0x000ea20000300800 */
[----:B------:R-:W-:Y:S01]  /*10ed0*/  FMUL.FTZ R5, R69, c[0x0][0x2d0] ;  /* 0x0000b40045057a20 */ /* 0x000fe20000410000 */
[----:B------:R-:W-:Y:S01]  /*10ee0*/  WARPSYNC 0xffffffff ;  /* 0xffffffff00007948 */ /* 0x000fe20003800000 */
[----:B------:R-:W-:Y:S01]  /*10ef0*/  FMUL.FTZ R0, R0, c[0x0][0x2d0] ;  /* 0x0000b40000007a20 */ /* 0x000fe20000410000 */
[----:B------:R-:W-:Y:S01]  /*10f00*/  ISETP.GT.AND P0, PT, R245, RZ, PT ;  /* 0x000000fff500720c */ /* 0x000fe20003f04270 */
[--C-:B------:R-:W-:Y:S02]  /*10f10*/  FFMA.FTZ R6, R186, c[0x0][0x2d0], -R5.reuse ;  /* 0x0000b400ba067a23 */ /* 0x100fe40000010805 */
[----:B------:R3:W-:Y:S01]  /*10f20*/  MUFU.EX2 R58, R0 ;  /* 0x00000000003a7308 */ /* 0x0007e20000000800 */
[--C-:B------:R-:W-:Y:S02]  /*10f30*/  FFMA.FTZ R92, R24, c[0x0][0x2d0], -R5.reuse ;  /* 0x0000b400185c7a23 */ /* 0x100fe40000010805 */
[--C-:B------:R-:W-:Y:S02]  /*10f40*/  FFMA.FTZ R91, R25, c[0x0][0x2d0], -R5.reuse ;  /* 0x0000b400195b7a23 */ /* 0x100fe40000010805 */
[--C-:B------:R-:W-:Y:S02]  /*10f50*/  FFMA.FTZ R90, R28, c[0x0][0x2d0], -R5.reuse ;  /* 0x0000b4001c5a7a23 */ /* 0x100fe40000010805 */
[--C-:B------:R-:W-:Y:S02]  /*10f60*/  FFMA.FTZ R89, R29, c[0x0][0x2d0], -R5.reuse ;  /* 0x0000b4001d597a23 */ /* 0x100fe40000010805 */
[----:B-1----:R-:W-:Y:S01]  /*10f70*/  FMUL.FTZ R4, R71, c[0x0][0x2d0] ;  /* 0x0000b40047047a20 */ /* 0x002fe20000410000 */
[----:B------:R1:W-:Y:S01]  /*10f80*/  MUFU.EX2 R248, R6 ;  /* 0x0000000600f87308 */ /* 0x0003e20000000800 */
[----:B------:R-:W-:Y:S02]  /*10f90*/  FADD.FTZ R2, -R69, R116 ;  /* 0x0000007445027221 */ /* 0x000fe40000010100 */
[--C-:B------:R-:W-:Y:S02]  /*10fa0*/  FFMA.FTZ R10, R184, c[0x0][0x2d0], -R4.reuse ;  /* 0x0000b400b80a7a23 */ /* 0x100fe40000010804 */
[--C-:B------:R-:W-:Y:S02]  /*10fb0*/  FFMA.FTZ R213, R84, c[0x0][0x2d0], -R4.reuse ;  /* 0x0000b40054d57a23 */ /* 0x100fe40000010804 */
        /* <DEDUP_REMOVED lines=30> */
[----:B------:R-:W-:Y:S02]  /*111a0*/  FFMA.FTZ R33, R113, c[0x0][0x2d0], -R4 ;  /* 0x0000b40071217a23 */ /* 0x000fe40000010804 */
[----:B------:R-:W-:Y:S01]  /*111b0*/  FMUL.FTZ R4, R70, c[0x0][0x2d0] ;  /* 0x0000b40046047a20 */ /* 0x000fe20000410000 */
[----:B------:R-:W-:Y:S01]  /*111c0*/  MUFU.EX2 R196, R196 ;  /* 0x000000c400c47308 */ /* 0x000fe20000000800 */
[----:B------:R-:W-:Y:S02]  /*111d0*/  FMUL.FTZ R3, R2, c[0x0][0x2d0] ;  /* 0x0000b40002037a20 */ /* 0x000fe40000410000 */
[--C-:B---3--:R-:W-:Y:S02]  /*111e0*/  FFMA.FTZ R0, R204, c[0x0][0x2d0], -R4.reuse ;  /* 0x0000b400cc007a23 */ /* 0x108fe40000010804 */
[--C-:B-1----:R-:W-:Y:S02]  /*111f0*/  FFMA.FTZ R6, R203, c[0x0][0x2d0], -R4.reuse ;  /* 0x0000b400cb067a23 */ /* 0x102fe40000010804 */
[--C-:B------:R-:W-:Y:S02]  /*11200*/  FFMA.FTZ R184, R34, c[0x0][0x2d0], -R4.reuse ;  /* 0x0000b40022b87a23 */ /* 0x100fe40000010804 */
[----:B------:R-:W3:Y:S01]  /*11210*/  LDL.LU R34, [R1+0x24] ;  /* 0x0000240001227983 */ /* 0x000ee20000300800 */
[----:B------:R1:W-:Y:S01]  /*11220*/  MUFU.EX2 R18, R0 ;  /* 0x0000000000127308 */ /* 0x0003e20000000800 */
[--C-:B------:R-:W-:Y:S02]  /*11230*/  FFMA.FTZ R185, R23, c[0x0][0x2d0], -R4.reuse ;  /* 0x0000b40017b97a23 */ /* 0x100fe40000010804 */
[--C-:B------:R-:W-:Y:S02]  /*11240*/  FFMA.FTZ R85, R44, c[0x0][0x2d0], -R5.reuse ;  /* 0x0000b4002c557a23 */ /* 0x100fe40000010805 */
[--C-:B------:R-:W-:Y:S02]  /*11250*/  FFMA.FTZ R84, R45, c[0x0][0x2d0], -R5.reuse ;  /* 0x0000b4002d547a23 */ /* 0x100fe40000010805 */
[--C-:B------:R-:W-:Y:S02]  /*11260*/  FFMA.FTZ R81, R114, c[0x0][0x2d0], -R4.reuse ;  /* 0x0000b40072517a23 */ /* 0x100fe40000010804 */
[----:B------:R-:W-:Y:S01]  /*11270*/  FFMA.FTZ R114, R61, c[0x0][0x2d0], -R5 ;  /* 0x0000b4003d727a23 */ /* 0x000fe20000010805 */
[----:B------:R5:W-:Y:S01]  /*11280*/  MUFU.EX2 R23, R6 ;  /* 0x0000000600177308 */ /* 0x000be20000000800 */
[----:B------:R-:W-:Y:S02]  /*11290*/  FADD.FTZ R2, -R71, R117 ;  /* 0x0000007547027221 */ /* 0x000fe40000010100 */
[--C-:B------:R-:W-:Y:S02]  /*112a0*/  FFMA.FTZ R117, R38, c[0x0][0x2d0], -R4.reuse ;  /* 0x0000b40026757a23 */ /* 0x100fe40000010804 */
[--C-:B------:R-:W-:Y:S02]  /*112b0*/  FFMA.FTZ R8, R201, c[0x0][0x2d0], -R4.reuse ;  /* 0x0000b400c9087a23 */ /* 0x100fe40000010804 */
[--C-:B------:R-:W-:Y:S02]  /*112c0*/  FFMA.FTZ R201, R76, c[0x0][0x2d0], -R5.reuse ;  /* 0x0000b4004cc97a23 */ /* 0x100fe40000010805 */
[--C-:B------:R-:W-:Y:S01]  /*112d0*/  FFMA.FTZ R118, R35, c[0x0][0x2d0], -R4.reuse ;  /* 0x0000b40023767a23 */ /* 0x100fe20000010804 */
[----:B------:R-:W2:Y:S01]  /*112e0*/  MUFU.EX2 R3, R3 ;  /* 0x0000000300037308 */ /* 0x000ea20000000800 */
[--C-:B----4-:R-:W-:Y:S02]  /*112f0*/  FFMA.FTZ R7, R202, c[0x0][0x2d0], -R4.reuse ;  /* 0x0000b400ca077a23 */ /* 0x110fe40000010804 */
[--C-:B------:R-:W-:Y:S02]  /*11300*/  FFMA.FTZ R112, R51, c[0x0][0x2d0], -R4.reuse ;  /* 0x0000b40033707a23 */ /* 0x100fe40000010804 */
[----:B-1----:R-:W-:Y:S02]  /*11310*/  FMUL.FTZ R0, R68, c[0x0][0x2d0] ;  /* 0x0000b40044007a20 */ /* 0x002fe40000410000 */
[----:B------:R-:W-:Y:S02]  /*11320*/  FFMA.FTZ R204, R86, c[0x0][0x2d0], -R4 ;  /* 0x0000b40056cc7a23 */ /* 0x000fe40000010804 */
[----:B------:R-:W-:Y:S01]  /*11330*/  FFMA.FTZ R38, R111, c[0x0][0x2d0], -R0 ;  /* 0x0000b4006f267a23 */ /* 0x000fe20000010800 */
[----:B------:R-:W-:Y:S01]  /*11340*/  MUFU.EX2 R80, R7 ;  /* 0x0000000700507308 */ /* 0x000fe20000000800 */
[--C-:B------:R-:W-:Y:S02]  /*11350*/  FFMA.FTZ R206, R82, c[0x0][0x2d0], -R4.reuse ;  /* 0x0000b40052ce7a23 */ /* 0x100fe40000010804 */
[--C-:B------:R-:W-:Y:S02]  /*11360*/  FFMA.FTZ R86, R41, c[0x0][0x2d0], -R5.reuse ;  /* 0x0000b40029567a23 */ /* 0x100fe40000010805 */
[--C-:B-----5:R-:W-:Y:S02]  /*11370*/  FFMA.FTZ R6, R218, c[0x0][0x2d0], -R5.reuse ;  /* 0x0000b400da067a23 */ /* 0x120fe40000010805 */
[--C-:B------:R-:W-:Y:S02]  /*11380*/  FFMA.FTZ R209, R87, c[0x0][0x2d0], -R4.reuse ;  /* 0x0000b40057d17a23 */ /* 0x100fe40000010804 */
[--C-:B------:R-:W-:Y:S01]  /*11390*/  FFMA.FTZ R87, R40, c[0x0][0x2d0], -R5.reuse ;  /* 0x0000b40028577a23 */ /* 0x100fe20000010805 */
[----:B------:R1:W-:Y:S01]  /*113a0*/  MUFU.EX2 R111, R6 ;  /* 0x00000006006f7308 */ /* 0x0003e20000000800 */
[----:B------:R-:W-:Y:S02]  /*113b0*/  FFMA.FTZ R65, R115, c[0x0][0x2d0], -R4 ;  /* 0x0000b40073417a23 */ /* 0x000fe40000010804 */
[--C-:B------:R-:W-:Y:S02]  /*113c0*/  FFMA.FTZ R115, R77, c[0x0][0x2d0], -R5.reuse ;  /* 0x0000b4004d737a23 */ /* 0x100fe40000010805 */
[--C-:B------:R-:W-:Y:S02]  /*113d0*/  FFMA.FTZ R51, R108, c[0x0][0x2d0], -R5.reuse ;  /* 0x0000b4006c337a23 */ /* 0x100fe40000010805 */
[--C-:B------:R-:W-:Y:S02]  /*113e0*/  FFMA.FTZ R97, R27, c[0x0][0x2d0], -R0.reuse ;  /* 0x0000b4001b617a23 */ /* 0x100fe40000010800 */
[--C-:B------:R-:W-:Y:S01]  /*113f0*/  FFMA.FTZ R27, R79, c[0x0][0x2d0], -R0.reuse ;  /* 0x0000b4004f1b7a23 */ /* 0x100fe20000010800 */
[----:B------:R4:W-:Y:S01]  /*11400*/  MUFU.EX2 R82, R10 ;  /* 0x0000000a00527308 */ /* 0x0009e20000000800 */
[----:B------:R-:W-:Y:S02]  /*11410*/  FMUL.FTZ R2, R2, c[0x0][0x2d0] ;  /* 0x0000b40002027a20 */ /* 0x000fe40000410000 */
[--C-:B------:R-:W-:Y:S02]  /*11420*/  FFMA.FTZ R108, R46, c[0x0][0x2d0], -R0.reuse ;  /* 0x0000b4002e6c7a23 */ /* 0x100fe40000010800 */
[----:B------:R-:W-:Y:S02]  /*11430*/  FFMA.FTZ R46, R78, c[0x0][0x2d0], -R0 ;  /* 0x0000b4004e2e7a23 */ /* 0x000fe40000010800 */
[----:B------:R-:W5:Y:S01]  /*11440*/  LDSM.16.MT88.4 R76, [R225] ;  /* 0x00000000e14c783b */ /* 0x000f620000004200 */
[--C-:B------:R-:W-:Y:S02]  /*11450*/  FFMA.FTZ R37, R93, c[0x0][0x2d0], -R5.reuse ;  /* 0x0000b4005d257a23 */ /* 0x100fe40000010805 */
[----:B------:R-:W-:Y:S01]  /*11460*/  MUFU.EX2 R2, R2 ;  /* 0x0000000200027308 */ /* 0x000fe20000000800 */
[--C-:B------:R-:W-:Y:S02]  /*11470*/  FFMA.FTZ R186, R22, c[0x0][0x2d0], -R4.reuse ;  /* 0x0000b40016ba7a23 */ /* 0x100fe40000010804 */
[--C-:B------:R-:W-:Y:S02]  /*11480*/  FFMA.FTZ R116, R39, c[0x0][0x2d0], -R4.reuse ;  /* 0x0000b40027747a23 */ /* 0x100fe40000010804 */
[----:B-1----:R-:W2:Y:S01]  /*11490*/  LDL.LU R6, [R1+0x28] ;  /* 0x0000280001067983 */ /* 0x002ea20000300800 */
[--C-:B------:R-:W-:Y:S02]  /*114a0*/  FFMA.FTZ R113, R50, c[0x0][0x2d0], -R4.reuse ;  /* 0x0000b40032717a23 */ /* 0x100fe40000010804 */
[--C-:B------:R-:W-:Y:S02]  /*114b0*/  FFMA.FTZ R100, R55, c[0x0][0x2d0], -R4.reuse ;  /* 0x0000b40037647a23 */ /* 0x100fe40000010804 */
[----:B------:R-:W1:Y:S01]  /*114c0*/  MUFU.EX2 R22, R9 ;  /* 0x0000000900167308 */ /* 0x000e620000000800 */
        /* <DEDUP_REMOVED lines=12> */
[--C-:B------:R-:W-:Y:S02]  /*11590*/  FFMA.FTZ R4, R220, c[0x0][0x2d0], -R5.reuse ;  /* 0x0000b400dc047a23 */ /* 0x100fe40000010805 */
[--C-:B------:R-:W-:Y:S02]  /*115a0*/  FFMA.FTZ R98, R216, c[0x0][0x2d0], -R0.reuse ;  /* 0x0000b400d8627a23 */ /* 0x100fe40000010800 */
[--C-:B------:R-:W-:Y:S02]  /*115b0*/  FFMA.FTZ R7, R222, c[0x0][0x2d0], -R0.reuse ;  /* 0x0000b400de077a23 */ /* 0x100fe40000010800 */
[--C-:B------:R-:W-:Y:S01]  /*115c0*/  FFMA.FTZ R93, R31, c[0x0][0x2d0], -R0.reuse ;  /* 0x0000b4001f5d7a23 */ /* 0x100fe20000010800 */
[----:B------:R-:W-:Y:S01]  /*115d0*/  MOV R31, R64 ;  /* 0x00000040001f7202 */ /* 0x000fe20000000f00 */
[--C-:B------:R-:W-:Y:S01]  /*115e0*/  FFMA.FTZ R103, R60, c[0x0][0x2d0], -R5.reuse ;  /* 0x0000b4003c677a23 */ /* 0x100fe20000010805 */
[----:B------:R1:W-:Y:S01]  /*115f0*/  MUFU.EX2 R222, R8 ;  /* 0x0000000800de7308 */ /* 0x0003e20000000800 */
[--C-:B------:R-:W-:Y:S02]  /*11600*/  FFMA.FTZ R19, R105, c[0x0][0x2d0], -R5.reuse ;  /* 0x0000b40069137a23 */ /* 0x100fe40000010805 */
[--C-:B------:R-:W-:Y:S02]  /*11610*/  FFMA.FTZ R50, R109, c[0x0][0x2d0], -R5.reuse ;  /* 0x0000b4006d327a23 */ /* 0x100fe40000010805 */
[--C-:B------:R-:W-:Y:S01]  /*11620*/  FFMA.FTZ R109, R47, c[0x0][0x2d0], -R0.reuse ;  /* 0x0000b4002f6d7a23 */ /* 0x100fe20000010800 */
[----:B------:R-:W-:Y:S01]  /*11630*/  MOV R47, R52 ;  /* 0x00000034002f7202 */ /* 0x000fe20000000f00 */
        /* <DEDUP_REMOVED lines=9> */
[----:B------:R-:W-:Y:S02]  /*116d0*/  FFMA.FTZ R54, R104, c[0x0][0x2d0], -R5 ;  /* 0x0000b40068367a23 */ /* 0x000fe40000010805 */
[--C-:B------:R-:W-:Y:S02]  /*116e0*/  FFMA.FTZ R14, R221, c[0x0][0x2d0], -R0.reuse ;  /* 0x0000b400dd0e7a23 */ /* 0x100fe40000010800 */
[--C-:B------:R-:W-:Y:S02]  /*116f0*/  FFMA.FTZ R11, R246, c[0x0][0x2d0], -R0.reuse ;  /* 0x0000b400f60b7a23 */ /* 0x100fe40000010800 */
[--C-:B----4-:R-:W-:Y:S02]  /*11700*/  FFMA.FTZ R10, R223, c[0x0][0x2d0], -R0.reuse ;  /* 0x0000b400df0a7a23 */ /* 0x110fe40000010800 */
        /* <DEDUP_REMOVED lines=16> */
[----:B------:R-:W-:Y:S01]  /*11810*/  FFMA.FTZ R39, R106, c[0x0][0x2d0], -R0 ;  /* 0x0000b4006a277a23 */ /* 0x000fe20000010800 */
[----:B------:R-:W-:Y:S01]  /*11820*/  MUFU.EX2 R184, R184 ;  /* 0x000000b800b87308 */ /* 0x000fe20000000800 */
[----:B------:R-:W-:Y:S02]  /*11830*/  FADD.FTZ R0, -R68, R119 ;  /* 0x0000007744007221 */ /* 0x000fe40000010100 */
[--C-:B------:R-:W-:Y:S02]  /*11840*/  FFMA.FTZ R102, R56, c[0x0][0x2d0], -R5.reuse ;  /* 0x0000b40038667a23 */ /* 0x100fe40000010805 */
[----:B------:R-:W-:Y:S02]  /*11850*/  FMUL.FTZ R0, R0, c[0x0][0x2d0] ;  /* 0x0000b40000007a20 */ /* 0x000fe40000410000 */
[--C-:B------:R-:W-:Y:S02]  /*11860*/  FFMA.FTZ R36, R13, c[0x0][0x2d0], -R5.reuse ;  /* 0x0000b4000d247a23 */ /* 0x100fe40000010805 */
[--C-:B------:R-:W-:Y:S01]  /*11870*/  FFMA.FTZ R49, R12, c[0x0][0x2d0], -R5.reuse ;  /* 0x0000b4000c317a23 */ /* 0x100fe20000010805 */
[----:B------:R-:W-:Y:S01]  /*11880*/  MUFU.EX2 R106, R11 ;  /* 0x0000000b006a7308 */ /* 0x000fe20000000800 */
[--C-:B------:R-:W-:Y:S02]  /*11890*/  FFMA.FTZ R99, R57, c[0x0][0x2d0], -R5.reuse ;  /* 0x0000b40039637a23 */ /* 0x100fe40000010805 */
[--C-:B------:R-:W-:Y:S01]  /*118a0*/  FFMA.FTZ R203, R72, c[0x0][0x2d0], -R5.reuse ;  /* 0x0000b40048cb7a23 */ /* 0x100fe20000010805 */
[----:B------:R-:W-:Y:S01]  /*118b0*/  MOV R59, R49 ;  /* 0x00000031003b7202 */ /* 0x000fe20000000f00 */
[----:B------:R-:W-:Y:S05]  /*118c0*/  FFMA.FTZ R202, R73, c[0x0][0x2d0], -R5 ;  /* 0x0000b40049ca7a23 */ /* 0x000fea0000010805 */
        /* <DEDUP_REMOVED lines=40> */
[C---:B--2---:R-:W-:Y:S01]  /*11b50*/  FMUL.FTZ R61, R3.reuse, R121 ;  /* 0x00000079033d7220 */ /* 0x044fe20000410000 */
[----:B------:R-:W-:Y:S01]  /*11b60*/  MOV R74, R32 ;  /* 0x00000020004a7202 */ /* 0x000fe20000000f00 */
[----:B------:R-:W2:Y:S01]  /*11b70*/  LDL.LU R121, [R1+0x2c] ;  /* 0x00002c0001797983 */ /* 0x000ea20000300800 */
[C---:B------:R-:W-:Y:S01]  /*11b80*/  FMUL.FTZ R60, R3.reuse, R120 ;  /* 0x00000078033c7220 */ /* 0x040fe20000410000 */
[----:B-1----:R-:W-:Y:S01]  /*11b90*/  F2FP.BF16.PACK_AB R72, R22, R26 ;  /* 0x0000001a1648723e */ /* 0x002fe200000010ff */
[----:B------:R-:W-:Y:S01]  /*11ba0*/  FMUL.FTZ R64, R2, R124 ;  /* 0x0000007c02407220 */ /* 0x000fe20000410000 */
[----:B------:R-:W-:Y:S01]  /*11bb0*/  F2FP.BF16.PACK_AB R73, R18, R23 ;  /* 0x000000171249723e */ /* 0x000fe200000010ff */
[C---:B------:R-:W-:Y:S01]  /*11bc0*/  FMUL.FTZ R8, R3.reuse, R148 ;  /* 0x0000009403087220 */ /* 0x040fe20000410000 */
[----:B------:R-:W-:Y:S01]  /*11bd0*/  MOV R148, R36 ;  /* 0x0000002400947202 */ /* 0x000fe20000000f00 */
[----:B------:R-:W1:Y:S01]  /*11be0*/  MUFU.EX2 R120, R7 ;  /* 0x0000000700787308 */ /* 0x000e620000000800 */
        /* <DEDUP_REMOVED lines=9> */
[----:B------:R-:W4:Y:S01]  /*11c80*/  MUFU.EX2 R124, R15 ;  /* 0x0000000f007c7308 */ /* 0x000f220000000800 */
[C---:B------:R-:W-:Y:S01]  /*11c90*/  FMUL.FTZ R28, R3.reuse, R144 ;  /* 0x00000090031c7220 */ /* 0x040fe20000410000 */
[----:B------:R-:W-:Y:S01]  /*11ca0*/  MOV R144, R19 ;  /* 0x0000001300907202 */ /* 0x000fe20000000f00 */
[C---:B------:R-:W-:Y:S01]  /*11cb0*/  FMUL.FTZ R29, R3.reuse, R145 ;  /* 0x00000091031d7220 */ /* 0x040fe20000410000 */
[----:B------:R-:W-:Y:S01]  /*11cc0*/  MOV R141, R51 ;  /* 0x00000033008d7202 */ /* 0x000fe20000000f00 */
[C---:B------:R-:W-:Y:S01]  /*11cd0*/  FMUL.FTZ R40, R3.reuse, R132 ;  /* 0x0000008403287220 */ /* 0x040fe20000410000 */
[----:B------:R-:W-:Y:S01]  /*11ce0*/  MOV R145, R54 ;  /* 0x0000003600917202 */ /* 0x000fe20000000f00 */
[C---:B------:R-:W-:Y:S02]  /*11cf0*/  FMUL.FTZ R41, R3.reuse, R133 ;  /* 0x0000008503297220 */ /* 0x040fe40000410000 */
[C---:B------:R-:W-:Y:S01]  /*11d00*/  FMUL.FTZ R44, R3.reuse, R136 ;  /* 0x00000088032c7220 */ /* 0x040fe20000410000 */
[----:B------:R-:W-:Y:S01]  /*11d10*/  MOV R136, R148 ;  /* 0x0000009400887202 */ /* 0x000fe20000000f00 */
[C---:B------:R-:W-:Y:S01]  /*11d20*/  FMUL.FTZ R45, R3.reuse, R137 ;  /* 0x00000089032d7220 */ /* 0x040fe20000410000 */
[----:B------:R-:W-:Y:S01]  /*11d30*/  MOV R148, R38 ;  /* 0x0000002600947202 */ /* 0x000fe20000000f00 */
[C---:B------:R-:W-:Y:S01]  /*11d40*/  FFMA.FTZ R88, R3.reuse, R88, R248 ;  /* 0x0000005803587223 */ /* 0x040fe200000100f8 */
[----:B------:R-:W-:Y:S01]  /*11d50*/  MUFU.EX2 R132, R84 ;  /* 0x0000005400847308 */ /* 0x000fe20000000800 */
[C---:B------:R-:W-:Y:S01]  /*11d60*/  FMUL.FTZ R56, R3.reuse, R128 ;  /* 0x0000008003387220 */ /* 0x040fe20000410000 */
[----:B------:R-:W-:Y:S01]  /*11d70*/  MOV R128, R63 ;  /* 0x0000003f00807202 */ /* 0x000fe20000000f00 */
[----:B------:R-:W-:Y:S02]  /*11d80*/  FMUL.FTZ R57, R3, R129 ;  /* 0x0000008103397220 */ /* 0x000fe40000410000 */
[C---:B---3--:R-:W-:Y:S01]  /*11d90*/  FFMA.FTZ R3, R2.reuse, R34, R26 ;  /* 0x0000002202037223 */ /* 0x048fe2000001001a */
[----:B------:R-:W-:Y:S01]  /*11da0*/  MOV R34, R33 ;  /* 0x0000002100227202 */ /* 0x000fe20000000f00 */
[C---:B------:R-:W-:Y:S01]  /*11db0*/  FMUL.FTZ R4, R2.reuse, R180 ;  /* 0x000000b402047220 */ /* 0x040fe20000410000 */
[----:B------:R-:W-:Y:S01]  /*11dc0*/  MOV R180, R30 ;  /* 0x0000001e00b47202 */ /* 0x000fe20000000f00 */
[C---:B------:R-:W-:Y:S01]  /*11dd0*/  FMUL.FTZ R5, R2.reuse, R181 ;  /* 0x000000b502057220 */ /* 0x040fe20000410000 */
[----:B------:R-:W-:Y:S01]  /*11de0*/  MOV R181, R83 ;  /* 0x0000005300b57202 */ /* 0x000fe20000000f00 */
[----:B------:R-:W-:Y:S01]  /*11df0*/  FMUL.FTZ R16, R2, R172 ;  /* 0x000000ac02107220 */ /* 0x000fe20000410000 */
[----:B-1----:R-:W-:Y:S01]  /*11e00*/  F2FP.BF16.PACK_AB R83, R120, R110 ;  /* 0x0000006e7853723e */ /* 0x002fe200000010ff */
[C---:B------:R-:W-:Y:S01]  /*11e10*/  FMUL.FTZ R17, R2.reuse, R173 ;  /* 0x000000ad02117220 */ /* 0x040fe20000410000 */
[----:B------:R-:W-:Y:S01]  /*11e20*/  MOV R172, R67 ;  /* 0x0000004300ac7202 */ /* 0x000fe20000000f00 */
[C---:B------:R-:W-:Y:S01]  /*11e30*/  FMUL.FTZ R20, R2.reuse, R176 ;  /* 0x000000b002147220 */ /* 0x040fe20000410000 */
[----:B------:R-:W-:Y:S01]  /*11e40*/  MOV R176, R42 ;  /* 0x0000002a00b07202 */ /* 0x000fe20000000f00 */
[C---:B------:R-:W-:Y:S01]  /*11e50*/  FMUL.FTZ R21, R2.reuse, R177 ;  /* 0x000000b102157220 */ /* 0x040fe20000410000 */
        /* <DEDUP_REMOVED lines=17> */
[----:B------:R-:W-:Y:S01]  /*11f70*/  FMUL.FTZ R65, R2, R125 ;  /* 0x0000007d02417220 */ /* 0x000fe20000410000 */
[----:B------:R-:W-:Y:S01]  /*11f80*/  MOV R125, R47 ;  /* 0x0000002f007d7202 */ /* 0x000fe20000000f00 */
[C---:B------:R-:W-:Y:S01]  /*11f90*/  FFMA.FTZ R2, R58.reuse, R6, R23 ;  /* 0x000000063a027223 */ /* 0x040fe20000010017 */
[----:B------:R-:W1:Y:S01]  /*11fa0*/  MUFU.EX2 R107, R92 ;  /* 0x0000005c006b7308 */ /* 0x000e620000000800 */
[----:B------:R-:W-:Y:S01]  /*11fb0*/  FMUL.FTZ R6, R58, R182 ;  /* 0x000000b63a067220 */ /* 0x000fe20000410000 */
[----:B------:R-:W-:Y:S01]  /*11fc0*/  MOV R182, R82 ;  /* 0x0000005200b67202 */ /* 0x000fe20000000f00 */
[----:B------:R-:W-:Y:S01]  /*11fd0*/  FADD.FTZ R94, R18, R2 ;  /* 0x00000002125e7221 */ /* 0x000fe20000010000 */
[----:B------:R-:W-:Y:S01]  /*11fe0*/  MOV R2, R74 ;  /* 0x0000004a00027202 */ /* 0x000fe20000000f00 */
[----:B------:R-:W-:Y:S01]  /*11ff0*/  FMUL.FTZ R7, R58, R183 ;  /* 0x000000b73a077220 */ /* 0x000fe20000410000 */
[----:B------:R-:W-:Y:S01]  /*12000*/  MOV R183, R80 ;  /* 0x0000005000b77202 */ /* 0x000fe20000000f00 */
[----:B------:R-:W-:Y:S01]  /*12010*/  FMUL.FTZ R10, R0, R150 ;  /* 0x00000096000a7220 */ /* 0x000fe20000410000 */
[----:B------:R-:W-:Y:S01]  /*12020*/  F2FP.BF16.PACK_AB R74, R182, R2 ;  /* 0x00000002b64a723e */ /* 0x000fe200000010ff */
[----:B------:R-:W-:Y:S01]  /*12030*/  FMUL.FTZ R11, R0, R151 ;  /* 0x00000097000b7220 */ /* 0x000fe20000410000 */
[----:B------:R-:W-:Y:S01]  /*12040*/  F2FP.BF16.PACK_AB R75, R222, R183 ;  /* 0x000000b7de4b723e */ /* 0x000fe200000010ff */
[----:B------:R-:W-:Y:S01]  /*12050*/  FADD.FTZ R95, R22, R3 ;  /* 0x00000003165f7221 */ /* 0x000fe20000010000 */
[----:B------:R-:W-:Y:S01]  /*12060*/  F2FP.BF16.PACK_AB R80, R216, R248 ;  /* 0x000000f8d850723e */ /* 0x000fe200000010ff */
[----:B------:R-:W-:Y:S01]  /*12070*/  FMUL.FTZ R18, R58, R174 ;  /* 0x000000ae3a127220 */ /* 0x000fe20000410000 */
[----:B----4-:R-:W-:Y:S01]  /*12080*/  F2FP.BF16.PACK_AB R82, R124, R111 ;  /* 0x0000006f7c52723e */ /* 0x010fe200000010ff */
[C---:B------:R-:W-:Y:S01]  /*12090*/  FMUL.FTZ R19, R58.reuse, R175 ;  /* 0x000000af3a137220 */ /* 0x040fe20000410000 */
[----:B------:R-:W-:Y:S01]  /*120a0*/  MOV R168, R66 ;  /* 0x0000004200a87202 */ /* 0x000fe20000000f00 */
[-C--:B-----5:R-:W-:Y:S01]  /*120b0*/  HMMA.16816.F32.BF16 R4, R72, R76.reuse, R4 ;  /* 0x0000004c4804723c */ /* 0x0a0fe20000041804 */
[----:B------:R-:W-:Y:S04]  /*120c0*/  MUFU.EX2 R133, R101 ;  /* 0x0000006500857308 */ /* 0x000fe80000000800 */
[C---:B------:R-:W-:Y:S01]  /*120d0*/  FMUL.FTZ R34, R58.reuse, R166 ;  /* 0x000000a63a227220 */ /* 0x040fe20000410000 */
[----:B------:R-:W-:Y:S01]  /*120e0*/  MOV R152, R59 ;  /* 0x0000003b00987202 */ /* 0x000fe20000000f00 */
[----:B------:R-:W-:Y:S01]  /*120f0*/  FMUL.FTZ R35, R58, R167 ;  /* 0x000000a73a237220 */ /* 0x000fe20000410000 */
[C---:B------:R-:W-:Y:S03]  /*12100*/  HMMA.16816.F32.BF16 R8, R80.reuse, R76, R8 ;  /* 0x0000004c5008723c */ /* 0x040fe60000041808 */
[----:B------:R-:W-:Y:S01]  /*12110*/  MUFU.EX2 R137, R99 ;  /* 0x0000006300897308 */ /* 0x000fe20000000800 */
[----:B------:R-:W-:Y:S01]  /*12120*/  FMUL.FTZ R15, R0, R159 ;  /* 0x0000009f000f7220 */ /* 0x000fe20000410000 */
[----:B------:R-:W-:Y:S01]  /*12130*/  MOV R248, R152 ;  /* 0x0000009800f87202 */ /* 0x000fe20000000f00 */
[C---:B------:R-:W-:Y:S02]  /*12140*/  FMUL.FTZ R22, R58.reuse, R178 ;  /* 0x000000b23a167220 */ /* 0x040fe40000410000 */
[----:B------:R-:W-:Y:S04]  /*12150*/  FMUL.FTZ R23, R58, R179 ;  /* 0x000000b33a177220 */ /* 0x000fe80000410000 */
[C---:B------:R-:W-:Y:S01]  /*12160*/  FMUL.FTZ R26, R0.reuse, R142 ;  /* 0x0000008e001a7220 */ /* 0x040fe20000410000 */
[----:B------:R3:W4:Y:S01]  /*12170*/  MUFU.EX2 R99, R98 ;  /* 0x0000006200637308 */ /* 0x0007220000000800 */
[C---:B------:R-:W-:Y:S02]  /*12180*/  FMUL.FTZ R27, R0.reuse, R143 ;  /* 0x0000008f001b7220 */ /* 0x040fe40000410000 */
[C---:B------:R-:W-:Y:S02]  /*12190*/  FMUL.FTZ R30, R0.reuse, R146 ;  /* 0x00000092001e7220 */ /* 0x040fe40000410000 */
[----:B------:R-:W-:Y:S02]  /*121a0*/  FMUL.FTZ R31, R0, R147 ;  /* 0x00000093001f7220 */ /* 0x000fe40000410000 */
[C---:B------:R-:W-:Y:S02]  /*121b0*/  FMUL.FTZ R38, R58.reuse, R170 ;  /* 0x000000aa3a267220 */ /* 0x040fe40000410000 */
[----:B------:R-:W-:Y:S01]  /*121c0*/  FMUL.FTZ R39, R58, R171 ;  /* 0x000000ab3a277220 */ /* 0x000fe20000410000 */
[----:B------:R5:W-:Y:S01]  /*121d0*/  MUFU.EX2 R101, R96 ;  /* 0x0000006000657308 */ /* 0x000be20000000800 */
[C---:B------:R-:W-:Y:S02]  /*121e0*/  FMUL.FTZ R42, R0.reuse, R134 ;  /* 0x00000086002a7220 */ /* 0x040fe40000410000 */
[C---:B------:R-:W-:Y:S02]  /*121f0*/  FMUL.FTZ R43, R0.reuse, R135 ;  /* 0x00000087002b7220 */ /* 0x040fe40000410000 */
[C---:B------:R-:W-:Y:S02]  /*12200*/  FMUL.FTZ R46, R0.reuse, R138 ;  /* 0x0000008a002e7220 */ /* 0x040fe40000410000 */
[----:B------:R-:W-:Y:S02]  /*12210*/  FMUL.FTZ R47, R0, R139 ;  /* 0x0000008b002f7220 */ /* 0x000fe40000410000 */
[C---:B------:R-:W-:Y:S01]  /*12220*/  FMUL.FTZ R50, R58.reuse, R162 ;  /* 0x000000a23a327220 */ /* 0x040fe20000410000 */
[----:B------:R-:W-:Y:S01]  /*12230*/  MUFU.EX2 R135, R103 ;  /* 0x0000006700877308 */ /* 0x000fe20000000800 */
[C---:B------:R-:W-:Y:S02]  /*12240*/  FMUL.FTZ R51, R58.reuse, R163 ;  /* 0x000000a33a337220 */ /* 0x040fe40000410000 */
[C---:B------:R-:W-:Y:S02]  /*12250*/  FMUL.FTZ R66, R58.reuse, R126 ;  /* 0x0000007e3a427220 */ /* 0x040fe40000410000 */
[C---:B------:R-:W-:Y:S02]  /*12260*/  FMUL.FTZ R67, R58.reuse, R127 ;  /* 0x0000007f3a437220 */ /* 0x040fe40000410000 */
[C---:B------:R-:W-:Y:S02]  /*12270*/  FMUL.FTZ R54, R58.reuse, R154 ;  /* 0x0000009a3a367220 */ /* 0x040fe40000410000 */
[----:B------:R-:W-:Y:S01]  /*12280*/  FMUL.FTZ R55, R58, R155 ;  /* 0x0000009b3a377220 */ /* 0x000fe20000410000 */
[----:B------:R-:W-:Y:S01]  /*12290*/  MUFU.EX2 R126, R86 ;  /* 0x00000056007e7308 */ /* 0x000fe20000000800 */
[----:B------:R-:W-:Y:S02]  /*122a0*/  FMUL.FTZ R58, R0, R130 ;  /* 0x00000082003a7220 */ /* 0x000fe40000410000 */
[----:B------:R-:W-:Y:S02]  /*122b0*/  FADD.FTZ R88, R216, R88 ;  /* 0x00000058d8587221 */ /* 0x000fe40000010000 */
[----:B------:R-:W-:Y:S02]  /*122c0*/  FADD.FTZ R2, R2, R95 ;  /* 0x0000005f02027221 */ /* 0x000fe40000010000 */
[----:B---3--:R-:W-:Y:S02]  /*122d0*/  FADD.FTZ R98, R111, R88 ;  /* 0x000000586f627221 */ /* 0x008fe40000010000 */
[C---:B------:R-:W-:Y:S01]  /*122e0*/  FMUL.FTZ R59, R0.reuse, R131 ;  /* 0x00000083003b7220 */ /* 0x040fe20000410000 */
[----:B------:R-:W-:Y:S01]  /*122f0*/  MUFU.EX2 R127, R85 ;  /* 0x00000055007f7308 */ /* 0x000fe20000000800 */
[C---:B------:R-:W-:Y:S02]  /*12300*/  FMUL.FTZ R62, R0.reuse, R122 ;  /* 0x0000007a003e7220 */ /* 0x040fe40000410000 */
[----:B------:R-:W-:Y:S02]  /*12310*/  FMUL.FTZ R63, R0, R123 ;  /* 0x0000007b003f7220 */ /* 0x000fe40000410000 */
[----:B-----5:R-:W-:Y:S01]  /*12320*/  FADD.FTZ R96, R182, R2 ;  /* 0x00000002b6607221 */ /* 0x020fe20000010000 */
[----:B------:R-:W-:Y:S01]  /*12330*/  MOV R182, R125 ;  /* 0x0000007d00b67202 */ /* 0x000fe20000000f00 */
[----:B------:R-:W-:Y:S03]  /*12340*/  FADD.FTZ R2, R124, R98 ;  /* 0x000000627c027221 */ /* 0x000fe60000010000 */
[----:B------:R-:W-:Y:S01]  /*12350*/  MUFU.EX2 R130, R112 ;  /* 0x0000007000827308 */ /* 0x000fe20000000800 */
[----:B-1----:R-:W-:Y:S09]  /*12360*/  FADD.FTZ R2, R107, R2 ;  /* 0x000000026b027221 */ /* 0x002ff20000010000 */
[----:B------:R1:W-:Y:S10]  /*12370*/  MUFU.EX2 R112, R87 ;  /* 0x0000005700707308 */ /* 0x0003f40000000800 */
[----:B------:R-:W-:Y:S10]  /*12380*/  MUFU.EX2 R122, R89 ;  /* 0x00000059007a7308 */ /* 0x000ff40000000800 */
[----:B------:R-:W-:Y:S01]  /*12390*/  MUFU.EX2 R103, R172 ;  /* 0x000000ac00677308 */ /* 0x000fe20000000800 */
[----:B-1----:R-:W-:Y:S09]  /*123a0*/  LDSM.16.MT88.4 R84, [R225+0x800] ;  /* 0x00080000e154783b */ /* 0x002ff20000004200 */
[----:B------:R-:W-:Y:S10]  /*123b0*/  MUFU.EX2 R111, R165 ;  /* 0x000000a5006f7308 */ /* 0x000ff40000000800 */
[----:B------:R-:W-:Y:S10]  /*123c0*/  MUFU.EX2 R131, R102 ;  /* 0x0000006600837308 */ /* 0x000ff40000000800 */
[----:B------:R1:W-:Y:S10]  /*123d0*/  MUFU.EX2 R102, R93 ;  /* 0x0000005d00667308 */ /* 0x0003f40000000800 */
[----:B------:R-:W-:Y:S10]  /*123e0*/  MUFU.EX2 R125, R109 ;  /* 0x0000006d007d7308 */ /* 0x000ff40000000800 */
[----:B------:R-:W-:Y:S10]  /*123f0*/  MUFU.EX2 R109, R160 ;  /* 0x000000a0006d7308 */ /* 0x000ff40000000800 */
[----:B------:R-:W-:Y:S10]  /*12400*/  MUFU.EX2 R134, R100 ;  /* 0x0000006400867308 */ /* 0x000ff40000000800 */
[----:B------:R3:W5:Y:S10]  /*12410*/  MUFU.EX2 R100, R97 ;  /* 0x0000006100647308 */ /* 0x0007740000000800 */
[----:B------:R-:W-:Y:S10]  /*12420*/  MUFU.EX2 R123, R116 ;  /* 0x00000074007b7308 */ /* 0x000ff40000000800 */
[----:B------:R-:W-:Y:S10]  /*12430*/  MUFU.EX2 R116, R182 ;  /* 0x000000b600747308 */ /* 0x000ff40000000800 */
[----:B------:R-:W-:Y:S10]  /*12440*/  MUFU.EX2 R129, R113 ;  /* 0x0000007100817308 */ /* 0x000ff40000000800 */
[----:B------:R-:W-:Y:S01]  /*12450*/  MUFU.EX2 R152, R115 ;  /* 0x0000007300987308 */ /* 0x000fe20000000800 */
[C---:B--2---:R-:W-:Y:S02]  /*12460*/  FFMA.FTZ R3, R0.reuse, R121, R14 ;  /* 0x0000007900037223 */ /* 0x044fe4000001000e */
[----:B------:R-:W-:Y:S02]  /*12470*/  FMUL.FTZ R14, R0, R158 ;  /* 0x0000009e000e7220 */ /* 0x000fe40000410000 */
[----:B------:R-:W-:Y:S01]  /*12480*/  FADD.FTZ R0, R183, R94 ;  /* 0x0000005eb7007221 */ /* 0x000fe20000010000 */
[----:B------:R-:W-:Y:S01]  /*12490*/  MOV R183, R128 ;  /* 0x0000008000b77202 */ /* 0x000fe20000000f00 */
[----:B-1----:R-:W-:Y:S03]  /*124a0*/  LDSM.16.MT88.4 R92, [R226+0x1000] ;  /* 0x00100000e25c783b */ /* 0x002fe60000004200 */
[----:B------:R-:W1:Y:S01]  /*124b0*/  MUFU.EX2 R121, R118 ;  /* 0x0000007600797308 */ /* 0x000e620000000800 */
[----:B------:R-:W-:Y:S01]  /*124c0*/  FADD.FTZ R3, R106, R3 ;  /* 0x000000036a037221 */ /* 0x000fe20000010000 */
[-C--:B------:R-:W-:Y:S03]  /*124d0*/  HMMA.16816.F32.BF16 R12, R80, R78.reuse, R12 ;  /* 0x0000004e500c723c */ /* 0x080fe6000004180c */
[----:B---3--:R-:W-:Y:S01]  /*124e0*/  FADD.FTZ R97, R110, R3 ;  /* 0x000000036e617221 */ /* 0x008fe20000010000 */
[----:B------:R-:W-:Y:S01]  /*124f0*/  MOV R128, R136 ;  /* 0x0000008800807202 */ /* 0x000fe20000000f00 */
[----:B------:R-:W-:Y:S02]  /*12500*/  FADD.FTZ R3, R222, R0 ;  /* 0x00000000de037221 */ /* 0x000fe40000010000 */
[----:B------:R-:W-:Y:S01]  /*12510*/  FADD.FTZ R0, R120, R97 ;  /* 0x0000006178007221 */ /* 0x000fe20000010000 */
[C---:B------:R-:W-:Y:S01]  /*12520*/  HMMA.16816.F32.BF16 R16, R72.reuse, R78, R16 ;  /* 0x0000004e4810723c */ /* 0x040fe20000041810 */
[----:B------:R-:W2:Y:S01]  /*12530*/  LDSM.16.MT88.4 R76, [R229] ;  /* 0x00000000e54c783b */ /* 0x000ea20000004200 */
[----:B------:R3:W3:Y:S02]  /*12540*/  MUFU.EX2 R118, R91 ;  /* 0x0000005b00767308 */ /* 0x0006e40000000800 */
[----:B----4-:R-:W-:Y:S02]  /*12550*/  FADD.FTZ R0, R99, R0 ;  /* 0x0000000063007221 */ /* 0x010fe40000010000 */
[----:B------:R-:W-:Y:S02]  /*12560*/  FADD.FTZ R3, R186, R3 ;  /* 0x00000003ba037221 */ /* 0x000fe40000010000 */
[----:B-----5:R-:W-:Y:S04]  /*12570*/  FADD.FTZ R0, R100, R0 ;  /* 0x0000000064007221 */ /* 0x020fe80000010000 */
[----:B------:R4:W-:Y:S01]  /*12580*/  MUFU.EX2 R110, R161 ;  /* 0x000000a1006e7308 */ /* 0x0009e20000000800 */
[----:B------:R-:W-:Y:S02]  /*12590*/  FADD.FTZ R0, R101, R0 ;  /* 0x0000000065007221 */ /* 0x000fe40000010000 */
[----:B------:R-:W-:Y:S02]  /*125a0*/  FADD.FTZ R3, R185, R3 ;  /* 0x00000003b9037221 */ /* 0x000fe40000010000 */
[----:B------:R-:W-:Y:S02]  /*125b0*/  FADD.FTZ R0, R102, R0 ;  /* 0x0000000066007221 */ /* 0x000fe40000010000 */
[----:B------:R-:W-:Y:S02]  /*125c0*/  FADD.FTZ R3, R184, R3 ;  /* 0x00000003b8037221 */ /* 0x000fe40000010000 */
[----:B------:R-:W-:Y:S01]  /*125d0*/  FADD.FTZ R0, R104, R0 ;  /* 0x0000000068007221 */ /* 0x000fe20000010000 */
[----:B------:R-:W-:Y:S01]  /*125e0*/  MUFU.EX2 R136, R114 ;  /* 0x0000007200887308 */ /* 0x000fe20000000800 */
[----:B-1----:R-:W-:Y:S02]  /*125f0*/  FADD.FTZ R3, R121, R3 ;  /* 0x0000000379037221 */ /* 0x002fe40000010000 */
[----:B------:R-:W-:Y:S01]  /*12600*/  FADD.FTZ R0, R105, R0 ;  /* 0x0000000069007221 */ /* 0x000fe20000010000 */
[----:B---3--:R-:W-:Y:S01]  /*12610*/  LDSM.16.MT88.4 R88, [R226+0x800] ;  /* 0x00080000e258783b */ /* 0x008fe20000004200 */
[----:B------:R-:W-:Y:S02]  /*12620*/  FADD.FTZ R2, R118, R2 ;  /* 0x0000000276027221 */ /* 0x000fe40000010000 */
[----:B------:R-:W-:Y:S02]  /*12630*/  FADD.FTZ R3, R117, R3 ;  /* 0x0000000375037221 */ /* 0x000fe40000010000 */
[----:B------:R-:W-:Y:S01]  /*12640*/  FADD.FTZ R2, R119, R2 ;  /* 0x0000000277027221 */ /* 0x000fe20000010000 */
[----:B------:R-:W1:Y:S01]  /*12650*/  MUFU.EX2 R114, R108 ;  /* 0x0000006c00727308 */ /* 0x000e620000000800 */
[----:B------:R-:W-:Y:S02]  /*12660*/  FADD.FTZ R3, R123, R3 ;  /* 0x000000037b037221 */ /* 0x000fe40000010000 */
[----:B------:R-:W-:Y:S01]  /*12670*/  FADD.FTZ R2, R122, R2 ;  /* 0x000000027a027221 */ /* 0x000fe20000010000 */
[----:B----4-:R-:W-:Y:S01]  /*12680*/  LDSM.16.MT88.4 R160, [R226+0x3000] ;  /* 0x00300000e2a0783b */ /* 0x010fe20000004200 */
[----:B------:R-:W-:Y:S02]  /*12690*/  FADD.FTZ R3, R129, R3 ;  /* 0x0000000381037221 */ /* 0x000fe40000010000 */
[----:B------:R-:W-:Y:S01]  /*126a0*/  FADD.FTZ R2, R112, R2 ;  /* 0x0000000270027221 */ /* 0x000fe20000010000 */
[-C--:B--2---:R-:W-:Y:S02]  /*126b0*/  HMMA.16816.F32.BF16 R20, R72, R76.reuse, R20 ;  /* 0x0000004c4814723c */ /* 0x084fe40000041814 */
[----:B------:R2:W-:Y:S01]  /*126c0*/  MUFU.EX2 R108, R164 ;  /* 0x000000a4006c7308 */ /* 0x0005e20000000800 */
[----:B------:R-:W-:Y:S04]  /*126d0*/  FADD.FTZ R2, R126, R2 ;  /* 0x000000027e027221 */ /* 0x000fe80000010000 */
[----:B------:R-:W-:Y:S01]  /*126e0*/  FADD.FTZ R98, R127, R2 ;  /* 0x000000027f627221 */ /* 0x000fe20000010000 */
[C---:B------:R-:W-:Y:S04]  /*126f0*/  HMMA.16816.F32.BF16 R24, R80.reuse, R76, R24 ;  /* 0x0000004c5018723c */ /* 0x040fe80000041818 */
[----:B------:R-:W3:Y:S01]  /*12700*/  MUFU.EX2 R115, R153 ;  /* 0x0000009900737308 */ /* 0x000ee20000000800 */
[----:B------:R-:W-:Y:S02]  /*12710*/  FADD.FTZ R2, R130, R3 ;  /* 0x0000000382027221 */ /* 0x000fe40000010000 */
[----:B-1----:R-:W-:Y:S01]  /*12720*/  FADD.FTZ R97, R114, R0 ;  /* 0x0000000072617221 */ /* 0x002fe20000010000 */
[-C--:B------:R-:W-:Y:S04]  /*12730*/  HMMA.16816.F32.BF16 R28, R80, R78.reuse, R28 ;  /* 0x0000004e501c723c */ /* 0x080fe8000004181c */
[----:B------:R-:W-:Y:S02]  /*12740*/  FADD.FTZ R0, R132, R98 ;  /* 0x0000006284007221 */ /* 0x000fe40000010000 */
[----:B------:R-:W-:Y:S01]  /*12750*/  MUFU.EX2 R113, R169 ;  /* 0x000000a900717308 */ /* 0x000fe20000000800 */
[----:B------:R-:W-:Y:S01]  /*12760*/  FADD.FTZ R2, R133, R2 ;  /* 0x0000000285027221 */ /* 0x000fe20000010000 */
[C---:B------:R-:W-:Y:S01]  /*12770*/  HMMA.16816.F32.BF16 R32, R72.reuse, R78, R32 ;  /* 0x0000004e4820723c */ /* 0x040fe20000041820 */
[----:B------:R-:W1:Y:S07]  /*12780*/  LDSM.16.MT88.4 R76, [R226] ;  /* 0x00000000e24c783b */ /* 0x000e6e0000004200 */
[----:B------:R-:W-:Y:S01]  /*12790*/  MUFU.EX2 R128, R128 ;  /* 0x0000008000807308 */ /* 0x000fe20000000800 */
[----:B--2---:R-:W-:Y:S03]  /*127a0*/  LDSM.16.MT88.4 R164, [R229+0x3000] ;  /* 0x00300000e5a4783b */ /* 0x004fe60000004200 */
[----:B---3--:R-:W-:Y:S06]  /*127b0*/  F2FP.BF16.PACK_AB R124, R115, R116 ;  /* 0x00000074737c723e */ /* 0x008fec00000010ff */
[----:B------:R-:W-:Y:S01]  /*127c0*/  MUFU.EX2 R106, R176 ;  /* 0x000000b0006a7308 */ /* 0x000fe20000000800 */
[-C--:B-1----:R-:W-:Y:S08]  /*127d0*/  HMMA.16816.F32.BF16 R36, R72, R76.reuse, R36 ;  /* 0x0000004c4824723c */ /* 0x082ff00000041824 */
[C---:B------:R-:W-:Y:S08]  /*127e0*/  HMMA.16816.F32.BF16 R40, R80.reuse, R76, R40 ;  /* 0x0000004c5028723c */ /* 0x040ff00000041828 */
[-C--:B------:R-:W-:Y:S08]  /*127f0*/  HMMA.16816.F32.BF16 R44, R80, R78.reuse, R44 ;  /* 0x0000004e502c723c */ /* 0x080ff0000004182c */
[C---:B------:R-:W-:Y:S01]  /*12800*/  HMMA.16816.F32.BF16 R48, R72.reuse, R78, R48 ;  /* 0x0000004e4830723c */ /* 0x040fe20000041830 */
[----:B------:R-:W1:Y:S07]  /*12810*/  LDSM.16.MT88.4 R76, [R228] ;  /* 0x00000000e44c783b */ /* 0x000e6e0000004200 */
[-C--:B-1----:R-:W-:Y:S08]  /*12820*/  HMMA.16816.F32.BF16 R52, R72, R76.reuse, R52 ;  /* 0x0000004c4834723c */ /* 0x082ff00000041834 */
[C---:B------:R-:W-:Y:S07]  /*12830*/  HMMA.16816.F32.BF16 R56, R80.reuse, R76, R56 ;  /* 0x0000004c5038723c */ /* 0x040fee0000041838 */
[----:B------:R-:W-:Y:S01]  /*12840*/  F2FP.BF16.PACK_AB R76, R118, R107 ;  /* 0x0000006b764c723e */ /* 0x000fe200000010ff */
[-C--:B------:R-:W-:Y:S01]  /*12850*/  HMMA.16816.F32.BF16 R60, R80, R78.reuse, R60 ;  /* 0x0000004e503c723c */ /* 0x080fe2000004183c */
[----:B------:R-:W1:Y:S01]  /*12860*/  LDSM.16.MT88.4 R80, [R229+0x800] ;  /* 0x00080000e550783b */ /* 0x000e620000004200 */
[----:B------:R-:W-:Y:S02]  /*12870*/  MUFU.EX2 R118, R183 ;  /* 0x000000b700767308 */ /* 0x000fe40000000800 */
[----:B------:R-:W-:Y:S04]  /*12880*/  F2FP.BF16.PACK_AB R77, R100, R99 ;  /* 0x00000063644d723e */ /* 0x000fe800000010ff */
[----:B------:R-:W-:Y:S04]  /*12890*/  HMMA.16816.F32.BF16 R64, R72, R78, R64 ;  /* 0x0000004e4840723c */ /* 0x000fe80000041840 */
[----:B------:R-:W-:Y:S03]  /*128a0*/  MUFU.EX2 R107, R177 ;  /* 0x000000b1006b7308 */ /* 0x000fe60000000800 */
[----:B------:R-:W-:Y:S02]  /*128b0*/  F2FP.BF16.PACK_AB R72, R197, R198 ;  /* 0x000000c6c548723e */ /* 0x000fe400000010ff */
[----:B------:R-:W-:Y:S03]  /*128c0*/  F2FP.BF16.PACK_AB R73, R185, R186 ;  /* 0x000000bab949723e */ /* 0x000fe600000010ff */
[----:B------:R-:W-:Y:S02]  /*128d0*/  F2FP.BF16.PACK_AB R74, R195, R196 ;  /* 0x000000c4c34a723e */ /* 0x000fe400000010ff */
[----:B------:R-:W-:Y:S01]  /*128e0*/  F2FP.BF16.PACK_AB R75, R121, R184 ;  /* 0x000000b8794b723e */ /* 0x000fe200000010ff */
[----:B------:R-:W-:Y:S01]  /*128f0*/  MUFU.EX2 R99, R141 ;  /* 0x0000008d00637308 */ /* 0x000fe20000000800 */
[----:B------:R-:W-:Y:S02]  /*12900*/  F2FP.BF16.PACK_AB R78, R122, R119 ;  /* 0x000000777a4e723e */ /* 0x000fe400000010ff */
[----:B------:R-:W-:Y:S03]  /*12910*/  F2FP.BF16.PACK_AB R79, R102, R101 ;  /* 0x00000065664f723e */ /* 0x000fe600000010ff */
[-C--:B------:R-:W-:Y:S04]  /*12920*/  HMMA.16816.F32.BF16 R4, R72, R84.reuse, R4 ;  /* 0x000000544804723c */ /* 0x080fe80000041804 */
[----:B------:R-:W-:Y:S04]  /*12930*/  MUFU.EX2 R102, R181 ;  /* 0x000000b500667308 */ /* 0x000fe80000000800 */
[C---:B------:R-:W-:Y:S06]  /*12940*/  HMMA.16816.F32.BF16 R8, R76.reuse, R84, R8 ;  /* 0x000000544c08723c */ /* 0x040fec0000041808 */
[----:B------:R-:W-:Y:S02]  /*12950*/  MUFU.EX2 R100, R144 ;  /* 0x0000009000647308 */ /* 0x000fe40000000800 */
[-C--:B------:R-:W-:Y:S08]  /*12960*/  HMMA.16816.F32.BF16 R12, R76, R86.reuse, R12 ;  /* 0x000000564c0c723c */ /* 0x080ff0000004180c */
[C---:B------:R-:W-:Y:S01]  /*12970*/  HMMA.16816.F32.BF16 R16, R72.reuse, R86, R16 ;  /* 0x000000564810723c */ /* 0x040fe20000041810 */
[----:B------:R-:W2:Y:S01]  /*12980*/  LDSM.16.MT88.4 R84, [R228+0x800] ;  /* 0x00080000e454783b */ /* 0x000ea20000004200 */
[----:B------:R-:W-:Y:S06]  /*12990*/  MUFU.EX2 R119, R248 ;  /* 0x000000f800777308 */ /* 0x000fec0000000800 */
[-C--:B-1----:R-:W-:Y:S04]  /*129a0*/  HMMA.16816.F32.BF16 R20, R72, R80.reuse, R20 ;  /* 0x000000504814723c */ /* 0x082fe80000041814 */
[----:B------:R-:W1:Y:S04]  /*129b0*/  MUFU.EX2 R101, R145 ;  /* 0x0000009100657308 */ /* 0x000e680000000800 */
[C---:B------:R-:W-:Y:S08]  /*129c0*/  HMMA.16816.F32.BF16 R24, R76.reuse, R80, R24 ;  /* 0x000000504c18723c */ /* 0x040ff00000041818 */
[-C--:B------:R-:W-:Y:S08]  /*129d0*/  HMMA.16816.F32.BF16 R28, R76, R82.reuse, R28 ;  /* 0x000000524c1c723c */ /* 0x080ff0000004181c */
[C---:B------:R-:W-:Y:S01]  /*129e0*/  HMMA.16816.F32.BF16 R32, R72.reuse, R82, R32 ;  /* 0x000000524820723c */ /* 0x040fe20000041820 */
[----:B------:R-:W3:Y:S03]  /*129f0*/  LDSM.16.MT88.4 R80, [R225+0x1000] ;  /* 0x00100000e150783b */ /* 0x000ee60000004200 */
[----:B-1----:R-:W-:Y:S04]  /*12a00*/  F2FP.BF16.PACK_AB R120, R100, R101 ;  /* 0x000000656478723e */ /* 0x002fe800000010ff */
[-C--:B------:R-:W-:Y:S08]  /*12a10*/  HMMA.16816.F32.BF16 R36, R72, R88.reuse, R36 ;  /* 0x000000584824723c */ /* 0x080ff00000041824 */
[C---:B------:R-:W-:Y:S08]  /*12a20*/  HMMA.16816.F32.BF16 R40, R76.reuse, R88, R40 ;  /* 0x000000584c28723c */ /* 0x040ff00000041828 */
[-C--:B------:R-:W-:Y:S08]  /*12a30*/  HMMA.16816.F32.BF16 R44, R76, R90.reuse, R44 ;  /* 0x0000005a4c2c723c */ /* 0x080ff0000004182c */
[C---:B------:R-:W-:Y:S01]  /*12a40*/  HMMA.16816.F32.BF16 R48, R72.reuse, R90, R48 ;  /* 0x0000005a4830723c */ /* 0x040fe20000041830 */
[----:B------:R-:W1:Y:S07]  /*12a50*/  LDSM.16.MT88.4 R88, [R229+0x1000] ;  /* 0x00100000e558783b */ /* 0x000e6e0000004200 */
        /* <DEDUP_REMOVED lines=10> */
[----:B------:R-:W-:Y:S01]  /*12b00*/  F2FP.BF16.PACK_AB R73, R123, R117 ;  /* 0x000000757b49723e */ /* 0x000fe200000010ff */
[----:B------:R4:W-:Y:S02]  /*12b10*/  MUFU.EX2 R104, R173 ;  /* 0x000000ad00687308 */ /* 0x0009e40000000800 */
[----:B------:R-:W-:Y:S02]  /*12b20*/  F2FP.BF16.PACK_AB R74, R191, R192 ;  /* 0x000000c0bf4a723e */ /* 0x000fe400000010ff */
[----:B------:R-:W-:Y:S02]  /*12b30*/  F2FP.BF16.PACK_AB R75, R130, R129 ;  /* 0x00000081824b723e */ /* 0x000fe400000010ff */
[----:B------:R-:W-:Y:S02]  /*12b40*/  F2FP.BF16.PACK_AB R76, R126, R112 ;  /* 0x000000707e4c723e */ /* 0x000fe400000010ff */
[----:B------:R-:W-:Y:S02]  /*12b50*/  F2FP.BF16.PACK_AB R79, R125, R114 ;  /* 0x000000727d4f723e */ /* 0x000fe400000010ff */
[----:B------:R-:W5:Y:S01]  /*12b60*/  MUFU.EX2 R105, R180 ;  /* 0x000000b400697308 */ /* 0x000f620000000800 */
[-C--:B---3--:R-:W-:Y:S03]  /*12b70*/  HMMA.16816.F32.BF16 R4, R72, R80.reuse, R4 ;  /* 0x000000504804723c */ /* 0x088fe60000041804 */
[----:B------:R-:W-:Y:S02]  /*12b80*/  F2FP.BF16.PACK_AB R126, R108, R111 ;  /* 0x0000006f6c7e723e */ /* 0x000fe400000010ff */
[----:B------:R-:W-:Y:S03]  /*12b90*/  MOV R117, R71 ;  /* 0x0000004700757202 */ /* 0x000fe60000000f00 */
[C---:B------:R-:W-:Y:S01]  /*12ba0*/  HMMA.16816.F32.BF16 R8, R76.reuse, R80, R8 ;  /* 0x000000504c08723c */ /* 0x040fe20000041808 */
[----:B------:R-:W-:Y:S01]  /*12bb0*/  MUFU.EX2 R112, R168 ;  /* 0x000000a800707308 */ /* 0x000fe20000000800 */
[----:B----4-:R-:W-:Y:S06]  /*12bc0*/  LDSM.16.MT88.4 R172, [R225+0x3000] ;  /* 0x00300000e1ac783b */ /* 0x010fec0000004200 */
[-C--:B------:R-:W-:Y:S04]  /*12bd0*/  HMMA.16816.F32.BF16 R12, R76, R82.reuse, R12 ;  /* 0x000000524c0c723c */ /* 0x080fe8000004180c */
[----:B-----5:R-:W-:Y:S04]  /*12be0*/  F2FP.BF16.PACK_AB R127, R105, R107 ;  /* 0x0000006b697f723e */ /* 0x020fe800000010ff */
[C---:B------:R-:W-:Y:S01]  /*12bf0*/  HMMA.16816.F32.BF16 R16, R72.reuse, R82, R16 ;  /* 0x000000524810723c */ /* 0x040fe20000041810 */
[----:B------:R-:W3:Y:S07]  /*12c00*/  LDSM.16.MT88.4 R80, [R225+0x1800] ;  /* 0x00180000e150783b */ /* 0x000eee0000004200 */
[-C--:B-1----:R-:W-:Y:S08]  /*12c10*/  HMMA.16816.F32.BF16 R20, R72, R88.reuse, R20 ;  /* 0x000000584814723c */ /* 0x082ff00000041814 */
        /* <DEDUP_REMOVED lines=83> */
[----:B------:R-:W-:Y:S02]  /*13150*/  F2FP.BF16.PACK_AB R76, R128, R219 ;  /* 0x000000db804c723e */ /* 0x000fe400000010ff */
[----:B------:R-:W-:Y:S03]  /*13160*/  F2FP.BF16.PACK_AB R79, R102, R103 ;  /* 0x00000067664f723e */ /* 0x000fe600000010ff */
[-C--:B---3--:R-:W-:Y:S08]  /*13170*/  HMMA.16816.F32.BF16 R4, R72, R80.reuse, R4 ;  /* 0x000000504804723c */ /* 0x088ff00000041804 */
        /* <DEDUP_REMOVED lines=20> */
[C---:B------:R-:W-:Y:S08]  /*132c0*/  HMMA.16816.F32.BF16 R56, R76.reuse, R84, R56 ;  /* 0x000000544c38723c */ /* 0x040ff00000041838 */
[-C--:B------:R-:W-:Y:S07]  /*132d0*/  HMMA.16816.F32.BF16 R60, R76, R86.reuse, R60 ;  /* 0x000000564c3c723c */ /* 0x080fee000004183c */
[----:B------:R-:W-:Y:S01]  /*132e0*/  FADD.FTZ R76, R125, R97 ;  /* 0x000000617d4c7221 */ /* 0x000fe20000010000 */
[----:B------:R-:W-:Y:S04]  /*132f0*/  HMMA.16816.F32.BF16 R64, R72, R86, R64 ;  /* 0x000000564840723c */ /* 0x000fe80000041840 */
[----:B------:R-:W-:Y:S01]  /*13300*/  F2FP.BF16.PACK_AB R125, R112, R113 ;  /* 0x00000071707d723e */ /* 0x000fe200000010ff */
[----:B------:R-:W-:Y:S02]  /*13310*/  FADD.FTZ R77, R131, R0 ;  /* 0x00000000834d7221 */ /* 0x000fe40000010000 */
[----:B------:R-:W-:Y:S02]  /*13320*/  FADD.FTZ R72, R134, R2 ;  /* 0x0000000286487221 */ /* 0x000fe40000010000 */
[----:B------:R-:W-:Y:S02]  /*13330*/  FADD.FTZ R0, R189, R3 ;  /* 0x00000003bd007221 */ /* 0x000fe40000010000 */
[-C--:B------:R-:W-:Y:S01]  /*13340*/  HMMA.16816.F32.BF16 R180, R124, R172.reuse, R4 ;  /* 0x000000ac7cb4723c */ /* 0x080fe20000041804 */
[----:B------:R-:W1:Y:S04]  /*13350*/  LDSM.16.MT88.4 R4, [R228+0x3000] ;  /* 0x00300000e404783b */ /* 0x000e680000004200 */
[----:B------:R-:W-:Y:S02]  /*13360*/  FADD.FTZ R3, R137, R77 ;  /* 0x0000004d89037221 */ /* 0x000fe40000010000 */
[----:B------:R-:W-:Y:S01]  /*13370*/  FADD.FTZ R76, R217, R76 ;  /* 0x0000004cd94c7221 */ /* 0x000fe20000010000 */
[C---:B------:R-:W-:Y:S04]  /*13380*/  HMMA.16816.F32.BF16 R148, R120.reuse, R172, R8 ;  /* 0x000000ac7894723c */ /* 0x040fe80000041808 */
[----:B------:R-:W-:Y:S02]  /*13390*/  FADD.FTZ R2, R218, R76 ;  /* 0x0000004cda027221 */ /* 0x000fe40000010000 */
[----:B------:R-:W-:Y:S02]  /*133a0*/  FADD.FTZ R0, R199, R0 ;  /* 0x00000000c7007221 */ /* 0x000fe40000010000 */
[-C--:B------:R-:W-:Y:S04]  /*133b0*/  HMMA.16816.F32.BF16 R156, R120, R174.reuse, R12 ;  /* 0x000000ae789c723c */ /* 0x080fe8000004180c */
        /* <DEDUP_REMOVED lines=50> */
[----:B------:R-:W-:Y:S01]  /*136e0*/  FADD.FTZ R2, R119, R10 ;  /* 0x0000000a77027221 */ /* 0x000fe20000010000 */
[----:B------:R-:W-:Y:S01]  /*136f0*/  MOV R119, R68 ;  /* 0x0000004400777202 */ /* 0x000fe20000000f00 */
[----:B------:R-:W-:Y:S01]  /*13700*/  FADD.FTZ R3, R115, R3 ;  /* 0x0000000373037221 */ /* 0x000fe20000010000 */
[----:B------:R-:W-:Y:S04]  /*13710*/  HMMA.16816.F32.BF16 R124, R124, R6, R64 ;  /* 0x000000067c7c723c */ /* 0x000fe80000041840 */
[----:B------:R-:W-:Y:S02]  /*13720*/  FADD.FTZ R3, R111, R3 ;  /* 0x000000036f037221 */ /* 0x000fe40000010000 */
[----:B------:R-:W-:Y:S01]  /*13730*/  FADD.FTZ R4, R118, R2 ;  /* 0x0000000276047221 */ /* 0x000fe20000010000 */
[----:B------:R-:W-:Y:S01]  /*13740*/  MOV R118, R70 ;  /* 0x0000004600767202 */ /* 0x000fe20000000f00 */
[----:B------:R-:W-:Y:S04]  /*13750*/  FADD.FTZ R3, R108, R3 ;  /* 0x000000036c037221 */ /* 0x000fe80000010000 */
[----:B------:R-:W-:Y:S01]  /*13760*/  FADD.FTZ R5, R102, R0 ;  /* 0x0000000066057221 */ /* 0x000fe20000010000 */
[----:B------:R1:W-:Y:S01]  /*13770*/  STL [R1+0x24], R3 ;  /* 0x0000240301007387 */ /* 0x0003e20000100800 */
        /* <DEDUP_REMOVED lines=10> */
[----:B------:R-:W-:Y:S02]  /*13820*/  IADD3 R0, R245, -0x1, RZ ;  /* 0xfffffffff5007810 */ /* 0x000fe40007ffe0ff */
[----:B------:R2:W-:Y:S01]  /*13830*/  STL [R1+0x28], R5 ;  /* 0x0000280501007387 */ /* 0x0005e20000100800 */
[----:B------:R-:W-:Y:S01]  /*13840*/  FADD.FTZ R2, R80, R2 ;  /* 0x0000000250027221 */ /* 0x000fe20000010000 */
[----:B------:R-:W-:Y:S01]  /*13850*/  MOV R245, R0 ;  /* 0x0000000000f57202 */ /* 0x000fe20000000f00 */
[----:B-1----:R-:W-:Y:S05]  /*13860*/  FADD.FTZ R3, R88, R4 ;  /* 0x0000000458037221 */ /* 0x002fea0000010000 */
[----:B------:R2:W-:Y:S04]  /*13870*/  STL [R1+0x20], R3 ;  /* 0x0000200301007387 */ /* 0x0005e80000100800 */
[----:B------:R2:W-:Y:S02]  /*13880*/  STL [R1+0x2c], R2 ;  /* 0x00002c0201007387 */ /* 0x0005e40000100800 */
[----:B--2---:R-:W-:-:S05]  /*13890*/  @P0 BRA `(.L_x_563) ;  /* 0xffffade000000947 */ /* 0x004fca000383ffff */
.L_x_556:
[----:B------:R-:W-:Y:S05]  /*138a0*/  BRA.DIV ~URZ, `(.L_x_564) ;  /* 0x000075127f007947 */ /* 0x000fea000b800000 */
[----:B------:R-:W2:Y:S04]  /*138b0*/  LDL R0, [R1+0x24] ;  /* 0x0000240001007983 */ /* 0x000ea80000100800 */
[----:B--2---:R1:W2:Y:S02]  /*138c0*/  SHFL.BFLY PT, R5, R0, 0x2, 0x1f ;  /* 0x0c401f0000057f89 */ /* 0x0042a400000e0000 */
.L_x_616:
[----:B-1----:R-:W3:Y:S02]  /*138d0*/  LDL.LU R0, [R1+0x24] ;  /* 0x0000240001007983 */ /* 0x002ee40000300800 */
[----:B--23--:R-:W-:Y:S01]  /*138e0*/  FADD.FTZ R5, R5, R0 ;  /* 0x0000000005057221 */ /* 0x00cfe20000010000 */
[----:B------:R-:W-:Y:S05]  /*138f0*/  BRA.DIV ~URZ, `(.L_x_565) ;  /* 0x000075227f007947 */ /* 0x000fea000b800000 */
[----:B------:R-:W2:Y:S04]  /*13900*/  LDL.LU R2, [R1+0x28] ;  /* 0x0000280001027983 */ /* 0x000ea80000300800 */
[----:B------:R-:W3:Y:S04]  /*13910*/  LDL.LU R0, [R1+0x20] ;  /* 0x0000200001007983 */ /* 0x000ee80000300800 */
[----:B------:R-:W4:Y:S04]  /*13920*/  LDL.LU R9, [R1+0x2c] ;  /* 0x00002c0001097983 */ /* 0x000f280000300800 */
[----:B--2---:R-:W1:Y:S04]  /*13930*/  SHFL.BFLY PT, R6, R2, 0x2, 0x1f ;  /* 0x0c401f0002067f89 */ /* 0x004e6800000e0000 */
[----:B---3--:R-:W2:Y:S04]  /*13940*/  SHFL.BFLY PT, R7, R0, 0x2, 0x1f ;  /* 0x0c401f0000077f89 */ /* 0x008ea800000e0000 */
[----:B----4-:R-:W3:Y:S01]  /*13950*/  SHFL.BFLY PT, R4, R9, 0x2, 0x1f ;  /* 0x0c401f0009047f89 */ /* 0x010ee200000e0000 */
[----:B-1----:R-:W-:-:S02]  /*13960*/  FADD.FTZ R6, R6, R2 ;  /* 0x0000000206067221 */ /* 0x002fc40000010000 */
[----:B--2---:R-:W-:-:S03]  /*13970*/  FADD.FTZ R7, R7, R0 ;  /* 0x0000000007077221 */ /* 0x004fc60000010000 */
[----:B------:R-:W1:Y:S01]  /*13980*/  SHFL.BFLY PT, R2, R6, 0x1, 0x1f ;  /* 0x0c201f0006027f89 */ /* 0x000e6200000e0000 */
[----:B---3--:R-:W-:-:S03]  /*13990*/  FADD.FTZ R4, R4, R9 ;  /* 0x0000000904047221 */ /* 0x008fc60000010000 */
[----:B------:R-:W2:Y:S04]  /*139a0*/  SHFL.BFLY PT, R0, R5, 0x1, 0x1f ;  /* 0x0c201f0005007f89 */ /* 0x000ea800000e0000 */
[----:B------:R-:W3:Y:S04]  /*139b0*/  SHFL.BFLY PT, R3, R7, 0x1, 0x1f ;  /* 0x0c201f0007037f89 */ /* 0x000ee800000e0000 */
[----:B------:R4:W4:Y:S01]  /*139c0*/  SHFL.BFLY PT, R8, R4, 0x1, 0x1f ;  /* 0x0c201f0004087f89 */ /* 0x00092200000e0000 */
[----:B-1----:R-:W-:Y:S02]  /*139d0*/  FADD.FTZ R6, R6, R2 ;  /* 0x0000000206067221 */ /* 0x002fe40000010000 */
[----:B--2---:R-:W-:-:S02]  /*139e0*/  FADD.FTZ R5, R5, R0 ;  /* 0x0000000005057221 */ /* 0x004fc40000010000 */
[----:B---3--:R-:W-:-:S03]  /*139f0*/  FADD.FTZ R7, R7, R3 ;  /* 0x0000000307077221 */ /* 0x008fc60000010000 */
.L_x_617:
[----:B------:R-:W-:Y:S01]  /*13a00*/  FSETP.NE.FTZ.AND P3, PT, R5, RZ, PT ;  /* 0x000000ff0500720b */ /* 0x000fe20003f75000 */
[----:B------:R-:W-:Y:S01]  /*13a10*/  CS2R R2, SRZ ;  /* 0x0000000000027805 */ /* 0x000fe2000001ff00 */
[----:B------:R-:W-:Y:S01]  /*13a20*/  FSETP.NE.FTZ.AND P2, PT, R6, RZ, PT ;  /* 0x000000ff0600720b */ /* 0x000fe20003f55000 */
[----:B----4-:R-:W-:Y:S01]  /*13a30*/  FADD.FTZ R4, R8, R4 ;  /* 0x0000000408047221 */ /* 0x010fe20000010000 */
[----:B------:R-:W-:Y:S02]  /*13a40*/  FSETP.NE.FTZ.AND P1, PT, R7, RZ, PT ;  /* 0x000000ff0700720b */ /* 0x000fe40003f35000 */
[----:B------:R-:W-:Y:S02]  /*13a50*/  MOV R0, RZ ;  /* 0x000000ff00007202 */ /* 0x000fe40000000f00 */
[----:B------:R-:W-:Y:S02]  /*13a60*/  FSETP.NE.FTZ.AND P0, PT, R4, RZ, PT ;  /* 0x000000ff0400720b */ /* 0x000fe40003f15000 */
[----:B------:R-:W-:-:S02]  /*13a70*/  MOV R34, 0xff800000 ;  /* 0xff80000000227802 */ /* 0x000fc40000000f00 */
[----:B------:R-:W-:Y:S01]  /*13a80*/  MOV R32, 0xff800000 ;  /* 0xff80000000207802 */ /* 0x000fe20000000f00 */
[----:B------:R-:W1:Y:S01]  /*13a90*/  @P3 MUFU.RCP R0, R5 ;  /* 0x0000000500003308 */ /* 0x000e620000001000 */
[----:B------:R-:W-:Y:S02]  /*13aa0*/  MOV R33, 0xff800000 ;  /* 0xff80000000217802 */ /* 0x000fe40000000f00 */
[----:B------:R-:W-:Y:S02]  /*13ab0*/  MOV R31, 0xff800000 ;  /* 0xff800000001f7802 */ /* 0x000fe40000000f00 */
[----:B------:R-:W-:-:S03]  /*13ac0*/  @P1 MOV R17, 0x3f317218 ;  /* 0x3f31721800111802 */ /* 0x000fc60000000f00 */
[----:B------:R-:W2:Y:S08]  /*13ad0*/  @P2 MUFU.RCP R3, R6 ;  /* 0x0000000600032308 */ /* 0x000eb00000001000 */
[----:B------:R-:W3:Y:S01]  /*13ae0*/  @P1 MUFU.RCP R2, R7 ;  /* 0x0000000700021308 */ /* 0x000ee20000001000 */
[C---:B-1----:R-:W-:Y:S02]  /*13af0*/  FMUL.FTZ R180, R0.reuse, R180 ;  /* 0x000000b400b47220 */ /* 0x042fe40000410000 */
        /* <DEDUP_REMOVED lines=8> */
[----:B------:R1:W4:Y:S01]  /*13b80*/  @P2 MUFU.LG2 R5, R6 ;  /* 0x0000000600052308 */ /* 0x0003220000000c00 */
[----:B------:R-:W-:-:S02]  /*13b90*/  FMUL.FTZ R168, R0, R168 ;  /* 0x000000a800a87220 */ /* 0x000fc40000410000 */
[C---:B------:R-:W-:Y:S02]  /*13ba0*/  FMUL.FTZ R16, R0.reuse, R169 ;  /* 0x000000a900107220 */ /* 0x040fe40000410000 */
[C---:B------:R-:W-:Y:S02]  /*13bb0*/  FMUL.FTZ R160, R0.reuse, R160 ;  /* 0x000000a000a07220 */ /* 0x040fe40000410000 */
[C---:B------:R-:W-:Y:S01]  /*13bc0*/  FMUL.FTZ R12, R0.reuse, R161 ;  /* 0x000000a1000c7220 */ /* 0x040fe20000410000 */
[----:B------:R-:W3:Y:S01]  /*13bd0*/  @P1 MUFU.LG2 R7, R7 ;  /* 0x0000000700071308 */ /* 0x000ee20000000c00 */
[C---:B------:R-:W-:Y:S02]  /*13be0*/  FMUL.FTZ R152, R0.reuse, R152 ;  /* 0x0000009800987220 */ /* 0x040fe40000410000 */
[C---:B------:R-:W-:Y:S02]  /*13bf0*/  FMUL.FTZ R8, R0.reuse, R153 ;  /* 0x0000009900087220 */ /* 0x040fe40000410000 */
[----:B------:R-:W-:-:S02]  /*13c00*/  FMUL.FTZ R124, R0, R124 ;  /* 0x0000007c007c7220 */ /* 0x000fc40000410000 */
[----:B------:R-:W-:Y:S01]  /*13c10*/  FMUL.FTZ R125, R0, R125 ;  /* 0x0000007d007d7220 */ /* 0x000fe20000410000 */
[----:B------:R-:W-:Y:S01]  /*13c20*/  MOV R0, RZ ;  /* 0x000000ff00007202 */ /* 0x000fe20000000f00 */
[C---:B--2---:R-:W-:Y:S01]  /*13c30*/  FMUL.FTZ R182, R3.reuse, R182 ;  /* 0x000000b603b67220 */ /* 0x044fe20000410000 */
[----:B-1----:R-:W-:Y:S01]  /*13c40*/  @P3 MOV R6, 0x3f317218 ;  /* 0x3f31721800063802 */ /* 0x002fe20000000f00 */
[C---:B------:R-:W-:Y:S02]  /*13c50*/  FMUL.FTZ R29, R3.reuse, R183 ;  /* 0x000000b7031d7220 */ /* 0x040fe40000410000 */
[C---:B------:R-:W-:Y:S01]  /*13c60*/  FMUL.FTZ R174, R3.reuse, R174 ;  /* 0x000000ae03ae7220 */ /* 0x040fe20000410000 */
[----:B------:R-:W-:Y:S01]  /*13c70*/  @P0 MUFU.RCP R0, R4 ;  /* 0x0000000400000308 */ /* 0x000fe20000001000 */
        /* <DEDUP_REMOVED lines=12> */
[----:B------:R-:W-:Y:S01]  /*13d40*/  FMUL.FTZ R127, R3, R127 ;  /* 0x0000007f037f7220 */ /* 0x000fe20000410000 */
[----:B------:R-:W-:Y:S01]  /*13d50*/  @P2 MOV R3, 0x3f317218 ;  /* 0x3f31721800032802 */ /* 0x000fe20000000f00 */
[----:B---3--:R-:W-:-:S02]  /*13d60*/  FMUL.FTZ R148, R2, R148 ;  /* 0x0000009402947220 */ /* 0x008fc40000410000 */
        /* <DEDUP_REMOVED lines=14> */
[----:B------:R-:W-:Y:S02]  /*13e50*/  FMUL.FTZ R121, R2, R121 ;  /* 0x0000007902797220 */ /* 0x000fe40000410000 */
[----:B------:R1:W2:Y:S01]  /*13e60*/  @P0 MUFU.LG2 R2, R4 ;  /* 0x0000000400020308 */ /* 0x0002a20000000c00 */
[----:B----4-:R-:W-:Y:S02]  /*13e70*/  @P2 FMUL.FTZ R9, R5, 0.69314718246459960938 ;  /* 0x3f31721805092820 */ /* 0x010fe40000410000 */
[----:B------:R-:W-:Y:S02]  /*13e80*/  @P2 FMUL.FTZ R5, R3, c[0x0][0x2d0] ;  /* 0x0000b40003052a20 */ /* 0x000fe40000410000 */
[----:B------:R-:W-:-:S02]  /*13e90*/  @P1 FMUL.FTZ R7, R7, 0.69314718246459960938 ;  /* 0x3f31721807071820 */ /* 0x000fc40000410000 */
[----:B------:R-:W-:Y:S02]  /*13ea0*/  @P1 FMUL.FTZ R3, R17, c[0x0][0x2d0] ;  /* 0x0000b40011031a20 */ /* 0x000fe40000410000 */
[----:B------:R-:W-:Y:S02]  /*13eb0*/  @P3 FMUL.FTZ R13, R13, 0.69314718246459960938 ;  /* 0x3f3172180d0d3820 */ /* 0x000fe40000410000 */
[----:B------:R-:W-:Y:S01]  /*13ec0*/  @P1 FFMA.FTZ R34, R3, R69, R7 ;  /* 0x0000004503221223 */ /* 0x000fe20000010007 */
[----:B------:R-:W-:Y:S01]  /*13ed0*/  @P0 MOV R3, 0x3f317218 ;  /* 0x3f31721800030802 */ /* 0x000fe20000000f00 */
[----:B------:R-:W-:Y:S02]  /*13ee0*/  @P3 FMUL.FTZ R6, R6, c[0x0][0x2d0] ;  /* 0x0000b40006063a20 */ /* 0x000fe40000410000 */
[----:B------:R-:W-:Y:S01]  /*13ef0*/  @P2 FFMA.FTZ R33, R5, R70, R9 ;  /* 0x0000004605212223 */ /* 0x000fe20000010009 */
[----:B-1----:R-:W-:Y:S01]  /*13f00*/  MOV R4, 0x1 ;  /* 0x0000000100047802 */ /* 0x002fe20000000f00 */
[----:B--2---:R-:W-:-:S02]  /*13f10*/  @P0 FMUL.FTZ R2, R2, 0.69314718246459960938 ;  /* 0x3f31721802020820 */ /* 0x004fc40000410000 */
[----:B------:R-:W-:Y:S02]  /*13f20*/  @P0 FMUL.FTZ R3, R3, c[0x0][0x2d0] ;  /* 0x0000b40003030a20 */ /* 0x000fe40000410000 */
[----:B------:R-:W-:Y:S02]  /*13f30*/  @P3 FFMA.FTZ R32, R6, R71, R13 ;  /* 0x0000004706203223 */ /* 0x000fe4000001000d */
        /* <DEDUP_REMOVED lines=15> */
[----:B------:R-:W-:Y:S01]  /*14030*/  FMUL.FTZ R123, R0, R123 ;  /* 0x0000007b007b7220 */ /* 0x000fe20000410000 */
[----:B------:R-:W-:Y:S01]  /*14040*/  PRMT R0, R4, 0x7610, R0 ;  /* 0x0000761004007816 */ /* 0x000fe20000000000 */
[----:B------:R-:W-:-:S02]  /*14050*/  @P0 FFMA.FTZ R31, R3, R68, R2 ;  /* 0x00000044031f0223 */ /* 0x000fc40000010002 */
.L_x_509:
[----:B-1----:R1:W5:Y:S01]  /*14060*/  LDL R35, [R1+0x70] ;  /* 0x0000700001237983 */ /* 0x0023620000100800 */
[----:B------:R-:W-:Y:S03]  /*14070*/  BSSY B0, `(.L_x_566) ;  /* 0x0000012000007945 */ /* 0x000fe60003800000 */
[----:B------:R-:W2:Y:S02]  /*14080*/  S2R R36, SR_TID.X ;  /* 0x0000000000247919 */ /* 0x000ea40000002100 */
[----:B--2---:R-:W-:-:S13]  /*14090*/  LOP3.LUT P6, RZ, R36, 0x7f, RZ, 0xc0, !PT ;  /* 0x0000007f24ff7812 */ /* 0x004fda00078cc0ff */
[----:B------:R-:W-:Y:S05]  /*140a0*/  @P6 BRA `(.L_x_567) ;  /* 0x000000e000006947 */ /* 0x000fea0003800000 */
[----:B-1----:R-:W1:Y:S01]  /*140b0*/  S2R R4, SR_LANEID ;  /* 0x0000000000047919 */ /* 0x002e620000000000 */
[----:B------:R-:W-:Y:S01]  /*140c0*/  VOTEU.ANY UR4, UPT, PT ;  /* 0x0000000000047886 */ /* 0x000fe200038e0100 */
[----:B------:R-:W-:Y:S01]  /*140d0*/  IMAD.MOV.U32 R6, RZ, RZ, c[0x0][0x580] ;  /* 0x00016000ff067624 */ /* 0x000fe200078e00ff */
[----:B------:R-:W1:Y:S01]  /*140e0*/  FLO.U32 R3, UR4 ;  /* 0x0000000400037d00 */ /* 0x000e6200080e0000 */
[----:B------:R-:W-:-:S07]  /*140f0*/  IMAD.MOV.U32 R7, RZ, RZ, c[0x0][0x584] ;  /* 0x00016100ff077624 */ /* 0x000fce00078e00ff */
[----:B------:R-:W2:Y:S01]  /*14100*/  POPC R2, UR4 ;  /* 0x0000000400027d09 */ /* 0x000ea20008000000 */
[----:B-1----:R-:W-:-:S13]  /*14110*/  ISETP.EQ.U32.AND P0, PT, R3, R4, PT ;  /* 0x000000040300720c */ /* 0x002fda0003f02070 */
[----:B--2---:R-:W2:Y:S04]  /*14120*/  @P0 ATOMG.E.ADD.STRONG.GPU PT, R2, [R6.64], R2 ;  /* 0x00000002060209a8 */ /* 0x004ea800081ee1c6 */
[----:B------:R-:W1:Y:S04]  /*14130*/  S2R R4, SR_LTMASK ;  /* 0x0000000000047919 */ /* 0x000e680000003900 */
[----:B--2---:R1:W2:Y:S02]  /*14140*/  SHFL.IDX PT, R3, R2, R3, 0x1f ;  /* 0x00001f0302037589 */ /* 0x0042a400000e0000 */
[----:B-1----:R-:W-:-:S06]  /*14150*/  LOP3.LUT R2, R4, UR4, RZ, 0xc0, !PT ;  /* 0x0000000404027c12 */ /* 0x002fcc000f8ec0ff */
[----:B------:R-:W2:Y:S02]  /*14160*/  POPC R2, R2 ;  /* 0x0000000200027309 */ /* 0x000ea40000000000 */
[----:B--2--5:R-:W-:-:S05]  /*14170*/  IADD3 R35, R3, c[0x0][0xc], R2 ;  /* 0x0000030003237a10 */ /* 0x024fca0007ffe002 */
[----:B------:R1:W-:Y:S02]  /*14180*/  STL [R1+0x70], R35 ;  /* 0x0000702301007387 */ /* 0x0003e40000100800 */
.L_x_567:
[----:B-1----:R-:W-:Y:S05]  /*14190*/  BSYNC B0 ;  /* 0x0000000000007941 */ /* 0x002fea0003800000 */
.L_x_566:
[----:B------:R-:W-:Y:S01]  /*141a0*/  PRMT R0, R0, 0x9910, RZ ;  /* 0x0000991000007816 */ /* 0x000fe200000000ff */
[----:B------:R-:W-:Y:S01]  /*141b0*/  BSSY B1, `(.L_x_568) ;  /* 0x0000197000017945 */ /* 0x000fe20003800000 */
[----:B-----5:R-:W-:Y:S02]  /*141c0*/  IMAD.MOV.U32 R47, RZ, RZ, R35 ;  /* 0x000000ffff2f7224 */ /* 0x020fe400078e0023 */
[----:B------:R-:W-:-:S13]  /*141d0*/  ISETP.NE.AND P0, PT, R0, RZ, PT ;  /* 0x000000ff0000720c */ /* 0x000fda0003f05270 */
[----:B------:R-:W-:Y:S05]  /*141e0*/  @!P0 BRA `(.L_x_569) ;  /* 0x00000f7000008947 */ /* 0x000fea0003800000 */
[----:B------:R-:W2:Y:S04]  /*141f0*/  LDL R44, [R1+0x74] ;  /* 0x00007400012c7983 */ /* 0x000ea80000100800 */
[----:B------:R-:W3:Y:S04]  /*14200*/  LDL R43, [R1+0x84] ;  /* 0x00008400012b7983 */ /* 0x000ee80000100800 */
[----:B------:R-:W4:Y:S04]  /*14210*/  LDL R42, [R1+0x8c] ;  /* 0x00008c00012a7983 */ /* 0x000f280000100800 */
[----:B------:R-:W5:Y:S04]  /*14220*/  LDL R41, [R1+0x88] ;  /* 0x0000880001297983 */ /* 0x000f680000100800 */
[----:B------:R-:W4:Y:S04]  /*14230*/  LDL R40, [R1+0x78] ;  /* 0x0000780001287983 */ /* 0x000f280000100800 */
[----:B------:R-:W4:Y:S04]  /*14240*/  LDL R39, [R1+0x80] ;  /* 0x0000800001277983 */ /* 0x000f280000100800 */
[----:B------:R-:W4:Y:S04]  /*14250*/  LDL R38, [R1+0x7c] ;  /* 0x00007c0001267983 */ /* 0x000f280000100800 */
[----:B------:R-:W4:Y:S04]  /*14260*/  LDL R37, [R1+0x90] ;  /* 0x0000900001257983 */ /* 0x000f280000100800 */
[----:B------:R-:W4:Y:S01]  /*14270*/  LDL R35, [R1+0x94] ;  /* 0x0000940001237983 */ /* 0x000f220000100800 */
[----:B------:R-:W-:Y:S01]  /*14280*/  WARPSYNC 0xffffffff ;  /* 0xffffffff00007948 */ /* 0x000fe20003800000 */
[----:B------:R-:W-:-:S02]  /*14290*/  F2FP.BF16.PACK_AB R30, R30, R180 ;  /* 0x000000b41e1e723e */ /* 0x000fc400000010ff */
[----:B------:R-:W-:Y:S01]  /*142a0*/  BAR.SYNC.DEFER_BLOCKING 0x1, 0x80 ;  /* 0x0042000000007b1d */ /* 0x000fe20000010000 */
[----:B------:R-:W-:Y:S02]  /*142b0*/  F2FP.BF16.PACK_AB R29, R29, R182 ;  /* 0x000000b61d1d723e */ /* 0x000fe400000010ff */
[----:B------:R-:W-:Y:S02]  /*142c0*/  F2FP.BF16.PACK_AB R27, R27, R172 ;  /* 0x000000ac1b1b723e */ /* 0x000fe400000010ff */
[----:B------:R-:W-:Y:S02]  /*142d0*/  F2FP.BF16.PACK_AB R26, R26, R174 ;  /* 0x000000ae1a1a723e */ /* 0x000fe400000010ff */
[----:B------:R-:W-:Y:S02]  /*142e0*/  F2FP.BF16.PACK_AB R28, R28, R148 ;  /* 0x000000941c1c723e */ /* 0x000fe400000010ff */
[----:B------:R-:W-:Y:S02]  /*142f0*/  F2FP.BF16.PACK_AB R150, R151, R150 ;  /* 0x000000969796723e */ /* 0x000fe400000010ff */
        /* <DEDUP_REMOVED lines=26> */
[----:B--2---:R1:W-:Y:S04]  /*144a0*/  STS [R44], R30 ;  /* 0x0000001e2c007388 */ /* 0x0043e80000000800 */
[----:B------:R1:W-:Y:S04]  /*144b0*/  STS [R44+0x400], R29 ;  /* 0x0004001d2c007388 */ /* 0x0003e80000000800 */
[----:B---3--:R1:W-:Y:S04]  /*144c0*/  STS [R43], R27 ;  /* 0x0000001b2b007388 */ /* 0x0083e80000000800 */
[----:B------:R1:W-:Y:S04]  /*144d0*/  STS [R43+0x400], R26 ;  /* 0x0004001a2b007388 */ /* 0x0003e80000000800 */
[----:B------:R1:W-:Y:S04]  /*144e0*/  STS [R44+0x2000], R28 ;  /* 0x0020001c2c007388 */ /* 0x0003e80000000800 */
[----:B------:R1:W-:Y:S04]  /*144f0*/  STS [R44+0x2400], R150 ;  /* 0x002400962c007388 */ /* 0x0003e80000000800 */
[----:B------:R1:W-:Y:S04]  /*14500*/  STS [R43+0x2000], R25 ;  /* 0x002000192b007388 */ /* 0x0003e80000000800 */
[----:B------:R1:W-:Y:S04]  /*14510*/  STS [R43+0x2400], R158 ;  /* 0x0024009e2b007388 */ /* 0x0003e80000000800 */
[----:B----4-:R1:W-:Y:S04]  /*14520*/  STS [R42], R24 ;  /* 0x000000182a007388 */ /* 0x0103e80000000800 */
[----:B------:R1:W-:Y:S04]  /*14530*/  STS [R42+0x400], R23 ;  /* 0x000400172a007388 */ /* 0x0003e80000000800 */
[----:B-----5:R1:W-:Y:S04]  /*14540*/  STS [R41], R20 ;  /* 0x0000001429007388 */ /* 0x0203e80000000800 */
[----:B------:R1:W-:Y:S04]  /*14550*/  STS [R41+0x400], R19 ;  /* 0x0004001329007388 */ /* 0x0003e80000000800 */
[----:B------:R1:W-:Y:S04]  /*14560*/  STS [R42+0x2000], R22 ;  /* 0x002000162a007388 */ /* 0x0003e80000000800 */
[----:B------:R1:W-:Y:S04]  /*14570*/  STS [R42+0x2400], R21 ;  /* 0x002400152a007388 */ /* 0x0003e80000000800 */
[----:B------:R1:W-:Y:S04]  /*14580*/  STS [R41+0x2000], R18 ;  /* 0x0020001229007388 */ /* 0x0003e80000000800 */
[----:B------:R1:W-:Y:S04]  /*14590*/  STS [R41+0x2400], R17 ;  /* 0x0024001129007388 */ /* 0x0003e80000000800 */
[----:B------:R1:W-:Y:S04]  /*145a0*/  STS [R40], R16 ;  /* 0x0000001028007388 */ /* 0x0003e80000000800 */
[----:B------:R1:W-:Y:S04]  /*145b0*/  STS [R40+0x400], R15 ;  /* 0x0004000f28007388 */ /* 0x0003e80000000800 */
[----:B------:R1:W-:Y:S04]  /*145c0*/  STS [R39], R12 ;  /* 0x0000000c27007388 */ /* 0x0003e80000000800 */
        /* <DEDUP_REMOVED lines=13> */
[----:B------:R-:W-:Y:S06]  /*146a0*/  BAR.SYNC.DEFER_BLOCKING 0x1, 0x80 ;  /* 0x0042000000007b1d */ /* 0x000fec0000010000 */
[----:B------:R-:W-:Y:S05]  /*146b0*/  BRA.CONV ~URZ, `(.L_x_570) ;  /* 0x000000837f007947 */ /* 0x000fea000b800000 */
[----:B-1----:R-:W-:Y:S01]  /*146c0*/  SHF.R.S32.HI R35, RZ, 0x1f, R36 ;  /* 0x0000001fff237819 */ /* 0x002fe20000011424 */
[----:B------:R-:W-:Y:S01]  /*146d0*/  IMAD.MOV.U32 R58, RZ, RZ, RZ ;  /* 0x000000ffff3a7224 */ /* 0x000fe200078e00ff */
[----:B------:R-:W-:Y:S01]  /*146e0*/  MOV R2, 0x14740 ;  /* 0x0001474000027802 */ /* 0x000fe20000000f00 */
[----:B------:R-:W-:Y:S01]  /*146f0*/  IMAD.MOV.U32 R3, RZ, RZ, 0x1f ;  /* 0x0000001fff037424 */ /* 0x000fe200078e00ff */
[----:B------:R-:W-:-:S04]  /*14700*/  LEA.HI R35, R35, R36, RZ, 0x7 ;  /* 0x0000002423237211 */ /* 0x000fc800078f38ff */
[----:B------:R-:W-:-:S05]  /*14710*/  SHF.R.S32.HI R35, RZ, 0x7, R35 ;  /* 0x00000007ff237819 */ /* 0x000fca0000011423 */
[----:B------:R-:W-:Y:S02]  /*14720*/  IMAD.MOV.U32 R88, RZ, RZ, R35 ;  /* 0x000000ffff587224 */ /* 0x000fe400078e0023 */
[----:B------:R-:W-:Y:S05]  /*14730*/  CALL.REL.NOINC `($__internal_1_$__cuda_sm70_shflsync_idx_p) ;  /* 0x000070d000007944 */ /* 0x000fea0003c00000 */
.L_x_570:
[----:B-1----:R-:W2:Y:S04]  /*14740*/  LDL R2, [R1+0x6c] ;  /* 0x00006c0001027983 */ /* 0x002ea80000100800 */
[----:B------:R-:W3:Y:S04]  /*14750*/  LDL R5, [R1+0x30] ;  /* 0x0000300001057983 */ /* 0x000ee80000100800 */
[----:B------:R-:W4:Y:S04]  /*14760*/  LDL.LU R4, [R1+0x64] ;  /* 0x0000640001047983 */ /* 0x000f280000300800 */
[----:B------:R-:W2:Y:S04]  /*14770*/  LDL.LU R15, [R1+0x60] ;  /* 0x00006000010f7983 */ /* 0x000ea80000300800 */
[----:B------:R-:W3:Y:S01]  /*14780*/  LDL.LU R17, [R1+0x5c] ;  /* 0x00005c0001117983 */ /* 0x000ee20000300800 */
[----:B-----5:R-:W-:-:S03]  /*14790*/  IMAD.MOV.U32 R0, RZ, RZ, 0x1 ;  /* 0x00000001ff007424 */ /* 0x020fc600078e00ff */
[----:B------:R-:W3:Y:S02]  /*147a0*/  LDL R14, [R1+0x9c] ;  /* 0x00009c00010e7983 */ /* 0x000ee40000100800 */
[----:B------:R-:W-:Y:S02]  /*147b0*/  ISETP.NE.AND P0, PT, R0, c[0x0][0x4e8], PT ;  /* 0x00013a0000007a0c */ /* 0x000fe40003f05270 */
[----:B------:R-:W1:Y:S04]  /*147c0*/  S2R R16, SR_TID.X ;  /* 0x0000000000107919 */ /* 0x000e680000002100 */
[----:B------:R-:W1:Y:S01]  /*147d0*/  S2R R18, SR_TID.X ;  /* 0x0000000000127919 */ /* 0x000e620000002100 */
[----:B------:R-:W-:Y:S02]  /*147e0*/  ULDC UR5, c[0x0][0x4e8] ;  /* 0x00013a0000057ab9 */ /* 0x000fe40000000800 */
[----:B------:R-:W-:-:S02]  /*147f0*/  ULDC UR4, c[0x0][0x388] ;  /* 0x0000e20000047ab9 */ /* 0x000fc40000000800 */
[----:B------:R-:W-:Y:S01]  /*14800*/  UIMAD UR4, UR5, UR4, URZ ;  /* 0x00000004050472a4 */ /* 0x000fe2000f8e023f */
[----:B------:R-:W-:Y:S02]  /*14810*/  ISETP.GE.AND P5, PT, R242, c[0x0][0x3c8], PT ;  /* 0x0000f200f2007a0c */ /* 0x000fe40003fa6270 */
[----:B------:R-:W-:Y:S02]  /*14820*/  SHF.R.S32.HI R48, RZ, 0x1f, R242 ;  /* 0x0000001fff307819 */ /* 0x000fe400000114f2 */
[----:B----4-:R-:W-:Y:S01]  /*14830*/  SHF.R.S32.HI R0, RZ, 0x1f, R4 ;  /* 0x0000001fff007819 */ /* 0x010fe20000011404 */
[----:B------:R-:W-:Y:S01]  /*14840*/  IMAD.WIDE.U32 R6, R4, c[0x0][0x490], RZ ;  /* 0x0001240004067a25 */ /* 0x000fe200078e00ff */
[----:B--2---:R-:W-:-:S03]  /*14850*/  SHF.R.S32.HI R8, RZ, 0x1f, R15 ;  /* 0x0000001fff087819 */ /* 0x004fc6000001140f */
[----:B---3--:R-:W-:Y:S02]  /*14860*/  IMAD.IADD R3, R2, 0x1, R17 ;  /* 0x0000000102037824 */ /* 0x008fe400078e0211 */
[C---:B------:R-:W-:Y:S02]  /*14870*/  IMAD R2, R0.reuse, c[0x0][0x490], RZ ;  /* 0x0001240000027a24 */ /* 0x040fe400078e02ff */
[----:B------:R-:W-:Y:S02]  /*14880*/  IMAD R0, R0, c[0x0][0x3e8], RZ ;  /* 0x0000fa0000007a24 */ /* 0x000fe400078e02ff */
[----:B------:R-:W-:-:S04]  /*14890*/  @P0 IMAD.HI.U32 R12, R3, c[0x0][0x4ec], RZ ;  /* 0x00013b00030c0a27 */ /* 0x000fc800078e00ff */
[----:B------:R-:W-:Y:S02]  /*148a0*/  IMAD.IADD R10, R5, 0x1, R17 ;  /* 0x00000001050a7824 */ /* 0x000fe400078e0211 */
[C---:B------:R-:W-:Y:S02]  /*148b0*/  IMAD R9, R4.reuse, c[0x0][0x494], R2 ;  /* 0x0001250004097a24 */ /* 0x040fe400078e0202 */
[C---:B------:R-:W-:Y:S02]  /*148c0*/  IMAD R11, R4.reuse, c[0x0][0x3ec], R0 ;  /* 0x0000fb00040b7a24 */ /* 0x040fe400078e0200 */
[----:B------:R-:W-:Y:S01]  /*148d0*/  IMAD.MOV.U32 R2, RZ, RZ, R3 ;  /* 0x000000ffff027224 */ /* 0x000fe200078e0003 */
[----:B------:R-:W-:Y:S01]  /*148e0*/  @P0 SHF.R.U32.HI R2, RZ, c[0x0][0x4f0], R12 ;  /* 0x00013c00ff020a19 */ /* 0x000fe2000001160c */
[----:B------:R-:W-:-:S04]  /*148f0*/  IMAD.WIDE.U32 R4, R4, c[0x0][0x3e8], RZ ;  /* 0x0000fa0004047a25 */ /* 0x000fc800078e00ff */
[----:B------:R-:W-:-:S04]  /*14900*/  @P0 IMAD.HI.U32 R13, R10, c[0x0][0x4ec], RZ ;  /* 0x00013b000a0d0a27 */ /* 0x000fc800078e00ff */
[----:B------:R-:W-:Y:S02]  /*14910*/  IMAD.IADD R7, R7, 0x1, R9 ;  /* 0x0000000107077824 */ /* 0x000fe400078e0209 */
[C---:B------:R-:W-:Y:S02]  /*14920*/  IMAD R9, R8.reuse, c[0x0][0x498], RZ ;  /* 0x0001260008097a24 */ /* 0x040fe400078e02ff */
[----:B------:R-:W-:Y:S02]  /*14930*/  IMAD R8, R8, c[0x0][0x3f0], RZ ;  /* 0x0000fc0008087a24 */ /* 0x000fe400078e02ff */
[----:B------:R-:W-:Y:S01]  /*14940*/  IMAD.MOV.U32 R0, RZ, RZ, R10 ;  /* 0x000000ffff007224 */ /* 0x000fe200078e000a */
[----:B------:R-:W-:Y:S01]  /*14950*/  @P0 SHF.R.U32.HI R0, RZ, c[0x0][0x4f0], R13 ;  /* 0x00013c00ff000a19 */ /* 0x000fe2000001160d */
[----:B------:R-:W-:Y:S02]  /*14960*/  IMAD.IADD R5, R5, 0x1, R11 ;  /* 0x0000000105057824 */ /* 0x000fe400078e020b */
[----:B------:R-:W-:-:S02]  /*14970*/  IMAD.MOV R11, RZ, RZ, -R2 ;  /* 0x000000ffff0b7224 */ /* 0x000fc400078e0a02 */
[C---:B------:R-:W-:Y:S02]  /*14980*/  IMAD R13, R15.reuse, c[0x0][0x49c], R9 ;  /* 0x000127000f0d7a24 */ /* 0x040fe400078e0209 */
[C---:B------:R-:W-:Y:S02]  /*14990*/  IMAD R12, R15.reuse, c[0x0][0x3f4], R8 ;  /* 0x0000fd000f0c7a24 */ /* 0x040fe400078e0208 */
[----:B------:R-:W-:Y:S01]  /*149a0*/  IMAD.WIDE.U32 R8, R15, c[0x0][0x3f0], R4 ;  /* 0x0000fc000f087a25 */ /* 0x000fe200078e0004 */
[----:B------:R-:W-:-:S03]  /*149b0*/  SHF.R.S32.HI R5, RZ, 0x1f, R0 ;  /* 0x0000001fff057819 */ /* 0x000fc60000011400 */
[----:B------:R-:W-:-:S04]  /*149c0*/  IMAD.WIDE.U32 R6, R15, c[0x0][0x498], R6 ;  /* 0x000126000f067a25 */ /* 0x000fc800078e0006 */
[----:B------:R-:W-:Y:S01]  /*149d0*/  IMAD R4, R11, c[0x0][0x4e8], R3 ;  /* 0x00013a000b047a24 */ /* 0x000fe200078e0203 */
[----:B------:R-:W-:Y:S01]  /*149e0*/  SHF.R.S32.HI R11, RZ, 0x1f, R2 ;  /* 0x0000001fff0b7819 */ /* 0x000fe20000011402 */
[----:B------:R-:W-:Y:S01]  /*149f0*/  IMAD.IADD R3, R9, 0x1, R12 ;  /* 0x0000000109037824 */ /* 0x000fe200078e020c */
[----:B------:R-:W-:Y:S01]  /*14a00*/  IADD3 R6, P0, R2, R6, RZ ;  /* 0x0000000602067210 */ /* 0x000fe20007f1e0ff */
[----:B------:R-:W-:Y:S01]  /*14a10*/  IMAD R5, R5, c[0x0][0x3e0], RZ ;  /* 0x0000f80005057a24 */ /* 0x000fe200078e02ff */
[----:B------:R-:W-:Y:S01]  /*14a20*/  SHF.R.S32.HI R9, RZ, 0x1f, R4 ;  /* 0x0000001fff097819 */ /* 0x000fe20000011404 */
[----:B------:R-:W-:Y:S01]  /*14a30*/  IMAD.MOV.U32 R2, RZ, RZ, R8 ;  /* 0x000000ffff027224 */ /* 0x000fe200078e0008 */
[----:B------:R-:W-:Y:S01]  /*14a40*/  IADD3.X R7, R11, R7, R13, P0, !PT ;  /* 0x000000070b077210 */ /* 0x000fe200007fe40d */
[----:B------:R-:W-:Y:S01]  /*14a50*/  IMAD R12, R0, c[0x0][0x3e4], R5 ;  /* 0x0000f900000c7a24 */ /* 0x000fe200078e0205 */
[----:B-1----:R-:W-:Y:S01]  /*14a60*/  SHF.R.S32.HI R15, RZ, 0x1f, R16 ;  /* 0x0000001fff0f7819 */ /* 0x002fe20000011410 */
[----:B------:R-:W-:-:S02]  /*14a70*/  IMAD R5, R9, c[0x0][0x488], RZ ;  /* 0x0001220009057a24 */ /* 0x000fc400078e02ff */
[----:B------:R-:W-:Y:S01]  /*14a80*/  IMAD.WIDE.U32 R8, R0, c[0x0][0x3e0], R2 ;  /* 0x0000f80000087a25 */ /* 0x000fe200078e0002 */
[----:B------:R-:W-:-:S03]  /*14a90*/  LEA.HI R15, R15, R16, RZ, 0x5 ;  /* 0x000000100f0f7211 */ /* 0x000fc600078f28ff */
[----:B------:R-:W-:Y:S02]  /*14aa0*/  IMAD.MOV R0, RZ, RZ, -R0 ;  /* 0x000000ffff007224 */ /* 0x000fe400078e0a00 */
[C---:B------:R-:W-:Y:S02]  /*14ab0*/  IMAD R11, R4.reuse, c[0x0][0x48c], R5 ;  /* 0x00012300040b7a24 */ /* 0x040fe400078e0205 */
[----:B------:R-:W-:Y:S01]  /*14ac0*/  IMAD.WIDE.U32 R2, R4, c[0x0][0x488], R6 ;  /* 0x0001220004027a25 */ /* 0x000fe200078e0006 */
[----:B------:R-:W-:-:S03]  /*14ad0*/  LOP3.LUT R15, R15, 0xffffffe0, RZ, 0xc0, !PT ;  /* 0xffffffe00f0f7812 */ /* 0x000fc600078ec0ff */
[----:B------:R-:W-:Y:S02]  /*14ae0*/  IMAD R6, R0, c[0x0][0x4e8], R10 ;  /* 0x00013a0000067a24 */ /* 0x000fe400078e020a */
[----:B------:R-:W-:Y:S01]  /*14af0*/  IMAD.IADD R0, R3, 0x1, R11 ;  /* 0x0000000103007824 */ /* 0x000fe200078e020b */
[----:B------:R-:W-:Y:S01]  /*14b00*/  LEA R3, P0, R2, c[0x0][0x450], 0x2 ;  /* 0x0001140002037a11 */ /* 0x000fe200078010ff */
[----:B------:R-:W-:-:S03]  /*14b10*/  IMAD.IADD R15, R16, 0x1, -R15 ;  /* 0x00000001100f7824 */ /* 0x000fc600078e0a0f */
[----:B------:R-:W-:Y:S01]  /*14b20*/  LEA.HI.X R2, R2, c[0x0][0x454], R0, 0x2, P0 ;  /* 0x0001150002027a11 */ /* 0x000fe200000f1400 */
[----:B------:R-:W-:Y:S01]  /*14b30*/  IMAD.IADD R0, R14, 0x1, R17 ;  /* 0x000000010e007824 */ /* 0x000fe200078e0211 */
[----:B------:R-:W-:Y:S01]  /*14b40*/  LOP3.LUT P1, RZ, R15, 0x3, RZ, 0xc0, !PT ;  /* 0x000000030fff7812 */ /* 0x000fe2000782c0ff */
[----:B------:R-:W-:Y:S01]  /*14b50*/  IMAD.IADD R5, R9, 0x1, R12 ;  /* 0x0000000109057824 */ /* 0x000fe200078e020c */
[----:B------:R-:W-:Y:S01]  /*14b60*/  SHFL.IDX PT, R14, R3, RZ, 0x1c1f ;  /* 0x001c1fff030e7589 */ /* 0x000fe200000e0000 */
[----:B------:R-:W-:-:S03]  /*14b70*/  IMAD.MOV.U32 R4, RZ, RZ, R8 ;  /* 0x000000ffff047224 */ /* 0x000fc600078e0008 */
[----:B------:R-:W1:Y:S04]  /*14b80*/  SHFL.IDX PT, R15, R2, RZ, 0x1c1f ;  /* 0x001c1fff020f7589 */ /* 0x000e6800000e0000 */
[----:B------:R-:W-:Y:S04]  /*14b90*/  SHFL.IDX PT, R12, R3, 0x1, 0x1c1f ;  /* 0x003c1f00030c7f89 */ /* 0x000fe800000e0000 */
[----:B------:R-:W2:Y:S04]  /*14ba0*/  SHFL.IDX PT, R13, R2, 0x1, 0x1c1f ;  /* 0x003c1f00020d7f89 */ /* 0x000ea800000e0000 */
[----:B------:R-:W-:Y:S04]  /*14bb0*/  SHFL.IDX PT, R10, R3, 0x2, 0x1c1f ;  /* 0x005c1f00030a7f89 */ /* 0x000fe800000e0000 */
[----:B------:R-:W3:Y:S04]  /*14bc0*/  SHFL.IDX PT, R11, R2, 0x2, 0x1c1f ;  /* 0x005c1f00020b7f89 */ /* 0x000ee800000e0000 */
[----:B------:R4:W-:Y:S04]  /*14bd0*/  SHFL.IDX PT, R8, R3, 0x3, 0x1c1f ;  /* 0x007c1f0003087f89 */ /* 0x0009e800000e0000 */
[----:B------:R1:W2:Y:S01]  /*14be0*/  SHFL.IDX PT, R9, R2, 0x3, 0x1c1f ;  /* 0x007c1f0002097f89 */ /* 0x0002a200000e0000 */
[----:B------:R-:W-:-:S02]  /*14bf0*/  SHF.R.S32.HI R7, RZ, 0x1f, R6 ;  /* 0x0000001fff077819 */ /* 0x000fc40000011406 */
[----:B------:R-:W-:-:S03]  /*14c00*/  ISETP.GE.OR P4, PT, R0, UR4, P1 ;  /* 0x0000000400007c0c */ /* 0x000fc60008f86670 */
[----:B------:R-:W-:Y:S01]  /*14c10*/  IMAD R7, R7, c[0x0][0x3d8], RZ ;  /* 0x0000f60007077a24 */ /* 0x000fe200078e02ff */
[----:B------:R-:W-:Y:S01]  /*14c20*/  SHF.R.S32.HI R16, RZ, 0x1f, R18 ;  /* 0x0000001fff107819 */ /* 0x000fe20000011412 */
[----:B------:R-:W-:Y:S01]  /*14c30*/  IMAD.WIDE.U32 R4, R6, c[0x0][0x3d8], R4 ;  /* 0x0000f60006047a25 */ /* 0x000fe200078e0004 */
[C---:B----4-:R-:W-:Y:S02]  /*14c40*/  IADD3 R3, R0.reuse, 0x8, RZ ;  /* 0x0000000800037810 */ /* 0x050fe40007ffe0ff */
[C---:B-1----:R-:W-:Y:S02]  /*14c50*/  IADD3 R2, R0.reuse, 0x40, RZ ;  /* 0x0000004000027810 */ /* 0x042fe40007ffe0ff */
[----:B------:R-:W-:Y:S02]  /*14c60*/  IADD3 R0, R0, 0x48, RZ ;  /* 0x0000004800007810 */ /* 0x000fe40007ffe0ff */
[----:B------:R-:W-:Y:S02]  /*14c70*/  ISETP.GE.OR P3, PT, R3, UR4, P1 ;  /* 0x0000000403007c0c */ /* 0x000fe40008f66670 */
[----:B------:R-:W-:-:S02]  /*14c80*/  ISETP.GE.OR P2, PT, R2, UR4, P1 ;  /* 0x0000000402007c0c */ /* 0x000fc40008f46670 */
[----:B------:R-:W-:Y:S01]  /*14c90*/  ISETP.GE.OR P1, PT, R0, UR4, P1 ;  /* 0x0000000400007c0c */ /* 0x000fe20008f26670 */
[----:B------:R-:W-:Y:S01]  /*14ca0*/  IMAD R7, R6, c[0x0][0x3dc], R7 ;  /* 0x0000f70006077a24 */ /* 0x000fe200078e0207 */
[----:B------:R-:W-:Y:S01]  /*14cb0*/  LEA.HI R16, R16, R18, RZ, 0x3 ;  /* 0x0000001210107211 */ /* 0x000fe200078f18ff */
[----:B------:R-:W-:Y:S01]  /*14cc0*/  @!P4 ST.E [R14.64], R32 ;  /* 0x000000200e00c985 */ /* 0x000fe2000c101906 */
[----:B------:R-:W-:Y:S01]  /*14cd0*/  LEA R2, P0, R4, c[0x0][0x380], 0x1 ;  /* 0x0000e00004027a11 */ /* 0x000fe200078008ff */
[----:B------:R-:W-:Y:S01]  /*14ce0*/  IMAD.IADD R0, R5, 0x1, R7 ;  /* 0x0000000105007824 */ /* 0x000fe200078e0207 */
[----:B------:R-:W-:-:S03]  /*14cf0*/  SHF.R.S32.HI R16, RZ, 0x3, R16 ;  /* 0x00000003ff107819 */ /* 0x000fc60000011410 */
[----:B--2---:R-:W-:Y:S01]  /*14d00*/  @!P3 ST.E [R12.64], R33 ;  /* 0x000000210c00b985 */ /* 0x004fe2000c101906 */
[----:B------:R-:W-:-:S03]  /*14d10*/  LEA.HI.X R0, R4, c[0x0][0x384], R0, 0x1, P0 ;  /* 0x0000e10004007a11 */ /* 0x000fc600000f0c00 */
[----:B---3--:R-:W-:Y:S01]  /*14d20*/  @!P2 ST.E [R10.64], R34 ;  /* 0x000000220a00a985 */ /* 0x008fe2000c101906 */
[----:B------:R-:W-:-:S03]  /*14d30*/  IMAD.IADD R3, R16, 0x1, R17 ;  /* 0x0000000110037824 */ /* 0x000fc600078e0211 */
[----:B------:R-:W-:Y:S04]  /*14d40*/  @!P1 ST.E [R8.64], R31 ;  /* 0x0000001f08009985 */ /* 0x000fe8000c101906 */
[----:B------:R-:W1:Y:S04]  /*14d50*/  SHFL.IDX PT, R8, R2, RZ, 0x181f ;  /* 0x00181fff02087589 */ /* 0x000e6800000e0000 */
[----:B------:R-:W-:Y:S01]  /*14d60*/  LDS.128 R20, [R243+0x80] ;  /* 0x00008000f3147984 */ /* 0x000fe20000000c00 */
[----:B------:R-:W-:-:S03]  /*14d70*/  IADD3 R4, R3, 0x10, RZ ;  /* 0x0000001003047810 */ /* 0x000fc60007ffe0ff */
[----:B------:R-:W2:Y:S04]  /*14d80*/  SHFL.IDX PT, R7, R0, RZ, 0x181f ;  /* 0x00181fff00077589 */ /* 0x000ea800000e0000 */
[----:B------:R-:W3:Y:S04]  /*14d90*/  SHFL.IDX PT, R6, R2, 0x1, 0x181f ;  /* 0x00381f0002067f89 */ /* 0x000ee800000e0000 */
[----:B------:R-:W4:Y:S01]  /*14da0*/  SHFL.IDX PT, R5, R2, 0x2, 0x181f ;  /* 0x00581f0002057f89 */ /* 0x000f2200000e0000 */
[----:B------:R-:W-:-:S03]  /*14db0*/  ISETP.GE.OR P2, PT, R4, UR4, P5 ;  /* 0x0000000404007c0c */ /* 0x000fc6000af46670 */
[----:B------:R-:W4:Y:S01]  /*14dc0*/  SHFL.IDX PT, R11, R0, 0x1, 0x181f ;  /* 0x00381f00000b7f89 */ /* 0x000f2200000e0000 */
[----:B------:R-:W-:-:S03]  /*14dd0*/  ISETP.GE.OR P3, PT, R3, UR4, P5 ;  /* 0x0000000403007c0c */ /* 0x000fc6000af66670 */
[----:B------:R-:W4:Y:S01]  /*14de0*/  SHFL.IDX PT, R10, R0, 0x2, 0x181f ;  /* 0x00581f00000a7f89 */ /* 0x000f2200000e0000 */
[----:B------:R-:W-:-:S03]  /*14df0*/  IADD3 R4, R3, 0x20, RZ ;  /* 0x0000002003047810 */ /* 0x000fc60007ffe0ff */
[----:B------:R-:W4:Y:S01]  /*14e00*/  LDS.128 R16, [R243+0x880] ;  /* 0x00088000f3107984 */ /* 0x000f220000000c00 */
[----:B------:R-:W-:-:S03]  /*14e10*/  ISETP.GE.OR P0, PT, R4, UR4, P5 ;  /* 0x0000000404007c0c */ /* 0x000fc6000af06670 */
[----:B------:R-:W4:Y:S02]  /*14e20*/  LDS.128 R12, [R243+0x1080] ;  /* 0x00108000f30c7984 */ /* 0x000f240000000c00 */
[C---:B-1----:R-:W-:Y:S02]  /*14e30*/  @!P3 LEA R8, P4, R242.reuse, R8, 0x1 ;  /* 0x00000008f208b211 */ /* 0x042fe400078808ff */
[----:B------:R-:W-:Y:S01]  /*14e40*/  LDS.128 R24, [R243+0x1880] ;  /* 0x00188000f3187984 */ /* 0x000fe20000000c00 */
[C---:B------:R-:W-:Y:S02]  /*14e50*/  IADD3 R29, R3.reuse, 0x30, RZ ;  /* 0x00000030031d7810 */ /* 0x040fe40007ffe0ff */
[C---:B--2---:R-:W-:Y:S01]  /*14e60*/  @!P3 LEA.HI.X R9, R242.reuse, R7, R48, 0x1, P4 ;  /* 0x00000007f209b211 */ /* 0x044fe200020f0c30 */
[----:B------:R-:W1:Y:S01]  /*14e70*/  SHFL.IDX PT, R45, R2, 0x3, 0x181f ;  /* 0x00781f00022d7f89 */ /* 0x000e6200000e0000 */
[C---:B---3--:R-:W-:Y:S02]  /*14e80*/  @!P2 LEA R6, P1, R242.reuse, R6, 0x1 ;  /* 0x00000006f206a211 */ /* 0x048fe400078208ff */
[----:B------:R-:W-:Y:S01]  /*14e90*/  IADD3 R28, R3, 0x40, RZ ;  /* 0x00000040031c7810 */ /* 0x000fe20007ffe0ff */
[----:B------:R-:W2:Y:S01]  /*14ea0*/  SHFL.IDX PT, R46, R0, 0x3, 0x181f ;  /* 0x00781f00002e7f89 */ /* 0x000ea200000e0000 */
[----:B----4-:R-:W-:-:S02]  /*14eb0*/  @!P0 LEA R4, P4, R242, R5, 0x1 ;  /* 0x00000005f2048211 */ /* 0x010fc400078808ff */
[C-C-:B------:R-:W-:Y:S01]  /*14ec0*/  @!P2 LEA.HI.X R7, R242.reuse, R11, R48.reuse, 0x1, P1 ;  /* 0x0000000bf207a211 */ /* 0x140fe200008f0c30 */
[----:B------:R-:W-:Y:S01]  /*14ed0*/  LDS.128 R32, [R243+0x2880] ;  /* 0x00288000f3207984 */ /* 0x000fe20000000c00 */
[----:B------:R-:W-:Y:S02]  /*14ee0*/  @!P0 LEA.HI.X R5, R242, R10, R48, 0x1, P4 ;  /* 0x0000000af2058211 */ /* 0x000fe400020f0c30 */
[----:B------:R-:W-:Y:S01]  /*14ef0*/  ISETP.GE.OR P1, PT, R29, UR4, P5 ;  /* 0x000000041d007c0c */ /* 0x000fe2000af26670 */
[----:B------:R-:W-:Y:S01]  /*14f00*/  LDS.128 R36, [R243+0x3080] ;  /* 0x00308000f3247984 */ /* 0x000fe20000000c00 */
[----:B------:R-:W-:-:S03]  /*14f10*/  ISETP.GE.OR P4, PT, R28, UR4, P5 ;  /* 0x000000041c007c0c */ /* 0x000fc6000af86670 */
[----:B------:R-:W-:Y:S04]  /*14f20*/  LDS.128 R28, [R243+0x2080] ;  /* 0x00208000f31c7984 */ /* 0x000fe80000000c00 */
[----:B------:R-:W3:Y:S04]  /*14f30*/  SHFL.IDX PT, R44, R2, 0x4, 0x181f ;  /* 0x00981f00022c7f89 */ /* 0x000ee800000e0000 */
[----:B------:R-:W-:Y:S04]  /*14f40*/  LDS.128 R40, [R243+0x3880] ;  /* 0x00388000f3287984 */ /* 0x000fe80000000c00 */
[----:B------:R4:W-:Y:S04]  /*14f50*/  @!P3 ST.E.128 [R8.64], R20 ;  /* 0x000000140800b985 */ /* 0x0009e8000c101d06 */
[----:B------:R-:W1:Y:S04]  /*14f60*/  SHFL.IDX PT, R9, R2, 0x5, 0x181f ;  /* 0x00b81f0002097f89 */ /* 0x000e6800000e0000 */
[----:B------:R-:W1:Y:S04]  /*14f70*/  SHFL.IDX PT, R11, R0, 0x4, 0x181f ;  /* 0x00981f00000b7f89 */ /* 0x000e6800000e0000 */
[----:B------:R-:W-:Y:S04]  /*14f80*/  SHFL.IDX PT, R10, R2, 0x6, 0x181f ;  /* 0x00d81f00020a7f89 */ /* 0x000fe800000e0000 */
[----:B------:R-:W1:Y:S04]  /*14f90*/  SHFL.IDX PT, R21, R0, 0x5, 0x181f ;  /* 0x00b81f0000157f89 */ /* 0x000e6800000e0000 */
[----:B------:R-:W1:Y:S04]  /*14fa0*/  SHFL.IDX PT, R20, R0, 0x6, 0x181f ;  /* 0x00d81f0000147f89 */ /* 0x000e6800000e0000 */
[----:B------:R-:W-:Y:S01]  /*14fb0*/  @!P2 ST.E.128 [R6.64], R16 ;  /* 0x000000100600a985 */ /* 0x000fe2000c101d06 */
[----:B----4-:R-:W-:-:S02]  /*14fc0*/  IADD3 R22, R3, 0x50, RZ ;  /* 0x0000005003167810 */ /* 0x010fc40007ffe0ff */
[C---:B------:R-:W-:Y:S02]  /*14fd0*/  IADD3 R8, R3.reuse, 0x60, RZ ;  /* 0x0000006003087810 */ /* 0x040fe40007ffe0ff */
[----:B------:R-:W-:Y:S01]  /*14fe0*/  ISETP.GE.OR P3, PT, R22, UR4, P5 ;  /* 0x0000000416007c0c */ /* 0x000fe2000af66670 */
[----:B------:R1:W-:Y:S01]  /*14ff0*/  @!P0 ST.E.128 [R4.64], R12 ;  /* 0x0000000c04008985 */ /* 0x0003e2000c101d06 */
[----:B------:R-:W-:Y:S02]  /*15000*/  ISETP.GE.OR P2, PT, R8, UR4, P5 ;  /* 0x0000000408007c0c */ /* 0x000fe4000af46670 */
[----:B------:R-:W-:-:S04]  /*15010*/  IADD3 R3, R3, 0x70, RZ ;  /* 0x0000007003037810 */ /* 0x000fc80007ffe0ff */
[----:B------:R-:W-:Y:S02]  /*15020*/  ISETP.GE.OR P5, PT, R3, UR4, P5 ;  /* 0x0000000403007c0c */ /* 0x000fe4000afa6670 */
[----:B-1----:R-:W-:-:S04]  /*15030*/  @!P1 LEA R4, P0, R242, R45, 0x1 ;  /* 0x0000002df2049211 */ /* 0x002fc800078008ff */
[C---:B--2---:R-:W-:Y:S02]  /*15040*/  @!P1 LEA.HI.X R5, R242.reuse, R46, R48, 0x1, P0 ;  /* 0x0000002ef2059211 */ /* 0x044fe400000f0c30 */
[----:B---3--:R-:W-:-:S03]  /*15050*/  @!P4 LEA R8, P0, R242, R44, 0x1 ;  /* 0x0000002cf208c211 */ /* 0x008fc600078008ff */
[----:B------:R1:W-:Y:S01]  /*15060*/  @!P1 ST.E.128 [R4.64], R24 ;  /* 0x0000001804009985 */ /* 0x0003e2000c101d06 */
[C---:B------:R-:W-:Y:S02]  /*15070*/  @!P3 LEA R6, P1, R242.reuse, R9, 0x1 ;  /* 0x00000009f206b211 */ /* 0x040fe400078208ff */
[C-C-:B------:R-:W-:Y:S02]  /*15080*/  @!P4 LEA.HI.X R9, R242.reuse, R11, R48.reuse, 0x1, P0 ;  /* 0x0000000bf209c211 */ /* 0x140fe400000f0c30 */
[----:B------:R-:W-:-:S03]  /*15090*/  @!P3 LEA.HI.X R7, R242, R21, R48, 0x1, P1 ;  /* 0x00000015f207b211 */ /* 0x000fc600008f0c30 */
[----:B------:R2:W-:Y:S04]  /*150a0*/  @!P4 ST.E.128 [R8.64], R28 ;  /* 0x0000001c0800c985 */ /* 0x0005e8000c101d06 */
[----:B------:R2:W-:Y:S01]  /*150b0*/  @!P3 ST.E.128 [R6.64], R32 ;  /* 0x000000200600b985 */ /* 0x0005e2000c101d06 */
[----:B-1----:R-:W-:-:S04]  /*150c0*/  @!P2 LEA R4, P0, R242, R10, 0x1 ;  /* 0x0000000af204a211 */ /* 0x002fc800078008ff */
[----:B------:R-:W-:-:S05]  /*150d0*/  @!P2 LEA.HI.X R5, R242, R20, R48, 0x1, P0 ;  /* 0x00000014f205a211 */ /* 0x000fca00000f0c30 */
[----:B------:R2:W-:Y:S04]  /*150e0*/  @!P2 ST.E.128 [R4.64], R36 ;  /* 0x000000240400a985 */ /* 0x0005e8000c101d06 */
[----:B------:R-:W1:Y:S04]  /*150f0*/  SHFL.IDX PT, R2, R2, 0x7, 0x181f ;  /* 0x00f81f0002027f89 */ /* 0x000e6800000e0000 */
[----:B------:R-:W3:Y:S01]  /*15100*/  SHFL.IDX PT, R0, R0, 0x7, 0x181f ;  /* 0x00f81f0000007f89 */ /* 0x000ee200000e0000 */
[----:B------:R-:W-:Y:S05]  /*15110*/  @P5 BRA `(.L_x_571) ;  /* 0x00000a0000005947 */ /* 0x000fea0003800000 */
[----:B-1----:R-:W-:-:S04]  /*15120*/  LEA R2, P0, R242, R2, 0x1 ;  /* 0x00000002f2027211 */ /* 0x002fc800078008ff */
[----:B---3--:R-:W-:-:S05]  /*15130*/  LEA.HI.X R3, R242, R0, R48, 0x1, P0 ;  /* 0x00000000f2037211 */ /* 0x008fca00000f0c30 */
[----:B------:R1:W-:Y:S01]  /*15140*/  ST.E.128 [R2.64], R40 ;  /* 0x0000002802007985 */ /* 0x0003e2000c101d06 */
[----:B------:R-:W-:Y:S05]  /*15150*/  BRA `(.L_x_571) ;  /* 0x000009c000007947 */ /* 0x000fea0003800000 */
.L_x_569:
[----:B------:R-:W2:Y:S04]  /*15160*/  LDL R2, [R1+0x64] ;  /* 0x0000640001027983 */ /* 0x000ea80000100800 */
[----:B------:R-:W3:Y:S04]  /*15170*/  LDL R0, [R1+0x60] ;  /* 0x0000600001007983 */ /* 0x000ee80000100800 */
[----:B------:R-:W4:Y:S04]  /*15180*/  LDL R4, [R1+0x5c] ;  /* 0x00005c0001047983 */ /* 0x000f280000100800 */
[----:B------:R-:W1:Y:S01]  /*15190*/  S2R R3, SR_TID.X ;  /* 0x0000000000037919 */ /* 0x000e620000002100 */
[----:B------:R-:W-:Y:S01]  /*151a0*/  BSSY B0, `(.L_x_572) ;  /* 0x0000026000007945 */ /* 0x000fe20003800000 */
[----:B-1----:R-:W-:Y:S01]  /*151b0*/  ISETP.GE.AND P0, PT, R3, 0x80, PT ;  /* 0x000000800300780c */ /* 0x002fe20003f06270 */
[----:B--2---:R-:W-:-:S02]  /*151c0*/  IMAD.MOV.U32 R12, RZ, RZ, R2 ;  /* 0x000000ffff0c7224 */ /* 0x004fc400078e0002 */
[----:B---3--:R-:W-:-:S03]  /*151d0*/  IMAD.MOV.U32 R11, RZ, RZ, R0 ;  /* 0x000000ffff0b7224 */ /* 0x008fc600078e0000 */
[----:B------:R-:W-:Y:S01]  /*151e0*/  SHF.R.S32.HI R7, RZ, 0x1f, R12 ;  /* 0x0000001fff077819 */ /* 0x000fe2000001140c */
[----:B----4-:R-:W-:Y:S01]  /*151f0*/  IMAD.MOV.U32 R13, RZ, RZ, R4 ;  /* 0x000000ffff0d7224 */ /* 0x010fe200078e0004 */
[----:B------:R-:W-:-:S05]  /*15200*/  SHF.R.S32.HI R10, RZ, 0x1f, R11 ;  /* 0x0000001fff0a7819 */ /* 0x000fca000001140b */
[----:B------:R-:W-:Y:S05]  /*15210*/  @P0 BRA `(.L_x_573) ;  /* 0x000001e000000947 */ /* 0x000fea0003800000 */
[----:B------:R-:W-:Y:S02]  /*15220*/  MOV R2, c[0x0][0x4e8] ;  /* 0x00013a0000027a02 */ /* 0x000fe40000000f00 */
[----:B------:R-:W-:-:S03]  /*15230*/  IADD3 R6, R13, R3, RZ ;  /* 0x000000030d067210 */ /* 0x000fc60007ffe0ff */
[----:B------:R-:W-:-:S05]  /*15240*/  IMAD R0, R2, c[0x0][0x388], RZ ;  /* 0x0000e20002007a24 */ /* 0x000fca00078e02ff */
[----:B------:R-:W-:-:S13]  /*15250*/  ISETP.GE.AND P0, PT, R6, R0, PT ;  /* 0x000000000600720c */ /* 0x000fda0003f06270 */
[----:B------:R-:W-:Y:S05]  /*15260*/  @P0 BRA `(.L_x_573) ;  /* 0x0000019000000947 */ /* 0x000fea0003800000 */
[----:B------:R-:W-:Y:S01]  /*15270*/  ISETP.NE.AND P0, PT, R2, 0x1, PT ;  /* 0x000000010200780c */ /* 0x000fe20003f05270 */
[----:B------:R-:W-:Y:S01]  /*15280*/  IMAD R4, R7, c[0x0][0x490], RZ ;  /* 0x0001240007047a24 */ /* 0x000fe200078e02ff */
[----:B------:R-:W-:Y:S01]  /*15290*/  MOV R0, R6 ;  /* 0x0000000600007202 */ /* 0x000fe20000000f00 */
[----:B------:R-:W-:-:S04]  /*152a0*/  IMAD.WIDE.U32 R2, R12, c[0x0][0x490], RZ ;  /* 0x000124000c027a25 */ /* 0x000fc800078e00ff */
[----:B------:R-:W-:Y:S02]  /*152b0*/  IMAD R4, R12, c[0x0][0x494], R4 ;  /* 0x000125000c047a24 */ /* 0x000fe400078e0204 */
[----:B------:R-:W-:-:S03]  /*152c0*/  IMAD R9, R10, c[0x0][0x498], RZ ;  /* 0x000126000a097a24 */ /* 0x000fc600078e02ff */
[----:B------:R-:W-:Y:S01]  /*152d0*/  IADD3 R3, R3, R4, RZ ;  /* 0x0000000403037210 */ /* 0x000fe20007ffe0ff */
[----:B------:R-:W-:-:S05]  /*152e0*/  @P0 IMAD.HI.U32 R5, R6, c[0x0][0x4ec], RZ ;  /* 0x00013b0006050a27 */ /* 0x000fca00078e00ff */
[----:B------:R-:W-:Y:S01]  /*152f0*/  @P0 SHF.R.U32.HI R0, RZ, c[0x0][0x4f0], R5 ;  /* 0x00013c00ff000a19 */ /* 0x000fe20000011605 */
[----:B------:R-:W-:-:S03]  /*15300*/  IMAD.WIDE.U32 R4, R11, c[0x0][0x498], R2 ;  /* 0x000126000b047a25 */ /* 0x000fc600078e0002 */
[C---:B------:R-:W-:Y:S01]  /*15310*/  IADD3 R8, -R0.reuse, RZ, RZ ;  /* 0x000000ff00087210 */ /* 0x040fe20007ffe1ff */
[----:B------:R-:W-:Y:S01]  /*15320*/  IMAD R3, R11, c[0x0][0x49c], R9 ;  /* 0x000127000b037a24 */ /* 0x000fe200078e0209 */
[----:B------:R-:W-:-:S03]  /*15330*/  IADD3 R4, P0, R0, R4, RZ ;  /* 0x0000000400047210 */ /* 0x000fc60007f1e0ff */
[----:B------:R-:W-:Y:S01]  /*15340*/  IMAD R2, R8, c[0x0][0x4e8], R6 ;  /* 0x00013a0008027a24 */ /* 0x000fe200078e0206 */
[----:B------:R-:W-:-:S04]  /*15350*/  SHF.R.S32.HI R6, RZ, 0x1f, R0 ;  /* 0x0000001fff067819 */ /* 0x000fc80000011400 */
[----:B------:R-:W-:Y:S02]  /*15360*/  SHF.R.S32.HI R0, RZ, 0x1f, R2 ;  /* 0x0000001fff007819 */ /* 0x000fe40000011402 */
[----:B------:R-:W-:-:S03]  /*15370*/  IADD3.X R5, R6, R5, R3, P0, !PT ;  /* 0x0000000506057210 */ /* 0x000fc600007fe403 */
[----:B------:R-:W-:-:S04]  /*15380*/  IMAD R0, R0, c[0x0][0x488], RZ ;  /* 0x0001220000007a24 */ /* 0x000fc800078e02ff */
[C---:B------:R-:W-:Y:S02]  /*15390*/  IMAD R0, R2.reuse, c[0x0][0x48c], R0 ;  /* 0x0001230002007a24 */ /* 0x040fe400078e0200 */
[----:B------:R-:W-:-:S05]  /*153a0*/  IMAD.WIDE.U32 R2, R2, c[0x0][0x488], R4 ;  /* 0x0001220002027a25 */ /* 0x000fca00078e0004 */
[----:B------:R-:W-:Y:S02]  /*153b0*/  IADD3 R0, R3, R0, RZ ;  /* 0x0000000003007210 */ /* 0x000fe40007ffe0ff */
[----:B------:R-:W-:-:S04]  /*153c0*/  LEA R4, P0, R2, c[0x0][0x450], 0x2 ;  /* 0x0001140002047a11 */ /* 0x000fc800078010ff */
[----:B------:R-:W-:Y:S02]  /*153d0*/  LEA.HI.X R5, R2, c[0x0][0x454], R0, 0x2, P0 ;  /* 0x0001150002057a11 */ /* 0x000fe400000f1400 */
[----:B------:R-:W-:-:S05]  /*153e0*/  MOV R0, 0xff800000 ;  /* 0xff80000000007802 */ /* 0x000fca0000000f00 */
[----:B------:R1:W-:Y:S02]  /*153f0*/  STG.E [R4.64], R0 ;  /* 0x0000000004007986 */ /* 0x0003e4000c101906 */
.L_x_573:
[----:B------:R-:W-:Y:S05]  /*15400*/  BSYNC B0 ;  /* 0x0000000000007941 */ /* 0x000fea0003800000 */
.L_x_572:
[----:B------:R-:W2:Y:S01]  /*15410*/  LDL R2, [R1+0x30] ;  /* 0x0000300001027983 */ /* 0x000ea20000100800 */
[----:B-1----:R-:W-:Y:S01]  /*15420*/  MOV R0, c[0x0][0x4e8] ;  /* 0x00013a0000007a02 */ /* 0x002fe20000000f00 */
[----:B------:R-:W-:-:S03]  /*15430*/  IMAD R6, R10, c[0x0][0x3f0], RZ ;  /* 0x0000fc000a067a24 */ /* 0x000fc600078e02ff */
[----:B------:R-:W-:Y:S01]  /*15440*/  ISETP.NE.AND P0, PT, R0, 0x1, PT ;  /* 0x000000010000780c */ /* 0x000fe20003f05270 */
[----:B------:R-:W-:Y:S02]  /*15450*/  IMAD R0, R7, c[0x0][0x3e8], RZ ;  /* 0x0000fa0007007a24 */ /* 0x000fe400078e02ff */
[----:B------:R-:W-:Y:S02]  /*15460*/  IMAD R8, R11, c[0x0][0x3f4], R6 ;  /* 0x0000fd000b087a24 */ /* 0x000fe400078e0206 */
[----:B------:R-:W-:Y:S01]  /*15470*/  IMAD R5, R12, c[0x0][0x3ec], R0 ;  /* 0x0000fb000c057a24 */ /* 0x000fe200078e0200 */
[----:B--2---:R-:W-:Y:S01]  /*15480*/  IADD3 R4, R2, R13, RZ ;  /* 0x0000000d02047210 */ /* 0x004fe20007ffe0ff */
[----:B------:R-:W-:-:S03]  /*15490*/  IMAD.WIDE.U32 R2, R12, c[0x0][0x3e8], RZ ;  /* 0x0000fa000c027a25 */ /* 0x000fc600078e00ff */
[----:B------:R-:W-:-:S03]  /*154a0*/  MOV R0, R4 ;  /* 0x0000000400007202 */ /* 0x000fc60000000f00 */
[----:B------:R-:W-:Y:S01]  /*154b0*/  @P0 IMAD.HI.U32 R7, R4, c[0x0][0x4ec], RZ ;  /* 0x00013b0004070a27 */ /* 0x000fe200078e00ff */
[----:B------:R-:W-:-:S04]  /*154c0*/  IADD3 R3, R3, R5, RZ ;  /* 0x0000000503037210 */ /* 0x000fc80007ffe0ff */
[----:B------:R-:W-:Y:S01]  /*154d0*/  @P0 SHF.R.U32.HI R0, RZ, c[0x0][0x4f0], R7 ;  /* 0x00013c00ff000a19 */ /* 0x000fe20000011607 */
[----:B------:R-:W-:Y:S01]  /*154e0*/  IMAD.WIDE.U32 R2, R11, c[0x0][0x3f0], R2 ;  /* 0x0000fc000b027a25 */ /* 0x000fe200078e0002 */
[----:B------:R-:W-:Y:S02]  /*154f0*/  ISETP.GE.AND P0, PT, R242, c[0x0][0x3c8], PT ;  /* 0x0000f200f2007a0c */ /* 0x000fe40003f06270 */
[----:B------:R-:W-:Y:S02]  /*15500*/  SHF.R.S32.HI R6, RZ, 0x1f, R0 ;  /* 0x0000001fff067819 */ /* 0x000fe40000011400 */
[----:B------:R-:W-:Y:S02]  /*15510*/  IADD3 R5, -R0, RZ, RZ ;  /* 0x000000ff00057210 */ /* 0x000fe40007ffe1ff */
[----:B------:R-:W-:Y:S01]  /*15520*/  IADD3 R3, R3, R8, RZ ;  /* 0x0000000803037210 */ /* 0x000fe20007ffe0ff */
[----:B------:R-:W-:Y:S02]  /*15530*/  IMAD R6, R6, c[0x0][0x3e0], RZ ;  /* 0x0000f80006067a24 */ /* 0x000fe400078e02ff */
[----:B------:R-:W-:-:S02]  /*15540*/  IMAD R4, R5, c[0x0][0x4e8], R4 ;  /* 0x00013a0005047a24 */ /* 0x000fc400078e0204 */
        /* <DEDUP_REMOVED lines=12> */
.L_x_618:
[----:B------:R-:W-:Y:S05]  /*15610*/  BRA.DIV ~URZ, `(.L_x_575) ;  /* 0x00005ad27f007947 */ /* 0x000fea000b800000 */
[----:B------:R3:W4:Y:S02]  /*15620*/  SHFL.IDX PT, R2, R5, RZ, 0x181f ;  /* 0x00181fff05027589 */ /* 0x00072400000e0000 */
.L_x_619:
[----:B------:R-:W5:Y:S04]  /*15630*/  LDL.LU R3, [R1+0x5c] ;  /* 0x00005c0001037983 */ /* 0x000f680000300800 */
[----:B------:R-:W1:Y:S02]  /*15640*/  S2R R7, SR_TID.X ;  /* 0x0000000000077919 */ /* 0x000e640000002100 */
[----:B-1----:R-:W-:-:S04]  /*15650*/  SHF.R.S32.HI R0, RZ, 0x1f, R7 ;  /* 0x0000001fff007819 */ /* 0x002fc80000011407 */
[----:B------:R-:W-:Y:S01]  /*15660*/  LEA.HI R0, R0, R7, RZ, 0x3 ;  /* 0x0000000700007211 */ /* 0x000fe200078f18ff */
[----:B------:R-:W-:-:S03]  /*15670*/  IMAD.MOV.U32 R7, RZ, RZ, c[0x0][0x4e8] ;  /* 0x00013a00ff077624 */ /* 0x000fc600078e00ff */
[----:B------:R-:W-:Y:S01]  /*15680*/  SHF.R.S32.HI R0, RZ, 0x3, R0 ;  /* 0x00000003ff007819 */ /* 0x000fe20000011400 */
[----:B------:R-:W-:Y:S01]  /*15690*/  IMAD R7, R7, c[0x0][0x388], RZ ;  /* 0x0000e20007077a24 */ /* 0x000fe200078e02ff */
[----:B------:R-:W-:-:S03]  /*156a0*/  SHF.R.S32.HI R8, RZ, 0x1f, R242 ;  /* 0x0000001fff087819 */ /* 0x000fc600000114f2 */
[----:B-----5:R-:W-:-:S05]  /*156b0*/  IMAD.IADD R0, R0, 0x1, R3 ;  /* 0x0000000100007824 */ /* 0x020fca00078e0203 */
[----:B------:R-:W-:-:S13]  /*156c0*/  ISETP.GE.OR P2, PT, R0, R7, P0 ;  /* 0x000000070000720c */ /* 0x000fda0000746670 */
[----:B----4-:R-:W-:-:S04]  /*156d0*/  @!P2 LEA R2, P1, R242, R2, 0x1 ;  /* 0x00000002f202a211 */ /* 0x010fc800078208ff */
[----:B--2---:R-:W-:-:S05]  /*156e0*/  @!P2 LEA.HI.X R3, R242, R6, R8, 0x1, P1 ;  /* 0x00000006f203a211 */ /* 0x004fca00008f0c08 */
[----:B------:R1:W-:Y:S01]  /*156f0*/  @!P2 ST.E.128 [R2.64], RZ ;  /* 0x000000ff0200a985 */ /* 0x0003e2000c101d06 */
[----:B------:R-:W-:Y:S05]  /*15700*/  BRA.DIV ~URZ, `(.L_x_576) ;  /* 0x00005a527f007947 */ /* 0x000fea000b800000 */
[----:B------:R2:W4:Y:S04]  /*15710*/  SHFL.IDX PT, R6, R4, 0x1, 0x181f ;  /* 0x00381f0004067f89 */ /* 0x00052800000e0000 */
[----:B-1----:R2:W1:Y:S02]  /*15720*/  SHFL.IDX PT, R2, R5, 0x1, 0x181f ;  /* 0x00381f0005027f89 */ /* 0x00246400000e0000 */
.L_x_620:
[----:B------:R-:W-:Y:S02]  /*15730*/  IADD3 R3, R0, 0x10, RZ ;  /* 0x0000001000037810 */ /* 0x000fe40007ffe0ff */
[----:B------:R-:W-:Y:S02]  /*15740*/  SHF.R.S32.HI R8, RZ, 0x1f, R242 ;  /* 0x0000001fff087819 */ /* 0x000fe400000114f2 */
[----:B------:R-:W-:-:S13]  /*15750*/  ISETP.GE.OR P2, PT, R3, R7, P0 ;  /* 0x000000070300720c */ /* 0x000fda0000746670 */
[----:B-1----:R-:W-:-:S04]  /*15760*/  @!P2 LEA R2, P1, R242, R2, 0x1 ;  /* 0x00000002f202a211 */ /* 0x002fc800078208ff */
[----:B----4-:R-:W-:-:S05]  /*15770*/  @!P2 LEA.HI.X R3, R242, R6, R8, 0x1, P1 ;  /* 0x00000006f203a211 */ /* 0x010fca00008f0c08 */
[----:B------:R1:W-:Y:S01]  /*15780*/  @!P2 ST.E.128 [R2.64], RZ ;  /* 0x000000ff0200a985 */ /* 0x0003e2000c101d06 */
[----:B------:R-:W-:Y:S05]  /*15790*/  BRA.DIV ~URZ, `(.L_x_577) ;  /* 0x00005a927f007947 */ /* 0x000fea000b800000 */
[----:B------:R4:W1:Y:S02]  /*157a0*/  SHFL.IDX PT, R6, R4, 0x2, 0x181f ;  /* 0x00581f0004067f89 */ /* 0x00086400000e0000 */
.L_x_621:
[----:B------:R-:W-:Y:S05]  /*157b0*/  BRA.DIV ~URZ, `(.L_x_578) ;  /* 0x00005ae27f007947 */ /* 0x000fea000b800000 */
[----:B-1----:R1:W2:Y:S02]  /*157c0*/  SHFL.IDX PT, R2, R5, 0x2, 0x181f ;  /* 0x00581f0005027f89 */ /* 0x0022a400000e0000 */
.L_x_622:
[----:B------:R-:W-:Y:S02]  /*157d0*/  IADD3 R3, R0, 0x20, RZ ;  /* 0x0000002000037810 */ /* 0x000fe40007ffe0ff */
[----:B------:R-:W-:Y:S02]  /*157e0*/  SHF.R.S32.HI R8, RZ, 0x1f, R242 ;  /* 0x0000001fff087819 */ /* 0x000fe400000114f2 */
[----:B------:R-:W-:-:S13]  /*157f0*/  ISETP.GE.OR P2, PT, R3, R7, P0 ;  /* 0x000000070300720c */ /* 0x000fda0000746670 */
[----:B--2---:R-:W-:-:S04]  /*15800*/  @!P2 LEA R2, P1, R242, R2, 0x1 ;  /* 0x00000002f202a211 */ /* 0x004fc800078208ff */
[----:B------:R-:W-:-:S05]  /*15810*/  @!P2 LEA.HI.X R3, R242, R6, R8, 0x1, P1 ;  /* 0x00000006f203a211 */ /* 0x000fca00008f0c08 */
[----:B------:R2:W-:Y:S01]  /*15820*/  @!P2 ST.E.128 [R2.64], RZ ;  /* 0x000000ff0200a985 */ /* 0x0005e2000c101d06 */
[----:B------:R-:W-:Y:S05]  /*15830*/  BRA.DIV ~URZ, `(.L_x_579) ;  /* 0x00005ad27f007947 */ /* 0x000fea000b800000 */
[----:B------:R1:W2:Y:S04]  /*15840*/  SHFL.IDX PT, R6, R4, 0x3, 0x181f ;  /* 0x00781f0004067f89 */ /* 0x0002a800000e0000 */
[----:B--2---:R1:W2:Y:S02]  /*15850*/  SHFL.IDX PT, R2, R5, 0x3, 0x181f ;  /* 0x00781f0005027f89 */ /* 0x0042a400000e0000 */
.L_x_623:
[----:B------:R-:W-:Y:S02]  /*15860*/  IADD3 R3, R0, 0x30, RZ ;  /* 0x0000003000037810 */ /* 0x000fe40007ffe0ff */
[----:B------:R-:W-:Y:S02]  /*15870*/  SHF.R.S32.HI R8, RZ, 0x1f, R242 ;  /* 0x0000001fff087819 */ /* 0x000fe400000114f2 */
[----:B------:R-:W-:-:S13]  /*15880*/  ISETP.GE.OR P2, PT, R3, R7, P0 ;  /* 0x000000070300720c */ /* 0x000fda0000746670 */
[----:B--2---:R-:W-:-:S04]  /*15890*/  @!P2 LEA R2, P1, R242, R2, 0x1 ;  /* 0x00000002f202a211 */ /* 0x004fc800078208ff */
[----:B------:R-:W-:-:S05]  /*158a0*/  @!P2 LEA.HI.X R3, R242, R6, R8, 0x1, P1 ;  /* 0x00000006f203a211 */ /* 0x000fca00008f0c08 */
[----:B------:R2:W-:Y:S01]  /*158b0*/  @!P2 ST.E.128 [R2.64], RZ ;  /* 0x000000ff0200a985 */ /* 0x0005e2000c101d06 */
[----:B------:R-:W-:Y:S05]  /*158c0*/  BRA.DIV ~URZ, `(.L_x_580) ;  /* 0x00005b127f007947 */ /* 0x000fea000b800000 */
[----:B------:R1:W2:Y:S02]  /*158d0*/  SHFL.IDX PT, R6, R4, 0x4, 0x181f ;  /* 0x00981f0004067f89 */ /* 0x0002a400000e0000 */
.L_x_624:
[----:B------:R-:W-:Y:S05]  /*158e0*/  BRA.DIV ~URZ, `(.L_x_581) ;  /* 0x00005b627f007947 */ /* 0x000fea000b800000 */
[----:B--2---:R2:W1:Y:S02]  /*158f0*/  SHFL.IDX PT, R2, R5, 0x4, 0x181f ;  /* 0x00981f0005027f89 */ /* 0x00446400000e0000 */
.L_x_625:
[----:B------:R-:W-:Y:S02]  /*15900*/  IADD3 R3, R0, 0x40, RZ ;  /* 0x0000004000037810 */ /* 0x000fe40007ffe0ff */
[----:B------:R-:W-:Y:S02]  /*15910*/  SHF.R.S32.HI R8, RZ, 0x1f, R242 ;  /* 0x0000001fff087819 */ /* 0x000fe400000114f2 */
[----:B------:R-:W-:-:S13]  /*15920*/  ISETP.GE.OR P2, PT, R3, R7, P0 ;  /* 0x000000070300720c */ /* 0x000fda0000746670 */
[----:B-1----:R-:W-:-:S04]  /*15930*/  @!P2 LEA R2, P1, R242, R2, 0x1 ;  /* 0x00000002f202a211 */ /* 0x002fc800078208ff */
[----:B------:R-:W-:-:S05]  /*15940*/  @!P2 LEA.HI.X R3, R242, R6, R8, 0x1, P1 ;  /* 0x00000006f203a211 */ /* 0x000fca00008f0c08 */
[----:B------:R1:W-:Y:S01]  /*15950*/  @!P2 ST.E.128 [R2.64], RZ ;  /* 0x000000ff0200a985 */ /* 0x0003e2000c101d06 */
[----:B------:R-:W-:Y:S05]  /*15960*/  BRA.DIV ~URZ, `(.L_x_582) ;  /* 0x00005b527f007947 */ /* 0x000fea000b800000 */
[----:B------:R1:W2:Y:S04]  /*15970*/  SHFL.IDX PT, R6, R4, 0x5, 0x181f ;  /* 0x00b81f0004067f89 */ /* 0x0002a800000e0000 */
[----:B-1----:R1:W3:Y:S02]  /*15980*/  SHFL.IDX PT, R2, R5, 0x5, 0x181f ;  /* 0x00b81f0005027f89 */ /* 0x0022e400000e0000 */
.L_x_626:
[----:B------:R-:W-:Y:S02]  /*15990*/  IADD3 R3, R0, 0x50, RZ ;  /* 0x0000005000037810 */ /* 0x000fe40007ffe0ff */
[----:B------:R-:W-:Y:S02]  /*159a0*/  SHF.R.S32.HI R8, RZ, 0x1f, R242 ;  /* 0x0000001fff087819 */ /* 0x000fe400000114f2 */
[----:B------:R-:W-:-:S13]  /*159b0*/  ISETP.GE.OR P2, PT, R3, R7, P0 ;  /* 0x000000070300720c */ /* 0x000fda0000746670 */
[----:B---3--:R-:W-:-:S04]  /*159c0*/  @!P2 LEA R2, P1, R242, R2, 0x1 ;  /* 0x00000002f202a211 */ /* 0x008fc800078208ff */
[----:B--2---:R-:W-:-:S05]  /*159d0*/  @!P2 LEA.HI.X R3, R242, R6, R8, 0x1, P1 ;  /* 0x00000006f203a211 */ /* 0x004fca00008f0c08 */
[----:B------:R2:W-:Y:S01]  /*159e0*/  @!P2 ST.E.128 [R2.64], RZ ;  /* 0x000000ff0200a985 */ /* 0x0005e2000c101d06 */
[----:B------:R-:W-:Y:S05]  /*159f0*/  BRA.DIV ~URZ, `(.L_x_583) ;  /* 0x00005b927f007947 */ /* 0x000fea000b800000 */
[----:B------:R3:W1:Y:S02]  /*15a00*/  SHFL.IDX PT, R6, R4, 0x6, 0x181f ;  /* 0x00d81f0004067f89 */ /* 0x00066400000e0000 */
.L_x_627:
[----:B------:R-:W-:Y:S05]  /*15a10*/  BRA.DIV ~URZ, `(.L_x_584) ;  /* 0x00005be27f007947 */ /* 0x000fea000b800000 */
[----:B--2---:R2:W3:Y:S02]  /*15a20*/  SHFL.IDX PT, R2, R5, 0x6, 0x181f ;  /* 0x00d81f0005027f89 */ /* 0x0044e400000e0000 */
.L_x_628:
[----:B------:R-:W-:Y:S02]  /*15a30*/  IADD3 R3, R0, 0x60, RZ ;  /* 0x0000006000037810 */ /* 0x000fe40007ffe0ff */
[----:B------:R-:W-:Y:S02]  /*15a40*/  SHF.R.S32.HI R8, RZ, 0x1f, R242 ;  /* 0x0000001fff087819 */ /* 0x000fe400000114f2 */
[----:B------:R-:W-:-:S13]  /*15a50*/  ISETP.GE.OR P2, PT, R3, R7, P0 ;  /* 0x000000070300720c */ /* 0x000fda0000746670 */
[----:B---3--:R-:W-:-:S04]  /*15a60*/  @!P2 LEA R2, P1, R242, R2, 0x1 ;  /* 0x00000002f202a211 */ /* 0x008fc800078208ff */
[----:B-1----:R-:W-:-:S05]  /*15a70*/  @!P2 LEA.HI.X R3, R242, R6, R8, 0x1, P1 ;  /* 0x00000006f203a211 */ /* 0x002fca00008f0c08 */
[----:B------:R1:W-:Y:S01]  /*15a80*/  @!P2 ST.E.128 [R2.64], RZ ;  /* 0x000000ff0200a985 */ /* 0x0003e2000c101d06 */
[----:B------:R-:W-:Y:S05]  /*15a90*/  BRA.DIV ~URZ, `(.L_x_585) ;  /* 0x00005bd27f007947 */ /* 0x000fea000b800000 */
[----:B----4-:R-:W3:Y:S04]  /*15aa0*/  SHFL.IDX PT, R4, R4, 0x7, 0x181f ;  /* 0x00f81f0004047f89 */ /* 0x010ee800000e0000 */
[----:B-1----:R1:W4:Y:S02]  /*15ab0*/  SHFL.IDX PT, R2, R5, 0x7, 0x181f ;  /* 0x00f81f0005027f89 */ /* 0x00232400000e0000 */
.L_x_629:
[----:B------:R-:W-:Y:S02]  /*15ac0*/  IADD3 R0, R0, 0x70, RZ ;  /* 0x0000007000007810 */ /* 0x000fe40007ffe0ff */
[----:B-12---:R-:W-:Y:S02]  /*15ad0*/  SHF.R.S32.HI R5, RZ, 0x1f, R242 ;  /* 0x0000001fff057819 */ /* 0x006fe400000114f2 */
[----:B------:R-:W-:-:S13]  /*15ae0*/  ISETP.GE.OR P1, PT, R0, R7, P0 ;  /* 0x000000070000720c */ /* 0x000fda0000726670 */
[----:B----4-:R-:W-:-:S04]  /*15af0*/  @!P1 LEA R2, P0, R242, R2, 0x1 ;  /* 0x00000002f2029211 */ /* 0x010fc800078008ff */
[----:B---3--:R-:W-:-:S05]  /*15b00*/  @!P1 LEA.HI.X R3, R242, R4, R5, 0x1, P0 ;  /* 0x00000004f2039211 */ /* 0x008fca00000f0c05 */
[----:B------:R1:W-:Y:S04]  /*15b10*/  @!P1 ST.E.128 [R2.64], RZ ;  /* 0x000000ff02009985 */ /* 0x0003e8000c101d06 */
.L_x_571:
[----:B------:R-:W-:Y:S05]  /*15b20*/  BSYNC B1 ;  /* 0x0000000000017941 */ /* 0x000fea0003800000 */
.L_x_568:
[----:B---3--:R-:W3:Y:S02]  /*15b30*/  LDL R0, [R1+0x98] ;  /* 0x0000980001007983 */ /* 0x008ee40000100800 */
[----:B---3--:R-:W-:-:S13]  /*15b40*/  ISETP.NE.AND P0, PT, R0, RZ, PT ;  /* 0x000000ff0000720c */ /* 0x008fda0003f05270 */
[----:B------:R-:W-:Y:S01]  /*15b50*/  @P0 WARPSYNC 0xffffffff ;  /* 0xffffffff00000948 */ /* 0x000fe20003800000 */
[----:B------:R-:W-:Y:S06]  /*15b60*/  @P0 BAR.SYNC.DEFER_BLOCKING 0x5, 0x80 ;  /* 0x0142000000000b1d */ /* 0x000fec0000010000 */
[----:B------:R-:W3:Y:S04]  /*15b70*/  @P0 LDS R0, [0xb100] ;  /* 0x00b10000ff000984 */ /* 0x000ee80000000800 */
[----:B---3--:R3:W-:Y:S04]  /*15b80*/  @P0 STL [R1+0x70], R0 ;  /* 0x0000700001000387 */ /* 0x0087e80000100800 */
[----:B------:R-:W-:Y:S06]  /*15b90*/  @P0 BAR.ARV 0x4, 0x80 ;  /* 0x0102000000000b1d */ /* 0x000fec0000002000 */
[----:B------:R-:W-:Y:S05]  /*15ba0*/  @P0 BRA `(.L_x_586) ;  /* 0x0000007000000947 */ /* 0x000fea0003800000 */
[----:B------:R-:W-:Y:S05]  /*15bb0*/  BRA.DIV ~URZ, `(.L_x_587) ;  /* 0x00005b827f007947 */ /* 0x000fea000b800000 */
[----:B---3--:R3:W4:Y:S02]  /*15bc0*/  SHFL.IDX PT, R0, R47, RZ, 0x1f ;  /* 0x00001fff2f007589 */ /* 0x00872400000e0000 */
.L_x_630:
[----:B------:R-:W-:Y:S01]  /*15bd0*/  WARPSYNC 0xffffffff ;  /* 0xffffffff00007948 */ /* 0x000fe20003800000 */
[----:B------:R-:W-:Y:S06]  /*15be0*/  BAR.SYNC.DEFER_BLOCKING 0x4, 0x80 ;  /* 0x0102000000007b1d */ /* 0x000fec0000010000 */
[----:B----4-:R4:W-:Y:S04]  /*15bf0*/  STL [R1+0x70], R0 ;  /* 0x0000700001007387 */ /* 0x0109e80000100800 */
[----:B------:R4:W-:Y:S04]  /*15c00*/  @!P6 STS [0xb100], R47 ;  /* 0x00b1002fff00e388 */ /* 0x0009e80000000800 */
[----:B------:R-:W-:Y:S06]  /*15c10*/  BAR.ARV 0x5, 0x80 ;  /* 0x0142000000007b1d */ /* 0x000fec0000002000 */
.L_x_586:
[----:B---34-:R-:W3:Y:S02]  /*15c20*/  LDL R0, [R1+0x70] ;  /* 0x0000700001007983 */ /* 0x018ee40000100800 */
[----:B---3--:R-:W-:-:S13]  /*15c30*/  ISETP.GE.AND P0, PT, R0, c[0x0][0x538], PT ;  /* 0x00014e0000007a0c */ /* 0x008fda0003f06270 */
[----:B-12---:R-:W-:Y:S01]  /*15c40*/  @P0 CALL.REL.NOINC `(.L_x_588) ;  /* 0x0000001000000944 */ /* 0x006fe20003c00000 */
[----:B------:R-:W-:Y:S05]  /*15c50*/  BRA `(.L_x_589) ;  /* 0xfffead2000007947 */ /* 0x000fea000383ffff */
.L_x_588:
[----:B------:R-:W-:Y:S05]  /*15c60*/  EXIT ;  /* 0x000000000000794d */ /* 0x000fea0003800000 */
.L_x_512:
[----:B------:R-:W-:Y:S01]  /*15c70*/  IMAD.MOV.U32 R88, RZ, RZ, R4 ;  /* 0x000000ffff587224 */ /* 0x000fe200078e0004 */
[----:B------:R-:W-:Y:S01]  /*15c80*/  MOV R58, RZ ;  /* 0x000000ff003a7202 */ /* 0x000fe20000000f00 */
[----:B------:R-:W-:Y:S01]  /*15c90*/  IMAD.MOV.U32 R3, RZ, RZ, 0x181f ;  /* 0x0000181fff037424 */ /* 0x000fe200078e00ff */
[----:B------:R-:W-:Y:S02]  /*15ca0*/  MOV R2, 0x15cc0 ;  /* 0x00015cc000027802 */ /* 0x000fe40000000f00 */
[----:B-----5:R-:W-:Y:S05]  /*15cb0*/  CALL.REL.NOINC `($__internal_1_$__cuda_sm70_shflsync_idx_p) ;  /* 0x00005b5000007944 */ /* 0x020fea0003c00000 */
[----:B------:R-:W-:Y:S01]  /*15cc0*/  MOV R6, R58 ;  /* 0x0000003a00067202 */ /* 0x000fe20000000f00 */
[----:B-1---5:R-:W-:Y:S05]  /*15cd0*/  BRA `(.L_x_590) ;  /* 0xfffeb69000007947 */ /* 0x022fea000383ffff */
.L_x_513:
[----:B------:R-:W-:Y:S01]  /*15ce0*/  IMAD.MOV.U32 R88, RZ, RZ, R5 ;  /* 0x000000ffff587224 */ /* 0x000fe200078e0005 */
[----:B------:R-:W-:Y:S01]  /*15cf0*/  MOV R58, RZ ;  /* 0x000000ff003a7202 */ /* 0x000fe20000000f00 */
[----:B------:R-:W-:Y:S01]  /*15d00*/  IMAD.MOV.U32 R3, RZ, RZ, 0x181f ;  /* 0x0000181fff037424 */ /* 0x000fe200078e00ff */
[----:B------:R-:W-:Y:S02]  /*15d10*/  MOV R2, 0x15d30 ;  /* 0x00015d3000027802 */ /* 0x000fe40000000f00 */
[----:B-12--5:R-:W-:Y:S05]  /*15d20*/  CALL.REL.NOINC `($__internal_1_$__cuda_sm70_shflsync_idx_p) ;  /* 0x00005ae000007944 */ /* 0x026fea0003c00000 */
[----:B------:R-:W-:Y:S01]  /*15d30*/  MOV R2, R58 ;  /* 0x0000003a00027202 */ /* 0x000fe20000000f00 */
[----:B-1---5:R-:W-:Y:S05]  /*15d40*/  BRA `(.L_x_591) ;  /* 0xfffeb64000007947 */ /* 0x022fea000383ffff */
.L_x_516:
[----:B------:R-:W-:Y:S01]  /*15d50*/  IMAD.MOV.U32 R88, RZ, RZ, R4 ;  /* 0x000000ffff587224 */ /* 0x000fe200078e0004 */
[----:B------:R-:W-:Y:S01]  /*15d60*/  MOV R58, 0x1 ;  /* 0x00000001003a7802 */ /* 0x000fe20000000f00 */
[----:B-1----:R-:W-:Y:S01]  /*15d70*/  IMAD.MOV.U32 R3, RZ, RZ, 0x181f ;  /* 0x0000181fff037424 */ /* 0x002fe200078e00ff */
[----:B----4-:R-:W-:-:S02]  /*15d80*/  MOV R2, 0x15da0 ;  /* 0x00015da000027802 */ /* 0x010fc40000000f00 */
[----:B--2--5:R-:W-:Y:S05]  /*15d90*/  CALL.REL.NOINC `($__internal_1_$__cuda_sm70_shflsync_idx_p) ;  /* 0x00005a7000007944 */ /* 0x024fea0003c00000 */
[----:B------:R-:W-:Y:S01]  /*15da0*/  IMAD.MOV.U32 R6, RZ, RZ, R58 ;  /* 0x000000ffff067224 */ /* 0x000fe200078e003a */
[----:B------:R-:W-:Y:S01]  /*15db0*/  MOV R58, 0x1 ;  /* 0x00000001003a7802 */ /* 0x000fe20000000f00 */
[----:B------:R-:W-:Y:S01]  /*15dc0*/  IMAD.MOV.U32 R88, RZ, RZ, R5 ;  /* 0x000000ffff587224 */ /* 0x000fe200078e0005 */
[----:B------:R-:W-:-:S02]  /*15dd0*/  MOV R3, 0x181f ;  /* 0x0000181f00037802 */ /* 0x000fc40000000f00 */
[----:B------:R-:W-:Y:S02]  /*15de0*/  MOV R2, 0x15e00 ;  /* 0x00015e0000027802 */ /* 0x000fe40000000f00 */
[----:B-1---5:R-:W-:Y:S05]  /*15df0*/  CALL.REL.NOINC `($__internal_1_$__cuda_sm70_shflsync_idx_p) ;  /* 0x00005a1000007944 */ /* 0x022fea0003c00000 */
[----:B------:R-:W-:Y:S01]  /*15e00*/  MOV R2, R58 ;  /* 0x0000003a00027202 */ /* 0x000fe20000000f00 */
[----:B-1---5:R-:W-:Y:S05]  /*15e10*/  BRA `(.L_x_592) ;  /* 0xfffeb6d000007947 */ /* 0x022fea000383ffff */
.L_x_519:
[----:B------:R-:W-:Y:S01]  /*15e20*/  IMAD.MOV.U32 R88, RZ, RZ, R4 ;  /* 0x000000ffff587224 */ /* 0x000fe200078e0004 */
[----:B------:R-:W-:Y:S01]  /*15e30*/  MOV R58, 0x2 ;  /* 0x00000002003a7802 */ /* 0x000fe20000000f00 */
[----:B-1----:R-:W-:Y:S01]  /*15e40*/  IMAD.MOV.U32 R3, RZ, RZ, 0x181f ;  /* 0x0000181fff037424 */ /* 0x002fe200078e00ff */
[----:B------:R-:W-:Y:S02]  /*15e50*/  MOV R2, 0x15e70 ;  /* 0x00015e7000027802 */ /* 0x000fe40000000f00 */
[----:B--23-5:R-:W-:Y:S05]  /*15e60*/  CALL.REL.NOINC `($__internal_1_$__cuda_sm70_shflsync_idx_p) ;  /* 0x000059a000007944 */ /* 0x02cfea0003c00000 */
[----:B------:R-:W-:Y:S01]  /*15e70*/  MOV R6, R58 ;  /* 0x0000003a00067202 */ /* 0x000fe20000000f00 */
[----:B-1---5:R-:W-:Y:S05]  /*15e80*/  BRA `(.L_x_593) ;  /* 0xfffeb74000007947 */ /* 0x022fea000383ffff */
.L_x_520:
[----:B------:R-:W-:Y:S01]  /*15e90*/  IMAD.MOV.U32 R88, RZ, RZ, R5 ;  /* 0x000000ffff587224 */ /* 0x000fe200078e0005 */
[----:B------:R-:W-:Y:S01]  /*15ea0*/  MOV R58, 0x2 ;  /* 0x00000002003a7802 */ /* 0x000fe20000000f00 */
[----:B-1----:R-:W-:Y:S01]  /*15eb0*/  IMAD.MOV.U32 R3, RZ, RZ, 0x181f ;  /* 0x0000181fff037424 */ /* 0x002fe200078e00ff */
[----:B------:R-:W-:Y:S02]  /*15ec0*/  MOV R2, 0x15ee0 ;  /* 0x00015ee000027802 */ /* 0x000fe40000000f00 */
[----:B--2345:R-:W-:Y:S05]  /*15ed0*/  CALL.REL.NOINC `($__internal_1_$__cuda_sm70_shflsync_idx_p) ;  /* 0x0000593000007944 */ /* 0x03cfea0003c00000 */
[----:B------:R-:W-:Y:S01]  /*15ee0*/  MOV R2, R58 ;  /* 0x0000003a00027202 */ /* 0x000fe20000000f00 */
[----:B-1---5:R-:W-:Y:S05]  /*15ef0*/  BRA `(.L_x_594) ;  /* 0xfffeb6f000007947 */ /* 0x022fea000383ffff */
.L_x_523:
[----:B------:R-:W-:Y:S01]  /*15f00*/  IMAD.MOV.U32 R88, RZ, RZ, R4 ;  /* 0x000000ffff587224 */ /* 0x000fe200078e0004 */
[----:B------:R-:W-:Y:S01]  /*15f10*/  MOV R58, 0x3 ;  /* 0x00000003003a7802 */ /* 0x000fe20000000f00 */
[----:B--2---:R-:W-:Y:S01]  /*15f20*/  IMAD.MOV.U32 R3, RZ, RZ, 0x181f ;  /* 0x0000181fff037424 */ /* 0x004fe200078e00ff */
[----:B------:R-:W-:-:S02]  /*15f30*/  MOV R2, 0x15f50 ;  /* 0x00015f5000027802 */ /* 0x000fc40000000f00 */
[----:B-1-345:R-:W-:Y:S05]  /*15f40*/  CALL.REL.NOINC `($__internal_1_$__cuda_sm70_shflsync_idx_p) ;  /* 0x000058c000007944 */ /* 0x03afea0003c00000 */
        /* <DEDUP_REMOVED lines=8> */
.L_x_526:
[----:B------:R-:W-:Y:S01]  /*15fd0*/  IMAD.MOV.U32 R88, RZ, RZ, R4 ;  /* 0x000000ffff587224 */ /* 0x000fe200078e0004 */
[----:B------:R-:W-:Y:S01]  /*15fe0*/  MOV R58, 0x4 ;  /* 0x00000004003a7802 */ /* 0x000fe20000000f00 */
[----:B-1----:R-:W-:Y:S01]  /*15ff0*/  IMAD.MOV.U32 R3, RZ, RZ, 0x181f ;  /* 0x0000181fff037424 */ /* 0x002fe200078e00ff */
[----:B--2---:R-:W-:Y:S02]  /*16000*/  MOV R2, 0x16020 ;  /* 0x0001602000027802 */ /* 0x004fe40000000f00 */
[----:B---345:R-:W-:Y:S05]  /*16010*/  CALL.REL.NOINC `($__internal_1_$__cuda_sm70_shflsync_idx_p) ;  /* 0x000057f000007944 */ /* 0x038fea0003c00000 */
[----:B------:R-:W-:Y:S01]  /*16020*/  MOV R6, R58 ;  /* 0x0000003a00067202 */ /* 0x000fe20000000f00 */
[----:B-1---5:R-:W-:Y:S05]  /*16030*/  BRA `(.L_x_596) ;  /* 0xfffeb78000007947 */ /* 0x022fea000383ffff */
.L_x_527:
[----:B------:R-:W-:Y:S01]  /*16040*/  IMAD.MOV.U32 R88, RZ, RZ, R5 ;  /* 0x000000ffff587224 */ /* 0x000fe200078e0005 */
[----:B------:R-:W-:Y:S01]  /*16050*/  MOV R58, 0x4 ;  /* 0x00000004003a7802 */ /* 0x000fe20000000f00 */
[----:B------:R-:W-:Y:S01]  /*16060*/  IMAD.MOV.U32 R3, RZ, RZ, 0x181f ;  /* 0x0000181fff037424 */ /* 0x000fe200078e00ff */
[----:B--2---:R-:W-:Y:S02]  /*16070*/  MOV R2, 0x16090 ;  /* 0x0001609000027802 */ /* 0x004fe40000000f00 */
[----:B-1-345:R-:W-:Y:S05]  /*16080*/  CALL.REL.NOINC `($__internal_1_$__cuda_sm70_shflsync_idx_p) ;  /* 0x0000578000007944 */ /* 0x03afea0003c00000 */
[----:B------:R-:W-:Y:S01]  /*16090*/  MOV R2, R58 ;  /* 0x0000003a00027202 */ /* 0x000fe20000000f00 */
[----:B-1---5:R-:W-:Y:S05]  /*160a0*/  BRA `(.L_x_597) ;  /* 0xfffeb73000007947 */ /* 0x022fea000383ffff */
.L_x_530:
[----:B------:R-:W-:Y:S01]  /*160b0*/  IMAD.MOV.U32 R88, RZ, RZ, R4 ;  /* 0x000000ffff587224 */ /* 0x000fe200078e0004 */
[----:B------:R-:W-:Y:S01]  /*160c0*/  MOV R58, 0x5 ;  /* 0x00000005003a7802 */ /* 0x000fe20000000f00 */
[----:B-1----:R-:W-:Y:S01]  /*160d0*/  IMAD.MOV.U32 R3, RZ, RZ, 0x181f ;  /* 0x0000181fff037424 */ /* 0x002fe200078e00ff */
[----:B------:R-:W-:-:S02]  /*160e0*/  MOV R2, 0x16100 ;  /* 0x0001610000027802 */ /* 0x000fc40000000f00 */
[----:B--2345:R-:W-:Y:S05]  /*160f0*/  CALL.REL.NOINC `($__internal_1_$__cuda_sm70_shflsync_idx_p) ;  /* 0x0000571000007944 */ /* 0x03cfea0003c00000 */
        /* <DEDUP_REMOVED lines=8> */
.L_x_533:
[----:B------:R-:W-:Y:S01]  /*16180*/  IMAD.MOV.U32 R88, RZ, RZ, R4 ;  /* 0x000000ffff587224 */ /* 0x000fe200078e0004 */
[----:B------:R-:W-:Y:S01]  /*16190*/  MOV R58, 0x6 ;  /* 0x00000006003a7802 */ /* 0x000fe20000000f00 */
[----:B-1----:R-:W-:Y:S01]  /*161a0*/  IMAD.MOV.U32 R3, RZ, RZ, 0x181f ;  /* 0x0000181fff037424 */ /* 0x002fe200078e00ff */
[----:B------:R-:W-:Y:S02]  /*161b0*/  MOV R2, 0x161d0 ;  /* 0x000161d000027802 */ /* 0x000fe40000000f00 */
[----:B--2345:R-:W-:Y:S05]  /*161c0*/  CALL.REL.NOINC `($__internal_1_$__cuda_sm70_shflsync_idx_p) ;  /* 0x0000564000007944 */ /* 0x03cfea0003c00000 */
[----:B------:R-:W-:Y:S01]  /*161d0*/  MOV R6, R58 ;  /* 0x0000003a00067202 */ /* 0x000fe20000000f00 */
[----:B-1---5:R-:W-:Y:S05]  /*161e0*/  BRA `(.L_x_599) ;  /* 0xfffeb7c000007947 */ /* 0x022fea000383ffff */
.L_x_534:
[----:B------:R-:W-:Y:S01]  /*161f0*/  IMAD.MOV.U32 R88, RZ, RZ, R5 ;  /* 0x000000ffff587224 */ /* 0x000fe200078e0005 */
[----:B------:R-:W-:Y:S01]  /*16200*/  MOV R58, 0x6 ;  /* 0x00000006003a7802 */ /* 0x000fe20000000f00 */
[----:B-1----:R-:W-:Y:S01]  /*16210*/  IMAD.MOV.U32 R3, RZ, RZ, 0x181f ;  /* 0x0000181fff037424 */ /* 0x002fe200078e00ff */
[----:B------:R-:W-:Y:S02]  /*16220*/  MOV R2, 0x16240 ;  /* 0x0001624000027802 */ /* 0x000fe40000000f00 */
[----:B--2345:R-:W-:Y:S05]  /*16230*/  CALL.REL.NOINC `($__internal_1_$__cuda_sm70_shflsync_idx_p) ;  /* 0x000055d000007944 */ /* 0x03cfea0003c00000 */
[----:B------:R-:W-:Y:S01]  /*16240*/  MOV R2, R58 ;  /* 0x0000003a00027202 */ /* 0x000fe20000000f00 */
[----:B-1---5:R-:W-:Y:S05]  /*16250*/  BRA `(.L_x_600) ;  /* 0xfffeb77000007947 */ /* 0x022fea000383ffff */
.L_x_537:
        /* <DEDUP_REMOVED lines=13> */
.L_x_540:
[----:B------:R-:W-:Y:S01]  /*16330*/  IMAD.MOV.U32 R88, RZ, RZ, R0 ;  /* 0x000000ffff587224 */ /* 0x000fe200078e0000 */
[----:B------:R-:W-:Y:S01]  /*16340*/  MOV R58, RZ ;  /* 0x000000ff003a7202 */ /* 0x000fe20000000f00 */
[----:B------:R-:W-:Y:S01]  /*16350*/  IMAD.MOV.U32 R3, RZ, RZ, 0x181f ;  /* 0x0000181fff037424 */ /* 0x000fe200078e00ff */
[----:B------:R-:W-:Y:S02]  /*16360*/  MOV R2, 0x16380 ;  /* 0x0001638000027802 */ /* 0x000fe40000000f00 */
[----:B-1----:R-:W-:Y:S05]  /*16370*/  CALL.REL.NOINC `($__internal_1_$__cuda_sm70_shflsync_idx_p) ;  /* 0x0000549000007944 */ /* 0x002fea0003c00000 */
[----:B------:R-:W-:Y:S01]  /*16380*/  MOV R5, R58 ;  /* 0x0000003a00057202 */ /* 0x000fe20000000f00 */
[----:B-1---5:R-:W-:Y:S05]  /*16390*/  BRA `(.L_x_602) ;  /* 0xfffedc0000007947 */ /* 0x022fea000383ffff */
.L_x_541:
[----:B------:R-:W-:Y:S01]  /*163a0*/  IMAD.MOV.U32 R88, RZ, RZ, R4 ;  /* 0x000000ffff587224 */ /* 0x000fe200078e0004 */
[----:B------:R-:W-:Y:S01]  /*163b0*/  MOV R58, RZ ;  /* 0x000000ff003a7202 */ /* 0x000fe20000000f00 */
[----:B------:R-:W-:Y:S01]  /*163c0*/  IMAD.MOV.U32 R3, RZ, RZ, 0x181f ;  /* 0x0000181fff037424 */ /* 0x000fe200078e00ff */
[----:B------:R-:W-:Y:S02]  /*163d0*/  MOV R2, 0x163f0 ;  /* 0x000163f000027802 */ /* 0x000fe40000000f00 */
[----:B-123--:R-:W-:Y:S05]  /*163e0*/  CALL.REL.NOINC `($__internal_1_$__cuda_sm70_shflsync_idx_p) ;  /* 0x0000542000007944 */ /* 0x00efea0003c00000 */
[----:B------:R-:W-:Y:S01]  /*163f0*/  IADD3 R2, P0, R58, R170, RZ ;  /* 0x000000aa3a027210 */ /* 0x000fe20007f1e0ff */
[----:B-----5:R-:W-:Y:S01]  /*16400*/  IMAD.MOV.U32 R88, RZ, RZ, R0 ;  /* 0x000000ffff587224 */ /* 0x020fe200078e0000 */
[----:B------:R-:W-:-:S03]  /*16410*/  MOV R58, 0x1 ;  /* 0x00000001003a7802 */ /* 0x000fc60000000f00 */
[----:B------:R-:W-:-:S05]  /*16420*/  IMAD.X R3, R5, 0x1, R36, P0 ;  /* 0x0000000105037824 */ /* 0x000fca00000e0624 */
[----:B------:R-:W-:Y:S01]  /*16430*/  @!PT LDS RZ, [RZ] ;  /* 0x00000000fffff984 */ /* 0x000fe20000000800 */
[----:B------:R-:W-:Y:S01]  /*16440*/  @!PT LDS RZ, [RZ] ;  /* 0x00000000fffff984 */ /* 0x000fe20000000800 */
[----:B------:R-:W-:Y:S01]  /*16450*/  @!PT LDS RZ, [RZ] ;  /* 0x00000000fffff984 */ /* 0x000fe20000000800 */
[----:B------:R2:W-:Y:S02]  /*16460*/  LDGSTS.E.BYPASS.LTC128B.128 [R243+0x3900], [R2.64], !P5 ;  /* 0x0390000002f37fae */ /* 0x0005e4000e901d46 */
[----:B--2---:R-:W-:Y:S01]  /*16470*/  IMAD.MOV.U32 R3, RZ, RZ, 0x181f ;  /* 0x0000181fff037424 */ /* 0x004fe200078e00ff */
[----:B------:R-:W-:Y:S02]  /*16480*/  MOV R2, 0x164a0 ;  /* 0x000164a000027802 */ /* 0x000fe40000000f00 */
[----:B-1----:R-:W-:Y:S05]  /*16490*/  CALL.REL.NOINC `($__internal_1_$__cuda_sm70_shflsync_idx_p) ;  /* 0x0000537000007944 */ /* 0x002fea0003c00000 */
[----:B------:R-:W-:Y:S01]  /*164a0*/  IMAD.MOV.U32 R5, RZ, RZ, R58 ;  /* 0x000000ffff057224 */ /* 0x000fe200078e003a */
[----:B------:R-:W-:Y:S01]  /*164b0*/  MOV R58, 0x1 ;  /* 0x00000001003a7802 */ /* 0x000fe20000000f00 */
[----:B------:R-:W-:Y:S01]  /*164c0*/  IMAD.MOV.U32 R88, RZ, RZ, R4 ;  /* 0x000000ffff587224 */ /* 0x000fe200078e0004 */
[----:B------:R-:W-:Y:S02]  /*164d0*/  MOV R3, 0x181f ;  /* 0x0000181f00037802 */ /* 0x000fe40000000f00 */
[----:B------:R-:W-:Y:S02]  /*164e0*/  MOV R2, 0x16500 ;  /* 0x0001650000027802 */ /* 0x000fe40000000f00 */
[----:B-1---5:R-:W-:Y:S05]  /*164f0*/  CALL.REL.NOINC `($__internal_1_$__cuda_sm70_shflsync_idx_p) ;  /* 0x0000531000007944 */ /* 0x022fea0003c00000 */
        /* <DEDUP_REMOVED lines=79> */
[----:B-----5:R-:W-:Y:S01]  /*169f0*/  IMAD.MOV.U32 R0, RZ, RZ, R58 ;  /* 0x000000ffff007224 */ /* 0x020fe200078e003a */
[----:B------:R-:W-:Y:S01]  /*16a00*/  MOV R58, 0x6 ;  /* 0x00000006003a7802 */ /* 0x000fe20000000f00 */
[----:B------:R-:W-:Y:S01]  /*16a10*/  IMAD.MOV.U32 R88, RZ, RZ, R4 ;  /* 0x000000ffff587224 */ /* 0x000fe200078e0004 */
[----:B------:R-:W-:Y:S02]  /*16a20*/  MOV R3, 0x181f ;  /* 0x0000181f00037802 */ /* 0x000fe40000000f00 */
[----:B------:R-:W-:Y:S02]  /*16a30*/  MOV R2, 0x16a50 ;  /* 0x00016a5000027802 */ /* 0x000fe40000000f00 */
[----:B-1----:R-:W-:Y:S05]  /*16a40*/  CALL.REL.NOINC `($__internal_1_$__cuda_sm70_shflsync_idx_p) ;  /* 0x00004dc000007944 */ /* 0x002fea0003c00000 */
[----:B------:R-:W-:Y:S01]  /*16a50*/  MOV R4, R58 ;  /* 0x0000003a00047202 */ /* 0x000fe20000000f00 */
[----:B-1---5:R-:W-:Y:S05]  /*16a60*/  BRA `(.L_x_603) ;  /* 0xfffed73000007947 */ /* 0x022fea000383ffff */
.L_x_542:
[----:B------:R-:W-:Y:S01]  /*16a70*/  IMAD.MOV.U32 R58, RZ, RZ, RZ ;  /* 0x000000ffff3a7224 */ /* 0x000fe200078e00ff */
[----:B------:R-:W-:-:S02]  /*16a80*/  MOV R3, 0x1c1f ;  /* 0x00001c1f00037802 */ /* 0x000fc40000000f00 */
[----:B------:R-:W-:Y:S02]  /*16a90*/  MOV R2, 0x16ab0 ;  /* 0x00016ab000027802 */ /* 0x000fe40000000f00 */
[----:B------:R-:W-:Y:S05]  /*16aa0*/  CALL.REL.NOINC `($__internal_1_$__cuda_sm70_shflsync_idx_p) ;  /* 0x00004d6000007944 */ /* 0x000fea0003c00000 */
[----:B-----5:R-:W-:Y:S01]  /*16ab0*/  MOV R0, R58 ;  /* 0x0000003a00007202 */ /* 0x020fe20000000f00 */
[----:B-1----:R-:W-:Y:S05]  /*16ac0*/  BRA `(.L_x_604) ;  /* 0xfffed80000007947 */ /* 0x002fea000383ffff */
.L_x_543:
[----:B------:R-:W-:Y:S01]  /*16ad0*/  IMAD.MOV.U32 R58, RZ, RZ, 0x1 ;  /* 0x00000001ff3a7424 */ /* 0x000fe200078e00ff */
[----:B------:R-:W-:Y:S02]  /*16ae0*/  MOV R3, 0x1c1f ;  /* 0x00001c1f00037802 */ /* 0x000fe40000000f00 */
[----:B------:R-:W-:Y:S02]  /*16af0*/  MOV R2, 0x16b10 ;  /* 0x00016b1000027802 */ /* 0x000fe40000000f00 */
[----:B-1----:R-:W-:Y:S05]  /*16b00*/  CALL.REL.NOINC `($__internal_1_$__cuda_sm70_shflsync_idx_p) ;  /* 0x00004d0000007944 */ /* 0x002fea0003c00000 */
[----:B-----5:R-:W-:Y:S01]  /*16b10*/  IMAD.IADD R0, R4, 0x1, R58 ;  /* 0x0000000104007824 */ /* 0x020fe200078e023a */
[----:B------:R-:W-:Y:S01]  /*16b20*/  MOV R2, 0x16ef0 ;  /* 0x00016ef000027802 */ /* 0x000fe20000000f00 */
[----:B------:R-:W-:Y:S02]  /*16b30*/  IMAD.MOV.U32 R58, RZ, RZ, 0x2 ;  /* 0x00000002ff3a7424 */ /* 0x000fe400078e00ff */
[----:B------:R-:W-:Y:S01]  /*16b40*/  IMAD.MOV.U32 R3, RZ, RZ, 0x1c1f ;  /* 0x00001c1fff037424 */ /* 0x000fe200078e00ff */
        /* <DEDUP_REMOVED lines=120> */
[----:B------:R-:W-:Y:S01]  /*172d0*/  IMAD.IADD R4, R4, 0x1, R58 ;  /* 0x0000000104047824 */ /* 0x000fe200078e023a */
[----:B------:R-:W-:Y:S02]  /*172e0*/  FMNMX.FTZ R2, R7, R8, !PT ;  /* 0x0000000807027209 */ /* 0x000fe40007810000 */
[----:B-----5:R-:W-:Y:S02]  /*172f0*/  FMNMX.FTZ R0, R9, R10, !PT ;  /* 0x0000000a09007209 */ /* 0x020fe40007810000 */
[----:B------:R-:W-:Y:S02]  /*17300*/  IMNMX R5, R5, R4, PT ;  /* 0x0000000405057217 */ /* 0x000fe40003800200 */
[----:B------:R-:W-:Y:S02]  /*17310*/  FMNMX.FTZ R4, R24, R26, !PT ;  /* 0x0000001a18047209 */ /* 0x000fe40007810000 */
[----:B------:R-:W-:-:S02]  /*17320*/  ISETP.GT.AND P0, PT, R5, RZ, PT ;  /* 0x000000ff0500720c */ /* 0x000fc40003f04270 */
[C---:B------:R-:W-:Y:S02]  /*17330*/  ISETP.GT.AND P6, PT, R5.reuse, 0x1, PT ;  /* 0x000000010500780c */ /* 0x040fe40003fc4270 */
[----:B------:R-:W-:Y:S02]  /*17340*/  FSEL R18, R202, -INF , P0 ;  /* 0xff800000ca127808 */ /* 0x000fe40000000000 */
        /* <DEDUP_REMOVED lines=47> */
[----:B------:R-:W-:Y:S02]  /*17640*/  FMNMX.FTZ R3, R11, R2, !PT ;  /* 0x000000020b037209 */ /* 0x000fe40007810000 */
[C---:B------:R-:W-:Y:S02]  /*17650*/  ISETP.GT.AND P6, PT, R5.reuse, 0x61, PT ;  /* 0x000000610500780c */ /* 0x040fe40003fc4270 */
[C---:B------:R-:W-:Y:S02]  /*17660*/  ISETP.GT.AND P1, PT, R5.reuse, 0x68, PT ;  /* 0x000000680500780c */ /* 0x040fe40003f24270 */
[----:B------:R-:W-:Y:S02]  /*17670*/  ISETP.GT.AND P0, PT, R5, 0x69, PT ;  /* 0x000000690500780c */ /* 0x000fe40003f04270 */
[----:B------:R-:W-:-:S02]  /*17680*/  FMNMX.FTZ R2, R29, R4, !PT ;  /* 0x000000041d027209 */ /* 0x000fc40007810000 */
[----:B------:R-:W-:Y:S01]  /*17690*/  FMNMX.FTZ R5, R13, R0, !PT ;  /* 0x000000000d057209 */ /* 0x000fe20007810000 */
[----:B------:R-:W-:Y:S01]  /*176a0*/  IMAD.MOV.U32 R0, RZ, RZ, 0x2 ;  /* 0x00000002ff007424 */ /* 0x000fe200078e00ff */
        /* <DEDUP_REMOVED lines=93> */
[----:B------:R-:W-:Y:S02]  /*17c80*/  FMNMX.FTZ R71, R168, R71, !PT ;  /* 0x00000047a8477209 */ /* 0x000fe40007810000 */
[----:B------:R-:W-:-:S02]  /*17c90*/  FMNMX.FTZ R2, R155, R2, !PT ;  /* 0x000000029b027209 */ /* 0x000fc40007810000 */
[----:B------:R-:W-:Y:S02]  /*17ca0*/  FMNMX.FTZ R70, R146, R70, !PT ;  /* 0x0000004692467209 */ /* 0x000fe40007810000 */
[----:B------:R-:W-:Y:S02]  /*17cb0*/  FMNMX.FTZ R69, R181, R69, !PT ;  /* 0x00000045b5457209 */ /* 0x000fe40007810000 */
[----:B------:R-:W-:Y:S02]  /*17cc0*/  FSEL R147, R44, -INF , P0 ;  /* 0xff8000002c937808 */ /* 0x000fe40000000000 */
[----:B------:R-:W-:Y:S02]  /*17cd0*/  FMNMX.FTZ R71, R144, R71, !PT ;  /* 0x0000004790477209 */ /* 0x000fe40007810000 */
[----:B------:R-:W-:Y:S02]  /*17ce0*/  FMNMX.FTZ R2, R184, R2, !PT ;  /* 0x00000002b8027209 */ /* 0x000fe40007810000 */
[----:B------:R-:W-:Y:S01]  /*17cf0*/  FMNMX.FTZ R70, R148, R70, !PT ;  /* 0x0000004694467209 */ /* 0x000fe20007810000 */
[----:B------:R-:W-:Y:S01]  /*17d00*/  IMAD.MOV.U32 R4, RZ, RZ, R71 ;  /* 0x000000ffff047224 */ /* 0x000fe200078e0047 */
[----:B------:R-:W-:-:S02]  /*17d10*/  FMNMX.FTZ R69, R180, R69, !PT ;  /* 0x00000045b4457209 */ /* 0x000fc40007810000 */
[----:B------:R-:W-:Y:S02]  /*17d20*/  FMNMX.FTZ R6, R147, R2, !PT ;  /* 0x0000000293067209 */ /* 0x000fe40007810000 */
[----:B------:R-:W-:Y:S02]  /*17d30*/  FMNMX.FTZ R70, R149, R70, !PT ;  /* 0x0000004695467209 */ /* 0x000fe40007810000 */
[----:B------:R-:W-:Y:S02]  /*17d40*/  FMNMX.FTZ R69, R179, R69, !PT ;  /* 0x00000045b3457209 */ /* 0x000fe40007810000 */
[----:B------:R-:W-:Y:S02]  /*17d50*/  MOV R2, 0x17d70 ;  /* 0x00017d7000027802 */ /* 0x000fe40000000f00 */
[----:B-1----:R-:W-:Y:S05]  /*17d60*/  CALL.REL.NOINC `($__internal_0_$__cuda_sm70_shflsync_bfly_p) ;  /* 0x00003a4000007944 */ /* 0x002fea0003c00000 */
[----:B------:R-:W-:Y:S01]  /*17d70*/  FMNMX.FTZ R71, R71, R0, !PT ;  /* 0x0000000047477209 */ /* 0x000fe20007810000 */
[----:B------:R-:W-:Y:S01]  /*17d80*/  IMAD.MOV.U32 R0, RZ, RZ, 0x1 ;  /* 0x00000001ff007424 */ /* 0x000fe200078e00ff */
[----:B------:R-:W-:-:S03]  /*17d90*/  MOV R2, 0x17dc0 ;  /* 0x00017dc000027802 */ /* 0x000fc60000000f00 */
[----:B------:R-:W-:Y:S02]  /*17da0*/  IMAD.MOV.U32 R4, RZ, RZ, R71 ;  /* 0x000000ffff047224 */ /* 0x000fe400078e0047 */
[----:B------:R-:W-:Y:S05]  /*17db0*/  CALL.REL.NOINC `($__internal_0_$__cuda_sm70_shflsync_bfly_p) ;  /* 0x000039f000007944 */ /* 0x000fea0003c00000 */
[----:B------:R-:W-:Y:S01]  /*17dc0*/  FMNMX.FTZ R71, R71, R0, !PT ;  /* 0x0000000047477209 */ /* 0x000fe20007810000 */
[----:B------:R-:W-:Y:S01]  /*17dd0*/  IMAD.MOV.U32 R4, RZ, RZ, R70 ;  /* 0x000000ffff047224 */ /* 0x000fe200078e0046 */
[----:B------:R-:W-:Y:S01]  /*17de0*/  MOV R2, 0x17e10 ;  /* 0x00017e1000027802 */ /* 0x000fe20000000f00 */
[----:B------:R-:W-:Y:S02]  /*17df0*/  IMAD.MOV.U32 R0, RZ, RZ, 0x2 ;  /* 0x00000002ff007424 */ /* 0x000fe400078e00ff */
[----:B------:R-:W-:Y:S05]  /*17e00*/  CALL.REL.NOINC `($__internal_0_$__cuda_sm70_shflsync_bfly_p) ;  /* 0x000039a000007944 */ /* 0x000fea0003c00000 */
        /* <DEDUP_REMOVED lines=25> */
[----:B------:R-:W-:Y:S01]  /*17fa0*/  MOV R68, R0 ;  /* 0x0000000000447202 */ /* 0x000fe20000000f00 */
[----:B------:R-:W-:Y:S05]  /*17fb0*/  BRA `(.L_x_605) ;  /* 0xfffed98000007947 */ /* 0x000fea000383ffff */
.L_x_547:
[----:B------:R-:W-:Y:S01]  /*17fc0*/  MOV R58, RZ ;  /* 0x000000ff003a7202 */ /* 0x000fe20000000f00 */
[----:B------:R-:W-:Y:S01]  /*17fd0*/  IMAD.MOV.U32 R88, RZ, RZ, R0 ;  /* 0x000000ffff587224 */ /* 0x000fe200078e0000 */
[----:B------:R-:W-:Y:S01]  /*17fe0*/  MOV R2, 0x18010 ;  /* 0x0001801000027802 */ /* 0x000fe20000000f00 */
[----:B------:R-:W-:Y:S02]  /*17ff0*/  IMAD.MOV.U32 R3, RZ, RZ, 0x181f ;  /* 0x0000181fff037424 */ /* 0x000fe400078e00ff */
[----:B-1----:R-:W-:Y:S05]  /*18000*/  CALL.REL.NOINC `($__internal_1_$__cuda_sm70_shflsync_idx_p) ;  /* 0x0000380000007944 */ /* 0x002fea0003c00000 */
[----:B------:R-:W-:Y:S01]  /*18010*/  MOV R7, R58 ;  /* 0x0000003a00077202 */ /* 0x000fe20000000f00 */
[----:B-1---5:R-:W-:-:S05]  /*18020*/  BRA `(.L_x_606) ;  /* 0xffff04c000007947 */ /* 0x022fca000383ffff */
.L_x_548:
[----:B------:R-:W-:Y:S01]  /*18030*/  MOV R58, RZ ;  /* 0x000000ff003a7202 */ /* 0x000fe20000000f00 */
[----:B------:R-:W-:Y:S01]  /*18040*/  IMAD.MOV.U32 R88, RZ, RZ, R4 ;  /* 0x000000ffff587224 */ /* 0x000fe200078e0004 */
[----:B------:R-:W-:Y:S01]  /*18050*/  MOV R2, 0x18080 ;  /* 0x0001808000027802 */ /* 0x000fe20000000f00 */
[----:B------:R-:W-:Y:S02]  /*18060*/  IMAD.MOV.U32 R3, RZ, RZ, 0x181f ;  /* 0x0000181fff037424 */ /* 0x000fe400078e00ff */
[----:B-123--:R-:W-:Y:S05]  /*18070*/  CALL.REL.NOINC `($__internal_1_$__cuda_sm70_shflsync_idx_p) ;  /* 0x0000379000007944 */ /* 0x00efea0003c00000 */
[----:B-----5:R-:W-:Y:S01]  /*18080*/  IMAD.MOV.U32 R88, RZ, RZ, R0 ;  /* 0x000000ffff587224 */ /* 0x020fe200078e0000 */
[----:B------:R-:W-:Y:S02]  /*18090*/  IADD3 R2, P0, R58, R20, RZ ;  /* 0x000000143a027210 */ /* 0x000fe40007f1e0ff */
[----:B------:R-:W-:Y:S03]  /*180a0*/  MOV R58, 0x1 ;  /* 0x00000001003a7802 */ /* 0x000fe60000000f00 */
[----:B------:R-:W-:Y:S05]  /*180b0*/  IMAD.X R3, R7, 0x1, R5, P0 ;  /* 0x0000000107037824 */ /* 0x000fea00000e0605 */
[----:B------:R-:W-:Y:S01]  /*180c0*/  @!PT LDS RZ, [RZ] ;  /* 0x00000000fffff984 */ /* 0x000fe20000000800 */
[----:B------:R-:W-:Y:S01]  /*180d0*/  @!PT LDS RZ, [RZ] ;  /* 0x00000000fffff984 */ /* 0x000fe20000000800 */
[----:B------:R-:W-:Y:S01]  /*180e0*/  @!PT LDS RZ, [RZ] ;  /* 0x00000000fffff984 */ /* 0x000fe20000000800 */
[----:B------:R2:W-:Y:S02]  /*180f0*/  LDGSTS.E.BYPASS.LTC128B.128 [R243+0x100], [R2.64], !P5 ;  /* 0x0010000002f37fae */ /* 0x0005e4000e901d46 */
[----:B--2---:R-:W-:Y:S01]  /*18100*/  MOV R2, 0x18130 ;  /* 0x0001813000027802 */ /* 0x004fe20000000f00 */
[----:B------:R-:W-:Y:S02]  /*18110*/  IMAD.MOV.U32 R3, RZ, RZ, 0x181f ;  /* 0x0000181fff037424 */ /* 0x000fe400078e00ff */
[----:B-1----:R-:W-:Y:S05]  /*18120*/  CALL.REL.NOINC `($__internal_1_$__cuda_sm70_shflsync_idx_p) ;  /* 0x000036e000007944 */ /* 0x002fea0003c00000 */
[----:B------:R-:W-:Y:S01]  /*18130*/  MOV R3, 0x181f ;  /* 0x0000181f00037802 */ /* 0x000fe20000000f00 */
[----:B------:R-:W-:Y:S01]  /*18140*/  IMAD.MOV.U32 R6, RZ, RZ, R58 ;  /* 0x000000ffff067224 */ /* 0x000fe200078e003a */
[----:B------:R-:W-:Y:S01]  /*18150*/  MOV R58, 0x1 ;  /* 0x00000001003a7802 */ /* 0x000fe20000000f00 */
[----:B------:R-:W-:Y:S01]  /*18160*/  IMAD.MOV.U32 R88, RZ, RZ, R4 ;  /* 0x000000ffff587224 */ /* 0x000fe200078e0004 */
[----:B------:R-:W-:Y:S02]  /*18170*/  MOV R2, 0x18190 ;  /* 0x0001819000027802 */ /* 0x000fe40000000f00 */
[----:B-1---5:R-:W-:Y:S05]  /*18180*/  CALL.REL.NOINC `($__internal_1_$__cuda_sm70_shflsync_idx_p) ;  /* 0x0000368000007944 */ /* 0x022fea0003c00000 */
        /* <DEDUP_REMOVED lines=80> */
[----:B-----5:R-:W-:Y:S01]  /*18690*/  IMAD.MOV.U32 R0, RZ, RZ, R58 ;  /* 0x000000ffff007224 */ /* 0x020fe200078e003a */
[----:B------:R-:W-:Y:S01]  /*186a0*/  MOV R58, 0x6 ;  /* 0x00000006003a7802 */ /* 0x000fe20000000f00 */
[----:B------:R-:W-:Y:S01]  /*186b0*/  IMAD.MOV.U32 R88, RZ, RZ, R4 ;  /* 0x000000ffff587224 */ /* 0x000fe200078e0004 */
[----:B------:R-:W-:Y:S02]  /*186c0*/  MOV R2, 0x186e0 ;  /* 0x000186e000027802 */ /* 0x000fe40000000f00 */
[----:B-1----:R-:W-:Y:S05]  /*186d0*/  CALL.REL.NOINC `($__internal_1_$__cuda_sm70_shflsync_idx_p) ;  /* 0x0000313000007944 */ /* 0x002fea0003c00000 */
[----:B------:R-:W-:Y:S01]  /*186e0*/  MOV R4, R58 ;  /* 0x0000003a00047202 */ /* 0x000fe20000000f00 */
[----:B-1---5:R-:W-:-:S05]  /*186f0*/  BRA `(.L_x_607) ;  /* 0xfffefff000007947 */ /* 0x022fca000383ffff */
.L_x_551:
[----:B------:R-:W-:Y:S01]  /*18700*/  MOV R58, RZ ;  /* 0x000000ff003a7202 */ /* 0x000fe20000000f00 */
[----:B------:R-:W-:Y:S01]  /*18710*/  IMAD.MOV.U32 R88, RZ, RZ, R0 ;  /* 0x000000ffff587224 */ /* 0x000fe200078e0000 */
[----:B------:R-:W-:Y:S01]  /*18720*/  MOV R2, 0x18750 ;  /* 0x0001875000027802 */ /* 0x000fe20000000f00 */
[----:B------:R-:W-:Y:S02]  /*18730*/  IMAD.MOV.U32 R3, RZ, RZ, 0x181f ;  /* 0x0000181fff037424 */ /* 0x000fe400078e00ff */
[----:B------:R-:W-:Y:S05]  /*18740*/  CALL.REL.NOINC `($__internal_1_$__cuda_sm70_shflsync_idx_p) ;  /* 0x000030c000007944 */ /* 0x000fea0003c00000 */
[----:B------:R-:W-:Y:S01]  /*18750*/  MOV R6, R58 ;  /* 0x0000003a00067202 */ /* 0x000fe20000000f00 */
[----:B-1---5:R-:W-:-:S05]  /*18760*/  BRA `(.L_x_608) ;  /* 0xffff194000007947 */ /* 0x022fca000383ffff */
.L_x_552:
[----:B------:R-:W-:Y:S01]  /*18770*/  MOV R58, RZ ;  /* 0x000000ff003a7202 */ /* 0x000fe20000000f00 */
[----:B------:R-:W-:Y:S01]  /*18780*/  IMAD.MOV.U32 R88, RZ, RZ, R4 ;  /* 0x000000ffff587224 */ /* 0x000fe200078e0004 */
[----:B------:R-:W-:Y:S01]  /*18790*/  MOV R2, 0x187c0 ;  /* 0x000187c000027802 */ /* 0x000fe20000000f00 */
[----:B------:R-:W-:Y:S02]  /*187a0*/  IMAD.MOV.U32 R3, RZ, RZ, 0x181f ;  /* 0x0000181fff037424 */ /* 0x000fe400078e00ff */
[----:B-12---:R-:W-:Y:S05]  /*187b0*/  CALL.REL.NOINC `($__internal_1_$__cuda_sm70_shflsync_idx_p) ;  /* 0x0000305000007944 */ /* 0x006fea0003c00000 */
        /* <DEDUP_REMOVED lines=104> */
.L_x_553:
[----:B------:R-:W-:Y:S01]  /*18e40*/  MOV R58, RZ ;  /* 0x000000ff003a7202 */ /* 0x000fe20000000f00 */
[----:B------:R-:W-:Y:S01]  /*18e50*/  IMAD.MOV.U32 R88, RZ, RZ, R5 ;  /* 0x000000ffff587224 */ /* 0x000fe200078e0005 */
[----:B------:R-:W-:Y:S01]  /*18e60*/  MOV R2, 0x18e90 ;  /* 0x00018e9000027802 */ /* 0x000fe20000000f00 */
[----:B------:R-:W-:Y:S02]  /*18e70*/  IMAD.MOV.U32 R3, RZ, RZ, 0x1c1f ;  /* 0x00001c1fff037424 */ /* 0x000fe400078e00ff */
[----:B------:R-:W-:Y:S05]  /*18e80*/  CALL.REL.NOINC `($__internal_1_$__cuda_sm70_shflsync_idx_p) ;  /* 0x0000298000007944 */ /* 0x000fea0003c00000 */
[----:B-----5:R-:W-:Y:S01]  /*18e90*/  MOV R0, R58 ;  /* 0x0000003a00007202 */ /* 0x020fe20000000f00 */
[----:B-1----:R-:W-:-:S05]  /*18ea0*/  BRA `(.L_x_610) ;  /* 0xffff158000007947 */ /* 0x002fca000383ffff */
.L_x_554:
[----:B------:R-:W-:Y:S01]  /*18eb0*/  MOV R58, 0x1 ;  /* 0x00000001003a7802 */ /* 0x000fe20000000f00 */
[----:B------:R-:W-:Y:S01]  /*18ec0*/  IMAD.MOV.U32 R88, RZ, RZ, R5 ;  /* 0x000000ffff587224 */ /* 0x000fe200078e0005 */
[----:B------:R-:W-:Y:S01]  /*18ed0*/  MOV R2, 0x18f00 ;  /* 0x00018f0000027802 */ /* 0x000fe20000000f00 */
[----:B------:R-:W-:Y:S02]  /*18ee0*/  IMAD.MOV.U32 R3, RZ, RZ, 0x1c1f ;  /* 0x00001c1fff037424 */ /* 0x000fe400078e00ff */
[----:B-1----:R-:W-:Y:S05]  /*18ef0*/  CALL.REL.NOINC `($__internal_1_$__cuda_sm70_shflsync_idx_p) ;  /* 0x0000291000007944 */ /* 0x002fea0003c00000 */
[----:B------:R-:W-:Y:S01]  /*18f00*/  MOV R2, 0x192e0 ;  /* 0x000192e000027802 */ /* 0x000fe20000000f00 */
[----:B------:R-:W-:Y:S02]  /*18f10*/  IMAD.IADD R58, R4, 0x1, R58 ;  /* 0x00000001043a7824 */ /* 0x000fe400078e023a */
[----:B------:R-:W-:Y:S02]  /*18f20*/  IMAD.MOV.U32 R88, RZ, RZ, R5 ;  /* 0x000000ffff587224 */ /* 0x000fe400078e0005 */
[----:B------:R-:W-:Y:S01]  /*18f30*/  IMAD.MOV.U32 R3, RZ, RZ, 0x1c1f ;  /* 0x00001c1fff037424 */ /* 0x000fe200078e00ff */
        /* <DEDUP_REMOVED lines=52> */
[----:B------:R-:W-:Y:S01]  /*19280*/  ISETP.GT.AND P0, PT, R58, 0x69, PT ;  /* 0x000000693a00780c */ /* 0x000fe20003f04270 */
[----:B------:R-:W-:Y:S01]  /*19290*/  IMAD.MOV.U32 R58, RZ, RZ, 0x2 ;  /* 0x00000002ff3a7424 */ /* 0x000fe200078e00ff */
[----:B------:R-:W-:Y:S02]  /*192a0*/  FSEL R40, R40, -INF , P6 ;  /* 0xff80000028287808 */ /* 0x000fe40003000000 */
[----:B------:R-:W-:Y:S02]  /*192b0*/  FSEL R36, R36, -INF , P1 ;  /* 0xff80000024247808 */ /* 0x000fe40000800000 */
[----:B------:R-:W-:Y:S02]  /*192c0*/  FSEL R35, R35, -INF , P0 ;  /* 0xff80000023237808 */ /* 0x000fe40000000000 */
[----:B-1---5:R-:W-:Y:S05]  /*192d0*/  CALL.REL.NOINC `($__internal_1_$__cuda_sm70_shflsync_idx_p) ;  /* 0x0000253000007944 */ /* 0x022fea0003c00000 */
[----:B------:R-:W-:Y:S01]  /*192e0*/  MOV R2, 0x196d0 ;  /* 0x000196d000027802 */ /* 0x000fe20000000f00 */
[----:B-----5:R-:W2:Y:S01]  /*192f0*/  LDL.LU R0, [R1+0x8] ;  /* 0x0000080001007983 */ /* 0x020ea20000300800 */
[----:B------:R-:W-:Y:S02]  /*19300*/  IMAD.IADD R58, R4, 0x1, R58 ;  /* 0x00000001043a7824 */ /* 0x000fe400078e023a */
[----:B------:R-:W-:Y:S02]  /*19310*/  IMAD.MOV.U32 R88, RZ, RZ, R5 ;  /* 0x000000ffff587224 */ /* 0x000fe400078e0005 */
[----:B------:R-:W-:Y:S01]  /*19320*/  IMAD.MOV.U32 R3, RZ, RZ, 0x1c1f ;  /* 0x00001c1fff037424 */ /* 0x000fe200078e00ff */
[C---:B------:R-:W-:Y:S02]  /*19330*/  ISETP.GT.AND P0, PT, R58.reuse, RZ, PT ;  /* 0x000000ff3a00720c */ /* 0x040fe40003f04270 */
[C---:B------:R-:W-:Y:S02]  /*19340*/  ISETP.GT.AND P6, PT, R58.reuse, 0x1, PT ;  /* 0x000000013a00780c */ /* 0x040fe40003fc4270 */
        /* <DEDUP_REMOVED lines=34> */
[----:B------:R-:W-:Y:S02]  /*19570*/  FSEL R33, R33, -INF , P1 ;  /* 0xff80000021217808 */ /* 0x000fe40000800000 */
[----:B--2---:R-:W-:Y:S02]  /*19580*/  FSEL R79, R0, -INF , P0 ;  /* 0xff800000004f7808 */ /* 0x004fe40000000000 */
[C---:B------:R-:W-:Y:S04]  /*19590*/  ISETP.GT.AND P0, PT, R58.reuse, 0x9, PT ;  /* 0x000000093a00780c */ /* 0x040fe80003f04270 */
[----:B------:R-:W-:Y:S02]  /*195a0*/  FSEL R189, R247, -INF , P0 ;  /* 0xff800000f7bd7808 */ /* 0x000fe40000000000 */
[----:B------:R-:W-:Y:S04]  /*195b0*/  ISETP.GT.AND P0, PT, R58, 0x18, PT ;  /* 0x000000183a00780c */ /* 0x000fe80003f04270 */
[----:B------:R-:W-:Y:S02]  /*195c0*/  FSEL R185, R208, -INF , P0 ;  /* 0xff800000d0b97808 */ /* 0x000fe40000000000 */
[C---:B------:R-:W-:Y:S04]  /*195d0*/  ISETP.GT.AND P0, PT, R58.reuse, 0x21, PT ;  /* 0x000000213a00780c */ /* 0x040fe80003f04270 */
[----:B------:R-:W-:Y:S02]  /*195e0*/  FSEL R82, R201, -INF , P0 ;  /* 0xff800000c9527808 */ /* 0x000fe40000000000 */
[----:B------:R-:W-:Y:S04]  /*195f0*/  ISETP.GT.AND P0, PT, R58, 0x30, PT ;  /* 0x000000303a00780c */ /* 0x000fe80003f04270 */
[----:B------:R-:W-:Y:S02]  /*19600*/  FSEL R75, R28, -INF , P0 ;  /* 0xff8000001c4b7808 */ /* 0x000fe40000000000 */
[C---:B------:R-:W-:Y:S04]  /*19610*/  ISETP.GT.AND P0, PT, R58.reuse, 0x39, PT ;  /* 0x000000393a00780c */ /* 0x040fe80003f04270 */
[----:B------:R-:W-:Y:S02]  /*19620*/  FSEL R65, R25, -INF , P0 ;  /* 0xff80000019417808 */ /* 0x000fe40000000000 */
[C---:B------:R-:W-:Y:S04]  /*19630*/  ISETP.GT.AND P0, PT, R58.reuse, 0x48, PT ;  /* 0x000000483a00780c */ /* 0x040fe80003f04270 */
[----:B------:R-:W-:Y:S02]  /*19640*/  FSEL R59, R59, -INF , P0 ;  /* 0xff8000003b3b7808 */ /* 0x000fe40000000000 */
[----:B------:R-:W-:Y:S04]  /*19650*/  ISETP.GT.AND P0, PT, R58, 0x51, PT ;  /* 0x000000513a00780c */ /* 0x000fe80003f04270 */
[----:B------:R-:W-:Y:S02]  /*19660*/  FSEL R44, R44, -INF , P0 ;  /* 0xff8000002c2c7808 */ /* 0x000fe40000000000 */
[C---:B------:R-:W-:Y:S04]  /*19670*/  ISETP.GT.AND P0, PT, R58.reuse, 0x60, PT ;  /* 0x000000603a00780c */ /* 0x040fe80003f04270 */
[----:B------:R-:W-:Y:S02]  /*19680*/  FSEL R39, R39, -INF , P0 ;  /* 0xff80000027277808 */ /* 0x000fe40000000000 */
[----:B------:R-:W-:Y:S01]  /*19690*/  ISETP.GT.AND P0, PT, R58, 0x69, PT ;  /* 0x000000693a00780c */ /* 0x000fe20003f04270 */
[----:B------:R-:W-:Y:S03]  /*196a0*/  IMAD.MOV.U32 R58, RZ, RZ, 0x3 ;  /* 0x00000003ff3a7424 */ /* 0x000fe600078e00ff */
[----:B------:R-:W-:Y:S04]  /*196b0*/  FSEL R31, R31, -INF , P0 ;  /* 0xff8000001f1f7808 */ /* 0x000fe80000000000 */
[----:B-1----:R-:W-:Y:S05]  /*196c0*/  CALL.REL.NOINC `($__internal_1_$__cuda_sm70_shflsync_idx_p) ;  /* 0x0000214000007944 */ /* 0x002fea0003c00000 */
[----:B------:R-:W2:Y:S01]  /*196d0*/  LDL.LU R8, [R1+0x14] ;  /* 0x0000140001087983 */ /* 0x000ea20000300800 */
[----:B------:R-:W-:Y:S03]  /*196e0*/  IMAD.IADD R4, R4, 0x1, R58 ;  /* 0x0000000104047824 */ /* 0x000fe600078e023a */
[----:B------:R-:W3:Y:S02]  /*196f0*/  LDL.LU R7, [R1+0x18] ;  /* 0x0000180001077983 */ /* 0x000ee40000300800 */
[C---:B------:R-:W-:Y:S02]  /*19700*/  ISETP.GT.AND P0, PT, R4.reuse, RZ, PT ;  /* 0x000000ff0400720c */ /* 0x040fe40003f04270 */
[C---:B------:R-:W-:Y:S01]  /*19710*/  ISETP.GT.AND P6, PT, R4.reuse, 0x1, PT ;  /* 0x000000010400780c */ /* 0x040fe20003fc4270 */
[----:B------:R-:W4:Y:S01]  /*19720*/  LDL.LU R5, [R1+0x10] ;  /* 0x0000100001057983 */ /* 0x000f220000300800 */
[----:B------:R-:W-:Y:S03]  /*19730*/  ISETP.GT.AND P1, PT, R4, 0x8, PT ;  /* 0x000000080400780c */ /* 0x000fe60003f24270 */
[----:B------:R-:W4:Y:S04]  /*19740*/  LDL.LU R3, [R1+0xc] ;  /* 0x00000c0001037983 */ /* 0x000f280000300800 */
[----:B------:R-:W4:Y:S04]  /*19750*/  LDL.LU R2, [R1+0x4] ;  /* 0x0000040001027983 */ /* 0x000f280000300800 */
[----:B-----5:R-:W4:Y:S01]  /*19760*/  LDL.LU R0, [R1] ;  /* 0x0000000001007983 */ /* 0x020f220000300800 */
[----:B--2---:R-:W-:Y:S02]  /*19770*/  FSEL R47, R8, -INF , P0 ;  /* 0xff800000082f7808 */ /* 0x004fe40000000000 */
[C---:B------:R-:W-:Y:S02]  /*19780*/  ISETP.GT.AND P0, PT, R4.reuse, 0x9, PT ;  /* 0x000000090400780c */ /* 0x040fe40003f04270 */
[----:B---3--:R-:W-:Y:S02]  /*19790*/  FSEL R58, R7, -INF , P6 ;  /* 0xff800000073a7808 */ /* 0x008fe40003000000 */
[C---:B------:R-:W-:Y:S02]  /*197a0*/  ISETP.GT.AND P6, PT, R4.reuse, 0x10, PT ;  /* 0x000000100400780c */ /* 0x040fe40003fc4270 */
[----:B----4-:R-:W-:Y:S02]  /*197b0*/  FSEL R51, R5, -INF , P1 ;  /* 0xff80000005337808 */ /* 0x010fe40000800000 */
        /* <DEDUP_REMOVED lines=43> */
[C---:B------:R-:W-:Y:S02]  /*19a70*/  ISETP.GT.AND P1, PT, R4.reuse, 0x68, PT ;  /* 0x000000680400780c */ /* 0x040fe40003f24270 */
[----:B------:R-:W-:Y:S02]  /*19a80*/  FSEL R17, R17, -INF , P0 ;  /* 0xff80000011117808 */ /* 0x000fe40000000000 */
[----:B------:R-:W-:Y:S02]  /*19a90*/  ISETP.GT.AND P0, PT, R4, 0x69, PT ;  /* 0x000000690400780c */ /* 0x000fe40003f04270 */
[----:B------:R-:W-:Y:S02]  /*19aa0*/  FMNMX.FTZ R2, R79, R118, !PT ;  /* 0x000000764f027209 */ /* 0x000fe40007810000 */
[----:B------:R-:W-:Y:S01]  /*19ab0*/  FMNMX.FTZ R4, R13, R0, !PT ;  /* 0x000000000d047209 */ /* 0x000fe20007810000 */
[----:B------:R-:W-:Y:S01]  /*19ac0*/  IMAD.MOV.U32 R0, RZ, RZ, 0x2 ;  /* 0x00000002ff007424 */ /* 0x000fe200078e00ff */
        /* <DEDUP_REMOVED lines=93> */
[----:B------:R-:W-:Y:S02]  /*1a0a0*/  FSEL R9, R9, -INF , P6 ;  /* 0xff80000009097808 */ /* 0x000fe40003000000 */
        /* <DEDUP_REMOVED lines=18> */
[----:B------:R-:W-:Y:S02]  /*1a1d0*/  MOV R2, 0x1a1f0 ;  /* 0x0001a1f000027802 */ /* 0x000fe40000000f00 */
[----:B-1----:R-:W-:Y:S05]  /*1a1e0*/  CALL.REL.NOINC `($__internal_0_$__cuda_sm70_shflsync_bfly_p) ;  /* 0x000015c000007944 */ /* 0x002fea0003c00000 */
[----:B------:R-:W-:Y:S01]  /*1a1f0*/  FMNMX.FTZ R4, R4, R0, !PT ;  /* 0x0000000004047209 */ /* 0x000fe20007810000 */
[----:B------:R-:W-:Y:S01]  /*1a200*/  IMAD.MOV.U32 R0, RZ, RZ, 0x1 ;  /* 0x00000001ff007424 */ /* 0x000fe200078e00ff */
[----:B------:R-:W-:Y:S02]  /*1a210*/  MOV R2, 0x1a230 ;  /* 0x0001a23000027802 */ /* 0x000fe40000000f00 */
        /* <DEDUP_REMOVED lines=28> */
[----:B------:R-:W-:-:S05]  /*1a3e0*/  BRA `(.L_x_611) ;  /* 0xffff172000007947 */ /* 0x000fca000383ffff */
.L_x_557:
[----:B-1--4-:R-:W-:Y:S01]  /*1a3f0*/  MOV R3, 0x181f ;  /* 0x0000181f00037802 */ /* 0x012fe20000000f00 */
[----:B------:R-:W-:Y:S01]  /*1a400*/  IMAD.MOV.U32 R58, RZ, RZ, RZ ;  /* 0x000000ffff3a7224 */ /* 0x000fe200078e00ff */
[----:B------:R-:W-:Y:S02]  /*1a410*/  MOV R2, 0x1a430 ;  /* 0x0001a43000027802 */ /* 0x000fe40000000f00 */
[----:B------:R-:W-:Y:S05]  /*1a420*/  CALL.REL.NOINC `($__internal_1_$__cuda_sm70_shflsync_idx_p) ;  /* 0x000013e000007944 */ /* 0x000fea0003c00000 */
[----:B------:R-:W-:Y:S01]  /*1a430*/  MOV R85, R58 ;  /* 0x0000003a00557202 */ /* 0x000fe20000000f00 */
[----:B-1---5:R-:W-:-:S05]  /*1a440*/  BRA `(.L_x_612) ;  /* 0xffff44c000007947 */ /* 0x022fca000383ffff */
.L_x_560:
[----:B------:R-:W-:Y:S01]  /*1a450*/  MOV R58, RZ ;  /* 0x000000ff003a7202 */ /* 0x000fe20000000f00 */
[----:B------:R-:W-:Y:S01]  /*1a460*/  IMAD.MOV.U32 R88, RZ, RZ, R0 ;  /* 0x000000ffff587224 */ /* 0x000fe200078e0000 */
[----:B------:R-:W-:Y:S01]  /*1a470*/  MOV R2, 0x1a4a0 ;  /* 0x0001a4a000027802 */ /* 0x000fe20000000f00 */
[----:B------:R-:W-:Y:S02]  /*1a480*/  IMAD.MOV.U32 R3, RZ, RZ, 0x181f ;  /* 0x0000181fff037424 */ /* 0x000fe400078e00ff */
[----:B-1----:R-:W-:Y:S05]  /*1a490*/  CALL.REL.NOINC `($__internal_1_$__cuda_sm70_shflsync_idx_p) ;  /* 0x0000137000007944 */ /* 0x002fea0003c00000 */
[----:B------:R-:W-:Y:S01]  /*1a4a0*/  MOV R6, R58 ;  /* 0x0000003a00067202 */ /* 0x000fe20000000f00 */
[----:B-1---5:R-:W-:-:S05]  /*1a4b0*/  BRA `(.L_x_613) ;  /* 0xffff5f4000007947 */ /* 0x022fca000383ffff */
.L_x_561:
        /* <DEDUP_REMOVED lines=109> */
.L_x_562:
[----:B------:R-:W-:Y:S02]  /*1ab90*/  MOV R0, 0x2 ;  /* 0x0000000200007802 */ /* 0x000fe40000000f00 */
[----:B------:R-:W-:Y:S02]  /*1aba0*/  MOV R2, 0x1abc0 ;  /* 0x0001abc000027802 */ /* 0x000fe40000000f00 */
        /* <DEDUP_REMOVED lines=33> */
.L_x_564:
[----:B------:R1:W5:Y:S01]  /*1adc0*/  LDL R4, [R1+0x24] ;  /* 0x0000240001047983 */ /* 0x0003620000100800 */
[----:B------:R-:W-:-:S02]  /*1add0*/  MOV R0, 0x2 ;  /* 0x0000000200007802 */ /* 0x000fc40000000f00 */
[----:B------:R-:W-:Y:S02]  /*1ade0*/  MOV R2, 0x1ae00 ;  /* 0x0001ae0000027802 */ /* 0x000fe40000000f00 */
[----:B-1---5:R-:W-:Y:S05]  /*1adf0*/  CALL.REL.NOINC `($__internal_0_$__cuda_sm70_shflsync_bfly_p) ;  /* 0x000009b000007944 */ /* 0x022fea0003c00000 */
[----:B------:R-:W-:Y:S01]  /*1ae00*/  MOV R5, R0 ;  /* 0x0000000000057202 */ /* 0x000fe20000000f00 */
[----:B------:R-:W-:Y:S05]  /*1ae10*/  BRA `(.L_x_616) ;  /* 0xffff8ab000007947 */ /* 0x000fea000383ffff */
.L_x_565:
[----:B------:R-:W-:Y:S01]  /*1ae20*/  IMAD.MOV.U32 R4, RZ, RZ, R5 ;  /* 0x000000ffff047224 */ /* 0x000fe200078e0005 */
[----:B------:R-:W-:Y:S02]  /*1ae30*/  MOV R0, 0x1 ;  /* 0x0000000100007802 */ /* 0x000fe40000000f00 */
[----:B------:R-:W-:Y:S02]  /*1ae40*/  MOV R2, 0x1ae60 ;  /* 0x0001ae6000027802 */ /* 0x000fe40000000f00 */
[----:B-----5:R-:W-:Y:S05]  /*1ae50*/  CALL.REL.NOINC `($__internal_0_$__cuda_sm70_shflsync_bfly_p) ;  /* 0x0000095000007944 */ /* 0x020fea0003c00000 */
[----:B------:R1:W5:Y:S01]  /*1ae60*/  LDL R4, [R1+0x28] ;  /* 0x0000280001047983 */ /* 0x0003620000100800 */
[----:B------:R-:W-:Y:S01]  /*1ae70*/  FADD.FTZ R5, R5, R0 ;  /* 0x0000000005057221 */ /* 0x000fe20000010000 */
[----:B------:R-:W-:Y:S02]  /*1ae80*/  MOV R0, 0x2 ;  /* 0x0000000200007802 */ /* 0x000fe40000000f00 */
[----:B------:R-:W-:Y:S02]  /*1ae90*/  MOV R2, 0x1aeb0 ;  /* 0x0001aeb000027802 */ /* 0x000fe40000000f00 */
[----:B-1---5:R-:W-:Y:S05]  /*1aea0*/  CALL.REL.NOINC `($__internal_0_$__cuda_sm70_shflsync_bfly_p) ;  /* 0x0000090000007944 */ /* 0x022fea0003c00000 */
[----:B------:R-:W2:Y:S02]  /*1aeb0*/  LDL.LU R2, [R1+0x28] ;  /* 0x0000280001027983 */ /* 0x000ea40000300800 */
[----:B--2---:R-:W-:Y:S01]  /*1aec0*/  FADD.FTZ R6, R2, R0 ;  /* 0x0000000002067221 */ /* 0x004fe20000010000 */
[----:B------:R-:W-:-:S02]  /*1aed0*/  MOV R0, 0x1 ;  /* 0x0000000100007802 */ /* 0x000fc40000000f00 */
[----:B------:R-:W-:Y:S02]  /*1aee0*/  MOV R2, 0x1af10 ;  /* 0x0001af1000027802 */ /* 0x000fe40000000f00 */
[----:B------:R-:W-:Y:S02]  /*1aef0*/  MOV R4, R6 ;  /* 0x0000000600047202 */ /* 0x000fe40000000f00 */
[----:B------:R-:W-:Y:S05]  /*1af00*/  CALL.REL.NOINC `($__internal_0_$__cuda_sm70_shflsync_bfly_p) ;  /* 0x000008a000007944 */ /* 0x000fea0003c00000 */
[----:B------:R1:W5:Y:S01]  /*1af10*/  LDL R4, [R1+0x20] ;  /* 0x0000200001047983 */ /* 0x0003620000100800 */
[----:B------:R-:W-:Y:S01]  /*1af20*/  FADD.FTZ R6, R6, R0 ;  /* 0x0000000006067221 */ /* 0x000fe20000010000 */
[----:B------:R-:W-:Y:S02]  /*1af30*/  MOV R0, 0x2 ;  /* 0x0000000200007802 */ /* 0x000fe40000000f00 */
[----:B------:R-:W-:Y:S02]  /*1af40*/  MOV R2, 0x1af60 ;  /* 0x0001af6000027802 */ /* 0x000fe40000000f00 */
[----:B-1---5:R-:W-:Y:S05]  /*1af50*/  CALL.REL.NOINC `($__internal_0_$__cuda_sm70_shflsync_bfly_p) ;  /* 0x0000085000007944 */ /* 0x022fea0003c00000 */
[----:B------:R-:W2:Y:S02]  /*1af60*/  LDL.LU R2, [R1+0x20] ;  /* 0x0000200001027983 */ /* 0x000ea40000300800 */
[----:B--2---:R-:W-:Y:S01]  /*1af70*/  FADD.FTZ R7, R2, R0 ;  /* 0x0000000002077221 */ /* 0x004fe20000010000 */
[----:B------:R-:W-:Y:S02]  /*1af80*/  MOV R0, 0x1 ;  /* 0x0000000100007802 */ /* 0x000fe40000000f00 */
[----:B------:R-:W-:-:S02]  /*1af90*/  MOV R2, 0x1afc0 ;  /* 0x0001afc000027802 */ /* 0x000fc40000000f00 */
        /* <DEDUP_REMOVED lines=10> */
[----:B------:R-:W-:Y:S02]  /*1b040*/  MOV R2, 0x1b060 ;  /* 0x0001b06000027802 */ /* 0x000fe40000000f00 */
[----:B------:R-:W-:Y:S05]  /*1b050*/  CALL.REL.NOINC `($__internal_0_$__cuda_sm70_shflsync_bfly_p) ;  /* 0x0000075000007944 */ /* 0x000fea0003c00000 */
[----:B------:R-:W-:Y:S01]  /*1b060*/  MOV R8, R0 ;  /* 0x0000000000087202 */ /* 0x000fe20000000f00 */
[----:B------:R-:W-:Y:S05]  /*1b070*/  BRA `(.L_x_617) ;  /* 0xffff898000007947 */ /* 0x000fea000383ffff */
.L_x_574:
[----:B------:R-:W-:Y:S01]  /*1b080*/  IMAD.MOV.U32 R88, RZ, RZ, R4 ;  /* 0x000000ffff587224 */ /* 0x000fe200078e0004 */
[----:B------:R-:W-:Y:S01]  /*1b090*/  MOV R58, RZ ;  /* 0x000000ff003a7202 */ /* 0x000fe20000000f00 */
[----:B------:R-:W-:Y:S01]  /*1b0a0*/  IMAD.MOV.U32 R3, RZ, RZ, 0x181f ;  /* 0x0000181fff037424 */ /* 0x000fe200078e00ff */
[----:B------:R-:W-:-:S02]  /*1b0b0*/  MOV R2, 0x1b0d0 ;  /* 0x0001b0d000027802 */ /* 0x000fc40000000f00 */
[----:B------:R-:W-:Y:S05]  /*1b0c0*/  CALL.REL.NOINC `($__internal_1_$__cuda_sm70_shflsync_idx_p) ;  /* 0x0000074000007944 */ /* 0x000fea0003c00000 */
[----:B------:R-:W-:Y:S01]  /*1b0d0*/  MOV R6, R58 ;  /* 0x0000003a00067202 */ /* 0x000fe20000000f00 */
[----:B-1---5:R-:W-:Y:S05]  /*1b0e0*/  BRA `(.L_x_618) ;  /* 0xffffa52000007947 */ /* 0x022fea000383ffff */
.L_x_575:
[----:B------:R-:W-:Y:S01]  /*1b0f0*/  IMAD.MOV.U32 R88, RZ, RZ, R5 ;  /* 0x000000ffff587224 */ /* 0x000fe200078e0005 */
[----:B------:R-:W-:Y:S01]  /*1b100*/  MOV R58, RZ ;  /* 0x000000ff003a7202 */ /* 0x000fe20000000f00 */
[----:B------:R-:W-:Y:S01]  /*1b110*/  IMAD.MOV.U32 R3, RZ, RZ, 0x181f ;  /* 0x0000181fff037424 */ /* 0x000fe200078e00ff */
[----:B------:R-:W-:-:S02]  /*1b120*/  MOV R2, 0x1b140 ;  /* 0x0001b14000027802 */ /* 0x000fc40000000f00 */
[----:B-12---:R-:W-:Y:S05]  /*1b130*/  CALL.REL.NOINC `($__internal_1_$__cuda_sm70_shflsync_idx_p) ;  /* 0x000006d000007944 */ /* 0x006fea0003c00000 */
[----:B------:R-:W-:Y:S01]  /*1b140*/  MOV R2, R58 ;  /* 0x0000003a00027202 */ /* 0x000fe20000000f00 */
[----:B-1---5:R-:W-:Y:S05]  /*1b150*/  BRA `(.L_x_619) ;  /* 0xffffa4d000007947 */ /* 0x022fea000383ffff */
.L_x_576:
[----:B------:R-:W-:Y:S01]  /*1b160*/  IMAD.MOV.U32 R88, RZ, RZ, R4 ;  /* 0x000000ffff587224 */ /* 0x000fe200078e0004 */
[----:B------:R-:W-:Y:S01]  /*1b170*/  MOV R58, 0x1 ;  /* 0x00000001003a7802 */ /* 0x000fe20000000f00 */
[----:B-1----:R-:W-:Y:S01]  /*1b180*/  IMAD.MOV.U32 R3, RZ, RZ, 0x181f ;  /* 0x0000181fff037424 */ /* 0x002fe200078e00ff */
[----:B------:R-:W-:-:S02]  /*1b190*/  MOV R2, 0x1b1b0 ;  /* 0x0001b1b000027802 */ /* 0x000fc40000000f00 */
[----:B---3--:R-:W-:Y:S05]  /*1b1a0*/  CALL.REL.NOINC `($__internal_1_$__cuda_sm70_shflsync_idx_p) ;  /* 0x0000066000007944 */ /* 0x008fea0003c00000 */
        /* <DEDUP_REMOVED lines=8> */
.L_x_577:
[----:B------:R-:W-:Y:S01]  /*1b230*/  IMAD.MOV.U32 R88, RZ, RZ, R4 ;  /* 0x000000ffff587224 */ /* 0x000fe200078e0004 */
[----:B------:R-:W-:Y:S01]  /*1b240*/  MOV R58, 0x2 ;  /* 0x00000002003a7802 */ /* 0x000fe20000000f00 */
[----:B-1----:R-:W-:Y:S01]  /*1b250*/  IMAD.MOV.U32 R3, RZ, RZ, 0x181f ;  /* 0x0000181fff037424 */ /* 0x002fe200078e00ff */
[----:B------:R-:W-:Y:S02]  /*1b260*/  MOV R2, 0x1b280 ;  /* 0x0001b28000027802 */ /* 0x000fe40000000f00 */
[----:B--23--:R-:W-:Y:S05]  /*1b270*/  CALL.REL.NOINC `($__internal_1_$__cuda_sm70_shflsync_idx_p) ;  /* 0x0000059000007944 */ /* 0x00cfea0003c00000 */
[----:B------:R-:W-:Y:S01]  /*1b280*/  MOV R6, R58 ;  /* 0x0000003a00067202 */ /* 0x000fe20000000f00 */
[----:B-1---5:R-:W-:Y:S05]  /*1b290*/  BRA `(.L_x_621) ;  /* 0xffffa51000007947 */ /* 0x022fea000383ffff */
.L_x_578:
[----:B------:R-:W-:Y:S01]  /*1b2a0*/  IMAD.MOV.U32 R88, RZ, RZ, R5 ;  /* 0x000000ffff587224 */ /* 0x000fe200078e0005 */
[----:B------:R-:W-:Y:S01]  /*1b2b0*/  MOV R58, 0x2 ;  /* 0x00000002003a7802 */ /* 0x000fe20000000f00 */
[----:B-1----:R-:W-:Y:S01]  /*1b2c0*/  IMAD.MOV.U32 R3, RZ, RZ, 0x181f ;  /* 0x0000181fff037424 */ /* 0x002fe200078e00ff */
[----:B------:R-:W-:Y:S02]  /*1b2d0*/  MOV R2, 0x1b2f0 ;  /* 0x0001b2f000027802 */ /* 0x000fe40000000f00 */
[----:B--234-:R-:W-:Y:S05]  /*1b2e0*/  CALL.REL.NOINC `($__internal_1_$__cuda_sm70_shflsync_idx_p) ;  /* 0x0000052000007944 */ /* 0x01cfea0003c00000 */
[----:B------:R-:W-:Y:S01]  /*1b2f0*/  MOV R2, R58 ;  /* 0x0000003a00027202 */ /* 0x000fe20000000f00 */
[----:B-1---5:R-:W-:Y:S05]  /*1b300*/  BRA `(.L_x_622) ;  /* 0xffffa4c000007947 */ /* 0x022fea000383ffff */
.L_x_579:
[----:B------:R-:W-:Y:S01]  /*1b310*/  IMAD.MOV.U32 R88, RZ, RZ, R4 ;  /* 0x000000ffff587224 */ /* 0x000fe200078e0004 */
[----:B------:R-:W-:Y:S01]  /*1b320*/  MOV R58, 0x3 ;  /* 0x00000003003a7802 */ /* 0x000fe20000000f00 */
[----:B--2---:R-:W-:Y:S01]  /*1b330*/  IMAD.MOV.U32 R3, RZ, RZ, 0x181f ;  /* 0x0000181fff037424 */ /* 0x004fe200078e00ff */
[----:B------:R-:W-:-:S02]  /*1b340*/  MOV R2, 0x1b360 ;  /* 0x0001b36000027802 */ /* 0x000fc40000000f00 */
[----:B-1-34-:R-:W-:Y:S05]  /*1b350*/  CALL.REL.NOINC `($__internal_1_$__cuda_sm70_shflsync_idx_p) ;  /* 0x000004b000007944 */ /* 0x01afea0003c00000 */
        /* <DEDUP_REMOVED lines=8> */
.L_x_580:
[----:B------:R-:W-:Y:S01]  /*1b3e0*/  IMAD.MOV.U32 R88, RZ, RZ, R4 ;  /* 0x000000ffff587224 */ /* 0x000fe200078e0004 */
[----:B------:R-:W-:Y:S01]  /*1b3f0*/  MOV R58, 0x4 ;  /* 0x00000004003a7802 */ /* 0x000fe20000000f00 */
[----:B--2---:R-:W-:Y:S01]  /*1b400*/  IMAD.MOV.U32 R3, RZ, RZ, 0x181f ;  /* 0x0000181fff037424 */ /* 0x004fe200078e00ff */
[----:B------:R-:W-:Y:S02]  /*1b410*/  MOV R2, 0x1b430 ;  /* 0x0001b43000027802 */ /* 0x000fe40000000f00 */
[----:B-1-34-:R-:W-:Y:S05]  /*1b420*/  CALL.REL.NOINC `($__internal_1_$__cuda_sm70_shflsync_idx_p) ;  /* 0x000003e000007944 */ /* 0x01afea0003c00000 */
[----:B------:R-:W-:Y:S01]  /*1b430*/  MOV R6, R58 ;  /* 0x0000003a00067202 */ /* 0x000fe20000000f00 */
[----:B-1---5:R-:W-:Y:S05]  /*1b440*/  BRA `(.L_x_624) ;  /* 0xffffa49000007947 */ /* 0x022fea000383ffff */
.L_x_581:
[----:B------:R-:W-:Y:S01]  /*1b450*/  IMAD.MOV.U32 R88, RZ, RZ, R5 ;  /* 0x000000ffff587224 */ /* 0x000fe200078e0005 */
[----:B------:R-:W-:Y:S01]  /*1b460*/  MOV R58, 0x4 ;  /* 0x00000004003a7802 */ /* 0x000fe20000000f00 */
[----:B--2---:R-:W-:Y:S01]  /*1b470*/  IMAD.MOV.U32 R3, RZ, RZ, 0x181f ;  /* 0x0000181fff037424 */ /* 0x004fe200078e00ff */
[----:B------:R-:W-:Y:S02]  /*1b480*/  MOV R2, 0x1b4a0 ;  /* 0x0001b4a000027802 */ /* 0x000fe40000000f00 */
[----:B-1-34-:R-:W-:Y:S05]  /*1b490*/  CALL.REL.NOINC `($__internal_1_$__cuda_sm70_shflsync_idx_p) ;  /* 0x0000037000007944 */ /* 0x01afea0003c00000 */
[----:B------:R-:W-:Y:S01]  /*1b4a0*/  MOV R2, R58 ;  /* 0x0000003a00027202 */ /* 0x000fe20000000f00 */
[----:B-1---5:R-:W-:Y:S05]  /*1b4b0*/  BRA `(.L_x_625) ;  /* 0xffffa44000007947 */ /* 0x022fea000383ffff */
.L_x_582:
[----:B------:R-:W-:Y:S01]  /*1b4c0*/  IMAD.MOV.U32 R88, RZ, RZ, R4 ;  /* 0x000000ffff587224 */ /* 0x000fe200078e0004 */
[----:B------:R-:W-:Y:S01]  /*1b4d0*/  MOV R58, 0x5 ;  /* 0x00000005003a7802 */ /* 0x000fe20000000f00 */
[----:B-1----:R-:W-:Y:S01]  /*1b4e0*/  IMAD.MOV.U32 R3, RZ, RZ, 0x181f ;  /* 0x0000181fff037424 */ /* 0x002fe200078e00ff */
[----:B------:R-:W-:-:S02]  /*1b4f0*/  MOV R2, 0x1b510 ;  /* 0x0001b51000027802 */ /* 0x000fc40000000f00 */
[----:B--234-:R-:W-:Y:S05]  /*1b500*/  CALL.REL.NOINC `($__internal_1_$__cuda_sm70_shflsync_idx_p) ;  /* 0x0000030000007944 */ /* 0x01cfea0003c00000 */
        /* <DEDUP_REMOVED lines=8> */
.L_x_583:
[----:B------:R-:W-:Y:S01]  /*1b590*/  IMAD.MOV.U32 R88, RZ, RZ, R4 ;  /* 0x000000ffff587224 */ /* 0x000fe200078e0004 */
[----:B------:R-:W-:Y:S01]  /*1b5a0*/  MOV R58, 0x6 ;  /* 0x00000006003a7802 */ /* 0x000fe20000000f00 */
[----:B--2---:R-:W-:Y:S01]  /*1b5b0*/  IMAD.MOV.U32 R3, RZ, RZ, 0x181f ;  /* 0x0000181fff037424 */ /* 0x004fe200078e00ff */
[----:B------:R-:W-:Y:S02]  /*1b5c0*/  MOV R2, 0x1b5e0 ;  /* 0x0001b5e000027802 */ /* 0x000fe40000000f00 */
[----:B-1--4-:R-:W-:Y:S05]  /*1b5d0*/  CALL.REL.NOINC `($__internal_1_$__cuda_sm70_shflsync_idx_p) ;  /* 0x0000023000007944 */ /* 0x012fea0003c00000 */
[----:B------:R-:W-:Y:S01]  /*1b5e0*/  MOV R6, R58 ;  /* 0x0000003a00067202 */ /* 0x000fe20000000f00 */
[----:B-1---5:R-:W-:Y:S05]  /*1b5f0*/  BRA `(.L_x_627) ;  /* 0xffffa41000007947 */ /* 0x022fea000383ffff */
.L_x_584:
[----:B------:R-:W-:Y:S01]  /*1b600*/  IMAD.MOV.U32 R88, RZ, RZ, R5 ;  /* 0x000000ffff587224 */ /* 0x000fe200078e0005 */
[----:B------:R-:W-:Y:S01]  /*1b610*/  MOV R58, 0x6 ;  /* 0x00000006003a7802 */ /* 0x000fe20000000f00 */
[----:B--2---:R-:W-:Y:S01]  /*1b620*/  IMAD.MOV.U32 R3, RZ, RZ, 0x181f ;  /* 0x0000181fff037424 */ /* 0x004fe200078e00ff */
[----:B------:R-:W-:Y:S02]  /*1b630*/  MOV R2, 0x1b650 ;  /* 0x0001b65000027802 */ /* 0x000fe40000000f00 */
[----:B-1-34-:R-:W-:Y:S05]  /*1b640*/  CALL.REL.NOINC `($__internal_1_$__cuda_sm70_shflsync_idx_p) ;  /* 0x000001c000007944 */ /* 0x01afea0003c00000 */
[----:B------:R-:W-:Y:S01]  /*1b650*/  MOV R2, R58 ;  /* 0x0000003a00027202 */ /* 0x000fe20000000f00 */
[----:B-1---5:R-:W-:Y:S05]  /*1b660*/  BRA `(.L_x_628) ;  /* 0xffffa3c000007947 */ /* 0x022fea000383ffff */
.L_x_585:
[----:B------:R-:W-:Y:S01]  /*1b670*/  IMAD.MOV.U32 R88, RZ, RZ, R4 ;  /* 0x000000ffff587224 */ /* 0x000fe200078e0004 */
[----:B------:R-:W-:Y:S01]  /*1b680*/  MOV R58, 0x7 ;  /* 0x00000007003a7802 */ /* 0x000fe20000000f00 */
[----:B-1----:R-:W-:Y:S01]  /*1b690*/  IMAD.MOV.U32 R3, RZ, RZ, 0x181f ;  /* 0x0000181fff037424 */ /* 0x002fe200078e00ff */
[----:B------:R-:W-:-:S02]  /*1b6a0*/  MOV R2, 0x1b6c0 ;  /* 0x0001b6c000027802 */ /* 0x000fc40000000f00 */
[----:B--2-4-:R-:W-:Y:S05]  /*1b6b0*/  CALL.REL.NOINC `($__internal_1_$__cuda_sm70_shflsync_idx_p) ;  /* 0x0000015000007944 */ /* 0x014fea0003c00000 */
        /* <DEDUP_REMOVED lines=8> */
.L_x_587:
[----:B------:R-:W-:Y:S01]  /*1b740*/  IMAD.MOV.U32 R88, RZ, RZ, R47 ;  /* 0x000000ffff587224 */ /* 0x000fe200078e002f */
[----:B------:R-:W-:Y:S01]  /*1b750*/  MOV R58, RZ ;  /* 0x000000ff003a7202 */ /* 0x000fe20000000f00 */
[----:B-1----:R-:W-:Y:S01]  /*1b760*/  IMAD.MOV.U32 R3, RZ, RZ, 0x1f ;  /* 0x0000001fff037424 */ /* 0x002fe200078e00ff */
[----:B------:R-:W-:Y:S02]  /*1b770*/  MOV R2, 0x1b790 ;  /* 0x0001b79000027802 */ /* 0x000fe40000000f00 */
[----:B--23--:R-:W-:Y:S05]  /*1b780*/  CALL.REL.NOINC `($__internal_1_$__cuda_sm70_shflsync_idx_p) ;  /* 0x0000008000007944 */ /* 0x00cfea0003c00000 */
[----:B-----5:R-:W-:Y:S01]  /*1b790*/  MOV R0, R58 ;  /* 0x0000003a00007202 */ /* 0x020fe20000000f00 */
[----:B-1----:R-:W-:Y:S05]  /*1b7a0*/  BRA `(.L_x_630) ;  /* 0xffffa42000007947 */ /* 0x002fea000383ffff */
        .weak           $__internal_0_$__cuda_sm70_shflsync_bfly_p
        .type           $__internal_0_$__cuda_sm70_shflsync_bfly_p,@function
        .size           $__internal_0_$__cuda_sm70_shflsync_bfly_p,($__internal_1_$__cuda_sm70_shflsync_idx_p - $__internal_0_$__cuda_sm70_shflsync_bfly_p)
$__internal_0_$__cuda_sm70_shflsync_bfly_p:
[----:B------:R-:W-:Y:S02]  /*1b7b0*/  MOV R193, 0xffffffff ;  /* 0xffffffff00c17802 */ /* 0x000fe40000000f00 */
[----:B------:R-:W-:Y:S02]  /*1b7c0*/  MOV R3, 0x1f ;  /* 0x0000001f00037802 */ /* 0x000fe40000000f00 */
[----:B------:R-:W-:Y:S04]  /*1b7d0*/  WARPSYNC R193 ;  /* 0x000000c100007348 */ /* 0x000fe80003800000 */
[----:B------:R1:W2:Y:S02]  /*1b7e0*/  SHFL.BFLY PT, R0, R4, R0, R3 ;  /* 0x0c00000004007389 */ /* 0x0002a400000e0003 */
[----:B-1----:R-:W-:-:S04]  /*1b7f0*/  MOV R3, 0x0 ;  /* 0x0000000000037802 */ /* 0x002fc80000000f00 */
[----:B--2---:R-:W-:Y:S05]  /*1b800*/  RET.REL.NODEC R2 `(_ZN7cutlass13device_kernelIN5flash19enable_sm80_to_sm89INS1_16FlashAttnFwdSm80INS1_25CollectiveMainloopFwdSm80ILi4ELi1ELb0EN4cute5tupleIJNS5_1CILi128EEENS7_ILi112EEENS7_ILi64EEEEEELi64ENS_10bfloat16_tEfNS_4arch4Sm80ELb1ELb0ELb1ELb0ELb1ELb0ELb1ELb0EEENS1_21CollectiveEpilogueFwdINS6_IJS8_SA_S9_EEENS6_IJNS7_ILi1EEESI_SI_EEESC_SE_Li128ELb0ELb1ELb0ELb0EEENS1_30DynamicPersistentTileSchedulerILi128ELi128ELb0ELb1ELb0EEEEEEEEEvNT_6ParamsE) ;  /* 0xfffe47f002007950 */ /* 0x004fea0003c3ffff */
        .weak           $__internal_1_$__cuda_sm70_shflsync_idx_p
        .type           $__internal_1_$__cuda_sm70_shflsync_idx_p,@function
        .size           $__internal_1_$__cuda_sm70_shflsync_idx_p,(.L_x_1602 - $__internal_1_$__cuda_sm70_shflsync_idx_p)
$__internal_1_$__cuda_sm70_shflsync_idx_p:
[----:B------:R1:W-:Y:S02]  /*1b810*/  STL [R1+0xa0], R0 ;  /* 0x0000a00001007387 */ /* 0x0003e40000100800 */
[----:B-1----:R-:W-:-:S04]  /*1b820*/  MOV R0, 0xffffffff ;  /* 0xffffffff00007802 */ /* 0x002fc80000000f00 */
[----:B------:R-:W-:Y:S04]  /*1b830*/  WARPSYNC R0 ;  /* 0x0000000000007348 */ /* 0x000fe80003800000 */
[----:B------:R1:W2:Y:S04]  /*1b840*/  SHFL.IDX PT, R58, R88, R58, R3 ;  /* 0x0000003a583a7389 */ /* 0x0002a800000e0003 */
[----:B-1----:R1:W5:Y:S01]  /*1b850*/  LDL.LU R0, [R1+0xa0] ;  /* 0x0000a00001007983 */ /* 0x0023620000300800 */
[----:B------:R-:W-:-:S04]  /*1b860*/  MOV R3, 0x0 ;  /* 0x0000000000037802 */ /* 0x000fc80000000f00 */
[----:B--2---:R-:W-:Y:S05]  /*1b870*/  RET.REL.NODEC R2 `(_ZN7cutlass13device_kernelIN5flash19enable_sm80_to_sm89INS1_16FlashAttnFwdSm80INS1_25CollectiveMainloopFwdSm80ILi4ELi1ELb0EN4cute5tupleIJNS5_1CILi128EEENS7_ILi112EEENS7_ILi64EEEEEELi64ENS_10bfloat16_tEfNS_4arch4Sm80ELb1ELb0ELb1ELb0ELb1ELb0ELb1ELb0EEENS1_21CollectiveEpilogueFwdINS6_IJS8_SA_S9_EEENS6_IJNS7_ILi1EEESI_SI_EEESC_SE_Li128ELb0ELb1ELb0ELb0EEENS1_30DynamicPersistentTileSchedulerILi128ELi128ELb0ELb1ELb0EEEEEEEEEvNT_6ParamsE) ;  /* 0xfffe478002007950 */ /* 0x004fea0003c3ffff */
.L_x_631:
        /* <DEDUP_REMOVED lines=16> */
.L_x_1602:


//--------------------- .text._ZN7cutlass13device_kernelIN5flash19enable_sm80_to_sm89INS1_16FlashAttnFwdSm80INS1_25CollectiveMainloopFwdSm80ILi4ELi1ELb0EN4cute5tupleIJNS5_1CILi128EEENS7_ILi112EEENS7_ILi64EEEEEELi64ENS_10bfloat16_tEfNS_4arch4Sm80ELb1ELb0ELb1ELb1ELb1ELb0ELb1ELb0EEENS1_21CollectiveEpilogueFwdINS6_IJS8_SA_S9_EEENS6_IJNS7_ILi1EEESI_SI_EEESC_SE_Li128ELb1ELb1ELb0ELb0EEENS1_19SingleTileSchedulerILb1ELb0ELb1ELi128EEEEEEEEEvNT_6ParamsE --------------------------
	.section	.text._ZN7cutlass13device_kernelIN5flash19enable_sm80_to_sm89INS1_16FlashAttnFwdSm80INS1_25CollectiveMainloopFwdSm80ILi4ELi1ELb0EN4cute5tupleIJNS5_1CILi128EEENS7_ILi112EEENS7_ILi64EEEEEELi64ENS_10bfloat16_tEfNS_4arch4Sm80ELb1ELb0ELb1ELb1ELb1ELb0ELb1ELb0EEENS1_21CollectiveEpilogueFwdINS6_IJS8_SA_S9_EEENS6_IJNS7_ILi1EEESI_SI_EEESC_SE_Li128ELb1ELb1ELb0ELb0EEENS1_19SingleTileSchedulerILb1ELb0ELb1ELi128EEEEEEEEEvNT_6ParamsE,"ax",@progbits
	.sectioninfo	@"SHI_REGISTERS=255"
	.align	128
.text._ZN7cutlass13device_kernelIN5flash19enable_sm80_to_sm89INS1_16FlashAttnFwdSm80INS1_25CollectiveMainloopFwdSm80ILi4ELi1ELb0EN4cute5tupleIJNS5_1CILi128EEENS7_ILi112EEENS7_ILi64EEEEEELi64ENS_10bfloat16_tEfNS_4arch4Sm80ELb1ELb0ELb1ELb1ELb1ELb0ELb1ELb0EEENS1_21CollectiveEpilogueFwdINS6_IJS8_SA_S9_EEENS6_IJNS7_ILi1EEESI_SI_EEESC_SE_Li128ELb1ELb1ELb0ELb0EEENS1_19SingleTileSchedulerILb1ELb0ELb1ELi128EEEEEEEEEvNT_6ParamsE:
        .type           _ZN7cutlass13device_kernelIN5flash19enable_sm80_to_sm89INS1_16FlashAttnFwdSm80INS1_25CollectiveMainloopFwdSm80ILi4ELi1ELb0EN4cute5tupleIJNS5_1CILi128EEENS7_ILi112EEENS7_ILi64EEEEEELi64ENS_10bfloat16_tEfNS_4arch4Sm80ELb1ELb0ELb1ELb1ELb1ELb0ELb1ELb0EEENS1_21CollectiveEpilogueFwdINS6_IJS8_SA_S9_EEENS6_IJNS7_ILi1EEESI_SI_EEESC_SE_Li128ELb1ELb1ELb0ELb0EEENS1_19SingleTileSchedulerILb1ELb0ELb1ELi128EEEEEEEEEvNT_6ParamsE,@function
        .size           _ZN7cutlass13device_kernelIN5flash19enable_sm80_to_sm89INS1_16FlashAttnFwdSm80INS1_25CollectiveMainloopFwdSm80ILi4ELi1ELb0EN4cute5tupleIJNS5_1CILi128EEENS7_ILi112EEENS7_ILi64EEEEEELi64ENS_10bfloat16_tEfNS_4arch4Sm80ELb1ELb0ELb1ELb1ELb1ELb0ELb1ELb0EEENS1_21CollectiveEpilogueFwdINS6_IJS8_SA_S9_EEENS6_IJNS7_ILi1EEESI_SI_EEESC_SE_Li128ELb1ELb1ELb0ELb0EEENS1_19SingleTileSchedulerILb1ELb0ELb1ELi128EEEEEEEEEvNT_6ParamsE,(.L_x_1605 - _ZN7cutlass13device_kernelIN5flash19enable_sm80_to_sm89INS1_16FlashAttnFwdSm80INS1_25CollectiveMainloopFwdSm80ILi4ELi1ELb0EN4cute5tupleIJNS5_1CILi128EEENS7_ILi112EEENS7_ILi64EEEEEELi64ENS_10bfloat16_tEfNS_4arch4Sm80ELb1ELb0ELb1ELb1ELb1ELb0ELb1ELb0EEENS1_21CollectiveEpilogueFwdINS6_IJS8_SA_S9_EEENS6_IJNS7_ILi1EEESI_SI_EEESC_SE_Li128ELb1ELb1ELb0ELb0EEENS1_19SingleTileSchedulerILb1ELb0ELb1ELi128EEEEEEEEEvNT_6ParamsE)
        .other          _ZN7cutlass13device_kernelIN5flash19enable_sm80_to_sm89INS1_16FlashAttnFwdSm80INS1_25CollectiveMainloopFwdSm80ILi4ELi1ELb0EN4cute5tupleIJNS5_1CILi128EEENS7_ILi112EEENS7_ILi64EEEEEELi64ENS_10bfloat16_tEfNS_4arch4Sm80ELb1ELb0ELb1ELb1ELb1ELb0ELb1ELb0EEENS1_21CollectiveEpilogueFwdINS6_IJS8_SA_S9_EEENS6_IJNS7_ILi1EEESI_SI_EEESC_SE_Li128ELb1ELb1ELb0ELb0EEENS1_19SingleTileSchedulerILb1ELb0ELb1ELi128EEEEEEEEEvNT_6ParamsE,@"STO_CUDA_ENTRY STV_DEFAULT"
_ZN7cutlass13device_kernelIN5flash19enable_sm80_to_sm89INS1_16FlashAttnFwdSm80INS1_25CollectiveMainloopFwdSm80ILi4ELi1ELb0EN4cute5tupleIJNS5_1CILi128EEENS7_ILi112EEENS7_ILi64EEEEEELi64ENS_10bfloat16_tEfNS_4arch4Sm80ELb1ELb0ELb1ELb1ELb1ELb0ELb1ELb0EEENS1_21CollectiveEpilogueFwdINS6_IJS8_SA_S9_EEENS6_IJNS7_ILi1EEESI_SI_EEESC_SE_Li128ELb1ELb1ELb0ELb0EEENS1_19SingleTileSchedulerILb1ELb0ELb1ELi128EEEEEEEEEvNT_6ParamsE:
        /* <DEDUP_REMOVED lines=21> */
.L_x_633:
        /* <DEDUP_REMOVED lines=13> */
.L_x_635:
[----:B------:R-:W-:Y:S02]  /*0220*/  ULDC UR5, c[0x0][0x54c] ;  /* 0x0001530000057ab9 */ /* 0x000fe40000000800 */
.L_x_634:
[----:B------:R-:W-:Y:S02]  /*0230*/  ULDC UR4, c[0x0][0x548] ;  /* 0x0001520000047ab9 */ /* 0x000fe40000000800 */
[----:B------:R-:W-:-:S02]  /*0240*/  USHF.L.U32 UR10, UR10, 0x7, URZ ;  /* 0x000000070a0a7899 */ /* 0x000fc4000800063f */
[----:B------:R-:W-:-:S04]  /*0250*/  UIMAD UR4, UR5, UR4, URZ ;  /* 0x00000004050472a4 */ /* 0x000fc8000f8e023f */
[----:B------:R-:W-:-:S04]  /*0260*/  UISETP.GE.AND UP0, UPT, UR10, UR4, UPT ;  /* 0x000000040a00728c */ /* 0x000fc8000bf06270 */
[----:B------:R-:W-:Y:S01]  /*0270*/  USEL UR13, UR13, 0xffffffff, !UP0 ;  /* 0xffffffff0d0d7887 */ /* 0x000fe2000c000000 */
[----:B------:R-:W-:Y:S05]  /*0280*/  BRA `(.L_x_636) ;  /* 0x000001b000007947 */ /* 0x000fea0003800000 */
.L_x_632:
        /* <DEDUP_REMOVED lines=8> */
.L_x_637:
        /* <DEDUP_REMOVED lines=13> */
.L_x_639:
[----:B------:R-:W-:Y:S02]  /*03e0*/  ULDC UR5, c[0x0][0x54c] ;  /* 0x0001530000057ab9 */ /* 0x000fe40000000800 */
.L_x_638:
[----:B------:R-:W-:Y:S02]  /*03f0*/  ULDC UR4, c[0x0][0x548] ;  /* 0x0001520000047ab9 */ /* 0x000fe40000000800 */
[----:B------:R-:W-:-:S02]  /*0400*/  USHF.L.U32 UR10, UR10, 0x7, URZ ;  /* 0x000000070a0a7899 */ /* 0x000fc4000800063f */
[----:B------:R-:W-:-:S04]  /*0410*/  UIMAD UR4, UR5, UR4, URZ ;  /* 0x00000004050472a4 */ /* 0x000fc8000f8e023f */
[----:B------:R-:W-:-:S04]  /*0420*/  UISETP.GE.AND UP0, UPT, UR10, UR4, UPT ;  /* 0x000000040a00728c */ /* 0x000fc8000bf06270 */
[----:B------:R-:W-:-:S06]  /*0430*/  USEL UR13, UR13, 0xffffffff, !UP0 ;  /* 0xffffffff0d0d7887 */ /* 0x000fcc000c000000 */
.L_x_636:
        /* <DEDUP_REMOVED lines=47> */
.L_x_640:
        /* <DEDUP_REMOVED lines=10> */
.L_x_641:
        /* <DEDUP_REMOVED lines=12> */
.L_x_642:
[----:B------:R-:W-:Y:S01]  /*0890*/  ULDC UR4, c[0x0][0x2c4] ;  /* 0x0000b10000047ab9 */ /* 0x000fe20000000800 */
[----:B------:R-:W-:Y:S01]  /*08a0*/  PLOP3.LUT P4, PT, PT, PT, PT, 0x80, 0x0 ;  /* 0x000000000000781c */ /* 0x000fe20003f8f070 */
[----:B------:R-:W-:Y:S01]  /*08b0*/  UISETP.NE.AND UP1, UPT, UR4, 0x1, UPT ;  /* 0x000000010400788c */ /* 0x000fe2000bf25270 */
[----:B------:R-:W-:Y:S01]  /*08c0*/  CS2R R178, SRZ ;  /* 0x0000000000b27805 */ /* 0x000fe2000001ff00 */
[----:B------:R-:W-:Y:S01]  /*08d0*/  UIADD3 UR7, -UR11, UR7, URZ ;  /* 0x000000070b077290 */ /* 0x000fe2000fffe13f */
[----:B------:R-:W-:Y:S01]  /*08e0*/  CS2R R176, SRZ ;  /* 0x0000000000b07805 */ /* 0x000fe2000001ff00 */
[----:B------:R-:W-:Y:S01]  /*08f0*/  ULDC.64 UR4, c[0x0][0x2c8] ;  /* 0x0000b20000047ab9 */ /* 0x000fe20000000a00 */
[----:B------:R-:W-:Y:S01]  /*0900*/  CS2R R182, SRZ ;  /* 0x0000000000b67805 */ /* 0x000fe2000001ff00 */
[----:B------:R-:W-:Y:S01]  /*0910*/  CS2R R180, SRZ ;  /* 0x0000000000b47805 */ /* 0x000fe2000001ff00 */
[----:B------:R-:W-:Y:S01]  /*0920*/  IMAD.MOV.U32 R15, RZ, RZ, RZ ;  /* 0x000000ffff0f7224 */ /* 0x000fe200078e00ff */
[----:B------:R-:W-:Y:S01]  /*0930*/  MOV R11, RZ ;  /* 0x000000ff000b7202 */ /* 0x000fe20000000f00 */
[----:B------:R-:W-:Y:S01]  /*0940*/  IMAD.MOV.U32 R174, RZ, RZ, RZ ;  /* 0x000000ffffae7224 */ /* 0x000fe200078e00ff */
[----:B------:R-:W-:Y:S01]  /*0950*/  CS2R R16, SRZ ;  /* 0x0000000000107805 */ /* 0x000fe2000001ff00 */
[----:B------:R-:W-:Y:S01]  /*0960*/  @UP1 UIADD3 UR18, UR10, 0x7f, URZ ;  /* 0x0000007f0a121890 */ /* 0x000fe2000fffe03f */
[----:B------:R-:W-:Y:S01]  /*0970*/  IMAD.MOV.U32 R172, RZ, RZ, RZ ;  /* 0x000000ffffac7224 */ /* 0x000fe200078e00ff */
[----:B------:R-:W-:Y:S01]  /*0980*/  MOV R170, RZ ;  /* 0x000000ff00aa7202 */ /* 0x000fe20000000f00 */
[----:B------:R-:W-:Y:S01]  /*0990*/  IMAD.MOV.U32 R168, RZ, RZ, RZ ;  /* 0x000000ffffa87224 */ /* 0x000fe200078e00ff */
[----:B------:R-:W-:Y:S01]  /*09a0*/  UIMAD.WIDE.U32 UR18, UR18, UR4, URZ ;  /* 0x00000004121272a5 */ /* 0x000fe2000f8e003f */
[----:B------:R-:W-:Y:S01]  /*09b0*/  CS2R R18, SRZ ;  /* 0x0000000000127805 */ /* 0x000fe2000001ff00 */
[----:B------:R-:W-:Y:S01]  /*09c0*/  UIADD3 UR4, UR10, 0x7f, URZ ;  /* 0x0000007f0a047890 */ /* 0x000fe2000fffe03f */
[----:B------:R-:W-:Y:S01]  /*09d0*/  MOV R162, RZ ;  /* 0x000000ff00a27202 */ /* 0x000fe20000000f00 */
[----:B------:R-:W-:Y:S01]  /*09e0*/  @UP1 USHF.R.U32.HI UR4, URZ, UR5, UR19 ;  /* 0x000000053f041299 */ /* 0x000fe20008011613 */
[----:B------:R-:W-:Y:S01]  /*09f0*/  CS2R R12, SRZ ;  /* 0x00000000000c7805 */ /* 0x000fe2000001ff00 */
[----:B---3--:R-:W-:Y:S01]  /*0a00*/  UIADD3 UR5, UR7, 0x70, -UR12 ;  /* 0x0000007007057890 */ /* 0x008fe2000fffe80c */
[----:B------:R-:W-:Y:S01]  /*0a10*/  IMAD.MOV.U32 R160, RZ, RZ, RZ ;  /* 0x000000ffffa07224 */ /* 0x000fe200078e00ff */
[----:B------:R-:W-:Y:S01]  /*0a20*/  UIADD3 UR19, UR7, 0x6f, URZ ;  /* 0x0000006f07137890 */ /* 0x000fe2000fffe03f */
[----:B------:R-:W-:Y:S01]  /*0a30*/  MOV R166, RZ ;  /* 0x000000ff00a67202 */ /* 0x000fe20000000f00 */
[----:B------:R-:W-:Y:S01]  /*0a40*/  UIADD3 UR5, UR5, UR4, URZ ;  /* 0x0000000405057290 */ /* 0x000fe2000fffe03f */
[----:B------:R-:W-:Y:S01]  /*0a50*/  IMAD.MOV.U32 R164, RZ, RZ, RZ ;  /* 0x000000ffffa47224 */ /* 0x000fe200078e00ff */
[----:B------:R-:W-:Y:S01]  /*0a60*/  UMOV UR18, URZ ;  /* 0x0000003f00127c82 */ /* 0x000fe20008000000 */
[----:B------:R-:W-:Y:S01]  /*0a70*/  CS2R R158, SRZ ;  /* 0x00000000009e7805 */ /* 0x000fe2000001ff00 */
[----:B------:R-:W-:Y:S01]  /*0a80*/  UMOV UR4, URZ ;  /* 0x0000003f00047c82 */ /* 0x000fe20008000000 */
[----:B------:R-:W-:Y:S01]  /*0a90*/  CS2R R22, SRZ ;  /* 0x0000000000167805 */ /* 0x000fe2000001ff00 */
[----:B------:R-:W-:Y:S01]  /*0aa0*/  UIMAD.WIDE UR18, UR19, -0x6db6db6d, UR18 ;  /* 0x92492493131278a5 */ /* 0x000fe2000f8e0212 */
[----:B------:R-:W-:Y:S01]  /*0ab0*/  MOV R156, RZ ;  /* 0x000000ff009c7202 */ /* 0x000fe20000000f00 */
[----:B------:R-:W-:Y:S01]  /*0ac0*/  UIMAD.WIDE UR4, UR5, -0x6db6db6d, UR4 ;  /* 0x92492493050478a5 */ /* 0x000fe2000f8e0204 */
[----:B------:R-:W-:Y:S01]  /*0ad0*/  IMAD.MOV.U32 R154, RZ, RZ, RZ ;  /* 0x000000ffff9a7224 */ /* 0x000fe200078e00ff */
[----:B------:R-:W-:Y:S01]  /*0ae0*/  USHF.R.U32.HI UR6, URZ, 0x1f, UR19 ;  /* 0x0000001f3f067899 */ /* 0x000fe20008011613 */
[----:B------:R-:W-:Y:S01]  /*0af0*/  CS2R R24, SRZ ;  /* 0x0000000000187805 */ /* 0x000fe2000001ff00 */
[----:B------:R-:W-:Y:S01]  /*0b00*/  USHF.R.U32.HI UR4, URZ, 0x1f, UR5 ;  /* 0x0000001f3f047899 */ /* 0x000fe20008011605 */
[----:B------:R-:W-:Y:S01]  /*0b10*/  MOV R152, RZ ;  /* 0x000000ff00987202 */ /* 0x000fe20000000f00 */
[----:B------:R-:W-:Y:S01]  /*0b20*/  ULEA.HI.SX32 UR6, UR19, UR6, 0x1a ;  /* 0x0000000613067291 */ /* 0x000fe2000f8fd23f */
[----:B------:R-:W-:Y:S01]  /*0b30*/  CS2R R146, SRZ ;  /* 0x0000000000927805 */ /* 0x000fe2000001ff00 */
[----:B------:R-:W-:Y:S01]  /*0b40*/  ULEA.HI.SX32 UR4, UR5, UR4, 0x1a ;  /* 0x0000000405047291 */ /* 0x000fe2000f8fd23f */
[----:B------:R-:W-:Y:S01]  /*0b50*/  IMAD.MOV.U32 R144, RZ, RZ, RZ ;  /* 0x000000ffff907224 */ /* 0x000fe200078e00ff */
[----:B------:R-:W-:Y:S01]  /*0b60*/  CS2R R20, SRZ ;  /* 0x0000000000147805 */ /* 0x000fe2000001ff00 */
[----:B------:R-:W-:Y:S01]  /*0b70*/  MOV R150, RZ ;  /* 0x000000ff00967202 */ /* 0x000fe20000000f00 */
[----:B------:R-:W-:Y:S01]  /*0b80*/  UISETP.LT.AND UP0, UPT, UR6, UR4, UPT ;  /* 0x000000040600728c */ /* 0x000fe2000bf01270 */
[----:B------:R-:W-:Y:S01]  /*0b90*/  IMAD.MOV.U32 R148, RZ, RZ, RZ ;  /* 0x000000ffff947224 */ /* 0x000fe200078e00ff */
[----:B------:R-:W-:Y:S01]  /*0ba0*/  CS2R R142, SRZ ;  /* 0x00000000008e7805 */ /* 0x000fe2000001ff00 */
[----:B------:R-:W-:Y:S01]  /*0bb0*/  CS2R R28, SRZ ;  /* 0x00000000001c7805 */ /* 0x000fe2000001ff00 */
[----:B------:R-:W-:Y:S01]  /*0bc0*/  USEL UR6, UR6, UR4, UP0 ;  /* 0x0000000406067287 */ /* 0x000fe20008000000 */
[----:B------:R-:W-:Y:S01]  /*0bd0*/  MOV R140, RZ ;  /* 0x000000ff008c7202 */ /* 0x000fe20000000f00 */
[----:B------:R-:W-:Y:S01]  /*0be0*/  IMAD.MOV.U32 R138, RZ, RZ, RZ ;  /* 0x000000ffff8a7224 */ /* 0x000fe200078e00ff */
[----:B------:R-:W-:Y:S01]  /*0bf0*/  CS2R R30, SRZ ;  /* 0x00000000001e7805 */ /* 0x000fe2000001ff00 */
[----:B------:R-:W-:Y:S01]  /*0c00*/  UISETP.GE.AND UP0, UPT, UR6, 0x1, UPT ;  /* 0x000000010600788c */ /* 0x000fe2000bf06270 */
[----:B------:R-:W-:Y:S01]  /*0c10*/  MOV R136, RZ ;  /* 0x000000ff00887202 */ /* 0x000fe20000000f00 */
[----:B------:R-:W-:Y:S01]  /*0c20*/  CS2R R130, SRZ ;  /* 0x0000000000827805 */ /* 0x000fe2000001ff00 */
[----:B------:R-:W-:Y:S01]  /*0c30*/  CS2R R32, SRZ ;  /* 0x0000000000207805 */ /* 0x000fe2000001ff00 */
[----:B------:R-:W-:Y:S01]  /*0c40*/  IMAD.MOV.U32 R128, RZ, RZ, RZ ;  /* 0x000000ffff807224 */ /* 0x000fe200078e00ff */
[----:B------:R-:W-:Y:S01]  /*0c50*/  MOV R134, RZ ;  /* 0x000000ff00867202 */ /* 0x000fe20000000f00 */
[----:B------:R-:W-:Y:S01]  /*0c60*/  CS2R R26, SRZ ;  /* 0x00000000001a7805 */ /* 0x000fe2000001ff00 */
[----:B------:R-:W-:Y:S01]  /*0c70*/  PLOP3.LUT P0, PT, PT, PT, UP0, 0x80, 0x0 ;  /* 0x000000000000781c */ /* 0x000fe20003f0f008 */
[----:B------:R-:W-:Y:S01]  /*0c80*/  IMAD.MOV.U32 R132, RZ, RZ, RZ ;  /* 0x000000ffff847224 */ /* 0x000fe200078e00ff */
[----:B------:R-:W-:Y:S01]  /*0c90*/  CS2R R126, SRZ ;  /* 0x00000000007e7805 */ /* 0x000fe2000001ff00 */
[----:B------:R-:W-:Y:S01]  /*0ca0*/  MOV R124, RZ ;  /* 0x000000ff007c7202 */ /* 0x000fe20000000f00 */
[----:B------:R-:W-:Y:S01]  /*0cb0*/  IMAD.MOV.U32 R122, RZ, RZ, RZ ;  /* 0x000000ffff7a7224 */ /* 0x000fe200078e00ff */
[----:B------:R-:W-:Y:S01]  /*0cc0*/  CS2R R120, SRZ ;  /* 0x0000000000787805 */ /* 0x000fe2000001ff00 */
[----:B------:R-:W-:Y:S01]  /*0cd0*/  CS2R R38, SRZ ;  /* 0x0000000000267805 */ /* 0x000fe2000001ff00 */
[----:B------:R-:W-:-:S06]  /*0ce0*/  CS2R R36, SRZ ;  /* 0x0000000000247805 */ /* 0x000fcc000001ff00 */
        /* <DEDUP_REMOVED lines=19> */
[----:B------:R-:W-:Y:S01]  /*0e20*/  BSSY B0, `(.L_x_644) ;  /* 0x0000052000007945 */ /* 0x000fe20003800000 */
[----:B------:R-:W-:-:S02]  /*0e30*/  ULDC.64 UR4, c[0x0][0x1b8] ;  /* 0x00006e0000047ab9 */ /* 0x000fc40000000a00 */
[----:B------:R-:W-:Y:S02]  /*0e40*/  UIADD3 UR19, UR19, UR17, URZ ;  /* 0x0000001113137290 */ /* 0x000fe4000fffe03f */
[----:B------:R-:W-:Y:S02]  /*0e50*/  USHF.R.S32.HI UR17, URZ, 0x1f, UR13 ;  /* 0x0000001f3f117899 */ /* 0x000fe4000801140d */
[----:B------:R-:W-:Y:S02]  /*0e60*/  UIMAD UR16, UR8, UR4, URZ ;  /* 0x00000004081072a4 */ /* 0x000fe4000f8e023f */
[----:B------:R-:W-:Y:S02]  /*0e70*/  USEL UR17, UR17, URZ, !UP2 ;  /* 0x0000003f11117287 */ /* 0x000fe4000d000000 */
[----:B------:R-:W-:Y:S02]  /*0e80*/  UIMAD UR16, UR9, UR5, UR16 ;  /* 0x00000005091072a4 */ /* 0x000fe4000f8e0210 */
[----:B------:R-:W-:-:S02]  /*0e90*/  UIMAD.WIDE.U32 UR20, UR9, UR4, UR18 ;  /* 0x00000004091472a5 */ /* 0x000fc4000f8e0012 */
[----:B------:R-:W-:Y:S02]  /*0ea0*/  USEL UR18, UR13, URZ, !UP2 ;  /* 0x0000003f0d127287 */ /* 0x000fe4000d000000 */
[----:B------:R-:W-:Y:S01]  /*0eb0*/  ULDC.64 UR4, c[0x0][0x1c0] ;  /* 0x0000700000047ab9 */ /* 0x000fe20000000a00 */
[----:B-1----:R-:W-:Y:S01]  /*0ec0*/  LEA.HI R2, R247, R246, RZ, 0x3 ;  /* 0x000000f6f7027211 */ /* 0x002fe200078f18ff */
[----:B------:R-:W-:Y:S02]  /*0ed0*/  UIMAD UR17, UR17, UR4, URZ ;  /* 0x00000004111172a4 */ /* 0x000fe4000f8e023f */
[----:B------:R-:W-:Y:S01]  /*0ee0*/  UIADD3 UR21, UR21, UR16, URZ ;  /* 0x0000001015157290 */ /* 0x000fe2000fffe03f */
[----:B------:R-:W-:Y:S01]  /*0ef0*/  LOP3.LUT R0, R2, 0xfffffff8, RZ, 0xc0, !PT ;  /* 0xfffffff802007812 */ /* 0x000fe200078ec0ff */
[----:B------:R-:W-:Y:S01]  /*0f00*/  UIMAD UR5, UR18, UR5, UR17 ;  /* 0x00000005120572a4 */ /* 0x000fe2000f8e0211 */
[----:B------:R-:W-:Y:S01]  /*0f10*/  SHF.R.S32.HI R19, RZ, 0x3, R2 ;  /* 0x00000003ff137819 */ /* 0x000fe20000011402 */
[----:B------:R-:W-:-:S02]  /*0f20*/  UIMAD.WIDE.U32 UR18, UR18, UR4, UR20 ;  /* 0x00000004121272a5 */ /* 0x000fc4000f8e0014 */
[----:B------:R-:W-:Y:S01]  /*0f30*/  IMAD.IADD R6, R246, 0x1, -R0 ;  /* 0x00000001f6067824 */ /* 0x000fe200078e0a00 */
[----:B------:R-:W-:Y:S02]  /*0f40*/  ULDC UR17, c[0x0][0x2c4] ;  /* 0x0000b10000117ab9 */ /* 0x000fe40000000800 */
        /* <DEDUP_REMOVED lines=63> */
.L_x_645:
[----:B-1-34-:R-:W-:Y:S05]  /*1340*/  BSYNC B0 ;  /* 0x0000000000007941 */ /* 0x01afea0003800000 */
.L_x_644:
        /* <DEDUP_REMOVED lines=11> */
.L_x_647:
[----:B------:R-:W-:Y:S05]  /*1400*/  BSYNC B0 ;  /* 0x0000000000007941 */ /* 0x000fea0003800000 */
.L_x_646:
        /* <DEDUP_REMOVED lines=11> */
.L_x_649:
[----:B------:R-:W-:Y:S05]  /*14c0*/  BSYNC B0 ;  /* 0x0000000000007941 */ /* 0x000fea0003800000 */
.L_x_648:
        /* <DEDUP_REMOVED lines=11> */
.L_x_651:
[----:B------:R-:W-:Y:S05]  /*1580*/  BSYNC B0 ;  /* 0x0000000000007941 */ /* 0x000fea0003800000 */
.L_x_650:
        /* <DEDUP_REMOVED lines=11> */
.L_x_653:
[----:B------:R-:W-:Y:S05]  /*1640*/  BSYNC B0 ;  /* 0x0000000000007941 */ /* 0x000fea0003800000 */
.L_x_652:
        /* <DEDUP_REMOVED lines=11> */
.L_x_655:
[----:B------:R-:W-:Y:S05]  /*1700*/  BSYNC B0 ;  /* 0x0000000000007941 */ /* 0x000fea0003800000 */
.L_x_654:
        /* <DEDUP_REMOVED lines=11> */
.L_x_657:
[----:B------:R-:W-:Y:S05]  /*17c0*/  BSYNC B0 ;  /* 0x0000000000007941 */ /* 0x000fea0003800000 */
.L_x_656:
        /* <DEDUP_REMOVED lines=20> */
[----:B------:R-:W-:Y:S01]  /*1910*/  IMAD.U32 R10, RZ, RZ, UR9 ;  /* 0x00000009ff0a7e24 */ /* 0x000fe2000f8e00ff */
        /* <DEDUP_REMOVED lines=11> */
[----:B------:R-:W-:Y:S03]  /*19d0*/  STL [R1+0xc], R118 ;  /* 0x00000c7601007387 */ /* 0x000fe60000100800 */
[C---:B------:R-:W-:Y:S01]  /*19e0*/  @!P4 IADD3 R3, P1, R0.reuse, UR18, RZ ;  /* 0x000000120003cc10 */ /* 0x040fe2000ff3e0ff */
[----:B------:R-:W-:Y:S01]  /*19f0*/  @!PT LDS RZ, [RZ] ;  /* 0x00000000fffff984 */ /* 0x000fe20000000800 */
[----:B------:R1:W-:Y:S03]  /*1a00*/  @!P3 LDGSTS.E.BYPASS.LTC128B.128 [R118+0xa900], [R8.64], !P0 ;  /* 0x0a9000000876bfae */ /* 0x0003e6000c101d4e */
[----:B------:R-:W-:Y:S01]  /*1a10*/  @!P4 LEA.HI.X.SX32 R7, R0, UR17, 0x1, P1 ;  /* 0x000000110007cc11 */ /* 0x000fe200088f0eff */
[----:B------:R-:W0:Y:S04]  /*1a20*/  LDGDEPBAR ;  /* 0x00000000000079af */ /* 0x000e280000000000 */
[----:B------:R-:W-:Y:S01]  /*1a30*/  BAR.SYNC.DEFER_BLOCKING 0x0 ;  /* 0x0000000000007b1d */ /* 0x000fe20000010000 */
[----:B------:R-:W-:-:S04]  /*1a40*/  @!P4 LEA R6, P1, R3, c[0x0][0x2a0], 0x2 ;  /* 0x0000a8000306ca11 */ /* 0x000fc800078210ff */
[----:B------:R-:W-:-:S05]  /*1a50*/  @!P4 LEA.HI.X R7, R3, c[0x0][0x2a4], R7, 0x2, P1 ;  /* 0x0000a9000307ca11 */ /* 0x000fca00008f1407 */
        /* <DEDUP_REMOVED lines=8> */
[----:B------:R-:W-:Y:S01]  /*1ae0*/  UIADD3 UR21, UR6, -0x1, URZ ;  /* 0xffffffff06157890 */ /* 0x000fe2000fffe03f */
[----:B------:R-:W-:Y:S01]  /*1af0*/  IMAD R5, R49, c[0x0][0x1e0], RZ ;  /* 0x0000780031057a24 */ /* 0x000fe200078e02ff */
[----:B------:R-:W-:Y:S01]  /*1b00*/  SHF.R.S32.HI R35, RZ, 0x1f, R49 ;  /* 0x0000001fff237819 */ /* 0x000fe20000011431 */
[----:B------:R-:W-:Y:S01]  /*1b10*/  UIADD3 UR20, UR23, UR20, URZ ;  /* 0x0000001417147290 */ /* 0x000fe2000fffe03f */
[----:B------:R-:W-:Y:S01]  /*1b20*/  STL [R1+0x8], R49 ;  /* 0x0000083101007387 */ /* 0x000fe20000100800 */
[----:B------:R-:W-:-:S02]  /*1b30*/  UIMAD UR21, UR21, -0x70, UR7 ;  /* 0xffffff90151578a4 */ /* 0x000fc4000f8e0207 */
[----:B------:R-:W-:Y:S01]  /*1b40*/  IMAD R0, R35, c[0x0][0x1e0], RZ ;  /* 0x0000780023007a24 */ /* 0x000fe200078e02ff */
[----:B------:R-:W-:Y:S02]  /*1b50*/  ULDC.64 UR4, c[0x0][0x210] ;  /* 0x0000840000047ab9 */ /* 0x000fe40000000a00 */
[----:B------:R-:W-:Y:S01]  /*1b60*/  UIMAD UR8, UR8, UR4, URZ ;  /* 0x00000004080872a4 */ /* 0x000fe2000f8e023f */
[----:B------:R-:W-:Y:S01]  /*1b70*/  IMAD R0, R49, c[0x0][0x1e4], R0 ;  /* 0x0000790031007a24 */ /* 0x000fe200078e0200 */
[----:B------:R-:W-:Y:S01]  /*1b80*/  IADD3 R34, -R19, UR21, RZ ;  /* 0x0000001513227c10 */ /* 0x000fe2000fffe1ff */
[----:B------:R-:W-:Y:S02]  /*1b90*/  UIMAD.WIDE.U32 UR24, UR9, UR4, URZ ;  /* 0x00000004091872a5 */ /* 0x000fe4000f8e003f */
[----:B------:R-:W-:Y:S01]  /*1ba0*/  UIMAD UR8, UR9, UR5, UR8 ;  /* 0x00000005090872a4 */ /* 0x000fe2000f8e0208 */
[C---:B------:R-:W-:Y:S01]  /*1bb0*/  ISETP.GE.AND P2, PT, R34.reuse, 0x1, PT ;  /* 0x000000012200780c */ /* 0x040fe20003f46270 */
[----:B--2---:R-:W-:Y:S01]  /*1bc0*/  IMAD.WIDE.U32 R6, R49, c[0x0][0x1e0], RZ ;  /* 0x0000780031067a25 */ /* 0x004fe200078e00ff */
[C---:B------:R-:W-:Y:S01]  /*1bd0*/  ISETP.GE.AND P1, PT, R34.reuse, 0x11, PT ;  /* 0x000000112200780c */ /* 0x040fe20003f26270 */
[----:B------:R-:W-:Y:S01]  /*1be0*/  UIADD3 UR8, UR25, UR8, URZ ;  /* 0x0000000819087290 */ /* 0x000fe2000fffe03f */
[C---:B------:R-:W-:Y:S01]  /*1bf0*/  ISETP.GE.AND P6, PT, R34.reuse, 0x31, PT ;  /* 0x000000312200780c */ /* 0x040fe20003fc6270 */
[----:B------:R-:W-:Y:S01]  /*1c00*/  IMAD.IADD R7, R7, 0x1, R0 ;  /* 0x0000000107077824 */ /* 0x000fe200078e0200 */
[C---:B------:R-:W-:Y:S01]  /*1c10*/  ISETP.GE.AND P5, PT, R34.reuse, 0x41, PT ;  /* 0x000000412200780c */ /* 0x040fe20003fa6270 */
[----:B------:R-:W-:Y:S01]  /*1c20*/  UISETP.GE.AND UP0, UPT, UR6, 0x2, UPT ;  /* 0x000000020600788c */ /* 0x000fe2000bf06270 */
[----:B------:R-:W-:-:S02]  /*1c30*/  ISETP.GE.AND P3, PT, R34, 0x51, PT ;  /* 0x000000512200780c */ /* 0x000fc40003f66270 */
        /* <DEDUP_REMOVED lines=11> */
[----:B-1----:R-:W-:Y:S04]  /*1cf0*/  SHFL.IDX PT, R8, R3, 0x1, 0x181f ;  /* 0x00381f0003087f89 */ /* 0x002fe800000e0000 */
        /* <DEDUP_REMOVED lines=9> */
[----:B------:R-:W2:Y:S01]  /*1d90*/  SHFL.IDX PT, R5, R0, 0x3, 0x181f ;  /* 0x00781f0000057f89 */ /* 0x000ea200000e0000 */
[----:B------:R-:W-:-:S03]  /*1da0*/  ISETP.GE.AND P0, PT, R34, 0x21, PT ;  /* 0x000000212200780c */ /* 0x000fc60003f06270 */
[----:B------:R1:W-:Y:S04]  /*1db0*/  @P2 LDGSTS.E.BYPASS.LTC128B.128 [R118+0x3900], [R6.64], !P4 ;  /* 0x0390000006762fae */ /* 0x0003e8000e101d4e */
[----:B------:R-:W2:Y:S04]  /*1dc0*/  SHFL.IDX PT, R3, R3, 0x5, 0x181f ;  /* 0x00b81f0003037f89 */ /* 0x000ea800000e0000 */
[----:B------:R-:W2:Y:S04]  /*1dd0*/  SHFL.IDX PT, R18, R0, 0x4, 0x181f ;  /* 0x00981f0000127f89 */ /* 0x000ea800000e0000 */
[----:B------:R-:W-:Y:S04]  /*1de0*/  SHFL.IDX PT, R15, R15, 0x6, 0x181f ;  /* 0x00d81f000f0f7f89 */ /* 0x000fe800000e0000 */
[----:B------:R-:W2:Y:S04]  /*1df0*/  SHFL.IDX PT, R17, R0, 0x5, 0x181f ;  /* 0x00b81f0000117f89 */ /* 0x000ea800000e0000 */
[----:B------:R2:W4:Y:S01]  /*1e00*/  SHFL.IDX PT, R16, R0, 0x6, 0x181f ;  /* 0x00d81f0000107f89 */ /* 0x00052200000e0000 */
[----:B-1----:R-:W-:-:S04]  /*1e10*/  @P1 LEA R6, P2, R33, R8, 0x1 ;  /* 0x0000000821061211 */ /* 0x002fc800078408ff */
[----:B---3--:R-:W-:Y:S02]  /*1e20*/  @P1 LEA.HI.X R7, R33, R13, R241, 0x1, P2 ;  /* 0x0000000d21071211 */ /* 0x008fe400010f0cf1 */
[----:B------:R-:W-:-:S03]  /*1e30*/  ISETP.GE.AND P2, PT, R34, 0x61, PT ;  /* 0x000000612200780c */ /* 0x000fc60003f46270 */
[----:B------:R4:W-:Y:S01]  /*1e40*/  @P1 LDGSTS.E.BYPASS.LTC128B.128 [R118+0x4100], [R6.64], !P4 ;  /* 0x0410000006761fae */ /* 0x0009e2000e101d4e */
[----:B--2---:R-:W-:-:S04]  /*1e50*/  LEA.HI R0, R22, R14, RZ, 0x1 ;  /* 0x0000000e16007211 */ /* 0x004fc800078f08ff */
[----:B------:R-:W-:-:S05]  /*1e60*/  LOP3.LUT R0, R0, 0xfffffffe, RZ, 0xc0, !PT ;  /* 0xfffffffe00007812 */ /* 0x000fca00078ec0ff */
[----:B------:R-:W-:Y:S02]  /*1e70*/  IMAD.IADD R14, R14, 0x1, -R0 ;  /* 0x000000010e0e7824 */ /* 0x000fe400078e0a00 */
[----:B------:R-:W-:-:S05]  /*1e80*/  IMAD.SHL.U32 R0, R32, 0x40, RZ ;  /* 0x0000004020007824 */ /* 0x000fca00078e00ff */
[----:B------:R-:W-:Y:S02]  /*1e90*/  LOP3.LUT R0, R0, 0x1c0, RZ, 0xc0, !PT ;  /* 0x000001c000007812 */ /* 0x000fe400078ec0ff */
[----:B----4-:R-:W-:-:S04]  /*1ea0*/  @P0 LEA R6, P1, R33, R9, 0x1 ;  /* 0x0000000921060211 */ /* 0x010fc800078208ff */
[C---:B-----5:R-:W-:Y:S02]  /*1eb0*/  @P0 LEA.HI.X R7, R33.reuse, R11, R241, 0x1, P1 ;  /* 0x0000000b21070211 */ /* 0x060fe400008f0cf1 */
[----:B------:R-:W-:-:S03]  /*1ec0*/  @P6 LEA R12, P1, R33, R12, 0x1 ;  /* 0x0000000c210c6211 */ /* 0x000fc600078208ff */
[----:B------:R1:W-:Y:S01]  /*1ed0*/  @P0 LDGSTS.E.BYPASS.LTC128B.128 [R118+0x4900], [R6.64], !P4 ;  /* 0x0490000006760fae */ /* 0x0003e2000e101d4e */
[C---:B------:R-:W-:Y:S02]  /*1ee0*/  @P5 LEA R10, P0, R33.reuse, R10, 0x1 ;  /* 0x0000000a210a5211 */ /* 0x040fe400078008ff */
[--C-:B------:R-:W-:Y:S01]  /*1ef0*/  @P6 LEA.HI.X R13, R33, R5, R241.reuse, 0x1, P1 ;  /* 0x00000005210d6211 */ /* 0x100fe200008f0cf1 */
[----:B------:R-:W-:Y:S01]  /*1f00*/  IMAD.SHL.U32 R5, R21, 0x40, RZ ;  /* 0x0000004015057824 */ /* 0x000fe200078e00ff */
[C---:B------:R-:W-:Y:S01]  /*1f10*/  @P3 LEA R8, P1, R33.reuse, R3, 0x1 ;  /* 0x0000000321083211 */ /* 0x040fe200078208ff */
[----:B------:R-:W-:Y:S01]  /*1f20*/  IMAD.SHL.U32 R3, R20, 0x40, RZ ;  /* 0x0000004014037824 */ /* 0x000fe200078e00ff */
[C-C-:B------:R-:W-:Y:S01]  /*1f30*/  @P5 LEA.HI.X R11, R33.reuse, R18, R241.reuse, 0x1, P0 ;  /* 0x00000012210b5211 */ /* 0x140fe200000f0cf1 */
[----:B------:R2:W-:Y:S01]  /*1f40*/  @P6 LDGSTS.E.BYPASS.LTC128B.128 [R118+0x5100], [R12.64], !P4 ;  /* 0x051000000c766fae */ /* 0x0005e2000e101d4e */
[----:B------:R-:W-:Y:S02]  /*1f50*/  @P3 LEA.HI.X R9, R33, R17, R241, 0x1, P1 ;  /* 0x0000001121093211 */ /* 0x000fe400008f0cf1 */
[----:B------:R-:W-:Y:S01]  /*1f60*/  LOP3.LUT R3, R3, 0x1c0, RZ, 0xc0, !PT ;  /* 0x000001c003037812 */ /* 0x000fe200078ec0ff */
[----:B------:R3:W-:Y:S01]  /*1f70*/  @P5 LDGSTS.E.BYPASS.LTC128B.128 [R118+0x5900], [R10.64], !P4 ;  /* 0x059000000a765fae */ /* 0x0007e2000e101d4e */
[----:B------:R-:W-:-:S03]  /*1f80*/  LOP3.LUT R117, R5, 0xfffffe00, RZ, 0xc0, !PT ;  /* 0xfffffe0005757812 */ /* 0x000fc600078ec0ff */
[----:B------:R3:W-:Y:S01]  /*1f90*/  @P3 LDGSTS.E.BYPASS.LTC128B.128 [R118+0x6100], [R8.64], !P4 ;  /* 0x0610000008763fae */ /* 0x0007e2000e101d4e */
[----:B-1----:R-:W-:-:S04]  /*1fa0*/  @P2 LEA R6, P0, R33, R15, 0x1 ;  /* 0x0000000f21062211 */ /* 0x002fc800078008ff */
[C-C-:B------:R-:W-:Y:S02]  /*1fb0*/  @P2 LEA.HI.X R7, R33.reuse, R16, R241.reuse, 0x1, P0 ;  /* 0x0000001021072211 */ /* 0x140fe400000f0cf1 */
[----:B------:R-:W-:Y:S02]  /*1fc0*/  LOP3.LUT P0, RZ, R32, 0x2, RZ, 0xc0, !PT ;  /* 0x0000000220ff7812 */ /* 0x000fe4000780c0ff */
[C---:B------:R-:W-:Y:S01]  /*1fd0*/  SHF.L.U64.HI R241, R33.reuse, 0x1, R241 ;  /* 0x0000000121f17819 */ /* 0x040fe200000102f1 */
[----:B------:R1:W-:Y:S01]  /*1fe0*/  @P2 LDGSTS.E.BYPASS.LTC128B.128 [R118+0x6900], [R6.64], !P4 ;  /* 0x0690000006762fae */ /* 0x0003e2000e101d4e */
[----:B------:R-:W-:-:S03]  /*1ff0*/  ISETP.GE.AND P2, PT, R33, c[0x0][0x1d4], PT ;  /* 0x0000750021007a0c */ /* 0x000fc60003f46270 */
[----:B------:R-:W0:Y:S01]  /*2000*/  LDGDEPBAR ;  /* 0x00000000000079af */ /* 0x000e220000000000 */
[C---:B------:R-:W-:Y:S02]  /*2010*/  ISETP.LT.OR P5, PT, R34.reuse, 0x11, P2 ;  /* 0x000000112200780c */ /* 0x040fe400017a1670 */
        /* <DEDUP_REMOVED lines=19> */
[C---:B------:R-:W-:Y:S01]  /*2150*/  IADD3 R0, R119.reuse, 0x3900, RZ ;  /* 0x0000390077007810 */ /* 0x040fe20007ffe0ff */
[----:B------:R-:W-:Y:S01]  /*2160*/  IMAD R233, R2, 0x2, R230 ;  /* 0x0000000202e97824 */ /* 0x000fe200078e02e6 */
[----:B------:R-:W-:Y:S01]  /*2170*/  IADD3 R234, R119, 0x3920, RZ ;  /* 0x0000392077ea7810 */ /* 0x000fe20007ffe0ff */
[----:B------:R-:W-:Y:S01]  /*2180*/  IMAD R3, R245, c[0x0][0x21c], R3 ;  /* 0x00008700f5037a24 */ /* 0x000fe200078e0203 */
[----:B------:R-:W-:Y:S01]  /*2190*/  @P0 IADD3 R234, R0, -0x20, RZ ;  /* 0xffffffe000ea0810 */ /* 0x000fe20007ffe0ff */
[----:B------:R-:W-:-:S02]  /*21a0*/  IMAD R0, R35, c[0x0][0x208], RZ ;  /* 0x0000820023007a24 */ /* 0x000fc400078e02ff */
[----:B------:R-:W-:Y:S01]  /*21b0*/  IMAD R231, R4, 0x2, R230 ;  /* 0x0000000204e77824 */ /* 0x000fe200078e02e6 */
[C---:B------:R-:W-:Y:S01]  /*21c0*/  IADD3 R240, R234.reuse, 0x800, RZ ;  /* 0x00000800eaf07810 */ /* 0x040fe20007ffe0ff */
[----:B------:R-:W-:Y:S01]  /*21d0*/  IMAD R0, R49, c[0x0][0x20c], R0 ;  /* 0x0000830031007a24 */ /* 0x000fe200078e0200 */
[----:B------:R-:W-:Y:S01]  /*21e0*/  IADD3 R239, R234, 0x1000, RZ ;  /* 0x00001000eaef7810 */ /* 0x000fe20007ffe0ff */
[----:B------:R-:W-:Y:S01]  /*21f0*/  IMAD R232, R2, 0x2, R231 ;  /* 0x0000000202e87824 */ /* 0x000fe200078e02e7 */
[C---:B------:R-:W-:Y:S01]  /*2200*/  IADD3 R238, R234.reuse, 0x1800, RZ ;  /* 0x00001800eaee7810 */ /* 0x040fe20007ffe0ff */
[----:B------:R-:W-:Y:S01]  /*2210*/  IMAD.IADD R7, R7, 0x1, R0 ;  /* 0x0000000107077824 */ /* 0x000fe200078e0200 */
[C---:B------:R-:W-:Y:S02]  /*2220*/  IADD3 R237, R234.reuse, 0x2000, RZ ;  /* 0x00002000eaed7810 */ /* 0x040fe40007ffe0ff */
[C---:B------:R-:W-:Y:S01]  /*2230*/  IADD3 R236, R234.reuse, 0x2800, RZ ;  /* 0x00002800eaec7810 */ /* 0x040fe20007ffe0ff */
[----:B------:R-:W-:Y:S01]  /*2240*/  IMAD.WIDE.U32 R6, R245, c[0x0][0x218], R6 ;  /* 0x00008600f5067a25 */ /* 0x000fe200078e0006 */
[----:B------:R-:W-:Y:S01]  /*2250*/  IADD3 R235, R234, 0x3000, RZ ;  /* 0x00003000eaeb7810 */ /* 0x000fe20007ffe0ff */
[----:B------:R-:W-:Y:S03]  /*2260*/  LDSM.16.M88.4 R28, [R119+0x3900] ;  /* 0x00390000771c783b */ /* 0x000fe60000000200 */
[----:B------:R-:W-:Y:S01]  /*2270*/  IADD3 R0, P0, R6, UR24, RZ ;  /* 0x0000001806007c10 */ /* 0x000fe2000ff1e0ff */
[----:B------:R-:W-:Y:S03]  /*2280*/  LDSM.16.M88.4 R24, [R119+0x4100] ;  /* 0x004100007718783b */ /* 0x000fe60000000200 */
[----:B------:R-:W-:Y:S01]  /*2290*/  IADD3.X R6, R7, UR8, R3, P0, !PT ;  /* 0x0000000807067c10 */ /* 0x000fe200087fe403 */
[----:B------:R-:W-:Y:S01]  /*22a0*/  LDSM.16.M88.4 R20, [R119+0x4900] ;  /* 0x004900007714783b */ /* 0x000fe20000000200 */
[----:B------:R-:W-:-:S03]  /*22b0*/  LEA R3, P0, R0, c[0x0][0x1f8], 0x1 ;  /* 0x00007e0000037a11 */ /* 0x000fc600078008ff */
[----:B------:R-:W-:Y:S01]  /*22c0*/  LDSM.16.M88.4 R16, [R119+0x5100] ;  /* 0x005100007710783b */ /* 0x000fe20000000200 */
[----:B------:R-:W-:Y:S02]  /*22d0*/  LEA.HI.X R0, R0, c[0x0][0x1fc], R6, 0x1, P0 ;  /* 0x00007f0000007a11 */ /* 0x000fe400000f0c06 */
[----:B------:R-:W-:Y:S01]  /*22e0*/  ISETP.LT.OR P0, PT, R34, 0x1, P2 ;  /* 0x000000012200780c */ /* 0x000fe20001701670 */
[----:B------:R-:W-:Y:S04]  /*22f0*/  LDSM.16.M88.4 R36, [R119+0x5900] ;  /* 0x005900007724783b */ /* 0x000fe80000000200 */
[----:B------:R-:W-:Y:S04]  /*2300*/  LDSM.16.M88.4 R40, [R119+0x6100] ;  /* 0x006100007728783b */ /* 0x000fe80000000200 */
[----:B------:R-:W-:Y:S04]  /*2310*/  LDSM.16.M88.4 R44, [R119+0x6900] ;  /* 0x00690000772c783b */ /* 0x000fe80000000200 */
[----:B--2---:R-:W-:Y:S04]  /*2320*/  LDSM.16.M88.4 R12, [R230+0x7100] ;  /* 0x00710000e60c783b */ /* 0x004fe80000000200 */
[----:B---3--:R-:W-:Y:S04]  /*2330*/  LDSM.16.M88.4 R8, [R230+0x9100] ;  /* 0x00910000e608783b */ /* 0x008fe80000000200 */
[----:B------:R-:W1:Y:S04]  /*2340*/  SHFL.IDX PT, R6, R3, RZ, 0x181f ;  /* 0x00181fff03067589 */ /* 0x000e6800000e0000 */
[----:B------:R-:W2:Y:S04]  /*2350*/  SHFL.IDX PT, R5, R0, RZ, 0x181f ;  /* 0x00181fff00057589 */ /* 0x000ea800000e0000 */
[----:B------:R-:W-:Y:S04]  /*2360*/  SHFL.IDX PT, R35, R0, 0x3, 0x181f ;  /* 0x00781f0000237f89 */ /* 0x000fe800000e0000 */
[----:B------:R-:W-:Y:S04]  /*2370*/  SHFL.IDX PT, R33, R3, 0x4, 0x181f ;  /* 0x00981f0003217f89 */ /* 0x000fe800000e0000 */
[----:B------:R-:W-:Y:S04]  /*2380*/  LDSM.16.M88.4 R84, [R234] ;  /* 0x00000000ea54783b */ /* 0x000fe80000000200 */
[----:B------:R-:W-:Y:S01]  /*2390*/  LDSM.16.M88.4 R80, [R234+0x800] ;  /* 0x00080000ea50783b */ /* 0x000fe20000000200 */
[----:B-1----:R-:W-:-:S03]  /*23a0*/  IADD3 R6, P1, R6, R242, RZ ;  /* 0x000000f206067210 */ /* 0x002fc60007f3e0ff */
[----:B------:R-:W-:Y:S02]  /*23b0*/  LDSM.16.M88.4 R76, [R234+0x1000] ;  /* 0x00100000ea4c783b */ /* 0x000fe40000000200 */
[--C-:B--2---:R-:W-:Y:S02]  /*23c0*/  IMAD.X R7, R5, 0x1, R241.reuse, P1 ;  /* 0x0000000105077824 */ /* 0x104fe400008e06f1 */
[----:B------:R-:W-:Y:S01]  /*23d0*/  LDSM.16.M88.4 R48, [R234+0x1800] ;  /* 0x00180000ea30783b */ /* 0x000fe20000000200 */
[----:B------:R-:W-:Y:S01]  /*23e0*/  LOP3.LUT P1, RZ, R32, 0x4, RZ, 0xc0, !PT ;  /* 0x0000000420ff7812 */ /* 0x000fe2000782c0ff */
[C---:B------:R-:W-:Y:S02]  /*23f0*/  HMMA.16816.F32.BF16 R168, R12.reuse, R28, RZ ;  /* 0x0000001c0ca8723c */ /* 0x040fe400000418ff */
[----:B------:R-:W-:Y:S06]  /*2400*/  SHFL.IDX PT, R5, R3, 0x6, 0x181f ;  /* 0x00d81f0003057f89 */ /* 0x000fec00000e0000 */
        /* <DEDUP_REMOVED lines=13> */
[----:B------:R-:W1:Y:S04]  /*24e0*/  SHFL.IDX PT, R12, R3, 0x1, 0x181f ;  /* 0x00381f00030c7f89 */ /* 0x000e6800000e0000 */
[----:B------:R-:W-:Y:S03]  /*24f0*/  SHFL.IDX PT, R13, R3, 0x2, 0x181f ;  /* 0x00581f00030d7f89 */ /* 0x000fe600000e0000 */
[C---:B------:R-:W-:Y:S01]  /*2500*/  HMMA.16816.F32.BF16 R108, R8.reuse, R22, RZ ;  /* 0x00000016086c723c */ /* 0x040fe200000418ff */
[----:B------:R-:W-:Y:S04]  /*2510*/  SHFL.IDX PT, R23, R0, 0x2, 0x181f ;  /* 0x00581f0000177f89 */ /* 0x000fe800000e0000 */
[----:B------:R-:W2:Y:S03]  /*2520*/  SHFL.IDX PT, R15, R0, 0x1, 0x181f ;  /* 0x00381f00000f7f89 */ /* 0x000ea600000e0000 */
[C---:B------:R-:W-:Y:S01]  /*2530*/  HMMA.16816.F32.BF16 R56, R8.reuse, R24, RZ ;  /* 0x000000180838723c */ /* 0x040fe200000418ff */
[----:B------:R-:W3:Y:S04]  /*2540*/  SHFL.IDX PT, R14, R3, 0x3, 0x181f ;  /* 0x00781f00030e7f89 */ /* 0x000ee800000e0000 */
[----:B------:R-:W-:Y:S03]  /*2550*/  SHFL.IDX PT, R22, R3, 0x5, 0x181f ;  /* 0x00b81f0003167f89 */ /* 0x000fe600000e0000 */
[C---:B------:R-:W-:Y:S01]  /*2560*/  HMMA.16816.F32.BF16 R64, R8.reuse, R16, RZ ;  /* 0x000000100840723c */ /* 0x040fe200000418ff */
[----:B------:R-:W-:Y:S07]  /*2570*/  SHFL.IDX PT, R3, R0, 0x5, 0x181f ;  /* 0x00b81f0000037f89 */ /* 0x000fee00000e0000 */
[C---:B------:R-:W-:Y:S01]  /*2580*/  HMMA.16816.F32.BF16 R104, R8.reuse, R26, RZ ;  /* 0x0000001a0868723c */ /* 0x040fe200000418ff */
[----:B------:R-:W-:Y:S07]  /*2590*/  LDSM.16.M88.4 R24, [R234+0x3000] ;  /* 0x00300000ea18783b */ /* 0x000fee0000000200 */
[C---:B------:R-:W-:Y:S01]  /*25a0*/  HMMA.16816.F32.BF16 R120, R8.reuse, R18, RZ ;  /* 0x000000120878723c */ /* 0x040fe200000418ff */
[----:B------:R-:W4:Y:S07]  /*25b0*/  LDSM.16.M88.4 R16, [R233+0x9100] ;  /* 0x00910000e910783b */ /* 0x000f2e0000000200 */
[C---:B------:R-:W-:Y:S01]  /*25c0*/  HMMA.16816.F32.BF16 R68, R8.reuse, R36, RZ ;  /* 0x000000240844723c */ /* 0x040fe200000418ff */
[----:B------:R-:W5:Y:S07]  /*25d0*/  SHFL.IDX PT, R36, R0, 0x4, 0x181f ;  /* 0x00981f0000247f89 */ /* 0x000f6e00000e0000 */
[C---:B------:R-:W-:Y:S08]  /*25e0*/  HMMA.16816.F32.BF16 R52, R8.reuse, R28, RZ ;  /* 0x0000001c0834723c */ /* 0x040ff000000418ff */
[C---:B------:R-:W-:Y:S07]  /*25f0*/  HMMA.16816.F32.BF16 R60, R8.reuse, R20, RZ ;  /* 0x00000014083c723c */ /* 0x040fee00000418ff */
[-C--:B-1----:R-:W-:Y:S01]  /*2600*/  IADD3 R20, P3, R12, R242.reuse, RZ ;  /* 0x000000f20c147210 */ /* 0x082fe20007f7e0ff */
[----:B------:R-:W-:Y:S04]  /*2610*/  HMMA.16816.F32.BF16 R92, R8, R40, RZ ;  /* 0x00000028085c723c */ /* 0x000fe800000418ff */
[----:B--2---:R-:W-:Y:S01]  /*2620*/  IMAD.X R21, R15, 0x1, R241, P3 ;  /* 0x000000010f157824 */ /* 0x004fe200018e06f1 */
[----:B---3--:R-:W-:-:S03]  /*2630*/  IADD3 R14, P3, R14, R242, RZ ;  /* 0x000000f20e0e7210 */ /* 0x008fc60007f7e0ff */
[----:B------:R-:W-:Y:S02]  /*2640*/  HMMA.16816.F32.BF16 R72, R8, R44, RZ ;  /* 0x0000002c0848723c */ /* 0x000fe400000418ff */
[----:B------:R-:W-:-:S06]  /*2650*/  IMAD.X R15, R35, 0x1, R241, P3 ;  /* 0x00000001230f7824 */ /* 0x000fcc00018e06f1 */
[C---:B------:R-:W-:Y:S01]  /*2660*/  HMMA.16816.F32.BF16 R88, R8.reuse, R30, RZ ;  /* 0x0000001e0858723c */ /* 0x040fe200000418ff */
[----:B------:R-:W-:Y:S07]  /*2670*/  LDSM.16.M88.4 R28, [R234+0x2800] ;  /* 0x00280000ea1c783b */ /* 0x000fee0000000200 */
[C---:B------:R-:W-:Y:S08]  /*2680*/  HMMA.16816.F32.BF16 R124, R8.reuse, R38, RZ ;  /* 0x00000026087c723c */ /* 0x040ff000000418ff */
[C---:B------:R-:W-:Y:S01]  /*2690*/  HMMA.16816.F32.BF16 R128, R8.reuse, R42, RZ ;  /* 0x0000002a0880723c */ /* 0x040fe200000418ff */
[----:B------:R-:W1:Y:S07]  /*26a0*/  LDSM.16.M88.4 R40, [R234+0x2000] ;  /* 0x00200000ea28783b */ /* 0x000e6e0000000200 */
[----:B------:R-:W-:Y:S01]  /*26b0*/  HMMA.16816.F32.BF16 R160, R8, R46, RZ ;  /* 0x0000002e08a0723c */ /* 0x000fe200000418ff */
[----:B------:R-:W-:Y:S04]  /*26c0*/  LDSM.16.M88.4 R8, [R233+0x7100] ;  /* 0x00710000e908783b */ /* 0x000fe80000000200 */
[----:B------:R-:W-:Y:S01]  /*26d0*/  @!PT LDS RZ, [RZ] ;  /* 0x00000000fffff984 */ /* 0x000fe20000000800 */
[----:B------:R-:W-:Y:S01]  /*26e0*/  @!PT LDS RZ, [RZ] ;  /* 0x00000000fffff984 */ /* 0x000fe20000000800 */
[----:B------:R-:W-:Y:S01]  /*26f0*/  @!PT LDS RZ, [RZ] ;  /* 0x00000000fffff984 */ /* 0x000fe20000000800 */
[----:B------:R2:W-:Y:S01]  /*2700*/  LDGSTS.E.BYPASS.LTC128B.128 [R118+0x100], [R6.64], !P0 ;  /* 0x0010000006767fae */ /* 0x0005e2000c101d4e */
[----:B------:R-:W-:-:S02]  /*2710*/  IADD3 R12, P0, R13, R242, RZ ;  /* 0x000000f20d0c7210 */ /* 0x000fc40007f1e0ff */
[C---:B----4-:R-:W-:Y:S01]  /*2720*/  HMMA.16816.F32.BF16 R44, R16.reuse, R24, R72 ;  /* 0x00000018102c723c */ /* 0x050fe20000041848 */
[----:B------:R3:W-:Y:S01]  /*2730*/  LDGSTS.E.BYPASS.LTC128B.128 [R118+0x900], [R20.64], !P5 ;  /* 0x0090000014767fae */ /* 0x0007e2000e901d4e */
[C---:B------:R-:W-:Y:S01]  /*2740*/  ISETP.LT.OR P5, PT, R34.reuse, 0x41, P2 ;  /* 0x000000412200780c */ /* 0x040fe200017a1670 */
[----:B------:R-:W-:Y:S01]  /*2750*/  IMAD.X R13, R23, 0x1, R241, P0 ;  /* 0x00000001170d7824 */ /* 0x000fe200000e06f1 */
[----:B------:R-:W-:Y:S01]  /*2760*/  ISETP.LT.OR P0, PT, R34, 0x21, P2 ;  /* 0x000000212200780c */ /* 0x000fe20001701670 */
[----:B------:R4:W1:Y:S03]  /*2770*/  SHFL.IDX PT, R23, R0, 0x6, 0x181f ;  /* 0x00d81f0000177f89 */ /* 0x00086600000e0000 */
[C---:B------:R-:W-:Y:S08]  /*2780*/  HMMA.16816.F32.BF16 R220, R16.reuse, R82, R104 ;  /* 0x0000005210dc723c */ /* 0x040ff00000041868 */
[----:B------:R-:W-:Y:S01]  /*2790*/  HMMA.16816.F32.BF16 R212, R16, R78, R108 ;  /* 0x0000004e10d4723c */ /* 0x000fe2000004186c */
[----:B------:R1:W-:Y:S04]  /*27a0*/  LDGSTS.E.BYPASS.LTC128B.128 [R118+0x1100], [R12.64], !P0 ;  /* 0x011000000c767fae */ /* 0x0003e8000c101d4e */
[----:B------:R3:W-:Y:S01]  /*27b0*/  LDGSTS.E.BYPASS.LTC128B.128 [R118+0x1900], [R14.64], !P6 ;  /* 0x019000000e767fae */ /* 0x0007e2000f101d4e */
[----:B--2---:R-:W-:-:S02]  /*27c0*/  IADD3 R6, P3, R33, R242, RZ ;  /* 0x000000f221067210 */ /* 0x004fc40007f7e0ff */
[C---:B------:R-:W-:Y:S01]  /*27d0*/  HMMA.16816.F32.BF16 R132, R16.reuse, R80, R56 ;  /* 0x000000501084723c */ /* 0x040fe20000041838 */
[----:B----4-:R-:W-:Y:S02]  /*27e0*/  IMAD.MOV.U32 R0, RZ, RZ, 0x40 ;  /* 0x00000040ff007424 */ /* 0x010fe400078e00ff */
[----:B-----5:R-:W-:Y:S01]  /*27f0*/  IMAD.X R7, R36, 0x1, R241, P3 ;  /* 0x0000000124077824 */ /* 0x020fe200018e06f1 */
[C---:B------:R-:W-:Y:S02]  /*2800*/  ISETP.LT.OR P3, PT, R34.reuse, 0x51, P2 ;  /* 0x000000512200780c */ /* 0x040fe40001761670 */
[----:B------:R-:W-:Y:S02]  /*2810*/  ISETP.LT.OR P2, PT, R34, 0x61, P2 ;  /* 0x000000612200780c */ /* 0x000fe40001741670 */
[----:B------:R-:W-:Y:S01]  /*2820*/  HMMA.16816.F32.BF16 R36, R16, R86, R88 ;  /* 0x000000561024723c */ /* 0x000fe20000041858 */
[----:B------:R-:W-:Y:S01]  /*2830*/  SEL R0, R0, 0xffffffc0, !P1 ;  /* 0xffffffc000007807 */ /* 0x000fe20004800000 */
[----:B------:R2:W-:Y:S01]  /*2840*/  LDGSTS.E.BYPASS.LTC128B.128 [R118+0x2100], [R6.64], !P5 ;  /* 0x0210000006767fae */ /* 0x0005e2000e901d4e */
[----:B------:R-:W-:-:S03]  /*2850*/  ISETP.GT.AND P5, PT, R248, 0x6f, PT ;  /* 0x0000006ff800780c */ /* 0x000fc60003fa4270 */
[----:B------:R-:W-:Y:S02]  /*2860*/  IMAD.IADD R229, R119, 0x1, R0 ;  /* 0x0000000177e57824 */ /* 0x000fe400078e0200 */
[----:B------:R-:W-:Y:S01]  /*2870*/  HMMA.16816.F32.BF16 R108, R16, R50, R120 ;  /* 0x00000032106c723c */ /* 0x000fe20000041878 */
[----:B------:R-:W-:Y:S01]  /*2880*/  IMAD.IADD R228, R0, 0x1, R234 ;  /* 0x0000000100e47824 */ /* 0x000fe200078e02ea */
[----:B-1----:R-:W-:Y:S02]  /*2890*/  IADD3 R12, P0, R22, R242, RZ ;  /* 0x000000f2160c7210 */ /* 0x002fe40007f1e0ff */
[----:B------:R-:W-:-:S03]  /*28a0*/  LOP3.LUT R0, R116, R117, RZ, 0xfc, !PT ;  /* 0x0000007574007212 */ /* 0x000fc600078efcff */
[--C-:B------:R-:W-:Y:S01]  /*28b0*/  IMAD.X R13, R3, 0x1, R241.reuse, P0 ;  /* 0x00000001030d7824 */ /* 0x100fe200000e06f1 */
[----:B---3--:R-:W-:Y:S01]  /*28c0*/  IADD3 R14, P0, R5, R242, RZ ;  /* 0x000000f2050e7210 */ /* 0x008fe20007f1e0ff */
[C---:B------:R-:W-:Y:S01]  /*28d0*/  HMMA.16816.F32.BF16 R104, R16.reuse, R42, R124 ;  /* 0x0000002a1068723c */ /* 0x040fe2000004187c */
[----:B------:R-:W-:Y:S02]  /*28e0*/  IADD3 R3, R118, 0x100, RZ ;  /* 0x0000010076037810 */ /* 0x000fe40007ffe0ff */
[----:B------:R1:W-:Y:S01]  /*28f0*/  LDGSTS.E.BYPASS.LTC128B.128 [R118+0x2900], [R12.64], !P3 ;  /* 0x029000000c767fae */ /* 0x0003e2000d901d4e */
[----:B------:R-:W-:Y:S01]  /*2900*/  IMAD.X R15, R23, 0x1, R241, P0 ;  /* 0x00000001170f7824 */ /* 0x000fe200000e06f1 */
[----:B------:R-:W-:Y:S02]  /*2910*/  PLOP3.LUT P0, PT, PT, PT, UP0, 0x80, 0x0 ;  /* 0x000000000000781c */ /* 0x000fe40003f0f008 */
[----:B------:R-:W-:Y:S01]  /*2920*/  STL [R1+0x14], R3 ;  /* 0x0000140301007387 */ /* 0x000fe20000100800 */
[C---:B------:R-:W-:Y:S03]  /*2930*/  HMMA.16816.F32.BF16 R136, R16.reuse, R84, R52 ;  /* 0x000000541088723c */ /* 0x040fe60000041834 */
[----:B------:R1:W-:Y:S04]  /*2940*/  LDGSTS.E.BYPASS.LTC128B.128 [R118+0x3100], [R14.64], !P2 ;  /* 0x031000000e767fae */ /* 0x0003e8000d101d4e */
[----:B------:R-:W-:Y:S01]  /*2950*/  LDSM.16.M88.4 R20, [R231+0x9100] ;  /* 0x00910000e714783b */ /* 0x000fe20000000200 */
[C---:B------:R-:W-:Y:S03]  /*2960*/  HMMA.16816.F32.BF16 R112, R16.reuse, R76, R60 ;  /* 0x0000004c1070723c */ /* 0x040fe6000004183c */
[----:B------:R-:W3:Y:S04]  /*2970*/  LDSM.16.M88.4 R72, [R229+0x3900] ;  /* 0x00390000e548783b */ /* 0x000ee80000000200 */
[----:B------:R-:W4:Y:S01]  /*2980*/  LDSM.16.M88.4 R88, [R229+0x6900] ;  /* 0x00690000e558783b */ /* 0x000f220000000200 */
[C---:B------:R-:W-:Y:S03]  /*2990*/  HMMA.16816.F32.BF16 R100, R16.reuse, R48, R64 ;  /* 0x000000301064723c */ /* 0x040fe60000041840 */
[----:B------:R-:W5:Y:S04]  /*29a0*/  LDSM.16.M88.4 R56, [R229+0x5900] ;  /* 0x00590000e538783b */ /* 0x000f680000000200 */
[----:B------:R-:W2:Y:S01]  /*29b0*/  LDSM.16.M88.4 R60, [R229+0x5100] ;  /* 0x00510000e53c783b */ /* 0x000ea20000000200 */
[C---:B------:R-:W-:Y:S03]  /*29c0*/  HMMA.16816.F32.BF16 R96, R16.reuse, R40, R68 ;  /* 0x000000281060723c */ /* 0x040fe60000041844 */
[----:B------:R-:W2:Y:S04]  /*29d0*/  LDSM.16.M88.4 R52, [R229+0x6100] ;  /* 0x00610000e534783b */ /* 0x000ea80000000200 */
[----:B------:R-:W-:Y:S01]  /*29e0*/  LDSM.16.M88.4 R68, [R229+0x4100] ;  /* 0x00410000e544783b */ /* 0x000fe20000000200 */
[C---:B------:R-:W-:Y:S03]  /*29f0*/  HMMA.16816.F32.BF16 R92, R16.reuse, R28, R92 ;  /* 0x0000001c105c723c */ /* 0x040fe6000004185c */
[----:B------:R-:W-:Y:S04]  /*2a00*/  LDSM.16.M88.4 R64, [R229+0x4900] ;  /* 0x00490000e540783b */ /* 0x000fe80000000200 */
[----:B-1----:R-:W-:Y:S01]  /*2a10*/  LDSM.16.M88.4 R12, [R232+0x7100] ;  /* 0x00710000e80c783b */ /* 0x002fe20000000200 */
[C---:B------:R-:W-:Y:S03]  /*2a20*/  HMMA.16816.F32.BF16 R124, R16.reuse, R30, R128 ;  /* 0x0000001e107c723c */ /* 0x040fe60000041880 */
[----:B------:R-:W-:Y:S04]  /*2a30*/  LDSM.16.M88.4 R32, [R228+0x2000] ;  /* 0x00200000e420783b */ /* 0x000fe80000000200 */
[----:B------:R-:W0:Y:S01]  /*2a40*/  LDGDEPBAR ;  /* 0x00000000000079af */ /* 0x000e220000000000 */
[----:B------:R-:W-:Y:S03]  /*2a50*/  HMMA.16816.F32.BF16 R120, R16, R26, R160 ;  /* 0x0000001a1078723c */ /* 0x000fe600000418a0 */
[----:B------:R-:W1:Y:S05]  /*2a60*/  LDSM.16.M88.4 R16, [R231+0x7100] ;  /* 0x00710000e710783b */ /* 0x000e6a0000000200 */
[C---:B------:R-:W-:Y:S08]  /*2a70*/  HMMA.16816.F32.BF16 R128, R8.reuse, R84, R168 ;  /* 0x000000540880723c */ /* 0x040ff000000418a8 */
[C---:B------:R-:W-:Y:S08]  /*2a80*/  HMMA.16816.F32.BF16 R192, R8.reuse, R80, R192 ;  /* 0x0000005008c0723c */ /* 0x040ff000000418c0 */
[C---:B------:R-:W-:Y:S08]  /*2a90*/  HMMA.16816.F32.BF16 R84, R8.reuse, R86, R224 ;  /* 0x000000560854723c */ /* 0x040ff000000418e0 */
[C---:B------:R-:W-:Y:S08]  /*2aa0*/  HMMA.16816.F32.BF16 R196, R8.reuse, R76, R164 ;  /* 0x0000004c08c4723c */ /* 0x040ff000000418a4 */
        /* <DEDUP_REMOVED lines=8> */
[C---:B------:R-:W-:Y:S08]  /*2b30*/  HMMA.16816.F32.BF16 R208, R8.reuse, R28, R148 ;  /* 0x0000001c08d0723c */ /* 0x040ff00000041894 */
[C---:B------:R-:W-:Y:S08]  /*2b40*/  HMMA.16816.F32.BF16 R216, R8.reuse, R24, R140 ;  /* 0x0000001808d8723c */ /* 0x040ff0000004188c */
[C---:B------:R-:W-:Y:S01]  /*2b50*/  HMMA.16816.F32.BF16 R188, R8.reuse, R30, R188 ;  /* 0x0000001e08bc723c */ /* 0x040fe200000418bc */
[----:B------:R-:W-:Y:S07]  /*2b60*/  LDSM.16.M88.4 R28, [R228+0x2800] ;  /* 0x00280000e41c783b */ /* 0x000fee0000000200 */
[----:B------:R-:W-:Y:S01]  /*2b70*/  HMMA.16816.F32.BF16 R184, R8, R26, R144 ;  /* 0x0000001a08b8723c */ /* 0x000fe20000041890 */
[----:B------:R-:W-:Y:S04]  /*2b80*/  LDSM.16.M88.4 R8, [R232+0x9100] ;  /* 0x00910000e808783b */ /* 0x000fe80000000200 */
[----:B------:R-:W-:Y:S03]  /*2b90*/  LDSM.16.M88.4 R24, [R228+0x3000] ;  /* 0x00300000e418783b */ /* 0x000fe60000000200 */
[C---:B---3--:R-:W-:Y:S01]  /*2ba0*/  HMMA.16816.F32.BF16 R144, R20.reuse, R74, R36 ;  /* 0x0000004a1490723c */ /* 0x048fe20000041824 */
[----:B------:R-:W3:Y:S07]  /*2bb0*/  LDSM.16.M88.4 R36, [R228+0x1800] ;  /* 0x00180000e424783b */ /* 0x000eee0000000200 */
[----:B----4-:R-:W-:Y:S01]  /*2bc0*/  HMMA.16816.F32.BF16 R148, R20, R88, R44 ;  /* 0x000000581494723c */ /* 0x010fe2000004182c */
[----:B------:R-:W4:Y:S01]  /*2bd0*/  LDSM.16.M88.4 R44, [R228+0x800] ;  /* 0x00080000e42c783b */ /* 0x000f220000000200 */
[----:B------:R-:W-:-:S06]  /*2be0*/  DEPBAR.LE SB0, 0x0 ;  /* 0x000080000000791a */ /* 0x000fcc0000000000 */
[C---:B-----5:R-:W-:Y:S08]  /*2bf0*/  HMMA.16816.F32.BF16 R156, R20.reuse, R56, R96 ;  /* 0x00000038149c723c */ /* 0x060ff00000041860 */
[C---:B--2---:R-:W-:Y:S08]  /*2c00*/  HMMA.16816.F32.BF16 R160, R20.reuse, R60, R100 ;  /* 0x0000003c14a0723c */ /* 0x044ff00000041864 */
[----:B------:R-:W-:Y:S08]  /*2c10*/  HMMA.16816.F32.BF16 R152, R20, R52, R92 ;  /* 0x000000341498723c */ /* 0x000ff0000004185c */
[----:B-1----:R-:W-:Y:S08]  /*2c20*/  HMMA.16816.F32.BF16 R96, R16, R74, R84 ;  /* 0x0000004a1060723c */ /* 0x002ff00000041854 */
[C---:B------:R-:W-:Y:S08]  /*2c30*/  HMMA.16816.F32.BF16 R180, R20.reuse, R72, R136 ;  /* 0x0000004814b4723c */ /* 0x040ff00000041888 */
[C---:B------:R-:W-:Y:S08]  /*2c40*/  HMMA.16816.F32.BF16 R172, R20.reuse, R68, R132 ;  /* 0x0000004414ac723c */ /* 0x040ff00000041884 */
[----:B------:R-:W-:Y:S08]  /*2c50*/  HMMA.16816.F32.BF16 R140, R20, R70, R220 ;  /* 0x00000046148c723c */ /* 0x000ff000000418dc */
        /* <DEDUP_REMOVED lines=12> */
[----:B------:R-:W-:Y:S08]  /*2d20*/  HMMA.16816.F32.BF16 R60, R16, R58, R176 ;  /* 0x0000003a103c723c */ /* 0x000ff000000418b0 */
[C---:B------:R-:W-:Y:S08]  /*2d30*/  HMMA.16816.F32.BF16 R108, R20.reuse, R54, R124 ;  /* 0x00000036146c723c */ /* 0x040ff0000004187c */
[----:B------:R-:W-:Y:S08]  /*2d40*/  HMMA.16816.F32.BF16 R104, R20, R90, R120 ;  /* 0x0000005a1468723c */ /* 0x000ff00000041878 */
[C---:B------:R-:W-:Y:S08]  /*2d50*/  HMMA.16816.F32.BF16 R56, R16.reuse, R52, R208 ;  /* 0x000000341038723c */ /* 0x040ff000000418d0 */
[C---:B------:R-:W-:Y:S08]  /*2d60*/  HMMA.16816.F32.BF16 R52, R16.reuse, R54, R188 ;  /* 0x000000361034723c */ /* 0x040ff000000418bc */
[C---:B------:R-:W-:Y:S08]  /*2d70*/  HMMA.16816.F32.BF16 R20, R16.reuse, R88, R216 ;  /* 0x000000581014723c */ /* 0x040ff000000418d8 */
[----:B------:R-:W-:Y:S08]  /*2d80*/  HMMA.16816.F32.BF16 R16, R16, R90, R184 ;  /* 0x0000005a1010723c */ /* 0x000ff000000418b8 */
[C---:B---3--:R-:W-:Y:S08]  /*2d90*/  HMMA.16816.F32.BF16 R160, R8.reuse, R36, R160 ;  /* 0x0000002408a0723c */ /* 0x048ff000000418a0 */
[----:B------:R-:W-:Y:S08]  /*2da0*/  HMMA.16816.F32.BF16 R132, R8, R38, R132 ;  /* 0x000000260884723c */ /* 0x000ff00000041884 */
[C---:B------:R-:W-:Y:S08]  /*2db0*/  HMMA.16816.F32.BF16 R72, R12.reuse, R36, R72 ;  /* 0x000000240c48723c */ /* 0x040ff00000041848 */
[C---:B------:R-:W-:Y:S08]  /*2dc0*/  HMMA.16816.F32.BF16 R68, R12.reuse, R38, R68 ;  /* 0x000000260c44723c */ /* 0x040ff00000041844 */
[----:B------:R-:W-:Y:S08]  /*2dd0*/  HMMA.16816.F32.BF16 R36, R12, R24, R20 ;  /* 0x000000180c24723c */ /* 0x000ff00000041814 */
[C---:B------:R-:W-:Y:S08]  /*2de0*/  HMMA.16816.F32.BF16 R180, R8.reuse, R48, R180 ;  /* 0x0000003008b4723c */ /* 0x040ff000000418b4 */
[C---:B------:R-:W-:Y:S08]  /*2df0*/  HMMA.16816.F32.BF16 R144, R8.reuse, R50, R144 ;  /* 0x000000320890723c */ /* 0x040ff00000041890 */
[C---:B----4-:R-:W-:Y:S08]  /*2e00*/  HMMA.16816.F32.BF16 R172, R8.reuse, R44, R172 ;  /* 0x0000002c08ac723c */ /* 0x050ff000000418ac */
        /* <DEDUP_REMOVED lines=21> */
[----:B------:R-:W-:Y:S07]  /*2f60*/  @!P0 BRA `(.L_x_658) ;  /* 0x0000041000008947 */ /* 0x000fee0003800000 */
[----:B------:R-:W-:Y:S01]  /*2f70*/  IMAD.U32 R3, RZ, RZ, UR11 ;  /* 0x0000000bff037e24 */ /* 0x000fe2000f8e00ff */
[----:B------:R-:W-:Y:S01]  /*2f80*/  PLOP3.LUT P1, PT, PT, PT, UP2, 0x80, 0x0 ;  /* 0x000000000000781c */ /* 0x000fe20003f2f028 */
[----:B------:R-:W-:Y:S01]  /*2f90*/  IMAD.MOV.U32 R245, RZ, RZ, RZ ;  /* 0x000000fffff57224 */ /* 0x000fe200078e00ff */
[----:B------:R-:W-:-:S02]  /*2fa0*/  PLOP3.LUT P0, PT, PT, PT, UP2, 0x80, 0x0 ;  /* 0x000000000000781c */ /* 0x000fc40003f0f028 */
        /* <DEDUP_REMOVED lines=25> */
[----:B------:R-:W-:Y:S03]  /*3140*/  SHFL.IDX PT, R10, R5, 0x2, 0x181f ;  /* 0x00581f00050a7f89 */ /* 0x000fe600000e0000 */
[----:B------:R-:W-:Y:S01]  /*3150*/  LEA.HI.X R3, R3, c[0x0][0x1cc], R6, 0x1, P0 ;  /* 0x0000730003037a11 */ /* 0x000fe200000f0c06 */
[----:B------:R-:W1:Y:S04]  /*3160*/  SHFL.IDX PT, R7, R5, RZ, 0x181f ;  /* 0x00181fff05077589 */ /* 0x000e6800000e0000 */
[----:B------:R-:W2:Y:S04]  /*3170*/  SHFL.IDX PT, R6, R5, 0x1, 0x181f ;  /* 0x00381f0005067f89 */ /* 0x000ea800000e0000 */
[----:B------:R-:W3:Y:S04]  /*3180*/  SHFL.IDX PT, R9, R3, RZ, 0x181f ;  /* 0x00181fff03097589 */ /* 0x000ee800000e0000 */
[----:B------:R-:W4:Y:S04]  /*3190*/  SHFL.IDX PT, R11, R3, 0x1, 0x181f ;  /* 0x00381f00030b7f89 */ /* 0x000f2800000e0000 */
[----:B------:R-:W5:Y:S04]  /*31a0*/  SHFL.IDX PT, R12, R5, 0x3, 0x181f ;  /* 0x00781f00050c7f89 */ /* 0x000f6800000e0000 */
[----:B------:R-:W5:Y:S04]  /*31b0*/  SHFL.IDX PT, R13, R5, 0x4, 0x181f ;  /* 0x00981f00050d7f89 */ /* 0x000f6800000e0000 */
[----:B------:R-:W5:Y:S01]  /*31c0*/  SHFL.IDX PT, R15, R3, 0x2, 0x181f ;  /* 0x00581f00030f7f89 */ /* 0x000f6200000e0000 */
[----:B-1----:R-:W-:-:S03]  /*31d0*/  IADD3 R8, P1, R7, R242, RZ ;  /* 0x000000f207087210 */ /* 0x002fc60007f3e0ff */
[----:B------:R-:W-:Y:S01]  /*31e0*/  SHFL.IDX PT, R16, R5, 0x5, 0x181f ;  /* 0x00b81f0005107f89 */ /* 0x000fe200000e0000 */
[----:B--2---:R-:W-:-:S03]  /*31f0*/  IADD3 R6, P0, R6, R242, RZ ;  /* 0x000000f206067210 */ /* 0x004fc60007f1e0ff */
[----:B------:R-:W-:Y:S01]  /*3200*/  SHFL.IDX PT, R5, R5, 0x6, 0x181f ;  /* 0x00d81f0005057f89 */ /* 0x000fe200000e0000 */
[----:B---3--:R-:W-:-:S03]  /*3210*/  IMAD.X R9, R9, 0x1, R241, P1 ;  /* 0x0000000109097824 */ /* 0x008fc600008e06f1 */
[----:B------:R-:W1:Y:S01]  /*3220*/  SHFL.IDX PT, R19, R3, 0x3, 0x181f ;  /* 0x00781f0003137f89 */ /* 0x000e6200000e0000 */
[----:B----4-:R-:W-:Y:S01]  /*3230*/  IMAD.X R7, R11, 0x1, R241, P0 ;  /* 0x000000010b077824 */ /* 0x010fe200000e06f1 */
[-C--:B------:R-:W-:Y:S02]  /*3240*/  IADD3 R14, P0, R10, R242.reuse, RZ ;  /* 0x000000f20a0e7210 */ /* 0x080fe40007f1e0ff */
[----:B------:R-:W2:Y:S01]  /*3250*/  SHFL.IDX PT, R18, R3, 0x4, 0x181f ;  /* 0x00981f0003127f89 */ /* 0x000ea200000e0000 */
[----:B-----5:R-:W-:-:S03]  /*3260*/  IADD3 R12, P3, R12, R242, RZ ;  /* 0x000000f20c0c7210 */ /* 0x020fc60007f7e0ff */
[----:B------:R-:W3:Y:S01]  /*3270*/  SHFL.IDX PT, R17, R3, 0x5, 0x181f ;  /* 0x00b81f0003117f89 */ /* 0x000ee200000e0000 */
[----:B------:R-:W-:-:S03]  /*3280*/  IADD3 R10, P2, R13, R242, RZ ;  /* 0x000000f20d0a7210 */ /* 0x000fc60007f5e0ff */
[----:B------:R-:W4:Y:S01]  /*3290*/  SHFL.IDX PT, R3, R3, 0x6, 0x181f ;  /* 0x00d81f0003037f89 */ /* 0x000f2200000e0000 */
[----:B------:R-:W-:-:S03]  /*32a0*/  IMAD.X R15, R15, 0x1, R241, P0 ;  /* 0x000000010f0f7824 */ /* 0x000fc600000e06f1 */
[----:B------:R5:W-:Y:S04]  /*32b0*/  LDGSTS.E.BYPASS.LTC128B.128 [R118+0x3900], [R8.64], !P4 ;  /* 0x0390000008767fae */ /* 0x000be8000e101d4e */
[----:B------:R3:W-:Y:S01]  /*32c0*/  LDGSTS.E.BYPASS.LTC128B.128 [R118+0x4100], [R6.64], !P4 ;  /* 0x0410000006767fae */ /* 0x0007e2000e101d4e */
[----:B-1----:R-:W-:-:S03]  /*32d0*/  IMAD.X R13, R19, 0x1, R241, P3 ;  /* 0x00000001130d7824 */ /* 0x002fc600018e06f1 */
[----:B------:R1:W-:Y:S01]  /*32e0*/  LDGSTS.E.BYPASS.LTC128B.128 [R118+0x4900], [R14.64], !P4 ;  /* 0x049000000e767fae */ /* 0x0003e2000e101d4e */
[----:B--2---:R-:W-:-:S03]  /*32f0*/  IMAD.X R11, R18, 0x1, R241, P2 ;  /* 0x00000001120b7824 */ /* 0x004fc600010e06f1 */
[----:B------:R1:W-:Y:S04]  /*3300*/  LDGSTS.E.BYPASS.LTC128B.128 [R118+0x5100], [R12.64], !P4 ;  /* 0x051000000c767fae */ /* 0x0003e8000e101d4e */
[----:B------:R1:W-:Y:S01]  /*3310*/  LDGSTS.E.BYPASS.LTC128B.128 [R118+0x5900], [R10.64], !P4 ;  /* 0x059000000a767fae */ /* 0x0003e2000e101d4e */
[-C--:B-----5:R-:W-:Y:S02]  /*3320*/  IADD3 R8, P1, R16, R242.reuse, RZ ;  /* 0x000000f210087210 */ /* 0x0a0fe40007f3e0ff */
[----:B---3--:R-:W-:-:S03]  /*3330*/  IADD3 R6, P0, R5, R242, RZ ;  /* 0x000000f205067210 */ /* 0x008fc60007f1e0ff */
[--C-:B------:R-:W-:Y:S02]  /*3340*/  IMAD.X R9, R17, 0x1, R241.reuse, P1 ;  /* 0x0000000111097824 */ /* 0x100fe400008e06f1 */
[----:B----4-:R-:W-:-:S03]  /*3350*/  IMAD.X R7, R3, 0x1, R241, P0 ;  /* 0x0000000103077824 */ /* 0x010fc600000e06f1 */
[----:B------:R1:W-:Y:S04]  /*3360*/  LDGSTS.E.BYPASS.LTC128B.128 [R118+0x6100], [R8.64], !P4 ;  /* 0x0610000008767fae */ /* 0x0003e8000e101d4e */
[----:B------:R1:W-:Y:S02]  /*3370*/  LDGSTS.E.BYPASS.LTC128B.128 [R118+0x6900], [R6.64], !P4 ;  /* 0x0690000006767fae */ /* 0x0003e4000e101d4e */
.L_x_658:
[----:B------:R-:W-:Y:S01]  /*3380*/  FMUL.FTZ R3, R69, c[0x0][0x320] ;  /* 0x0000c80045037a20 */ /* 0x000fe20000410000 */
[----:B------:R-:W-:Y:S01]  /*3390*/  LOP3.LUT R5, R244, 0xffffffe0, RZ, 0xc0, !PT ;  /* 0xffffffe0f4057812 */ /* 0x000fe200078ec0ff */
[----:B-1----:R-:W-:Y:S01]  /*33a0*/  FMUL.FTZ R8, R182, c[0x0][0x320] ;  /* 0x0000c800b6087a20 */ /* 0x002fe20000410000 */
[----:B------:R-:W-:Y:S01]  /*33b0*/  SHF.R.S32.HI R7, RZ, 0x1f, R243 ;  /* 0x0000001fff077819 */ /* 0x000fe200000114f3 */
[----:B------:R1:W-:Y:S01]  /*33c0*/  MUFU.TANH R124, R3 ;  /* 0x00000003007c7308 */ /* 0x0003e20000002400 */
[----:B------:R-:W-:Y:S01]  /*33d0*/  LEA.HI R6, R247, R246, RZ, 0x2 ;  /* 0x000000f6f7067211 */ /* 0x000fe200078f10ff */
[----:B------:R-:W-:Y:S01]  /*33e0*/  IMAD.IADD R5, R246, 0x1, -R5 ;  /* 0x00000001f6057824 */ /* 0x000fe200078e0a05 */
[----:B------:R-:W-:Y:S01]  /*33f0*/  PLOP3.LUT P1, PT, PT, PT, UP1, 0x80, 0x0 ;  /* 0x000000000000781c */ /* 0x000fe20003f2f018 */
[----:B------:R-:W-:Y:S01]  /*3400*/  FMUL.FTZ R33, R54, c[0x0][0x320] ;  /* 0x0000c80036217a20 */ /* 0x000fe20000410000 */
[----:B------:R-:W-:Y:S01]  /*3410*/  LOP3.LUT R6, R6, 0xfffffffc, RZ, 0xc0, !PT ;  /* 0xfffffffc06067812 */ /* 0x000fe200078ec0ff */
[----:B------:R-:W-:Y:S01]  /*3420*/  FMUL.FTZ R48, R23, c[0x0][0x320] ;  /* 0x0000c80017307a20 */ /* 0x000fe20000410000 */
[----:B------:R-:W-:Y:S01]  /*3430*/  PLOP3.LUT P0, PT, PT, PT, UP1, 0x80, 0x0 ;  /* 0x000000000000781c */ /* 0x000fe20003f0f018 */
[----:B------:R-:W-:Y:S01]  /*3440*/  MUFU.TANH R31, R8 ;  /* 0x00000008001f7308 */ /* 0x000fe20000002400 */
[----:B------:R-:W-:Y:S01]  /*3450*/  FMUL.FTZ R10, R148, c[0x0][0x320] ;  /* 0x0000c800940a7a20 */ /* 0x000fe20000410000 */
[----:B------:R-:W-:Y:S01]  /*3460*/  ULDC.64 UR4, c[0x0][0x2c8] ;  /* 0x0000b20000047ab9 */ /* 0x000fe20000000a00 */
[----:B------:R-:W-:Y:S01]  /*3470*/  IMAD.IADD R6, R246, 0x1, -R6 ;  /* 0x00000001f6067824 */ /* 0x000fe200078e0a06 */
[----:B------:R-:W-:Y:S01]  /*3480*/  UIMAD.WIDE.U32 UR26, UR10, UR4, URZ ;  /* 0x000000040a1a72a5 */ /* 0x000fe2000f8e003f */
[----:B------:R-:W-:Y:S01]  /*3490*/  FMUL.FTZ R29, R86, c[0x0][0x320] ;  /* 0x0000c800561d7a20 */ /* 0x000fe20000410000 */
[----:B------:R-:W-:Y:S01]  /*34a0*/  UIADD3 UR6, UR6, -0x2, URZ ;  /* 0xfffffffe06067890 */ /* 0x000fe2000fffe03f */
[----:B------:R-:W-:Y:S01]  /*34b0*/  FMUL.FTZ R30, R59, c[0x0][0x320] ;  /* 0x0000c8003b1e7a20 */ /* 0x000fe20000410000 */
[----:B------:R2:W-:Y:S01]  /*34c0*/  MUFU.TANH R28, R10 ;  /* 0x0000000a001c7308 */ /* 0x0005e20000002400 */
[----:B-1----:R-:W-:Y:S01]  /*34d0*/  FMUL.FTZ R3, R100, c[0x0][0x320] ;  /* 0x0000c80064037a20 */ /* 0x002fe20000410000 */
[----:B------:R-:W-:Y:S01]  /*34e0*/  UMOV UR4, URZ ;  /* 0x0000003f00047c82 */ /* 0x000fe20008000000 */
[----:B------:R-:W-:Y:S01]  /*34f0*/  FMUL.FTZ R35, R55, c[0x0][0x320] ;  /* 0x0000c80037237a20 */ /* 0x000fe20000410000 */
[----:B------:R-:W0:Y:S01]  /*3500*/  LDGDEPBAR ;  /* 0x00000000000079af */ /* 0x000e220000000000 */
[----:B------:R-:W-:-:S02]  /*3510*/  FMUL.FTZ R39, R39, c[0x0][0x320] ;  /* 0x0000c80027277a20 */ /* 0x000fc40000410000 */
[----:B------:R-:W-:Y:S01]  /*3520*/  IMAD.SHL.U32 R224, R0, 0x2, RZ ;  /* 0x0000000200e07824 */ /* 0x000fe200078e00ff */
[----:B------:R1:W3:Y:S03]  /*3530*/  MUFU.TANH R123, R3 ;  /* 0x00000003007b7308 */ /* 0x0002e60000002400 */
[--C-:B------:R-:W-:Y:S02]  /*3540*/  IMAD R225, R4, 0x2, R224.reuse ;  /* 0x0000000204e17824 */ /* 0x100fe400078e02e0 */
[C---:B------:R-:W-:Y:S02]  /*3550*/  IMAD R227, R2.reuse, 0x2, R224 ;  /* 0x0000000202e37824 */ /* 0x040fe400078e02e0 */
[----:B------:R-:W-:Y:S02]  /*3560*/  IMAD R226, R2, 0x2, R225 ;  /* 0x0000000202e27824 */ /* 0x000fe400078e02e1 */
[----:B--2---:R-:W-:-:S04]  /*3570*/  FMUL.FTZ R10, R149, c[0x0][0x320] ;  /* 0x0000c800950a7a20 */ /* 0x004fc80000410000 */
[----:B------:R2:W-:Y:S01]  /*3580*/  MUFU.TANH R24, R10 ;  /* 0x0000000a00187308 */ /* 0x0005e20000002400 */
[----:B-1----:R-:W-:-:S07]  /*3590*/  FMUL.FTZ R3, R101, c[0x0][0x320] ;  /* 0x0000c80065037a20 */ /* 0x002fce0000410000 */
[----:B------:R1:W4:Y:S01]  /*35a0*/  MUFU.TANH R18, R3 ;  /* 0x0000000300127308 */ /* 0x0003220000002400 */
[----:B--2---:R-:W-:-:S07]  /*35b0*/  FMUL.FTZ R10, R107, c[0x0][0x320] ;  /* 0x0000c8006b0a7a20 */ /* 0x004fce0000410000 */
[----:B------:R-:W-:Y:S01]  /*35c0*/  MUFU.TANH R10, R10 ;  /* 0x0000000a000a7308 */ /* 0x000fe20000002400 */
[----:B-1----:R-:W-:-:S07]  /*35d0*/  FMUL.FTZ R3, R96, c[0x0][0x320] ;  /* 0x0000c80060037a20 */ /* 0x002fce0000410000 */
[----:B------:R1:W-:Y:S02]  /*35e0*/  MUFU.TANH R19, R3 ;  /* 0x0000000300137308 */ /* 0x0003e40000002400 */
[----:B-1----:R-:W-:-:S06]  /*35f0*/  FMUL.FTZ R3, R97, c[0x0][0x320] ;  /* 0x0000c80061037a20 */ /* 0x002fcc0000410000 */
[----:B------:R1:W-:Y:S02]  /*3600*/  MUFU.TANH R122, R3 ;  /* 0x00000003007a7308 */ /* 0x0003e40000002400 */
[----:B-1----:R-:W-:-:S06]  /*3610*/  FMUL.FTZ R3, R92, c[0x0][0x320] ;  /* 0x0000c8005c037a20 */ /* 0x002fcc0000410000 */
[----:B------:R1:W2:Y:S02]  /*3620*/  MUFU.TANH R121, R3 ;  /* 0x0000000300797308 */ /* 0x0002a40000002400 */
[----:B-1----:R-:W-:-:S06]  /*3630*/  FMUL.FTZ R3, R93, c[0x0][0x320] ;  /* 0x0000c8005d037a20 */ /* 0x002fcc0000410000 */
[----:B------:R1:W5:Y:S02]  /*3640*/  MUFU.TANH R40, R3 ;  /* 0x0000000300287308 */ /* 0x0003640000002400 */
[----:B-1----:R-:W-:-:S06]  /*3650*/  FMUL.FTZ R3, R84, c[0x0][0x320] ;  /* 0x0000c80054037a20 */ /* 0x002fcc0000410000 */
[----:B------:R1:W1:Y:S02]  /*3660*/  MUFU.TANH R41, R3 ;  /* 0x0000000300297308 */ /* 0x0002640000002400 */
[----:B-1----:R-:W-:-:S06]  /*3670*/  FMUL.FTZ R3, R85, c[0x0][0x320] ;  /* 0x0000c80055037a20 */ /* 0x002fcc0000410000 */
[----:B------:R1:W-:Y:S02]  /*3680*/  MUFU.TANH R42, R3 ;  /* 0x00000003002a7308 */ /* 0x0003e40000002400 */
[----:B-1----:R-:W-:-:S06]  /*3690*/  FMUL.FTZ R3, R80, c[0x0][0x320] ;  /* 0x0000c80050037a20 */ /* 0x002fcc0000410000 */
[----:B------:R1:W-:Y:S02]  /*36a0*/  MUFU.TANH R130, R3 ;  /* 0x0000000300827308 */ /* 0x0003e40000002400 */
[----:B-1----:R-:W-:-:S06]  /*36b0*/  FMUL.FTZ R3, R81, c[0x0][0x320] ;  /* 0x0000c80051037a20 */ /* 0x002fcc0000410000 */
[----:B------:R1:W1:Y:S02]  /*36c0*/  MUFU.TANH R120, R3 ;  /* 0x0000000300787308 */ /* 0x0002640000002400 */
[----:B-1----:R-:W-:-:S06]  /*36d0*/  FMUL.FTZ R3, R76, c[0x0][0x320] ;  /* 0x0000c8004c037a20 */ /* 0x002fcc0000410000 */
[----:B------:R1:W1:Y:S02]  /*36e0*/  MUFU.TANH R118, R3 ;  /* 0x0000000300767308 */ /* 0x0002640000002400 */
        /* <DEDUP_REMOVED lines=24> */
[----:B-1----:R-:W-:Y:S02]  /*3870*/  FMUL.FTZ R3, R36, c[0x0][0x320] ;  /* 0x0000c80024037a20 */ /* 0x002fe40000410000 */
[----:B------:R-:W-:-:S04]  /*3880*/  FMUL.FTZ R36, R38, c[0x0][0x320] ;  /* 0x0000c80026247a20 */ /* 0x000fc80000410000 */
[----:B------:R1:W1:Y:S01]  /*3890*/  MUFU.TANH R88, R3 ;  /* 0x0000000300587308 */ /* 0x0002620000002400 */
[----:B------:R-:W-:Y:S02]  /*38a0*/  FMUL.FTZ R38, R22, c[0x0][0x320] ;  /* 0x0000c80016267a20 */ /* 0x000fe40000410000 */
[----:B-1----:R-:W-:-:S05]  /*38b0*/  FMUL.FTZ R3, R37, c[0x0][0x320] ;  /* 0x0000c80025037a20 */ /* 0x002fca0000410000 */
        /* <DEDUP_REMOVED lines=135> */
[----:B-1----:R-:W-:Y:S02]  /*4130*/  LEA.HI R3, R7, R243, RZ, 0x2 ;  /* 0x000000f307037211 */ /* 0x002fe400078f10ff */
[----:B------:R-:W-:Y:S02]  /*4140*/  SHF.R.S32.HI R7, RZ, 0x1f, R5 ;  /* 0x0000001fff077819 */ /* 0x000fe40000011405 */
[----:B------:R-:W-:Y:S02]  /*4150*/  LOP3.LUT R3, R3, 0xffffffc, RZ, 0xc0, !PT ;  /* 0x0ffffffc03037812 */ /* 0x000fe400078ec0ff */
[----:B------:R-:W-:-:S03]  /*4160*/  LEA.HI R7, R7, R5, RZ, 0x2 ;  /* 0x0000000507077211 */ /* 0x000fc600078f10ff */
[----:B------:R-:W-:Y:S01]  /*4170*/  IMAD.IADD R9, R243, 0x1, -R3 ;  /* 0x00000001f3097824 */ /* 0x000fe200078e0a03 */
[----:B------:R-:W-:Y:S02]  /*4180*/  LEA.HI.SX32 R8, R7, UR10, 0x1e ;  /* 0x0000000a07087c11 */ /* 0x000fe4000f8ff2ff */
[----:B------:R-:W-:-:S03]  /*4190*/  LEA.HI R3, R6, R6, RZ, 0x1 ;  /* 0x0000000606037211 */ /* 0x000fc600078f08ff */
[----:B------:R-:W-:Y:S01]  /*41a0*/  IMAD R11, R9, 0x10, R8 ;  /* 0x00000010090b7824 */ /* 0x000fe200078e0208 */
[C---:B------:R-:W-:Y:S01]  /*41b0*/  LOP3.LUT R9, R3.reuse, 0x1ffffffe, RZ, 0xc0, !PT ;  /* 0x1ffffffe03097812 */ /* 0x040fe200078ec0ff */
[----:B------:R-:W-:-:S04]  /*41c0*/  IMAD.SHL.U32 R8, R3, 0x20, RZ ;  /* 0x0000002003087824 */ /* 0x000fc800078e00ff */
[----:B------:R-:W-:Y:S01]  /*41d0*/  IMAD.IADD R6, R6, 0x1, -R9 ;  /* 0x0000000106067824 */ /* 0x000fe200078e0a09 */
[----:B------:R-:W-:Y:S01]  /*41e0*/  LOP3.LUT R3, R8, 0xffffffc0, RZ, 0xc0, !PT ;  /* 0xffffffc008037812 */ /* 0x000fe200078ec0ff */
[----:B------:R-:W-:-:S04]  /*41f0*/  FMUL.FTZ R9, R163, c[0x0][0x320] ;  /* 0x0000c800a3097a20 */ /* 0x000fc80000410000 */
[----:B------:R-:W-:Y:S02]  /*4200*/  IMAD.IADD R3, R3, 0x1, R11 ;  /* 0x0000000103037824 */ /* 0x000fe400078e020b */
[----:B------:R-:W-:Y:S01]  /*4210*/  FMUL.FTZ R11, R106, c[0x0][0x320] ;  /* 0x0000c8006a0b7a20 */ /* 0x000fe20000410000 */
[----:B------:R-:W-:Y:S01]  /*4220*/  MUFU.TANH R9, R9 ;  /* 0x0000000900097308 */ /* 0x000fe20000002400 */
[----:B------:R-:W-:Y:S02]  /*4230*/  IMAD R12, R6, 0x8, R3 ;  /* 0x00000008060c7824 */ /* 0x000fe400078e0203 */
[----:B------:R-:W-:Y:S02]  /*4240*/  FMUL.FTZ R3, R150, c[0x0][0x320] ;  /* 0x0000c80096037a20 */ /* 0x000fe40000410000 */
[----:B------:R-:W-:Y:S01]  /*4250*/  @P1 IMAD.HI.U32 R8, R12, c[0x0][0x2c8], RZ ;  /* 0x0000b2000c081a27 */ /* 0x000fe200078e00ff */
[----:B------:R-:W-:Y:S02]  /*4260*/  STL [R1+0x20], R12 ;  /* 0x0000200c01007387 */ /* 0x000fe40000100800 */
[----:B------:R1:W-:Y:S01]  /*4270*/  MUFU.TANH R58, R3 ;  /* 0x00000003003a7308 */ /* 0x0003e20000002400 */
[----:B------:R-:W-:-:S07]  /*4280*/  FMUL.FTZ R6, R151, c[0x0][0x320] ;  /* 0x0000c80097067a20 */ /* 0x000fce0000410000 */
[----:B------:R2:W-:Y:S01]  /*4290*/  MUFU.TANH R54, R6 ;  /* 0x0000000600367308 */ /* 0x0005e20000002400 */
[----:B-1----:R-:W-:Y:S01]  /*42a0*/  IMAD.MOV.U32 R3, RZ, RZ, R12 ;  /* 0x000000ffff037224 */ /* 0x002fe200078e000c */
[----:B------:R-:W-:-:S05]  /*42b0*/  @P0 SHF.R.U32.HI R3, RZ, c[0x0][0x2cc], R8 ;  /* 0x0000b300ff030a19 */ /* 0x000fca0000011608 */
[----:B------:R-:W1:Y:S01]  /*42c0*/  SHFL.IDX PT, R12, R3, RZ, 0x1c1f ;  /* 0x001c1fff030c7589 */ /* 0x000e6200000e0000 */
[----:B--2---:R-:W-:-:S03]  /*42d0*/  FMUL.FTZ R6, R183, c[0x0][0x320] ;  /* 0x0000c800b7067a20 */ /* 0x004fc60000410000 */
[----:B------:R-:W2:Y:S01]  /*42e0*/  SHFL.IDX PT, R13, R3, 0x1, 0x1c1f ;  /* 0x003c1f00030d7f89 */ /* 0x000ea200000e0000 */
[----:B------:R1:W-:Y:S03]  /*42f0*/  MUFU.TANH R27, R6 ;  /* 0x00000006001b7308 */ /* 0x0003e60000002400 */
[----:B------:R-:W1:Y:S04]  /*4300*/  SHFL.IDX PT, R15, R3, 0x2, 0x1c1f ;  /* 0x005c1f00030f7f89 */ /* 0x000e6800000e0000 */
[----:B------:R1:W2:Y:S02]  /*4310*/  SHFL.IDX PT, R14, R3, 0x3, 0x1c1f ;  /* 0x007c1f00030e7f89 */ /* 0x0002a400000e0000 */
[----:B-1----:R-:W-:-:S05]  /*4320*/  LOP3.LUT R3, R7, 0x7ffffffc, RZ, 0xc0, !PT ;  /* 0x7ffffffc07037812 */ /* 0x002fca00078ec0ff */
[----:B------:R-:W-:Y:S01]  /*4330*/  IMAD.IADD R6, R5, 0x1, -R3 ;  /* 0x0000000105067824 */ /* 0x000fe200078e0a03 */
[----:B------:R-:W-:Y:S01]  /*4340*/  MOV R3, UR21 ;  /* 0x0000001500037c02 */ /* 0x000fe20008000f00 */
[----:B------:R-:W-:Y:S02]  /*4350*/  FMUL.FTZ R5, R104, c[0x0][0x320] ;  /* 0x0000c80068057a20 */ /* 0x000fe40000410000 */
[----:B------:R-:W-:Y:S02]  /*4360*/  IMAD.SHL.U32 R20, R6, 0x2, RZ ;  /* 0x0000000206147824 */ /* 0x000fe400078e00ff */
[----:B------:R1:W1:Y:S03]  /*4370*/  MUFU.TANH R17, R5 ;  /* 0x0000000500117308 */ /* 0x0002660000002400 */
[C---:B------:R-:W-:Y:S01]  /*4380*/  IADD3 R3, -R20.reuse, 0x1, R3 ;  /* 0x0000000114037810 */ /* 0x040fe20007ffe103 */
[----:B------:R3:W-:Y:S01]  /*4390*/  STL [R1+0x24], R20 ;  /* 0x0000241401007387 */ /* 0x0007e20000100800 */
[----:B------:R-:W-:Y:S01]  /*43a0*/  IADD3 R8, -R20, UR21, RZ ;  /* 0x0000001514087c10 */ /* 0x000fe2000fffe1ff */
[----:B------:R-:W-:Y:S01]  /*43b0*/  @UP1 UMOV UR21, UR27 ;  /* 0x0000001b00151c82 */ /* 0x000fe20008000000 */
[----:B------:R-:W-:Y:S01]  /*43c0*/  IADD3 R3, R3, -UR12, RZ ;  /* 0x8000000c03037c10 */ /* 0x000fe2000fffe0ff */
[----:B------:R-:W-:-:S04]  /*43d0*/  @UP1 USHF.R.U32.HI UR10, URZ, UR5, UR21 ;  /* 0x000000053f0a1299 */ /* 0x000fc80008011615 */
[C---:B------:R-:W-:Y:S01]  /*43e0*/  IMAD.IADD R6, R3.reuse, 0x1, R12 ;  /* 0x0000000103067824 */ /* 0x040fe200078e020c */
[----:B------:R-:W-:Y:S01]  /*43f0*/  UIADD3 UR5, UR10, UR7, -UR12 ;  /* 0x000000070a057290 */ /* 0x000fe2000fffe80c */
[----:B------:R3:W-:Y:S01]  /*4400*/  MUFU.TANH R12, R11 ;  /* 0x0000000b000c7308 */ /* 0x0007e20000002400 */
[----:B--2---:R-:W-:Y:S02]  /*4410*/  IMAD.IADD R7, R3, 0x1, R13 ;  /* 0x0000000103077824 */ /* 0x004fe400078e020d */
[C---:B------:R-:W-:Y:S01]  /*4420*/  IMNMX R6, R8.reuse, R6, PT ;  /* 0x0000000608067217 */ /* 0x040fe20003800200 */
[----:B-1----:R-:W-:Y:S01]  /*4430*/  FMUL.FTZ R5, R105, c[0x0][0x320] ;  /* 0x0000c80069057a20 */ /* 0x002fe20000410000 */
[----:B------:R-:W-:Y:S01]  /*4440*/  UIMAD.WIDE UR4, UR5, -0x6db6db6d, UR4 ;  /* 0x92492493050478a5 */ /* 0x000fe2000f8e0204 */
[----:B------:R-:W-:Y:S02]  /*4450*/  IMNMX R7, R8, R7, PT ;  /* 0x0000000708077217 */ /* 0x000fe40003800200 */
[C---:B------:R-:W-:Y:S01]  /*4460*/  ISETP.GT.AND P2, PT, R6.reuse, RZ, PT ;  /* 0x000000ff0600720c */ /* 0x040fe20003f44270 */
[----:B------:R1:W2:Y:S01]  /*4470*/  MUFU.TANH R16, R5 ;  /* 0x0000000500107308 */ /* 0x0002a20000002400 */
[C---:B------:R-:W-:Y:S01]  /*4480*/  ISETP.GT.AND P3, PT, R6.reuse, 0x1, PT ;  /* 0x000000010600780c */ /* 0x040fe20003f64270 */
[----:B------:R-:W-:Y:S01]  /*4490*/  USHF.R.U32.HI UR4, URZ, 0x1f, UR5 ;  /* 0x0000001f3f047899 */ /* 0x000fe20008011605 */
[----:B------:R-:W-:-:S02]  /*44a0*/  ISETP.GT.AND P6, PT, R6, 0x10, PT ;  /* 0x000000100600780c */ /* 0x000fc40003fc4270 */
[C---:B------:R-:W-:Y:S01]  /*44b0*/  ISETP.GT.AND P1, PT, R6.reuse, 0x8, PT ;  /* 0x000000080600780c */ /* 0x040fe20003f24270 */
[----:B------:R-:W-:Y:S01]  /*44c0*/  ULEA.HI.SX32 UR4, UR5, UR4, 0x1a ;  /* 0x0000000405047291 */ /* 0x000fe2000f8fd23f */
[----:B---3--:R-:W-:Y:S02]  /*44d0*/  FSEL R11, R123, -INF , P2 ;  /* 0xff8000007b0b7808 */ /* 0x008fe40001000000 */
[C---:B------:R-:W-:Y:S01]  /*44e0*/  ISETP.GT.AND P0, PT, R6.reuse, 0x9, PT ;  /* 0x000000090600780c */ /* 0x040fe20003f04270 */
[----:B------:R-:W-:Y:S01]  /*44f0*/  UISETP.LT.AND UP0, UPT, URZ, UR4, UPT ;  /* 0x000000043f00728c */ /* 0x000fe2000bf01270 */
[----:B------:R-:W-:Y:S02]  /*4500*/  ISETP.GT.AND P2, PT, R6, 0x11, PT ;  /* 0x000000110600780c */ /* 0x000fe40003f44270 */
[----:B----4-:R-:W-:Y:S01]  /*4510*/  FSEL R18, R18, -INF , P3 ;  /* 0xff80000012127808 */ /* 0x010fe20001800000 */
[----:B------:R-:W-:Y:S01]  /*4520*/  USEL UR4, URZ, UR4, !UP0 ;  /* 0x000000043f047287 */ /* 0x000fe2000c000000 */
[----:B------:R-:W-:Y:S01]  /*4530*/  FSEL R21, R121, -INF , P6 ;  /* 0xff80000079157808 */ /* 0x000fe20003000000 */
[C---:B-1----:R-:W-:Y:S01]  /*4540*/  IMAD.IADD R5, R3.reuse, 0x1, R15 ;  /* 0x0000000103057824 */ /* 0x042fe200078e020f */
[----:B------:R-:W-:Y:S01]  /*4550*/  ISETP.GT.AND P3, PT, R6, 0x18, PT ;  /* 0x000000180600780c */ /* 0x000fe20003f64270 */
[----:B------:R-:W-:Y:S01]  /*4560*/  IMAD.IADD R3, R3, 0x1, R14 ;  /* 0x0000000103037824 */ /* 0x000fe200078e020e */
[----:B------:R-:W-:Y:S01]  /*4570*/  FSEL R19, R19, -INF , P1 ;  /* 0xff80000013137808 */ /* 0x000fe20000800000 */
[----:B------:R-:W-:Y:S01]  /*4580*/  UISETP.GE.AND UP0, UPT, UR6, UR4, UPT ;  /* 0x000000040600728c */ /* 0x000fe2000bf06270 */
[----:B------:R-:W-:-:S02]  /*4590*/  FSEL R20, R122, -INF , P0 ;  /* 0xff8000007a147808 */ /* 0x000fc40000000000 */
[----:B------:R-:W-:Y:S02]  /*45a0*/  ISETP.GT.AND P6, PT, R6, 0x21, PT ;  /* 0x000000210600780c */ /* 0x000fe40003fc4270 */
[----:B-----5:R-:W-:Y:S02]  /*45b0*/  FSEL R40, R40, -INF , P2 ;  /* 0xff80000028287808 */ /* 0x020fe40001000000 */
[C---:B------:R-:W-:Y:S02]  /*45c0*/  ISETP.GT.AND P1, PT, R6.reuse, 0x19, PT ;  /* 0x000000190600780c */ /* 0x040fe40003f24270 */
[C---:B------:R-:W-:Y:S02]  /*45d0*/  ISETP.GT.AND P0, PT, R6.reuse, 0x20, PT ;  /* 0x000000200600780c */ /* 0x040fe40003f04270 */
[----:B------:R-:W-:Y:S02]  /*45e0*/  ISETP.GT.AND P2, PT, R6, 0x28, PT ;  /* 0x000000280600780c */ /* 0x000fe40003f44270 */
[----:B------:R-:W-:-:S02]  /*45f0*/  FSEL R41, R41, -INF , P3 ;  /* 0xff80000029297808 */ /* 0x000fc40001800000 */
[----:B------:R-:W-:Y:S02]  /*4600*/  FSEL R134, R120, -INF , P6 ;  /* 0xff80000078867808 */ /* 0x000fe40003000000 */
[----:B------:R-:W-:Y:S02]  /*4610*/  ISETP.GT.AND P3, PT, R6, 0x29, PT ;  /* 0x000000290600780c */ /* 0x000fe40003f64270 */
[----:B------:R-:W-:Y:S02]  /*4620*/  FSEL R42, R42, -INF , P1 ;  /* 0xff8000002a2a7808 */ /* 0x000fe40000800000 */
[----:B------:R-:W-:Y:S02]  /*4630*/  FSEL R130, R130, -INF , P0 ;  /* 0xff80000082827808 */ /* 0x000fe40000000000 */
[----:B------:R-:W-:Y:S02]  /*4640*/  ISETP.GT.AND P6, PT, R6, 0x38, PT ;  /* 0x000000380600780c */ /* 0x000fe40003fc4270 */
[----:B------:R-:W-:-:S02]  /*4650*/  FSEL R139, R118, -INF , P2 ;  /* 0xff800000768b7808 */ /* 0x000fc40001000000 */
[C---:B------:R-:W-:Y:S02]  /*4660*/  ISETP.GT.AND P1, PT, R6.reuse, 0x30, PT ;  /* 0x000000300600780c */ /* 0x040fe40003f24270 */
[C---:B------:R-:W-:Y:S02]  /*4670*/  ISETP.GT.AND P0, PT, R6.reuse, 0x31, PT ;  /* 0x000000310600780c */ /* 0x040fe40003f04270 */
[----:B------:R-:W-:Y:S02]  /*4680*/  ISETP.GT.AND P2, PT, R6, 0x39, PT ;  /* 0x000000390600780c */ /* 0x000fe40003f44270 */
[----:B------:R-:W-:Y:S02]  /*4690*/  FSEL R140, R117, -INF , P3 ;  /* 0xff800000758c7808 */ /* 0x000fe40001800000 */
[----:B------:R-:W-:Y:S02]  /*46a0*/  FSEL R147, R100, -INF , P6 ;  /* 0xff80000064937808 */ /* 0x000fe40003000000 */
[----:B------:R-:W-:-:S02]  /*46b0*/  ISETP.GT.AND P3, PT, R6, 0x40, PT ;  /* 0x000000400600780c */ /* 0x000fc40003f64270 */
[----:B------:R-:W-:Y:S02]  /*46c0*/  FSEL R141, R116, -INF , P1 ;  /* 0xff800000748d7808 */ /* 0x000fe40000800000 */
[----:B------:R-:W-:Y:S02]  /*46d0*/  FSEL R142, R101, -INF , P0 ;  /* 0xff800000658e7808 */ /* 0x000fe40000000000 */
[----:B------:R-:W-:Y:S02]  /*46e0*/  ISETP.GT.AND P6, PT, R6, 0x49, PT ;  /* 0x000000490600780c */ /* 0x000fe40003fc4270 */
[----:B------:R-:W-:Y:S02]  /*46f0*/  FSEL R154, R124, -INF , P2 ;  /* 0xff8000007c9a7808 */ /* 0x000fe40001000000 */
[C---:B------:R-:W-:Y:S02]  /*4700*/  ISETP.GT.AND P1, PT, R6.reuse, 0x41, PT ;  /* 0x000000410600780c */ /* 0x040fe40003f24270 */
[----:B------:R-:W-:-:S02]  /*4710*/  ISETP.GT.AND P0, PT, R6, 0x48, PT ;  /* 0x000000480600780c */ /* 0x000fc40003f04270 */
[C---:B------:R-:W-:Y:S02]  /*4720*/  ISETP.GT.AND P2, PT, R6.reuse, 0x50, PT ;  /* 0x000000500600780c */ /* 0x040fe40003f44270 */
[----:B------:R-:W-:Y:S02]  /*4730*/  FSEL R161, R97, -INF , P3 ;  /* 0xff80000061a17808 */ /* 0x000fe40001800000 */
[----:B------:R-:W-:Y:S02]  /*4740*/  FSEL R165, R165, -INF , P6 ;  /* 0xff800000a5a57808 */ /* 0x000fe40003000000 */
[----:B------:R-:W-:Y:S02]  /*4750*/  ISETP.GT.AND P3, PT, R6, 0x51, PT ;  /* 0x000000510600780c */ /* 0x000fe40003f64270 */
[----:B------:R-:W-:Y:S02]  /*4760*/  FSEL R162, R96, -INF , P1 ;  /* 0xff80000060a27808 */ /* 0x000fe40000800000 */
[----:B------:R-:W-:-:S02]  /*4770*/  FSEL R163, R93, -INF , P0 ;  /* 0xff8000005da37808 */ /* 0x000fc40000000000 */
[----:B------:R-:W-:Y:S02]  /*4780*/  ISETP.GT.AND P6, PT, R6, 0x60, PT ;  /* 0x000000600600780c */ /* 0x000fe40003fc4270 */
[----:B------:R-:W-:Y:S02]  /*4790*/  FSEL R199, R92, -INF , P2 ;  /* 0xff8000005cc77808 */ /* 0x000fe40001000000 */
[----:B------:R-:W-:Y:S02]  /*47a0*/  IMNMX R5, R8, R5, PT ;  /* 0x0000000508057217 */ /* 0x000fe40003800200 */
[C---:B------:R-:W-:Y:S02]  /*47b0*/  ISETP.GT.AND P1, PT, R6.reuse, 0x58, PT ;  /* 0x000000580600780c */ /* 0x040fe40003f24270 */
[C---:B------:R-:W-:Y:S02]  /*47c0*/  ISETP.GT.AND P0, PT, R6.reuse, 0x59, PT ;  /* 0x000000590600780c */ /* 0x040fe40003f04270 */
[----:B------:R-:W-:-:S02]  /*47d0*/  ISETP.GT.AND P2, PT, R6, 0x61, PT ;  /* 0x000000610600780c */ /* 0x000fc40003f44270 */
[----:B------:R-:W-:Y:S02]  /*47e0*/  FSEL R204, R91, -INF , P3 ;  /* 0xff8000005bcc7808 */ /* 0x000fe40001800000 */
[----:B------:R-:W-:Y:S02]  /*47f0*/  FSEL R201, R88, -INF , P6 ;  /* 0xff80000058c97808 */ /* 0x000fe40003000000 */
[----:B------:R-:W-:Y:S02]  /*4800*/  ISETP.GT.AND P3, PT, R6, 0x68, PT ;  /* 0x000000680600780c */ /* 0x000fe40003f64270 */
[----:B------:R-:W-:Y:S02]  /*4810*/  FSEL R205, R90, -INF , P1 ;  /* 0xff8000005acd7808 */ /* 0x000fe40000800000 */
[----:B------:R-:W-:Y:S02]  /*4820*/  FSEL R192, R89, -INF , P0 ;  /* 0xff80000059c07808 */ /* 0x000fe40000000000 */
[----:B------:R-:W-:-:S02]  /*4830*/  ISETP.GT.AND P6, PT, R5, 0x1, PT ;  /* 0x000000010500780c */ /* 0x000fc40003fc4270 */
[----:B------:R-:W-:Y:S02]  /*4840*/  FSEL R197, R85, -INF , P2 ;  /* 0xff80000055c57808 */ /* 0x000fe40001000000 */
[----:B------:R-:W-:Y:S02]  /*4850*/  ISETP.GT.AND P1, PT, R6, 0x69, PT ;  /* 0x000000690600780c */ /* 0x000fe40003f24270 */
[C---:B------:R-:W-:Y:S02]  /*4860*/  ISETP.GT.AND P0, PT, R5.reuse, RZ, PT ;  /* 0x000000ff0500720c */ /* 0x040fe40003f04270 */
[----:B------:R-:W-:Y:S02]  /*4870*/  ISETP.GT.AND P2, PT, R5, 0x8, PT ;  /* 0x000000080500780c */ /* 0x000fe40003f44270 */
[----:B------:R-:W-:Y:S02]  /*4880*/  FSEL R202, R84, -INF , P3 ;  /* 0xff80000054ca7808 */ /* 0x000fe40001800000 */
[----:B------:R-:W-:-:S02]  /*4890*/  FSEL R23, R25, -INF , P6 ;  /* 0xff80000019177808 */ /* 0x000fc40003000000 */
[----:B------:R-:W-:Y:S02]  /*48a0*/  ISETP.GT.AND P3, PT, R5, 0x9, PT ;  /* 0x000000090500780c */ /* 0x000fe40003f64270 */
[----:B------:R-:W-:Y:S02]  /*48b0*/  FSEL R156, R47, -INF , P1 ;  /* 0xff8000002f9c7808 */ /* 0x000fe40000800000 */
[----:B------:R-:W-:Y:S02]  /*48c0*/  FSEL R22, R26, -INF , P0 ;  /* 0xff8000001a167808 */ /* 0x000fe40000000000 */
[----:B------:R-:W-:Y:S02]  /*48d0*/  FSEL R25, R46, -INF , P2 ;  /* 0xff8000002e197808 */ /* 0x000fe40001000000 */
[C---:B------:R-:W-:Y:S02]  /*48e0*/  ISETP.GT.AND P1, PT, R5.reuse, 0x10, PT ;  /* 0x000000100500780c */ /* 0x040fe40003f24270 */
[----:B------:R-:W-:-:S02]  /*48f0*/  ISETP.GT.AND P0, PT, R5, 0x11, PT ;  /* 0x000000110500780c */ /* 0x000fc40003f04270 */
[C---:B------:R-:W-:Y:S02]  /*4900*/  ISETP.GT.AND P6, PT, R5.reuse, 0x18, PT ;  /* 0x000000180500780c */ /* 0x040fe40003fc4270 */
[----:B------:R-:W-:Y:S02]  /*4910*/  ISETP.GT.AND P2, PT, R5, 0x19, PT ;  /* 0x000000190500780c */ /* 0x000fe40003f44270 */
[----:B------:R-:W-:Y:S02]  /*4920*/  FSEL R26, R45, -INF , P3 ;  /* 0xff8000002d1a7808 */ /* 0x000fe40001800000 */
[----:B------:R-:W-:Y:S02]  /*4930*/  FSEL R43, R43, -INF , P1 ;  /* 0xff8000002b2b7808 */ /* 0x000fe40000800000 */
[----:B------:R-:W-:Y:S02]  /*4940*/  FSEL R45, R37, -INF , P0 ;  /* 0xff800000252d7808 */ /* 0x000fe40000000000 */
[----:B------:R-:W-:-:S02]  /*4950*/  FSEL R46, R81, -INF , P6 ;  /* 0xff800000512e7808 */ /* 0x000fc40003000000 */
[----:B------:R-:W-:Y:S02]  /*4960*/  FSEL R47, R80, -INF , P2 ;  /* 0xff800000502f7808 */ /* 0x000fe40001000000 */
[C---:B------:R-:W-:Y:S02]  /*4970*/  ISETP.GT.AND P3, PT, R5.reuse, 0x20, PT ;  /* 0x000000200500780c */ /* 0x040fe40003f64270 */
[C---:B------:R-:W-:Y:S02]  /*4980*/  ISETP.GT.AND P1, PT, R5.reuse, 0x21, PT ;  /* 0x000000210500780c */ /* 0x040fe40003f24270 */
[C---:B------:R-:W-:Y:S02]  /*4990*/  ISETP.GT.AND P0, PT, R5.reuse, 0x28, PT ;  /* 0x000000280500780c */ /* 0x040fe40003f04270 */
[C---:B------:R-:W-:Y:S02]  /*49a0*/  ISETP.GT.AND P6, PT, R5.reuse, 0x29, PT ;  /* 0x000000290500780c */ /* 0x040fe40003fc4270 */
[----:B------:R-:W-:-:S02]  /*49b0*/  ISETP.GT.AND P2, PT, R5, 0x30, PT ;  /* 0x000000300500780c */ /* 0x000fc40003f44270 */
[----:B------:R-:W-:Y:S02]  /*49c0*/  FSEL R112, R77, -INF , P3 ;  /* 0xff8000004d707808 */ /* 0x000fe40001800000 */
[----:B------:R-:W-:Y:S02]  /*49d0*/  FSEL R113, R76, -INF , P1 ;  /* 0xff8000004c717808 */ /* 0x000fe40000800000 */
[----:B------:R-:W-:Y:S02]  /*49e0*/  FSEL R114, R72, -INF , P0 ;  /* 0xff80000048727808 */ /* 0x000fe40000000000 */
[----:B------:R-:W-:Y:S02]  /*49f0*/  FSEL R115, R69, -INF , P6 ;  /* 0xff80000045737808 */ /* 0x000fe40003000000 */
[----:B------:R-:W-:Y:S02]  /*4a00*/  FSEL R143, R65, -INF , P2 ;  /* 0xff800000418f7808 */ /* 0x000fe40001000000 */
[----:B------:R-:W-:-:S02]  /*4a10*/  ISETP.GT.AND P3, PT, R5, 0x31, PT ;  /* 0x000000310500780c */ /* 0x000fc40003f64270 */
[C---:B------:R-:W-:Y:S02]  /*4a20*/  ISETP.GT.AND P1, PT, R5.reuse, 0x38, PT ;  /* 0x000000380500780c */ /* 0x040fe40003f24270 */
[C---:B------:R-:W-:Y:S02]  /*4a30*/  ISETP.GT.AND P0, PT, R5.reuse, 0x39, PT ;  /* 0x000000390500780c */ /* 0x040fe40003f04270 */
[C---:B------:R-:W-:Y:S02]  /*4a40*/  ISETP.GT.AND P6, PT, R5.reuse, 0x40, PT ;  /* 0x000000400500780c */ /* 0x040fe40003fc4270 */
[----:B------:R-:W-:Y:S02]  /*4a50*/  ISETP.GT.AND P2, PT, R5, 0x41, PT ;  /* 0x000000410500780c */ /* 0x000fe40003f44270 */
[----:B------:R-:W-:Y:S02]  /*4a60*/  FSEL R144, R64, -INF , P3 ;  /* 0xff80000040907808 */ /* 0x000fe40001800000 */
[----:B------:R-:W-:-:S02]  /*4a70*/  FSEL R145, R61, -INF , P1 ;  /* 0xff8000003d917808 */ /* 0x000fc40000800000 */
[----:B------:R-:W-:Y:S02]  /*4a80*/  FSEL R146, R60, -INF , P0 ;  /* 0xff8000003c927808 */ /* 0x000fe40000000000 */
[----:B------:R-:W-:Y:S02]  /*4a90*/  FSEL R164, R57, -INF , P6 ;  /* 0xff80000039a47808 */ /* 0x000fe40003000000 */
[----:B------:R-:W-:Y:S02]  /*4aa0*/  FSEL R166, R56, -INF , P2 ;  /* 0xff80000038a67808 */ /* 0x000fe40001000000 */
[C---:B------:R-:W-:Y:S02]  /*4ab0*/  ISETP.GT.AND P3, PT, R5.reuse, 0x48, PT ;  /* 0x000000480500780c */ /* 0x040fe40003f64270 */
        /* <DEDUP_REMOVED lines=26> */
[----:B------:R-:W-:Y:S02]  /*4c60*/  IMNMX R3, R8, R3, PT ;  /* 0x0000000308037217 */ /* 0x000fe40003800200 */
[----:B------:R-:W-:Y:S02]  /*4c70*/  FMNMX.FTZ R5, R42, R5, !PT ;  /* 0x000000052a057209 */ /* 0x000fe40007810000 */
[----:B------:R-:W-:Y:S02]  /*4c80*/  FMNMX.FTZ R6, R47, R6, !PT ;  /* 0x000000062f067209 */ /* 0x000fe40007810000 */
[----:B------:R-:W-:Y:S02]  /*4c90*/  FSEL R159, R28, -INF , P1 ;  /* 0xff8000001c9f7808 */ /* 0x000fe40000800000 */
[----:B------:R-:W-:Y:S02]  /*4ca0*/  FSEL R200, R24, -INF , P0 ;  /* 0xff80000018c87808 */ /* 0x000fe40000000000 */
[----:B------:R-:W-:-:S02]  /*4cb0*/  ISETP.GT.AND P1, PT, R3, RZ, PT ;  /* 0x000000ff0300720c */ /* 0x000fc40003f24270 */
[----:B------:R-:W-:Y:S02]  /*4cc0*/  ISETP.GT.AND P0, PT, R3, 0x1, PT ;  /* 0x000000010300780c */ /* 0x000fe40003f04270 */
[----:B------:R-:W-:Y:S02]  /*4cd0*/  FMNMX.FTZ R5, R130, R5, !PT ;  /* 0x0000000582057209 */ /* 0x000fe40007810000 */
[----:B------:R-:W-:Y:S02]  /*4ce0*/  FMNMX.FTZ R6, R112, R6, !PT ;  /* 0x0000000670067209 */ /* 0x000fe40007810000 */
[----:B------:R-:W-:Y:S02]  /*4cf0*/  FSEL R157, R17, -INF , P6 ;  /* 0xff800000119d7808 */ /* 0x000fe40003000000 */
[----:B--2---:R-:W-:Y:S02]  /*4d00*/  FSEL R198, R16, -INF , P2 ;  /* 0xff80000010c67808 */ /* 0x004fe40001000000 */
[----:B------:R-:W-:-:S02]  /*4d10*/  ISETP.GT.AND P6, PT, R3, 0x8, PT ;  /* 0x000000080300780c */ /* 0x000fc40003fc4270 */
[----:B------:R-:W-:Y:S02]  /*4d20*/  FSEL R16, R31, -INF , P1 ;  /* 0xff8000001f107808 */ /* 0x000fe40000800000 */
[----:B------:R-:W-:Y:S01]  /*4d30*/  FSEL R17, R27, -INF , P0 ;  /* 0xff8000001b117808 */ /* 0x000fe20000000000 */
[----:B------:R-:W-:Y:S01]  /*4d40*/  MUFU.TANH R31, R33 ;  /* 0x00000021001f7308 */ /* 0x000fe20000002400 */
[----:B------:R-:W-:Y:S02]  /*4d50*/  FMNMX.FTZ R5, R134, R5, !PT ;  /* 0x0000000586057209 */ /* 0x000fe40007810000 */
[----:B------:R-:W-:Y:S02]  /*4d60*/  FMNMX.FTZ R6, R113, R6, !PT ;  /* 0x0000000671067209 */ /* 0x000fe40007810000 */
[----:B------:R-:W-:Y:S02]  /*4d70*/  ISETP.GT.AND P2, PT, R3, 0x9, PT ;  /* 0x000000090300780c */ /* 0x000fe40003f44270 */
[----:B------:R-:W-:Y:S01]  /*4d80*/  FSEL R24, R73, -INF , P6 ;  /* 0xff80000049187808 */ /* 0x000fe20003000000 */
[----:B------:R-:W-:Y:S01]  /*4d90*/  MUFU.TANH R27, R39 ;  /* 0x00000027001b7308 */ /* 0x000fe20000002400 */
[----:B------:R-:W-:-:S02]  /*4da0*/  FMNMX.FTZ R5, R139, R5, !PT ;  /* 0x000000058b057209 */ /* 0x000fc40007810000 */
[----:B------:R-:W-:Y:S02]  /*4db0*/  FMNMX.FTZ R6, R114, R6, !PT ;  /* 0x0000000672067209 */ /* 0x000fe40007810000 */
[----:B------:R-:W-:Y:S02]  /*4dc0*/  FMNMX.FTZ R8, R16, R17, !PT ;  /* 0x0000001110087209 */ /* 0x000fe40007810000 */
[----:B------:R-:W-:Y:S02]  /*4dd0*/  ISETP.GT.AND P1, PT, R3, 0x10, PT ;  /* 0x000000100300780c */ /* 0x000fe40003f24270 */
[----:B------:R-:W-:Y:S02]  /*4de0*/  FSEL R28, R68, -INF , P2 ;  /* 0xff800000441c7808 */ /* 0x000fe40001000000 */
[----:B------:R-:W-:Y:S02]  /*4df0*/  FMNMX.FTZ R5, R140, R5, !PT ;  /* 0x000000058c057209 */ /* 0x000fe40007810000 */
[----:B------:R-:W-:-:S02]  /*4e00*/  FMNMX.FTZ R6, R115, R6, !PT ;  /* 0x0000000673067209 */ /* 0x000fc40007810000 */
[----:B------:R-:W-:Y:S02]  /*4e10*/  FMNMX.FTZ R8, R24, R8, !PT ;  /* 0x0000000818087209 */ /* 0x000fe40007810000 */
[----:B------:R-:W-:Y:S02]  /*4e20*/  ISETP.GT.AND P0, PT, R3, 0x11, PT ;  /* 0x000000110300780c */ /* 0x000fe40003f04270 */
[----:B------:R-:W-:Y:S02]  /*4e30*/  FSEL R44, R53, -INF , P1 ;  /* 0xff800000352c7808 */ /* 0x000fe40000800000 */
[----:B------:R-:W-:Y:S02]  /*4e40*/  FMNMX.FTZ R5, R141, R5, !PT ;  /* 0x000000058d057209 */ /* 0x000fe40007810000 */
[----:B------:R-:W-:Y:S02]  /*4e50*/  FMNMX.FTZ R6, R143, R6, !PT ;  /* 0x000000068f067209 */ /* 0x000fe40007810000 */
[----:B------:R-:W-:-:S02]  /*4e60*/  FMNMX.FTZ R8, R28, R8, !PT ;  /* 0x000000081c087209 */ /* 0x000fc40007810000 */
[C---:B------:R-:W-:Y:S02]  /*4e70*/  ISETP.GT.AND P6, PT, R3.reuse, 0x18, PT ;  /* 0x000000180300780c */ /* 0x040fe40003fc4270 */
[----:B------:R-:W-:Y:S02]  /*4e80*/  FSEL R96, R52, -INF , P0 ;  /* 0xff80000034607808 */ /* 0x000fe40000000000 */
[----:B------:R-:W-:Y:S02]  /*4e90*/  FMNMX.FTZ R5, R142, R5, !PT ;  /* 0x000000058e057209 */ /* 0x000fe40007810000 */
[----:B------:R-:W-:Y:S02]  /*4ea0*/  FMNMX.FTZ R6, R144, R6, !PT ;  /* 0x0000000690067209 */ /* 0x000fe40007810000 */
[----:B------:R-:W-:Y:S02]  /*4eb0*/  FMNMX.FTZ R8, R44, R8, !PT ;  /* 0x000000082c087209 */ /* 0x000fe40007810000 */
[----:B------:R-:W-:-:S02]  /*4ec0*/  ISETP.GT.AND P2, PT, R3, 0x19, PT ;  /* 0x000000190300780c */ /* 0x000fc40003f44270 */
[----:B------:R-:W-:Y:S02]  /*4ed0*/  FSEL R97, R87, -INF , P6 ;  /* 0xff80000057617808 */ /* 0x000fe40003000000 */
[----:B------:R-:W-:Y:S02]  /*4ee0*/  FMNMX.FTZ R5, R147, R5, !PT ;  /* 0x0000000593057209 */ /* 0x000fe40007810000 */
[----:B------:R-:W-:Y:S02]  /*4ef0*/  FMNMX.FTZ R6, R145, R6, !PT ;  /* 0x0000000691067209 */ /* 0x000fe40007810000 */
[----:B------:R-:W-:Y:S02]  /*4f00*/  FMNMX.FTZ R8, R96, R8, !PT ;  /* 0x0000000860087209 */ /* 0x000fe40007810000 */
[----:B------:R-:W-:Y:S02]  /*4f10*/  ISETP.GT.AND P1, PT, R3, 0x20, PT ;  /* 0x000000200300780c */ /* 0x000fe40003f24270 */
[----:B------:R-:W-:-:S02]  /*4f20*/  FSEL R98, R125, -INF , P2 ;  /* 0xff8000007d627808 */ /* 0x000fc40001000000 */
[----:B------:R-:W-:Y:S02]  /*4f30*/  FMNMX.FTZ R5, R154, R5, !PT ;  /* 0x000000059a057209 */ /* 0x000fe40007810000 */
[----:B------:R-:W-:Y:S02]  /*4f40*/  FMNMX.FTZ R6, R146, R6, !PT ;  /* 0x0000000692067209 */ /* 0x000fe40007810000 */
[----:B------:R-:W-:Y:S02]  /*4f50*/  FMNMX.FTZ R8, R97, R8, !PT ;  /* 0x0000000861087209 */ /* 0x000fe40007810000 */
[----:B------:R-:W-:Y:S02]  /*4f60*/  ISETP.GT.AND P0, PT, R3, 0x21, PT ;  /* 0x000000210300780c */ /* 0x000fe40003f04270 */
[----:B------:R-:W-:Y:S02]  /*4f70*/  FSEL R122, R82, -INF , P1 ;  /* 0xff800000527a7808 */ /* 0x000fe40000800000 */
        /* <DEDUP_REMOVED lines=13> */
[----:B------:R-:W-:Y:S02]  /*5050*/  ISETP.GT.AND P1, PT, R3, 0x30, PT ;  /* 0x000000300300780c */ /* 0x000fe40003f24270 */
[----:B------:R-:W-:Y:S02]  /*5060*/  FMNMX.FTZ R5, R165, R5, !PT ;  /* 0x00000005a5057209 */ /* 0x000fe40007810000 */
[----:B------:R-:W-:Y:S02]  /*5070*/  FSEL R128, R128, -INF , P2 ;  /* 0xff80000080807808 */ /* 0x000fe40001000000 */
[----:B------:R-:W-:Y:S02]  /*5080*/  FMNMX.FTZ R6, R168, R6, !PT ;  /* 0x00000006a8067209 */ /* 0x000fe40007810000 */
[----:B------:R-:W-:Y:S02]  /*5090*/  FMNMX.FTZ R8, R123, R8, !PT ;  /* 0x000000087b087209 */ /* 0x000fe40007810000 */
[----:B------:R-:W-:-:S02]  /*50a0*/  ISETP.GT.AND P0, PT, R3, 0x31, PT ;  /* 0x000000310300780c */ /* 0x000fc40003f04270 */
[----:B------:R-:W-:Y:S02]  /*50b0*/  FMNMX.FTZ R5, R199, R5, !PT ;  /* 0x00000005c7057209 */ /* 0x000fe40007810000 */
[----:B------:R-:W-:Y:S02]  /*50c0*/  FMNMX.FTZ R6, R179, R6, !PT ;  /* 0x00000006b3067209 */ /* 0x000fe40007810000 */
[----:B------:R-:W-:Y:S02]  /*50d0*/  FSEL R131, R131, -INF , P1 ;  /* 0xff80000083837808 */ /* 0x000fe40000800000 */
[----:B------:R-:W-:Y:S02]  /*50e0*/  FMNMX.FTZ R8, R128, R8, !PT ;  /* 0x0000000880087209 */ /* 0x000fe40007810000 */
[----:B------:R-:W-:Y:S02]  /*50f0*/  ISETP.GT.AND P6, PT, R3, 0x38, PT ;  /* 0x000000380300780c */ /* 0x000fe40003fc4270 */
[----:B------:R-:W-:-:S02]  /*5100*/  FMNMX.FTZ R5, R204, R5, !PT ;  /* 0x00000005cc057209 */ /* 0x000fc40007810000 */
[----:B------:R-:W-:Y:S02]  /*5110*/  FMNMX.FTZ R6, R180, R6, !PT ;  /* 0x00000006b4067209 */ /* 0x000fe40007810000 */
[----:B------:R-:W-:Y:S02]  /*5120*/  FSEL R136, R9, -INF , P0 ;  /* 0xff80000009887808 */ /* 0x000fe40000000000 */
[----:B------:R-:W-:Y:S02]  /*5130*/  FMNMX.FTZ R8, R131, R8, !PT ;  /* 0x0000000883087209 */ /* 0x000fe40007810000 */
[----:B------:R-:W-:Y:S02]  /*5140*/  FSEL R182, R32, -INF , P3 ;  /* 0xff80000020b67808 */ /* 0x000fe40001800000 */
[----:B------:R-:W-:Y:S01]  /*5150*/  ISETP.GT.AND P2, PT, R3, 0x39, PT ;  /* 0x000000390300780c */ /* 0x000fe20003f44270 */
[----:B------:R-:W-:Y:S01]  /*5160*/  MUFU.TANH R32, R30 ;  /* 0x0000001e00207308 */ /* 0x000fe20000002400 */
[----:B------:R-:W-:-:S02]  /*5170*/  FMNMX.FTZ R5, R205, R5, !PT ;  /* 0x00000005cd057209 */ /* 0x000fc40007810000 */
[----:B------:R-:W-:Y:S02]  /*5180*/  FMNMX.FTZ R6, R181, R6, !PT ;  /* 0x00000006b5067209 */ /* 0x000fe40007810000 */
[----:B------:R-:W-:Y:S02]  /*5190*/  FSEL R129, R129, -INF , P6 ;  /* 0xff80000081817808 */ /* 0x000fe40003000000 */
[----:B------:R-:W-:Y:S01]  /*51a0*/  FMNMX.FTZ R8, R136, R8, !PT ;  /* 0x0000000888087209 */ /* 0x000fe20007810000 */
[----:B------:R-:W-:Y:S01]  /*51b0*/  MUFU.TANH R30, R35 ;  /* 0x00000023001e7308 */ /* 0x000fe20000002400 */
[----:B------:R-:W-:Y:S02]  /*51c0*/  ISETP.GT.AND P1, PT, R3, 0x40, PT ;  /* 0x000000400300780c */ /* 0x000fe40003f24270 */
[----:B------:R-:W-:Y:S02]  /*51d0*/  FMNMX.FTZ R5, R192, R5, !PT ;  /* 0x00000005c0057209 */ /* 0x000fe40007810000 */
[----:B------:R-:W-:-:S02]  /*51e0*/  FMNMX.FTZ R6, R182, R6, !PT ;  /* 0x00000006b6067209 */ /* 0x000fc40007810000 */
[----:B------:R-:W-:Y:S02]  /*51f0*/  FSEL R137, R137, -INF , P2 ;  /* 0xff80000089897808 */ /* 0x000fe40001000000 */
[----:B------:R-:W-:Y:S02]  /*5200*/  FMNMX.FTZ R8, R129, R8, !PT ;  /* 0x0000000881087209 */ /* 0x000fe40007810000 */
[----:B------:R-:W-:Y:S02]  /*5210*/  FMNMX.FTZ R5, R201, R5, !PT ;  /* 0x00000005c9057209 */ /* 0x000fe40007810000 */
[----:B------:R-:W-:Y:S02]  /*5220*/  ISETP.GT.AND P0, PT, R3, 0x41, PT ;  /* 0x000000410300780c */ /* 0x000fe40003f04270 */
[----:B------:R-:W-:Y:S02]  /*5230*/  FMNMX.FTZ R6, R159, R6, !PT ;  /* 0x000000069f067209 */ /* 0x000fe40007810000 */
        /* <DEDUP_REMOVED lines=14> */
[----:B------:R-:W-:Y:S01]  /*5320*/  ISETP.GT.AND P2, PT, R3, 0x50, PT ;  /* 0x000000500300780c */ /* 0x000fe20003f44270 */
[----:B------:R-:W1:Y:S01]  /*5330*/  SHFL.BFLY PT, R73, R5, 0x2, 0x1f ;  /* 0x0c401f0005497f89 */ /* 0x000e6200000e0000 */
[----:B------:R-:W-:Y:S02]  /*5340*/  FSEL R160, R160, -INF , P0 ;  /* 0xff800000a0a07808 */ /* 0x000fe40000000000 */
[----:B------:R-:W-:Y:S01]  /*5350*/  FMNMX.FTZ R8, R155, R8, !PT ;  /* 0x000000089b087209 */ /* 0x000fe20007810000 */
[----:B------:R-:W2:Y:S01]  /*5360*/  SHFL.BFLY PT, R9, R6, 0x2, 0x1f ;  /* 0x0c401f0006097f89 */ /* 0x000ea200000e0000 */
[----:B------:R-:W-:Y:S02]  /*5370*/  ISETP.GT.AND P1, PT, R3, 0x51, PT ;  /* 0x000000510300780c */ /* 0x000fe40003f24270 */
[----:B------:R-:W-:-:S02]  /*5380*/  FSEL R169, R169, -INF , P2 ;  /* 0xff800000a9a97808 */ /* 0x000fc40001000000 */
[----:B------:R-:W-:Y:S02]  /*5390*/  FMNMX.FTZ R8, R160, R8, !PT ;  /* 0x00000008a0087209 */ /* 0x000fe40007810000 */
[----:B------:R-:W-:Y:S02]  /*53a0*/  ISETP.GT.AND P0, PT, R3, 0x58, PT ;  /* 0x000000580300780c */ /* 0x000fe40003f04270 */
[----:B------:R-:W-:Y:S02]  /*53b0*/  FSEL R172, R172, -INF , P1 ;  /* 0xff800000acac7808 */ /* 0x000fe40000800000 */
[----:B------:R-:W-:Y:S02]  /*53c0*/  FMNMX.FTZ R8, R169, R8, !PT ;  /* 0x00000008a9087209 */ /* 0x000fe40007810000 */
[----:B------:R-:W-:Y:S02]  /*53d0*/  ISETP.GT.AND P3, PT, R7, RZ, PT ;  /* 0x000000ff0700720c */ /* 0x000fe40003f64270 */
[----:B------:R-:W-:-:S02]  /*53e0*/  ISETP.GT.AND P6, PT, R3, 0x59, PT ;  /* 0x000000590300780c */ /* 0x000fc40003fc4270 */
[----:B------:R-:W-:Y:S02]  /*53f0*/  FSEL R171, R63, -INF , P0 ;  /* 0xff8000003fab7808 */ /* 0x000fe40000000000 */
[----:B------:R-:W-:Y:S02]  /*5400*/  FMNMX.FTZ R8, R172, R8, !PT ;  /* 0x00000008ac087209 */ /* 0x000fe40007810000 */
[----:B------:R-:W-:Y:S02]  /*5410*/  FSEL R15, R126, -INF , P3 ;  /* 0xff8000007e0f7808 */ /* 0x000fe40001800000 */
[C---:B------:R-:W-:Y:S02]  /*5420*/  ISETP.GT.AND P3, PT, R3.reuse, 0x60, PT ;  /* 0x000000600300780c */ /* 0x040fe40003f64270 */
[C---:B------:R-:W-:Y:S02]  /*5430*/  ISETP.GT.AND P2, PT, R3.reuse, 0x61, PT ;  /* 0x000000610300780c */ /* 0x040fe40003f44270 */
[----:B------:R-:W-:-:S02]  /*5440*/  ISETP.GT.AND P1, PT, R3, 0x68, PT ;  /* 0x000000680300780c */ /* 0x000fc40003f24270 */
[----:B------:R-:W-:Y:S02]  /*5450*/  ISETP.GT.AND P0, PT, R3, 0x69, PT ;  /* 0x000000690300780c */ /* 0x000fe40003f04270 */
[----:B------:R-:W-:Y:S02]  /*5460*/  FSEL R175, R62, -INF , P6 ;  /* 0xff8000003eaf7808 */ /* 0x000fe40003000000 */
[----:B------:R-:W-:Y:S02]  /*5470*/  FMNMX.FTZ R3, R171, R8, !PT ;  /* 0x00000008ab037209 */ /* 0x000fe40007810000 */
[----:B------:R-:W-:Y:S02]  /*5480*/  FSEL R219, R58, -INF , P3 ;  /* 0xff8000003adb7808 */ /* 0x000fe40001800000 */
[----:B------:R-:W-:Y:S02]  /*5490*/  FMNMX.FTZ R3, R175, R3, !PT ;  /* 0x00000003af037209 */ /* 0x000fe40007810000 */
[----:B------:R-:W-:-:S02]  /*54a0*/  ISETP.GT.AND P6, PT, R7, 0x1, PT ;  /* 0x000000010700780c */ /* 0x000fc40003fc4270 */
[----:B------:R-:W-:Y:S02]  /*54b0*/  FSEL R218, R54, -INF , P2 ;  /* 0xff80000036da7808 */ /* 0x000fe40001000000 */
[----:B------:R-:W-:Y:S02]  /*54c0*/  FMNMX.FTZ R3, R219, R3, !PT ;  /* 0x00000003db037209 */ /* 0x000fe40007810000 */
[----:B------:R-:W-:Y:S02]  /*54d0*/  ISETP.GT.AND P3, PT, R7, 0x8, PT ;  /* 0x000000080700780c */ /* 0x000fe40003f64270 */
[----:B------:R-:W-:Y:S02]  /*54e0*/  FSEL R14, R177, -INF , P6 ;  /* 0xff800000b10e7808 */ /* 0x000fe40003000000 */
[----:B------:R-:W-:Y:S02]  /*54f0*/  FSEL R221, R12, -INF , P1 ;  /* 0xff8000000cdd7808 */ /* 0x000fe40000800000 */
[----:B------:R-:W-:-:S02]  /*5500*/  FMNMX.FTZ R3, R218, R3, !PT ;  /* 0x00000003da037209 */ /* 0x000fc40007810000 */
[----:B-1----:R-:W-:Y:S02]  /*5510*/  FMNMX.FTZ R73, R73, R5, !PT ;  /* 0x0000000549497209 */ /* 0x002fe40007810000 */
[----:B--2---:R-:W-:Y:S02]  /*5520*/  FMNMX.FTZ R6, R6, R9, !PT ;  /* 0x0000000906067209 */ /* 0x004fe40007810000 */
[----:B------:R-:W1:Y:S01]  /*5530*/  MUFU.TANH R9, R29 ;  /* 0x0000001d00097308 */ /* 0x000e620000002400 */
[----:B------:R-:W-:Y:S02]  /*5540*/  ISETP.GT.AND P2, PT, R7, 0x9, PT ;  /* 0x000000090700780c */ /* 0x000fe40003f44270 */
[----:B------:R-:W-:Y:S02]  /*5550*/  FSEL R13, R103, -INF , P3 ;  /* 0xff800000670d7808 */ /* 0x000fe40001800000 */
[----:B------:R-:W-:Y:S02]  /*5560*/  FMNMX.FTZ R5, R15, R14, !PT ;  /* 0x0000000e0f057209 */ /* 0x000fe40007810000 */
[----:B------:R-:W-:Y:S01]  /*5570*/  FSEL R251, R10, -INF , P0 ;  /* 0xff8000000afb7808 */ /* 0x000fe20000000000 */
[----:B------:R-:W2:Y:S01]  /*5580*/  MUFU.TANH R29, R36 ;  /* 0x00000024001d7308 */ /* 0x000ea20000002400 */
[----:B------:R-:W-:-:S02]  /*5590*/  FMNMX.FTZ R3, R221, R3, !PT ;  /* 0x00000003dd037209 */ /* 0x000fc40007810000 */
[----:B------:R-:W-:Y:S02]  /*55a0*/  ISETP.GT.AND P1, PT, R7, 0x10, PT ;  /* 0x000000100700780c */ /* 0x000fe40003f24270 */
[----:B------:R-:W-:Y:S02]  /*55b0*/  FSEL R12, R127, -INF , P2 ;  /* 0xff8000007f0c7808 */ /* 0x000fe40001000000 */
[----:B------:R-:W-:Y:S02]  /*55c0*/  FMNMX.FTZ R5, R13, R5, !PT ;  /* 0x000000050d057209 */ /* 0x000fe40007810000 */
[----:B------:R-:W-:Y:S02]  /*55d0*/  FMNMX.FTZ R3, R251, R3, !PT ;  /* 0x00000003fb037209 */ /* 0x000fe40007810000 */
[----:B------:R-:W-:Y:S02]  /*55e0*/  ISETP.GT.AND P0, PT, R7, 0x11, PT ;  /* 0x000000110700780c */ /* 0x000fe40003f04270 */
[----:B------:R-:W-:Y:S01]  /*55f0*/  FSEL R68, R74, -INF , P1 ;  /* 0xff8000004a447808 */ /* 0x000fe20000800000 */
[----:B------:R-:W3:Y:S01]  /*5600*/  SHFL.BFLY PT, R8, R3, 0x2, 0x1f ;  /* 0x0c401f0003087f89 */ /* 0x000ee200000e0000 */
[----:B------:R-:W-:-:S02]  /*5610*/  FMNMX.FTZ R5, R12, R5, !PT ;  /* 0x000000050c057209 */ /* 0x000fc40007810000 */
[----:B------:R-:W-:Y:S02]  /*5620*/  ISETP.GT.AND P1, PT, R7, 0x18, PT ;  /* 0x000000180700780c */ /* 0x000fe40003f24270 */
[----:B------:R-:W-:Y:S02]  /*5630*/  FSEL R69, R71, -INF , P0 ;  /* 0xff80000047457808 */ /* 0x000fe40000000000 */
[----:B------:R-:W-:Y:S01]  /*5640*/  FMNMX.FTZ R5, R68, R5, !PT ;  /* 0x0000000544057209 */ /* 0x000fe20007810000 */
[----:B------:R-:W-:Y:S01]  /*5650*/  SHFL.BFLY PT, R71, R6, 0x1, 0x1f ;  /* 0x0c201f0006477f89 */ /* 0x000fe200000e0000 */
[----:B------:R-:W-:Y:S02]  /*5660*/  ISETP.GT.AND P0, PT, R7, 0x19, PT ;  /* 0x000000190700780c */ /* 0x000fe40003f04270 */
[----:B-1----:R-:W-:Y:S02]  /*5670*/  FSEL R75, R9, -INF , P1 ;  /* 0xff800000094b7808 */ /* 0x002fe40000800000 */
[----:B------:R-:W-:Y:S01]  /*5680*/  FMNMX.FTZ R5, R69, R5, !PT ;  /* 0x0000000545057209 */ /* 0x000fe20007810000 */
[----:B------:R-:W1:Y:S01]  /*5690*/  SHFL.BFLY PT, R9, R73, 0x1, 0x1f ;  /* 0x0c201f0049097f89 */ /* 0x000e6200000e0000 */
[----:B------:R-:W-:-:S02]  /*56a0*/  ISETP.GT.AND P1, PT, R7, 0x20, PT ;  /* 0x000000200700780c */ /* 0x000fc40003f24270 */
[----:B------:R-:W-:Y:S01]  /*56b0*/  FSEL R74, R189, -INF , P0 ;  /* 0xff800000bd4a7808 */ /* 0x000fe20000000000 */
[----:B------:R-:W-:Y:S01]  /*56c0*/  IMAD.MOV.U32 R189, RZ, RZ, R202 ;  /* 0x000000ffffbd7224 */ /* 0x000fe200078e00ca */
[----:B------:R-:W-:Y:S02]  /*56d0*/  FMNMX.FTZ R5, R75, R5, !PT ;  /* 0x000000054b057209 */ /* 0x000fe40007810000 */
[----:B------:R-:W-:Y:S02]  /*56e0*/  ISETP.GT.AND P0, PT, R7, 0x21, PT ;  /* 0x000000210700780c */ /* 0x000fe40003f04270 */
[----:B------:R-:W-:Y:S01]  /*56f0*/  FSEL R116, R187, -INF , P1 ;  /* 0xff800000bb747808 */ /* 0x000fe20000800000 */
[----:B------:R-:W-:Y:S01]  /*5700*/  IMAD.MOV.U32 R187, RZ, RZ, R201 ;  /* 0x000000ffffbb7224 */ /* 0x000fe200078e00c9 */
[----:B------:R-:W-:Y:S02]  /*5710*/  FMNMX.FTZ R5, R74, R5, !PT ;  /* 0x000000054a057209 */ /* 0x000fe40007810000 */
[----:B------:R-:W-:-:S02]  /*5720*/  ISETP.GT.AND P1, PT, R7, 0x28, PT ;  /* 0x000000280700780c */ /* 0x000fc40003f24270 */
[----:B------:R-:W-:Y:S01]  /*5730*/  FSEL R117, R188, -INF , P0 ;  /* 0xff800000bc757808 */ /* 0x000fe20000000000 */
[----:B------:R-:W-:Y:S01]  /*5740*/  IMAD.MOV.U32 R188, RZ, RZ, R200 ;  /* 0x000000ffffbc7224 */ /* 0x000fe200078e00c8 */
[----:B------:R-:W-:Y:S02]  /*5750*/  FMNMX.FTZ R5, R116, R5, !PT ;  /* 0x0000000574057209 */ /* 0x000fe40007810000 */
[----:B------:R-:W-:Y:S02]  /*5760*/  ISETP.GT.AND P0, PT, R7, 0x29, PT ;  /* 0x000000290700780c */ /* 0x000fe40003f04270 */
[----:B------:R-:W-:Y:S02]  /*5770*/  FSEL R118, R185, -INF , P1 ;  /* 0xff800000b9767808 */ /* 0x000fe40000800000 */
[----:B------:R-:W-:Y:S02]  /*5780*/  FMNMX.FTZ R5, R117, R5, !PT ;  /* 0x0000000575057209 */ /* 0x000fe40007810000 */
[----:B---3--:R-:W-:-:S02]  /*5790*/  FMNMX.FTZ R10, R3, R8, !PT ;  /* 0x00000008030a7209 */ /* 0x008fc40007810000 */
[C---:B------:R-:W-:Y:S01]  /*57a0*/  ISETP.GT.AND P1, PT, R7.reuse, 0x30, PT ;  /* 0x000000300700780c */ /* 0x040fe20003f24270 */
[----:B------:R3:W4:Y:S01]  /*57b0*/  MUFU.TANH R8, R38 ;  /* 0x0000002600087308 */ /* 0x0007220000002400 */
[----:B------:R-:W-:Y:S01]  /*57c0*/  FSEL R120, R186, -INF , P0 ;  /* 0xff800000ba787808 */ /* 0x000fe20000000000 */
[----:B------:R-:W5:Y:S01]  /*57d0*/  SHFL.BFLY PT, R70, R10, 0x1, 0x1f ;  /* 0x0c201f000a467f89 */ /* 0x000f6200000e0000 */
[----:B------:R-:W-:Y:S01]  /*57e0*/  FMNMX.FTZ R3, R118, R5, !PT ;  /* 0x0000000576037209 */ /* 0x000fe20007810000 */
[----:B------:R-:W-:Y:S01]  /*57f0*/  IMAD.MOV.U32 R186, RZ, RZ, R199 ;  /* 0x000000ffffba7224 */ /* 0x000fe200078e00c7 */
[----:B------:R-:W-:Y:S02]  /*5800*/  ISETP.GT.AND P0, PT, R7, 0x31, PT ;  /* 0x000000310700780c */ /* 0x000fe40003f04270 */
[----:B------:R-:W-:Y:S02]  /*5810*/  FSEL R132, R178, -INF , P1 ;  /* 0xff800000b2847808 */ /* 0x000fe40000800000 */
[----:B------:R-:W-:-:S02]  /*5820*/  FMNMX.FTZ R3, R120, R3, !PT ;  /* 0x0000000378037209 */ /* 0x000fc40007810000 */
[C---:B------:R-:W-:Y:S02]  /*5830*/  ISETP.GT.AND P1, PT, R7.reuse, 0x38, PT ;  /* 0x000000380700780c */ /* 0x040fe40003f24270 */
[----:B------:R-:W-:Y:S02]  /*5840*/  FSEL R133, R184, -INF , P0 ;  /* 0xff800000b8857808 */ /* 0x000fe40000000000 */
[----:B------:R-:W-:Y:S01]  /*5850*/  FMNMX.FTZ R3, R132, R3, !PT ;  /* 0x0000000384037209 */ /* 0x000fe20007810000 */
[----:B---3--:R-:W-:Y:S01]  /*5860*/  LDSM.16.MT88.4 R36, [R226+0x100] ;  /* 0x00010000e224783b */ /* 0x008fe20000004200 */
[----:B------:R-:W-:Y:S02]  /*5870*/  ISETP.GT.AND P0, PT, R7, 0x39, PT ;  /* 0x000000390700780c */ /* 0x000fe40003f04270 */
[----:B------:R-:W-:Y:S02]  /*5880*/  FSEL R135, R138, -INF , P1 ;  /* 0xff8000008a877808 */ /* 0x000fe40000800000 */
[----:B------:R-:W-:-:S02]  /*5890*/  FMNMX.FTZ R3, R133, R3, !PT ;  /* 0x0000000385037209 */ /* 0x000fc40007810000 */
[----:B------:R-:W-:Y:S02]  /*58a0*/  ISETP.GT.AND P1, PT, R7, 0x40, PT ;  /* 0x000000400700780c */ /* 0x000fe40003f24270 */
[----:B------:R-:W-:Y:S02]  /*58b0*/  FSEL R138, R176, -INF , P0 ;  /* 0xff800000b08a7808 */ /* 0x000fe40000000000 */
[----:B------:R-:W-:Y:S02]  /*58c0*/  FMNMX.FTZ R3, R135, R3, !PT ;  /* 0x0000000387037209 */ /* 0x000fe40007810000 */
[----:B------:R-:W-:Y:S02]  /*58d0*/  ISETP.GT.AND P0, PT, R7, 0x41, PT ;  /* 0x000000410700780c */ /* 0x000fe40003f04270 */
[----:B------:R-:W-:Y:S02]  /*58e0*/  FSEL R148, R102, -INF , P1 ;  /* 0xff80000066947808 */ /* 0x000fe40000800000 */
[----:B------:R-:W-:-:S02]  /*58f0*/  FMNMX.FTZ R3, R138, R3, !PT ;  /* 0x000000038a037209 */ /* 0x000fc40007810000 */
[----:B------:R-:W-:Y:S02]  /*5900*/  ISETP.GT.AND P3, PT, R7, 0x48, PT ;  /* 0x000000480700780c */ /* 0x000fe40003f64270 */
[----:B------:R-:W-:Y:S02]  /*5910*/  FSEL R149, R99, -INF , P0 ;  /* 0xff80000063957808 */ /* 0x000fe40000000000 */
[----:B------:R-:W-:Y:S02]  /*5920*/  FMNMX.FTZ R3, R148, R3, !PT ;  /* 0x0000000394037209 */ /* 0x000fe40007810000 */
[----:B-1----:R-:W-:Y:S02]  /*5930*/  FMNMX.FTZ R73, R73, R9, !PT ;  /* 0x0000000949497209 */ /* 0x002fe40007810000 */
[----:B------:R-:W-:Y:S01]  /*5940*/  ISETP.GT.AND P2, PT, R7, 0x49, PT ;  /* 0x000000490700780c */ /* 0x000fe20003f44270 */
[----:B------:R-:W1:Y:S01]  /*5950*/  MUFU.TANH R9, R48 ;  /* 0x0000003000097308 */ /* 0x000e620000002400 */
[----:B------:R-:W-:-:S02]  /*5960*/  FSEL R150, R79, -INF , P3 ;  /* 0xff8000004f967808 */ /* 0x000fc40001800000 */
[----:B------:R-:W-:Y:S02]  /*5970*/  FMNMX.FTZ R3, R149, R3, !PT ;  /* 0x0000000395037209 */ /* 0x000fe40007810000 */
[----:B------:R-:W-:Y:S01]  /*5980*/  FMNMX.FTZ R71, R6, R71, !PT ;  /* 0x0000004706477209 */ /* 0x000fe20007810000 */
[C---:B------:R-:W-:Y:S01]  /*5990*/  FMUL.FTZ R6, R73.reuse, c[0x0][0x2d0] ;  /* 0x0000b40049067a20 */ /* 0x040fe20000410000 */
[----:B------:R-:W-:Y:S02]  /*59a0*/  FSETP.NEU.FTZ.AND P0, PT, R73, -INF , PT ;  /* 0xff8000004900780b */ /* 0x000fe40003f1d000 */
[----:B------:R-:W-:Y:S02]  /*59b0*/  ISETP.GT.AND P1, PT, R7, 0x50, PT ;  /* 0x000000500700780c */ /* 0x000fe40003f24270 */
[----:B------:R-:W-:Y:S02]  /*59c0*/  FSEL R152, R94, -INF , P2 ;  /* 0xff8000005e987808 */ /* 0x000fe40001000000 */
[----:B------:R-:W-:-:S02]  /*59d0*/  FMNMX.FTZ R3, R150, R3, !PT ;  /* 0x0000000396037209 */ /* 0x000fc40007810000 */
[----:B------:R-:W-:Y:S02]  /*59e0*/  FSEL R6, R6, RZ, P0 ;  /* 0x000000ff06067208 */ /* 0x000fe40000000000 */
[----:B------:R-:W-:Y:S02]  /*59f0*/  ISETP.GT.AND P0, PT, R7, 0x51, PT ;  /* 0x000000510700780c */ /* 0x000fe40003f04270 */
[----:B------:R-:W-:Y:S01]  /*5a00*/  FSEL R170, R170, -INF , P1 ;  /* 0xff800000aaaa7808 */ /* 0x000fe20000800000 */
[----:B------:R-:W-:Y:S01]  /*5a10*/  FFMA.FTZ R5, R11, c[0x0][0x2d0], -R6 ;  /* 0x0000b4000b057a23 */ /* 0x000fe20000010806 */
[----:B------:R-:W-:Y:S02]  /*5a20*/  FMNMX.FTZ R3, R152, R3, !PT ;  /* 0x0000000398037209 */ /* 0x000fe40007810000 */
[----:B------:R-:W-:Y:S01]  /*5a30*/  ISETP.GT.AND P2, PT, R7, 0x58, PT ;  /* 0x000000580700780c */ /* 0x000fe20003f44270 */
[----:B------:R3:W-:Y:S01]  /*5a40*/  MUFU.EX2 R220, R5 ;  /* 0x0000000500dc7308 */ /* 0x0007e20000000800 */
[----:B------:R-:W-:-:S02]  /*5a50*/  FSEL R173, R32, -INF , P0 ;  /* 0xff80000020ad7808 */ /* 0x000fc40000000000 */
[----:B------:R-:W-:Y:S01]  /*5a60*/  FMNMX.FTZ R3, R170, R3, !PT ;  /* 0x00000003aa037209 */ /* 0x000fe20007810000 */
[----:B------:R-:W-:Y:S01]  /*5a70*/  LDSM.16.MT88.4 R32, [R225+0x100] ;  /* 0x00010000e120783b */ /* 0x000fe20000004200 */
[----:B------:R-:W-:Y:S02]  /*5a80*/  ISETP.GT.AND P1, PT, R7, 0x59, PT ;  /* 0x000000590700780c */ /* 0x000fe40003f24270 */
[----:B------:R-:W-:Y:S02]  /*5a90*/  FSEL R174, R31, -INF , P2 ;  /* 0xff8000001fae7808 */ /* 0x000fe40001000000 */
[----:B------:R-:W-:Y:S02]  /*5aa0*/  FMNMX.FTZ R3, R173, R3, !PT ;  /* 0x00000003ad037209 */ /* 0x000fe40007810000 */
[----:B------:R-:W-:Y:S02]  /*5ab0*/  ISETP.GT.AND P0, PT, R7, 0x60, PT ;  /* 0x000000600700780c */ /* 0x000fe40003f04270 */
[----:B------:R-:W-:-:S02]  /*5ac0*/  FSEL R176, R30, -INF , P1 ;  /* 0xff8000001eb07808 */ /* 0x000fc40000800000 */
[----:B------:R-:W-:Y:S01]  /*5ad0*/  FMNMX.FTZ R3, R174, R3, !PT ;  /* 0x00000003ae037209 */ /* 0x000fe20007810000 */
[----:B---3--:R-:W-:Y:S01]  /*5ae0*/  FFMA.FTZ R5, R18, c[0x0][0x2d0], -R6 ;  /* 0x0000b40012057a23 */ /* 0x008fe20000010806 */
[----:B------:R-:W-:Y:S02]  /*5af0*/  ISETP.GT.AND P2, PT, R7, 0x61, PT ;  /* 0x000000610700780c */ /* 0x000fe40003f44270 */
[----:B--2---:R-:W-:Y:S01]  /*5b00*/  FSEL R216, R29, -INF , P0 ;  /* 0xff8000001dd87808 */ /* 0x004fe20000000000 */
[----:B------:R2:W-:Y:S01]  /*5b10*/  MUFU.EX2 R217, R5 ;  /* 0x0000000500d97308 */ /* 0x0005e20000000800 */
[----:B------:R-:W-:Y:S02]  /*5b20*/  FMNMX.FTZ R3, R176, R3, !PT ;  /* 0x00000003b0037209 */ /* 0x000fe40007810000 */
[----:B------:R-:W-:Y:S02]  /*5b30*/  ISETP.GT.AND P1, PT, R7, 0x68, PT ;  /* 0x000000680700780c */ /* 0x000fe40003f24270 */
[----:B------:R-:W-:-:S02]  /*5b40*/  FSEL R214, R27, -INF , P2 ;  /* 0xff8000001bd67808 */ /* 0x000fc40001000000 */
[----:B------:R-:W-:Y:S02]  /*5b50*/  ISETP.GT.AND P0, PT, R7, 0x69, PT ;  /* 0x000000690700780c */ /* 0x000fe40003f04270 */
[----:B----4-:R-:W-:Y:S01]  /*5b60*/  FSEL R208, R8, -INF , P1 ;  /* 0xff80000008d07808 */ /* 0x010fe20000800000 */
[----:B------:R-:W-:Y:S01]  /*5b70*/  FMUL.FTZ R8, R71, c[0x0][0x2d0] ;  /* 0x0000b40047087a20 */ /* 0x000fe20000410000 */
[----:B-1----:R-:W-:Y:S02]  /*5b80*/  FSEL R183, R9, -INF , P0 ;  /* 0xff80000009b77808 */ /* 0x002fe40000000000 */
[----:B------:R-:W-:Y:S02]  /*5b90*/  FSETP.NEU.FTZ.AND P1, PT, R71, -INF , PT ;  /* 0xff8000004700780b */ /* 0x000fe40003f3d000 */
[----:B-----5:R-:W-:Y:S01]  /*5ba0*/  FMNMX.FTZ R70, R70, R10, !PT ;  /* 0x0000000a46467209 */ /* 0x020fe20007810000 */
[----:B--2---:R-:W-:-:S03]  /*5bb0*/  FFMA.FTZ R5, R19, c[0x0][0x2d0], -R6 ;  /* 0x0000b40013057a23 */ /* 0x004fc60000010806 */
[----:B------:R-:W-:Y:S01]  /*5bc0*/  FSETP.NEU.FTZ.AND P0, PT, R70, -INF , PT ;  /* 0xff8000004600780b */ /* 0x000fe20003f1d000 */
[----:B------:R1:W-:Y:S02]  /*5bd0*/  MUFU.EX2 R203, R5 ;  /* 0x0000000500cb7308 */ /* 0x0003e40000000800 */
[----:B-1----:R-:W-:Y:S01]  /*5be0*/  FMNMX.FTZ R5, R216, R3, !PT ;  /* 0x00000003d8057209 */ /* 0x002fe20007810000 */
[----:B------:R-:W-:-:S03]  /*5bf0*/  FFMA.FTZ R3, R20, c[0x0][0x2d0], -R6 ;  /* 0x0000b40014037a23 */ /* 0x000fc60000010806 */
[----:B------:R-:W-:Y:S02]  /*5c00*/  FMNMX.FTZ R5, R214, R5, !PT ;  /* 0x00000005d6057209 */ /* 0x000fe40007810000 */
[----:B------:R1:W-:Y:S02]  /*5c10*/  MUFU.EX2 R158, R3 ;  /* 0x00000003009e7308 */ /* 0x0003e40000000800 */
[----:B------:R-:W-:Y:S02]  /*5c20*/  FMNMX.FTZ R7, R208, R5, !PT ;  /* 0x00000005d0077209 */ /* 0x000fe40007810000 */
[----:B------:R-:W-:Y:S02]  /*5c30*/  FSEL R5, R8, RZ, P1 ;  /* 0x000000ff08057208 */ /* 0x000fe40000800000 */
[----:B------:R-:W-:-:S03]  /*5c40*/  FMNMX.FTZ R7, R183, R7, !PT ;  /* 0x00000007b7077209 */ /* 0x000fc60007810000 */
[----:B------:R-:W-:Y:S02]  /*5c50*/  FFMA.FTZ R8, R25, c[0x0][0x2d0], -R5 ;  /* 0x0000b40019087a23 */ /* 0x000fe40000010805 */
[----:B------:R-:W2:Y:S02]  /*5c60*/  SHFL.BFLY PT, R9, R7, 0x2, 0x1f ;  /* 0x0c401f0007097f89 */ /* 0x000ea400000e0000 */
[----:B------:R3:W-:Y:S01]  /*5c70*/  MUFU.EX2 R252, R8 ;  /* 0x0000000800fc7308 */ /* 0x0007e20000000800 */
[----:B-1----:R-:W-:-:S07]  /*5c80*/  FFMA.FTZ R3, R21, c[0x0][0x2d0], -R6 ;  /* 0x0000b40015037a23 */ /* 0x002fce0000010806 */
[----:B------:R1:W-:Y:S01]  /*5c90*/  MUFU.EX2 R195, R3 ;  /* 0x0000000300c37308 */ /* 0x0003e20000000800 */
[----:B---3--:R-:W-:-:S07]  /*5ca0*/  FFMA.FTZ R8, R26, c[0x0][0x2d0], -R5 ;  /* 0x0000b4001a087a23 */ /* 0x008fce0000010805 */
[----:B------:R-:W3:Y:S01]  /*5cb0*/  MUFU.EX2 R193, R8 ;  /* 0x0000000800c17308 */ /* 0x000ee20000000800 */
[----:B--2---:R-:W-:Y:S01]  /*5cc0*/  FMNMX.FTZ R7, R7, R9, !PT ;  /* 0x0000000907077209 */ /* 0x004fe20007810000 */
[----:B-1----:R-:W-:-:S06]  /*5cd0*/  FFMA.FTZ R3, R22, c[0x0][0x2d0], -R5 ;  /* 0x0000b40016037a23 */ /* 0x002fcc0000010805 */
[----:B------:R1:W-:Y:S01]  /*5ce0*/  MUFU.EX2 R250, R3 ;  /* 0x0000000300fa7308 */ /* 0x0003e20000000800 */
[----:B---3--:R-:W-:Y:S01]  /*5cf0*/  F2FP.BF16.PACK_AB R10, R193, R252 ;  /* 0x000000fcc10a723e */ /* 0x008fe200000010ff */
[----:B-1----:R-:W-:Y:S02]  /*5d00*/  FFMA.FTZ R3, R23, c[0x0][0x2d0], -R5 ;  /* 0x0000b40017037a23 */ /* 0x002fe40000010805 */
[----:B------:R-:W-:Y:S04]  /*5d10*/  LDSM.16.MT88.4 R20, [R224+0x100] ;  /* 0x00010000e014783b */ /* 0x000fe80000004200 */
[----:B------:R1:W-:Y:S02]  /*5d20*/  MUFU.EX2 R249, R3 ;  /* 0x0000000300f97308 */ /* 0x0003e40000000800 */
[----:B-1----:R-:W-:-:S05]  /*5d30*/  FMUL.FTZ R3, R70, c[0x0][0x2d0] ;  /* 0x0000b40046037a20 */ /* 0x002fca0000410000 */
[----:B------:R-:W-:-:S05]  /*5d40*/  FSEL R3, R3, RZ, P0 ;  /* 0x000000ff03037208 */ /* 0x000fca0000000000 */
[--C-:B------:R-:W-:Y:S02]  /*5d50*/  FFMA.FTZ R8, R16, c[0x0][0x2d0], -R3.reuse ;  /* 0x0000b40010087a23 */ /* 0x100fe40000010803 */
[--C-:B------:R-:W-:Y:S02]  /*5d60*/  FFMA.FTZ R0, R17, c[0x0][0x2d0], -R3.reuse ;  /* 0x0000b40011007a23 */ /* 0x100fe40000010803 */
[----:B------:R1:W-:Y:S01]  /*5d70*/  MUFU.EX2 R248, R8 ;  /* 0x0000000800f87308 */ /* 0x0003e20000000800 */
[----:B------:R-:W-:Y:S07]  /*5d80*/  LDSM.16.MT88.4 R16, [R227+0x100] ;  /* 0x00010000e310783b */ /* 0x000fee0000004200 */
[----:B------:R2:W3:Y:S01]  /*5d90*/  MUFU.EX2 R222, R0 ;  /* 0x0000000000de7308 */ /* 0x0004e20000000800 */
[----:B-1----:R-:W1:Y:S01]  /*5da0*/  SHFL.BFLY PT, R8, R7, 0x1, 0x1f ;  /* 0x0c201f0007087f89 */ /* 0x002e6200000e0000 */
[----:B--2---:R-:W-:Y:S01]  /*5db0*/  FFMA.FTZ R0, R24, c[0x0][0x2d0], -R3 ;  /* 0x0000b40018007a23 */ /* 0x004fe20000010803 */
[----:B---3--:R-:W-:-:S02]  /*5dc0*/  F2FP.BF16.PACK_AB R9, R222, R248 ;  /* 0x000000f8de09723e */ /* 0x008fc400000010ff */
[----:B------:R-:W-:Y:S03]  /*5dd0*/  LDSM.16.MT88.4 R24, [R227+0x900] ;  /* 0x00090000e318783b */ /* 0x000fe60000004200 */
[----:B------:R2:W-:Y:S01]  /*5de0*/  MUFU.EX2 R244, R0 ;  /* 0x0000000000f47308 */ /* 0x0005e20000000800 */
[----:B-1----:R-:W-:Y:S02]  /*5df0*/  FMNMX.FTZ R72, R7, R8, !PT ;  /* 0x0000000807487209 */ /* 0x002fe40007810000 */
[----:B------:R-:W-:Y:S01]  /*5e00*/  F2FP.BF16.PACK_AB R8, R249, R250 ;  /* 0x000000faf908723e */ /* 0x000fe200000010ff */
[----:B--2---:R-:W-:Y:S01]  /*5e10*/  FFMA.FTZ R0, R28, c[0x0][0x2d0], -R3 ;  /* 0x0000b4001c007a23 */ /* 0x004fe20000010803 */
[C---:B------:R-:W-:Y:S01]  /*5e20*/  FSETP.NEU.FTZ.AND P0, PT, R72.reuse, -INF , PT ;  /* 0xff8000004800780b */ /* 0x040fe20003f1d000 */
[----:B------:R-:W-:Y:S01]  /*5e30*/  FMUL.FTZ R2, R72, c[0x0][0x2d0] ;  /* 0x0000b40048027a20 */ /* 0x000fe20000410000 */
[----:B------:R-:W1:Y:S01]  /*5e40*/  LDSM.16.MT88.4 R28, [R224+0x900] ;  /* 0x00090000e01c783b */ /* 0x000e620000004200 */
[----:B------:R2:W3:Y:S02]  /*5e50*/  MUFU.EX2 R194, R0 ;  /* 0x0000000000c27308 */ /* 0x0004e40000000800 */
[----:B--2---:R-:W-:Y:S01]  /*5e60*/  FFMA.FTZ R0, R40, c[0x0][0x2d0], -R6 ;  /* 0x0000b40028007a23 */ /* 0x004fe20000010806 */
[----:B---3--:R-:W-:-:S05]  /*5e70*/  F2FP.BF16.PACK_AB R11, R194, R244 ;  /* 0x000000f4c20b723e */ /* 0x008fca00000010ff */
[----:B------:R2:W-:Y:S02]  /*5e80*/  MUFU.EX2 R184, R0 ;  /* 0x0000000000b87308 */ /* 0x0005e40000000800 */
[C---:B------:R-:W-:Y:S08]  /*5e90*/  HMMA.16816.F32.BF16 R88, R8.reuse, R20, RZ ;  /* 0x000000140858723c */ /* 0x040ff000000418ff */
[----:B------:R-:W-:Y:S01]  /*5ea0*/  HMMA.16816.F32.BF16 R84, R8, R16, RZ ;  /* 0x000000100854723c */ /* 0x000fe200000418ff */
[----:B--2---:R-:W-:-:S04]  /*5eb0*/  FFMA.FTZ R0, R41, c[0x0][0x2d0], -R6 ;  /* 0x0000b40029007a23 */ /* 0x004fc80000010806 */
[----:B------:R2:W-:Y:S03]  /*5ec0*/  MUFU.EX2 R4, R0 ;  /* 0x0000000000047308 */ /* 0x0005e60000000800 */
[C---:B------:R-:W-:Y:S08]  /*5ed0*/  HMMA.16816.F32.BF16 R64, R8.reuse, R22, RZ ;  /* 0x000000160840723c */ /* 0x040ff000000418ff */
[----:B------:R-:W-:Y:S01]  /*5ee0*/  HMMA.16816.F32.BF16 R60, R8, R18, RZ ;  /* 0x00000012083c723c */ /* 0x000fe200000418ff */
[----:B--2---:R-:W-:Y:S01]  /*5ef0*/  FSEL R0, R2, RZ, P0 ;  /* 0x000000ff02007208 */ /* 0x004fe20000000000 */
[----:B------:R-:W-:-:S06]  /*5f00*/  FFMA.FTZ R2, R42, c[0x0][0x2d0], -R6 ;  /* 0x0000b4002a027a23 */ /* 0x000fcc0000010806 */
[C---:B------:R-:W-:Y:S01]  /*5f10*/  HMMA.16816.F32.BF16 R80, R8.reuse, R32, RZ ;  /* 0x000000200850723c */ /* 0x040fe200000418ff */
[----:B------:R-:W-:Y:S01]  /*5f20*/  PLOP3.LUT P0, PT, PT, PT, UP0, 0x80, 0x0 ;  /* 0x000000000000781c */ /* 0x000fe20003f0f008 */
[----:B------:R2:W-:Y:S06]  /*5f30*/  MUFU.EX2 R190, R2 ;  /* 0x0000000200be7308 */ /* 0x0005ec0000000800 */
[C---:B------:R-:W-:Y:S08]  /*5f40*/  HMMA.16816.F32.BF16 R76, R8.reuse, R36, RZ ;  /* 0x00000024084c723c */ /* 0x040ff000000418ff */
[----:B------:R-:W-:Y:S01]  /*5f50*/  HMMA.16816.F32.BF16 R56, R8, R34, RZ ;  /* 0x000000220838723c */ /* 0x000fe200000418ff */
[----:B--2---:R-:W-:-:S04]  /*5f60*/  FFMA.FTZ R2, R15, c[0x0][0x2d0], -R0 ;  /* 0x0000b4000f027a23 */ /* 0x004fc80000010800 */
[----:B------:R2:W-:Y:S03]  /*5f70*/  MUFU.EX2 R178, R2 ;  /* 0x0000000200b27308 */ /* 0x0005e60000000800 */
[----:B------:R-:W-:Y:S01]  /*5f80*/  HMMA.16816.F32.BF16 R48, R8, R38, RZ ;  /* 0x000000260830723c */ /* 0x000fe200000418ff */
[----:B--2---:R-:W-:Y:S01]  /*5f90*/  FFMA.FTZ R2, R14, c[0x0][0x2d0], -R0 ;  /* 0x0000b4000e027a23 */ /* 0x004fe20000010800 */
[----:B------:R-:W-:-:S03]  /*5fa0*/  F2FP.BF16.PACK_AB R14, R158, R203 ;  /* 0x000000cb9e0e723e */ /* 0x000fc600000010ff */
[----:B------:R2:W3:Y:S02]  /*5fb0*/  MUFU.EX2 R177, R2 ;  /* 0x0000000200b17308 */ /* 0x0004e40000000800 */
[----:B--2---:R-:W-:Y:S01]  /*5fc0*/  FFMA.FTZ R2, R13, c[0x0][0x2d0], -R0 ;  /* 0x0000b4000d027a23 */ /* 0x004fe20000010800 */
[----:B---3--:R-:W-:-:S05]  /*5fd0*/  F2FP.BF16.PACK_AB R13, R177, R178 ;  /* 0x000000b2b10d723e */ /* 0x008fca00000010ff */
[----:B------:R2:W-:Y:S02]  /*5fe0*/  MUFU.EX2 R213, R2 ;  /* 0x0000000200d57308 */ /* 0x0005e40000000800 */
[----:B--2---:R-:W-:Y:S01]  /*5ff0*/  FFMA.FTZ R2, R12, c[0x0][0x2d0], -R0 ;  /* 0x0000b4000c027a23 */ /* 0x004fe20000010800 */
[----:B------:R-:W-:-:S05]  /*6000*/  F2FP.BF16.PACK_AB R12, R217, R220 ;  /* 0x000000dcd90c723e */ /* 0x000fca00000010ff */
[----:B------:R2:W3:Y:S02]  /*6010*/  MUFU.EX2 R215, R2 ;  /* 0x0000000200d77308 */ /* 0x0004e40000000800 */
[----:B--2---:R-:W-:Y:S01]  /*6020*/  FFMA.FTZ R2, R43, c[0x0][0x2d0], -R5 ;  /* 0x0000b4002b027a23 */ /* 0x004fe20000010805 */
[----:B---3--:R-:W-:-:S05]  /*6030*/  F2FP.BF16.PACK_AB R15, R215, R213 ;  /* 0x000000d5d70f723e */ /* 0x008fca00000010ff */
[----:B------:R2:W-:Y:S02]  /*6040*/  MUFU.EX2 R196, R2 ;  /* 0x0000000200c47308 */ /* 0x0005e40000000800 */
[C---:B------:R-:W-:Y:S08]  /*6050*/  HMMA.16816.F32.BF16 R52, R12.reuse, R20, RZ ;  /* 0x000000140c34723c */ /* 0x040ff000000418ff */
[----:B------:R-:W-:Y:S01]  /*6060*/  HMMA.16816.F32.BF16 R92, R12, R22, RZ ;  /* 0x000000160c5c723c */ /* 0x000fe200000418ff */
[----:B------:R-:W3:Y:S01]  /*6070*/  LDSM.16.MT88.4 R20, [R225+0x900] ;  /* 0x00090000e114783b */ /* 0x000ee20000004200 */
[----:B--2---:R-:W-:-:S04]  /*6080*/  FFMA.FTZ R2, R45, c[0x0][0x2d0], -R5 ;  /* 0x0000b4002d027a23 */ /* 0x004fc80000010805 */
[----:B------:R2:W4:Y:S02]  /*6090*/  MUFU.EX2 R185, R2 ;  /* 0x0000000200b97308 */ /* 0x0005240000000800 */
[C---:B------:R-:W-:Y:S08]  /*60a0*/  HMMA.16816.F32.BF16 R104, R12.reuse, R18, RZ ;  /* 0x000000120c68723c */ /* 0x040ff000000418ff */
[----:B------:R-:W-:Y:S01]  /*60b0*/  HMMA.16816.F32.BF16 R40, R12, R32, RZ ;  /* 0x000000200c28723c */ /* 0x000fe200000418ff */
[----:B--2---:R-:W-:-:S07]  /*60c0*/  FFMA.FTZ R2, R46, c[0x0][0x2d0], -R5 ;  /* 0x0000b4002e027a23 */ /* 0x004fce0000010805 */
[C---:B------:R-:W-:Y:S01]  /*60d0*/  HMMA.16816.F32.BF16 R108, R12.reuse, R34, RZ ;  /* 0x000000220c6c723c */ /* 0x040fe200000418ff */
[----:B----4-:R-:W-:Y:S01]  /*60e0*/  F2FP.BF16.PACK_AB R8, R185, R196 ;  /* 0x000000c4b908723e */ /* 0x010fe200000010ff */
[----:B------:R2:W-:Y:S06]  /*60f0*/  MUFU.EX2 R191, R2 ;  /* 0x0000000200bf7308 */ /* 0x0005ec0000000800 */
[C---:B------:R-:W-:Y:S08]  /*6100*/  HMMA.16816.F32.BF16 R32, R12.reuse, R36, RZ ;  /* 0x000000240c20723c */ /* 0x040ff000000418ff */
[----:B------:R-:W-:Y:S01]  /*6110*/  HMMA.16816.F32.BF16 R100, R12, R38, RZ ;  /* 0x000000260c64723c */ /* 0x000fe200000418ff */
[----:B--2---:R-:W-:-:S04]  /*6120*/  FFMA.FTZ R2, R47, c[0x0][0x2d0], -R5 ;  /* 0x0000b4002f027a23 */ /* 0x004fc80000010805 */
[----:B------:R2:W4:Y:S02]  /*6130*/  MUFU.EX2 R7, R2 ;  /* 0x0000000200077308 */ /* 0x0005240000000800 */
[--C-:B--2---:R-:W-:Y:S01]  /*6140*/  FFMA.FTZ R2, R44, c[0x0][0x2d0], -R3.reuse ;  /* 0x0000b4002c027a23 */ /* 0x104fe20000010803 */
[----:B----4-:R-:W-:Y:S01]  /*6150*/  F2FP.BF16.PACK_AB R10, R7, R191 ;  /* 0x000000bf070a723e */ /* 0x010fe200000010ff */
[----:B------:R-:W-:Y:S01]  /*6160*/  HMMA.16816.F32.BF16 R44, R12, R16, RZ ;  /* 0x000000100c2c723c */ /* 0x000fe200000418ff */
[----:B------:R-:W2:Y:S03]  /*6170*/  LDSM.16.MT88.4 R16, [R226+0x900] ;  /* 0x00090000e210783b */ /* 0x000ea60000004200 */
[----:B------:R4:W-:Y:S01]  /*6180*/  MUFU.EX2 R243, R2 ;  /* 0x0000000200f37308 */ /* 0x0009e20000000800 */
[----:B------:R-:W-:Y:S01]  /*6190*/  LDSM.16.MT88.4 R12, [R224+0x1100] ;  /* 0x00110000e00c783b */ /* 0x000fe20000004200 */
[----:B----4-:R-:W-:-:S06]  /*61a0*/  FFMA.FTZ R2, R96, c[0x0][0x2d0], -R3 ;  /* 0x0000b40060027a23 */ /* 0x010fcc0000010803 */
[----:B------:R4:W5:Y:S02]  /*61b0*/  MUFU.EX2 R223, R2 ;  /* 0x0000000200df7308 */ /* 0x0009640000000800 */
[----:B----4-:R-:W-:Y:S01]  /*61c0*/  FFMA.FTZ R2, R97, c[0x0][0x2d0], -R3 ;  /* 0x0000b40061027a23 */ /* 0x010fe20000010803 */
[----:B-----5:R-:W-:-:S05]  /*61d0*/  F2FP.BF16.PACK_AB R9, R223, R243 ;  /* 0x000000f3df09723e */ /* 0x020fca00000010ff */
[----:B------:R4:W-:Y:S02]  /*61e0*/  MUFU.EX2 R247, R2 ;  /* 0x0000000200f77308 */ /* 0x0009e40000000800 */
[----:B----4-:R-:W-:-:S06]  /*61f0*/  FFMA.FTZ R2, R98, c[0x0][0x2d0], -R3 ;  /* 0x0000b40062027a23 */ /* 0x010fcc0000010803 */
[----:B------:R4:W5:Y:S02]  /*6200*/  MUFU.EX2 R246, R2 ;  /* 0x0000000200f67308 */ /* 0x0009640000000800 */
[----:B----4-:R-:W-:Y:S01]  /*6210*/  FFMA.FTZ R2, R68, c[0x0][0x2d0], -R0 ;  /* 0x0000b40044027a23 */ /* 0x010fe20000010800 */
[----:B------:R-:W-:Y:S02]  /*6220*/  MOV R68, R205 ;  /* 0x000000cd00447202 */ /* 0x000fe40000000f00 */
[----:B-----5:R-:W-:-:S03]  /*6230*/  F2FP.BF16.PACK_AB R11, R246, R247 ;  /* 0x000000f7f60b723e */ /* 0x020fc600000010ff */
[----:B------:R4:W-:Y:S04]  /*6240*/  MUFU.EX2 R211, R2 ;  /* 0x0000000200d37308 */ /* 0x0009e80000000800 */
[C---:B-1----:R-:W-:Y:S08]  /*6250*/  HMMA.16816.F32.BF16 R124, R8.reuse, R28, R88 ;  /* 0x0000001c087c723c */ /* 0x042ff00000041858 */
[----:B------:R-:W-:Y:S01]  /*6260*/  HMMA.16816.F32.BF16 R96, R8, R24, R84 ;  /* 0x000000180860723c */ /* 0x000fe20000041854 */
[----:B----4-:R-:W-:-:S02]  /*6270*/  FFMA.FTZ R2, R69, c[0x0][0x2d0], -R0 ;  /* 0x0000b40045027a23 */ /* 0x010fc40000010800 */
[----:B------:R-:W-:Y:S02]  /*6280*/  IMAD.MOV.U32 R69, RZ, RZ, R204 ;  /* 0x000000ffff457224 */ /* 0x000fe400078e00cc */
[----:B------:R1:W4:Y:S03]  /*6290*/  MUFU.EX2 R210, R2 ;  /* 0x0000000200d27308 */ /* 0x0003260000000800 */
[C---:B---3--:R-:W-:Y:S08]  /*62a0*/  HMMA.16816.F32.BF16 R80, R8.reuse, R20, R80 ;  /* 0x000000140850723c */ /* 0x048ff00000041850 */
[----:B--2---:R-:W-:Y:S01]  /*62b0*/  HMMA.16816.F32.BF16 R76, R8, R16, R76 ;  /* 0x00000010084c723c */ /* 0x004fe2000004184c */
        /* <DEDUP_REMOVED lines=11> */
[----:B----4-:R-:W-:Y:S02]  /*6370*/  F2FP.BF16.PACK_AB R9, R210, R211 ;  /* 0x000000d3d209723e */ /* 0x010fe400000010ff */
[----:B------:R-:W-:Y:S01]  /*6380*/  F2FP.BF16.PACK_AB R10, R190, R4 ;  /* 0x00000004be0a723e */ /* 0x000fe200000010ff */
[----:B-1----:R-:W-:Y:S01]  /*6390*/  FFMA.FTZ R2, R112, c[0x0][0x2d0], -R5 ;  /* 0x0000b40070027a23 */ /* 0x002fe20000010805 */
[----:B--2---:R-:W-:-:S03]  /*63a0*/  F2FP.BF16.PACK_AB R11, R209, R212 ;  /* 0x000000d4d10b723e */ /* 0x004fc600000010ff */
[----:B------:R1:W-:Y:S04]  /*63b0*/  MUFU.EX2 R207, R2 ;  /* 0x0000000200cf7308 */ /* 0x0003e80000000800 */
[C---:B------:R-:W-:Y:S08]  /*63c0*/  HMMA.16816.F32.BF16 R84, R8.reuse, R20, R40 ;  /* 0x000000140854723c */ /* 0x040ff00000041828 */
[----:B------:R-:W-:Y:S01]  /*63d0*/  HMMA.16816.F32.BF16 R40, R8, R22, R108 ;  /* 0x000000160828723c */ /* 0x000fe2000004186c */
[----:B------:R-:W2:Y:S01]  /*63e0*/  LDSM.16.MT88.4 R20, [R226+0x1100] ;  /* 0x00110000e214783b */ /* 0x000ea20000004200 */
[----:B-1----:R-:W-:-:S05]  /*63f0*/  FFMA.FTZ R2, R113, c[0x0][0x2d0], -R5 ;  /* 0x0000b40071027a23 */ /* 0x002fca0000010805 */
[----:B------:R-:W-:Y:S01]  /*6400*/  IMAD.MOV.U32 R108, RZ, RZ, R197 ;  /* 0x000000ffff6c7224 */ /* 0x000fe200078e00c5 */
[----:B------:R1:W3:Y:S01]  /*6410*/  MUFU.EX2 R206, R2 ;  /* 0x0000000200ce7308 */ /* 0x0002e20000000800 */
[----:B------:R-:W-:Y:S01]  /*6420*/  IMAD.MOV.U32 R109, RZ, RZ, R196 ;  /* 0x000000ffff6d7224 */ /* 0x000fe200078e00c4 */
[----:B------:R-:W-:Y:S01]  /*6430*/  HMMA.16816.F32.BF16 R44, R8, R24, R44 ;  /* 0x00000018082c723c */ /* 0x000fe2000004182c */
[----:B------:R-:W-:Y:S02]  /*6440*/  IMAD.MOV.U32 R110, RZ, RZ, R195 ;  /* 0x000000ffff6e7224 */ /* 0x000fe400078e00c3 */
[----:B------:R-:W-:-:S05]  /*6450*/  IMAD.MOV.U32 R111, RZ, RZ, R194 ;  /* 0x000000ffff6f7224 */ /* 0x000fca00078e00c2 */
[----:B------:R-:W-:Y:S01]  /*6460*/  HMMA.16816.F32.BF16 R52, R8, R28, R52 ;  /* 0x0000001c0834723c */ /* 0x000fe20000041834 */
[----:B-1----:R-:W-:-:S07]  /*6470*/  FFMA.FTZ R2, R114, c[0x0][0x2d0], -R5 ;  /* 0x0000b40072027a23 */ /* 0x002fce0000010805 */
[C---:B------:R-:W-:Y:S01]  /*6480*/  HMMA.16816.F32.BF16 R36, R8.reuse, R30, R92 ;  /* 0x0000001e0824723c */ /* 0x040fe2000004185c */
[----:B------:R-:W-:Y:S01]  /*6490*/  LDSM.16.MT88.4 R28, [R227+0x1100] ;  /* 0x00110000e31c783b */ /* 0x000fe20000004200 */
[----:B------:R1:W-:Y:S06]  /*64a0*/  MUFU.EX2 R205, R2 ;  /* 0x0000000200cd7308 */ /* 0x0003ec0000000800 */
[----:B------:R-:W-:Y:S07]  /*64b0*/  HMMA.16816.F32.BF16 R88, R8, R18, R100 ;  /* 0x000000120858723c */ /* 0x000fee0000041864 */
[----:B------:R-:W-:-:S02]  /*64c0*/  IMAD.MOV.U32 R103, RZ, RZ, R108 ;  /* 0x000000ffff677224 */ /* 0x000fc400078e006c */
[----:B------:R-:W-:Y:S02]  /*64d0*/  IMAD.MOV.U32 R108, RZ, RZ, R184 ;  /* 0x000000ffff6c7224 */ /* 0x000fe400078e00b8 */
[----:B-1----:R-:W-:Y:S02]  /*64e0*/  FFMA.FTZ R2, R115, c[0x0][0x2d0], -R5 ;  /* 0x0000b40073027a23 */ /* 0x002fe40000010805 */
[----:B------:R-:W-:Y:S01]  /*64f0*/  HMMA.16816.F32.BF16 R112, R8, R16, R32 ;  /* 0x000000100870723c */ /* 0x000fe20000041820 */
[----:B------:R-:W-:Y:S01]  /*6500*/  IMAD.MOV.U32 R102, RZ, RZ, R109 ;  /* 0x000000ffff667224 */ /* 0x000fe200078e006d */
[----:B------:R1:W4:Y:S01]  /*6510*/  MUFU.EX2 R204, R2 ;  /* 0x0000000200cc7308 */ /* 0x0003220000000800 */
[----:B------:R-:W-:-:S04]  /*6520*/  IMAD.MOV.U32 R101, RZ, RZ, R108 ;  /* 0x000000ffff657224 */ /* 0x000fc800078e006c */
[----:B------:R-:W-:Y:S01]  /*6530*/  IMAD.MOV.U32 R16, RZ, RZ, R188 ;  /* 0x000000ffff107224 */ /* 0x000fe200078e00bc */
[----:B------:R-:W-:Y:S01]  /*6540*/  HMMA.16816.F32.BF16 R32, R8, R26, R104 ;  /* 0x0000001a0820723c */ /* 0x000fe20000041868 */
[----:B------:R-:W5:Y:S01]  /*6550*/  LDSM.16.MT88.4 R24, [R225+0x1100] ;  /* 0x00110000e118783b */ /* 0x000f620000004200 */
[----:B------:R-:W-:-:S05]  /*6560*/  IMAD.MOV.U32 R17, RZ, RZ, R185 ;  /* 0x000000ffff117224 */ /* 0x000fca00078e00b9 */
[----:B------:R-:W-:Y:S01]  /*6570*/  MOV R105, R192 ;  /* 0x000000c000697202 */ /* 0x000fe20000000f00 */
[----:B------:R-:W-:Y:S01]  /*6580*/  IMAD.MOV.U32 R107, RZ, RZ, R4 ;  /* 0x000000ffff6b7224 */ /* 0x000fe200078e0004 */
[----:B---3--:R-:W-:Y:S01]  /*6590*/  F2FP.BF16.PACK_AB R8, R206, R207 ;  /* 0x000000cfce08723e */ /* 0x008fe200000010ff */
[----:B-1----:R-:W-:Y:S01]  /*65a0*/  FFMA.FTZ R2, R122, c[0x0][0x2d0], -R3 ;  /* 0x0000b4007a027a23 */ /* 0x002fe20000010803 */
[----:B----4-:R-:W-:Y:S01]  /*65b0*/  F2FP.BF16.PACK_AB R10, R204, R205 ;  /* 0x000000cdcc0a723e */ /* 0x010fe200000010ff */
[----:B------:R-:W-:Y:S02]  /*65c0*/  IMAD.MOV.U32 R4, RZ, RZ, R189 ;  /* 0x000000ffff047224 */ /* 0x000fe400078e00bd */
[----:B------:R1:W-:Y:S01]  /*65d0*/  MUFU.EX2 R203, R2 ;  /* 0x0000000200cb7308 */ /* 0x0003e20000000800 */
[----:B------:R-:W-:Y:S02]  /*65e0*/  IMAD.MOV.U32 R106, RZ, RZ, R187 ;  /* 0x000000ffff6a7224 */ /* 0x000fe400078e00bb */
[----:B------:R-:W-:-:S02]  /*65f0*/  IMAD.MOV.U32 R104, RZ, RZ, R159 ;  /* 0x000000ffff687224 */ /* 0x000fc400078e009f */
[----:B------:R-:W-:Y:S02]  /*6600*/  IMAD.MOV.U32 R122, RZ, RZ, R158 ;  /* 0x000000ffff7a7224 */ /* 0x000fe400078e009e */
[----:B------:R-:W-:Y:S02]  /*6610*/  FFMA.FTZ R4, R4, c[0x0][0x2d0], -R6 ;  /* 0x0000b40004047a23 */ /* 0x000fe40000010806 */
        /* <DEDUP_REMOVED lines=10> */
[----:B------:R-:W-:Y:S01]  /*66c0*/  MOV R108, R128 ;  /* 0x00000080006c7202 */ /* 0x000fe20000000f00 */
[----:B-1----:R-:W-:Y:S01]  /*66d0*/  FFMA.FTZ R2, R130, c[0x0][0x2d0], -R6 ;  /* 0x0000b40082027a23 */ /* 0x002fe20000010806 */
[----:B---3--:R-:W-:Y:S01]  /*66e0*/  F2FP.BF16.PACK_AB R11, R200, R201 ;  /* 0x000000c9c80b723e */ /* 0x008fe200000010ff */
[----:B------:R-:W-:-:S04]  /*66f0*/  IMAD.MOV.U32 R130, RZ, RZ, R157 ;  /* 0x000000ffff827224 */ /* 0x000fc800078e009d */
[----:B------:R1:W-:Y:S02]  /*6700*/  MUFU.EX2 R199, R2 ;  /* 0x0000000200c77308 */ /* 0x0003e40000000800 */
[C---:B--2---:R-:W-:Y:S08]  /*6710*/  HMMA.16816.F32.BF16 R92, R8.reuse, R20, R76 ;  /* 0x00000014085c723c */ /* 0x044ff0000004184c */
[----:B------:R-:W-:Y:S01]  /*6720*/  HMMA.16816.F32.BF16 R124, R8, R12, R124 ;  /* 0x0000000c087c723c */ /* 0x000fe2000004187c */
[----:B-1----:R-:W-:-:S02]  /*6730*/  FFMA.FTZ R2, R134, c[0x0][0x2d0], -R6 ;  /* 0x0000b40086027a23 */ /* 0x002fc40000010806 */
[----:B------:R-:W-:Y:S02]  /*6740*/  IMAD.MOV.U32 R134, RZ, RZ, R156 ;  /* 0x000000ffff867224 */ /* 0x000fe400078e009c */
[----:B------:R1:W2:Y:S03]  /*6750*/  MUFU.EX2 R198, R2 ;  /* 0x0000000200c67308 */ /* 0x0002a60000000800 */
[C---:B-----5:R-:W-:Y:S08]  /*6760*/  HMMA.16816.F32.BF16 R156, R8.reuse, R24, R80 ;  /* 0x00000018089c723c */ /* 0x060ff00000041850 */
        /* <DEDUP_REMOVED lines=8> */
[----:B-1----:R-:W-:-:S04]  /*67f0*/  FFMA.FTZ R2, R140, c[0x0][0x2d0], -R6 ;  /* 0x0000b4008c027a23 */ /* 0x002fc80000010806 */
[----:B------:R1:W3:Y:S03]  /*6800*/  MUFU.EX2 R196, R2 ;  /* 0x0000000200c47308 */ /* 0x0002e60000000800 */
[----:B------:R-:W-:Y:S07]  /*6810*/  HMMA.16816.F32.BF16 R56, R8, R22, R48 ;  /* 0x000000160838723c */ /* 0x000fee0000041830 */
[----:B--2---:R-:W-:Y:S01]  /*6820*/  F2FP.BF16.PACK_AB R8, R198, R199 ;  /* 0x000000c7c608723e */ /* 0x004fe200000010ff */
[----:B-1----:R-:W-:Y:S01]  /*6830*/  FFMA.FTZ R2, R116, c[0x0][0x2d0], -R0 ;  /* 0x0000b40074027a23 */ /* 0x002fe20000010800 */
[----:B---3--:R-:W-:-:S03]  /*6840*/  F2FP.BF16.PACK_AB R10, R196, R197 ;  /* 0x000000c5c40a723e */ /* 0x008fc600000010ff */
        /* <DEDUP_REMOVED lines=15> */
[C---:B------:R-:W-:Y:S07]  /*6940*/  HMMA.16816.F32.BF16 R36, R8.reuse, R24, R84 ;  /* 0x000000180824723c */ /* 0x040fee0000041854 */
[----:B------:R-:W-:Y:S01]  /*6950*/  IMAD.MOV.U32 R87, RZ, RZ, R134 ;  /* 0x000000ffff577224 */ /* 0x000fe200078e0086 */
[----:B------:R-:W-:Y:S01]  /*6960*/  MOV R134, R16 ;  /* 0x0000001000867202 */ /* 0x000fe20000000f00 */
[----:B------:R-:W-:Y:S01]  /*6970*/  HMMA.16816.F32.BF16 R52, R8, R12, R52 ;  /* 0x0000000c0834723c */ /* 0x000fe20000041834 */
[----:B------:R-:W2:Y:S01]  /*6980*/  LDSM.16.MT88.4 R12, [R227+0x1900] ;  /* 0x00190000e30c783b */ /* 0x000ea20000004200 */
[----:B------:R-:W-:-:S02]  /*6990*/  IMAD.MOV.U32 R86, RZ, RZ, R130 ;  /* 0x000000ffff567224 */ /* 0x000fc400078e0082 */
[----:B------:R-:W-:Y:S02]  /*69a0*/  IMAD.MOV.U32 R120, RZ, RZ, R134 ;  /* 0x000000ffff787224 */ /* 0x000fe400078e0086 */
[----:B-1----:R-:W-:Y:S02]  /*69b0*/  FFMA.FTZ R2, R143, c[0x0][0x2d0], -R5 ;  /* 0x0000b4008f027a23 */ /* 0x002fe40000010805 */
[----:B------:R-:W-:Y:S01]  /*69c0*/  IMAD.MOV.U32 R134, RZ, RZ, R111 ;  /* 0x000000ffff867224 */ /* 0x000fe200078e006f */
[----:B------:R-:W-:Y:S01]  /*69d0*/  HMMA.16816.F32.BF16 R44, R8, R28, R44 ;  /* 0x0000001c082c723c */ /* 0x000fe2000004182c */
[----:B------:R1:W-:Y:S01]  /*69e0*/  MUFU.EX2 R189, R2 ;  /* 0x0000000200bd7308 */ /* 0x0003e20000000800 */
[----:B------:R-:W-:Y:S02]  /*69f0*/  IMAD.MOV.U32 R130, RZ, RZ, R17 ;  /* 0x000000ffff827224 */ /* 0x000fe400078e0011 */
[----:B------:R-:W3:Y:S02]  /*6a00*/  LDSM.16.MT88.4 R16, [R224+0x1900] ;  /* 0x00190000e010783b */ /* 0x000ee40000004200 */
[----:B------:R-:W-:-:S02]  /*6a10*/  IMAD.MOV.U32 R100, RZ, RZ, R130 ;  /* 0x000000ffff647224 */ /* 0x000fc400078e0082 */
[C---:B------:R-:W-:Y:S01]  /*6a20*/  HMMA.16816.F32.BF16 R28, R8.reuse, R30, R32 ;  /* 0x0000001e081c723c */ /* 0x040fe20000041820 */
[----:B------:R-:W4:Y:S07]  /*6a30*/  LDSM.16.MT88.4 R32, [R226+0x1900] ;  /* 0x00190000e220783b */ /* 0x000f2e0000004200 */
[C---:B------:R-:W-:Y:S01]  /*6a40*/  HMMA.16816.F32.BF16 R40, R8.reuse, R26, R40 ;  /* 0x0000001a0828723c */ /* 0x040fe20000041828 */
[--C-:B-1----:R-:W-:Y:S01]  /*6a50*/  FFMA.FTZ R2, R144, c[0x0][0x2d0], -R5.reuse ;  /* 0x0000b40090027a23 */ /* 0x102fe20000010805 */
[----:B------:R-:W1:Y:S03]  /*6a60*/  LDSM.16.MT88.4 R24, [R225+0x1900] ;  /* 0x00190000e118783b */ /* 0x000e660000004200 */
[----:B------:R5:W2:Y:S03]  /*6a70*/  MUFU.EX2 R188, R2 ;  /* 0x0000000200bc7308 */ /* 0x000aa60000000800 */
[----:B------:R-:W-:Y:S01]  /*6a80*/  HMMA.16816.F32.BF16 R88, R8, R22, R88 ;  /* 0x000000160858723c */ /* 0x000fe20000041858 */
[----:B------:R-:W1:Y:S01]  /*6a90*/  LDSM.16.MT88.4 R20, [R224+0x2100] ;  /* 0x00210000e014783b */ /* 0x000e620000004200 */
[----:B-----5:R-:W-:-:S05]  /*6aa0*/  FFMA.FTZ R2, R145, c[0x0][0x2d0], -R5 ;  /* 0x0000b40091027a23 */ /* 0x020fca0000010805 */
[----:B--2---:R-:W-:Y:S01]  /*6ab0*/  F2FP.BF16.PACK_AB R8, R188, R189 ;  /* 0x000000bdbc08723e */ /* 0x004fe200000010ff */
[----:B------:R2:W-:Y:S02]  /*6ac0*/  MUFU.EX2 R187, R2 ;  /* 0x0000000200bb7308 */ /* 0x0005e40000000800 */
[----:B--2---:R-:W-:-:S06]  /*6ad0*/  FFMA.FTZ R2, R146, c[0x0][0x2d0], -R5 ;  /* 0x0000b40092027a23 */ /* 0x004fcc0000010805 */
[----:B------:R2:W5:Y:S02]  /*6ae0*/  MUFU.EX2 R186, R2 ;  /* 0x0000000200ba7308 */ /* 0x0005640000000800 */
[----:B--2---:R-:W-:Y:S01]  /*6af0*/  FFMA.FTZ R2, R131, c[0x0][0x2d0], -R3 ;  /* 0x0000b40083027a23 */ /* 0x004fe20000010803 */
[----:B-----5:R-:W-:-:S05]  /*6b00*/  F2FP.BF16.PACK_AB R10, R186, R187 ;  /* 0x000000bbba0a723e */ /* 0x020fca00000010ff */
[----:B------:R2:W-:Y:S02]  /*6b10*/  MUFU.EX2 R185, R2 ;  /* 0x0000000200b97308 */ /* 0x0005e40000000800 */
[----:B--2---:R-:W-:-:S06]  /*6b20*/  FFMA.FTZ R2, R136, c[0x0][0x2d0], -R3 ;  /* 0x0000b40088027a23 */ /* 0x004fcc0000010803 */
[----:B------:R2:W5:Y:S02]  /*6b30*/  MUFU.EX2 R184, R2 ;  /* 0x0000000200b87308 */ /* 0x0005640000000800 */
[----:B--2---:R-:W-:Y:S01]  /*6b40*/  FFMA.FTZ R2, R129, c[0x0][0x2d0], -R3 ;  /* 0x0000b40081027a23 */ /* 0x004fe20000010803 */
[----:B-----5:R-:W-:-:S05]  /*6b50*/  F2FP.BF16.PACK_AB R9, R184, R185 ;  /* 0x000000b9b809723e */ /* 0x020fca00000010ff */
[----:B------:R2:W-:Y:S02]  /*6b60*/  MUFU.EX2 R117, R2 ;  /* 0x0000000200757308 */ /* 0x0005e40000000800 */
[----:B--2---:R-:W-:Y:S02]  /*6b70*/  FFMA.FTZ R2, R137, c[0x0][0x2d0], -R3 ;  /* 0x0000b40089027a23 */ /* 0x004fe40000010803 */
[----:B------:R-:W-:-:S04]  /*6b80*/  IMAD.MOV.U32 R137, RZ, RZ, R102 ;  /* 0x000000ffff897224 */ /* 0x000fc800078e0066 */
[----:B------:R2:W5:Y:S02]  /*6b90*/  MUFU.EX2 R118, R2 ;  /* 0x0000000200767308 */ /* 0x0005640000000800 */
[----:B--2---:R-:W-:Y:S01]  /*6ba0*/  FFMA.FTZ R2, R147, c[0x0][0x2d0], -R6 ;  /* 0x0000b40093027a23 */ /* 0x004fe20000010806 */
[----:B-----5:R-:W-:-:S05]  /*6bb0*/  F2FP.BF16.PACK_AB R11, R118, R117 ;  /* 0x00000075760b723e */ /* 0x020fca00000010ff */
[----:B------:R2:W-:Y:S02]  /*6bc0*/  MUFU.EX2 R116, R2 ;  /* 0x0000000200747308 */ /* 0x0005e40000000800 */
[C---:B------:R-:W-:Y:S08]  /*6bd0*/  HMMA.16816.F32.BF16 R140, R8.reuse, R12, R96 ;  /* 0x0000000c088c723c */ /* 0x040ff00000041860 */
[----:B---3--:R-:W-:Y:S01]  /*6be0*/  HMMA.16816.F32.BF16 R128, R8, R18, R80 ;  /* 0x000000120880723c */ /* 0x008fe20000041850 */
[----:B--2---:R-:W-:-:S02]  /*6bf0*/  FFMA.FTZ R2, R154, c[0x0][0x2d0], -R6 ;  /* 0x0000b4009a027a23 */ /* 0x004fc40000010806 */
[----:B------:R-:W-:Y:S02]  /*6c00*/  IMAD.MOV.U32 R154, RZ, RZ, R101 ;  /* 0x000000ffff9a7224 */ /* 0x000fe400078e0065 */
[----:B------:R2:W-:Y:S03]  /*6c10*/  MUFU.EX2 R115, R2 ;  /* 0x0000000200737308 */ /* 0x0005e60000000800 */
[C---:B------:R-:W-:Y:S08]  /*6c20*/  HMMA.16816.F32.BF16 R144, R8.reuse, R14, R76 ;  /* 0x0000000e0890723c */ /* 0x040ff0000004184c */
[----:B----4-:R-:W-:Y:S01]  /*6c30*/  HMMA.16816.F32.BF16 R80, R8, R32, R92 ;  /* 0x000000200850723c */ /* 0x010fe2000004185c */
[----:B--2---:R-:W-:-:S07]  /*6c40*/  FFMA.FTZ R2, R161, c[0x0][0x2d0], -R6 ;  /* 0x0000b400a1027a23 */ /* 0x004fce0000010806 */
[C---:B------:R-:W-:Y:S01]  /*6c50*/  HMMA.16816.F32.BF16 R124, R8.reuse, R16, R124 ;  /* 0x00000010087c723c */ /* 0x040fe2000004187c */
[----:B------:R-:W-:Y:S01]  /*6c60*/  IMAD.MOV.U32 R161, RZ, RZ, R106 ;  /* 0x000000ffffa17224 */ /* 0x000fe200078e006a */
[----:B------:R2:W-:Y:S06]  /*6c70*/  MUFU.EX2 R114, R2 ;  /* 0x0000000200727308 */ /* 0x0005ec0000000800 */
[C---:B-1----:R-:W-:Y:S08]  /*6c80*/  HMMA.16816.F32.BF16 R156, R8.reuse, R24, R156 ;  /* 0x00000018089c723c */ /* 0x042ff0000004189c */
[----:B------:R-:W-:Y:S01]  /*6c90*/  HMMA.16816.F32.BF16 R76, R8, R34, R56 ;  /* 0x00000022084c723c */ /* 0x000fe20000041838 */
[----:B--2---:R-:W-:-:S02]  /*6ca0*/  FFMA.FTZ R2, R162, c[0x0][0x2d0], -R6 ;  /* 0x0000b400a2027a23 */ /* 0x004fc40000010806 */
[----:B------:R-:W-:Y:S02]  /*6cb0*/  IMAD.MOV.U32 R162, RZ, RZ, R103 ;  /* 0x000000ffffa27224 */ /* 0x000fe400078e0067 */
[----:B------:R1:W-:Y:S01]  /*6cc0*/  MUFU.EX2 R113, R2 ;  /* 0x0000000200717308 */ /* 0x0003e20000000800 */
[----:B------:R-:W-:-:S04]  /*6cd0*/  IMAD.MOV.U32 R103, RZ, RZ, R110 ;  /* 0x000000ffff677224 */ /* 0x000fc800078e006e */
[----:B------:R-:W-:Y:S02]  /*6ce0*/  IMAD.MOV.U32 R136, RZ, RZ, R103 ;  /* 0x000000ffff887224 */ /* 0x000fe400078e0067 */
[----:B-1----:R-:W-:Y:S02]  /*6cf0*/  FFMA.FTZ R2, R132, c[0x0][0x2d0], -R0 ;  /* 0x0000b40084027a23 */ /* 0x002fe40000010800 */
[----:B------:R-:W-:Y:S02]  /*6d00*/  IMAD.MOV.U32 R132, RZ, RZ, R100 ;  /* 0x000000ffff847224 */ /* 0x000fe400078e0064 */
[----:B------:R1:W-:Y:S02]  /*6d10*/  MUFU.EX2 R111, R2 ;  /* 0x00000002006f7308 */ /* 0x0003e40000000800 */
[----:B-1----:R-:W-:Y:S02]  /*6d20*/  FFMA.FTZ R2, R133, c[0x0][0x2d0], -R0 ;  /* 0x0000b40085027a23 */ /* 0x002fe40000010800 */
[----:B------:R-:W-:-:S04]  /*6d30*/  IMAD.MOV.U32 R133, RZ, RZ, R107 ;  /* 0x000000ffff857224 */ /* 0x000fc800078e006b */
[----:B------:R1:W2:Y:S02]  /*6d40*/  MUFU.EX2 R110, R2 ;  /* 0x00000002006e7308 */ /* 0x0002a40000000800 */
[----:B-1----:R-:W-:Y:S02]  /*6d50*/  FFMA.FTZ R2, R135, c[0x0][0x2d0], -R0 ;  /* 0x0000b40087027a23 */ /* 0x002fe40000010800 */
[----:B------:R-:W-:-:S04]  /*6d60*/  IMAD.MOV.U32 R135, RZ, RZ, R87 ;  /* 0x000000ffff877224 */ /* 0x000fc800078e0057 */
[----:B------:R1:W-:Y:S02]  /*6d70*/  MUFU.EX2 R109, R2 ;  /* 0x00000002006d7308 */ /* 0x0003e40000000800 */
[----:B-1----:R-:W-:Y:S02]  /*6d80*/  FFMA.FTZ R2, R138, c[0x0][0x2d0], -R0 ;  /* 0x0000b4008a027a23 */ /* 0x002fe40000010800 */
[----:B------:R-:W-:-:S04]  /*6d90*/  IMAD.MOV.U32 R138, RZ, RZ, R86 ;  /* 0x000000ffff8a7224 */ /* 0x000fc800078e0056 */
[----:B------:R1:W3:Y:S01]  /*6da0*/  MUFU.EX2 R107, R2 ;  /* 0x00000002006b7308 */ /* 0x0002e20000000800 */
[----:B------:R-:W-:Y:S07]  /*6db0*/  HMMA.16816.F32.BF16 R84, R8, R26, R64 ;  /* 0x0000001a0854723c */ /* 0x000fee0000041840 */
[----:B------:R-:W-:Y:S02]  /*6dc0*/  F2FP.BF16.PACK_AB R8, R190, R191 ;  /* 0x000000bfbe08723e */ /* 0x000fe400000010ff */
[----:B--2---:R-:W-:-:S02]  /*6dd0*/  F2FP.BF16.PACK_AB R9, R110, R111 ;  /* 0x0000006f6e09723e */ /* 0x004fc400000010ff */
[----:B------:R-:W-:Y:S01]  /*6de0*/  F2FP.BF16.PACK_AB R10, R115, R116 ;  /* 0x00000074730a723e */ /* 0x000fe200000010ff */
[----:B-1----:R-:W-:Y:S01]  /*6df0*/  FFMA.FTZ R2, R163, c[0x0][0x2d0], -R6 ;  /* 0x0000b400a3027a23 */ /* 0x002fe20000010806 */
[----:B---3--:R-:W-:Y:S01]  /*6e00*/  F2FP.BF16.PACK_AB R11, R107, R109 ;  /* 0x0000006d6b0b723e */ /* 0x008fe200000010ff */
[----:B------:R-:W-:Y:S02]  /*6e10*/  IMAD.MOV.U32 R163, RZ, RZ, R120 ;  /* 0x000000ffffa37224 */ /* 0x000fe400078e0078 */
[----:B------:R1:W-:Y:S01]  /*6e20*/  MUFU.EX2 R112, R2 ;  /* 0x0000000200707308 */ /* 0x0003e20000000800 */
[----:B------:R-:W-:Y:S01]  /*6e30*/  IMAD.MOV.U32 R120, RZ, RZ, R134 ;  /* 0x000000ffff787224 */ /* 0x000fe200078e0086 */
[----:B------:R-:W-:Y:S02]  /*6e40*/  MOV R134, R108 ;  /* 0x0000006c00867202 */ /* 0x000fe40000000f00 */
[C---:B------:R-:W-:Y:S08]  /*6e50*/  HMMA.16816.F32.BF16 R64, R8.reuse, R16, R52 ;  /* 0x000000100840723c */ /* 0x040ff00000041834 */
[----:B------:R-:W-:Y:S01]  /*6e60*/  HMMA.16816.F32.BF16 R56, R8, R18, R48 ;  /* 0x000000120838723c */ /* 0x000fe20000041830 */
[----:B------:R-:W2:Y:S01]  /*6e70*/  LDSM.16.MT88.4 R16, [R227+0x2100] ;  /* 0x00210000e310783b */ /* 0x000ea20000004200 */
[----:B-1----:R-:W-:-:S02]  /*6e80*/  FFMA.FTZ R2, R165, c[0x0][0x2d0], -R6 ;  /* 0x0000b400a5027a23 */ /* 0x002fc40000010806 */
[----:B------:R-:W-:Y:S02]  /*6e90*/  IMAD.MOV.U32 R165, RZ, RZ, R104 ;  /* 0x000000ffffa57224 */ /* 0x000fe400078e0068 */
[----:B------:R1:W-:Y:S02]  /*6ea0*/  MUFU.EX2 R108, R2 ;  /* 0x00000002006c7308 */ /* 0x0003e40000000800 */
[C---:B------:R-:W-:Y:S08]  /*6eb0*/  HMMA.16816.F32.BF16 R52, R8.reuse, R12, R44 ;  /* 0x0000000c0834723c */ /* 0x040ff0000004182c */
[----:B------:R-:W-:Y:S01]  /*6ec0*/  HMMA.16816.F32.BF16 R48, R8, R14, R28 ;  /* 0x0000000e0830723c */ /* 0x000fe2000004181c */
[----:B------:R-:W3:Y:S04]  /*6ed0*/  LDSM.16.MT88.4 R12, [R225+0x2100] ;  /* 0x00210000e10c783b */ /* 0x000ee80000004200 */
[----:B------:R-:W4:Y:S01]  /*6ee0*/  LDSM.16.MT88.4 R28, [R226+0x2100] ;  /* 0x00210000e21c783b */ /* 0x000f220000004200 */
[----:B-1----:R-:W-:-:S02]  /*6ef0*/  FFMA.FTZ R2, R164, c[0x0][0x2d0], -R5 ;  /* 0x0000b400a4027a23 */ /* 0x002fc40000010805 */
[C---:B------:R-:W-:Y:S01]  /*6f00*/  HMMA.16816.F32.BF16 R44, R8.reuse, R32, R60 ;  /* 0x00000020082c723c */ /* 0x040fe2000004183c */
[----:B------:R-:W-:Y:S01]  /*6f10*/  IMAD.MOV.U32 R164, RZ, RZ, R105 ;  /* 0x000000ffffa47224 */ /* 0x000fe200078e0069 */
[----:B------:R1:W-:Y:S06]  /*6f20*/  MUFU.EX2 R106, R2 ;  /* 0x00000002006a7308 */ /* 0x0003ec0000000800 */
[C---:B------:R-:W-:Y:S08]  /*6f30*/  HMMA.16816.F32.BF16 R32, R8.reuse, R34, R88 ;  /* 0x000000220820723c */ /* 0x040ff00000041858 */
[----:B------:R-:W-:Y:S01]  /*6f40*/  HMMA.16816.F32.BF16 R36, R8, R24, R36 ;  /* 0x000000180824723c */ /* 0x000fe20000041824 */
[----:B-1----:R-:W-:-:S02]  /*6f50*/  FFMA.FTZ R2, R166, c[0x0][0x2d0], -R5 ;  /* 0x0000b400a6027a23 */ /* 0x002fc40000010805 */
[----:B------:R-:W-:Y:S02]  /*6f60*/  IMAD.MOV.U32 R166, RZ, RZ, R75 ;  /* 0x000000ffffa67224 */ /* 0x000fe400078e004b */
[----:B------:R1:W5:Y:S03]  /*6f70*/  MUFU.EX2 R105, R2 ;  /* 0x0000000200697308 */ /* 0x0003660000000800 */
[----:B------:R-:W-:Y:S01]  /*6f80*/  HMMA.16816.F32.BF16 R40, R8, R26, R40 ;  /* 0x0000001a0828723c */ /* 0x000fe20000041828 */
[----:B------:R-:W2:Y:S01]  /*6f90*/  LDSM.16.MT88.4 R24, [R224+0x2900] ;  /* 0x00290000e018783b */ /* 0x000ea20000004200 */
[----:B-1----:R-:W-:-:S05]  /*6fa0*/  FFMA.FTZ R2, R167, c[0x0][0x2d0], -R5 ;  /* 0x0000b400a7027a23 */ /* 0x002fca0000010805 */
[----:B-----5:R-:W-:Y:S01]  /*6fb0*/  F2FP.BF16.PACK_AB R8, R105, R106 ;  /* 0x0000006a6908723e */ /* 0x020fe200000010ff */
[----:B------:R1:W-:Y:S02]  /*6fc0*/  MUFU.EX2 R104, R2 ;  /* 0x0000000200687308 */ /* 0x0003e40000000800 */
[----:B-1----:R-:W-:-:S06]  /*6fd0*/  FFMA.FTZ R2, R168, c[0x0][0x2d0], -R5 ;  /* 0x0000b400a8027a23 */ /* 0x002fcc0000010805 */
[----:B------:R1:W5:Y:S02]  /*6fe0*/  MUFU.EX2 R103, R2 ;  /* 0x0000000200677308 */ /* 0x0003640000000800 */
[----:B-1----:R-:W-:Y:S01]  /*6ff0*/  FFMA.FTZ R2, R151, c[0x0][0x2d0], -R3 ;  /* 0x0000b40097027a23 */ /* 0x002fe20000010803 */
[----:B-----5:R-:W-:-:S05]  /*7000*/  F2FP.BF16.PACK_AB R10, R103, R104 ;  /* 0x00000068670a723e */ /* 0x020fca00000010ff */
[----:B------:R1:W-:Y:S02]  /*7010*/  MUFU.EX2 R102, R2 ;  /* 0x0000000200667308 */ /* 0x0003e40000000800 */
[----:B-1----:R-:W-:Y:S02]  /*7020*/  FFMA.FTZ R2, R153, c[0x0][0x2d0], -R3 ;  /* 0x0000b40099027a23 */ /* 0x002fe40000010803 */
[----:B------:R-:W-:-:S04]  /*7030*/  IMAD.MOV.U32 R153, RZ, RZ, R132 ;  /* 0x000000ffff997224 */ /* 0x000fc800078e0084 */
[----:B------:R1:W5:Y:S02]  /*7040*/  MUFU.EX2 R101, R2 ;  /* 0x0000000200657308 */ /* 0x0003640000000800 */
[----:B-1----:R-:W-:Y:S01]  /*7050*/  FFMA.FTZ R2, R155, c[0x0][0x2d0], -R3 ;  /* 0x0000b4009b027a23 */ /* 0x002fe20000010803 */
[----:B-----5:R-:W-:Y:S01]  /*7060*/  F2FP.BF16.PACK_AB R9, R101, R102 ;  /* 0x000000666509723e */ /* 0x020fe200000010ff */
[----:B------:R-:W-:-:S04]  /*7070*/  IMAD.MOV.U32 R155, RZ, RZ, R135 ;  /* 0x000000ffff9b7224 */ /* 0x000fc800078e0087 */
[----:B------:R1:W-:Y:S02]  /*7080*/  MUFU.EX2 R100, R2 ;  /* 0x0000000200647308 */ /* 0x0003e40000000800 */
[----:B-1----:R-:W-:-:S06]  /*7090*/  FFMA.FTZ R2, R160, c[0x0][0x2d0], -R3 ;  /* 0x0000b400a0027a23 */ /* 0x002fcc0000010803 */
[----:B------:R1:W5:Y:S02]  /*70a0*/  MUFU.EX2 R99, R2 ;  /* 0x0000000200637308 */ /* 0x0003640000000800 */
[----:B-1----:R-:W-:Y:S01]  /*70b0*/  FFMA.FTZ R2, R148, c[0x0][0x2d0], -R0 ;  /* 0x0000b40094027a23 */ /* 0x002fe20000010800 */
[----:B-----5:R-:W-:-:S05]  /*70c0*/  F2FP.BF16.PACK_AB R11, R99, R100 ;  /* 0x00000064630b723e */ /* 0x020fca00000010ff */
[----:B------:R1:W-:Y:S02]  /*70d0*/  MUFU.EX2 R98, R2 ;  /* 0x0000000200627308 */ /* 0x0003e40000000800 */
[C---:B------:R-:W-:Y:S08]  /*70e0*/  HMMA.16816.F32.BF16 R124, R8.reuse, R20, R124 ;  /* 0x00000014087c723c */ /* 0x040ff0000004187c */
[----:B------:R-:W-:Y:S01]  /*70f0*/  HMMA.16816.F32.BF16 R128, R8, R22, R128 ;  /* 0x000000160880723c */ /* 0x000fe20000041880 */
[----:B-1----:R-:W-:-:S04]  /*7100*/  FFMA.FTZ R2, R149, c[0x0][0x2d0], -R0 ;  /* 0x0000b40095027a23 */ /* 0x002fc80000010800 */
[----:B------:R1:W5:Y:S03]  /*7110*/  MUFU.EX2 R97, R2 ;  /* 0x0000000200617308 */ /* 0x0003660000000800 */
[C---:B--2---:R-:W-:Y:S08]  /*7120*/  HMMA.16816.F32.BF16 R140, R8.reuse, R16, R140 ;  /* 0x00000010088c723c */ /* 0x044ff0000004188c */
[----:B------:R-:W-:Y:S01]  /*7130*/  HMMA.16816.F32.BF16 R144, R8, R18, R144 ;  /* 0x000000120890723c */ /* 0x000fe20000041890 */
[----:B-1----:R-:W-:-:S07]  /*7140*/  FFMA.FTZ R2, R150, c[0x0][0x2d0], -R0 ;  /* 0x0000b40096027a23 */ /* 0x002fce0000010800 */
[C---:B---3--:R-:W-:Y:S01]  /*7150*/  HMMA.16816.F32.BF16 R156, R8.reuse, R12, R156 ;  /* 0x0000000c089c723c */ /* 0x048fe2000004189c */
[----:B------:R-:W-:Y:S01]  /*7160*/  LDSM.16.MT88.4 R148, [R227+0x3100] ;  /* 0x00310000e394783b */ /* 0x000fe20000004200 */
[----:B------:R1:W-:Y:S06]  /*7170*/  MUFU.EX2 R96, R2 ;  /* 0x0000000200607308 */ /* 0x0003ec0000000800 */
[C---:B------:R-:W-:Y:S08]  /*7180*/  HMMA.16816.F32.BF16 R84, R8.reuse, R14, R84 ;  /* 0x0000000e0854723c */ /* 0x040ff00000041854 */
[----:B----4-:R-:W-:Y:S01]  /*7190*/  HMMA.16816.F32.BF16 R80, R8, R28, R80 ;  /* 0x0000001c0850723c */ /* 0x010fe20000041850 */
[----:B-1----:R-:W-:-:S04]  /*71a0*/  FFMA.FTZ R2, R152, c[0x0][0x2d0], -R0 ;  /* 0x0000b40098027a23 */ /* 0x002fc80000010800 */
[----:B------:R1:W2:Y:S03]  /*71b0*/  MUFU.EX2 R95, R2 ;  /* 0x00000002005f7308 */ /* 0x0002a60000000800 */
[----:B------:R-:W-:Y:S07]  /*71c0*/  HMMA.16816.F32.BF16 R76, R8, R30, R76 ;  /* 0x0000001e084c723c */ /* 0x000fee000004184c */
[----:B------:R-:W-:-:S02]  /*71d0*/  F2FP.BF16.PACK_AB R8, R113, R114 ;  /* 0x000000727108723e */ /* 0x000fc400000010ff */
[----:B-----5:R-:W-:Y:S02]  /*71e0*/  F2FP.BF16.PACK_AB R9, R97, R98 ;  /* 0x000000626109723e */ /* 0x020fe400000010ff */
        /* <DEDUP_REMOVED lines=16> */
[----:B------:R-:W5:Y:S07]  /*72f0*/  LDSM.16.MT88.4 R12, [R226+0x2900] ;  /* 0x00290000e20c783b */ /* 0x000f6e0000004200 */
[----:B------:R-:W-:Y:S01]  /*7300*/  HMMA.16816.F32.BF16 R32, R8, R30, R32 ;  /* 0x0000001e0820723c */ /* 0x000fe20000041820 */
[----:B-1----:R-:W-:-:S04]  /*7310*/  FFMA.FTZ R2, R182, c[0x0][0x2d0], -R5 ;  /* 0x0000b400b6027a23 */ /* 0x002fc80000010805 */
[----:B------:R1:W1:Y:S03]  /*7320*/  MUFU.EX2 R91, R2 ;  /* 0x00000002005b7308 */ /* 0x0002660000000800 */
[----:B------:R-:W-:Y:S07]  /*7330*/  HMMA.16816.F32.BF16 R44, R8, R28, R44 ;  /* 0x0000001c082c723c */ /* 0x000fee000004182c */
[----:B---3--:R-:W-:Y:S01]  /*7340*/  F2FP.BF16.PACK_AB R8, R93, R94 ;  /* 0x0000005e5d08723e */ /* 0x008fe200000010ff */
[----:B-1----:R-:W-:Y:S01]  /*7350*/  FFMA.FTZ R2, R169, c[0x0][0x2d0], -R3 ;  /* 0x0000b400a9027a23 */ /* 0x002fe20000010803 */
[----:B------:R-:W-:Y:S01]  /*7360*/  F2FP.BF16.PACK_AB R10, R91, R92 ;  /* 0x0000005c5b0a723e */ /* 0x000fe200000010ff */
[----:B------:R-:W-:-:S02]  /*7370*/  IMAD.MOV.U32 R169, RZ, RZ, R153 ;  /* 0x000000ffffa97224 */ /* 0x000fc400078e0099 */
        /* <DEDUP_REMOVED lines=10> */
[----:B------:R-:W-:Y:S02]  /*7420*/  IMAD.MOV.U32 R166, RZ, RZ, R164 ;  /* 0x000000ffffa67224 */ /* 0x000fe400078e00a4 */
[----:B------:R-:W-:Y:S02]  /*7430*/  IMAD.MOV.U32 R164, RZ, RZ, R165 ;  /* 0x000000ffffa47224 */ /* 0x000fe400078e00a5 */
[----:B------:R-:W-:Y:S02]  /*7440*/  IMAD.MOV.U32 R165, RZ, RZ, R163 ;  /* 0x000000ffffa57224 */ /* 0x000fe400078e00a3 */
[----:B------:R-:W-:Y:S01]  /*7450*/  IMAD.MOV.U32 R163, RZ, RZ, R138 ;  /* 0x000000ffffa37224 */ /* 0x000fe200078e008a */
[----:B------:R-:W-:Y:S01]  /*7460*/  HMMA.16816.F32.BF16 R124, R8, R24, R124 ;  /* 0x00000018087c723c */ /* 0x000fe2000004187c */
[----:B------:R-:W-:Y:S01]  /*7470*/  IMAD.MOV.U32 R138, RZ, RZ, R162 ;  /* 0x000000ffff8a7224 */ /* 0x000fe200078e00a2 */
[----:B------:R-:W-:Y:S01]  /*7480*/  MOV R162, R139 ;  /* 0x0000008b00a27202 */ /* 0x000fe20000000f00 */
[----:B------:R-:W-:-:S02]  /*7490*/  IMAD.MOV.U32 R139, RZ, RZ, R74 ;  /* 0x000000ffff8b7224 */ /* 0x000fc400078e004a */
[----:B------:R1:W-:Y:S01]  /*74a0*/  MUFU.EX2 R74, R2 ;  /* 0x00000002004a7308 */ /* 0x0003e20000000800 */
[----:B------:R-:W-:Y:S02]  /*74b0*/  IMAD.MOV.U32 R168, RZ, RZ, R164 ;  /* 0x000000ffffa87224 */ /* 0x000fe400078e00a4 */
[----:B------:R-:W-:Y:S01]  /*74c0*/  IMAD.MOV.U32 R167, RZ, RZ, R165 ;  /* 0x000000ffffa77224 */ /* 0x000fe200078e00a5 */
[C---:B------:R-:W-:Y:S01]  /*74d0*/  HMMA.16816.F32.BF16 R128, R8.reuse, R26, R128 ;  /* 0x0000001a0880723c */ /* 0x040fe20000041880 */
[----:B------:R-:W-:Y:S02]  /*74e0*/  IMAD.MOV.U32 R164, RZ, RZ, R162 ;  /* 0x000000ffffa47224 */ /* 0x000fe400078e00a2 */
[----:B------:R-:W-:Y:S02]  /*74f0*/  IMAD.MOV.U32 R165, RZ, RZ, R161 ;  /* 0x000000ffffa57224 */ /* 0x000fe400078e00a1 */
[----:B------:R-:W-:Y:S02]  /*7500*/  IMAD.MOV.U32 R152, RZ, RZ, R138 ;  /* 0x000000ffff987224 */ /* 0x000fe400078e008a */
[----:B------:R-:W-:Y:S01]  /*7510*/  IMAD.MOV.U32 R138, RZ, RZ, R154 ;  /* 0x000000ffff8a7224 */ /* 0x000fe200078e009a */
[----:B--2---:R-:W-:Y:S01]  /*7520*/  HMMA.16816.F32.BF16 R140, R8, R20, R140 ;  /* 0x00000014088c723c */ /* 0x004fe2000004188c */
[----:B------:R-:W-:-:S02]  /*7530*/  IMAD.MOV.U32 R179, RZ, RZ, R165 ;  /* 0x000000ffffb37224 */ /* 0x000fc400078e00a5 */
[----:B------:R-:W-:Y:S02]  /*7540*/  IMAD.MOV.U32 R154, RZ, RZ, R137 ;  /* 0x000000ffff9a7224 */ /* 0x000fe400078e0089 */
[----:B-1----:R-:W-:Y:S02]  /*7550*/  FFMA.FTZ R2, R69, c[0x0][0x2d0], -R6 ;  /* 0x0000b40045027a23 */ /* 0x002fe40000010806 */
[----:B------:R-:W-:Y:S01]  /*7560*/  IMAD.MOV.U32 R137, RZ, RZ, R136 ;  /* 0x000000ffff897224 */ /* 0x000fe200078e0088 */
[----:B------:R-:W-:Y:S01]  /*7570*/  HMMA.16816.F32.BF16 R144, R8, R22, R144 ;  /* 0x000000160890723c */ /* 0x000fe20000041890 */
[----:B------:R1:W2:Y:S01]  /*7580*/  MUFU.EX2 R69, R2 ;  /* 0x0000000200457308 */ /* 0x0002a20000000800 */
[----:B------:R-:W-:Y:S02]  /*7590*/  IMAD.MOV.U32 R136, RZ, RZ, R120 ;  /* 0x000000ffff887224 */ /* 0x000fe400078e0078 */
[----:B------:R-:W-:Y:S02]  /*75a0*/  IMAD.MOV.U32 R120, RZ, RZ, R134 ;  /* 0x000000ffff787224 */ /* 0x000fe400078e0086 */
[----:B------:R-:W-:-:S02]  /*75b0*/  IMAD.MOV.U32 R171, RZ, RZ, R138 ;  /* 0x000000ffffab7224 */ /* 0x000fc400078e008a */
[C---:B----4-:R-:W-:Y:S08]  /*75c0*/  HMMA.16816.F32.BF16 R156, R8.reuse, R16, R156 ;  /* 0x00000010089c723c */ /* 0x050ff0000004189c */
[----:B-----5:R-:W-:Y:S01]  /*75d0*/  HMMA.16816.F32.BF16 R80, R8, R12, R80 ;  /* 0x0000000c0850723c */ /* 0x020fe20000041850 */
[----:B-1----:R-:W-:-:S04]  /*75e0*/  FFMA.FTZ R2, R68, c[0x0][0x2d0], -R6 ;  /* 0x0000b40044027a23 */ /* 0x002fc80000010806 */
[----:B------:R1:W-:Y:S03]  /*75f0*/  MUFU.EX2 R68, R2 ;  /* 0x0000000200447308 */ /* 0x0003e60000000800 */
[C---:B------:R-:W-:Y:S01]  /*7600*/  HMMA.16816.F32.BF16 R76, R8.reuse, R14, R76 ;  /* 0x0000000e084c723c */ /* 0x040fe2000004184c */
[----:B-1----:R-:W-:Y:S02]  /*7610*/  FFMA.FTZ R2, R166, c[0x0][0x2d0], -R6 ;  /* 0x0000b400a6027a23 */ /* 0x002fe40000010806 */
[----:B------:R-:W-:Y:S02]  /*7620*/  IMAD.MOV.U32 R166, RZ, RZ, R163 ;  /* 0x000000ffffa67224 */ /* 0x000fe400078e00a3 */
[----:B------:R1:W3:Y:S03]  /*7630*/  MUFU.EX2 R63, R2 ;  /* 0x00000002003f7308 */ /* 0x0002e60000000800 */
[----:B------:R-:W-:Y:S07]  /*7640*/  HMMA.16816.F32.BF16 R160, R8, R18, R84 ;  /* 0x0000001208a0723c */ /* 0x000fee0000041854 */
[----:B--2---:R-:W-:Y:S01]  /*7650*/  F2FP.BF16.PACK_AB R8, R69, R74 ;  /* 0x0000004a4508723e */ /* 0x004fe200000010ff */
[----:B------:R-:W-:Y:S01]  /*7660*/  IMAD.MOV.U32 R85, RZ, RZ, R123 ;  /* 0x000000ffff557224 */ /* 0x000fe200078e007b */
[----:B------:R-:W-:Y:S01]  /*7670*/  MOV R84, R137 ;  /* 0x0000008900547202 */ /* 0x000fe20000000f00 */
[----:B------:R-:W-:-:S02]  /*7680*/  IMAD.MOV.U32 R86, RZ, RZ, R121 ;  /* 0x000000ffff567224 */ /* 0x000fc400078e0079 */
[----:B-1----:R-:W-:Y:S01]  /*7690*/  FFMA.FTZ R2, R170, c[0x0][0x2d0], -R0 ;  /* 0x0000b400aa027a23 */ /* 0x002fe20000010800 */
[----:B---3--:R-:W-:Y:S01]  /*76a0*/  F2FP.BF16.PACK_AB R10, R63, R68 ;  /* 0x000000443f0a723e */ /* 0x008fe200000010ff */
[----:B------:R-:W-:Y:S02]  /*76b0*/  IMAD.MOV.U32 R170, RZ, RZ, R154 ;  /* 0x000000ffffaa7224 */ /* 0x000fe400078e009a */
        /* <DEDUP_REMOVED lines=9> */
[----:B--2---:R-:W-:Y:S02]  /*7750*/  F2FP.BF16.PACK_AB R11, R31, R60 ;  /* 0x0000003c1f0b723e */ /* 0x004fe400000010ff */
[----:B------:R-:W-:-:S03]  /*7760*/  MOV R168, R133 ;  /* 0x0000008500a87202 */ /* 0x000fc60000000f00 */
[----:B------:R1:W-:Y:S01]  /*7770*/  MUFU.EX2 R29, R2 ;  /* 0x00000002001d7308 */ /* 0x0003e20000000800 */
[----:B------:R-:W2:Y:S01]  /*7780*/  LDSM.16.MT88.4 R132, [R224+0x3100] ;  /* 0x00310000e084783b */ /* 0x000ea20000004200 */
[C---:B------:R-:W-:Y:S07]  /*7790*/  HMMA.16816.F32.BF16 R56, R8.reuse, R26, R56 ;  /* 0x0000001a0838723c */ /* 0x040fee0000041838 */
[----:B------:R-:W-:Y:S01]  /*77a0*/  IMAD.MOV.U32 R27, RZ, RZ, R136 ;  /* 0x000000ffff1b7224 */ /* 0x000fe200078e0088 */
[----:B------:R-:W-:Y:S01]  /*77b0*/  HMMA.16816.F32.BF16 R64, R8, R24, R64 ;  /* 0x000000180840723c */ /* 0x000fe20000041840 */
[----:B-1----:R-:W-:-:S04]  /*77c0*/  FFMA.FTZ R2, R167, c[0x0][0x2d0], -R5 ;  /* 0x0000b400a7027a23 */ /* 0x002fc80000010805 */
[----:B------:R1:W3:Y:S03]  /*77d0*/  MUFU.EX2 R30, R2 ;  /* 0x00000002001e7308 */ /* 0x0002e60000000800 */
[C---:B------:R-:W-:Y:S08]  /*77e0*/  HMMA.16816.F32.BF16 R48, R8.reuse, R22, R48 ;  /* 0x000000160830723c */ /* 0x040ff00000041830 */
[----:B------:R-:W-:Y:S01]  /*77f0*/  HMMA.16816.F32.BF16 R52, R8, R20, R52 ;  /* 0x000000140834723c */ /* 0x000fe20000041834 */
[----:B-1----:R-:W-:-:S07]  /*7800*/  FFMA.FTZ R2, R166, c[0x0][0x2d0], -R5 ;  /* 0x0000b400a6027a23 */ /* 0x002fce0000010805 */
[C---:B------:R-:W-:Y:S01]  /*7810*/  HMMA.16816.F32.BF16 R44, R8.reuse, R12, R44 ;  /* 0x0000000c082c723c */ /* 0x040fe2000004182c */
[----:B---3--:R-:W-:Y:S01]  /*7820*/  F2FP.BF16.PACK_AB R176, R30, R29 ;  /* 0x0000001d1eb0723e */ /* 0x008fe200000010ff */
[----:B------:R1:W-:Y:S05]  /*7830*/  MUFU.EX2 R28, R2 ;  /* 0x00000002001c7308 */ /* 0x0003ea0000000800 */
[----:B------:R-:W-:Y:S01]  /*7840*/  FADD.FTZ R12, R220, R217 ;  /* 0x000000d9dc0c7221 */ /* 0x000fe20000010000 */
[C---:B------:R-:W-:Y:S01]  /*7850*/  HMMA.16816.F32.BF16 R32, R8.reuse, R14, R32 ;  /* 0x0000000e0820723c */ /* 0x040fe20000041820 */
[----:B------:R-:W-:Y:S01]  /*7860*/  FADD.FTZ R13, R178, R177 ;  /* 0x000000b1b20d7221 */ /* 0x000fe20000010000 */
[----:B------:R3:W-:Y:S06]  /*7870*/  MUFU.EX2 R15, R4 ;  /* 0x00000004000f7308 */ /* 0x0007ec0000000800 */
[----:B------:R-:W-:Y:S01]  /*7880*/  HMMA.16816.F32.BF16 R36, R8, R16, R36 ;  /* 0x000000100824723c */ /* 0x000fe20000041824 */
[----:B-1----:R-:W-:-:S02]  /*7890*/  FFMA.FTZ R2, R164, c[0x0][0x2d0], -R5 ;  /* 0x0000b400a4027a23 */ /* 0x002fc40000010805 */
[----:B------:R-:W-:Y:S01]  /*78a0*/  FFMA.FTZ R5, R214, c[0x0][0x2d0], -R0 ;  /* 0x0000b400d6057a23 */ /* 0x000fe20000010800 */
[----:B------:R-:W1:Y:S01]  /*78b0*/  LDSM.16.MT88.4 R164, [R225+0x3100] ;  /* 0x00310000e1a4783b */ /* 0x000e620000004200 */
[----:B------:R4:W5:Y:S03]  /*78c0*/  MUFU.EX2 R26, R2 ;  /* 0x00000002001a7308 */ /* 0x0009660000000800 */
[----:B------:R-:W-:Y:S01]  /*78d0*/  HMMA.16816.F32.BF16 R40, R8, R18, R40 ;  /* 0x000000120828723c */ /* 0x000fe20000041828 */
[----:B------:R-:W1:Y:S01]  /*78e0*/  LDSM.16.MT88.4 R16, [R226+0x3100] ;  /* 0x00310000e210783b */ /* 0x000e620000004200 */
[----:B---3--:R-:W-:-:S03]  /*78f0*/  FADD.FTZ R4, R250, R249 ;  /* 0x000000f9fa047221 */ /* 0x008fc60000010000 */
[----:B------:R-:W-:Y:S01]  /*7900*/  MUFU.EX2 R9, R5 ;  /* 0x0000000500097308 */ /* 0x000fe20000000800 */
[----:B----4-:R-:W-:Y:S01]  /*7910*/  FFMA.FTZ R2, R219, c[0x0][0x2d0], -R3 ;  /* 0x0000b400db027a23 */ /* 0x010fe20000010803 */
[----:B-----5:R-:W-:Y:S01]  /*7920*/  F2FP.BF16.PACK_AB R178, R26, R28 ;  /* 0x0000001c1ab2723e */ /* 0x020fe200000010ff */
[----:B------:R-:W-:-:S05]  /*7930*/  IMAD.MOV.U32 R219, RZ, RZ, R120 ;  /* 0x000000ffffdb7224 */ /* 0x000fca00078e0078 */
[----:B------:R3:W-:Y:S01]  /*7940*/  MUFU.EX2 R25, R2 ;  /* 0x0000000200197308 */ /* 0x0007e20000000800 */
[----:B------:R-:W-:Y:S02]  /*7950*/  IMAD.MOV.U32 R120, RZ, RZ, R139 ;  /* 0x000000ffff787224 */ /* 0x000fe400078e008b */
[----:B------:R-:W-:Y:S02]  /*7960*/  IMAD.MOV.U32 R139, RZ, RZ, R7 ;  /* 0x000000ffff8b7224 */ /* 0x000fe400078e0007 */
[----:B------:R-:W-:Y:S02]  /*7970*/  FFMA.FTZ R7, R208, c[0x0][0x2d0], -R0 ;  /* 0x0000b400d0077a23 */ /* 0x000fe40000010800 */
[----:B------:R-:W-:Y:S02]  /*7980*/  IMAD.MOV.U32 R87, RZ, RZ, R139 ;  /* 0x000000ffff577224 */ /* 0x000fe400078e008b */
[----:B------:R4:W-:Y:S01]  /*7990*/  MUFU.EX2 R10, R7 ;  /* 0x00000007000a7308 */ /* 0x0009e20000000800 */
[----:B---3--:R-:W-:-:S07]  /*79a0*/  FFMA.FTZ R2, R218, c[0x0][0x2d0], -R3 ;  /* 0x0000b400da027a23 */ /* 0x008fce0000010803 */
[----:B------:R3:W5:Y:S01]  /*79b0*/  MUFU.EX2 R24, R2 ;  /* 0x0000000200187308 */ /* 0x0007620000000800 */
[----:B----4-:R-:W-:Y:S02]  /*79c0*/  FADD.FTZ R7, R252, R4 ;  /* 0x00000004fc077221 */ /* 0x010fe40000010000 */
[--C-:B---3--:R-:W-:Y:S01]  /*79d0*/  FFMA.FTZ R2, R221, c[0x0][0x2d0], -R3.reuse ;  /* 0x0000b400dd027a23 */ /* 0x108fe20000010803 */
[----:B-----5:R-:W-:Y:S01]  /*79e0*/  F2FP.BF16.PACK_AB R177, R24, R25 ;  /* 0x0000001918b1723e */ /* 0x020fe200000010ff */
[----:B------:R-:W-:-:S03]  /*79f0*/  FFMA.FTZ R3, R251, c[0x0][0x2d0], -R3 ;  /* 0x0000b400fb037a23 */ /* 0x000fc60000010803 */
[----:B------:R3:W-:Y:S08]  /*7a00*/  MUFU.EX2 R23, R2 ;  /* 0x0000000200177308 */ /* 0x0007f00000000800 */
[----:B------:R4:W5:Y:S01]  /*7a10*/  MUFU.EX2 R22, R3 ;  /* 0x0000000300167308 */ /* 0x0009620000000800 */
[----:B---3--:R-:W-:-:S07]  /*7a20*/  FFMA.FTZ R2, R152, c[0x0][0x2d0], -R6 ;  /* 0x0000b40098027a23 */ /* 0x008fce0000010806 */
[----:B------:R3:W-:Y:S01]  /*7a30*/  MUFU.EX2 R20, R2 ;  /* 0x0000000200147308 */ /* 0x0007e20000000800 */
[--C-:B----4-:R-:W-:Y:S01]  /*7a40*/  FFMA.FTZ R3, R179, c[0x0][0x2d0], -R6.reuse ;  /* 0x0000b400b3037a23 */ /* 0x110fe20000010806 */
[----:B-----5:R-:W-:Y:S01]  /*7a50*/  F2FP.BF16.PACK_AB R179, R22, R23 ;  /* 0x0000001716b3723e */ /* 0x020fe200000010ff */
[----:B------:R-:W-:-:S05]  /*7a60*/  FFMA.FTZ R6, R155, c[0x0][0x2d0], -R6 ;  /* 0x0000b4009b067a23 */ /* 0x000fca0000010806 */
[----:B------:R4:W5:Y:S01]  /*7a70*/  MUFU.EX2 R21, R3 ;  /* 0x0000000300157308 */ /* 0x0009620000000800 */
[----:B--2---:R-:W-:Y:S01]  /*7a80*/  HMMA.16816.F32.BF16 R124, R176, R132, R124 ;  /* 0x00000084b07c723c */ /* 0x004fe2000004187c */
[----:B---3--:R-:W-:-:S06]  /*7a90*/  FADD.FTZ R2, R120, R12 ;  /* 0x0000000c78027221 */ /* 0x008fcc0000010000 */
[----:B------:R-:W2:Y:S01]  /*7aa0*/  MUFU.EX2 R14, R6 ;  /* 0x00000006000e7308 */ /* 0x000ea20000000800 */
[----:B------:R-:W-:Y:S01]  /*7ab0*/  FADD.FTZ R5, R122, R2 ;  /* 0x000000027a057221 */ /* 0x000fe20000010000 */
[----:B------:R-:W-:Y:S01]  /*7ac0*/  HMMA.16816.F32.BF16 R128, R176, R134, R128 ;  /* 0x00000086b080723c */ /* 0x000fe20000041880 */
[--C-:B----4-:R-:W-:Y:S01]  /*7ad0*/  FFMA.FTZ R3, R216, c[0x0][0x2d0], -R0.reuse ;  /* 0x0000b400d8037a23 */ /* 0x110fe20000010800 */
[----:B-----5:R-:W-:Y:S01]  /*7ae0*/  F2FP.BF16.PACK_AB R180, R20, R21 ;  /* 0x0000001514b4723e */ /* 0x020fe200000010ff */
[----:B------:R-:W-:-:S03]  /*7af0*/  FFMA.FTZ R0, R183, c[0x0][0x2d0], -R0 ;  /* 0x0000b400b7007a23 */ /* 0x000fc60000010800 */
[----:B------:R3:W4:Y:S02]  /*7b00*/  MUFU.EX2 R8, R3 ;  /* 0x0000000300087308 */ /* 0x0007240000000800 */
[----:B------:R-:W-:Y:S01]  /*7b10*/  HMMA.16816.F32.BF16 R140, R176, R148, R140 ;  /* 0x00000094b08c723c */ /* 0x000fe2000004188c */
[----:B--2---:R-:W-:-:S05]  /*7b20*/  F2FP.BF16.PACK_AB R182, R14, R15 ;  /* 0x0000000f0eb6723e */ /* 0x004fca00000010ff */
[----:B------:R2:W5:Y:S02]  /*7b30*/  MUFU.EX2 R11, R0 ;  /* 0x00000000000b7308 */ /* 0x0005640000000800 */
[----:B------:R-:W-:Y:S01]  /*7b40*/  HMMA.16816.F32.BF16 R144, R176, R150, R144 ;  /* 0x00000096b090723c */ /* 0x000fe20000041890 */
[----:B---3--:R-:W-:Y:S01]  /*7b50*/  FADD.FTZ R3, R248, R222 ;  /* 0x000000def8037221 */ /* 0x008fe20000010000 */
[----:B----4-:R-:W-:-:S06]  /*7b60*/  F2FP.BF16.PACK_AB R181, R9, R8 ;  /* 0x0000000809b5723e */ /* 0x010fcc00000010ff */
[C---:B-1----:R-:W-:Y:S01]  /*7b70*/  HMMA.16816.F32.BF16 R156, R176.reuse, R164, R156 ;  /* 0x000000a4b09c723c */ /* 0x042fe2000004189c */
[----:B------:R-:W-:Y:S02]  /*7b80*/  FADD.FTZ R6, R244, R3 ;  /* 0x00000003f4067221 */ /* 0x000fe40000010000 */
[----:B------:R-:W-:Y:S02]  /*7b90*/  FADD.FTZ R3, R219, R7 ;  /* 0x00000007db037221 */ /* 0x000fe40000010000 */
[----:B--2---:R-:W-:Y:S01]  /*7ba0*/  FADD.FTZ R0, R213, R13 ;  /* 0x0000000dd5007221 */ /* 0x004fe20000010000 */
[----:B-----5:R-:W-:Y:S01]  /*7bb0*/  F2FP.BF16.PACK_AB R183, R11, R10 ;  /* 0x0000000a0bb7723e */ /* 0x020fe200000010ff */
        /* <DEDUP_REMOVED lines=114> */
[----:B------:R-:W2:Y:S01]  /*82e0*/  LDL R87, [R1+0x20] ;  /* 0x0000200001577983 */ /* 0x000ea20000100800 */
[----:B------:R-:W-:Y:S01]  /*82f0*/  PLOP3.LUT P1, PT, PT, PT, UP1, 0x80, 0x0 ;  /* 0x000000000000781c */ /* 0x000fe20003f2f018 */
[----:B------:R-:W-:Y:S01]  /*8300*/  IMAD.MOV.U32 R116, RZ, RZ, R72 ;  /* 0x000000ffff747224 */ /* 0x000fe200078e0048 */
[----:B------:R-:W-:Y:S01]  /*8310*/  PLOP3.LUT P0, PT, PT, PT, UP1, 0x80, 0x0 ;  /* 0x000000000000781c */ /* 0x000fe20003f0f018 */
[----:B-1----:R-:W-:Y:S01]  /*8320*/  IMAD.MOV.U32 R3, RZ, RZ, R73 ;  /* 0x000000ffff037224 */ /* 0x002fe200078e0049 */
[----:B------:R-:W-:Y:S01]  /*8330*/  MOV R118, R70 ;  /* 0x0000004600767202 */ /* 0x000fe20000000f00 */
[----:B------:R-:W-:-:S08]  /*8340*/  IMAD.MOV.U32 R117, RZ, RZ, R71 ;  /* 0x000000ffff757224 */ /* 0x000fd000078e0047 */
[----:B--2---:R-:W-:-:S05]  /*8350*/  @P1 IMAD.HI.U32 R0, R87, c[0x0][0x2c8], RZ ;  /* 0x0000b20057001a27 */ /* 0x004fca00078e00ff */
[----:B------:R-:W-:-:S05]  /*8360*/  @P0 SHF.R.U32.HI R0, RZ, c[0x0][0x2cc], R0 ;  /* 0x0000b300ff000a19 */ /* 0x000fca0000011600 */
[----:B------:R1:W-:Y:S02]  /*8370*/  @P0 STL [R1+0x1c], R0 ;  /* 0x00001c0001000387 */ /* 0x0003e40000100800 */
.L_x_662:
[----:B------:R-:W-:Y:S04]  /*8380*/  DEPBAR.LE SB0, 0x0 ;  /* 0x000080000000791a */ /* 0x000fe80000000000 */
[----:B------:R-:W-:Y:S01]  /*8390*/  BAR.SYNC.DEFER_BLOCKING 0x0 ;  /* 0x0000000000007b1d */ /* 0x000fe20000010000 */
[----:B------:R-:W-:Y:S05]  /*83a0*/  ISETP.LE.AND P0, PT, RZ, UR6, PT ;  /* 0x00000006ff007c0c */ /* 0x000fea000bf03270 */
[----:B--2--5:R2:W3:Y:S04]  /*83b0*/  LDSM.16.M88.4 R112, [R230+0x7100] ;  /* 0x00710000e670783b */ /* 0x0244e80000000200 */
        /* <DEDUP_REMOVED lines=18> */
[----:B---34-:R-:W3:Y:S04]  /*84e0*/  LDL R2, [R1+0x8] ;  /* 0x0000080001027983 */ /* 0x018ee80000100800 */
[----:B------:R-:W4:Y:S01]  /*84f0*/  LDL R21, [R1+0x14] ;  /* 0x0000140001157983 */ /* 0x000f220000100800 */
[----:B-1-3--:R-:W-:Y:S01]  /*8500*/  SHF.R.S32.HI R0, RZ, 0x1f, R2 ;  /* 0x0000001fff007819 */ /* 0x00afe20000011402 */
[----:B------:R-:W-:Y:S04]  /*8510*/  IMAD.WIDE.U32 R4, R2, c[0x0][0x208], RZ ;  /* 0x0000820002047a25 */ /* 0x000fe800078e00ff */
[----:B------:R-:W-:Y:S04]  /*8520*/  IMAD R0, R0, c[0x0][0x208], RZ ;  /* 0x0000820000007a24 */ /* 0x000fe800078e02ff */
[----:B------:R-:W-:Y:S01]  /*8530*/  IMAD R0, R2, c[0x0][0x20c], R0 ;  /* 0x0000830002007a24 */ /* 0x000fe200078e0200 */
[----:B------:R-:W-:Y:S03]  /*8540*/  SHF.R.S32.HI R2, RZ, 0x1f, R245 ;  /* 0x0000001fff027819 */ /* 0x000fe600000114f5 */
[----:B------:R-:W-:Y:S02]  /*8550*/  IMAD.IADD R5, R5, 0x1, R0 ;  /* 0x0000000105057824 */ /* 0x000fe400078e0200 */
[----:B------:R-:W-:Y:S02]  /*8560*/  IMAD R2, R2, c[0x0][0x218], RZ ;  /* 0x0000860002027a24 */ /* 0x000fe400078e02ff */
[C---:B------:R-:W-:Y:S05]  /*8570*/  IMAD.WIDE.U32 R4, R245.reuse, c[0x0][0x218], R4 ;  /* 0x00008600f5047a25 */ /* 0x040fea00078e0004 */
[----:B------:R-:W-:Y:S01]  /*8580*/  IADD3 R0, P1, R4, UR24, RZ ;  /* 0x0000001804007c10 */ /* 0x000fe2000ff3e0ff */
[----:B------:R-:W-:Y:S03]  /*8590*/  IMAD R4, R245, c[0x0][0x21c], R2 ;  /* 0x00008700f5047a24 */ /* 0x000fe600078e0202 */
[C---:B------:R-:W-:Y:S02]  /*85a0*/  LEA R2, P0, R0.reuse, c[0x0][0x1f8], 0x1 ;  /* 0x00007e0000027a11 */ /* 0x040fe400078008ff */
[----:B------:R-:W-:Y:S03]  /*85b0*/  IADD3.X R4, R5, UR8, R4, P1, !PT ;  /* 0x0000000805047c10 */ /* 0x000fe60008ffe404 */
[----:B------:R-:W1:Y:S01]  /*85c0*/  SHFL.IDX PT, R6, R2, RZ, 0x181f ;  /* 0x00181fff02067589 */ /* 0x000e6200000e0000 */
[----:B------:R-:W-:Y:S03]  /*85d0*/  LEA.HI.X R0, R0, c[0x0][0x1fc], R4, 0x1, P0 ;  /* 0x00007f0000007a11 */ /* 0x000fe600000f0c04 */
[----:B------:R-:W3:Y:S04]  /*85e0*/  SHFL.IDX PT, R4, R2, 0x1, 0x181f ;  /* 0x00381f0002047f89 */ /* 0x000ee800000e0000 */
[----:B------:R-:W5:Y:S04]  /*85f0*/  SHFL.IDX PT, R7, R0, RZ, 0x181f ;  /* 0x00181fff00077589 */ /* 0x000f6800000e0000 */
[----:B------:R-:W2:Y:S04]  /*8600*/  SHFL.IDX PT, R5, R0, 0x1, 0x181f ;  /* 0x00381f0000057f89 */ /* 0x000ea800000e0000 */
[----:B------:R-:W4:Y:S04]  /*8610*/  SHFL.IDX PT, R12, R2, 0x2, 0x181f ;  /* 0x00581f00020c7f89 */ /* 0x000f2800000e0000 */
[----:B------:R-:W4:Y:S04]  /*8620*/  SHFL.IDX PT, R10, R2, 0x3, 0x181f ;  /* 0x00781f00020a7f89 */ /* 0x000f2800000e0000 */
[----:B------:R-:W4:Y:S01]  /*8630*/  SHFL.IDX PT, R9, R0, 0x2, 0x181f ;  /* 0x00581f0000097f89 */ /* 0x000f2200000e0000 */
[-C--:B-1----:R-:W-:Y:S03]  /*8640*/  IADD3 R6, P1, R6, R242.reuse, RZ ;  /* 0x000000f206067210 */ /* 0x082fe60007f3e0ff */
[----:B------:R-:W1:Y:S01]  /*8650*/  SHFL.IDX PT, R8, R2, 0x4, 0x181f ;  /* 0x00981f0002087f89 */ /* 0x000e6200000e0000 */
[-C--:B---3--:R-:W-:Y:S03]  /*8660*/  IADD3 R4, P0, R4, R242.reuse, RZ ;  /* 0x000000f204047210 */ /* 0x088fe60007f1e0ff */
[----:B------:R-:W3:Y:S01]  /*8670*/  SHFL.IDX PT, R11, R2, 0x5, 0x181f ;  /* 0x00b81f00020b7f89 */ /* 0x000ee200000e0000 */
[--C-:B-----5:R-:W-:Y:S03]  /*8680*/  IMAD.X R7, R7, 0x1, R241.reuse, P1 ;  /* 0x0000000107077824 */ /* 0x120fe600008e06f1 */
[----:B------:R-:W-:Y:S01]  /*8690*/  SHFL.IDX PT, R20, R0, 0x3, 0x181f ;  /* 0x00781f0000147f89 */ /* 0x000fe200000e0000 */
[--C-:B--2---:R-:W-:Y:S03]  /*86a0*/  IMAD.X R5, R5, 0x1, R241.reuse, P0 ;  /* 0x0000000105057824 */ /* 0x104fe600000e06f1 */
[----:B----4-:R3:W-:Y:S01]  /*86b0*/  LDGSTS.E.BYPASS.LTC128B.128 [R21], [R6.64], !P4 ;  /* 0x0000000006157fae */ /* 0x0107e2000e101d4e */
[-C--:B------:R-:W-:Y:S03]  /*86c0*/  IADD3 R12, P0, R12, R242.reuse, RZ ;  /* 0x000000f20c0c7210 */ /* 0x080fe60007f1e0ff */
[----:B------:R-:W2:Y:S01]  /*86d0*/  SHFL.IDX PT, R15, R0, 0x4, 0x181f ;  /* 0x00981f00000f7f89 */ /* 0x000ea200000e0000 */
[-C--:B------:R-:W-:Y:S03]  /*86e0*/  IADD3 R10, P3, R10, R242.reuse, RZ ;  /* 0x000000f20a0a7210 */ /* 0x080fe60007f7e0ff */
[----:B------:R4:W-:Y:S01]  /*86f0*/  LDGSTS.E.BYPASS.LTC128B.128 [R21+0x800], [R4.64], !P4 ;  /* 0x0080000004157fae */ /* 0x0009e2000e101d4e */
[--C-:B------:R-:W-:Y:S03]  /*8700*/  IMAD.X R13, R9, 0x1, R241.reuse, P0 ;  /* 0x00000001090d7824 */ /* 0x100fe600000e06f1 */
[----:B------:R-:W4:Y:S01]  /*8710*/  SHFL.IDX PT, R2, R2, 0x6, 0x181f ;  /* 0x00d81f0002027f89 */ /* 0x000f2200000e0000 */
[-C--:B-1----:R-:W-:Y:S03]  /*8720*/  IADD3 R8, P2, R8, R242.reuse, RZ ;  /* 0x000000f208087210 */ /* 0x082fe60007f5e0ff */
[----:B------:R-:W1:Y:S04]  /*8730*/  SHFL.IDX PT, R14, R0, 0x5, 0x181f ;  /* 0x00b81f00000e7f89 */ /* 0x000e6800000e0000 */
[----:B------:R-:W5:Y:S04]  /*8740*/  SHFL.IDX PT, R0, R0, 0x6, 0x181f ;  /* 0x00d81f0000007f89 */ /* 0x000f6800000e0000 */
[----:B------:R5:W-:Y:S01]  /*8750*/  LDGSTS.E.BYPASS.LTC128B.128 [R21+0x1000], [R12.64], !P4 ;  /* 0x010000000c157fae */ /* 0x000be2000e101d4e */
[-C--:B---3--:R-:W-:Y:S01]  /*8760*/  IADD3 R6, P1, R11, R242.reuse, RZ ;  /* 0x000000f20b067210 */ /* 0x088fe20007f3e0ff */
[--C-:B--2---:R-:W-:Y:S01]  /*8770*/  IMAD.X R9, R15, 0x1, R241.reuse, P2 ;  /* 0x000000010f097824 */ /* 0x104fe200010e06f1 */
[-C--:B------:R-:W-:Y:S05]  /*8780*/  IADD3.X R11, R20, R241.reuse, RZ, P3, !PT ;  /* 0x000000f1140b7210 */ /* 0x080fea0001ffe4ff */
[----:B------:R2:W-:Y:S01]  /*8790*/  LDGSTS.E.BYPASS.LTC128B.128 [R21+0x1800], [R10.64], !P4 ;  /* 0x018000000a157fae */ /* 0x0005e2000e101d4e */
[----:B----4-:R-:W-:Y:S03]  /*87a0*/  IADD3 R4, P0, R2, R242, RZ ;  /* 0x000000f202047210 */ /* 0x010fe60007f1e0ff */
[----:B------:R2:W-:Y:S01]  /*87b0*/  LDGSTS.E.BYPASS.LTC128B.128 [R21+0x2000], [R8.64], !P4 ;  /* 0x0200000008157fae */ /* 0x0005e2000e101d4e */
[----:B-1----:R-:W-:Y:S01]  /*87c0*/  IMAD.X R7, R14, 0x1, R241, P1 ;  /* 0x000000010e077824 */ /* 0x002fe200008e06f1 */
[----:B-----5:R-:W-:Y:S04]  /*87d0*/  IADD3.X R5, R0, R241, RZ, P0, !PT ;  /* 0x000000f100057210 */ /* 0x020fe800007fe4ff */
[----:B------:R2:W-:Y:S04]  /*87e0*/  LDGSTS.E.BYPASS.LTC128B.128 [R21+0x2800], [R6.64], !P4 ;  /* 0x0280000006157fae */ /* 0x0005e8000e101d4e */
[----:B------:R2:W-:Y:S02]  /*87f0*/  LDGSTS.E.BYPASS.LTC128B.128 [R21+0x3000], [R4.64], !P4 ;  /* 0x0300000004157fae */ /* 0x0005e4000e101d4e */
.L_x_660:
[----:B---34-:R-:W0:Y:S01]  /*8800*/  LDGDEPBAR ;  /* 0x00000000000079af */ /* 0x018e220000000000 */
[-C--:B-12---:R-:W-:Y:S01]  /*8810*/  HMMA.16816.F32.BF16 R4, R112, R16.reuse, RZ ;  /* 0x000000107004723c */ /* 0x086fe200000418ff */
[----:B------:R-:W-:Y:S06]  /*8820*/  UISETP.GE.AND UP0, UPT, UR6, 0x1, UPT ;  /* 0x000000010600788c */ /* 0x000fec000bf06270 */
[----:B------:R-:W-:Y:S01]  /*8830*/  PLOP3.LUT P0, PT, PT, PT, UP0, 0x80, 0x0 ;  /* 0x000000000000781c */ /* 0x000fe20003f0f008 */
        /* <DEDUP_REMOVED lines=130> */
[----:B----4-:R-:W-:Y:S01]  /*9060*/  STL [R1+0x4], R0 ;  /* 0x0000040001007387 */ /* 0x010fe20000100800 */
[C---:B------:R-:W-:Y:S08]  /*9070*/  HMMA.16816.F32.BF16 R24, R188.reuse, R4, R24 ;  /* 0x00000004bc18723c */ /* 0x040ff00000041818 */
        /* <DEDUP_REMOVED lines=42> */
[----:B------:R-:W5:Y:S03]  /*9320*/  LDSM.16.M88.4 R4, [R228+0x2800] ;  /* 0x00280000e404783b */ /* 0x000f660000000200 */
[----:B------:R-:W-:Y:S02]  /*9330*/  FMUL.FTZ R50, R50, c[0x0][0x320] ;  /* 0x0000c80032327a20 */ /* 0x000fe40000410000 */
[----:B------:R-:W-:Y:S02]  /*9340*/  FMUL.FTZ R52, R52, c[0x0][0x320] ;  /* 0x0000c80034347a20 */ /* 0x000fe40000410000 */
[----:B------:R-:W-:Y:S01]  /*9350*/  FMUL.FTZ R53, R53, c[0x0][0x320] ;  /* 0x0000c80035357a20 */ /* 0x000fe20000410000 */
[----:B------:R4:W2:Y:S01]  /*9360*/  MUFU.TANH R220, R24 ;  /* 0x0000001800dc7308 */ /* 0x0008a20000002400 */
[-C--:B-1----:R-:W-:Y:S03]  /*9370*/  HMMA.16816.F32.BF16 R68, R204, R8.reuse, R68 ;  /* 0x00000008cc44723c */ /* 0x082fe60000041844 */
[----:B------:R-:W-:Y:S02]  /*9380*/  FMUL.FTZ R54, R54, c[0x0][0x320] ;  /* 0x0000c80036367a20 */ /* 0x000fe40000410000 */
[----:B------:R-:W-:Y:S02]  /*9390*/  FMUL.FTZ R55, R55, c[0x0][0x320] ;  /* 0x0000c80037377a20 */ /* 0x000fe40000410000 */
[----:B------:R-:W-:Y:S01]  /*93a0*/  FMUL.FTZ R56, R56, c[0x0][0x320] ;  /* 0x0000c80038387a20 */ /* 0x000fe20000410000 */
[C---:B------:R-:W-:Y:S01]  /*93b0*/  HMMA.16816.F32.BF16 R72, R188.reuse, R8, R72 ;  /* 0x00000008bc48723c */ /* 0x040fe20000041848 */
[----:B------:R4:W1:Y:S03]  /*93c0*/  MUFU.TANH R219, R25 ;  /* 0x0000001900db7308 */ /* 0x0008660000002400 */
[----:B------:R-:W-:Y:S02]  /*93d0*/  FMUL.FTZ R58, R58, c[0x0][0x320] ;  /* 0x0000c8003a3a7a20 */ /* 0x000fe40000410000 */
[----:B------:R-:W-:Y:S02]  /*93e0*/  FMUL.FTZ R60, R60, c[0x0][0x320] ;  /* 0x0000c8003c3c7a20 */ /* 0x000fe40000410000 */
[-C--:B------:R-:W-:Y:S03]  /*93f0*/  HMMA.16816.F32.BF16 R76, R188, R10.reuse, R76 ;  /* 0x0000000abc4c723c */ /* 0x080fe6000004184c */
[----:B------:R4:W1:Y:S01]  /*9400*/  MUFU.TANH R246, R26 ;  /* 0x0000001a00f67308 */ /* 0x0008620000002400 */
[----:B------:R-:W-:Y:S02]  /*9410*/  FMUL.FTZ R64, R64, c[0x0][0x320] ;  /* 0x0000c80040407a20 */ /* 0x000fe40000410000 */
[----:B------:R-:W-:Y:S02]  /*9420*/  FMUL.FTZ R65, R65, c[0x0][0x320] ;  /* 0x0000c80041417a20 */ /* 0x000fe40000410000 */
[C---:B------:R-:W-:Y:S01]  /*9430*/  HMMA.16816.F32.BF16 R80, R204.reuse, R10, R80 ;  /* 0x0000000acc50723c */ /* 0x040fe20000041850 */
[----:B------:R-:W1:Y:S01]  /*9440*/  LDSM.16.M88.4 R8, [R228+0x3000] ;  /* 0x00300000e408783b */ /* 0x000e620000000200 */
[----:B------:R-:W-:Y:S04]  /*9450*/  DEPBAR.LE SB0, 0x0 ;  /* 0x000080000000791a */ /* 0x000fe80000000000 */
[----:B------:R4:W1:Y:S01]  /*9460*/  MUFU.TANH R247, R27 ;  /* 0x0000001b00f77308 */ /* 0x0008620000002400 */
[----:B------:R-:W-:Y:S01]  /*9470*/  FMUL.FTZ R66, R66, c[0x0][0x320] ;  /* 0x0000c80042427a20 */ /* 0x000fe20000410000 */
[-C--:B-----5:R-:W-:Y:S01]  /*9480*/  HMMA.16816.F32.BF16 R84, R204, R4.reuse, R84 ;  /* 0x00000004cc54723c */ /* 0x0a0fe20000041854 */
[----:B------:R-:W-:Y:S04]  /*9490*/  BAR.SYNC.DEFER_BLOCKING 0x0 ;  /* 0x0000000000007b1d */ /* 0x000fe80000010000 */
[----:B------:R-:W-:Y:S02]  /*94a0*/  FMUL.FTZ R67, R67, c[0x0][0x320] ;  /* 0x0000c80043437a20 */ /* 0x000fe40000410000 */
[----:B------:R-:W-:Y:S01]  /*94b0*/  FMUL.FTZ R68, R68, c[0x0][0x320] ;  /* 0x0000c80044447a20 */ /* 0x000fe20000410000 */
[----:B------:R4:W1:Y:S01]  /*94c0*/  MUFU.TANH R218, R28 ;  /* 0x0000001c00da7308 */ /* 0x0008620000002400 */
        /* <DEDUP_REMOVED lines=83> */
[----:B------:R-:W-:Y:S07]  /*9a00*/  FMUL.FTZ R111, R111, c[0x0][0x320] ;  /* 0x0000c8006f6f7a20 */ /* 0x000fee0000410000 */
        /* <DEDUP_REMOVED lines=71> */
[----:B------:R-:W1:Y:S01]  /*9e80*/  MUFU.TANH R115, R115 ;  /* 0x0000007300737308 */ /* 0x000e620000002400 */
[----:B------:R-:W-:-:S05]  /*9e90*/  @!P0 BRA `(.L_x_661) ;  /* 0x0000043000008947 */ /* 0x000fca0003800000 */
[----:B--234-:R-:W2:Y:S01]  /*9ea0*/  LDL R0, [R1+0x18] ;  /* 0x0000180001007983 */ /* 0x01cea20000100800 */
[----:B------:R-:W-:Y:S01]  /*9eb0*/  UIMAD UR5, UR6, 0x70, UR11 ;  /* 0x00000070060578a4 */ /* 0x000fe2000f8e020b */
[----:B------:R-:W-:Y:S01]  /*9ec0*/  PLOP3.LUT P1, PT, PT, PT, UP2, 0x80, 0x0 ;  /* 0x000000000000781c */ /* 0x000fe20003f2f028 */
[----:B------:R-:W-:Y:S01]  /*9ed0*/  IMAD.MOV.U32 R245, RZ, RZ, RZ ;  /* 0x000000fffff57224 */ /* 0x000fe200078e00ff */
[----:B------:R-:W3:Y:S01]  /*9ee0*/  LDL R19, [R1+0xc] ;  /* 0x00000c0001137983 */ /* 0x000ee20000100800 */
[----:B------:R-:W-:Y:S02]  /*9ef0*/  PLOP3.LUT P0, PT, PT, PT, UP2, 0x80, 0x0 ;  /* 0x000000000000781c */ /* 0x000fe40003f0f028 */
        /* <DEDUP_REMOVED lines=13> */
[----:B------:R2:W4:Y:S02]  /*9fd0*/  @!P5 LDG.E R245, [R4.64] ;  /* 0x0000000e04f5d981 */ /* 0x000524000c1e1900 */
[----:B------:R-:W-:Y:S04]  /*9fe0*/  IMAD R0, R0, c[0x0][0x1e0], RZ ;  /* 0x0000780000007a24 */ /* 0x000fe800078e02ff */
[C---:B------:R-:W-:Y:S02]  /*9ff0*/  IMAD R0, R7.reuse, c[0x0][0x1e4], R0 ;  /* 0x0000790007007a24 */ /* 0x040fe400078e0200 */
[----:B--2---:R-:W-:Y:S04]  /*a000*/  IMAD.WIDE.U32 R4, R7, c[0x0][0x1e0], RZ ;  /* 0x0000780007047a25 */ /* 0x004fe800078e00ff */
[----:B------:R-:W-:Y:S01]  /*a010*/  IMAD.IADD R5, R5, 0x1, R0 ;  /* 0x0000000105057824 */ /* 0x000fe200078e0200 */
[----:B----4-:R-:W-:Y:S03]  /*a020*/  SHF.R.S32.HI R2, RZ, 0x1f, R245 ;  /* 0x0000001fff027819 */ /* 0x010fe600000114f5 */
[C---:B------:R-:W-:Y:S04]  /*a030*/  IMAD.WIDE.U32 R4, R245.reuse, c[0x0][0x1f0], R4 ;  /* 0x00007c00f5047a25 */ /* 0x040fe800078e0004 */
[----:B------:R-:W-:Y:S01]  /*a040*/  IMAD R2, R2, c[0x0][0x1f0], RZ ;  /* 0x00007c0002027a24 */ /* 0x000fe200078e02ff */
[----:B------:R-:W-:Y:S03]  /*a050*/  IADD3 R0, P1, R4, UR22, RZ ;  /* 0x0000001604007c10 */ /* 0x000fe6000ff3e0ff */
[----:B------:R-:W-:Y:S01]  /*a060*/  IMAD R4, R245, c[0x0][0x1f4], R2 ;  /* 0x00007d00f5047a24 */ /* 0x000fe200078e0202 */
[C---:B------:R-:W-:Y:S04]  /*a070*/  LEA R2, P0, R0.reuse, c[0x0][0x1c8], 0x1 ;  /* 0x0000720000027a11 */ /* 0x040fe800078008ff */
[----:B------:R-:W-:Y:S01]  /*a080*/  IADD3.X R4, R5, UR20, R4, P1, !PT ;  /* 0x0000001405047c10 */ /* 0x000fe20008ffe404 */
[----:B------:R-:W2:Y:S03]  /*a090*/  SHFL.IDX PT, R6, R2, RZ, 0x181f ;  /* 0x00181fff02067589 */ /* 0x000ea600000e0000 */
[----:B------:R-:W-:Y:S01]  /*a0a0*/  LEA.HI.X R0, R0, c[0x0][0x1cc], R4, 0x1, P0 ;  /* 0x0000730000007a11 */ /* 0x000fe200000f0c04 */
[----:B------:R-:W-:Y:S04]  /*a0b0*/  SHFL.IDX PT, R12, R2, 0x2, 0x181f ;  /* 0x00581f00020c7f89 */ /* 0x000fe800000e0000 */
[----:B------:R-:W4:Y:S04]  /*a0c0*/  SHFL.IDX PT, R7, R0, RZ, 0x181f ;  /* 0x00181fff00077589 */ /* 0x000f2800000e0000 */
[----:B------:R-:W5:Y:S04]  /*a0d0*/  SHFL.IDX PT, R4, R2, 0x1, 0x181f ;  /* 0x00381f0002047f89 */ /* 0x000f6800000e0000 */
[----:B------:R-:W1:Y:S04]  /*a0e0*/  SHFL.IDX PT, R5, R0, 0x1, 0x181f ;  /* 0x00381f0000057f89 */ /* 0x000e6800000e0000 */
[----:B------:R-:W1:Y:S04]  /*a0f0*/  SHFL.IDX PT, R10, R2, 0x3, 0x181f ;  /* 0x00781f00020a7f89 */ /* 0x000e6800000e0000 */
[----:B------:R-:W1:Y:S01]  /*a100*/  SHFL.IDX PT, R9, R0, 0x2, 0x181f ;  /* 0x00581f0000097f89 */ /* 0x000e6200000e0000 */
[-C--:B--2---:R-:W-:Y:S03]  /*a110*/  IADD3 R6, P1, R6, R242.reuse, RZ ;  /* 0x000000f206067210 */ /* 0x084fe60007f3e0ff */
[----:B------:R-:W2:Y:S04]  /*a120*/  SHFL.IDX PT, R8, R2, 0x4, 0x181f ;  /* 0x00981f0002087f89 */ /* 0x000ea800000e0000 */
[----:B------:R-:W2:Y:S01]  /*a130*/  SHFL.IDX PT, R11, R2, 0x5, 0x181f ;  /* 0x00b81f00020b7f89 */ /* 0x000ea200000e0000 */
[--C-:B----4-:R-:W-:Y:S03]  /*a140*/  IMAD.X R7, R7, 0x1, R241.reuse, P1 ;  /* 0x0000000107077824 */ /* 0x110fe600008e06f1 */
[----:B------:R-:W4:Y:S01]  /*a150*/  SHFL.IDX PT, R16, R0, 0x3, 0x181f ;  /* 0x00781f0000107f89 */ /* 0x000f2200000e0000 */
[-C--:B-----5:R-:W-:Y:S03]  /*a160*/  IADD3 R4, P0, R4, R242.reuse, RZ ;  /* 0x000000f204047210 */ /* 0x0a0fe60007f1e0ff */
[----:B---3--:R3:W-:Y:S02]  /*a170*/  LDGSTS.E.BYPASS.LTC128B.128 [R19+0x3900], [R6.64], !P4 ;  /* 0x0390000006137fae */ /* 0x0087e4000e101d4e */
[--C-:B-1----:R-:W-:Y:S01]  /*a180*/  IMAD.X R5, R5, 0x1, R241.reuse, P0 ;  /* 0x0000000105057824 */ /* 0x102fe200000e06f1 */
[-C--:B------:R-:W-:Y:S01]  /*a190*/  IADD3 R12, P0, R12, R242.reuse, RZ ;  /* 0x000000f20c0c7210 */ /* 0x080fe20007f1e0ff */
[----:B------:R-:W1:Y:S01]  /*a1a0*/  SHFL.IDX PT, R15, R0, 0x4, 0x181f ;  /* 0x00981f00000f7f89 */ /* 0x000e6200000e0000 */
[-C--:B------:R-:W-:Y:S03]  /*a1b0*/  IADD3 R10, P3, R10, R242.reuse, RZ ;  /* 0x000000f20a0a7210 */ /* 0x080fe60007f7e0ff */
[----:B------:R5:W-:Y:S01]  /*a1c0*/  LDGSTS.E.BYPASS.LTC128B.128 [R19+0x4100], [R4.64], !P4 ;  /* 0x0410000004137fae */ /* 0x000be2000e101d4e */
[--C-:B------:R-:W-:Y:S03]  /*a1d0*/  IMAD.X R13, R9, 0x1, R241.reuse, P0 ;  /* 0x00000001090d7824 */ /* 0x100fe600000e06f1 */
[----:B------:R-:W5:Y:S01]  /*a1e0*/  SHFL.IDX PT, R2, R2, 0x6, 0x181f ;  /* 0x00d81f0002027f89 */ /* 0x000f6200000e0000 */
[-C--:B--2---:R-:W-:Y:S03]  /*a1f0*/  IADD3 R8, P2, R8, R242.reuse, RZ ;  /* 0x000000f208087210 */ /* 0x084fe60007f5e0ff */
[----:B------:R-:W2:Y:S04]  /*a200*/  SHFL.IDX PT, R14, R0, 0x5, 0x181f ;  /* 0x00b81f00000e7f89 */ /* 0x000ea800000e0000 */
[----:B------:R-:W2:Y:S04]  /*a210*/  SHFL.IDX PT, R0, R0, 0x6, 0x181f ;  /* 0x00d81f0000007f89 */ /* 0x000ea800000e0000 */
[----:B------:R2:W-:Y:S01]  /*a220*/  LDGSTS.E.BYPASS.LTC128B.128 [R19+0x4900], [R12.64], !P4 ;  /* 0x049000000c137fae */ /* 0x0005e2000e101d4e */
[-C--:B---3--:R-:W-:Y:S01]  /*a230*/  IADD3 R6, P1, R11, R242.reuse, RZ ;  /* 0x000000f20b067210 */ /* 0x088fe20007f3e0ff */
[--C-:B----4-:R-:W-:Y:S02]  /*a240*/  IMAD.X R11, R16, 0x1, R241.reuse, P3 ;  /* 0x00000001100b7824 */ /* 0x110fe400018e06f1 */
[--C-:B-1----:R-:W-:Y:S03]  /*a250*/  IMAD.X R9, R15, 0x1, R241.reuse, P2 ;  /* 0x000000010f097824 */ /* 0x102fe600010e06f1 */
[----:B------:R1:W-:Y:S01]  /*a260*/  LDGSTS.E.BYPASS.LTC128B.128 [R19+0x5100], [R10.64], !P4 ;  /* 0x051000000a137fae */ /* 0x0003e2000e101d4e */
[----:B-----5:R-:W-:Y:S03]  /*a270*/  IADD3 R4, P0, R2, R242, RZ ;  /* 0x000000f202047210 */ /* 0x020fe60007f1e0ff */
[----:B------:R1:W-:Y:S01]  /*a280*/  LDGSTS.E.BYPASS.LTC128B.128 [R19+0x5900], [R8.64], !P4 ;  /* 0x0590000008137fae */ /* 0x0003e2000e101d4e */
[--C-:B--2---:R-:W-:Y:S02]  /*a290*/  IMAD.X R7, R14, 0x1, R241.reuse, P1 ;  /* 0x000000010e077824 */ /* 0x104fe400008e06f1 */
[----:B------:R-:W-:Y:S03]  /*a2a0*/  IMAD.X R5, R0, 0x1, R241, P0 ;  /* 0x0000000100057824 */ /* 0x000fe600000e06f1 */
[----:B------:R1:W-:Y:S04]  /*a2b0*/  LDGSTS.E.BYPASS.LTC128B.128 [R19+0x6100], [R6.64], !P4 ;  /* 0x0610000006137fae */ /* 0x0003e8000e101d4e */
[----:B------:R1:W-:Y:S02]  /*a2c0*/  LDGSTS.E.BYPASS.LTC128B.128 [R19+0x6900], [R4.64], !P4 ;  /* 0x0690000004137fae */ /* 0x0003e4000e101d4e */
.L_x_661:
[----:B-1234-:R-:W2:Y:S01]  /*a2d0*/  LDL.LU R4, [R1] ;  /* 0x0000000001047983 */ /* 0x01eea20000300800 */
[----:B------:R-:W-:Y:S01]  /*a2e0*/  PLOP3.LUT P0, PT, PT, PT, UP1, 0x80, 0x0 ;  /* 0x000000000000781c */ /* 0x000fe20003f0f018 */
[----:B------:R-:W-:Y:S01]  /*a2f0*/  UIMAD UR5, UR6, -0x70, URZ ;  /* 0xffffff90060578a4 */ /* 0x000fe2000f8e023f */
[----:B------:R-:W-:Y:S01]  /*a300*/  IMAD.U32 R5, RZ, RZ, UR12 ;  /* 0x0000000cff057e24 */ /* 0x000fe2000f8e00ff */
[----:B------:R-:W3:Y:S01]  /*a310*/  LDL.LU R0, [R1+0x4] ;  /* 0x0000040001007983 */ /* 0x000ee20000300800 */
[----:B------:R-:W-:Y:S02]  /*a320*/  UISETP.GT.AND UP0, UPT, UR6, UR4, UPT ;  /* 0x000000040600728c */ /* 0x000fe4000bf04270 */
[----:B------:R-:W-:Y:S01]  /*a330*/  UIADD3 UR6, UR6, -0x1, URZ ;  /* 0xffffffff06067890 */ /* 0x000fe2000fffe03f */
[----:B------:R-:W4:Y:S04]  /*a340*/  LDL R2, [R1+0x1c] ;  /* 0x00001c0001027983 */ /* 0x000f280000100800 */
[----:B------:R-:W4:Y:S04]  /*a350*/  LDL R10, [R1+0x24] ;  /* 0x00002400010a7983 */ /* 0x000f280000100800 */
[----:B------:R-:W-:Y:S04]  /*a360*/  STL [R1+0x74], R242 ;  /* 0x000074f201007387 */ /* 0x000fe80000100800 */
        /* <DEDUP_REMOVED lines=15> */
[----:B------:R-:W0:Y:S01]  /*a460*/  LDGDEPBAR ;  /* 0x00000000000079af */ /* 0x000e220000000000 */
[----:B--2---:R-:W-:Y:S02]  /*a470*/  IMAD.MOV.U32 R9, RZ, RZ, R4 ;  /* 0x000000ffff097224 */ /* 0x004fe400078e0004 */
[----:B---3--:R-:W-:Y:S05]  /*a480*/  IMAD.MOV.U32 R8, RZ, RZ, R0 ;  /* 0x000000ffff087224 */ /* 0x008fea00078e0000 */
[----:B------:R1:W4:Y:S01]  /*a490*/  LDL R0, [R1+0x20] ;  /* 0x0000200001007983 */ /* 0x0003220000100800 */
[----:B------:R-:W-:Y:S04]  /*a4a0*/  IMAD.MOV.U32 R13, RZ, RZ, R8 ;  /* 0x000000ffff0d7224 */ /* 0x000fe800078e0008 */
[----:B------:R-:W-:Y:S02]  /*a4b0*/  IMAD.MOV.U32 R48, RZ, RZ, R13 ;  /* 0x000000ffff307224 */ /* 0x000fe400078e000d */
[----:B----4-:R-:W-:Y:S05]  /*a4c0*/  @P0 IMAD.MOV.U32 R0, RZ, RZ, R2 ;  /* 0x000000ffff000224 */ /* 0x010fea00078e0002 */
[----:B------:R-:W-:Y:S08]  /*a4d0*/  SHFL.IDX PT, R2, R0, 0x1, 0x1c1f ;  /* 0x003c1f0000027f89 */ /* 0x000ff000000e0000 */
[----:B------:R-:W2:Y:S08]  /*a4e0*/  SHFL.IDX PT, R4, R0, RZ, 0x1c1f ;  /* 0x001c1fff00047589 */ /* 0x000eb000000e0000 */
[----:B------:R-:W3:Y:S08]  /*a4f0*/  SHFL.IDX PT, R7, R0, 0x2, 0x1c1f ;  /* 0x005c1f0000077f89 */ /* 0x000ef000000e0000 */
[----:B------:R4:W1:Y:S02]  /*a500*/  SHFL.IDX PT, R6, R0, 0x3, 0x1c1f ;  /* 0x007c1f0000067f89 */ /* 0x00086400000e0000 */
[----:B----4-:R-:W-:Y:S05]  /*a510*/  IMAD.U32 R0, RZ, RZ, UR5 ;  /* 0x00000005ff007e24 */ /* 0x010fea000f8e00ff */
[----:B------:R-:W-:Y:S01]  /*a520*/  IADD3 R0, -R10, 0x1, R0 ;  /* 0x000000010a007810 */ /* 0x000fe20007ffe100 */
[----:B------:R-:W-:Y:S03]  /*a530*/  IMAD.MOV.U32 R10, RZ, RZ, R9 ;  /* 0x000000ffff0a7224 */ /* 0x000fe600078e0009 */
[----:B------:R-:W-:Y:S05]  /*a540*/  IADD3 R5, -R5, UR7, R0 ;  /* 0x0000000705057c10 */ /* 0x000fea000fffe100 */
[C---:B--2---:R-:W-:Y:S02]  /*a550*/  IMAD.IADD R4, R5.reuse, 0x1, R4 ;  /* 0x0000000105047824 */ /* 0x044fe400078e0204 */
[C---:B------:R-:W-:Y:S02]  /*a560*/  IMAD.IADD R2, R5.reuse, 0x1, R2 ;  /* 0x0000000105027824 */ /* 0x040fe400078e0202 */
[C---:B---3--:R-:W-:Y:S01]  /*a570*/  IMAD.IADD R0, R5.reuse, 0x1, R7 ;  /* 0x0000000105007824 */ /* 0x048fe200078e0207 */
[C---:B------:R-:W-:Y:S01]  /*a580*/  ISETP.GT.AND P3, PT, R4.reuse, RZ, PT ;  /* 0x000000ff0400720c */ /* 0x040fe20003f64270 */
[----:B-1----:R-:W-:Y:S01]  /*a590*/  IMAD.IADD R5, R5, 0x1, R6 ;  /* 0x0000000105057824 */ /* 0x002fe200078e0206 */
[C---:B------:R-:W-:Y:S02]  /*a5a0*/  ISETP.GT.AND P6, PT, R4.reuse, 0x1, PT ;  /* 0x000000010400780c */ /* 0x040fe40003fc4270 */
[----:B------:R-:W-:Y:S02]  /*a5b0*/  FSEL R9, R193, -INF , P3 ;  /* 0xff800000c1097808 */ /* 0x000fe40001800000 */
[----:B------:R-:W-:Y:S02]  /*a5c0*/  ISETP.GT.AND P2, PT, R4, 0x8, PT ;  /* 0x000000080400780c */ /* 0x000fe40003f44270 */
[----:B------:R-:W-:Y:S02]  /*a5d0*/  FSEL R19, R192, -INF , P6 ;  /* 0xff800000c0137808 */ /* 0x000fe40003000000 */
[----:B------:R-:W-:Y:S02]  /*a5e0*/  FMNMX.FTZ R6, R9, R3, !PT ;  /* 0x0000000309067209 */ /* 0x000fe40007810000 */
[----:B------:R-:W-:Y:S02]  /*a5f0*/  FSEL R23, R187, -INF , P2 ;  /* 0xff800000bb177808 */ /* 0x000fe40001000000 */
[----:B------:R-:W-:Y:S02]  /*a600*/  FMNMX.FTZ R6, R19, R6, !PT ;  /* 0x0000000613067209 */ /* 0x000fe40007810000 */
[C---:B------:R-:W-:Y:S02]  /*a610*/  ISETP.GT.AND P1, PT, R4.reuse, 0x9, PT ;  /* 0x000000090400780c */ /* 0x040fe40003f24270 */
[----:B------:R-:W-:Y:S02]  /*a620*/  FMNMX.FTZ R6, R23, R6, !PT ;  /* 0x0000000617067209 */ /* 0x000fe40007810000 */
[----:B------:R-:W-:Y:S02]  /*a630*/  ISETP.GT.AND P0, PT, R4, 0x10, PT ;  /* 0x000000100400780c */ /* 0x000fe40003f04270 */
[----:B------:R-:W-:Y:S02]  /*a640*/  FSEL R28, R186, -INF , P1 ;  /* 0xff800000ba1c7808 */ /* 0x000fe40000800000 */
[----:B------:R-:W-:Y:S02]  /*a650*/  FSEL R39, R184, -INF , P0 ;  /* 0xff800000b8277808 */ /* 0x000fe40000000000 */
[----:B------:R-:W-:Y:S02]  /*a660*/  FMNMX.FTZ R6, R28, R6, !PT ;  /* 0x000000061c067209 */ /* 0x000fe40007810000 */
[----:B------:R-:W-:Y:S02]  /*a670*/  ISETP.GT.AND P3, PT, R4, 0x11, PT ;  /* 0x000000110400780c */ /* 0x000fe40003f64270 */
[----:B------:R-:W-:Y:S02]  /*a680*/  FMNMX.FTZ R6, R39, R6, !PT ;  /* 0x0000000627067209 */ /* 0x000fe40007810000 */
[----:B------:R-:W-:Y:S02]  /*a690*/  FSEL R40, R20, -INF , P3 ;  /* 0xff80000014287808 */ /* 0x000fe40001800000 */
[C---:B------:R-:W-:Y:S02]  /*a6a0*/  ISETP.GT.AND P6, PT, R4.reuse, 0x18, PT ;  /* 0x000000180400780c */ /* 0x040fe40003fc4270 */
[----:B------:R-:W-:Y:S02]  /*a6b0*/  ISETP.GT.AND P2, PT, R4, 0x19, PT ;  /* 0x000000190400780c */ /* 0x000fe40003f44270 */
[----:B------:R-:W-:Y:S02]  /*a6c0*/  FSEL R41, R32, -INF , P6 ;  /* 0xff80000020297808 */ /* 0x000fe40003000000 */
[----:B------:R-:W-:Y:S02]  /*a6d0*/  FMNMX.FTZ R6, R40, R6, !PT ;  /* 0x0000000628067209 */ /* 0x000fe40007810000 */
[----:B------:R-:W-:Y:S02]  /*a6e0*/  ISETP.GT.AND P1, PT, R4, 0x20, PT ;  /* 0x000000200400780c */ /* 0x000fe40003f24270 */
[----:B------:R-:W-:Y:S02]  /*a6f0*/  FSEL R42, R33, -INF , P2 ;  /* 0xff800000212a7808 */ /* 0x000fe40001000000 */
[----:B------:R-:W-:Y:S02]  /*a700*/  FMNMX.FTZ R6, R41, R6, !PT ;  /* 0x0000000629067209 */ /* 0x000fe40007810000 */
[----:B------:R-:W-:Y:S02]  /*a710*/  FSEL R43, R36, -INF , P1 ;  /* 0xff800000242b7808 */ /* 0x000fe40000800000 */
[C---:B------:R-:W-:Y:S02]  /*a720*/  ISETP.GT.AND P0, PT, R4.reuse, 0x21, PT ;  /* 0x000000210400780c */ /* 0x040fe40003f04270 */
[C---:B------:R-:W-:Y:S02]  /*a730*/  ISETP.GT.AND P3, PT, R4.reuse, 0x28, PT ;  /* 0x000000280400780c */ /* 0x040fe40003f64270 */
[C---:B------:R-:W-:Y:S02]  /*a740*/  ISETP.GT.AND P6, PT, R4.reuse, 0x29, PT ;  /* 0x000000290400780c */ /* 0x040fe40003fc4270 */
[----:B------:R-:W-:Y:S02]  /*a750*/  ISETP.GT.AND P2, PT, R4, 0x30, PT ;  /* 0x000000300400780c */ /* 0x000fe40003f44270 */
[----:B------:R-:W-:Y:S02]  /*a760*/  FMNMX.FTZ R6, R42, R6, !PT ;  /* 0x000000062a067209 */ /* 0x000fe40007810000 */
        /* <DEDUP_REMOVED lines=9> */
[----:B------:R-:W-:Y:S02]  /*a800*/  FMNMX.FTZ R6, R43, R6, !PT ;  /* 0x000000062b067209 */ /* 0x000fe40007810000 */
[----:B------:R-:W-:Y:S02]  /*a810*/  FSEL R86, R17, -INF , P1 ;  /* 0xff80000011567808 */ /* 0x000fe40000800000 */
[----:B------:R-:W-:Y:S02]  /*a820*/  FSEL R88, R64, -INF , P0 ;  /* 0xff80000040587808 */ /* 0x000fe40000000000 */
[----:B------:R-:W-:Y:S02]  /*a830*/  FSEL R89, R65, -INF , P3 ;  /* 0xff80000041597808 */ /* 0x000fe40001800000 */
[----:B------:R-:W-:Y:S02]  /*a840*/  FSEL R186, R68, -INF , P6 ;  /* 0xff80000044ba7808 */ /* 0x000fe40003000000 */
[C---:B------:R-:W-:Y:S02]  /*a850*/  ISETP.GT.AND P1, PT, R4.reuse, 0x48, PT ;  /* 0x000000480400780c */ /* 0x040fe40003f24270 */
[C---:B------:R-:W-:Y:S02]  /*a860*/  ISETP.GT.AND P0, PT, R4.reuse, 0x49, PT ;  /* 0x000000490400780c */ /* 0x040fe40003f04270 */
[C---:B------:R-:W-:Y:S02]  /*a870*/  ISETP.GT.AND P3, PT, R4.reuse, 0x50, PT ;  /* 0x000000500400780c */ /* 0x040fe40003f64270 */
[C---:B------:R-:W-:Y:S02]  /*a880*/  ISETP.GT.AND P6, PT, R4.reuse, 0x51, PT ;  /* 0x000000510400780c */ /* 0x040fe40003fc4270 */
[----:B------:R-:W-:Y:S02]  /*a890*/  FSEL R187, R69, -INF , P2 ;  /* 0xff80000045bb7808 */ /* 0x000fe40001000000 */
[----:B------:R-:W-:Y:S02]  /*a8a0*/  ISETP.GT.AND P2, PT, R4, 0x58, PT ;  /* 0x000000580400780c */ /* 0x000fe40003f44270 */
[----:B------:R-:W-:Y:S02]  /*a8b0*/  FMNMX.FTZ R6, R44, R6, !PT ;  /* 0x000000062c067209 */ /* 0x000fe40007810000 */
[----:B------:R-:W-:Y:S02]  /*a8c0*/  FSEL R192, R80, -INF , P1 ;  /* 0xff80000050c07808 */ /* 0x000fe40000800000 */
[----:B------:R-:W-:Y:S02]  /*a8d0*/  FSEL R193, R81, -INF , P0 ;  /* 0xff80000051c17808 */ /* 0x000fe40000000000 */
[----:B------:R-:W-:Y:S02]  /*a8e0*/  FSEL R205, R84, -INF , P3 ;  /* 0xff80000054cd7808 */ /* 0x000fe40001800000 */
[----:B------:R-:W-:Y:S02]  /*a8f0*/  FSEL R14, R85, -INF , P6 ;  /* 0xff800000550e7808 */ /* 0x000fe40003000000 */
[----:B------:R-:W-:Y:S02]  /*a900*/  ISETP.GT.AND P6, PT, R4, 0x68, PT ;  /* 0x000000680400780c */ /* 0x000fe40003fc4270 */
[----:B------:R-:W-:Y:S02]  /*a910*/  FSEL R8, R96, -INF , P2 ;  /* 0xff80000060087808 */ /* 0x000fe40001000000 */
[C---:B------:R-:W-:Y:S02]  /*a920*/  ISETP.GT.AND P2, PT, R4.reuse, 0x69, PT ;  /* 0x000000690400780c */ /* 0x040fe40003f44270 */
[C---:B------:R-:W-:Y:S02]  /*a930*/  ISETP.GT.AND P1, PT, R4.reuse, 0x59, PT ;  /* 0x000000590400780c */ /* 0x040fe40003f24270 */
[C---:B------:R-:W-:Y:S02]  /*a940*/  ISETP.GT.AND P0, PT, R4.reuse, 0x60, PT ;  /* 0x000000600400780c */ /* 0x040fe40003f04270 */
[----:B------:R-:W-:Y:S02]  /*a950*/  ISETP.GT.AND P3, PT, R4, 0x61, PT ;  /* 0x000000610400780c */ /* 0x000fe40003f64270 */
[----:B------:R-:W-:Y:S02]  /*a960*/  FMNMX.FTZ R4, R45, R6, !PT ;  /* 0x000000062d047209 */ /* 0x000fe40007810000 */
[----:B------:R-:W-:Y:S02]  /*a970*/  FSEL R57, R97, -INF , P1 ;  /* 0xff80000061397808 */ /* 0x000fe40000800000 */
[----:B------:R-:W-:Y:S02]  /*a980*/  FMNMX.FTZ R4, R47, R4, !PT ;  /* 0x000000042f047209 */ /* 0x000fe40007810000 */
[----:B------:R-:W-:Y:S02]  /*a990*/  ISETP.GT.AND P1, PT, R2, RZ, PT ;  /* 0x000000ff0200720c */ /* 0x000fe40003f24270 */
[----:B------:R-:W-:Y:S02]  /*a9a0*/  FMNMX.FTZ R4, R62, R4, !PT ;  /* 0x000000043e047209 */ /* 0x000fe40007810000 */
[----:B------:R-:W-:Y:S02]  /*a9b0*/  FSEL R12, R100, -INF , P0 ;  /* 0xff800000640c7808 */ /* 0x000fe40000000000 */
[----:B------:R-:W-:Y:S02]  /*a9c0*/  FMNMX.FTZ R4, R86, R4, !PT ;  /* 0x0000000456047209 */ /* 0x000fe40007810000 */
[C---:B------:R-:W-:Y:S02]  /*a9d0*/  ISETP.GT.AND P0, PT, R2.reuse, 0x1, PT ;  /* 0x000000010200780c */ /* 0x040fe40003f04270 */
[----:B------:R-:W-:Y:S02]  /*a9e0*/  FSEL R15, R101, -INF , P3 ;  /* 0xff800000650f7808 */ /* 0x000fe40001800000 */
[----:B------:R-:W-:Y:S02]  /*a9f0*/  ISETP.GT.AND P3, PT, R2, 0x8, PT ;  /* 0x000000080200780c */ /* 0x000fe40003f64270 */
[----:B------:R-:W-:Y:S02]  /*aa00*/  FMNMX.FTZ R4, R88, R4, !PT ;  /* 0x0000000458047209 */ /* 0x000fe40007810000 */
[----:B------:R-:W-:Y:S02]  /*aa10*/  FSEL R80, R113, -INF , P2 ;  /* 0xff80000071507808 */ /* 0x000fe40001000000 */
[----:B------:R-:W-:Y:S02]  /*aa20*/  FSEL R20, R217, -INF , P3 ;  /* 0xff800000d9147808 */ /* 0x000fe40001800000 */
[C---:B------:R-:W-:Y:S02]  /*aa30*/  ISETP.GT.AND P2, PT, R2.reuse, 0x10, PT ;  /* 0x000000100200780c */ /* 0x040fe40003f44270 */
[----:B------:R-:W-:Y:S02]  /*aa40*/  ISETP.GT.AND P3, PT, R2, 0x19, PT ;  /* 0x000000190200780c */ /* 0x000fe40003f64270 */
[----:B------:R-:W-:Y:S02]  /*aa50*/  FSEL R11, R222, -INF , P1 ;  /* 0xff800000de0b7808 */ /* 0x000fe40000800000 */
[C---:B------:R-:W-:Y:S02]  /*aa60*/  ISETP.GT.AND P1, PT, R2.reuse, 0x11, PT ;  /* 0x000000110200780c */ /* 0x040fe40003f24270 */
[----:B------:R-:W-:Y:S02]  /*aa70*/  FSEL R18, R221, -INF , P0 ;  /* 0xff800000dd127808 */ /* 0x000fe40000000000 */
[----:B------:R-:W-:Y:S02]  /*aa80*/  ISETP.GT.AND P0, PT, R2, 0x18, PT ;  /* 0x000000180200780c */ /* 0x000fe40003f04270 */
[----:B------:R-:W-:Y:S02]  /*aa90*/  FMNMX.FTZ R4, R89, R4, !PT ;  /* 0x0000000459047209 */ /* 0x000fe40007810000 */
[----:B------:R-:W-:Y:S02]  /*aaa0*/  FSEL R81, R112, -INF , P6 ;  /* 0xff80000070517808 */ /* 0x000fe40003000000 */
[----:B------:R-:W-:Y:S02]  /*aab0*/  FSEL R36, R27, -INF , P0 ;  /* 0xff8000001b247808 */ /* 0x000fe40000000000 */
[C---:B------:R-:W-:Y:S02]  /*aac0*/  ISETP.GT.AND P6, PT, R2.reuse, 0x9, PT ;  /* 0x000000090200780c */ /* 0x040fe40003fc4270 */
[C---:B------:R-:W-:Y:S02]  /*aad0*/  ISETP.GT.AND P0, PT, R2.reuse, 0x29, PT ;  /* 0x000000290200780c */ /* 0x040fe40003f04270 */
[----:B------:R-:W-:Y:S02]  /*aae0*/  FSEL R35, R35, -INF , P3 ;  /* 0xff80000023237808 */ /* 0x000fe40001800000 */
[C---:B------:R-:W-:Y:S02]  /*aaf0*/  ISETP.GT.AND P3, PT, R2.reuse, 0x30, PT ;  /* 0x000000300200780c */ /* 0x040fe40003f64270 */
[----:B------:R-:W-:Y:S02]  /*ab00*/  FSEL R33, R211, -INF , P2 ;  /* 0xff800000d3217808 */ /* 0x000fe40001000000 */
[----:B------:R-:W-:Y:S02]  /*ab10*/  ISETP.GT.AND P2, PT, R2, 0x21, PT ;  /* 0x000000210200780c */ /* 0x000fe40003f44270 */
[----:B------:R-:W-:Y:S01]  /*ab20*/  FSEL R34, R210, -INF , P1 ;  /* 0xff800000d2227808 */ /* 0x000fe20000800000 */
[----:B------:R-:W-:Y:S01]  /*ab30*/  IMAD.MOV.U32 R210, RZ, RZ, R14 ;  /* 0x000000ffffd27224 */ /* 0x000fe200078e000e */
[----:B------:R-:W-:Y:S01]  /*ab40*/  ISETP.GT.AND P1, PT, R2, 0x28, PT ;  /* 0x000000280200780c */ /* 0x000fe20003f24270 */
[----:B------:R-:W-:Y:S01]  /*ab50*/  IMAD.MOV.U32 R14, RZ, RZ, R10 ;  /* 0x000000ffff0e7224 */ /* 0x000fe200078e000a */
[----:B------:R-:W-:Y:S02]  /*ab60*/  FMNMX.FTZ R4, R186, R4, !PT ;  /* 0x00000004ba047209 */ /* 0x000fe40007810000 */
[----:B------:R-:W-:Y:S02]  /*ab70*/  FSEL R22, R214, -INF , P6 ;  /* 0xff800000d6167808 */ /* 0x000fe40003000000 */
[----:B------:R-:W-:Y:S02]  /*ab80*/  FSEL R37, R26, -INF , P2 ;  /* 0xff8000001a257808 */ /* 0x000fe40001000000 */
[C---:B------:R-:W-:Y:S02]  /*ab90*/  ISETP.GT.AND P6, PT, R2.reuse, 0x20, PT ;  /* 0x000000200200780c */ /* 0x040fe40003fc4270 */
[----:B------:R-:W-:Y:S02]  /*aba0*/  ISETP.GT.AND P2, PT, R2, 0x38, PT ;  /* 0x000000380200780c */ /* 0x000fe40003f44270 */
[----:B------:R-:W-:Y:S02]  /*abb0*/  FSEL R46, R46, -INF , P1 ;  /* 0xff8000002e2e7808 */ /* 0x000fe40000800000 */
[----:B------:R-:W-:Y:S02]  /*abc0*/  ISETP.GT.AND P1, PT, R2, 0x39, PT ;  /* 0x000000390200780c */ /* 0x000fe40003f24270 */
[----:B------:R-:W-:Y:S02]  /*abd0*/  FSEL R50, R50, -INF , P0 ;  /* 0xff80000032327808 */ /* 0x000fe40000000000 */
[----:B------:R-:W-:Y:S02]  /*abe0*/  ISETP.GT.AND P0, PT, R2, 0x40, PT ;  /* 0x000000400200780c */ /* 0x000fe40003f04270 */
[----:B------:R-:W-:Y:S02]  /*abf0*/  FSEL R61, R25, -INF , P3 ;  /* 0xff800000193d7808 */ /* 0x000fe40001800000 */
[----:B------:R-:W-:Y:S02]  /*ac00*/  ISETP.GT.AND P3, PT, R0, RZ, PT ;  /* 0x000000ff0000720c */ /* 0x000fe40003f64270 */
[----:B------:R-:W-:Y:S02]  /*ac10*/  FMNMX.FTZ R4, R187, R4, !PT ;  /* 0x00000004bb047209 */ /* 0x000fe40007810000 */
[----:B------:R-:W-:Y:S02]  /*ac20*/  FSEL R38, R38, -INF , P6 ;  /* 0xff80000026267808 */ /* 0x000fe40003000000 */
[----:B------:R-:W-:Y:S02]  /*ac30*/  FSEL R93, R66, -INF , P2 ;  /* 0xff800000425d7808 */ /* 0x000fe40001000000 */
[----:B------:R-:W-:Y:S02]  /*ac40*/  FSEL R94, R67, -INF , P1 ;  /* 0xff800000435e7808 */ /* 0x000fe40000800000 */
[C---:B------:R-:W-:Y:S02]  /*ac50*/  ISETP.GT.AND P6, PT, R2.reuse, 0x31, PT ;  /* 0x000000310200780c */ /* 0x040fe40003fc4270 */
[----:B------:R-:W-:Y:S02]  /*ac60*/  ISETP.GT.AND P1, PT, R2, 0x48, PT ;  /* 0x000000480200780c */ /* 0x000fe40003f24270 */
[----:B------:R-:W-:Y:S02]  /*ac70*/  FSEL R10, R250, -INF , P3 ;  /* 0xff800000fa0a7808 */ /* 0x000fe40001800000 */
[----:B------:R-:W-:Y:S02]  /*ac80*/  ISETP.GT.AND P3, PT, R2, 0x49, PT ;  /* 0x000000490200780c */ /* 0x000fe40003f64270 */
[----:B------:R-:W-:Y:S02]  /*ac90*/  ISETP.GT.AND P2, PT, R0, 0x1, PT ;  /* 0x000000010000780c */ /* 0x000fe40003f44270 */
[----:B------:R-:W-:Y:S02]  /*aca0*/  FSEL R112, R70, -INF , P0 ;  /* 0xff80000046707808 */ /* 0x000fe40000000000 */
[----:B------:R-:W-:Y:S02]  /*acb0*/  ISETP.GT.AND P0, PT, R0, 0x8, PT ;  /* 0x000000080000780c */ /* 0x000fe40003f04270 */
[----:B------:R-:W-:Y:S02]  /*acc0*/  FMNMX.FTZ R4, R192, R4, !PT ;  /* 0x00000004c0047209 */ /* 0x000fe40007810000 */
[----:B------:R-:W-:Y:S01]  /*acd0*/  FSEL R188, R82, -INF , P1 ;  /* 0xff80000052bc7808 */ /* 0x000fe20000800000 */
[----:B------:R-:W-:Y:S01]  /*ace0*/  IMAD.MOV.U32 R82, RZ, RZ, R15 ;  /* 0x000000ffff527224 */ /* 0x000fe200078e000f */
[----:B------:R-:W-:Y:S01]  /*acf0*/  FSEL R189, R83, -INF , P3 ;  /* 0xff80000053bd7808 */ /* 0x000fe20001800000 */
[----:B------:R-:W-:Y:S01]  /*ad00*/  IMAD.MOV.U32 R83, RZ, RZ, R12 ;  /* 0x000000ffff537224 */ /* 0x000fe200078e000c */
[----:B------:R-:W-:Y:S02]  /*ad10*/  FMNMX.FTZ R6, R11, R116, !PT ;  /* 0x000000740b067209 */ /* 0x000fe40007810000 */
[----:B------:R-:W-:Y:S02]  /*ad20*/  FSEL R63, R24, -INF , P6 ;  /* 0xff800000183f7808 */ /* 0x000fe40003000000 */
[C---:B------:R-:W-:Y:S02]  /*ad30*/  ISETP.GT.AND P6, PT, R2.reuse, 0x41, PT ;  /* 0x000000410200780c */ /* 0x040fe40003fc4270 */
[----:B------:R-:W-:Y:S02]  /*ad40*/  FSEL R13, R249, -INF , P2 ;  /* 0xff800000f90d7808 */ /* 0x000fe40001000000 */
[C---:B------:R-:W-:Y:S02]  /*ad50*/  ISETP.GT.AND P2, PT, R2.reuse, 0x50, PT ;  /* 0x000000500200780c */ /* 0x040fe40003f44270 */
[----:B------:R-:W-:Y:S02]  /*ad60*/  FSEL R16, R223, -INF , P0 ;  /* 0xff800000df107808 */ /* 0x000fe40000000000 */
[----:B------:R-:W-:Y:S02]  /*ad70*/  ISETP.GT.AND P0, PT, R2, 0x51, PT ;  /* 0x000000510200780c */ /* 0x000fe40003f04270 */
[C---:B------:R-:W-:Y:S02]  /*ad80*/  ISETP.GT.AND P3, PT, R0.reuse, 0x11, PT ;  /* 0x000000110000780c */ /* 0x040fe40003f64270 */
[----:B------:R-:W-:Y:S02]  /*ad90*/  ISETP.GT.AND P1, PT, R0, 0x10, PT ;  /* 0x000000100000780c */ /* 0x000fe40003f24270 */
[----:B------:R-:W-:Y:S02]  /*ada0*/  FMNMX.FTZ R4, R193, R4, !PT ;  /* 0x00000004c1047209 */ /* 0x000fe40007810000 */
[----:B------:R-:W-:Y:S02]  /*adb0*/  FSEL R214, R21, -INF , P2 ;  /* 0xff80000015d67808 */ /* 0x000fe40001000000 */
[----:B------:R-:W-:Y:S01]  /*adc0*/  FSEL R223, R87, -INF , P0 ;  /* 0xff80000057df7808 */ /* 0x000fe20000000000 */
[----:B------:R-:W-:Y:S01]  /*add0*/  IMAD.MOV.U32 R87, RZ, RZ, R8 ;  /* 0x000000ffff577224 */ /* 0x000fe200078e0008 */
[----:B------:R-:W-:Y:S02]  /*ade0*/  ISETP.GT.AND P0, PT, R2, 0x59, PT ;  /* 0x000000590200780c */ /* 0x000fe40003f04270 */
[----:B------:R-:W-:Y:S02]  /*adf0*/  FMNMX.FTZ R6, R18, R6, !PT ;  /* 0x0000000612067209 */ /* 0x000fe40007810000 */
[----:B------:R-:W-:Y:S02]  /*ae00*/  FSEL R184, R71, -INF , P6 ;  /* 0xff80000047b87808 */ /* 0x000fe40003000000 */
[----:B------:R-:W-:Y:S02]  /*ae10*/  ISETP.GT.AND P6, PT, R0, 0x9, PT ;  /* 0x000000090000780c */ /* 0x000fe40003fc4270 */
[----:B------:R-:W-:Y:S02]  /*ae20*/  ISETP.GT.AND P2, PT, R5, RZ, PT ;  /* 0x000000ff0500720c */ /* 0x000fe40003f44270 */
[----:B------:R-:W-:Y:S02]  /*ae30*/  FSEL R30, R220, -INF , P1 ;  /* 0xff800000dc1e7808 */ /* 0x000fe40000800000 */
[----:B------:R-:W-:Y:S02]  /*ae40*/  ISETP.GT.AND P1, PT, R0, 0x18, PT ;  /* 0x000000180000780c */ /* 0x000fe40003f24270 */
        /* <DEDUP_REMOVED lines=28> */
[----:B------:R-:W-:Y:S01]  /*b010*/  FSEL R249, R98, -INF , P6 ;  /* 0xff80000062f97808 */ /* 0x000fe20003000000 */
[----:B------:R-:W1:Y:S01]  /*b020*/  SHFL.BFLY PT, R7, R4, 0x2, 0x1f ;  /* 0x0c401f0004077f89 */ /* 0x000e6200000e0000 */
[----:B------:R-:W-:Y:S02]  /*b030*/  FMNMX.FTZ R2, R46, R2, !PT ;  /* 0x000000022e027209 */ /* 0x000fe40007810000 */
[----:B------:R-:W-:Y:S02]  /*b040*/  ISETP.GT.AND P6, PT, R0, 0x19, PT ;  /* 0x000000190000780c */ /* 0x000fe40003fc4270 */
[----:B------:R-:W-:Y:S02]  /*b050*/  FMNMX.FTZ R2, R50, R2, !PT ;  /* 0x0000000232027209 */ /* 0x000fe40007810000 */
[----:B------:R-:W-:Y:S02]  /*b060*/  FMNMX.FTZ R6, R14, R118, !PT ;  /* 0x000000760e067209 */ /* 0x000fe40007810000 */
[----:B------:R-:W-:Y:S02]  /*b070*/  FMNMX.FTZ R2, R61, R2, !PT ;  /* 0x000000023d027209 */ /* 0x000fe40007810000 */
[----:B------:R-:W-:Y:S02]  /*b080*/  FSEL R29, R29, -INF , P6 ;  /* 0xff8000001d1d7808 */ /* 0x000fe40003000000 */
[----:B------:R-:W-:Y:S02]  /*b090*/  FMNMX.FTZ R2, R63, R2, !PT ;  /* 0x000000023f027209 */ /* 0x000fe40007810000 */
[----:B------:R-:W-:Y:S02]  /*b0a0*/  ISETP.GT.AND P6, PT, R5, 0x8, PT ;  /* 0x000000080500780c */ /* 0x000fe40003fc4270 */
[----:B------:R-:W-:Y:S02]  /*b0b0*/  FMNMX.FTZ R2, R93, R2, !PT ;  /* 0x000000025d027209 */ /* 0x000fe40007810000 */
[----:B------:R-:W-:Y:S02]  /*b0c0*/  FMNMX.FTZ R6, R21, R6, !PT ;  /* 0x0000000615067209 */ /* 0x000fe40007810000 */
[----:B------:R-:W-:Y:S02]  /*b0d0*/  FSEL R222, R102, -INF , P2 ;  /* 0xff80000066de7808 */ /* 0x000fe40001000000 */
[----:B------:R-:W-:Y:S02]  /*b0e0*/  FSEL R15, R251, -INF , P6 ;  /* 0xff800000fb0f7808 */ /* 0x000fe40003000000 */
[----:B------:R-:W-:Y:S02]  /*b0f0*/  ISETP.GT.AND P6, PT, R5, 0x9, PT ;  /* 0x000000090500780c */ /* 0x000fe40003fc4270 */
[----:B------:R-:W-:Y:S02]  /*b100*/  ISETP.GT.AND P2, PT, R0, 0x20, PT ;  /* 0x000000200000780c */ /* 0x000fe40003f44270 */
[----:B------:R-:W-:Y:S02]  /*b110*/  FMNMX.FTZ R2, R94, R2, !PT ;  /* 0x000000025e027209 */ /* 0x000fe40007810000 */
[----:B-1----:R-:W-:Y:S02]  /*b120*/  FMNMX.FTZ R7, R7, R4, !PT ;  /* 0x0000000407077209 */ /* 0x002fe40007810000 */
[----:B------:R-:W-:Y:S02]  /*b130*/  FSEL R48, R209, -INF , P2 ;  /* 0xff800000d1307808 */ /* 0x000fe40001000000 */
[----:B------:R-:W-:Y:S02]  /*b140*/  FSEL R221, R103, -INF , P1 ;  /* 0xff80000067dd7808 */ /* 0x000fe40000800000 */
[----:B------:R-:W-:Y:S02]  /*b150*/  ISETP.GT.AND P1, PT, R5, 0x10, PT ;  /* 0x000000100500780c */ /* 0x000fe40003f24270 */
[----:B------:R-:W-:Y:S02]  /*b160*/  FSEL R12, R252, -INF , P6 ;  /* 0xff800000fc0c7808 */ /* 0x000fe40003000000 */
[----:B------:R-:W-:Y:S02]  /*b170*/  FMNMX.FTZ R4, R10, R117, !PT ;  /* 0x000000750a047209 */ /* 0x000fe40007810000 */
[----:B------:R-:W-:Y:S02]  /*b180*/  ISETP.GT.AND P2, PT, R0, 0x21, PT ;  /* 0x000000210000780c */ /* 0x000fe40003f44270 */
[----:B------:R-:W-:Y:S02]  /*b190*/  FMNMX.FTZ R6, R15, R6, !PT ;  /* 0x000000060f067209 */ /* 0x000fe40007810000 */
[----:B------:R-:W-:Y:S02]  /*b1a0*/  FMNMX.FTZ R2, R112, R2, !PT ;  /* 0x0000000270027209 */ /* 0x000fe40007810000 */
[----:B------:R-:W-:Y:S01]  /*b1b0*/  FSEL R51, R208, -INF , P2 ;  /* 0xff800000d0337808 */ /* 0x000fe20001000000 */
[----:B------:R-:W-:Y:S01]  /*b1c0*/  IMAD.MOV.U32 R208, RZ, RZ, R57 ;  /* 0x000000ffffd07224 */ /* 0x000fe200078e0039 */
[----:B------:R-:W-:Y:S02]  /*b1d0*/  ISETP.GT.AND P2, PT, R5, 0x11, PT ;  /* 0x000000110500780c */ /* 0x000fe40003f44270 */
[----:B------:R-:W-:Y:S02]  /*b1e0*/  FSEL R27, R246, -INF , P1 ;  /* 0xff800000f61b7808 */ /* 0x000fe40000800000 */
[----:B------:R-:W-:Y:S02]  /*b1f0*/  FMNMX.FTZ R4, R13, R4, !PT ;  /* 0x000000040d047209 */ /* 0x000fe40007810000 */
[----:B------:R-:W-:Y:S02]  /*b200*/  FMNMX.FTZ R6, R12, R6, !PT ;  /* 0x000000060c067209 */ /* 0x000fe40007810000 */
[----:B------:R-:W-:Y:S02]  /*b210*/  FMNMX.FTZ R2, R184, R2, !PT ;  /* 0x00000002b8027209 */ /* 0x000fe40007810000 */
[----:B------:R-:W-:Y:S02]  /*b220*/  ISETP.GT.AND P1, PT, R5, 0x18, PT ;  /* 0x000000180500780c */ /* 0x000fe40003f24270 */
[----:B------:R-:W-:Y:S02]  /*b230*/  FSEL R26, R247, -INF , P2 ;  /* 0xff800000f71a7808 */ /* 0x000fe40001000000 */
[----:B------:R-:W-:Y:S02]  /*b240*/  FMNMX.FTZ R4, R16, R4, !PT ;  /* 0x0000000410047209 */ /* 0x000fe40007810000 */
[----:B------:R-:W-:Y:S02]  /*b250*/  FMNMX.FTZ R6, R27, R6, !PT ;  /* 0x000000061b067209 */ /* 0x000fe40007810000 */
[----:B------:R-:W-:Y:S02]  /*b260*/  FMNMX.FTZ R2, R188, R2, !PT ;  /* 0x00000002bc027209 */ /* 0x000fe40007810000 */
[----:B------:R-:W-:Y:S02]  /*b270*/  FSEL R220, R114, -INF , P0 ;  /* 0xff80000072dc7808 */ /* 0x000fe40000000000 */
[----:B------:R-:W-:Y:S02]  /*b280*/  FSEL R219, R115, -INF , P3 ;  /* 0xff80000073db7808 */ /* 0x000fe40001800000 */
[C---:B------:R-:W-:Y:S02]  /*b290*/  ISETP.GT.AND P6, PT, R0.reuse, 0x28, PT ;  /* 0x000000280000780c */ /* 0x040fe40003fc4270 */
[----:B------:R-:W-:Y:S02]  /*b2a0*/  ISETP.GT.AND P3, PT, R5, 0x19, PT ;  /* 0x000000190500780c */ /* 0x000fe40003f64270 */
[----:B------:R-:W-:Y:S02]  /*b2b0*/  FSEL R25, R243, -INF , P1 ;  /* 0xff800000f3197808 */ /* 0x000fe40000800000 */
[----:B------:R-:W-:Y:S02]  /*b2c0*/  FMNMX.FTZ R4, R17, R4, !PT ;  /* 0x0000000411047209 */ /* 0x000fe40007810000 */
[----:B------:R-:W-:Y:S02]  /*b2d0*/  ISETP.GT.AND P0, PT, R0, 0x29, PT ;  /* 0x000000290000780c */ /* 0x000fe40003f04270 */
[----:B------:R-:W-:Y:S02]  /*b2e0*/  FMNMX.FTZ R6, R26, R6, !PT ;  /* 0x000000061a067209 */ /* 0x000fe40007810000 */
[----:B------:R-:W-:Y:S02]  /*b2f0*/  FMNMX.FTZ R2, R189, R2, !PT ;  /* 0x00000002bd027209 */ /* 0x000fe40007810000 */
[----:B------:R-:W-:Y:S02]  /*b300*/  FSEL R57, R201, -INF , P6 ;  /* 0xff800000c9397808 */ /* 0x000fe40003000000 */
[C---:B------:R-:W-:Y:S02]  /*b310*/  ISETP.GT.AND P6, PT, R0.reuse, 0x30, PT ;  /* 0x000000300000780c */ /* 0x040fe40003fc4270 */
[----:B------:R-:W-:Y:S02]  /*b320*/  ISETP.GT.AND P2, PT, R0, 0x31, PT ;  /* 0x000000310000780c */ /* 0x000fe40003f44270 */
[----:B------:R-:W-:Y:S02]  /*b330*/  FSEL R59, R203, -INF , P0 ;  /* 0xff800000cb3b7808 */ /* 0x000fe40000000000 */
        /* <DEDUP_REMOVED lines=14> */
[----:B------:R-:W-:Y:S02]  /*b420*/  ISETP.GT.AND P0, PT, R0, 0x40, PT ;  /* 0x000000400000780c */ /* 0x000fe40003f04270 */
[----:B------:R-:W-:Y:S02]  /*b430*/  FSEL R104, R56, -INF , P1 ;  /* 0xff80000038687808 */ /* 0x000fe40000800000 */
[----:B------:R-:W-:Y:S02]  /*b440*/  FMNMX.FTZ R4, R32, R4, !PT ;  /* 0x0000000420047209 */ /* 0x000fe40007810000 */
[C---:B------:R-:W-:Y:S02]  /*b450*/  ISETP.GT.AND P2, PT, R5.reuse, 0x28, PT ;  /* 0x000000280500780c */ /* 0x040fe40003f44270 */
[C---:B------:R-:W-:Y:S02]  /*b460*/  ISETP.GT.AND P1, PT, R5.reuse, 0x29, PT ;  /* 0x000000290500780c */ /* 0x040fe40003f24270 */
        /* <DEDUP_REMOVED lines=9> */
[----:B------:R-:W-:Y:S02]  /*b500*/  FSEL R58, R212, -INF , P2 ;  /* 0xff800000d43a7808 */ /* 0x000fe40001000000 */
[C---:B------:R-:W-:Y:S02]  /*b510*/  ISETP.GT.AND P2, PT, R0.reuse, 0x48, PT ;  /* 0x000000480000780c */ /* 0x040fe40003f44270 */
[----:B------:R-:W-:Y:S02]  /*b520*/  FSEL R60, R213, -INF , P1 ;  /* 0xff800000d53c7808 */ /* 0x000fe40000800000 */
[C---:B------:R-:W-:Y:S02]  /*b530*/  ISETP.GT.AND P1, PT, R0.reuse, 0x49, PT ;  /* 0x000000490000780c */ /* 0x040fe40003f24270 */
[----:B------:R-:W-:Y:S02]  /*b540*/  FSEL R185, R185, -INF , P6 ;  /* 0xff800000b9b97808 */ /* 0x000fe40003000000 */
[----:B------:R-:W-:Y:S02]  /*b550*/  ISETP.GT.AND P6, PT, R5, 0x38, PT ;  /* 0x000000380500780c */ /* 0x000fe40003fc4270 */
[----:B------:R-:W-:Y:S02]  /*b560*/  ISETP.GT.AND P3, PT, R0, 0x50, PT ;  /* 0x000000500000780c */ /* 0x000fe40003f64270 */
[----:B------:R-:W-:Y:S02]  /*b570*/  FMNMX.FTZ R4, R29, R4, !PT ;  /* 0x000000041d047209 */ /* 0x000fe40007810000 */
[----:B------:R-:W-:Y:S02]  /*b580*/  FMNMX.FTZ R6, R56, R6, !PT ;  /* 0x0000000638067209 */ /* 0x000fe40007810000 */
[----:B------:R-:W-:Y:S02]  /*b590*/  FMNMX.FTZ R2, R248, R2, !PT ;  /* 0x00000002f8027209 */ /* 0x000fe40007810000 */
[----:B------:R-:W-:Y:S02]  /*b5a0*/  FSEL R97, R199, -INF , P0 ;  /* 0xff800000c7617808 */ /* 0x000fe40000000000 */
[----:B------:R-:W-:Y:S02]  /*b5b0*/  FSEL R103, R200, -INF , P6 ;  /* 0xff800000c8677808 */ /* 0x000fe40003000000 */
[----:B------:R-:W-:Y:S02]  /*b5c0*/  FSEL R191, R73, -INF , P2 ;  /* 0xff80000049bf7808 */ /* 0x000fe40001000000 */
[----:B------:R-:W-:Y:S01]  /*b5d0*/  ISETP.GT.AND P2, PT, R5, 0x39, PT ;  /* 0x000000390500780c */ /* 0x000fe20003f44270 */
[----:B------:R-:W-:Y:S01]  /*b5e0*/  SHFL.BFLY PT, R73, R7, 0x1, 0x1f ;  /* 0x0c201f0007497f89 */ /* 0x000fe200000e0000 */
[----:B------:R-:W-:Y:S02]  /*b5f0*/  ISETP.GT.AND P0, PT, R0, 0x51, PT ;  /* 0x000000510000780c */ /* 0x000fe40003f04270 */
[----:B------:R-:W-:Y:S02]  /*b600*/  FSEL R190, R77, -INF , P1 ;  /* 0xff8000004dbe7808 */ /* 0x000fe40000800000 */
[C---:B------:R-:W-:Y:S02]  /*b610*/  ISETP.GT.AND P1, PT, R5.reuse, 0x40, PT ;  /* 0x000000400500780c */ /* 0x040fe40003f24270 */
[----:B------:R-:W-:Y:S02]  /*b620*/  FMNMX.FTZ R4, R48, R4, !PT ;  /* 0x0000000430047209 */ /* 0x000fe40007810000 */
[----:B------:R-:W-:Y:S02]  /*b630*/  ISETP.GT.AND P6, PT, R0, 0x58, PT ;  /* 0x000000580000780c */ /* 0x000fe40003fc4270 */
        /* <DEDUP_REMOVED lines=9> */
[----:B------:R-:W-:Y:S02]  /*b6d0*/  FSEL R207, R76, -INF , P0 ;  /* 0xff8000004ccf7808 */ /* 0x000fe40000000000 */
[C---:B------:R-:W-:Y:S02]  /*b6e0*/  ISETP.GT.AND P0, PT, R0.reuse, 0x60, PT ;  /* 0x000000600000780c */ /* 0x040fe40003f04270 */
[----:B------:R-:W-:Y:S02]  /*b6f0*/  FSEL R206, R75, -INF , P6 ;  /* 0xff8000004bce7808 */ /* 0x000fe40003000000 */
[----:B------:R-:W-:Y:S02]  /*b700*/  FSEL R111, R197, -INF , P3 ;  /* 0xff800000c56f7808 */ /* 0x000fe40001800000 */
[C---:B------:R-:W-:Y:S02]  /*b710*/  ISETP.GT.AND P6, PT, R0.reuse, 0x68, PT ;  /* 0x000000680000780c */ /* 0x040fe40003fc4270 */
        /* <DEDUP_REMOVED lines=20> */
[----:B------:R-:W-:Y:S02]  /*b860*/  ISETP.GT.AND P2, PT, R5, 0x49, PT ;  /* 0x000000490500780c */ /* 0x000fe40003f44270 */
[----:B------:R-:W-:Y:S02]  /*b870*/  FMNMX.FTZ R0, R111, R0, !PT ;  /* 0x000000006f007209 */ /* 0x000fe40007810000 */
[----:B------:R-:W-:Y:S02]  /*b880*/  FMNMX.FTZ R4, R115, R4, !PT ;  /* 0x0000000473047209 */ /* 0x000fe40007810000 */
[----:B------:R-:W-:Y:S02]  /*b890*/  FSEL R201, R52, -INF , P0 ;  /* 0xff80000034c97808 */ /* 0x000fe40000000000 */
[----:B------:R-:W-:Y:S02]  /*b8a0*/  FSEL R113, R79, -INF , P2 ;  /* 0xff8000004f717808 */ /* 0x000fe40001000000 */
[----:B------:R-:W-:Y:S02]  /*b8b0*/  FMNMX.FTZ R0, R114, R0, !PT ;  /* 0x0000000072007209 */ /* 0x000fe40007810000 */
[----:B------:R-:W-:Y:S02]  /*b8c0*/  ISETP.GT.AND P0, PT, R5, 0x50, PT ;  /* 0x000000500500780c */ /* 0x000fe40003f04270 */
[----:B------:R-:W-:Y:S02]  /*b8d0*/  FMNMX.FTZ R0, R113, R0, !PT ;  /* 0x0000000071007209 */ /* 0x000fe40007810000 */
[----:B------:R-:W-:Y:S02]  /*b8e0*/  FSEL R215, R90, -INF , P0 ;  /* 0xff8000005ad77808 */ /* 0x000fe40000000000 */
[----:B------:R-:W-:Y:S02]  /*b8f0*/  ISETP.GT.AND P2, PT, R5, 0x51, PT ;  /* 0x000000510500780c */ /* 0x000fe40003f44270 */
[----:B------:R-:W-:Y:S02]  /*b900*/  FMNMX.FTZ R4, R185, R4, !PT ;  /* 0x00000004b9047209 */ /* 0x000fe40007810000 */
[----:B------:R-:W-:Y:S02]  /*b910*/  FSEL R200, R53, -INF , P1 ;  /* 0xff80000035c87808 */ /* 0x000fe40000800000 */
[----:B------:R-:W-:Y:S02]  /*b920*/  FSEL R218, R91, -INF , P2 ;  /* 0xff8000005bda7808 */ /* 0x000fe40001000000 */
[----:B------:R-:W-:Y:S02]  /*b930*/  FMNMX.FTZ R0, R215, R0, !PT ;  /* 0x00000000d7007209 */ /* 0x000fe40007810000 */
[----:B------:R-:W-:Y:S02]  /*b940*/  ISETP.GT.AND P1, PT, R5, 0x58, PT ;  /* 0x000000580500780c */ /* 0x000fe40003f24270 */
[----:B------:R-:W-:Y:S02]  /*b950*/  FMNMX.FTZ R4, R191, R4, !PT ;  /* 0x00000004bf047209 */ /* 0x000fe40007810000 */
[----:B-1----:R-:W-:Y:S02]  /*b960*/  FMNMX.FTZ R2, R2, R8, !PT ;  /* 0x0000000802027209 */ /* 0x002fe40007810000 */
[C---:B------:R-:W-:Y:S02]  /*b970*/  ISETP.GT.AND P0, PT, R5.reuse, 0x59, PT ;  /* 0x000000590500780c */ /* 0x040fe40003f04270 */
[----:B------:R-:W-:Y:S01]  /*b980*/  FSEL R198, R108, -INF , P6 ;  /* 0xff8000006cc67808 */ /* 0x000fe20003000000 */
[----:B------:R-:W1:Y:S01]  /*b990*/  SHFL.BFLY PT, R72, R2, 0x1, 0x1f ;  /* 0x0c201f0002487f89 */ /* 0x000e6200000e0000 */
[----:B------:R-:W-:Y:S02]  /*b9a0*/  FSEL R108, R78, -INF , P1 ;  /* 0xff8000004e6c7808 */ /* 0x000fe40000800000 */
[----:B------:R-:W-:Y:S02]  /*b9b0*/  FMNMX.FTZ R0, R218, R0, !PT ;  /* 0x00000000da007209 */ /* 0x000fe40007810000 */
[----:B------:R-:W-:Y:S02]  /*b9c0*/  FMNMX.FTZ R4, R190, R4, !PT ;  /* 0x00000004be047209 */ /* 0x000fe40007810000 */
[----:B------:R-:W-:Y:S02]  /*b9d0*/  ISETP.GT.AND P1, PT, R5, 0x60, PT ;  /* 0x000000600500780c */ /* 0x000fe40003f24270 */
[----:B------:R-:W-:Y:S02]  /*b9e0*/  FSEL R252, R95, -INF , P0 ;  /* 0xff8000005ffc7808 */ /* 0x000fe40000000000 */
[----:B------:R-:W-:Y:S02]  /*b9f0*/  FMNMX.FTZ R0, R108, R0, !PT ;  /* 0x000000006c007209 */ /* 0x000fe40007810000 */
[----:B------:R-:W-:Y:S02]  /*ba00*/  FMNMX.FTZ R4, R209, R4, !PT ;  /* 0x00000004d1047209 */ /* 0x000fe40007810000 */
[----:B------:R-:W-:Y:S02]  /*ba10*/  FSEL R250, R54, -INF , P1 ;  /* 0xff80000036fa7808 */ /* 0x000fe40000800000 */
[----:B------:R-:W-:Y:S01]  /*ba20*/  FMNMX.FTZ R0, R252, R0, !PT ;  /* 0x00000000fc007209 */ /* 0x000fe20007810000 */
[----:B------:R-:W-:Y:S01]  /*ba30*/  LDSM.16.MT88.4 R52, [R225+0x100] ;  /* 0x00010000e134783b */ /* 0x000fe20000004200 */
[----:B------:R-:W-:Y:S02]  /*ba40*/  ISETP.GT.AND P0, PT, R5, 0x61, PT ;  /* 0x000000610500780c */ /* 0x000fe40003f04270 */
[----:B------:R-:W-:Y:S02]  /*ba50*/  FMNMX.FTZ R4, R207, R4, !PT ;  /* 0x00000004cf047209 */ /* 0x000fe40007810000 */
[----:B------:R-:W-:Y:S02]  /*ba60*/  FMNMX.FTZ R0, R250, R0, !PT ;  /* 0x00000000fa007209 */ /* 0x000fe40007810000 */
[----:B------:R-:W-:Y:S02]  /*ba70*/  FMNMX.FTZ R4, R206, R4, !PT ;  /* 0x00000004ce047209 */ /* 0x000fe40007810000 */
[----:B------:R-:W-:Y:S02]  /*ba80*/  ISETP.GT.AND P1, PT, R5, 0x68, PT ;  /* 0x000000680500780c */ /* 0x000fe40003f24270 */
[----:B------:R-:W-:Y:S02]  /*ba90*/  FSEL R246, R107, -INF , P0 ;  /* 0xff8000006bf67808 */ /* 0x000fe40000000000 */
[----:B------:R-:W-:Y:S02]  /*baa0*/  FMNMX.FTZ R4, R204, R4, !PT ;  /* 0x00000004cc047209 */ /* 0x000fe40007810000 */
[----:B------:R-:W-:Y:S02]  /*bab0*/  ISETP.GT.AND P0, PT, R5, 0x69, PT ;  /* 0x000000690500780c */ /* 0x000fe40003f04270 */
[----:B------:R-:W-:Y:S02]  /*bac0*/  FSEL R243, R110, -INF , P1 ;  /* 0xff8000006ef37808 */ /* 0x000fe40000800000 */
[----:B------:R-:W-:Y:S02]  /*bad0*/  FMNMX.FTZ R0, R246, R0, !PT ;  /* 0x00000000f6007209 */ /* 0x000fe40007810000 */
[----:B------:R-:W-:Y:S02]  /*bae0*/  FSEL R74, R74, -INF , P0 ;  /* 0xff8000004a4a7808 */ /* 0x000fe40000000000 */
[----:B------:R-:W-:Y:S02]  /*baf0*/  FMNMX.FTZ R4, R201, R4, !PT ;  /* 0x00000004c9047209 */ /* 0x000fe40007810000 */
[----:B------:R-:W-:Y:S02]  /*bb00*/  FMNMX.FTZ R0, R243, R0, !PT ;  /* 0x00000000f3007209 */ /* 0x000fe40007810000 */
[----:B------:R-:W-:Y:S02]  /*bb10*/  FMNMX.FTZ R4, R200, R4, !PT ;  /* 0x00000004c8047209 */ /* 0x000fe40007810000 */
[----:B------:R-:W-:Y:S02]  /*bb20*/  FMNMX.FTZ R0, R74, R0, !PT ;  /* 0x000000004a007209 */ /* 0x000fe40007810000 */
[----:B-1----:R-:W-:Y:S02]  /*bb30*/  FMNMX.FTZ R72, R2, R72, !PT ;  /* 0x0000004802487209 */ /* 0x002fe40007810000 */
[----:B------:R-:W-:Y:S01]  /*bb40*/  FSEL R199, R109, -INF , P3 ;  /* 0xff8000006dc77808 */ /* 0x000fe20001800000 */
[----:B------:R-:W1:Y:S01]  /*bb50*/  SHFL.BFLY PT, R2, R0, 0x2, 0x1f ;  /* 0x0c401f0000027f89 */ /* 0x000e6200000e0000 */
[----:B------:R-:W-:Y:S01]  /*bb60*/  FMNMX.FTZ R4, R198, R4, !PT ;  /* 0x00000004c6047209 */ /* 0x000fe20007810000 */
[C---:B------:R-:W-:Y:S01]  /*bb70*/  FMUL.FTZ R100, R72.reuse, c[0x0][0x2d0] ;  /* 0x0000b40048647a20 */ /* 0x040fe20000410000 */
[----:B------:R-:W-:Y:S02]  /*bb80*/  FMNMX.FTZ R73, R7, R73, !PT ;  /* 0x0000004907497209 */ /* 0x000fe40007810000 */
[----:B------:R-:W-:Y:S02]  /*bb90*/  FMNMX.FTZ R4, R199, R4, !PT ;  /* 0x00000004c7047209 */ /* 0x000fe40007810000 */
[----:B------:R-:W-:Y:S01]  /*bba0*/  FSETP.NEU.FTZ.AND P1, PT, R72, -INF , PT ;  /* 0xff8000004800780b */ /* 0x000fe20003f3d000 */
[C---:B------:R-:W-:Y:S01]  /*bbb0*/  FMUL.FTZ R75, R73.reuse, c[0x0][0x2d0] ;  /* 0x0000b400494b7a20 */ /* 0x040fe20000410000 */
[----:B------:R-:W-:Y:S01]  /*bbc0*/  FSETP.NEU.FTZ.AND P2, PT, R73, -INF , PT ;  /* 0xff8000004900780b */ /* 0x000fe20003f5d000 */
[----:B------:R-:W2:Y:S01]  /*bbd0*/  SHFL.BFLY PT, R7, R4, 0x2, 0x1f ;  /* 0x0c401f0004077f89 */ /* 0x000ea200000e0000 */
[----:B------:R-:W-:Y:S02]  /*bbe0*/  FSEL R100, R100, RZ, P1 ;  /* 0x000000ff64647208 */ /* 0x000fe40000800000 */
[----:B------:R-:W-:Y:S05]  /*bbf0*/  FSEL R75, R75, RZ, P2 ;  /* 0x000000ff4b4b7208 */ /* 0x000fea0001000000 */
[--C-:B------:R-:W-:Y:S02]  /*bc00*/  FFMA.FTZ R5, R19, c[0x0][0x2d0], -R75.reuse ;  /* 0x0000b40013057a23 */ /* 0x100fe4000001084b */
[--C-:B------:R-:W-:Y:S02]  /*bc10*/  FFMA.FTZ R6, R9, c[0x0][0x2d0], -R75.reuse ;  /* 0x0000b40009067a23 */ /* 0x100fe4000001084b */
[----:B------:R3:W-:Y:S01]  /*bc20*/  MUFU.EX2 R247, R5 ;  /* 0x0000000500f77308 */ /* 0x0007e20000000800 */
[----:B-1----:R-:W-:Y:S01]  /*bc30*/  FMNMX.FTZ R0, R0, R2, !PT ;  /* 0x0000000200007209 */ /* 0x002fe20007810000 */
[--C-:B------:R-:W-:Y:S08]  /*bc40*/  FFMA.FTZ R2, R20, c[0x0][0x2d0], -R100.reuse ;  /* 0x0000b40014027a23 */ /* 0x100ff00000010864 */
[----:B------:R1:W-:Y:S01]  /*bc50*/  MUFU.EX2 R240, R2 ;  /* 0x0000000200f07308 */ /* 0x0003e20000000800 */
[----:B--2---:R-:W-:Y:S01]  /*bc60*/  FMNMX.FTZ R4, R4, R7, !PT ;  /* 0x0000000704047209 */ /* 0x004fe20007810000 */
[--C-:B------:R-:W-:Y:S04]  /*bc70*/  FFMA.FTZ R7, R39, c[0x0][0x2d0], -R75.reuse ;  /* 0x0000b40027077a23 */ /* 0x100fe8000001084b */
[----:B------:R-:W2:Y:S04]  /*bc80*/  SHFL.BFLY PT, R71, R4, 0x1, 0x1f ;  /* 0x0c201f0004477f89 */ /* 0x000ea800000e0000 */
[----:B------:R4:W4:Y:S01]  /*bc90*/  MUFU.EX2 R251, R6 ;  /* 0x0000000600fb7308 */ /* 0x0009220000000800 */
[--C-:B---3--:R-:W-:Y:S09]  /*bca0*/  FFMA.FTZ R5, R23, c[0x0][0x2d0], -R75.reuse ;  /* 0x0000b40017057a23 */ /* 0x108ff2000001084b */
[----:B------:R3:W-:Y:S01]  /*bcb0*/  MUFU.EX2 R241, R5 ;  /* 0x0000000500f17308 */ /* 0x0007e20000000800 */
[----:B-1----:R-:W1:Y:S09]  /*bcc0*/  SHFL.BFLY PT, R2, R0, 0x1, 0x1f ;  /* 0x0c201f0000027f89 */ /* 0x002e7200000e0000 */
[----:B------:R-:W-:Y:S01]  /*bcd0*/  MUFU.EX2 R233, R7 ;  /* 0x0000000700e97308 */ /* 0x000fe20000000800 */
[----:B--2---:R-:W-:Y:S01]  /*bce0*/  FMNMX.FTZ R71, R4, R71, !PT ;  /* 0x0000004704477209 */ /* 0x004fe20007810000 */
[--C-:B------:R-:W-:Y:S02]  /*bcf0*/  FFMA.FTZ R4, R22, c[0x0][0x2d0], -R100.reuse ;  /* 0x0000b40016047a23 */ /* 0x100fe40000010864 */
[--C-:B----4-:R-:W-:Y:S01]  /*bd00*/  FFMA.FTZ R6, R40, c[0x0][0x2d0], -R75.reuse ;  /* 0x0000b40028067a23 */ /* 0x110fe2000001084b */
[C---:B------:R-:W-:Y:S01]  /*bd10*/  FSETP.NEU.FTZ.AND P0, PT, R71.reuse, -INF , PT ;  /* 0xff8000004700780b */ /* 0x040fe20003f1d000 */
[----:B------:R-:W-:Y:S01]  /*bd20*/  FMUL.FTZ R101, R71, c[0x0][0x2d0] ;  /* 0x0000b40047657a20 */ /* 0x000fe20000410000 */
[----:B------:R-:W-:Y:S03]  /*bd30*/  F2FP.BF16.PACK_AB R76, R247, R251 ;  /* 0x000000fbf74c723e */ /* 0x000fe600000010ff */
[----:B------:R-:W2:Y:S01]  /*bd40*/  MUFU.EX2 R236, R4 ;  /* 0x0000000400ec7308 */ /* 0x000ea20000000800 */
[----:B------:R-:W-:Y:S01]  /*bd50*/  FSEL R101, R101, RZ, P0 ;  /* 0x000000ff65657208 */ /* 0x000fe20000000000 */
[----:B---3--:R-:W-:Y:S01]  /*bd60*/  FFMA.FTZ R5, R28, c[0x0][0x2d0], -R75 ;  /* 0x0000b4001c057a23 */ /* 0x008fe2000001084b */
[----:B-1----:R-:W-:Y:S03]  /*bd70*/  FMNMX.FTZ R70, R2, R0, !PT ;  /* 0x0000000002467209 */ /* 0x002fe60007810000 */
[--C-:B------:R-:W-:Y:S04]  /*bd80*/  FFMA.FTZ R0, R16, c[0x0][0x2d0], -R101.reuse ;  /* 0x0000b40010007a23 */ /* 0x100fe80000010865 */
[----:B------:R1:W3:Y:S01]  /*bd90*/  MUFU.EX2 R237, R5 ;  /* 0x0000000500ed7308 */ /* 0x0002e20000000800 */
[--C-:B------:R-:W-:Y:S01]  /*bda0*/  FFMA.FTZ R2, R33, c[0x0][0x2d0], -R100.reuse ;  /* 0x0000b40021027a23 */ /* 0x100fe20000010864 */
[C---:B------:R-:W-:Y:S01]  /*bdb0*/  FSETP.NEU.FTZ.AND P3, PT, R70.reuse, -INF , PT ;  /* 0xff8000004600780b */ /* 0x040fe20003f7d000 */
[----:B------:R-:W-:Y:S05]  /*bdc0*/  FMUL.FTZ R102, R70, c[0x0][0x2d0] ;  /* 0x0000b40046667a20 */ /* 0x000fea0000410000 */
[----:B------:R-:W-:Y:S02]  /*bdd0*/  FSEL R102, R102, RZ, P3 ;  /* 0x000000ff66667208 */ /* 0x000fe40001800000 */
[----:B------:R4:W-:Y:S01]  /*bde0*/  MUFU.EX2 R239, R0 ;  /* 0x0000000000ef7308 */ /* 0x0009e20000000800 */
[----:B--2---:R-:W-:Y:S01]  /*bdf0*/  F2FP.BF16.PACK_AB R79, R236, R240 ;  /* 0x000000f0ec4f723e */ /* 0x004fe200000010ff */
[--C-:B------:R-:W-:Y:S08]  /*be00*/  FFMA.FTZ R4, R10, c[0x0][0x2d0], -R101.reuse ;  /* 0x0000b4000a047a23 */ /* 0x100ff00000010865 */
[----:B------:R2:W-:Y:S01]  /*be10*/  MUFU.EX2 R232, R2 ;  /* 0x0000000200e87308 */ /* 0x0005e20000000800 */
[--C-:B-1----:R-:W-:Y:S01]  /*be20*/  FFMA.FTZ R5, R11, c[0x0][0x2d0], -R100.reuse ;  /* 0x0000b4000b057a23 */ /* 0x102fe20000010864 */
[----:B---3--:R-:W-:Y:S08]  /*be30*/  F2FP.BF16.PACK_AB R78, R237, R241 ;  /* 0x000000f1ed4e723e */ /* 0x008ff000000010ff */
[----:B------:R1:W-:Y:S01]  /*be40*/  MUFU.EX2 R216, R5 ;  /* 0x0000000500d87308 */ /* 0x0003e20000000800 */
[----:B----4-:R-:W-:Y:S09]  /*be50*/  FFMA.FTZ R0, R17, c[0x0][0x2d0], -R101 ;  /* 0x0000b40011007a23 */ /* 0x010ff20000010865 */
[----:B------:R3:W4:Y:S01]  /*be60*/  MUFU.EX2 R235, R0 ;  /* 0x0000000000eb7308 */ /* 0x0007220000000800 */
[--C-:B--2---:R-:W-:Y:S09]  /*be70*/  FFMA.FTZ R2, R44, c[0x0][0x2d0], -R75.reuse ;  /* 0x0000b4002c027a23 */ /* 0x104ff2000001084b */
[----:B------:R2:W-:Y:S01]  /*be80*/  MUFU.EX2 R33, R2 ;  /* 0x0000000200217308 */ /* 0x0005e20000000800 */
[----:B-1----:R-:W-:Y:S09]  /*be90*/  FFMA.FTZ R5, R18, c[0x0][0x2d0], -R100 ;  /* 0x0000b40012057a23 */ /* 0x002ff20000010864 */
[----:B------:R1:W1:Y:S01]  /*bea0*/  MUFU.EX2 R244, R5 ;  /* 0x0000000500f47308 */ /* 0x0002620000000800 */
[--C-:B---3--:R-:W-:Y:S01]  /*beb0*/  FFMA.FTZ R0, R14, c[0x0][0x2d0], -R102.reuse ;  /* 0x0000b4000e007a23 */ /* 0x108fe20000010866 */
[----:B----4-:R-:W-:Y:S08]  /*bec0*/  F2FP.BF16.PACK_AB R66, R235, R239 ;  /* 0x000000efeb42723e */ /* 0x010ff000000010ff */
[----:B------:R3:W-:Y:S01]  /*bed0*/  MUFU.EX2 R211, R0 ;  /* 0x0000000000d37308 */ /* 0x0007e20000000800 */
[--C-:B--2---:R-:W-:Y:S09]  /*bee0*/  FFMA.FTZ R2, R47, c[0x0][0x2d0], -R75.reuse ;  /* 0x0000b4002f027a23 */ /* 0x104ff2000001084b */
[----:B------:R2:W-:Y:S01]  /*bef0*/  MUFU.EX2 R212, R2 ;  /* 0x0000000200d47308 */ /* 0x0005e20000000800 */
[----:B-1----:R-:W-:Y:S01]  /*bf00*/  FFMA.FTZ R5, R41, c[0x0][0x2d0], -R75 ;  /* 0x0000b40029057a23 */ /* 0x002fe2000001084b */
[----:B------:R-:W-:Y:S08]  /*bf10*/  F2FP.BF16.PACK_AB R77, R244, R216 ;  /* 0x000000d8f44d723e */ /* 0x000ff000000010ff */
[----:B------:R1:W-:Y:S01]  /*bf20*/  MUFU.EX2 R213, R4 ;  /* 0x0000000400d57308 */ /* 0x0003e20000000800 */
[--C-:B---3--:R-:W-:Y:S02]  /*bf30*/  FFMA.FTZ R0, R21, c[0x0][0x2d0], -R102.reuse ;  /* 0x0000b40015007a23 */ /* 0x108fe40000010866 */
[----:B------:R-:W3:Y:S07]  /*bf40*/  LDSM.16.MT88.4 R20, [R224+0x100] ;  /* 0x00010000e014783b */ /* 0x000eee0000004200 */
[----:B------:R4:W4:Y:S01]  /*bf50*/  MUFU.EX2 R242, R0 ;  /* 0x0000000000f27308 */ /* 0x0009220000000800 */
[----:B--2---:R-:W-:Y:S09]  /*bf60*/  FSEL R2, R72, RZ, P1 ;  /* 0x000000ff48027208 */ /* 0x004ff20000800000 */
[----:B------:R2:W-:Y:S01]  /*bf70*/  MUFU.EX2 R91, R5 ;  /* 0x00000005005b7308 */ /* 0x0005e20000000800 */
[----:B-1----:R-:W-:Y:S09]  /*bf80*/  FFMA.FTZ R4, R13, c[0x0][0x2d0], -R101 ;  /* 0x0000b4000d047a23 */ /* 0x002ff20000010865 */
[----:B------:R1:W1:Y:S01]  /*bf90*/  MUFU.EX2 R217, R4 ;  /* 0x0000000400d97308 */ /* 0x0002620000000800 */
[--C-:B----4-:R-:W-:Y:S01]  /*bfa0*/  FFMA.FTZ R0, R15, c[0x0][0x2d0], -R102.reuse ;  /* 0x0000b4000f007a23 */ /* 0x110fe20000010866 */
[----:B------:R-:W-:Y:S08]  /*bfb0*/  F2FP.BF16.PACK_AB R65, R242, R211 ;  /* 0x000000d3f241723e */ /* 0x000ff000000010ff */
[----:B------:R4:W-:Y:S01]  /*bfc0*/  MUFU.EX2 R238, R0 ;  /* 0x0000000000ee7308 */ /* 0x0009e20000000800 */
[--C-:B--2---:R-:W-:Y:S09]  /*bfd0*/  FFMA.FTZ R5, R43, c[0x0][0x2d0], -R75.reuse ;  /* 0x0000b4002b057a23 */ /* 0x104ff2000001084b */
[----:B------:R-:W-:Y:S01]  /*bfe0*/  MUFU.EX2 R229, R6 ;  /* 0x0000000600e57308 */ /* 0x000fe20000000800 */
[----:B-1----:R-:W-:Y:S01]  /*bff0*/  FFMA.FTZ R4, R42, c[0x0][0x2d0], -R75 ;  /* 0x0000b4002a047a23 */ /* 0x002fe2000001084b */
[----:B------:R-:W-:Y:S08]  /*c000*/  F2FP.BF16.PACK_AB R64, R217, R213 ;  /* 0x000000d5d940723e */ /* 0x000ff000000010ff */
[----:B------:R1:W-:Y:S01]  /*c010*/  MUFU.EX2 R197, R4 ;  /* 0x0000000400c57308 */ /* 0x0003e20000000800 */
[----:B----4-:R-:W-:Y:S09]  /*c020*/  FFMA.FTZ R0, R12, c[0x0][0x2d0], -R102 ;  /* 0x0000b4000c007a23 */ /* 0x010ff20000010866 */
[----:B------:R2:W4:Y:S10]  /*c030*/  MUFU.EX2 R234, R0 ;  /* 0x0000000000ea7308 */ /* 0x0005340000000800 */
[----:B------:R-:W-:Y:S01]  /*c040*/  MUFU.EX2 R40, R5 ;  /* 0x0000000500287308 */ /* 0x000fe20000000800 */
[--C-:B-1----:R-:W-:Y:S09]  /*c050*/  FFMA.FTZ R4, R38, c[0x0][0x2d0], -R100.reuse ;  /* 0x0000b40026047a23 */ /* 0x102ff20000010864 */
[----:B------:R-:W-:Y:S01]  /*c060*/  MUFU.EX2 R195, R4 ;  /* 0x0000000400c37308 */ /* 0x000fe20000000800 */
[--C-:B--2---:R-:W-:Y:S01]  /*c070*/  FFMA.FTZ R0, R34, c[0x0][0x2d0], -R100.reuse ;  /* 0x0000b40022007a23 */ /* 0x104fe20000010864 */
[----:B----4-:R-:W-:Y:S08]  /*c080*/  F2FP.BF16.PACK_AB R67, R234, R238 ;  /* 0x000000eeea43723e */ /* 0x010ff000000010ff */
[----:B------:R1:W-:Y:S02]  /*c090*/  MUFU.EX2 R228, R0 ;  /* 0x0000000000e47308 */ /* 0x0003e40000000800 */
[--C-:B-1----:R-:W-:Y:S08]  /*c0a0*/  FFMA.FTZ R0, R36, c[0x0][0x2d0], -R100.reuse ;  /* 0x0000b40024007a23 */ /* 0x102ff00000010864 */
[----:B------:R1:W-:Y:S02]  /*c0b0*/  MUFU.EX2 R109, R0 ;  /* 0x00000000006d7308 */ /* 0x0003e40000000800 */
[----:B-1----:R-:W-:Y:S08]  /*c0c0*/  FFMA.FTZ R0, R35, c[0x0][0x2d0], -R100 ;  /* 0x0000b40023007a23 */ /* 0x002ff00000010864 */
[----:B------:R1:W-:Y:S02]  /*c0d0*/  MUFU.EX2 R95, R0 ;  /* 0x00000000005f7308 */ /* 0x0003e40000000800 */
[--C-:B-1----:R-:W-:Y:S08]  /*c0e0*/  FFMA.FTZ R0, R30, c[0x0][0x2d0], -R101.reuse ;  /* 0x0000b4001e007a23 */ /* 0x102ff00000010865 */
[----:B------:R1:W-:Y:S02]  /*c0f0*/  MUFU.EX2 R231, R0 ;  /* 0x0000000000e77308 */ /* 0x0003e40000000800 */
[--C-:B-1----:R-:W-:Y:S08]  /*c100*/  FFMA.FTZ R0, R31, c[0x0][0x2d0], -R101.reuse ;  /* 0x0000b4001f007a23 */ /* 0x102ff00000010865 */
        /* <DEDUP_REMOVED lines=13> */
[----:B-1----:R-:W-:Y:S02]  /*c1e0*/  FFMA.FTZ R0, R37, c[0x0][0x2d0], -R100 ;  /* 0x0000b40025007a23 */ /* 0x002fe40000010864 */
[----:B------:R-:W1:Y:S06]  /*c1f0*/  LDSM.16.MT88.4 R36, [R227+0x100] ;  /* 0x00010000e324783b */ /* 0x000e6c0000004200 */
[----:B------:R2:W-:Y:S02]  /*c200*/  MUFU.EX2 R34, R0 ;  /* 0x0000000000227308 */ /* 0x0005e40000000800 */
[----:B--2---:R-:W-:Y:S08]  /*c210*/  FFMA.FTZ R0, R45, c[0x0][0x2d0], -R75 ;  /* 0x0000b4002d007a23 */ /* 0x004ff0000001084b */
[----:B------:R2:W-:Y:S02]  /*c220*/  MUFU.EX2 R202, R0 ;  /* 0x0000000000ca7308 */ /* 0x0005e40000000800 */
[----:B--2---:R-:W-:Y:S05]  /*c230*/  FSEL R0, R73, RZ, P2 ;  /* 0x000000ff49007208 */ /* 0x004fea0001000000 */
[----:B------:R-:W-:Y:S04]  /*c240*/  FADD.FTZ R0, -R0, R3 ;  /* 0x0000000300007221 */ /* 0x000fe80000010100 */
[----:B------:R-:W-:Y:S04]  /*c250*/  FMUL.FTZ R0, R0, c[0x0][0x2d0] ;  /* 0x0000b40000007a20 */ /* 0x000fe80000410000 */
[----:B------:R2:W4:Y:S02]  /*c260*/  MUFU.EX2 R69, R0 ;  /* 0x0000000000457308 */ /* 0x0005240000000800 */
[----:B--2---:R-:W-:Y:S01]  /*c270*/  FADD.FTZ R0, -R2, R116 ;  /* 0x0000007402007221 */ /* 0x004fe20000010100 */
[----:B------:R-:W-:Y:S01]  /*c280*/  FSEL R2, R71, RZ, P0 ;  /* 0x000000ff47027208 */ /* 0x000fe20000000000 */
[C---:B----4-:R-:W-:Y:S01]  /*c290*/  FMUL.FTZ R4, R69.reuse, R120 ;  /* 0x0000007845047220 */ /* 0x050fe20000410000 */
[----:B------:R-:W-:Y:S01]  /*c2a0*/  PLOP3.LUT P0, PT, PT, PT, UP0, 0x80, 0x0 ;  /* 0x000000000000781c */ /* 0x000fe20003f0f008 */
[----:B------:R-:W-:Y:S02]  /*c2b0*/  FMUL.FTZ R0, R0, c[0x0][0x2d0] ;  /* 0x0000b40000007a20 */ /* 0x000fe40000410000 */
[C---:B------:R-:W-:Y:S02]  /*c2c0*/  FMUL.FTZ R5, R69.reuse, R121 ;  /* 0x0000007945057220 */ /* 0x040fe40000410000 */
[----:B------:R2:W4:Y:S01]  /*c2d0*/  MUFU.EX2 R68, R0 ;  /* 0x0000000000447308 */ /* 0x0005220000000800 */
[C---:B------:R-:W-:Y:S02]  /*c2e0*/  FMUL.FTZ R16, R69.reuse, R132 ;  /* 0x0000008445107220 */ /* 0x040fe40000410000 */
[C---:B------:R-:W-:Y:S02]  /*c2f0*/  FMUL.FTZ R17, R69.reuse, R133 ;  /* 0x0000008545117220 */ /* 0x040fe40000410000 */
[----:B------:R-:W-:Y:S02]  /*c300*/  FMUL.FTZ R32, R69, R148 ;  /* 0x0000009445207220 */ /* 0x000fe40000410000 */
[----:B--2---:R-:W-:Y:S01]  /*c310*/  FADD.FTZ R0, -R2, R117 ;  /* 0x0000007502007221 */ /* 0x004fe20000010100 */
[----:B------:R-:W-:Y:S01]  /*c320*/  FSEL R2, R70, RZ, P3 ;  /* 0x000000ff46027208 */ /* 0x000fe20001800000 */
[----:B----4-:R-:W-:Y:S02]  /*c330*/  FMUL.FTZ R6, R68, R122 ;  /* 0x0000007a44067220 */ /* 0x010fe40000410000 */
[----:B------:R-:W-:Y:S02]  /*c340*/  FMUL.FTZ R0, R0, c[0x0][0x2d0] ;  /* 0x0000b40000007a20 */ /* 0x000fe40000410000 */
[C---:B------:R-:W-:Y:S02]  /*c350*/  FMUL.FTZ R7, R68.reuse, R123 ;  /* 0x0000007b44077220 */ /* 0x040fe40000410000 */
[----:B------:R2:W4:Y:S01]  /*c360*/  MUFU.EX2 R3, R0 ;  /* 0x0000000000037308 */ /* 0x0005220000000800 */
[C---:B------:R-:W-:Y:S02]  /*c370*/  FMUL.FTZ R35, R68.reuse, R151 ;  /* 0x0000009744237220 */ /* 0x040fe40000410000 */
[C---:B------:R-:W-:Y:S02]  /*c380*/  FMUL.FTZ R18, R68.reuse, R134 ;  /* 0x0000008644127220 */ /* 0x040fe40000410000 */
[-C--:B---3--:R-:W-:Y:S01]  /*c390*/  HMMA.16816.F32.BF16 R4, R76, R20.reuse, R4 ;  /* 0x000000144c04723c */ /* 0x088fe20000041804 */
[----:B------:R-:W-:Y:S02]  /*c3a0*/  FMUL.FTZ R19, R68, R135 ;  /* 0x0000008744137220 */ /* 0x000fe40000410000 */
[----:B------:R-:W-:Y:S02]  /*c3b0*/  IMAD.MOV.U32 R134, RZ, RZ, R210 ;  /* 0x000000ffff867224 */ /* 0x000fe400078e00d2 */
[----:B------:R-:W-:Y:S02]  /*c3c0*/  IMAD.MOV.U32 R135, RZ, RZ, R205 ;  /* 0x000000ffff877224 */ /* 0x000fe400078e00cd */
[----:B--2---:R-:W-:Y:S02]  /*c3d0*/  FADD.FTZ R0, -R2, R118 ;  /* 0x0000007602007221 */ /* 0x004fe40000010100 */
[----:B------:R-:W-:Y:S03]  /*c3e0*/  FFMA.FTZ R2, R46, c[0x0][0x2d0], -R100 ;  /* 0x0000b4002e027a23 */ /* 0x000fe60000010864 */
[----:B------:R-:W-:Y:S01]  /*c3f0*/  FMUL.FTZ R0, R0, c[0x0][0x2d0] ;  /* 0x0000b40000007a20 */ /* 0x000fe20000410000 */
[----:B------:R2:W-:Y:S01]  /*c400*/  MUFU.EX2 R196, R2 ;  /* 0x0000000200c47308 */ /* 0x0005e20000000800 */
[C---:B----4-:R-:W-:Y:S02]  /*c410*/  FMUL.FTZ R8, R3.reuse, R124 ;  /* 0x0000007c03087220 */ /* 0x050fe40000410000 */
[C---:B------:R-:W-:Y:S02]  /*c420*/  FMUL.FTZ R9, R3.reuse, R125 ;  /* 0x0000007d03097220 */ /* 0x040fe40000410000 */
[C---:B------:R-:W-:Y:S02]  /*c430*/  FMUL.FTZ R12, R3.reuse, R128 ;  /* 0x00000080030c7220 */ /* 0x040fe40000410000 */
[C---:B------:R-:W-:Y:S02]  /*c440*/  FMUL.FTZ R13, R3.reuse, R129 ;  /* 0x00000081030d7220 */ /* 0x040fe40000410000 */
[C---:B------:R-:W-:Y:S01]  /*c450*/  FMUL.FTZ R24, R3.reuse, R140 ;  /* 0x0000008c03187220 */ /* 0x040fe20000410000 */
[----:B------:R-:W3:Y:S01]  /*c460*/  MUFU.EX2 R0, R0 ;  /* 0x0000000000007308 */ /* 0x000ee20000000800 */
[C---:B------:R-:W-:Y:S02]  /*c470*/  FMUL.FTZ R25, R3.reuse, R141 ;  /* 0x0000008d03197220 */ /* 0x040fe40000410000 */
[C---:B------:R-:W-:Y:S02]  /*c480*/  FMUL.FTZ R28, R3.reuse, R144 ;  /* 0x00000090031c7220 */ /* 0x040fe40000410000 */
[C---:B------:R-:W-:Y:S02]  /*c490*/  FMUL.FTZ R29, R3.reuse, R145 ;  /* 0x00000091031d7220 */ /* 0x040fe40000410000 */
[----:B------:R-:W-:Y:S02]  /*c4a0*/  IMAD.MOV.U32 R141, RZ, RZ, R110 ;  /* 0x000000ffff8d7224 */ /* 0x000fe400078e006e */
[----:B------:R-:W-:Y:S02]  /*c4b0*/  IMAD.MOV.U32 R125, RZ, RZ, R202 ;  /* 0x000000ffff7d7224 */ /* 0x000fe400078e00ca */
[----:B------:R-:W-:Y:S02]  /*c4c0*/  IMAD.MOV.U32 R202, RZ, RZ, R80 ;  /* 0x000000ffffca7224 */ /* 0x000fe400078e0050 */
[----:B------:R-:W-:Y:S02]  /*c4d0*/  IMAD.MOV.U32 R128, RZ, RZ, R212 ;  /* 0x000000ffff807224 */ /* 0x000fe400078e00d4 */
[----:B--2---:R-:W-:Y:S02]  /*c4e0*/  FFMA.FTZ R2, R50, c[0x0][0x2d0], -R100 ;  /* 0x0000b40032027a23 */ /* 0x004fe40000010864 */
[----:B------:R-:W-:Y:S02]  /*c4f0*/  IMAD.MOV.U32 R212, RZ, RZ, R81 ;  /* 0x000000ffffd47224 */ /* 0x000fe400078e0051 */
[----:B------:R2:W4:Y:S01]  /*c500*/  MUFU.EX2 R194, R2 ;  /* 0x0000000200c27308 */ /* 0x0005220000000800 */
[----:B------:R-:W-:Y:S02]  /*c510*/  IMAD.MOV.U32 R140, RZ, RZ, R40 ;  /* 0x000000ffff8c7224 */ /* 0x000fe400078e0028 */
[C---:B------:R-:W-:Y:S02]  /*c520*/  FMUL.FTZ R40, R3.reuse, R156 ;  /* 0x0000009c03287220 */ /* 0x040fe40000410000 */
[C---:B---3--:R-:W-:Y:S02]  /*c530*/  FMUL.FTZ R15, R0.reuse, R131 ;  /* 0x00000083000f7220 */ /* 0x048fe40000410000 */
[C---:B------:R-:W-:Y:S02]  /*c540*/  FMUL.FTZ R10, R0.reuse, R126 ;  /* 0x0000007e000a7220 */ /* 0x040fe40000410000 */
[C---:B------:R-:W-:Y:S02]  /*c550*/  FMUL.FTZ R14, R0.reuse, R130 ;  /* 0x00000082000e7220 */ /* 0x040fe40000410000 */
[C---:B------:R-:W-:Y:S02]  /*c560*/  FMUL.FTZ R11, R0.reuse, R127 ;  /* 0x0000007f000b7220 */ /* 0x040fe40000410000 */
[C---:B------:R-:W-:Y:S02]  /*c570*/  FMUL.FTZ R27, R0.reuse, R143 ;  /* 0x0000008f001b7220 */ /* 0x040fe40000410000 */
[----:B------:R-:W-:Y:S02]  /*c580*/  IMAD.MOV.U32 R143, RZ, RZ, R95 ;  /* 0x000000ffff8f7224 */ /* 0x000fe400078e005f */
[----:B------:R-:W-:Y:S01]  /*c590*/  FMUL.FTZ R44, R3, R160 ;  /* 0x000000a0032c7220 */ /* 0x000fe20000410000 */
[C---:B------:R-:W-:Y:S01]  /*c5a0*/  HMMA.16816.F32.BF16 R8, R64.reuse, R20, R8 ;  /* 0x000000144008723c */ /* 0x040fe20000041808 */
[C---:B------:R-:W-:Y:S02]  /*c5b0*/  FMUL.FTZ R26, R0.reuse, R142 ;  /* 0x0000008e001a7220 */ /* 0x040fe40000410000 */
[----:B------:R-:W-:Y:S02]  /*c5c0*/  IMAD.MOV.U32 R142, RZ, RZ, R107 ;  /* 0x000000ffff8e7224 */ /* 0x000fe400078e006b */
[----:B------:R-:W-:Y:S02]  /*c5d0*/  FMUL.FTZ R47, R0, R163 ;  /* 0x000000a3002f7220 */ /* 0x000fe40000410000 */
[----:B--2---:R-:W-:Y:S01]  /*c5e0*/  FFMA.FTZ R2, R48, c[0x0][0x2d0], -R101 ;  /* 0x0000b40030027a23 */ /* 0x004fe20000010865 */
[-C--:B------:R-:W-:Y:S01]  /*c5f0*/  HMMA.16816.F32.BF16 R12, R64, R22.reuse, R12 ;  /* 0x00000016400c723c */ /* 0x080fe2000004180c */
[C---:B------:R-:W-:Y:S02]  /*c600*/  FMUL.FTZ R21, R69.reuse, R137 ;  /* 0x0000008945157220 */ /* 0x040fe40000410000 */
[----:B------:R2:W3:Y:S01]  /*c610*/  MUFU.EX2 R203, R2 ;  /* 0x0000000200cb7308 */ /* 0x0004e20000000800 */
[----:B------:R-:W-:Y:S02]  /*c620*/  IMAD.MOV.U32 R137, RZ, RZ, R91 ;  /* 0x000000ffff897224 */ /* 0x000fe400078e005b */
[----:B----4-:R-:W-:Y:S02]  /*c630*/  IMAD.MOV.U32 R129, RZ, RZ, R194 ;  /* 0x000000ffff817224 */ /* 0x010fe400078e00c2 */
[C---:B------:R-:W-:Y:S01]  /*c640*/  HMMA.16816.F32.BF16 R16, R76.reuse, R22, R16 ;  /* 0x000000164c10723c */ /* 0x040fe20000041810 */
[----:B------:R-:W-:Y:S03]  /*c650*/  FMUL.FTZ R20, R69, R136 ;  /* 0x0000008845147220 */ /* 0x000fe60000410000 */
[C---:B------:R-:W-:Y:S02]  /*c660*/  FMUL.FTZ R30, R0.reuse, R146 ;  /* 0x00000092001e7220 */ /* 0x040fe40000410000 */
[----:B------:R-:W-:Y:S02]  /*c670*/  FMUL.FTZ R31, R0, R147 ;  /* 0x00000093001f7220 */ /* 0x000fe40000410000 */
[C---:B------:R-:W-:Y:S04]  /*c680*/  FMUL.FTZ R22, R68.reuse, R138 ;  /* 0x0000008a44167220 */ /* 0x040fe80000410000 */
[C---:B------:R-:W-:Y:S02]  /*c690*/  FMUL.FTZ R23, R68.reuse, R139 ;  /* 0x0000008b44177220 */ /* 0x040fe40000410000 */
[----:B------:R-:W-:Y:S02]  /*c6a0*/  IMAD.MOV.U32 R194, RZ, RZ, R82 ;  /* 0x000000ffffc27224 */ /* 0x000fe400078e0052 */
[----:B------:R-:W-:Y:S02]  /*c6b0*/  IMAD.MOV.U32 R138, RZ, RZ, R90 ;  /* 0x000000ffff8a7224 */ /* 0x000fe400078e005a */
[----:B------:R-:W-:Y:S01]  /*c6c0*/  IMAD.MOV.U32 R146, RZ, RZ, R34 ;  /* 0x000000ffff927224 */ /* 0x000fe200078e0022 */
[-C--:B-1----:R-:W-:Y:S01]  /*c6d0*/  HMMA.16816.F32.BF16 R20, R76, R36.reuse, R20 ;  /* 0x000000244c14723c */ /* 0x082fe20000041814 */
[----:B--2---:R-:W-:Y:S02]  /*c6e0*/  FFMA.FTZ R2, R51, c[0x0][0x2d0], -R101 ;  /* 0x0000b40033027a23 */ /* 0x004fe40000010865 */
[C---:B------:R-:W-:Y:S02]  /*c6f0*/  FMUL.FTZ R34, R68.reuse, R150 ;  /* 0x0000009644227220 */ /* 0x040fe40000410000 */
[----:B------:R1:W2:Y:S01]  /*c700*/  MUFU.EX2 R41, R2 ;  /* 0x0000000200297308 */ /* 0x0002a20000000800 */
[----:B------:R-:W-:Y:S02]  /*c710*/  IMAD.MOV.U32 R147, RZ, RZ, R33 ;  /* 0x000000ffff937224 */ /* 0x000fe400078e0021 */
[C---:B------:R-:W-:Y:S01]  /*c720*/  HMMA.16816.F32.BF16 R24, R64.reuse, R36, R24 ;  /* 0x000000244018723c */ /* 0x040fe20000041818 */
[C---:B------:R-:W-:Y:S02]  /*c730*/  FMUL.FTZ R33, R69.reuse, R149 ;  /* 0x0000009545217220 */ /* 0x040fe40000410000 */
[----:B------:R-:W-:Y:S01]  /*c740*/  LDSM.16.MT88.4 R148, [R227+0x3100] ;  /* 0x00310000e394783b */ /* 0x000fe20000004200 */
[C---:B------:R-:W-:Y:S02]  /*c750*/  FMUL.FTZ R48, R69.reuse, R164 ;  /* 0x000000a445307220 */ /* 0x040fe40000410000 */
[----:B------:R-:W-:Y:S02]  /*c760*/  IMAD.MOV.U32 R164, RZ, RZ, R195 ;  /* 0x000000ffffa47224 */ /* 0x000fe400078e00c3 */
[-C--:B------:R-:W-:Y:S01]  /*c770*/  HMMA.16816.F32.BF16 R28, R64, R38.reuse, R28 ;  /* 0x00000026401c723c */ /* 0x080fe2000004181c */
[----:B---3--:R-:W-:Y:S03]  /*c780*/  IMAD.MOV.U32 R139, RZ, RZ, R203 ;  /* 0x000000ffff8b7224 */ /* 0x008fe600078e00cb */
[----:B------:R-:W-:Y:S02]  /*c790*/  IMAD.MOV.U32 R203, RZ, RZ, R83 ;  /* 0x000000ffffcb7224 */ /* 0x000fe400078e0053 */
[----:B------:R-:W3:Y:S01]  /*c7a0*/  LDSM.16.MT88.4 R80, [R226+0x100] ;  /* 0x00010000e250783b */ /* 0x000ee20000004200 */
[----:B------:R-:W-:Y:S01]  /*c7b0*/  FMUL.FTZ R51, R68, R167 ;  /* 0x000000a744337220 */ /* 0x000fe20000410000 */
[C---:B------:R-:W-:Y:S01]  /*c7c0*/  HMMA.16816.F32.BF16 R32, R76.reuse, R38, R32 ;  /* 0x000000264c20723c */ /* 0x040fe20000041820 */
[----:B------:R-:W-:Y:S03]  /*c7d0*/  FMUL.FTZ R37, R69, R153 ;  /* 0x0000009945257220 */ /* 0x000fe60000410000 */
[----:B------:R-:W-:Y:S02]  /*c7e0*/  FMUL.FTZ R43, R0, R159 ;  /* 0x0000009f002b7220 */ /* 0x000fe40000410000 */
[----:B-1----:R-:W-:Y:S02]  /*c7f0*/  FFMA.FTZ R2, R49, c[0x0][0x2d0], -R102 ;  /* 0x0000b40031027a23 */ /* 0x002fe40000010866 */
[C---:B------:R-:W-:Y:S02]  /*c800*/  FMUL.FTZ R39, R68.reuse, R155 ;  /* 0x0000009b44277220 */ /* 0x040fe40000410000 */
[----:B------:R1:W-:Y:S02]  /*c810*/  MUFU.EX2 R131, R2 ;  /* 0x0000000200837308 */ /* 0x0003e40000000800 */
[----:B------:R-:W-:Y:S02]  /*c820*/  FMUL.FTZ R38, R68, R154 ;  /* 0x0000009a44267220 */ /* 0x000fe40000410000 */
[----:B------:R-:W-:Y:S02]  /*c830*/  FMUL.FTZ R36, R69, R152 ;  /* 0x0000009845247220 */ /* 0x000fe40000410000 */
[----:B------:R-:W-:Y:S02]  /*c840*/  IMAD.MOV.U32 R195, RZ, RZ, R202 ;  /* 0x000000ffffc37224 */ /* 0x000fe400078e00ca */
[----:B------:R-:W-:Y:S02]  /*c850*/  IMAD.MOV.U32 R202, RZ, RZ, R212 ;  /* 0x000000ffffca7224 */ /* 0x000fe400078e00d4 */
[----:B------:R-:W-:Y:S01]  /*c860*/  IMAD.MOV.U32 R212, RZ, RZ, R194 ;  /* 0x000000ffffd47224 */ /* 0x000fe200078e00c2 */
[-C--:B------:R-:W-:Y:S01]  /*c870*/  HMMA.16816.F32.BF16 R36, R76, R52.reuse, R36 ;  /* 0x000000344c24723c */ /* 0x080fe20000041824 */
[----:B------:R-:W-:Y:S02]  /*c880*/  IMAD.MOV.U32 R194, RZ, RZ, R203 ;  /* 0x000000ffffc27224 */ /* 0x000fe400078e00cb */
[----:B------:R-:W-:Y:S02]  /*c890*/  IMAD.MOV.U32 R122, RZ, RZ, R212 ;  /* 0x000000ffff7a7224 */ /* 0x000fe400078e00d4 */
[----:B------:R-:W-:Y:S02]  /*c8a0*/  IMAD.MOV.U32 R203, RZ, RZ, R208 ;  /* 0x000000ffffcb7224 */ /* 0x000fe400078e00d0 */
[----:B------:R-:W-:Y:S02]  /*c8b0*/  IMAD.MOV.U32 R208, RZ, RZ, R87 ;  /* 0x000000ffffd07224 */ /* 0x000fe400078e0057 */
[----:B------:R-:W-:Y:S03]  /*c8c0*/  FMUL.FTZ R46, R0, R162 ;  /* 0x000000a2002e7220 */ /* 0x000fe60000410000 */
[----:B------:R-:W-:Y:S02]  /*c8d0*/  IMAD.MOV.U32 R132, RZ, RZ, R208 ;  /* 0x000000ffff847224 */ /* 0x000fe400078e00d0 */
[----:B-1----:R-:W-:Y:S02]  /*c8e0*/  FFMA.FTZ R2, R56, c[0x0][0x2d0], -R102 ;  /* 0x0000b40038027a23 */ /* 0x002fe40000010866 */
[----:B------:R-:W-:Y:S02]  /*c8f0*/  IMAD.MOV.U32 R123, RZ, RZ, R203 ;  /* 0x000000ffff7b7224 */ /* 0x000fe400078e00cb */
[----:B------:R1:W4:Y:S01]  /*c900*/  MUFU.EX2 R42, R2 ;  /* 0x00000002002a7308 */ /* 0x0003220000000800 */
[----:B------:R-:W-:Y:S02]  /*c910*/  IMAD.MOV.U32 R121, RZ, RZ, R202 ;  /* 0x000000ffff797224 */ /* 0x000fe400078e00ca */
[----:B------:R-:W-:Y:S02]  /*c920*/  IMAD.MOV.U32 R124, RZ, RZ, R196 ;  /* 0x000000ffff7c7224 */ /* 0x000fe400078e00c4 */
[C---:B------:R-:W-:Y:S02]  /*c930*/  FMUL.FTZ R45, R3.reuse, R161 ;  /* 0x000000a1032d7220 */ /* 0x040fe40000410000 */
[----:B------:R-:W-:Y:S02]  /*c940*/  IMAD.MOV.U32 R120, RZ, RZ, R195 ;  /* 0x000000ffff787224 */ /* 0x000fe400078e00c3 */
[----:B------:R-:W-:Y:S02]  /*c950*/  IMAD.MOV.U32 R136, RZ, RZ, R109 ;  /* 0x000000ffff887224 */ /* 0x000fe400078e006d */
[----:B------:R-:W-:Y:S02]  /*c960*/  IMAD.MOV.U32 R109, RZ, RZ, R194 ;  /* 0x000000ffff6d7224 */ /* 0x000fe400078e00c2 */
[----:B--2---:R-:W-:Y:S02]  /*c970*/  IMAD.MOV.U32 R145, RZ, RZ, R41 ;  /* 0x000000ffff917224 */ /* 0x004fe400078e0029 */
[----:B------:R-:W-:Y:S02]  /*c980*/  FMUL.FTZ R41, R3, R157 ;  /* 0x0000009d03297220 */ /* 0x000fe40000410000 */
[----:B------:R-:W-:Y:S02]  /*c990*/  FMUL.FTZ R49, R69, R165 ;  /* 0x000000a545317220 */ /* 0x000fe40000410000 */
[----:B------:R-:W-:Y:S02]  /*c9a0*/  FMUL.FTZ R56, R3, R172 ;  /* 0x000000ac03387220 */ /* 0x000fe40000410000 */
[----:B------:R-:W-:Y:S02]  /*c9b0*/  IMAD.MOV.U32 R167, RZ, RZ, R84 ;  /* 0x000000ffffa77224 */ /* 0x000fe400078e0054 */
[----:B------:R-:W-:Y:S02]  /*c9c0*/  FFMA.FTZ R109, R109, c[0x0][0x2d0], -R75 ;  /* 0x0000b4006d6d7a23 */ /* 0x000fe4000001084b */
[--C-:B-1----:R-:W-:Y:S02]  /*c9d0*/  FFMA.FTZ R2, R57, c[0x0][0x2d0], -R101.reuse ;  /* 0x0000b40039027a23 */ /* 0x102fe40000010865 */
[----:B----4-:R-:W-:Y:S02]  /*c9e0*/  IMAD.MOV.U32 R144, RZ, RZ, R42 ;  /* 0x000000ffff907224 */ /* 0x010fe400078e002a */
[----:B------:R1:W-:Y:S01]  /*c9f0*/  MUFU.EX2 R126, R2 ;  /* 0x00000002007e7308 */ /* 0x0003e20000000800 */
[C---:B------:R-:W-:Y:S02]  /*ca00*/  FMUL.FTZ R42, R0.reuse, R158 ;  /* 0x0000009e002a7220 */ /* 0x040fe40000410000 */
[----:B------:R-:W-:Y:S05]  /*ca10*/  FMUL.FTZ R57, R3, R173 ;  /* 0x000000ad03397220 */ /* 0x000fea0000410000 */
[C---:B------:R-:W-:Y:S07]  /*ca20*/  HMMA.16816.F32.BF16 R40, R64.reuse, R52, R40 ;  /* 0x000000344028723c */ /* 0x040fee0000041828 */
[C---:B------:R-:W-:Y:S01]  /*ca30*/  FMUL.FTZ R52, R69.reuse, R168 ;  /* 0x000000a845347220 */ /* 0x040fe20000410000 */
[-C--:B------:R-:W-:Y:S01]  /*ca40*/  HMMA.16816.F32.BF16 R44, R64, R54.reuse, R44 ;  /* 0x00000036402c723c */ /* 0x080fe2000004182c */
[----:B------:R-:W-:Y:S03]  /*ca50*/  FMUL.FTZ R53, R69, R169 ;  /* 0x000000a945357220 */ /* 0x000fe60000410000 */
[----:B-1----:R-:W-:Y:S04]  /*ca60*/  FFMA.FTZ R2, R59, c[0x0][0x2d0], -R101 ;  /* 0x0000b4003b027a23 */ /* 0x002fe80000010865 */
[----:B------:R1:W-:Y:S01]  /*ca70*/  MUFU.EX2 R130, R2 ;  /* 0x0000000200827308 */ /* 0x0003e20000000800 */
[----:B------:R-:W-:Y:S03]  /*ca80*/  FMUL.FTZ R59, R0, R175 ;  /* 0x000000af003b7220 */ /* 0x000fe60000410000 */
[--C-:B-1----:R-:W-:Y:S02]  /*ca90*/  FFMA.FTZ R2, R58, c[0x0][0x2d0], -R102.reuse ;  /* 0x0000b4003a027a23 */ /* 0x102fe40000010866 */
[----:B------:R-:W-:Y:S04]  /*caa0*/  FMUL.FTZ R58, R0, R174 ;  /* 0x000000ae003a7220 */ /* 0x000fe80000410000 */
[----:B------:R1:W-:Y:S02]  /*cab0*/  MUFU.EX2 R127, R2 ;  /* 0x00000002007f7308 */ /* 0x0003e40000000800 */
[----:B-1----:R-:W-:Y:S02]  /*cac0*/  FFMA.FTZ R2, R60, c[0x0][0x2d0], -R102 ;  /* 0x0000b4003c027a23 */ /* 0x002fe40000010866 */
[----:B------:R-:W-:Y:S06]  /*cad0*/  FMUL.FTZ R60, R3, R176 ;  /* 0x000000b0033c7220 */ /* 0x000fec0000410000 */
[----:B------:R1:W2:Y:S01]  /*cae0*/  MUFU.EX2 R50, R2 ;  /* 0x0000000200327308 */ /* 0x0002a20000000800 */
[----:B------:R-:W-:Y:S02]  /*caf0*/  IMAD.MOV.U32 R176, RZ, RZ, R197 ;  /* 0x000000ffffb07224 */ /* 0x000fe400078e00c5 */
[----:B-1----:R-:W-:Y:S02]  /*cb00*/  FFMA.FTZ R2, R62, c[0x0][0x2d0], -R75 ;  /* 0x0000b4003e027a23 */ /* 0x002fe4000001084b */
[----:B--2---:R-:W-:Y:S05]  /*cb10*/  IMAD.MOV.U32 R165, RZ, RZ, R50 ;  /* 0x000000ffffa57224 */ /* 0x004fea00078e0032 */
[----:B------:R1:W-:Y:S01]  /*cb20*/  MUFU.EX2 R107, R2 ;  /* 0x00000002006b7308 */ /* 0x0003e20000000800 */
[----:B------:R-:W-:Y:S02]  /*cb30*/  FMUL.FTZ R50, R68, R166 ;  /* 0x000000a644327220 */ /* 0x000fe40000410000 */
[----:B------:R-:W-:Y:S02]  /*cb40*/  IMAD.MOV.U32 R166, RZ, RZ, R85 ;  /* 0x000000ffffa67224 */ /* 0x000fe400078e0055 */
[----:B------:R-:W-:Y:S03]  /*cb50*/  FMUL.FTZ R62, R0, R178 ;  /* 0x000000b2003e7220 */ /* 0x000fe60000410000 */
[C---:B------:R-:W-:Y:S07]  /*cb60*/  HMMA.16816.F32.BF16 R48, R76.reuse, R54, R48 ;  /* 0x000000364c30723c */ /* 0x040fee0000041830 */
[C---:B------:R-:W-:Y:S02]  /*cb70*/  FMUL.FTZ R55, R68.reuse, R171 ;  /* 0x000000ab44377220 */ /* 0x040fe40000410000 */
[----:B------:R-:W-:Y:S07]  /*cb80*/  FMUL.FTZ R54, R68, R170 ;  /* 0x000000aa44367220 */ /* 0x000fee0000410000 */
[-C--:B---3--:R-:W-:Y:S01]  /*cb90*/  HMMA.16816.F32.BF16 R52, R76, R80.reuse, R52 ;  /* 0x000000504c34723c */ /* 0x088fe20000041834 */
[--C-:B-1----:R-:W-:Y:S02]  /*cba0*/  FFMA.FTZ R2, R86, c[0x0][0x2d0], -R75.reuse ;  /* 0x0000b40056027a23 */ /* 0x102fe4000001084b */
[----:B------:R-:W1:Y:S02]  /*cbb0*/  LDSM.16.MT88.4 R84, [R224+0x900] ;  /* 0x00090000e054783b */ /* 0x000e640000004200 */
[----:B------:R2:W-:Y:S03]  /*cbc0*/  MUFU.EX2 R116, R2 ;  /* 0x0000000200747308 */ /* 0x0005e60000000800 */
[C---:B------:R-:W-:Y:S07]  /*cbd0*/  HMMA.16816.F32.BF16 R56, R64.reuse, R80, R56 ;  /* 0x000000504038723c */ /* 0x040fee0000041838 */
[----:B------:R-:W-:Y:S02]  /*cbe0*/  F2FP.BF16.PACK_AB R80, R119, R231 ;  /* 0x000000e77750723e */ /* 0x000fe400000010ff */
[----:B------:R-:W-:Y:S03]  /*cbf0*/  F2FP.BF16.PACK_AB R81, R138, R230 ;  /* 0x000000e68a51723e */ /* 0x000fe600000010ff */
[--C-:B--2---:R-:W-:Y:S02]  /*cc00*/  FFMA.FTZ R2, R61, c[0x0][0x2d0], -R100.reuse ;  /* 0x0000b4003d027a23 */ /* 0x104fe40000010864 */
[----:B------:R-:W-:Y:S02]  /*cc10*/  FMUL.FTZ R61, R3, R177 ;  /* 0x000000b1033d7220 */ /* 0x000fe40000410000 */
[----:B------:R2:W-:Y:S02]  /*cc20*/  MUFU.EX2 R155, R2 ;  /* 0x00000002009b7308 */ /* 0x0005e40000000800 */
[--C-:B--2---:R-:W-:Y:S02]  /*cc30*/  FFMA.FTZ R2, R63, c[0x0][0x2d0], -R100.reuse ;  /* 0x0000b4003f027a23 */ /* 0x104fe40000010864 */
[----:B------:R-:W-:Y:S06]  /*cc40*/  FMUL.FTZ R63, R0, R179 ;  /* 0x000000b3003f7220 */ /* 0x000fec0000410000 */
[----:B------:R2:W-:Y:S01]  /*cc50*/  MUFU.EX2 R154, R2 ;  /* 0x00000002009a7308 */ /* 0x0005e20000000800 */
[-C--:B------:R-:W-:Y:S07]  /*cc60*/  HMMA.16816.F32.BF16 R60, R64, R82.reuse, R60 ;  /* 0x00000052403c723c */ /* 0x080fee000004183c */
[C---:B------:R-:W-:Y:S02]  /*cc70*/  FMUL.FTZ R64, R69.reuse, R180 ;  /* 0x000000b445407220 */ /* 0x040fe40000410000 */
[----:B------:R-:W-:Y:S03]  /*cc80*/  FMUL.FTZ R65, R69, R181 ;  /* 0x000000b545417220 */ /* 0x000fe60000410000 */
[C---:B------:R-:W-:Y:S02]  /*cc90*/  FMUL.FTZ R66, R68.reuse, R182 ;  /* 0x000000b644427220 */ /* 0x040fe40000410000 */
[----:B------:R-:W-:Y:S02]  /*cca0*/  FMUL.FTZ R67, R68, R183 ;  /* 0x000000b744437220 */ /* 0x000fe40000410000 */
[--C-:B--2---:R-:W-:Y:S05]  /*ccb0*/  FFMA.FTZ R2, R88, c[0x0][0x2d0], -R75.reuse ;  /* 0x0000b40058027a23 */ /* 0x104fea000001084b */
[----:B------:R-:W-:Y:S01]  /*ccc0*/  HMMA.16816.F32.BF16 R64, R76, R82, R64 ;  /* 0x000000524c40723c */ /* 0x000fe20000041840 */
[----:B------:R2:W-:Y:S06]  /*ccd0*/  MUFU.EX2 R110, R2 ;  /* 0x00000002006e7308 */ /* 0x0005ec0000000800 */
[----:B------:R-:W-:Y:S02]  /*cce0*/  F2FP.BF16.PACK_AB R76, R229, R233 ;  /* 0x000000e9e54c723e */ /* 0x000fe400000010ff */
[----:B------:R-:W-:Y:S03]  /*ccf0*/  F2FP.BF16.PACK_AB R77, R228, R232 ;  /* 0x000000e8e44d723e */ /* 0x000fe600000010ff */
[----:B------:R-:W-:Y:S02]  /*cd00*/  F2FP.BF16.PACK_AB R78, R176, R137 ;  /* 0x00000089b04e723e */ /* 0x000fe400000010ff */
[----:B------:R-:W-:Y:S02]  /*cd10*/  F2FP.BF16.PACK_AB R79, R143, R136 ;  /* 0x000000888f4f723e */ /* 0x000fe400000010ff */
[----:B------:R-:W-:Y:S02]  /*cd20*/  F2FP.BF16.PACK_AB R82, R142, R166 ;  /* 0x000000a68e52723e */ /* 0x000fe400000010ff */
[----:B------:R-:W-:Y:S03]  /*cd30*/  F2FP.BF16.PACK_AB R83, R141, R167 ;  /* 0x000000a78d53723e */ /* 0x000fe600000010ff */
[-C--:B-1----:R-:W-:Y:S01]  /*cd40*/  HMMA.16816.F32.BF16 R4, R76, R84.reuse, R4 ;  /* 0x000000544c04723c */ /* 0x082fe20000041804 */
[----:B--2---:R-:W-:Y:S02]  /*cd50*/  FFMA.FTZ R2, R89, c[0x0][0x2d0], -R75 ;  /* 0x0000b40059027a23 */ /* 0x004fe4000001084b */
[----:B------:R-:W1:Y:S05]  /*cd60*/  LDSM.16.MT88.4 R88, [R227+0x900] ;  /* 0x00090000e358783b */ /* 0x000e6a0000004200 */
[C---:B------:R-:W-:Y:S01]  /*cd70*/  HMMA.16816.F32.BF16 R8, R80.reuse, R84, R8 ;  /* 0x000000545008723c */ /* 0x040fe20000041808 */
[----:B------:R2:W-:Y:S07]  /*cd80*/  MUFU.EX2 R118, R2 ;  /* 0x0000000200767308 */ /* 0x0005ee0000000800 */
[-C--:B------:R-:W-:Y:S08]  /*cd90*/  HMMA.16816.F32.BF16 R12, R80, R86.reuse, R12 ;  /* 0x00000056500c723c */ /* 0x080ff0000004180c */
[C---:B------:R-:W-:Y:S01]  /*cda0*/  HMMA.16816.F32.BF16 R16, R76.reuse, R86, R16 ;  /* 0x000000564c10723c */ /* 0x040fe20000041810 */
[----:B------:R-:W-:Y:S03]  /*cdb0*/  LDSM.16.MT88.4 R84, [R226+0x900] ;  /* 0x00090000e254783b */ /* 0x000fe60000004200 */
[--C-:B--2---:R-:W-:Y:S04]  /*cdc0*/  FFMA.FTZ R2, R93, c[0x0][0x2d0], -R100.reuse ;  /* 0x0000b4005d027a23 */ /* 0x104fe80000010864 */
[----:B------:R2:W3:Y:S01]  /*cdd0*/  MUFU.EX2 R117, R2 ;  /* 0x0000000200757308 */ /* 0x0004e20000000800 */
[-C--:B-1----:R-:W-:Y:S08]  /*cde0*/  HMMA.16816.F32.BF16 R20, R76, R88.reuse, R20 ;  /* 0x000000584c14723c */ /* 0x082ff00000041814 */
[C---:B------:R-:W-:Y:S01]  /*cdf0*/  HMMA.16816.F32.BF16 R24, R80.reuse, R88, R24 ;  /* 0x000000585018723c */ /* 0x040fe20000041818 */
[--C-:B--2---:R-:W-:Y:S07]  /*ce00*/  FFMA.FTZ R2, R94, c[0x0][0x2d0], -R100.reuse ;  /* 0x0000b4005e027a23 */ /* 0x104fee0000010864 */
[-C--:B------:R-:W-:Y:S01]  /*ce10*/  HMMA.16816.F32.BF16 R28, R80, R90.reuse, R28 ;  /* 0x0000005a501c723c */ /* 0x080fe2000004181c */
[----:B------:R-:W-:Y:S01]  /*ce20*/  FFMA.FTZ R88, R104, c[0x0][0x2d0], -R101 ;  /* 0x0000b40068587a23 */ /* 0x000fe20000010865 */
[----:B------:R1:W-:Y:S02]  /*ce30*/  MUFU.EX2 R133, R2 ;  /* 0x0000000200857308 */ /* 0x0003e40000000800 */
[----:B------:R-:W-:Y:S02]  /*ce40*/  FFMA.FTZ R104, R249, c[0x0][0x2d0], -R100 ;  /* 0x0000b400f9687a23 */ /* 0x000fe40000010864 */
[----:B---3--:R-:W-:Y:S02]  /*ce50*/  IMAD.MOV.U32 R249, RZ, RZ, R117 ;  /* 0x000000fffff97224 */ /* 0x008fe400078e0075 */
[C---:B------:R-:W-:Y:S01]  /*ce60*/  HMMA.16816.F32.BF16 R32, R76.reuse, R90, R32 ;  /* 0x0000005a4c20723c */ /* 0x040fe20000041820 */
[----:B------:R-:W-:Y:S03]  /*ce70*/  IMAD.MOV.U32 R117, RZ, RZ, R108 ;  /* 0x000000ffff757224 */ /* 0x000fe600078e006c */
[----:B------:R2:W-:Y:S01]  /*ce80*/  MUFU.EX2 R157, R88 ;  /* 0x00000058009d7308 */ /* 0x0005e20000000800 */
[--C-:B------:R-:W-:Y:S02]  /*ce90*/  FFMA.FTZ R108, R204, c[0x0][0x2d0], -R101.reuse ;  /* 0x0000b400cc6c7a23 */ /* 0x100fe40000010865 */
[----:B------:R-:W-:Y:S02]  /*cea0*/  IMAD.MOV.U32 R204, RZ, RZ, R126 ;  /* 0x000000ffffcc7224 */ /* 0x000fe400078e007e */
[--C-:B-1----:R-:W-:Y:S02]  /*ceb0*/  FFMA.FTZ R2, R92, c[0x0][0x2d0], -R101.reuse ;  /* 0x0000b4005c027a23 */ /* 0x102fe40000010865 */
[----:B------:R-:W1:Y:S03]  /*cec0*/  LDSM.16.MT88.4 R92, [R225+0x900] ;  /* 0x00090000e15c783b */ /* 0x000e660000004200 */
[----:B------:R3:W-:Y:S05]  /*ced0*/  MUFU.EX2 R153, R2 ;  /* 0x0000000200997308 */ /* 0x0007ea0000000800 */
[----:B--2---:R-:W2:Y:S01]  /*cee0*/  LDSM.16.MT88.4 R88, [R224+0x1100] ;  /* 0x00110000e058783b */ /* 0x004ea20000004200 */
[----:B---3--:R-:W-:Y:S04]  /*cef0*/  FFMA.FTZ R2, R98, c[0x0][0x2d0], -R101 ;  /* 0x0000b40062027a23 */ /* 0x008fe80000010865 */
[----:B------:R3:W4:Y:S01]  /*cf00*/  MUFU.EX2 R159, R2 ;  /* 0x00000002009f7308 */ /* 0x0007220000000800 */
[-C--:B-1----:R-:W-:Y:S08]  /*cf10*/  HMMA.16816.F32.BF16 R36, R76, R92.reuse, R36 ;  /* 0x0000005c4c24723c */ /* 0x082ff00000041824 */
[C---:B------:R-:W-:Y:S01]  /*cf20*/  HMMA.16816.F32.BF16 R40, R80.reuse, R92, R40 ;  /* 0x0000005c5028723c */ /* 0x040fe20000041828 */
[--C-:B---3--:R-:W-:Y:S07]  /*cf30*/  FFMA.FTZ R2, R96, c[0x0][0x2d0], -R102.reuse ;  /* 0x0000b40060027a23 */ /* 0x108fee0000010866 */
[-C--:B------:R-:W-:Y:S01]  /*cf40*/  HMMA.16816.F32.BF16 R44, R80, R94.reuse, R44 ;  /* 0x0000005e502c723c */ /* 0x080fe2000004182c */
[----:B------:R-:W-:Y:S01]  /*cf50*/  FFMA.FTZ R92, R186, c[0x0][0x2d0], -R75 ;  /* 0x0000b400ba5c7a23 */ /* 0x000fe2000001084b */
[----:B------:R1:W-:Y:S02]  /*cf60*/  MUFU.EX2 R152, R2 ;  /* 0x0000000200987308 */ /* 0x0003e40000000800 */
[----:B------:R-:W-:Y:S02]  /*cf70*/  FFMA.FTZ R96, R106, c[0x0][0x2d0], -R102 ;  /* 0x0000b4006a607a23 */ /* 0x000fe40000010866 */
[--C-:B------:R-:W-:Y:S02]  /*cf80*/  FFMA.FTZ R106, R207, c[0x0][0x2d0], -R101.reuse ;  /* 0x0000b400cf6a7a23 */ /* 0x100fe40000010865 */
[C---:B------:R-:W-:Y:S01]  /*cf90*/  HMMA.16816.F32.BF16 R48, R76.reuse, R94, R48 ;  /* 0x0000005e4c30723c */ /* 0x040fe20000041830 */
[----:B------:R-:W-:Y:S03]  /*cfa0*/  IMAD.MOV.U32 R207, RZ, RZ, R128 ;  /* 0x000000ffffcf7224 */ /* 0x000fe600078e0080 */
[----:B------:R3:W-:Y:S04]  /*cfb0*/  MUFU.EX2 R163, R92 ;  /* 0x0000005c00a37308 */ /* 0x0007e80000000800 */
[-C--:B------:R-:W-:Y:S06]  /*cfc0*/  HMMA.16816.F32.BF16 R52, R76, R84.reuse, R52 ;  /* 0x000000544c34723c */ /* 0x080fec0000041834 */
[----:B------:R-:W-:Y:S02]  /*cfd0*/  MUFU.EX2 R160, R96 ;  /* 0x0000006000a07308 */ /* 0x000fe40000000800 */
[C---:B------:R-:W-:Y:S01]  /*cfe0*/  HMMA.16816.F32.BF16 R56, R80.reuse, R84, R56 ;  /* 0x000000545038723c */ /* 0x040fe20000041838 */
[----:B-1----:R-:W-:Y:S07]  /*cff0*/  FFMA.FTZ R2, R97, c[0x0][0x2d0], -R102 ;  /* 0x0000b40061027a23 */ /* 0x002fee0000010866 */
[-C--:B------:R-:W-:Y:S01]  /*d000*/  HMMA.16816.F32.BF16 R60, R80, R86.reuse, R60 ;  /* 0x00000056503c723c */ /* 0x080fe2000004183c */
[----:B------:R1:W1:Y:S01]  /*d010*/  MUFU.EX2 R158, R2 ;  /* 0x00000002009e7308 */ /* 0x0002620000000800 */
[----:B---3--:R-:W3:Y:S05]  /*d020*/  LDSM.16.MT88.4 R92, [R227+0x1100] ;  /* 0x00110000e35c783b */ /* 0x008eea0000004200 */
[----:B------:R-:W-:Y:S01]  /*d030*/  F2FP.BF16.PACK_AB R83, R165, R127 ;  /* 0x0000007fa553723e */ /* 0x000fe200000010ff */
[----:B------:R-:W-:Y:S01]  /*d040*/  HMMA.16816.F32.BF16 R64, R76, R86, R64 ;  /* 0x000000564c40723c */ /* 0x000fe20000041840 */
[----:B------:R-:W-:Y:S02]  /*d050*/  F2FP.BF16.PACK_AB R80, R145, R139 ;  /* 0x0000008b9150723e */ /* 0x000fe400000010ff */
[----:B------:R-:W-:Y:S01]  /*d060*/  MUFU.EX2 R174, R106 ;  /* 0x0000006a00ae7308 */ /* 0x000fe20000000800 */
[----:B------:R-:W-:Y:S01]  /*d070*/  F2FP.BF16.PACK_AB R81, R144, R131 ;  /* 0x000000839051723e */ /* 0x000fe200000010ff */
[----:B------:R-:W3:Y:S01]  /*d080*/  LDSM.16.MT88.4 R84, [R225+0x1100] ;  /* 0x00110000e154783b */ /* 0x000ee20000004200 */
[----:B------:R-:W-:Y:S02]  /*d090*/  F2FP.BF16.PACK_AB R82, R130, R126 ;  /* 0x0000007e8252723e */ /* 0x000fe400000010ff */
[----:B------:R-:W-:Y:S04]  /*d0a0*/  F2FP.BF16.PACK_AB R77, R146, R164 ;  /* 0x000000a4924d723e */ /* 0x000fe800000010ff */
[----:B------:R-:W-:Y:S02]  /*d0b0*/  F2FP.BF16.PACK_AB R76, R147, R140 ;  /* 0x0000008c934c723e */ /* 0x000fe400000010ff */
[----:B------:R-:W-:Y:S02]  /*d0c0*/  F2FP.BF16.PACK_AB R78, R128, R125 ;  /* 0x0000007d804e723e */ /* 0x000fe400000010ff */
[----:B------:R-:W-:Y:S01]  /*d0d0*/  F2FP.BF16.PACK_AB R79, R129, R124 ;  /* 0x0000007c814f723e */ /* 0x000fe200000010ff */
[----:B-1----:R-:W-:Y:S02]  /*d0e0*/  FFMA.FTZ R2, R105, c[0x0][0x2d0], -R101 ;  /* 0x0000b40069027a23 */ /* 0x002fe40000010865 */
[----:B------:R-:W-:Y:S02]  /*d0f0*/  FFMA.FTZ R105, R248, c[0x0][0x2d0], -R100 ;  /* 0x0000b400f8697a23 */ /* 0x000fe40000010864 */
[----:B------:R1:W1:Y:S01]  /*d100*/  MUFU.EX2 R212, R2 ;  /* 0x0000000200d47308 */ /* 0x0002620000000800 */
[----:B------:R-:W-:Y:S01]  /*d110*/  IMAD.MOV.U32 R248, RZ, RZ, R110 ;  /* 0x000000fffff87224 */ /* 0x000fe200078e006e */
[-C--:B--2---:R-:W-:Y:S01]  /*d120*/  HMMA.16816.F32.BF16 R4, R76, R88.reuse, R4 ;  /* 0x000000584c04723c */ /* 0x084fe20000041804 */
[----:B------:R-:W-:Y:S02]  /*d130*/  FFMA.FTZ R110, R222, c[0x0][0x2d0], -R100 ;  /* 0x0000b400de6e7a23 */ /* 0x000fe40000010864 */
[----:B------:R-:W-:Y:S05]  /*d140*/  IMAD.MOV.U32 R222, RZ, RZ, R116 ;  /* 0x000000ffffde7224 */ /* 0x000fea00078e0074 */
[C---:B------:R-:W-:Y:S01]  /*d150*/  HMMA.16816.F32.BF16 R8, R80.reuse, R88, R8 ;  /* 0x000000585008723c */ /* 0x040fe20000041808 */
[----:B------:R-:W-:Y:S07]  /*d160*/  MUFU.EX2 R186, R105 ;  /* 0x0000006900ba7308 */ /* 0x000fee0000000800 */
[-C--:B------:R-:W-:Y:S01]  /*d170*/  HMMA.16816.F32.BF16 R12, R80, R90.reuse, R12 ;  /* 0x0000005a500c723c */ /* 0x080fe2000004180c */
[--C-:B-1----:R-:W-:Y:S07]  /*d180*/  FFMA.FTZ R2, R103, c[0x0][0x2d0], -R102.reuse ;  /* 0x0000b40067027a23 */ /* 0x102fee0000010866 */
[C---:B------:R-:W-:Y:S01]  /*d190*/  HMMA.16816.F32.BF16 R16, R76.reuse, R90, R16 ;  /* 0x0000005a4c10723c */ /* 0x040fe20000041810 */
[----:B------:R-:W1:Y:S01]  /*d1a0*/  LDSM.16.MT88.4 R88, [R226+0x1100] ;  /* 0x00110000e258783b */ /* 0x000e620000004200 */
[----:B------:R2:W-:Y:S02]  /*d1b0*/  MUFU.EX2 R156, R2 ;  /* 0x00000002009c7308 */ /* 0x0005e40000000800 */
[----:B------:R-:W-:Y:S02]  /*d1c0*/  FFMA.FTZ R103, R123, c[0x0][0x2d0], -R75 ;  /* 0x0000b4007b677a23 */ /* 0x000fe4000001084b */
[----:B------:R-:W-:Y:S02]  /*d1d0*/  FFMA.FTZ R123, R198, c[0x0][0x2d0], -R101 ;  /* 0x0000b400c67b7a23 */ /* 0x000fe40000010865 */
[-C--:B---3--:R-:W-:Y:S01]  /*d1e0*/  HMMA.16816.F32.BF16 R20, R76, R92.reuse, R20 ;  /* 0x0000005c4c14723c */ /* 0x088fe20000041814 */
[----:B------:R-:W-:Y:S07]  /*d1f0*/  IMAD.MOV.U32 R198, RZ, RZ, R131 ;  /* 0x000000ffffc67224 */ /* 0x000fee00078e0083 */
[C---:B------:R-:W-:Y:S08]  /*d200*/  HMMA.16816.F32.BF16 R24, R80.reuse, R92, R24 ;  /* 0x0000005c5018723c */ /* 0x040ff00000041818 */
[-C--:B------:R-:W-:Y:S01]  /*d210*/  HMMA.16816.F32.BF16 R28, R80, R94.reuse, R28 ;  /* 0x0000005e501c723c */ /* 0x080fe2000004181c */
[--C-:B--2---:R-:W-:Y:S02]  /*d220*/  FFMA.FTZ R2, R99, c[0x0][0x2d0], -R102.reuse ;  /* 0x0000b40063027a23 */ /* 0x104fe40000010866 */
[----:B------:R-:W-:Y:S05]  /*d230*/  LDSM.16.MT88.4 R96, [R225+0x1900] ;  /* 0x00190000e160783b */ /* 0x000fea0000004200 */
[C---:B------:R-:W-:Y:S01]  /*d240*/  HMMA.16816.F32.BF16 R32, R76.reuse, R94, R32 ;  /* 0x0000005e4c20723c */ /* 0x040fe20000041820 */
[----:B------:R2:W3:Y:S02]  /*d250*/  MUFU.EX2 R210, R2 ;  /* 0x0000000200d27308 */ /* 0x0004e40000000800 */
[----:B------:R-:W-:Y:S05]  /*d260*/  LDSM.16.MT88.4 R92, [R227+0x1900] ;  /* 0x00190000e35c783b */ /* 0x000fea0000004200 */
[-C--:B------:R-:W-:Y:S08]  /*d270*/  HMMA.16816.F32.BF16 R36, R76, R84.reuse, R36 ;  /* 0x000000544c24723c */ /* 0x080ff00000041824 */
[C---:B------:R-:W-:Y:S08]  /*d280*/  HMMA.16816.F32.BF16 R40, R80.reuse, R84, R40 ;  /* 0x000000545028723c */ /* 0x040ff00000041828 */
[-C--:B------:R-:W-:Y:S01]  /*d290*/  HMMA.16816.F32.BF16 R44, R80, R86.reuse, R44 ;  /* 0x00000056502c723c */ /* 0x080fe2000004182c */
[--C-:B--2---:R-:W-:Y:S02]  /*d2a0*/  FFMA.FTZ R2, R187, c[0x0][0x2d0], -R75.reuse ;  /* 0x0000b400bb027a23 */ /* 0x104fe4000001084b */
[----:B------:R2:W-:Y:S05]  /*d2b0*/  MUFU.EX2 R187, R104 ;  /* 0x0000006800bb7308 */ /* 0x0005ea0000000800 */
[C---:B------:R-:W-:Y:S01]  /*d2c0*/  HMMA.16816.F32.BF16 R48, R76.reuse, R86, R48 ;  /* 0x000000564c30723c */ /* 0x040fe20000041830 */
[----:B------:R-:W3:Y:S04]  /*d2d0*/  LDSM.16.MT88.4 R84, [R224+0x1900] ;  /* 0x00190000e054783b */ /* 0x000ee80000004200 */
[----:B------:R4:W-:Y:S03]  /*d2e0*/  MUFU.EX2 R208, R2 ;  /* 0x0000000200d07308 */ /* 0x0009e60000000800 */
[-C--:B-1----:R-:W-:Y:S08]  /*d2f0*/  HMMA.16816.F32.BF16 R52, R76, R88.reuse, R52 ;  /* 0x000000584c34723c */ /* 0x082ff00000041834 */
[C---:B------:R-:W-:Y:S01]  /*d300*/  HMMA.16816.F32.BF16 R56, R80.reuse, R88, R56 ;  /* 0x000000585038723c */ /* 0x040fe20000041838 */
[----:B--2---:R-:W-:Y:S03]  /*d310*/  FFMA.FTZ R104, R250, c[0x0][0x2d0], -R102 ;  /* 0x0000b400fa687a23 */ /* 0x004fe60000010866 */
[----:B------:R-:W-:Y:S04]  /*d320*/  IMAD.MOV.U32 R250, RZ, RZ, R166 ;  /* 0x000000fffffa7224 */ /* 0x000fe800078e00a6 */
[-C--:B------:R-:W-:Y:S01]  /*d330*/  HMMA.16816.F32.BF16 R60, R80, R90.reuse, R60 ;  /* 0x0000005a503c723c */ /* 0x080fe2000004183c */
[----:B------:R-:W-:Y:S03]  /*d340*/  FFMA.FTZ R88, R132, c[0x0][0x2d0], -R75 ;  /* 0x0000b40084587a23 */ /* 0x000fe6000001084b */
[--C-:B----4-:R-:W-:Y:S03]  /*d350*/  FFMA.FTZ R2, R112, c[0x0][0x2d0], -R100.reuse ;  /* 0x0000b40070027a23 */ /* 0x110fe60000010864 */
[----:B------:R-:W-:Y:S01]  /*d360*/  F2FP.BF16.PACK_AB R80, R159, R153 ;  /* 0x000000999f50723e */ /* 0x000fe200000010ff */
[----:B------:R-:W-:Y:S01]  /*d370*/  HMMA.16816.F32.BF16 R64, R76, R90, R64 ;  /* 0x0000005a4c40723c */ /* 0x000fe20000041840 */
[----:B------:R1:W-:Y:S03]  /*d380*/  MUFU.EX2 R162, R2 ;  /* 0x0000000200a27308 */ /* 0x0003e60000000800 */
[--C-:B------:R-:W-:Y:S01]  /*d390*/  FFMA.FTZ R112, R221, c[0x0][0x2d0], -R100.reuse ;  /* 0x0000b400dd707a23 */ /* 0x100fe20000010864 */
[----:B------:R-:W-:Y:S01]  /*d3a0*/  F2FP.BF16.PACK_AB R81, R158, R152 ;  /* 0x000000989e51723e */ /* 0x000fe200000010ff */
[----:B------:R-:W-:Y:S01]  /*d3b0*/  IMAD.MOV.U32 R221, RZ, RZ, R107 ;  /* 0x000000ffffdd7224 */ /* 0x000fe200078e006b */
[----:B------:R-:W-:Y:S01]  /*d3c0*/  F2FP.BF16.PACK_AB R77, R154, R155 ;  /* 0x0000009b9a4d723e */ /* 0x000fe200000010ff */
[----:B------:R-:W-:Y:S01]  /*d3d0*/  FFMA.FTZ R107, R206, c[0x0][0x2d0], -R101 ;  /* 0x0000b400ce6b7a23 */ /* 0x000fe20000010865 */
[----:B------:R-:W-:Y:S03]  /*d3e0*/  F2FP.BF16.PACK_AB R82, R212, R157 ;  /* 0x0000009dd452723e */ /* 0x000fe600000010ff */
[----:B------:R-:W-:Y:S01]  /*d3f0*/  F2FP.BF16.PACK_AB R76, R222, R221 ;  /* 0x000000ddde4c723e */ /* 0x000fe200000010ff */
[----:B------:R-:W-:Y:S01]  /*d400*/  IMAD.MOV.U32 R206, RZ, RZ, R127 ;  /* 0x000000ffffce7224 */ /* 0x000fe200078e007f */
[----:B---3--:R-:W-:Y:S01]  /*d410*/  F2FP.BF16.PACK_AB R83, R210, R156 ;  /* 0x0000009cd253723e */ /* 0x008fe200000010ff */
[--C-:B-1----:R-:W-:Y:S02]  /*d420*/  FFMA.FTZ R2, R184, c[0x0][0x2d0], -R100.reuse ;  /* 0x0000b400b8027a23 */ /* 0x102fe40000010864 */
[----:B------:R-:W-:Y:S10]  /*d430*/  MUFU.EX2 R184, R108 ;  /* 0x0000006c00b87308 */ /* 0x000ff40000000800 */
[----:B------:R1:W-:Y:S02]  /*d440*/  MUFU.EX2 R205, R2 ;  /* 0x0000000200cd7308 */ /* 0x0003e40000000800 */
[--C-:B-1----:R-:W-:Y:S08]  /*d450*/  FFMA.FTZ R2, R192, c[0x0][0x2d0], -R75.reuse ;  /* 0x0000b400c0027a23 */ /* 0x102ff0000001084b */
[----:B------:R1:W-:Y:S02]  /*d460*/  MUFU.EX2 R203, R2 ;  /* 0x0000000200cb7308 */ /* 0x0003e40000000800 */
[----:B-1----:R-:W-:Y:S08]  /*d470*/  FFMA.FTZ R2, R193, c[0x0][0x2d0], -R75 ;  /* 0x0000b400c1027a23 */ /* 0x002ff0000001084b */
[----:B------:R1:W-:Y:S02]  /*d480*/  MUFU.EX2 R202, R2 ;  /* 0x0000000200ca7308 */ /* 0x0003e40000000800 */
[--C-:B-1----:R-:W-:Y:S08]  /*d490*/  FFMA.FTZ R2, R188, c[0x0][0x2d0], -R100.reuse ;  /* 0x0000b400bc027a23 */ /* 0x102ff00000010864 */
[----:B------:R1:W-:Y:S10]  /*d4a0*/  MUFU.EX2 R188, R88 ;  /* 0x0000005800bc7308 */ /* 0x0003f40000000800 */
[----:B------:R2:W-:Y:S01]  /*d4b0*/  MUFU.EX2 R197, R2 ;  /* 0x0000000200c57308 */ /* 0x0005e20000000800 */
[----:B-1----:R-:W1:Y:S01]  /*d4c0*/  LDSM.16.MT88.4 R88, [R226+0x1900] ;  /* 0x00190000e258783b */ /* 0x002e620000004200 */
[----:B--2---:R-:W-:Y:S08]  /*d4d0*/  FFMA.FTZ R2, R189, c[0x0][0x2d0], -R100 ;  /* 0x0000b400bd027a23 */ /* 0x004ff00000010864 */
[----:B------:R-:W-:Y:S10]  /*d4e0*/  MUFU.EX2 R189, R103 ;  /* 0x0000006700bd7308 */ /* 0x000ff40000000800 */
[----:B------:R2:W-:Y:S02]  /*d4f0*/  MUFU.EX2 R196, R2 ;  /* 0x0000000200c47308 */ /* 0x0005e40000000800 */
[--C-:B--2---:R-:W-:Y:S08]  /*d500*/  FFMA.FTZ R2, R115, c[0x0][0x2d0], -R101.reuse ;  /* 0x0000b40073027a23 */ /* 0x104ff00000010865 */
[----:B------:R2:W-:Y:S02]  /*d510*/  MUFU.EX2 R161, R2 ;  /* 0x0000000200a17308 */ /* 0x0005e40000000800 */
[----:B--2---:R-:W-:Y:S08]  /*d520*/  FFMA.FTZ R2, R185, c[0x0][0x2d0], -R101 ;  /* 0x0000b400b9027a23 */ /* 0x004ff00000010865 */
[----:B------:R2:W-:Y:S10]  /*d530*/  MUFU.EX2 R185, R107 ;  /* 0x0000006b00b97308 */ /* 0x0005f40000000800 */
[----:B------:R3:W-:Y:S01]  /*d540*/  MUFU.EX2 R195, R2 ;  /* 0x0000000200c37308 */ /* 0x0007e20000000800 */
[--C-:B--2---:R-:W-:Y:S02]  /*d550*/  FFMA.FTZ R107, R246, c[0x0][0x2d0], -R102.reuse ;  /* 0x0000b400f66b7a23 */ /* 0x104fe40000010866 */
[--C-:B---3--:R-:W-:Y:S02]  /*d560*/  FFMA.FTZ R2, R111, c[0x0][0x2d0], -R102.reuse ;  /* 0x0000b4006f027a23 */ /* 0x108fe40000010866 */
[----:B------:R-:W-:Y:S05]  /*d570*/  FFMA.FTZ R111, R122, c[0x0][0x2d0], -R75 ;  /* 0x0000b4007a6f7a23 */ /* 0x000fea000001084b */
[----:B------:R2:W-:Y:S01]  /*d580*/  MUFU.EX2 R194, R2 ;  /* 0x0000000200c27308 */ /* 0x0005e20000000800 */
[----:B------:R-:W-:Y:S02]  /*d590*/  FFMA.FTZ R122, R200, c[0x0][0x2d0], -R101 ;  /* 0x0000b400c87a7a23 */ /* 0x000fe40000010865 */
[----:B------:R-:W-:Y:S02]  /*d5a0*/  IMAD.MOV.U32 R200, RZ, RZ, R125 ;  /* 0x000000ffffc87224 */ /* 0x000fe400078e007d */
[--C-:B--2---:R-:W-:Y:S05]  /*d5b0*/  FFMA.FTZ R2, R191, c[0x0][0x2d0], -R101.reuse ;  /* 0x0000b400bf027a23 */ /* 0x104fea0000010865 */
[----:B------:R2:W-:Y:S02]  /*d5c0*/  MUFU.EX2 R192, R2 ;  /* 0x0000000200c07308 */ /* 0x0005e40000000800 */
[----:B--2---:R-:W-:Y:S08]  /*d5d0*/  FFMA.FTZ R2, R190, c[0x0][0x2d0], -R101 ;  /* 0x0000b400be027a23 */ /* 0x004ff00000010865 */
[----:B------:R2:W-:Y:S02]  /*d5e0*/  MUFU.EX2 R193, R2 ;  /* 0x0000000200c17308 */ /* 0x0005e40000000800 */
[----:B--2---:R-:W-:Y:S02]  /*d5f0*/  FFMA.FTZ R2, R114, c[0x0][0x2d0], -R102 ;  /* 0x0000b40072027a23 */ /* 0x004fe40000010866 */
[----:B------:R-:W-:Y:S06]  /*d600*/  FFMA.FTZ R114, R121, c[0x0][0x2d0], -R75 ;  /* 0x0000b40079727a23 */ /* 0x000fec000001084b */
[----:B------:R2:W-:Y:S01]  /*d610*/  MUFU.EX2 R171, R2 ;  /* 0x0000000200ab7308 */ /* 0x0005e20000000800 */
[----:B------:R-:W-:Y:S02]  /*d620*/  FFMA.FTZ R121, R201, c[0x0][0x2d0], -R101 ;  /* 0x0000b400c9797a23 */ /* 0x000fe40000010865 */
[----:B------:R-:W-:Y:S07]  /*d630*/  IMAD.MOV.U32 R201, RZ, RZ, R124 ;  /* 0x000000ffffc97224 */ /* 0x000fee00078e007c */
[----:B------:R-:W-:Y:S01]  /*d640*/  MUFU.EX2 R103, R121 ;  /* 0x0000007900677308 */ /* 0x000fe20000000800 */
[----:B--2---:R-:W-:Y:S09]  /*d650*/  FFMA.FTZ R2, R113, c[0x0][0x2d0], -R102 ;  /* 0x0000b40071027a23 */ /* 0x004ff20000010866 */
[----:B------:R2:W-:Y:S02]  /*d660*/  MUFU.EX2 R170, R2 ;  /* 0x0000000200aa7308 */ /* 0x0005e40000000800 */
[--C-:B--2---:R-:W-:Y:S08]  /*d670*/  FFMA.FTZ R2, R135, c[0x0][0x2d0], -R75.reuse ;  /* 0x0000b40087027a23 */ /* 0x104ff0000001084b */
[----:B------:R2:W-:Y:S02]  /*d680*/  MUFU.EX2 R169, R2 ;  /* 0x0000000200a97308 */ /* 0x0005e40000000800 */
[--C-:B--2---:R-:W-:Y:S02]  /*d690*/  FFMA.FTZ R2, R134, c[0x0][0x2d0], -R75.reuse ;  /* 0x0000b40086027a23 */ /* 0x104fe4000001084b */
[----:B------:R-:W-:Y:S06]  /*d6a0*/  FFMA.FTZ R75, R120, c[0x0][0x2d0], -R75 ;  /* 0x0000b400784b7a23 */ /* 0x000fec000001084b */
[----:B------:R2:W-:Y:S01]  /*d6b0*/  MUFU.EX2 R191, R2 ;  /* 0x0000000200bf7308 */ /* 0x0005e20000000800 */
[--C-:B------:R-:W-:Y:S02]  /*d6c0*/  FFMA.FTZ R120, R220, c[0x0][0x2d0], -R100.reuse ;  /* 0x0000b400dc787a23 */ /* 0x100fe40000010864 */
[----:B------:R-:W-:Y:S07]  /*d6d0*/  IMAD.MOV.U32 R220, RZ, RZ, R165 ;  /* 0x000000ffffdc7224 */ /* 0x000fee00078e00a5 */
[----:B------:R-:W-:Y:S10]  /*d6e0*/  MUFU.EX2 R108, R75 ;  /* 0x0000004b006c7308 */ /* 0x000ff40000000800 */
[----:B------:R-:W-:Y:S01]  /*d6f0*/  MUFU.EX2 R106, R120 ;  /* 0x00000078006a7308 */ /* 0x000fe20000000800 */
[--C-:B--2---:R-:W-:Y:S02]  /*d700*/  FFMA.FTZ R2, R214, c[0x0][0x2d0], -R100.reuse ;  /* 0x0000b400d6027a23 */ /* 0x104fe40000010864 */
[----:B------:R-:W-:Y:S02]  /*d710*/  IMAD.MOV.U32 R214, RZ, RZ, R133 ;  /* 0x000000ffffd67224 */ /* 0x000fe400078e0085 */
[----:B------:R-:W-:Y:S05]  /*d720*/  LDSM.16.MT88.4 R132, [R224+0x3100] ;  /* 0x00310000e084783b */ /* 0x000fea0000004200 */
[----:B------:R2:W-:Y:S01]  /*d730*/  MUFU.EX2 R168, R2 ;  /* 0x0000000200a87308 */ /* 0x0005e20000000800 */
[----:B------:R-:W-:Y:S01]  /*d740*/  F2FP.BF16.PACK_AB R79, R214, R249 ;  /* 0x000000f9d64f723e */ /* 0x000fe200000010ff */
[----:B--2---:R-:W-:Y:S02]  /*d750*/  FFMA.FTZ R2, R223, c[0x0][0x2d0], -R100 ;  /* 0x0000b400df027a23 */ /* 0x004fe40000010864 */
[----:B------:R-:W-:Y:S02]  /*d760*/  IMAD.MOV.U32 R223, RZ, RZ, R118 ;  /* 0x000000ffffdf7224 */ /* 0x000fe400078e0076 */
[----:B------:R-:W2:Y:S01]  /*d770*/  LDL.LU R118, [R1+0x28] ;  /* 0x0000280001767983 */ /* 0x000ea20000300800 */
[----:B------:R-:W-:Y:S03]  /*d780*/  FFMA.FTZ R100, R219, c[0x0][0x2d0], -R100 ;  /* 0x0000b400db647a23 */ /* 0x000fe60000010864 */
[----:B------:R3:W-:Y:S01]  /*d790*/  MUFU.EX2 R190, R2 ;  /* 0x0000000200be7308 */ /* 0x0007e20000000800 */
[----:B------:R-:W-:Y:S01]  /*d7a0*/  F2FP.BF16.PACK_AB R78, R223, R248 ;  /* 0x000000f8df4e723e */ /* 0x000fe200000010ff */
[----:B------:R-:W4:Y:S01]  /*d7b0*/  LDL.LU R116, [R1+0x2c] ;  /* 0x00002c0001747983 */ /* 0x000f220000300800 */
[----:B------:R-:W-:Y:S03]  /*d7c0*/  IMAD.MOV.U32 R219, RZ, RZ, R130 ;  /* 0x000000ffffdb7224 */ /* 0x000fe600078e0082 */
[----:B------:R-:W4:Y:S02]  /*d7d0*/  LDL.LU R115, [R1+0x34] ;  /* 0x0000340001737983 */ /* 0x000f240000300800 */
[-C--:B------:R-:W-:Y:S02]  /*d7e0*/  HMMA.16816.F32.BF16 R4, R76, R84.reuse, R4 ;  /* 0x000000544c04723c */ /* 0x080fe40000041804 */
[----:B------:R-:W4:Y:S01]  /*d7f0*/  LDL.LU R113, [R1+0x30] ;  /* 0x0000300001717983 */ /* 0x000f220000300800 */
[----:B------:R-:W1:Y:S05]  /*d800*/  MUFU.EX2 R105, R100 ;  /* 0x0000006400697308 */ /* 0x000e6a0000000800 */
[C---:B------:R-:W-:Y:S05]  /*d810*/  HMMA.16816.F32.BF16 R8, R80.reuse, R84, R8 ;  /* 0x000000545008723c */ /* 0x040fea0000041808 */
[----:B------:R-:W1:Y:S03]  /*d820*/  MUFU.EX2 R100, R122 ;  /* 0x0000007a00647308 */ /* 0x000e660000000800 */
[-C--:B------:R-:W-:Y:S01]  /*d830*/  HMMA.16816.F32.BF16 R12, R80, R86.reuse, R12 ;  /* 0x00000056500c723c */ /* 0x080fe2000004180c */
[--C-:B---3--:R-:W-:Y:S03]  /*d840*/  FFMA.FTZ R2, R209, c[0x0][0x2d0], -R101.reuse ;  /* 0x0000b400d1027a23 */ /* 0x108fe60000010865 */
[----:B------:R-:W-:Y:S02]  /*d850*/  FFMA.FTZ R101, R199, c[0x0][0x2d0], -R101 ;  /* 0x0000b400c7657a23 */ /* 0x000fe40000010865 */
[----:B------:R-:W-:Y:S01]  /*d860*/  IMAD.MOV.U32 R199, RZ, RZ, R139 ;  /* 0x000000ffffc77224 */ /* 0x000fe200078e008b */
[----:B------:R3:W-:Y:S01]  /*d870*/  MUFU.EX2 R175, R2 ;  /* 0x0000000200af7308 */ /* 0x0007e20000000800 */
[C---:B------:R-:W-:Y:S01]  /*d880*/  HMMA.16816.F32.BF16 R16, R76.reuse, R86, R16 ;  /* 0x000000564c10723c */ /* 0x040fe20000041810 */
[----:B------:R-:W3:Y:S03]  /*d890*/  LDSM.16.MT88.4 R84, [R224+0x2100] ;  /* 0x00210000e054783b */ /* 0x000ee60000004200 */
[----:B-1----:R-:W-:Y:S01]  /*d8a0*/  F2FP.BF16.PACK_AB R183, R105, R106 ;  /* 0x0000006a69b7723e */ /* 0x002fe200000010ff */
[----:B------:R-:W-:Y:S03]  /*d8b0*/  IMAD.MOV.U32 R209, RZ, RZ, R129 ;  /* 0x000000ffffd17224 */ /* 0x000fe600078e0081 */
[-C--:B------:R-:W-:Y:S01]  /*d8c0*/  HMMA.16816.F32.BF16 R20, R76, R92.reuse, R20 ;  /* 0x0000005c4c14723c */ /* 0x080fe20000041814 */
[----:B------:R-:W-:Y:S07]  /*d8d0*/  MUFU.EX2 R101, R101 ;  /* 0x0000006500657308 */ /* 0x000fee0000000800 */
[C---:B------:R-:W-:Y:S01]  /*d8e0*/  HMMA.16816.F32.BF16 R24, R80.reuse, R92, R24 ;  /* 0x0000005c5018723c */ /* 0x040fe20000041818 */
[----:B---3--:R-:W-:Y:S07]  /*d8f0*/  FFMA.FTZ R2, R215, c[0x0][0x2d0], -R102 ;  /* 0x0000b400d7027a23 */ /* 0x008fee0000010866 */
[-C--:B------:R-:W-:Y:S01]  /*d900*/  HMMA.16816.F32.BF16 R28, R80, R94.reuse, R28 ;  /* 0x0000005e501c723c */ /* 0x080fe2000004181c */
[----:B------:R-:W-:Y:S01]  /*d910*/  IMAD.MOV.U32 R215, RZ, RZ, R164 ;  /* 0x000000ffffd77224 */ /* 0x000fe200078e00a4 */
[----:B------:R1:W-:Y:S06]  /*d920*/  MUFU.EX2 R173, R2 ;  /* 0x0000000200ad7308 */ /* 0x0003ec0000000800 */
[C---:B------:R-:W-:Y:S01]  /*d930*/  HMMA.16816.F32.BF16 R32, R76.reuse, R94, R32 ;  /* 0x0000005e4c20723c */ /* 0x040fe20000041820 */
[----:B------:R-:W3:Y:S07]  /*d940*/  LDSM.16.MT88.4 R92, [R227+0x2100] ;  /* 0x00210000e35c783b */ /* 0x000eee0000004200 */
[-C--:B------:R-:W-:Y:S08]  /*d950*/  HMMA.16816.F32.BF16 R36, R76, R96.reuse, R36 ;  /* 0x000000604c24723c */ /* 0x080ff00000041824 */
[C---:B------:R-:W-:Y:S01]  /*d960*/  HMMA.16816.F32.BF16 R40, R80.reuse, R96, R40 ;  /* 0x000000605028723c */ /* 0x040fe20000041828 */
[----:B-1----:R-:W-:Y:S03]  /*d970*/  FFMA.FTZ R2, R218, c[0x0][0x2d0], -R102 ;  /* 0x0000b400da027a23 */ /* 0x002fe60000010866 */
[----:B------:R-:W-:Y:S01]  /*d980*/  IMAD.MOV.U32 R218, RZ, RZ, R176 ;  /* 0x000000ffffda7224 */ /* 0x000fe200078e00b0 */
[----:B------:R-:W-:Y:S03]  /*d990*/  F2FP.BF16.PACK_AB R176, R100, R103 ;  /* 0x0000006764b0723e */ /* 0x000fe600000010ff */
[-C--:B------:R-:W-:Y:S01]  /*d9a0*/  HMMA.16816.F32.BF16 R44, R80, R98.reuse, R44 ;  /* 0x00000062502c723c */ /* 0x080fe2000004182c */
[----:B------:R1:W-:Y:S07]  /*d9b0*/  MUFU.EX2 R172, R2 ;  /* 0x0000000200ac7308 */ /* 0x0003ee0000000800 */
[C---:B------:R-:W-:Y:S01]  /*d9c0*/  HMMA.16816.F32.BF16 R48, R76.reuse, R98, R48 ;  /* 0x000000624c30723c */ /* 0x040fe20000041830 */
[----:B------:R-:W2:Y:S07]  /*d9d0*/  LDSM.16.MT88.4 R96, [R225+0x2100] ;  /* 0x00210000e160783b */ /* 0x000eae0000004200 */
[-C--:B------:R-:W-:Y:S08]  /*d9e0*/  HMMA.16816.F32.BF16 R52, R76, R88.reuse, R52 ;  /* 0x000000584c34723c */ /* 0x080ff00000041834 */
[C---:B------:R-:W-:Y:S01]  /*d9f0*/  HMMA.16816.F32.BF16 R56, R80.reuse, R88, R56 ;  /* 0x000000585038723c */ /* 0x040fe20000041838 */
[--C-:B-1----:R-:W-:Y:S03]  /*da00*/  FFMA.FTZ R2, R117, c[0x0][0x2d0], -R102.reuse ;  /* 0x0000b40075027a23 */ /* 0x102fe60000010866 */
[--C-:B------:R-:W-:Y:S04]  /*da10*/  FFMA.FTZ R117, R243, c[0x0][0x2d0], -R102.reuse ;  /* 0x0000b400f3757a23 */ /* 0x100fe80000010866 */
[-C--:B------:R-:W-:Y:S07]  /*da20*/  HMMA.16816.F32.BF16 R60, R80, R90.reuse, R60 ;  /* 0x0000005a503c723c */ /* 0x080fee000004183c */
[--C-:B------:R-:W-:Y:S01]  /*da30*/  FFMA.FTZ R80, R252, c[0x0][0x2d0], -R102.reuse ;  /* 0x0000b400fc507a23 */ /* 0x100fe20000010866 */
[----:B------:R-:W-:Y:S01]  /*da40*/  HMMA.16816.F32.BF16 R64, R76, R90, R64 ;  /* 0x0000005a4c40723c */ /* 0x000fe20000041840 */
[----:B------:R-:W-:Y:S01]  /*da50*/  F2FP.BF16.PACK_AB R81, R194, R160 ;  /* 0x000000a0c251723e */ /* 0x000fe200000010ff */
[----:B------:R-:W1:Y:S02]  /*da60*/  LDSM.16.MT88.4 R88, [R226+0x2100] ;  /* 0x00210000e258783b */ /* 0x000e640000004200 */
[----:B------:R-:W-:Y:S01]  /*da70*/  F2FP.BF16.PACK_AB R82, R193, R192 ;  /* 0x000000c0c152723e */ /* 0x000fe200000010ff */
[----:B------:R-:W-:Y:S01]  /*da80*/  IMAD.MOV.U32 R252, RZ, RZ, R167 ;  /* 0x000000fffffc7224 */ /* 0x000fe200078e00a7 */
[----:B------:R-:W-:Y:S01]  /*da90*/  F2FP.BF16.PACK_AB R83, R170, R171 ;  /* 0x000000abaa53723e */ /* 0x000fe200000010ff */
[----:B------:R-:W-:Y:S01]  /*daa0*/  FFMA.FTZ R102, R74, c[0x0][0x2d0], -R102 ;  /* 0x0000b4004a667a23 */ /* 0x000fe20000010866 */
[----:B------:R-:W-:Y:S02]  /*dab0*/  F2FP.BF16.PACK_AB R76, R208, R163 ;  /* 0x000000a3d04c723e */ /* 0x000fe400000010ff */
[----:B------:R-:W-:Y:S02]  /*dac0*/  LDSM.16.MT88.4 R164, [R225+0x3100] ;  /* 0x00310000e1a4783b */ /* 0x000fe40000004200 */
[----:B------:R-:W-:Y:S01]  /*dad0*/  F2FP.BF16.PACK_AB R77, R205, R162 ;  /* 0x000000a2cd4d723e */ /* 0x000fe200000010ff */
[----:B------:R-:W-:Y:S01]  /*dae0*/  MUFU.EX2 R102, R102 ;  /* 0x0000006600667308 */ /* 0x000fe20000000800 */
[----:B------:R-:W-:Y:S02]  /*daf0*/  F2FP.BF16.PACK_AB R78, R202, R203 ;  /* 0x000000cbca4e723e */ /* 0x000fe400000010ff */
[----:B------:R-:W-:Y:S07]  /*db00*/  F2FP.BF16.PACK_AB R79, R196, R197 ;  /* 0x000000c5c44f723e */ /* 0x000fee00000010ff */
[-C--:B------:R-:W-:Y:S01]  /*db10*/  HMMA.16816.F32.BF16 R4, R76, R84.reuse, R4 ;  /* 0x000000544c04723c */ /* 0x080fe20000041804 */
[----:B--2---:R-:W-:Y:S02]  /*db20*/  FFMA.FTZ R69, R69, R118, R251 ;  /* 0x0000007645457223 */ /* 0x004fe400000100fb */
[----:B------:R2:W-:Y:S01]  /*db30*/  MUFU.EX2 R118, R2 ;  /* 0x0000000200767308 */ /* 0x0005e20000000800 */
[----:B----4-:R-:W-:Y:S02]  /*db40*/  FFMA.FTZ R68, R68, R116, R216 ;  /* 0x0000007444447223 */ /* 0x010fe400000100d8 */
[----:B------:R-:W-:Y:S02]  /*db50*/  FADD.FTZ R69, R247, R69 ;  /* 0x00000045f7457221 */ /* 0x000fe40000010000 */
[----:B------:R-:W-:Y:S04]  /*db60*/  FADD.FTZ R68, R244, R68 ;  /* 0x00000044f4447221 */ /* 0x000fe80000010000 */
[----:B------:R-:W-:Y:S01]  /*db70*/  FFMA.FTZ R3, R3, R115, R213 ;  /* 0x0000007303037223 */ /* 0x000fe200000100d5 */
[----:B------:R4:W-:Y:S01]  /*db80*/  MUFU.EX2 R116, R80 ;  /* 0x0000005000747308 */ /* 0x0009e20000000800 */
[----:B------:R-:W-:Y:S02]  /*db90*/  FADD.FTZ R68, R240, R68 ;  /* 0x00000044f0447221 */ /* 0x000fe40000010000 */
[----:B------:R-:W-:Y:S02]  /*dba0*/  FFMA.FTZ R0, R0, R113, R211 ;  /* 0x0000007100007223 */ /* 0x000fe400000100d3 */
[----:B------:R-:W-:Y:S04]  /*dbb0*/  FADD.FTZ R3, R217, R3 ;  /* 0x00000003d9037221 */ /* 0x000fe80000010000 */
[----:B------:R-:W-:Y:S01]  /*dbc0*/  FADD.FTZ R3, R239, R3 ;  /* 0x00000003ef037221 */ /* 0x000fe20000010000 */
[----:B------:R-:W-:Y:S01]  /*dbd0*/  MUFU.EX2 R113, R111 ;  /* 0x0000006f00717308 */ /* 0x000fe20000000800 */
[----:B--2---:R-:W-:Y:S02]  /*dbe0*/  FADD.FTZ R2, R242, R0 ;  /* 0x00000000f2027221 */ /* 0x004fe40000010000 */
[----:B------:R2:W5:Y:S01]  /*dbf0*/  LDL.LU R242, [R1+0x74] ;  /* 0x0000740001f27983 */ /* 0x0005620000300800 */
[----:B------:R-:W-:Y:S02]  /*dc00*/  FADD.FTZ R0, R241, R69 ;  /* 0x00000045f1007221 */ /* 0x000fe40000010000 */
[----:B------:R-:W-:Y:S01]  /*dc10*/  FADD.FTZ R75, R238, R2 ;  /* 0x00000002ee4b7221 */ /* 0x000fe20000010000 */
[----:B------:R2:W5:Y:S01]  /*dc20*/  LDL.LU R241, [R1+0x70] ;  /* 0x0000700001f17983 */ /* 0x0005620000300800 */
[----:B------:R-:W-:Y:S02]  /*dc30*/  FADD.FTZ R74, R237, R0 ;  /* 0x00000000ed4a7221 */ /* 0x000fe40000010000 */
[----:B------:R-:W-:Y:S01]  /*dc40*/  MUFU.EX2 R111, R110 ;  /* 0x0000006e006f7308 */ /* 0x000fe20000000800 */
[----:B------:R-:W-:Y:S01]  /*dc50*/  FADD.FTZ R69, R236, R68 ;  /* 0x00000044ec457221 */ /* 0x000fe20000010000 */
[----:B----4-:R-:W-:Y:S01]  /*dc60*/  F2FP.BF16.PACK_AB R80, R195, R161 ;  /* 0x000000a1c350723e */ /* 0x010fe200000010ff */
[----:B------:R2:W5:Y:S01]  /*dc70*/  LDL.LU R240, [R1+0x6c] ;  /* 0x00006c0001f07983 */ /* 0x0005620000300800 */
[----:B------:R-:W-:Y:S02]  /*dc80*/  FADD.FTZ R2, R235, R3 ;  /* 0x00000003eb027221 */ /* 0x000fe40000010000 */
[----:B------:R-:W-:Y:S01]  /*dc90*/  FADD.FTZ R0, R234, R75 ;  /* 0x0000004bea007221 */ /* 0x000fe20000010000 */
[----:B------:R2:W5:Y:S01]  /*dca0*/  LDL.LU R239, [R1+0x68] ;  /* 0x0000680001ef7983 */ /* 0x0005620000300800 */
[----:B------:R-:W-:Y:S01]  /*dcb0*/  FADD.FTZ R68, R233, R74 ;  /* 0x0000004ae9447221 */ /* 0x000fe20000010000 */
[C---:B------:R-:W-:Y:S01]  /*dcc0*/  HMMA.16816.F32.BF16 R8, R80.reuse, R84, R8 ;  /* 0x000000545008723c */ /* 0x040fe20000041808 */
[----:B------:R-:W-:Y:S01]  /*dcd0*/  FADD.FTZ R3, R232, R69 ;  /* 0x00000045e8037221 */ /* 0x000fe20000010000 */
[----:B------:R2:W5:Y:S01]  /*dce0*/  LDL.LU R238, [R1+0x64] ;  /* 0x0000640001ee7983 */ /* 0x0005620000300800 */
[----:B------:R-:W-:Y:S01]  /*dcf0*/  FADD.FTZ R2, R231, R2 ;  /* 0x00000002e7027221 */ /* 0x000fe20000010000 */
[----:B------:R-:W4:Y:S01]  /*dd00*/  MUFU.EX2 R110, R114 ;  /* 0x00000072006e7308 */ /* 0x000f220000000800 */
[----:B------:R-:W-:Y:S01]  /*dd10*/  FADD.FTZ R69, R230, R0 ;  /* 0x00000000e6457221 */ /* 0x000fe20000010000 */
[----:B------:R2:W5:Y:S01]  /*dd20*/  LDL.LU R237, [R1+0x60] ;  /* 0x0000600001ed7983 */ /* 0x0005620000300800 */
[----:B------:R-:W-:Y:S01]  /*dd30*/  FADD.FTZ R0, R229, R68 ;  /* 0x00000044e5007221 */ /* 0x000fe20000010000 */
[-C--:B------:R-:W-:Y:S01]  /*dd40*/  HMMA.16816.F32.BF16 R12, R80, R86.reuse, R12 ;  /* 0x00000056500c723c */ /* 0x080fe2000004180c */
[----:B------:R-:W-:Y:S01]  /*dd50*/  FADD.FTZ R3, R228, R3 ;  /* 0x00000003e4037221 */ /* 0x000fe20000010000 */
[----:B------:R2:W5:Y:S02]  /*dd60*/  LDL.LU R236, [R1+0x5c] ;  /* 0x00005c0001ec7983 */ /* 0x0005640000300800 */
[----:B------:R-:W-:Y:S02]  /*dd70*/  FADD.FTZ R68, R119, R2 ;  /* 0x0000000277447221 */ /* 0x000fe40000010000 */
[----:B------:R2:W5:Y:S01]  /*dd80*/  LDL.LU R235, [R1+0x58] ;  /* 0x0000580001eb7983 */ /* 0x0005620000300800 */
[----:B------:R-:W-:Y:S01]  /*dd90*/  FADD.FTZ R2, R138, R69 ;  /* 0x000000458a027221 */ /* 0x000fe20000010000 */
[C---:B------:R-:W-:Y:S01]  /*dda0*/  HMMA.16816.F32.BF16 R16, R76.reuse, R86, R16 ;  /* 0x000000564c10723c */ /* 0x040fe20000041810 */
[----:B------:R-:W-:Y:S01]  /*ddb0*/  FADD.FTZ R0, R137, R0 ;  /* 0x0000000089007221 */ /* 0x000fe20000010000 */
[----:B------:R-:W1:Y:S01]  /*ddc0*/  LDSM.16.MT88.4 R84, [R224+0x2900] ;  /* 0x00290000e054783b */ /* 0x000e620000004200 */
[----:B------:R-:W2:Y:S01]  /*ddd0*/  MUFU.EX2 R115, R109 ;  /* 0x0000006d00737308 */ /* 0x000ea20000000800 */
[----:B------:R-:W-:Y:S02]  /*dde0*/  FADD.FTZ R2, R252, R2 ;  /* 0x00000002fc027221 */ /* 0x000fe40000010000 */
[----:B------:R-:W-:Y:S02]  /*ddf0*/  FADD.FTZ R0, R218, R0 ;  /* 0x00000000da007221 */ /* 0x000fe40000010000 */
[-C--:B---3--:R-:W-:Y:S02]  /*de00*/  HMMA.16816.F32.BF16 R20, R76, R92.reuse, R20 ;  /* 0x0000005c4c14723c */ /* 0x088fe40000041814 */
[----:B------:R3:W5:Y:S02]  /*de10*/  LDL.LU R234, [R1+0x54] ;  /* 0x0000540001ea7983 */ /* 0x0007640000300800 */
[----:B----4-:R-:W-:Y:S01]  /*de20*/  F2FP.BF16.PACK_AB R182, R108, R110 ;  /* 0x0000006e6cb6723e */ /* 0x010fe200000010ff */
[----:B------:R-:W4:Y:S01]  /*de30*/  MUFU.EX2 R109, R112 ;  /* 0x00000070006d7308 */ /* 0x000f220000000800 */
[----:B------:R3:W5:Y:S02]  /*de40*/  LDL.LU R233, [R1+0x50] ;  /* 0x0000500001e97983 */ /* 0x0007640000300800 */
[C---:B------:R-:W-:Y:S02]  /*de50*/  HMMA.16816.F32.BF16 R24, R80.reuse, R92, R24 ;  /* 0x0000005c5018723c */ /* 0x040fe40000041818 */
[----:B------:R3:W5:Y:S04]  /*de60*/  LDL.LU R232, [R1+0x4c] ;  /* 0x00004c0001e87983 */ /* 0x0007680000300800 */
[----:B------:R3:W5:Y:S02]  /*de70*/  LDL.LU R231, [R1+0x48] ;  /* 0x0000480001e77983 */ /* 0x0007640000300800 */
[-C--:B------:R-:W-:Y:S02]  /*de80*/  HMMA.16816.F32.BF16 R28, R80, R94.reuse, R28 ;  /* 0x0000005e501c723c */ /* 0x080fe4000004181c */
[----:B------:R3:W5:Y:S02]  /*de90*/  LDL.LU R230, [R1+0x44] ;  /* 0x0000440001e67983 */ /* 0x0007640000300800 */
[----:B--2---:R-:W-:Y:S02]  /*dea0*/  F2FP.BF16.PACK_AB R180, R113, R115 ;  /* 0x0000007371b4723e */ /* 0x004fe400000010ff */
[----:B------:R3:W5:Y:S02]  /*deb0*/  LDL.LU R229, [R1+0x40] ;  /* 0x0000400001e57983 */ /* 0x0007640000300800 */
[C---:B------:R-:W-:Y:S02]  /*dec0*/  HMMA.16816.F32.BF16 R32, R76.reuse, R94, R32 ;  /* 0x0000005e4c20723c */ /* 0x040fe40000041820 */
[----:B------:R-:W2:Y:S02]  /*ded0*/  LDSM.16.MT88.4 R92, [R227+0x2900] ;  /* 0x00290000e35c783b */ /* 0x000ea40000004200 */
[----:B----4-:R-:W-:Y:S04]  /*dee0*/  F2FP.BF16.PACK_AB R181, R109, R111 ;  /* 0x0000006f6db5723e */ /* 0x010fe800000010ff */
[-C--:B------:R-:W-:Y:S02]  /*def0*/  HMMA.16816.F32.BF16 R36, R76, R96.reuse, R36 ;  /* 0x000000604c24723c */ /* 0x080fe40000041824 */
[----:B------:R3:W5:Y:S04]  /*df00*/  LDL.LU R228, [R1+0x3c] ;  /* 0x00003c0001e47983 */ /* 0x0007680000300800 */
[----:B------:R3:W5:Y:S02]  /*df10*/  LDL.LU R119, [R1+0x38] ;  /* 0x0000380001777983 */ /* 0x0007640000300800 */
[C---:B------:R-:W-:Y:S08]  /*df20*/  HMMA.16816.F32.BF16 R40, R80.reuse, R96, R40 ;  /* 0x000000605028723c */ /* 0x040ff00000041828 */
[-C--:B------:R-:W-:Y:S08]  /*df30*/  HMMA.16816.F32.BF16 R44, R80, R98.reuse, R44 ;  /* 0x00000062502c723c */ /* 0x080ff0000004182c */
[C---:B------:R-:W-:Y:S01]  /*df40*/  HMMA.16816.F32.BF16 R48, R76.reuse, R98, R48 ;  /* 0x000000624c30723c */ /* 0x040fe20000041830 */
[----:B------:R-:W4:Y:S07]  /*df50*/  LDSM.16.MT88.4 R96, [R225+0x2900] ;  /* 0x00290000e160783b */ /* 0x000f2e0000004200 */
[-C--:B-1----:R-:W-:Y:S08]  /*df60*/  HMMA.16816.F32.BF16 R52, R76, R88.reuse, R52 ;  /* 0x000000584c34723c */ /* 0x082ff00000041834 */
[C---:B------:R-:W-:Y:S08]  /*df70*/  HMMA.16816.F32.BF16 R56, R80.reuse, R88, R56 ;  /* 0x000000585038723c */ /* 0x040ff00000041838 */
[-C--:B------:R-:W-:Y:S07]  /*df80*/  HMMA.16816.F32.BF16 R60, R80, R90.reuse, R60 ;  /* 0x0000005a503c723c */ /* 0x080fee000004183c */
[----:B------:R-:W-:Y:S01]  /*df90*/  F2FP.BF16.PACK_AB R80, R174, R175 ;  /* 0x000000afae50723e */ /* 0x000fe200000010ff */
[----:B------:R-:W-:Y:S01]  /*dfa0*/  HMMA.16816.F32.BF16 R64, R76, R90, R64 ;  /* 0x0000005a4c40723c */ /* 0x000fe20000041840 */
[----:B------:R-:W-:Y:S01]  /*dfb0*/  F2FP.BF16.PACK_AB R81, R172, R173 ;  /* 0x000000adac51723e */ /* 0x000fe200000010ff */
[----:B------:R-:W1:Y:S02]  /*dfc0*/  LDSM.16.MT88.4 R88, [R226+0x2900] ;  /* 0x00290000e258783b */ /* 0x000e640000004200 */
[----:B------:R-:W-:Y:S02]  /*dfd0*/  F2FP.BF16.PACK_AB R82, R184, R185 ;  /* 0x000000b9b852723e */ /* 0x000fe400000010ff */
[----:B------:R-:W-:Y:S02]  /*dfe0*/  F2FP.BF16.PACK_AB R83, R116, R118 ;  /* 0x000000767453723e */ /* 0x000fe400000010ff */
[----:B------:R-:W-:Y:S04]  /*dff0*/  F2FP.BF16.PACK_AB R76, R191, R169 ;  /* 0x000000a9bf4c723e */ /* 0x000fe800000010ff */
[----:B------:R-:W-:Y:S02]  /*e000*/  F2FP.BF16.PACK_AB R77, R190, R168 ;  /* 0x000000a8be4d723e */ /* 0x000fe400000010ff */
[----:B------:R-:W-:Y:S02]  /*e010*/  F2FP.BF16.PACK_AB R78, R189, R188 ;  /* 0x000000bcbd4e723e */ /* 0x000fe400000010ff */
[----:B------:R-:W-:Y:S07]  /*e020*/  F2FP.BF16.PACK_AB R79, R186, R187 ;  /* 0x000000bbba4f723e */ /* 0x000fee00000010ff */
[-C--:B------:R-:W-:Y:S08]  /*e030*/  HMMA.16816.F32.BF16 R4, R76, R84.reuse, R4 ;  /* 0x000000544c04723c */ /* 0x080ff00000041804 */
[C---:B------:R-:W-:Y:S01]  /*e040*/  HMMA.16816.F32.BF16 R8, R80.reuse, R84, R8 ;  /* 0x000000545008723c */ /* 0x040fe20000041808 */
[----:B------:R-:W1:Y:S07]  /*e050*/  MUFU.EX2 R85, R123 ;  /* 0x0000007b00557308 */ /* 0x000e6e0000000800 */
[-C--:B------:R-:W-:Y:S03]  /*e060*/  HMMA.16816.F32.BF16 R12, R80, R86.reuse, R12 ;  /* 0x00000056500c723c */ /* 0x080fe6000004180c */
[----:B------:R-:W3:Y:S05]  /*e070*/  MUFU.EX2 R84, R117 ;  /* 0x0000007500547308 */ /* 0x000eea0000000800 */
[C---:B------:R-:W-:Y:S05]  /*e080*/  HMMA.16816.F32.BF16 R16, R76.reuse, R86, R16 ;  /* 0x000000564c10723c */ /* 0x040fea0000041810 */
[----:B------:R-:W-:Y:S03]  /*e090*/  MUFU.EX2 R87, R104 ;  /* 0x0000006800577308 */ /* 0x000fe60000000800 */
[-C--:B--2---:R-:W-:Y:S01]  /*e0a0*/  HMMA.16816.F32.BF16 R20, R76, R92.reuse, R20 ;  /* 0x0000005c4c14723c */ /* 0x084fe20000041814 */
[----:B-1----:R-:W-:Y:S06]  /*e0b0*/  F2FP.BF16.PACK_AB R178, R101, R85 ;  /* 0x0000005565b2723e */ /* 0x002fec00000010ff */
[----:B------:R-:W1:Y:S01]  /*e0c0*/  MUFU.EX2 R86, R107 ;  /* 0x0000006b00567308 */ /* 0x000e620000000800 */
[C---:B------:R-:W-:Y:S01]  /*e0d0*/  HMMA.16816.F32.BF16 R24, R80.reuse, R92, R24 ;  /* 0x0000005c5018723c */ /* 0x040fe20000041818 */
[----:B---3--:R-:W-:Y:S03]  /*e0e0*/  F2FP.BF16.PACK_AB R179, R102, R84 ;  /* 0x0000005466b3723e */ /* 0x008fe600000010ff */
[----:B------:R-:W-:Y:S04]  /*e0f0*/  IMAD.MOV.U32 R117, RZ, RZ, R71 ;  /* 0x000000ffff757224 */ /* 0x000fe800078e0047 */
[-C--:B------:R-:W-:Y:S08]  /*e100*/  HMMA.16816.F32.BF16 R28, R80, R94.reuse, R28 ;  /* 0x0000005e501c723c */ /* 0x080ff0000004181c */
[C---:B------:R-:W-:Y:S01]  /*e110*/  HMMA.16816.F32.BF16 R32, R76.reuse, R94, R32 ;  /* 0x0000005e4c20723c */ /* 0x040fe20000041820 */
[----:B-1----:R-:W-:Y:S07]  /*e120*/  F2FP.BF16.PACK_AB R177, R86, R87 ;  /* 0x0000005756b1723e */ /* 0x002fee00000010ff */
[-C--:B----4-:R-:W-:Y:S08]  /*e130*/  HMMA.16816.F32.BF16 R36, R76, R96.reuse, R36 ;  /* 0x000000604c24723c */ /* 0x090ff00000041824 */
[C---:B------:R-:W-:Y:S08]  /*e140*/  HMMA.16816.F32.BF16 R40, R80.reuse, R96, R40 ;  /* 0x000000605028723c */ /* 0x040ff00000041828 */
[-C--:B------:R-:W-:Y:S08]  /*e150*/  HMMA.16816.F32.BF16 R44, R80, R98.reuse, R44 ;  /* 0x00000062502c723c */ /* 0x080ff0000004182c */
[C---:B------:R-:W-:Y:S08]  /*e160*/  HMMA.16816.F32.BF16 R48, R76.reuse, R98, R48 ;  /* 0x000000624c30723c */ /* 0x040ff00000041830 */
[-C--:B------:R-:W-:Y:S08]  /*e170*/  HMMA.16816.F32.BF16 R52, R76, R88.reuse, R52 ;  /* 0x000000584c34723c */ /* 0x080ff00000041834 */
[C---:B------:R-:W-:Y:S08]  /*e180*/  HMMA.16816.F32.BF16 R56, R80.reuse, R88, R56 ;  /* 0x000000585038723c */ /* 0x040ff00000041838 */
[-C--:B------:R-:W-:Y:S08]  /*e190*/  HMMA.16816.F32.BF16 R60, R80, R90.reuse, R60 ;  /* 0x0000005a503c723c */ /* 0x080ff0000004183c */
[----:B------:R-:W-:Y:S08]  /*e1a0*/  HMMA.16816.F32.BF16 R64, R76, R90, R64 ;  /* 0x0000005a4c40723c */ /* 0x000ff00000041840 */
[-C--:B------:R-:W-:Y:S07]  /*e1b0*/  HMMA.16816.F32.BF16 R120, R180, R132.reuse, R4 ;  /* 0x00000084b478723c */ /* 0x080fee0000041804 */
[----:B------:R-:W-:Y:S01]  /*e1c0*/  FADD.FTZ R4, R136, R3 ;  /* 0x0000000388047221 */ /* 0x000fe20000010000 */
[C---:B------:R-:W-:Y:S01]  /*e1d0*/  HMMA.16816.F32.BF16 R124, R176.reuse, R132, R8 ;  /* 0x00000084b07c723c */ /* 0x040fe20000041808 */
[----:B------:R-:W-:Y:S03]  /*e1e0*/  FADD.FTZ R3, R250, R68 ;  /* 0x00000044fa037221 */ /* 0x000fe60000010000 */
[----:B------:R-:W-:Y:S02]  /*e1f0*/  FADD.FTZ R7, R143, R4 ;  /* 0x000000048f077221 */ /* 0x000fe40000010000 */
[----:B------:R-:W-:Y:S02]  /*e200*/  FADD.FTZ R6, R142, R3 ;  /* 0x000000038e067221 */ /* 0x000fe40000010000 */
[----:B------:R-:W-:Y:S01]  /*e210*/  FADD.FTZ R5, R141, R2 ;  /* 0x000000028d057221 */ /* 0x000fe20000010000 */
[-C--:B------:R-:W-:Y:S03]  /*e220*/  HMMA.16816.F32.BF16 R128, R176, R134.reuse, R12 ;  /* 0x00000086b080723c */ /* 0x080fe6000004180c */
[----:B------:R-:W-:Y:S02]  /*e230*/  FADD.FTZ R4, R140, R0 ;  /* 0x000000008c047221 */ /* 0x000fe40000010000 */
[----:B------:R-:W-:Y:S02]  /*e240*/  FADD.FTZ R3, R215, R7 ;  /* 0x00000007d7037221 */ /* 0x000fe40000010000 */
        /* <DEDUP_REMOVED lines=13> */
[----:B------:R-:W-:Y:S01]  /*e320*/  FADD.FTZ R9, R209, R2 ;  /* 0x00000002d1097221 */ /* 0x000fe20000010000 */
[----:B------:R-:W1:Y:S01]  /*e330*/  LDSM.16.MT88.4 R4, [R226+0x3100] ;  /* 0x00310000e204783b */ /* 0x000e620000004200 */
        /* <DEDUP_REMOVED lines=9> */
[----:B------:R-:W-:Y:S02]  /*e3d0*/  FADD.FTZ R8, R154, R0 ;  /* 0x000000009a087221 */ /* 0x000fe40000010000 */
[-C--:B------:R-:W-:Y:S02]  /*e3e0*/  HMMA.16816.F32.BF16 R152, R180, R164.reuse, R36 ;  /* 0x000000a4b498723c */ /* 0x080fe40000041824 */
        /* <DEDUP_REMOVED lines=35> */
[----:B------:R-:W-:Y:S02]  /*e620*/  FADD.FTZ R0, R191, R9 ;  /* 0x00000009bf007221 */ /* 0x000fe40000010000 */
[----:B------:R-:W-:Y:S02]  /*e630*/  FADD.FTZ R10, R174, R3 ;  /* 0x00000003ae0a7221 */ /* 0x000fe40000010000 */
[----:B------:R-:W-:Y:S02]  /*e640*/  FADD.FTZ R9, R172, R2 ;  /* 0x00000002ac097221 */ /* 0x000fe40000010000 */
[----:B------:R-:W-:Y:S01]  /*e650*/  FADD.FTZ R11, R190, R8 ;  /* 0x00000008be0b7221 */ /* 0x000fe20000010000 */
[C---:B------:R-:W-:Y:S02]  /*e660*/  HMMA.16816.F32.BF16 R172, R176.reuse, R4, R56 ;  /* 0x00000004b0ac723c */ /* 0x040fe40000041838 */
        /* <DEDUP_REMOVED lines=8> */
[----:B------:R-:W-:Y:S01]  /*e6f0*/  HMMA.16816.F32.BF16 R180, R180, R6, R64 ;  /* 0x00000006b4b4723c */ /* 0x000fe20000041840 */
        /* <DEDUP_REMOVED lines=15> */
[----:B------:R-:W-:Y:S01]  /*e7f0*/  FADD.FTZ R0, R84, R0 ;  /* 0x0000000054007221 */ /* 0x000fe20000010000 */
[----:B------:R1:W-:Y:S01]  /*e800*/  STL [R1+0x2c], R3 ;  /* 0x00002c0301007387 */ /* 0x0003e20000100800 */
[----:B------:R-:W-:Y:S02]  /*e810*/  FADD.FTZ R2, R101, R2 ;  /* 0x0000000265027221 */ /* 0x000fe40000010000 */
[----:B------:R-:W-:Y:S02]  /*e820*/  FADD.FTZ R0, R102, R0 ;  /* 0x0000000066007221 */ /* 0x000fe40000010000 */
[----:B------:R-:W-:Y:S01]  /*e830*/  IMAD.MOV.U32 R118, RZ, RZ, R70 ;  /* 0x000000ffff767224 */ /* 0x000fe200078e0046 */
[----:B------:R2:W-:Y:S01]  /*e840*/  STL [R1+0x34], R2 ;  /* 0x0000340201007387 */ /* 0x0005e20000100800 */
[----:B------:R-:W-:Y:S03]  /*e850*/  IMAD.MOV.U32 R116, RZ, RZ, R72 ;  /* 0x000000ffff747224 */ /* 0x000fe600078e0048 */
[----:B------:R2:W-:Y:S01]  /*e860*/  STL [R1+0x30], R0 ;  /* 0x0000300001007387 */ /* 0x0005e20000100800 */
[----:B-1----:R-:W-:Y:S01]  /*e870*/  IMAD.MOV.U32 R3, RZ, RZ, R73 ;  /* 0x000000ffff037224 */ /* 0x002fe200078e0049 */
[----:B------:R-:W-:-:S05]  /*e880*/  @P0 BRA `(.L_x_662) ;  /* 0xffff9af000000947 */ /* 0x000fca000383ffff */
.L_x_659:
[----:B------:R-:W-:-:S13]  /*e890*/  ISETP.LE.AND P0, PT, RZ, UR6, PT ;  /* 0x00000006ff007c0c */ /* 0x000fda000bf03270 */
[----:B------:R-:W-:Y:S05]  /*e8a0*/  @!P0 BRA `(.L_x_663) ;  /* 0x0000587000008947 */ /* 0x000fea0003800000 */
[----:B-1----:R-:W-:Y:S01]  /*e8b0*/  IMAD.MOV.U32 R3, RZ, RZ, R72 ;  /* 0x000000ffff037224 */ /* 0x002fe200078e0048 */
[----:B------:R-:W-:Y:S01]  /*e8c0*/  MOV R117, R70 ;  /* 0x0000004600757202 */ /* 0x000fe20000000f00 */
[----:B--2---:R-:W-:Y:S01]  /*e8d0*/  IMAD.MOV.U32 R2, RZ, RZ, R73 ;  /* 0x000000ffff027224 */ /* 0x004fe200078e0049 */
[----:B------:R-:W-:Y:S01]  /*e8e0*/  MOV R116, R71 ;  /* 0x0000004700747202 */ /* 0x000fe20000000f00 */
[----:B------:R-:W-:Y:S05]  /*e8f0*/  BRA `(.L_x_664) ;  /* 0x0000044000007947 */ /* 0x000fea0003800000 */
.L_x_666:
[----:B------:R-:W2:Y:S01]  /*e900*/  LDL R5, [R1+0x18] ;  /* 0x0000180001057983 */ /* 0x000ea20000100800 */
        /* <DEDUP_REMOVED lines=17> */
[----:B------:R-:W-:Y:S01]  /*ea20*/  STL [R1+0x8], R8 ;  /* 0x0000080801007387 */ /* 0x000fe20000100800 */
[----:B------:R-:W-:Y:S03]  /*ea30*/  SHF.R.S32.HI R0, RZ, 0x1f, R8 ;  /* 0x0000001fff007819 */ /* 0x000fe60000011408 */
[----:B------:R-:W2:Y:S02]  /*ea40*/  @!P5 LDG.E R245, [R6.64] ;  /* 0x0000000e06f5d981 */ /* 0x000ea4000c1e1900 */
[----:B------:R-:W-:Y:S04]  /*ea50*/  IMAD R0, R0, c[0x0][0x1e0], RZ ;  /* 0x0000780000007a24 */ /* 0x000fe800078e02ff */
[----:B------:R-:W-:Y:S04]  /*ea60*/  IMAD R0, R8, c[0x0][0x1e4], R0 ;  /* 0x0000790008007a24 */ /* 0x000fe800078e0200 */
        /* <DEDUP_REMOVED lines=8> */
[----:B------:R-:W-:Y:S03]  /*eaf0*/  SHFL.IDX PT, R12, R4, 0x2, 0x181f ;  /* 0x00581f00040c7f89 */ /* 0x000fe600000e0000 */
[----:B------:R-:W-:Y:S01]  /*eb00*/  LEA.HI.X R0, R0, c[0x0][0x1cc], R5, 0x1, P0 ;  /* 0x0000730000007a11 */ /* 0x000fe200000f0c05 */
[----:B------:R-:W1:Y:S04]  /*eb10*/  SHFL.IDX PT, R6, R4, RZ, 0x181f ;  /* 0x00181fff04067589 */ /* 0x000e6800000e0000 */
[----:B------:R-:W-:Y:S04]  /*eb20*/  SHFL.IDX PT, R5, R4, 0x1, 0x181f ;  /* 0x00381f0004057f89 */ /* 0x000fe800000e0000 */
[----:B------:R-:W2:Y:S04]  /*eb30*/  SHFL.IDX PT, R7, R0, RZ, 0x181f ;  /* 0x00181fff00077589 */ /* 0x000ea800000e0000 */
[----:B------:R-:W4:Y:S04]  /*eb40*/  SHFL.IDX PT, R10, R4, 0x3, 0x181f ;  /* 0x00781f00040a7f89 */ /* 0x000f2800000e0000 */
[----:B------:R-:W-:Y:S04]  /*eb50*/  SHFL.IDX PT, R9, R4, 0x4, 0x181f ;  /* 0x00981f0004097f89 */ /* 0x000fe800000e0000 */
[----:B------:R-:W-:Y:S04]  /*eb60*/  SHFL.IDX PT, R14, R4, 0x5, 0x181f ;  /* 0x00b81f00040e7f89 */ /* 0x000fe800000e0000 */
[----:B------:R5:W-:Y:S01]  /*eb70*/  SHFL.IDX PT, R15, R4, 0x6, 0x181f ;  /* 0x00d81f00040f7f89 */ /* 0x000be200000e0000 */
[-C--:B-1----:R-:W-:Y:S03]  /*eb80*/  IADD3 R6, P1, R6, R242.reuse, RZ ;  /* 0x000000f206067210 */ /* 0x082fe60007f3e0ff */
[----:B------:R-:W1:Y:S04]  /*eb90*/  SHFL.IDX PT, R8, R0, 0x1, 0x181f ;  /* 0x00381f0000087f89 */ /* 0x000e6800000e0000 */
[----:B------:R-:W1:Y:S01]  /*eba0*/  SHFL.IDX PT, R11, R0, 0x2, 0x181f ;  /* 0x00581f00000b7f89 */ /* 0x000e6200000e0000 */
[--C-:B--2---:R-:W-:Y:S03]  /*ebb0*/  IMAD.X R7, R7, 0x1, R241.reuse, P1 ;  /* 0x0000000107077824 */ /* 0x104fe600008e06f1 */
[----:B------:R-:W2:Y:S01]  /*ebc0*/  SHFL.IDX PT, R18, R0, 0x3, 0x181f ;  /* 0x00781f0000127f89 */ /* 0x000ea200000e0000 */
[-C--:B----4-:R-:W-:Y:S03]  /*ebd0*/  IADD3 R10, P3, R10, R242.reuse, RZ ;  /* 0x000000f20a0a7210 */ /* 0x090fe60007f7e0ff */
[----:B---3--:R3:W-:Y:S04]  /*ebe0*/  LDGSTS.E.BYPASS.LTC128B.128 [R67+0x3900], [R6.64], !P4 ;  /* 0x0390000006437fae */ /* 0x0087e8000e101d4e */
[----:B------:R-:W4:Y:S01]  /*ebf0*/  SHFL.IDX PT, R17, R0, 0x4, 0x181f ;  /* 0x00981f0000117f89 */ /* 0x000f2200000e0000 */
[-C--:B-----5:R-:W-:Y:S03]  /*ec00*/  IADD3 R4, P0, R5, R242.reuse, RZ ;  /* 0x000000f205047210 */ /* 0x0a0fe60007f1e0ff */
[----:B------:R-:W5:Y:S04]  /*ec10*/  SHFL.IDX PT, R16, R0, 0x5, 0x181f ;  /* 0x00b81f0000107f89 */ /* 0x000f6800000e0000 */
[----:B------:R-:W5:Y:S01]  /*ec20*/  SHFL.IDX PT, R0, R0, 0x6, 0x181f ;  /* 0x00d81f0000007f89 */ /* 0x000f6200000e0000 */
[--C-:B-1----:R-:W-:Y:S01]  /*ec30*/  IMAD.X R5, R8, 0x1, R241.reuse, P0 ;  /* 0x0000000108057824 */ /* 0x102fe200000e06f1 */
[-C--:B------:R-:W-:Y:S02]  /*ec40*/  IADD3 R12, P0, R12, R242.reuse, RZ ;  /* 0x000000f20c0c7210 */ /* 0x080fe40007f1e0ff */
[-C--:B------:R-:W-:Y:S02]  /*ec50*/  IADD3 R8, P2, R9, R242.reuse, RZ ;  /* 0x000000f209087210 */ /* 0x080fe40007f5e0ff */
[----:B------:R1:W-:Y:S01]  /*ec60*/  LDGSTS.E.BYPASS.LTC128B.128 [R67+0x4100], [R4.64], !P4 ;  /* 0x0410000004437fae */ /* 0x0003e2000e101d4e */
[--C-:B------:R-:W-:Y:S02]  /*ec70*/  IMAD.X R13, R11, 0x1, R241.reuse, P0 ;  /* 0x000000010b0d7824 */ /* 0x100fe400000e06f1 */
[--C-:B--2---:R-:W-:Y:S03]  /*ec80*/  IMAD.X R11, R18, 0x1, R241.reuse, P3 ;  /* 0x00000001120b7824 */ /* 0x104fe600018e06f1 */
[----:B------:R2:W-:Y:S01]  /*ec90*/  LDGSTS.E.BYPASS.LTC128B.128 [R67+0x4900], [R12.64], !P4 ;  /* 0x049000000c437fae */ /* 0x0005e2000e101d4e */
[-C--:B---3--:R-:W-:Y:S03]  /*eca0*/  IADD3 R6, P1, R14, R242.reuse, RZ ;  /* 0x000000f20e067210 */ /* 0x088fe60007f3e0ff */
[----:B------:R2:W-:Y:S01]  /*ecb0*/  LDGSTS.E.BYPASS.LTC128B.128 [R67+0x5100], [R10.64], !P4 ;  /* 0x051000000a437fae */ /* 0x0005e2000e101d4e */
[--C-:B----4-:R-:W-:Y:S02]  /*ecc0*/  IMAD.X R9, R17, 0x1, R241.reuse, P2 ;  /* 0x0000000111097824 */ /* 0x110fe400010e06f1 */
[--C-:B-----5:R-:W-:Y:S03]  /*ecd0*/  IMAD.X R7, R16, 0x1, R241.reuse, P1 ;  /* 0x0000000110077824 */ /* 0x120fe600008e06f1 */
[----:B------:R2:W-:Y:S04]  /*ece0*/  LDGSTS.E.BYPASS.LTC128B.128 [R67+0x5900], [R8.64], !P4 ;  /* 0x0590000008437fae */ /* 0x0005e8000e101d4e */
[----:B------:R2:W-:Y:S01]  /*ecf0*/  LDGSTS.E.BYPASS.LTC128B.128 [R67+0x6100], [R6.64], !P4 ;  /* 0x0610000006437fae */ /* 0x0005e2000e101d4e */
[----:B-1----:R-:W-:Y:S05]  /*ed00*/  IADD3 R4, P0, R15, R242, RZ ;  /* 0x000000f20f047210 */ /* 0x002fea0007f1e0ff */
[----:B------:R-:W-:Y:S05]  /*ed10*/  IMAD.X R5, R0, 0x1, R241, P0 ;  /* 0x0000000100057824 */ /* 0x000fea00000e06f1 */
[----:B------:R2:W-:Y:S01]  /*ed20*/  LDGSTS.E.BYPASS.LTC128B.128 [R67+0x6900], [R4.64], !P4 ;  /* 0x0690000004437fae */ /* 0x0005e2000e101d4e */
[----:B------:R-:W-:-:S05]  /*ed30*/  BRA `(.L_x_665) ;  /* 0x00001b0000007947 */ /* 0x000fca0003800000 */
.L_x_664:
[----:B------:R-:W2:Y:S01]  /*ed40*/  LDL R56, [R1+0x8] ;  /* 0x0000080001387983 */ /* 0x000ea20000100800 */
[----:B------:R-:W-:Y:S04]  /*ed50*/  DEPBAR.LE SB0, 0x0 ;  /* 0x000080000000791a */ /* 0x000fe80000000000 */
[----:B------:R-:W3:Y:S01]  /*ed60*/  LDL R246, [R1+0x14] ;  /* 0x0000140001f67983 */ /* 0x000ee20000100800 */
[----:B------:R-:W-:Y:S03]  /*ed70*/  UISETP.GE.AND UP0, UPT, UR6, 0x1, UPT ;  /* 0x000000010600788c */ /* 0x000fe6000bf06270 */
[----:B------:R-:W-:Y:S08]  /*ed80*/  BAR.SYNC.DEFER_BLOCKING 0x0 ;  /* 0x0000000000007b1d */ /* 0x000ff00000010000 */
[----:B-----5:R-:W-:Y:S08]  /*ed90*/  LDSM.16.M88.4 R112, [R230+0x7100] ;  /* 0x00710000e670783b */ /* 0x020ff00000000200 */
[----:B------:R-:W1:Y:S08]  /*eda0*/  LDSM.16.M88.4 R16, [R119+0x3900] ;  /* 0x003900007710783b */ /* 0x000e700000000200 */
[----:B------:R-:W4:Y:S08]  /*edb0*/  LDSM.16.M88.4 R108, [R230+0x9100] ;  /* 0x00910000e66c783b */ /* 0x000f300000000200 */
[----:B------:R-:W1:Y:S08]  /*edc0*/  LDSM.16.M88.4 R32, [R119+0x4100] ;  /* 0x004100007720783b */ /* 0x000e700000000200 */
        /* <DEDUP_REMOVED lines=35> */
[----:B------:R-:W-:Y:S02]  /*f000*/  SHF.R.S32.HI R0, RZ, 0x1f, R245 ;  /* 0x0000001fff007819 */ /* 0x000fe400000114f5 */
[C---:B------:R-:W-:Y:S02]  /*f010*/  IMAD.WIDE.U32 R72, R245.reuse, c[0x0][0x218], R64 ;  /* 0x00008600f5487a25 */ /* 0x040fe400078e0040 */
        /* <DEDUP_REMOVED lines=12> */
[----:B------:R-:W4:Y:S01]  /*f0e0*/  SHFL.IDX PT, R92, R100, 0x1, 0x181f ;  /* 0x00381f00645c7f89 */ /* 0x000f2200000e0000 */
[C---:B------:R-:W-:Y:S04]  /*f0f0*/  HMMA.16816.F32.BF16 R80, R112.reuse, R82, RZ ;  /* 0x000000527050723c */ /* 0x040fe800000418ff */
[-C--:B-1----:R-:W-:Y:S03]  /*f100*/  IADD3 R94, P0, R94, R242.reuse, RZ ;  /* 0x000000f25e5e7210 */ /* 0x082fe60007f1e0ff */
[----:B------:R-:W1:Y:S01]  /*f110*/  SHFL.IDX PT, R93, R0, 0x1, 0x181f ;  /* 0x00381f00005d7f89 */ /* 0x000e6200000e0000 */
[-C--:B------:R-:W-:Y:S01]  /*f120*/  HMMA.16816.F32.BF16 R84, R112, R96.reuse, RZ ;  /* 0x000000607054723c */ /* 0x080fe200000418ff */
[-C--:B--2---:R-:W-:Y:S06]  /*f130*/  IADD3.X R95, R88, R241.reuse, RZ, P0, !PT ;  /* 0x000000f1585f7210 */ /* 0x084fec00007fe4ff */
[----:B------:R-:W2:Y:S01]  /*f140*/  SHFL.IDX PT, R102, R100, 0x2, 0x181f ;  /* 0x00581f0064667f89 */ /* 0x000ea200000e0000 */
[C---:B------:R-:W-:Y:S04]  /*f150*/  HMMA.16816.F32.BF16 R88, R108.reuse, R96, RZ ;  /* 0x000000606c58723c */ /* 0x040fe800000418ff */
[-C--:B----4-:R-:W-:Y:S03]  /*f160*/  IADD3 R92, P1, R92, R242.reuse, RZ ;  /* 0x000000f25c5c7210 */ /* 0x090fe60007f3e0ff */
[----:B---3--:R3:W-:Y:S01]  /*f170*/  LDGSTS.E.BYPASS.LTC128B.128 [R246], [R94.64], !P4 ;  /* 0x000000005ef67fae */ /* 0x0087e2000e101d4e */
        /* <DEDUP_REMOVED lines=21> */
[----:B------:R4:W3:Y:S01]  /*f2d0*/  SHFL.IDX PT, R244, R100, 0x6, 0x181f ;  /* 0x00d81f0064f47f89 */ /* 0x0008e200000e0000 */
[-C--:B-1----:R-:W-:Y:S07]  /*f2e0*/  IADD3.X R105, R243, R241.reuse, RZ, P0, !PT ;  /* 0x000000f1f3697210 */ /* 0x082fee00007fe4ff */
[----:B------:R-:W1:Y:S08]  /*f2f0*/  SHFL.IDX PT, R0, R0, 0x6, 0x181f ;  /* 0x00d81f0000007f89 */ /* 0x000e7000000e0000 */
[----:B------:R2:W-:Y:S01]  /*f300*/  LDGSTS.E.BYPASS.LTC128B.128 [R246+0x2800], [R104.64], !P4 ;  /* 0x0280000068f67fae */ /* 0x0005e2000e101d4e */
[-C--:B----4-:R-:W-:Y:S08]  /*f310*/  HMMA.16816.F32.BF16 R100, R112, R184.reuse, RZ ;  /* 0x000000b87064723c */ /* 0x090ff000000418ff */
[C---:B--2---:R-:W-:Y:S07]  /*f320*/  HMMA.16816.F32.BF16 R104, R108.reuse, R184, RZ ;  /* 0x000000b86c68723c */ /* 0x044fee00000418ff */
[----:B---3--:R-:W-:Y:S01]  /*f330*/  IADD3 R184, P0, R244, R242, RZ ;  /* 0x000000f2f4b87210 */ /* 0x008fe20007f1e0ff */
        /* <DEDUP_REMOVED lines=336> */
.L_x_665:
[----:B------:R-:W3:Y:S01]  /*10840*/  LDL.LU R108, [R1+0x10] ;  /* 0x00001000016c7983 */ /* 0x000ee20000300800 */
[----:B------:R-:W-:Y:S02]  /*10850*/  FMNMX.FTZ R0, R187, R2, !PT ;  /* 0x00000002bb007209 */ /* 0x000fe40007810000 */
[----:B--2---:R-:W-:Y:S01]  /*10860*/  FMNMX.FTZ R5, R188, R3, !PT ;  /* 0x00000003bc057209 */ /* 0x004fe20007810000 */
        /* <DEDUP_REMOVED lines=121> */
[----:B------:R-:W-:Y:S02]  /*11000*/  FMNMX.FTZ R6, R111, R6, !PT ;  /* 0x000000066f067209 */ /* 0x000fe40007810000 */
[----:B------:R-:W-:Y:S02]  /*11010*/  FMNMX.FTZ R4, R94, R4, !PT ;  /* 0x000000045e047209 */ /* 0x000fe40007810000 */
[----:B------:R-:W-:Y:S01]  /*11020*/  ISETP.LT.AND P0, PT, RZ, UR6, PT ;  /* 0x00000006ff007c0c */ /* 0x000fe2000bf01270 */
[----:B------:R-:W-:Y:S01]  /*11030*/  UIADD3 UR6, UR6, -0x1, URZ ;  /* 0xffffffff06067890 */ /* 0x000fe2000fffe03f */
[----:B------:R-:W-:Y:S04]  /*11040*/  FMNMX.FTZ R4, R43, R4, !PT ;  /* 0x000000042b047209 */ /* 0x000fe80007810000 */
[----:B------:R-:W-:Y:S04]  /*11050*/  FMNMX.FTZ R4, R60, R4, !PT ;  /* 0x000000043c047209 */ /* 0x000fe80007810000 */
[----:B------:R-:W-:Y:S04]  /*11060*/  FMNMX.FTZ R4, R57, R4, !PT ;  /* 0x0000000439047209 */ /* 0x000fe80007810000 */
[----:B---3--:R-:W-:Y:S02]  /*11070*/  FMNMX.FTZ R4, R108, R4, !PT ;  /* 0x000000046c047209 */ /* 0x008fe40007810000 */
[----:B-1----:R-:W-:Y:S02]  /*11080*/  FMNMX.FTZ R0, R0, R9, !PT ;  /* 0x0000000900007209 */ /* 0x002fe40007810000 */
[----:B--2---:R-:W-:Y:S02]  /*11090*/  FMNMX.FTZ R5, R5, R8, !PT ;  /* 0x0000000805057209 */ /* 0x004fe40007810000 */
[----:B------:R-:W-:Y:S01]  /*110a0*/  FMNMX.FTZ R4, R206, R4, !PT ;  /* 0x00000004ce047209 */ /* 0x000fe20007810000 */
[----:B------:R-:W1:Y:S03]  /*110b0*/  SHFL.BFLY PT, R73, R0, 0x1, 0x1f ;  /* 0x0c201f0000497f89 */ /* 0x000e6600000e0000 */
[----:B------:R-:W-:Y:S04]  /*110c0*/  FMNMX.FTZ R4, R205, R4, !PT ;  /* 0x00000004cd047209 */ /* 0x000fe80007810000 */
[----:B------:R-:W-:Y:S01]  /*110d0*/  FMNMX.FTZ R4, R204, R4, !PT ;  /* 0x00000004cc047209 */ /* 0x000fe20007810000 */
[----:B------:R-:W2:Y:S03]  /*110e0*/  SHFL.BFLY PT, R72, R5, 0x1, 0x1f ;  /* 0x0c201f0005487f89 */ /* 0x000ea600000e0000 */
[----:B------:R-:W-:Y:S05]  /*110f0*/  FMNMX.FTZ R4, R109, R4, !PT ;  /* 0x000000046d047209 */ /* 0x000fea0007810000 */
[----:B------:R-:W3:Y:S01]  /*11100*/  SHFL.BFLY PT, R7, R4, 0x2, 0x1f ;  /* 0x0c401f0004077f89 */ /* 0x000ee200000e0000 */
[----:B-1----:R-:W-:Y:S05]  /*11110*/  FMNMX.FTZ R73, R0, R73, !PT ;  /* 0x0000004900497209 */ /* 0x002fea0007810000 */
[C---:B------:R-:W-:Y:S02]  /*11120*/  FADD.FTZ R0, -R73.reuse, R2 ;  /* 0x0000000249007221 */ /* 0x040fe40000010100 */
[----:B------:R-:W-:Y:S01]  /*11130*/  FMUL.FTZ R105, R73, c[0x0][0x2d0] ;  /* 0x0000b40049697a20 */ /* 0x000fe20000410000 */
[----:B--2---:R-:W-:Y:S01]  /*11140*/  FMNMX.FTZ R72, R5, R72, !PT ;  /* 0x0000004805487209 */ /* 0x004fe20007810000 */
[----:B------:R-:W-:Y:S01]  /*11150*/  FMUL.FTZ R2, R0, c[0x0][0x2d0] ;  /* 0x0000b40000027a20 */ /* 0x000fe20000410000 */
[----:B------:R-:W-:Y:S01]  /*11160*/  FMNMX.FTZ R0, R207, R6, !PT ;  /* 0x00000006cf007209 */ /* 0x000fe20007810000 */
[--C-:B------:R-:W-:Y:S02]  /*11170*/  FFMA.FTZ R9, R20, c[0x0][0x2d0], -R105.reuse ;  /* 0x0000b40014097a23 */ /* 0x100fe40000010869 */
[----:B------:R1:W2:Y:S01]  /*11180*/  MUFU.EX2 R70, R2 ;  /* 0x0000000200467308 */ /* 0x0002a20000000800 */
[----:B------:R-:W-:Y:S01]  /*11190*/  FMNMX.FTZ R0, R75, R0, !PT ;  /* 0x000000004b007209 */ /* 0x000fe20007810000 */
[----:B------:R-:W-:Y:S01]  /*111a0*/  FMUL.FTZ R107, R72, c[0x0][0x2d0] ;  /* 0x0000b400486b7a20 */ /* 0x000fe20000410000 */
[----:B---3--:R-:W-:Y:S01]  /*111b0*/  FMNMX.FTZ R4, R4, R7, !PT ;  /* 0x0000000704047209 */ /* 0x008fe20007810000 */
[--C-:B------:R-:W-:Y:S01]  /*111c0*/  FFMA.FTZ R7, R32, c[0x0][0x2d0], -R105.reuse ;  /* 0x0000b40020077a23 */ /* 0x100fe20000010869 */
[----:B------:R-:W-:Y:S01]  /*111d0*/  FMNMX.FTZ R0, R74, R0, !PT ;  /* 0x000000004a007209 */ /* 0x000fe20007810000 */
[----:B------:R-:W-:Y:S02]  /*111e0*/  FFMA.FTZ R8, R21, c[0x0][0x2d0], -R105 ;  /* 0x0000b40015087a23 */ /* 0x000fe40000010869 */
[----:B------:R-:W3:Y:S01]  /*111f0*/  SHFL.BFLY PT, R71, R4, 0x1, 0x1f ;  /* 0x0c201f0004477f89 */ /* 0x000ee200000e0000 */
[----:B------:R-:W-:Y:S01]  /*11200*/  FFMA.FTZ R5, R22, c[0x0][0x2d0], -R107 ;  /* 0x0000b40016057a23 */ /* 0x000fe2000001086b */
[----:B------:R4:W-:Y:S01]  /*11210*/  MUFU.EX2 R228, R9 ;  /* 0x0000000900e47308 */ /* 0x0009e20000000800 */
[--C-:B------:R-:W-:Y:S02]  /*11220*/  FFMA.FTZ R16, R48, c[0x0][0x2d0], -R105.reuse ;  /* 0x0000b40030107a23 */ /* 0x100fe40000010869 */
[--C-:B------:R-:W-:Y:S02]  /*11230*/  FFMA.FTZ R6, R33, c[0x0][0x2d0], -R105.reuse ;  /* 0x0000b40021067a23 */ /* 0x100fe40000010869 */
[--C-:B------:R-:W-:Y:S02]  /*11240*/  FFMA.FTZ R100, R100, c[0x0][0x2d0], -R105.reuse ;  /* 0x0000b40064647a23 */ /* 0x100fe40000010869 */
[----:B------:R-:W-:Y:S02]  /*11250*/  FFMA.FTZ R101, R101, c[0x0][0x2d0], -R105 ;  /* 0x0000b40065657a23 */ /* 0x000fe40000010869 */
[--C-:B------:R-:W-:Y:S01]  /*11260*/  FFMA.FTZ R102, R102, c[0x0][0x2d0], -R107.reuse ;  /* 0x0000b40066667a23 */ /* 0x100fe2000001086b */
[----:B------:R-:W-:Y:S01]  /*11270*/  MUFU.EX2 R88, R8 ;  /* 0x0000000800587308 */ /* 0x000fe20000000800 */
[----:B------:R-:W-:Y:S02]  /*11280*/  FFMA.FTZ R103, R103, c[0x0][0x2d0], -R107 ;  /* 0x0000b40067677a23 */ /* 0x000fe4000001086b */
[----:B-1----:R-:W-:Y:S02]  /*11290*/  FADD.FTZ R2, -R72, R3 ;  /* 0x0000000348027221 */ /* 0x002fe40000010100 */
[----:B------:R-:W1:Y:S01]  /*112a0*/  SHFL.BFLY PT, R3, R0, 0x2, 0x1f ;  /* 0x0c401f0000037f89 */ /* 0x000e6200000e0000 */
[----:B--2---:R-:W-:Y:S02]  /*112b0*/  FMUL.FTZ R17, R70, R133 ;  /* 0x0000008546117220 */ /* 0x004fe40000410000 */
[----:B------:R-:W-:Y:S02]  /*112c0*/  FMUL.FTZ R2, R2, c[0x0][0x2d0] ;  /* 0x0000b40002027a20 */ /* 0x000fe40000410000 */
[----:B------:R2:W-:Y:S01]  /*112d0*/  MUFU.EX2 R119, R5 ;  /* 0x0000000500777308 */ /* 0x0005e20000000800 */
[----:B---3--:R-:W-:Y:S01]  /*112e0*/  FMNMX.FTZ R71, R4, R71, !PT ;  /* 0x0000004704477209 */ /* 0x008fe20007810000 */
[--C-:B------:R-:W-:Y:S02]  /*112f0*/  FFMA.FTZ R4, R187, c[0x0][0x2d0], -R105.reuse ;  /* 0x0000b400bb047a23 */ /* 0x100fe40000010869 */
[--C-:B----4-:R-:W-:Y:S02]  /*11300*/  FFMA.FTZ R9, R36, c[0x0][0x2d0], -R105.reuse ;  /* 0x0000b40024097a23 */ /* 0x110fe40000010869 */
[----:B------:R-:W-:Y:S04]  /*11310*/  FMUL.FTZ R96, R71, c[0x0][0x2d0] ;  /* 0x0000b40047607a20 */ /* 0x000fe80000410000 */
[----:B------:R3:W4:Y:S01]  /*11320*/  MUFU.EX2 R68, R2 ;  /* 0x0000000200447308 */ /* 0x0007220000000800 */
[--C-:B------:R-:W-:Y:S02]  /*11330*/  FFMA.FTZ R32, R40, c[0x0][0x2d0], -R96.reuse ;  /* 0x0000b40028207a23 */ /* 0x100fe40000010860 */
[----:B------:R-:W-:Y:S07]  /*11340*/  FFMA.FTZ R48, R203, c[0x0][0x2d0], -R96 ;  /* 0x0000b400cb307a23 */ /* 0x000fee0000010860 */
[----:B------:R-:W-:Y:S01]  /*11350*/  MUFU.EX2 R106, R4 ;  /* 0x00000004006a7308 */ /* 0x000fe20000000800 */
[----:B-1----:R-:W-:Y:S01]  /*11360*/  FMNMX.FTZ R0, R0, R3, !PT ;  /* 0x0000000300007209 */ /* 0x002fe20007810000 */
[----:B------:R-:W-:Y:S02]  /*11370*/  FFMA.FTZ R3, R118, c[0x0][0x2d0], -R105 ;  /* 0x0000b40076037a23 */ /* 0x000fe40000010869 */
[----:B--2---:R-:W-:Y:S06]  /*11380*/  FMUL.FTZ R5, R70, R121 ;  /* 0x0000007946057220 */ /* 0x004fec0000410000 */
[----:B------:R1:W-:Y:S01]  /*11390*/  MUFU.EX2 R11, R3 ;  /* 0x00000003000b7308 */ /* 0x0003e20000000800 */
[----:B---3--:R-:W-:Y:S02]  /*113a0*/  FADD.FTZ R2, -R71, R116 ;  /* 0x0000007447027221 */ /* 0x008fe40000010100 */
[----:B----4-:R-:W-:Y:S02]  /*113b0*/  FMUL.FTZ R18, R68, R134 ;  /* 0x0000008644127220 */ /* 0x010fe40000410000 */
[----:B------:R-:W-:Y:S05]  /*113c0*/  FMUL.FTZ R2, R2, c[0x0][0x2d0] ;  /* 0x0000b40002027a20 */ /* 0x000fea0000410000 */
[----:B------:R-:W-:Y:S10]  /*113d0*/  MUFU.EX2 R63, R9 ;  /* 0x00000009003f7308 */ /* 0x000ff40000000800 */
[----:B------:R2:W3:Y:S01]  /*113e0*/  MUFU.EX2 R69, R2 ;  /* 0x0000000200457308 */ /* 0x0004e20000000800 */
[----:B-1----:R-:W-:Y:S09]  /*113f0*/  FFMA.FTZ R3, R188, c[0x0][0x2d0], -R107 ;  /* 0x0000b400bc037a23 */ /* 0x002ff2000001086b */
[----:B------:R1:W-:Y:S10]  /*11400*/  MUFU.EX2 R104, R3 ;  /* 0x0000000300687308 */ /* 0x0003f40000000800 */
[----:B------:R-:W-:Y:S01]  /*11410*/  MUFU.EX2 R100, R100 ;  /* 0x0000006400647308 */ /* 0x000fe20000000800 */
[----:B--2---:R-:W-:Y:S02]  /*11420*/  FFMA.FTZ R2, R199, c[0x0][0x2d0], -R105 ;  /* 0x0000b400c7027a23 */ /* 0x004fe40000010869 */
[C---:B---3--:R-:W-:Y:S02]  /*11430*/  FMUL.FTZ R13, R69.reuse, R129 ;  /* 0x00000081450d7220 */ /* 0x048fe40000410000 */
[C---:B------:R-:W-:Y:S05]  /*11440*/  FMUL.FTZ R8, R69.reuse, R124 ;  /* 0x0000007c45087220 */ /* 0x040fea0000410000 */
[----:B------:R2:W3:Y:S01]  /*11450*/  MUFU.EX2 R116, R2 ;  /* 0x0000000200747308 */ /* 0x0004e20000000800 */
[----:B------:R-:W-:Y:S01]  /*11460*/  FMUL.FTZ R9, R69, R125 ;  /* 0x0000007d45097220 */ /* 0x000fe20000410000 */
[----:B------:R-:W-:Y:S01]  /*11470*/  MOV R125, R63 ;  /* 0x0000003f007d7202 */ /* 0x000fe20000000f00 */
[----:B-1----:R-:W-:Y:S01]  /*11480*/  FFMA.FTZ R3, R200, c[0x0][0x2d0], -R107 ;  /* 0x0000b400c8037a23 */ /* 0x002fe2000001086b */
[----:B------:R-:W-:Y:S06]  /*11490*/  MOV R200, R60 ;  /* 0x0000003c00c87202 */ /* 0x000fec0000000f00 */
[----:B------:R1:W4:Y:S10]  /*114a0*/  MUFU.EX2 R235, R3 ;  /* 0x0000000300eb7308 */ /* 0x0003340000000800 */
[----:B------:R-:W-:Y:S01]  /*114b0*/  MUFU.EX2 R101, R101 ;  /* 0x0000006500657308 */ /* 0x000fe20000000800 */
[----:B--2---:R-:W-:Y:S01]  /*114c0*/  FFMA.FTZ R2, R186, c[0x0][0x2d0], -R105 ;  /* 0x0000b400ba027a23 */ /* 0x004fe20000010869 */
[----:B---3--:R-:W-:Y:S08]  /*114d0*/  F2FP.BF16.PACK_AB R76, R116, R106 ;  /* 0x0000006a744c723e */ /* 0x008ff000000010ff */
[----:B------:R2:W-:Y:S01]  /*114e0*/  MUFU.EX2 R232, R2 ;  /* 0x0000000200e87308 */ /* 0x0005e20000000800 */
[--C-:B-1----:R-:W-:Y:S01]  /*114f0*/  FFMA.FTZ R3, R185, c[0x0][0x2d0], -R107.reuse ;  /* 0x0000b400b9037a23 */ /* 0x102fe2000001086b */
[----:B----4-:R-:W-:Y:S08]  /*11500*/  F2FP.BF16.PACK_AB R77, R235, R104 ;  /* 0x00000068eb4d723e */ /* 0x010ff000000010ff */
[----:B------:R1:W-:Y:S10]  /*11510*/  MUFU.EX2 R231, R3 ;  /* 0x0000000300e77308 */ /* 0x0003f40000000800 */
[----:B------:R-:W-:Y:S01]  /*11520*/  MUFU.EX2 R185, R7 ;  /* 0x0000000700b97308 */ /* 0x000fe20000000800 */
[----:B--2---:R-:W2:Y:S09]  /*11530*/  SHFL.BFLY PT, R2, R0, 0x1, 0x1f ;  /* 0x0c201f0000027f89 */ /* 0x004eb200000e0000 */
[----:B------:R3:W-:Y:S01]  /*11540*/  MUFU.EX2 R186, R6 ;  /* 0x0000000600ba7308 */ /* 0x0007e20000000800 */
[--C-:B-1----:R-:W-:Y:S01]  /*11550*/  FFMA.FTZ R3, R198, c[0x0][0x2d0], -R96.reuse ;  /* 0x0000b400c6037a23 */ /* 0x102fe20000010860 */
[----:B------:R-:W-:Y:S08]  /*11560*/  MOV R198, R81 ;  /* 0x0000005100c67202 */ /* 0x000ff00000000f00 */
[----:B------:R1:W-:Y:S01]  /*11570*/  MUFU.EX2 R110, R3 ;  /* 0x00000003006e7308 */ /* 0x0003e20000000800 */
[----:B--2---:R-:W-:Y:S01]  /*11580*/  FMNMX.FTZ R2, R2, R0, !PT ;  /* 0x0000000002027209 */ /* 0x004fe20007810000 */
[----:B------:R-:W-:Y:S08]  /*11590*/  FFMA.FTZ R0, R184, c[0x0][0x2d0], -R107 ;  /* 0x0000b400b8007a23 */ /* 0x000ff0000001086b */
[----:B------:R-:W-:Y:S01]  /*115a0*/  MUFU.EX2 R102, R102 ;  /* 0x0000006600667308 */ /* 0x000fe20000000800 */
[----:B---3--:R-:W-:Y:S09]  /*115b0*/  FMUL.FTZ R6, R68, R122 ;  /* 0x0000007a44067220 */ /* 0x008ff20000410000 */
[----:B------:R2:W3:Y:S01]  /*115c0*/  MUFU.EX2 R10, R0 ;  /* 0x00000000000a7308 */ /* 0x0004e20000000800 */
[--C-:B-1----:R-:W-:Y:S09]  /*115d0*/  FFMA.FTZ R3, R201, c[0x0][0x2d0], -R96.reuse ;  /* 0x0000b400c9037a23 */ /* 0x102ff20000010860 */
[----:B------:R1:W4:Y:S10]  /*115e0*/  MUFU.EX2 R234, R3 ;  /* 0x0000000300ea7308 */ /* 0x0003340000000800 */
[----:B------:R-:W-:Y:S01]  /*115f0*/  MUFU.EX2 R103, R103 ;  /* 0x0000006700677308 */ /* 0x000fe20000000800 */
[----:B--2---:R-:W-:Y:S01]  /*11600*/  FADD.FTZ R0, -R2, R117 ;  /* 0x0000007502007221 */ /* 0x004fe20000010100 */
[----:B------:R-:W-:Y:S02]  /*11610*/  MOV R117, R11 ;  /* 0x0000000b00757202 */ /* 0x000fe40000000f00 */
[----:B---3--:R-:W-:Y:S01]  /*11620*/  MOV R124, R10 ;  /* 0x0000000a007c7202 */ /* 0x008fe20000000f00 */
[----:B------:R-:W-:Y:S01]  /*11630*/  FMUL.FTZ R0, R0, c[0x0][0x2d0] ;  /* 0x0000b40000007a20 */ /* 0x000fe20000410000 */
[----:B------:R-:W-:Y:S02]  /*11640*/  F2FP.BF16.PACK_AB R78, R117, R232 ;  /* 0x000000e8754e723e */ /* 0x000fe400000010ff */
[----:B------:R-:W-:Y:S03]  /*11650*/  F2FP.BF16.PACK_AB R79, R124, R231 ;  /* 0x000000e77c4f723e */ /* 0x000fe600000010ff */
[----:B------:R-:W2:Y:S01]  /*11660*/  MUFU.EX2 R0, R0 ;  /* 0x0000000000007308 */ /* 0x000ea20000000800 */
[--C-:B-1----:R-:W-:Y:S01]  /*11670*/  FFMA.FTZ R3, R196, c[0x0][0x2d0], -R96.reuse ;  /* 0x0000b400c4037a23 */ /* 0x102fe20000010860 */
[----:B----4-:R-:W-:Y:S02]  /*11680*/  F2FP.BF16.PACK_AB R64, R234, R110 ;  /* 0x0000006eea40723e */ /* 0x010fe400000010ff */
[----:B------:R-:W-:Y:S06]  /*11690*/  MOV R196, R58 ;  /* 0x0000003a00c47202 */ /* 0x000fec0000000f00 */
[----:B------:R1:W-:Y:S01]  /*116a0*/  MUFU.EX2 R230, R3 ;  /* 0x0000000300e67308 */ /* 0x0003e20000000800 */
[C---:B--2---:R-:W-:Y:S09]  /*116b0*/  FMUL.FTZ R15, R0.reuse, R131 ;  /* 0x00000083000f7220 */ /* 0x044ff20000410000 */
[----:B------:R2:W-:Y:S01]  /*116c0*/  MUFU.EX2 R131, R16 ;  /* 0x0000001000837308 */ /* 0x0005e20000000800 */
[C---:B------:R-:W-:Y:S01]  /*116d0*/  FMUL.FTZ R10, R0.reuse, R126 ;  /* 0x0000007e000a7220 */ /* 0x040fe20000410000 */
[----:B------:R-:W-:Y:S01]  /*116e0*/  MOV R126, R88 ;  /* 0x00000058007e7202 */ /* 0x000fe20000000f00 */
[C---:B------:R-:W-:Y:S02]  /*116f0*/  FMUL.FTZ R14, R0.reuse, R130 ;  /* 0x00000082000e7220 */ /* 0x040fe40000410000 */
[C---:B------:R-:W-:Y:S02]  /*11700*/  FMUL.FTZ R58, R0.reuse, R174 ;  /* 0x000000ae003a7220 */ /* 0x040fe40000410000 */
[----:B------:R-:W-:Y:S02]  /*11710*/  FMUL.FTZ R63, R0, R179 ;  /* 0x000000b3003f7220 */ /* 0x000fe40000410000 */
[--C-:B-1----:R-:W-:Y:S01]  /*11720*/  FFMA.FTZ R3, R190, c[0x0][0x2d0], -R96.reuse ;  /* 0x0000b400be037a23 */ /* 0x102fe20000010860 */
[----:B------:R-:W-:Y:S01]  /*11730*/  MOV R190, R47 ;  /* 0x0000002f00be7202 */ /* 0x000fe20000000f00 */
[----:B------:R-:W-:Y:S02]  /*11740*/  FMUL.FTZ R47, R0, R163 ;  /* 0x000000a3002f7220 */ /* 0x000fe40000410000 */
[----:B------:R1:W3:Y:S01]  /*11750*/  MUFU.EX2 R11, R3 ;  /* 0x00000003000b7308 */ /* 0x0002e20000000800 */
[----:B--2---:R-:W-:Y:S02]  /*11760*/  FMUL.FTZ R16, R70, R132 ;  /* 0x0000008446107220 */ /* 0x004fe40000410000 */
[----:B-1----:R-:W-:Y:S04]  /*11770*/  FMUL.FTZ R3, R2, c[0x0][0x2d0] ;  /* 0x0000b40002037a20 */ /* 0x002fe80000410000 */
[--C-:B------:R-:W-:Y:S01]  /*11780*/  FFMA.FTZ R4, R189, c[0x0][0x2d0], -R3.reuse ;  /* 0x0000b400bd047a23 */ /* 0x100fe20000010803 */
[----:B------:R-:W-:Y:S01]  /*11790*/  MOV R189, R43 ;  /* 0x0000002b00bd7202 */ /* 0x000fe20000000f00 */
[--C-:B------:R-:W-:Y:S02]  /*117a0*/  FFMA.FTZ R7, R31, c[0x0][0x2d0], -R3.reuse ;  /* 0x0000b4001f077a23 */ /* 0x100fe40000010803 */
[----:B------:R1:W-:Y:S01]  /*117b0*/  MUFU.EX2 R201, R4 ;  /* 0x0000000400c97308 */ /* 0x0003e20000000800 */
[----:B------:R-:W-:Y:S02]  /*117c0*/  FMUL.FTZ R31, R0, R147 ;  /* 0x00000093001f7220 */ /* 0x000fe40000410000 */
[--C-:B------:R-:W-:Y:S02]  /*117d0*/  FFMA.FTZ R40, R42, c[0x0][0x2d0], -R3.reuse ;  /* 0x0000b4002a287a23 */ /* 0x100fe40000010803 */
[C---:B------:R-:W-:Y:S02]  /*117e0*/  FMUL.FTZ R42, R0.reuse, R158 ;  /* 0x0000009e002a7220 */ /* 0x040fe40000410000 */
[----:B------:R-:W-:Y:S02]  /*117f0*/  FMUL.FTZ R43, R0, R159 ;  /* 0x0000009f002b7220 */ /* 0x000fe40000410000 */
[--C-:B------:R-:W-:Y:S01]  /*11800*/  FFMA.FTZ R60, R217, c[0x0][0x2d0], -R3.reuse ;  /* 0x0000b400d93c7a23 */ /* 0x100fe20000010803 */
[----:B------:R2:W-:Y:S01]  /*11810*/  MUFU.EX2 R199, R7 ;  /* 0x0000000700c77308 */ /* 0x0005e20000000800 */
[--C-:B------:R-:W-:Y:S09]  /*11820*/  FFMA.FTZ R75, R75, c[0x0][0x2d0], -R3.reuse ;  /* 0x0000b4004b4b7a23 */ /* 0x100ff20000010803 */
[----:B------:R4:W-:Y:S01]  /*11830*/  MUFU.EX2 R217, R60 ;  /* 0x0000003c00d97308 */ /* 0x0009e20000000800 */
[--C-:B-1----:R-:W-:Y:S01]  /*11840*/  FFMA.FTZ R4, R202, c[0x0][0x2d0], -R3.reuse ;  /* 0x0000b400ca047a23 */ /* 0x102fe20000010803 */
[----:B------:R-:W-:Y:S01]  /*11850*/  MOV R202, R44 ;  /* 0x0000002c00ca7202 */ /* 0x000fe20000000f00 */
[--C-:B------:R-:W-:Y:S07]  /*11860*/  FFMA.FTZ R44, R208, c[0x0][0x2d0], -R3.reuse ;  /* 0x0000b400d02c7a23 */ /* 0x100fee0000010803 */
        /* <DEDUP_REMOVED lines=10> */
[--C-:B------:R-:W-:Y:S09]  /*11910*/  FFMA.FTZ R56, R210, c[0x0][0x2d0], -R3.reuse ;  /* 0x0000b400d2387a23 */ /* 0x100ff20000010803 */
[----:B------:R2:W-:Y:S01]  /*11920*/  MUFU.EX2 R133, R56 ;  /* 0x0000003800857308 */ /* 0x0005e20000000800 */
[----:B-1----:R-:W-:Y:S01]  /*11930*/  FFMA.FTZ R4, R191, c[0x0][0x2d0], -R3 ;  /* 0x0000b400bf047a23 */ /* 0x002fe20000010803 */
[----:B------:R-:W-:Y:S01]  /*11940*/  MOV R191, R61 ;  /* 0x0000003d00bf7202 */ /* 0x000fe20000000f00 */
[C---:B------:R-:W-:Y:S07]  /*11950*/  FMUL.FTZ R61, R69.reuse, R177 ;  /* 0x000000b1453d7220 */ /* 0x040fee0000410000 */
[----:B------:R1:W3:Y:S01]  /*11960*/  MUFU.EX2 R12, R4 ;  /* 0x00000004000c7308 */ /* 0x0002e20000000800 */
[----:B--2---:R-:W-:Y:S02]  /*11970*/  FMUL.FTZ R56, R69, R172 ;  /* 0x000000ac45387220 */ /* 0x004fe40000410000 */
[--C-:B-1----:R-:W-:Y:S01]  /*11980*/  FFMA.FTZ R4, R23, c[0x0][0x2d0], -R107.reuse ;  /* 0x0000b40017047a23 */ /* 0x102fe2000001086b */
[----:B---3--:R-:W-:Y:S01]  /*11990*/  MOV R122, R12 ;  /* 0x0000000c007a7202 */ /* 0x008fe20000000f00 */
[----:B------:R-:W1:Y:S01]  /*119a0*/  LDSM.16.MT88.4 R20, [R224+0x100] ;  /* 0x00010000e014783b */ /* 0x000e620000004200 */
[--C-:B------:R-:W-:Y:S04]  /*119b0*/  FFMA.FTZ R12, R19, c[0x0][0x2d0], -R107.reuse ;  /* 0x0000b400130c7a23 */ /* 0x100fe8000001086b */
[----:B------:R2:W-:Y:S01]  /*119c0*/  MUFU.EX2 R91, R4 ;  /* 0x00000004005b7308 */ /* 0x0005e20000000800 */
[----:B------:R-:W-:Y:S01]  /*119d0*/  F2FP.BF16.PACK_AB R67, R122, R229 ;  /* 0x000000e57a43723e */ /* 0x000fe200000010ff */
[----:B------:R-:W-:Y:S02]  /*119e0*/  FMUL.FTZ R19, R68, R135 ;  /* 0x0000008744137220 */ /* 0x000fe40000410000 */
[--C-:B--2---:R-:W-:Y:S06]  /*119f0*/  FFMA.FTZ R4, R34, c[0x0][0x2d0], -R107.reuse ;  /* 0x0000b40022047a23 */ /* 0x104fec000001086b */
[----:B------:R2:W3:Y:S02]  /*11a00*/  MUFU.EX2 R87, R4 ;  /* 0x0000000400577308 */ /* 0x0004e40000000800 */
[--C-:B--2---:R-:W-:Y:S01]  /*11a10*/  FFMA.FTZ R4, R35, c[0x0][0x2d0], -R107.reuse ;  /* 0x0000b40023047a23 */ /* 0x104fe2000001086b */
[----:B---3--:R-:W-:Y:S01]  /*11a20*/  MOV R127, R87 ;  /* 0x00000057007f7202 */ /* 0x008fe20000000f00 */
[----:B------:R-:W-:Y:S06]  /*11a30*/  FMUL.FTZ R35, R68, R151 ;  /* 0x0000009744237220 */ /* 0x000fec0000410000 */
        /* <DEDUP_REMOVED lines=8> */
[----:B--2---:R-:W-:Y:S01]  /*11ac0*/  FFMA.FTZ R4, R25, c[0x0][0x2d0], -R96 ;  /* 0x0000b40019047a23 */ /* 0x004fe20000010860 */
[----:B----4-:R-:W-:Y:S01]  /*11ad0*/  MOV R121, R89 ;  /* 0x0000005900797202 */ /* 0x010fe20000000f00 */
[C---:B------:R-:W-:Y:S07]  /*11ae0*/  FMUL.FTZ R25, R69.reuse, R141 ;  /* 0x0000008d45197220 */ /* 0x040fee0000410000 */
[----:B------:R2:W-:Y:S01]  /*11af0*/  MUFU.EX2 R118, R4 ;  /* 0x0000000400767308 */ /* 0x0005e20000000800 */
[----:B---3--:R-:W-:Y:S01]  /*11b00*/  FMUL.FTZ R24, R69, R140 ;  /* 0x0000008c45187220 */ /* 0x008fe20000410000 */
[----:B------:R-:W-:Y:S02]  /*11b10*/  MOV R140, R199 ;  /* 0x000000c7008c7202 */ /* 0x000fe40000000f00 */
[----:B------:R-:W-:Y:S01]  /*11b20*/  MOV R199, R80 ;  /* 0x0000005000c77202 */ /* 0x000fe20000000f00 */
[--C-:B--2---:R-:W-:Y:S02]  /*11b30*/  FFMA.FTZ R4, R26, c[0x0][0x2d0], -R3.reuse ;  /* 0x0000b4001a047a23 */ /* 0x104fe40000010803 */
[C---:B------:R-:W-:Y:S01]  /*11b40*/  FMUL.FTZ R26, R0.reuse, R142 ;  /* 0x0000008e001a7220 */ /* 0x040fe20000410000 */
[----:B------:R-:W-:Y:S02]  /*11b50*/  MOV R142, R187 ;  /* 0x000000bb008e7202 */ /* 0x000fe40000000f00 */
[----:B------:R2:W-:Y:S01]  /*11b60*/  MUFU.EX2 R90, R4 ;  /* 0x00000004005a7308 */ /* 0x0005e20000000800 */
[----:B------:R-:W-:Y:S02]  /*11b70*/  IMAD.MOV.U32 R187, RZ, RZ, R82 ;  /* 0x000000ffffbb7224 */ /* 0x000fe400078e0052 */
[----:B--2---:R-:W-:Y:S02]  /*11b80*/  FFMA.FTZ R4, R27, c[0x0][0x2d0], -R3 ;  /* 0x0000b4001b047a23 */ /* 0x004fe40000010803 */
[----:B------:R-:W-:Y:S01]  /*11b90*/  FMUL.FTZ R27, R0, R143 ;  /* 0x0000008f001b7220 */ /* 0x000fe20000410000 */
[----:B------:R-:W-:Y:S04]  /*11ba0*/  MOV R143, R186 ;  /* 0x000000ba008f7202 */ /* 0x000fe80000000f00 */
[----:B------:R2:W-:Y:S01]  /*11bb0*/  MUFU.EX2 R184, R4 ;  /* 0x0000000400b87308 */ /* 0x0005e20000000800 */
[----:B------:R-:W-:Y:S01]  /*11bc0*/  MOV R186, R84 ;  /* 0x0000005400ba7202 */ /* 0x000fe20000000f00 */
[--C-:B--2---:R-:W-:Y:S08]  /*11bd0*/  FFMA.FTZ R4, R28, c[0x0][0x2d0], -R96.reuse ;  /* 0x0000b4001c047a23 */ /* 0x104ff00000010860 */
[----:B------:R2:W3:Y:S10]  /*11be0*/  MUFU.EX2 R28, R12 ;  /* 0x0000000c001c7308 */ /* 0x0004f40000000800 */
[----:B------:R4:W1:Y:S01]  /*11bf0*/  MUFU.EX2 R86, R4 ;  /* 0x0000000400567308 */ /* 0x0008620000000800 */
[----:B--2---:R-:W-:Y:S01]  /*11c00*/  FMUL.FTZ R12, R69, R128 ;  /* 0x00000080450c7220 */ /* 0x004fe20000410000 */
[----:B---3--:R-:W-:Y:S01]  /*11c10*/  MOV R130, R28 ;  /* 0x0000001c00827202 */ /* 0x008fe20000000f00 */
[----:B------:R-:W-:Y:S02]  /*11c20*/  FFMA.FTZ R28, R51, c[0x0][0x2d0], -R107 ;  /* 0x0000b400331c7a23 */ /* 0x000fe4000001086b */
[----:B------:R-:W-:Y:S05]  /*11c30*/  FMUL.FTZ R51, R68, R167 ;  /* 0x000000a744337220 */ /* 0x000fea0000410000 */
[----:B------:R2:W-:Y:S01]  /*11c40*/  MUFU.EX2 R33, R28 ;  /* 0x0000001c00217308 */ /* 0x0005e20000000800 */
[----:B----4-:R-:W-:Y:S01]  /*11c50*/  FFMA.FTZ R4, R29, c[0x0][0x2d0], -R96 ;  /* 0x0000b4001d047a23 */ /* 0x010fe20000010860 */
[----:B-1----:R-:W-:Y:S01]  /*11c60*/  MOV R128, R86 ;  /* 0x0000005600807202 */ /* 0x002fe20000000f00 */
[C---:B------:R-:W-:Y:S07]  /*11c70*/  FMUL.FTZ R29, R69.reuse, R145 ;  /* 0x00000091451d7220 */ /* 0x040fee0000410000 */
[----:B------:R1:W3:Y:S01]  /*11c80*/  MUFU.EX2 R188, R4 ;  /* 0x0000000400bc7308 */ /* 0x0002e20000000800 */
[C---:B--2---:R-:W-:Y:S09]  /*11c90*/  FMUL.FTZ R28, R69.reuse, R144 ;  /* 0x00000090451c7220 */ /* 0x044ff20000410000 */
[----:B------:R2:W-:Y:S01]  /*11ca0*/  MUFU.EX2 R144, R40 ;  /* 0x0000002800907308 */ /* 0x0005e20000000800 */
[----:B-1----:R-:W-:Y:S02]  /*11cb0*/  FFMA.FTZ R4, R30, c[0x0][0x2d0], -R3 ;  /* 0x0000b4001e047a23 */ /* 0x002fe40000010803 */
[C---:B------:R-:W-:Y:S07]  /*11cc0*/  FMUL.FTZ R30, R0.reuse, R146 ;  /* 0x00000092001e7220 */ /* 0x040fee0000410000 */
[----:B------:R1:W4:Y:S01]  /*11cd0*/  MUFU.EX2 R85, R4 ;  /* 0x0000000400557308 */ /* 0x0003220000000800 */
[----:B---3--:R-:W-:Y:S01]  /*11ce0*/  IMAD.MOV.U32 R141, RZ, RZ, R188 ;  /* 0x000000ffff8d7224 */ /* 0x008fe200078e00bc */
[----:B------:R-:W-:Y:S01]  /*11cf0*/  MOV R188, R59 ;  /* 0x0000003b00bc7202 */ /* 0x000fe20000000f00 */
[----:B------:R-:W-:Y:S07]  /*11d00*/  FMUL.FTZ R59, R0, R175 ;  /* 0x000000af003b7220 */ /* 0x000fee0000410000 */
[----:B------:R3:W-:Y:S01]  /*11d10*/  MUFU.EX2 R146, R32 ;  /* 0x0000002000927308 */ /* 0x0007e20000000800 */
[----:B--2---:R-:W-:Y:S02]  /*11d20*/  FMUL.FTZ R40, R69, R156 ;  /* 0x0000009c45287220 */ /* 0x004fe40000410000 */
[----:B-1----:R-:W-:Y:S01]  /*11d30*/  FFMA.FTZ R4, R37, c[0x0][0x2d0], -R105 ;  /* 0x0000b40025047a23 */ /* 0x002fe20000010869 */
[----:B----4-:R-:W-:Y:S02]  /*11d40*/  MOV R129, R85 ;  /* 0x0000005500817202 */ /* 0x010fe40000000f00 */
[----:B------:R-:W-:Y:S04]  /*11d50*/  LDSM.16.MT88.4 R84, [R224+0x900] ;  /* 0x00090000e054783b */ /* 0x000fe80000004200 */
[----:B------:R1:W2:Y:S01]  /*11d60*/  MUFU.EX2 R46, R4 ;  /* 0x00000004002e7308 */ /* 0x0002a20000000800 */
[C---:B---3--:R-:W-:Y:S01]  /*11d70*/  FMUL.FTZ R32, R70.reuse, R148 ;  /* 0x0000009446207220 */ /* 0x048fe20000410000 */
[----:B------:R-:W-:Y:S01]  /*11d80*/  MOV R148, R33 ;  /* 0x0000002100947202 */ /* 0x000fe20000000f00 */
[----:B------:R-:W-:Y:S07]  /*11d90*/  FMUL.FTZ R33, R70, R149 ;  /* 0x0000009546217220 */ /* 0x000fee0000410000 */
[----:B------:R3:W-:Y:S01]  /*11da0*/  MUFU.EX2 R149, R44 ;  /* 0x0000002c00957308 */ /* 0x0007e20000000800 */
[----:B-1----:R-:W-:Y:S01]  /*11db0*/  FFMA.FTZ R4, R38, c[0x0][0x2d0], -R107 ;  /* 0x0000b40026047a23 */ /* 0x002fe2000001086b */
[----:B--2---:R-:W-:Y:S01]  /*11dc0*/  MOV R134, R46 ;  /* 0x0000002e00867202 */ /* 0x004fe20000000f00 */
[----:B------:R-:W1:Y:S01]  /*11dd0*/  LDSM.16.MT88.4 R36, [R227+0x100] ;  /* 0x00010000e324783b */ /* 0x000e620000004200 */
[----:B------:R-:W-:Y:S06]  /*11de0*/  FMUL.FTZ R46, R0, R162 ;  /* 0x000000a2002e7220 */ /* 0x000fec0000410000 */
[----:B------:R2:W4:Y:S01]  /*11df0*/  MUFU.EX2 R45, R4 ;  /* 0x00000004002d7308 */ /* 0x0005220000000800 */
[C---:B---3--:R-:W-:Y:S02]  /*11e00*/  FMUL.FTZ R44, R69.reuse, R160 ;  /* 0x000000a0452c7220 */ /* 0x048fe40000410000 */
[C---:B--2---:R-:W-:Y:S01]  /*11e10*/  FMUL.FTZ R4, R70.reuse, R120 ;  /* 0x0000007846047220 */ /* 0x044fe20000410000 */
[----:B------:R-:W-:Y:S02]  /*11e20*/  MOV R120, R90 ;  /* 0x0000005a00787202 */ /* 0x000fe40000000f00 */
[----:B----4-:R-:W-:Y:S01]  /*11e30*/  MOV R135, R45 ;  /* 0x0000002d00877202 */ /* 0x010fe20000000f00 */
[----:B------:R-:W-:Y:S03]  /*11e40*/  FMUL.FTZ R45, R69, R161 ;  /* 0x000000a1452d7220 */ /* 0x000fe60000410000 */
[-C--:B------:R-:W-:Y:S08]  /*11e50*/  HMMA.16816.F32.BF16 R4, R76, R20.reuse, R4 ;  /* 0x000000144c04723c */ /* 0x080ff00000041804 */
[C---:B------:R-:W-:Y:S07]  /*11e60*/  HMMA.16816.F32.BF16 R8, R64.reuse, R20, R8 ;  /* 0x000000144008723c */ /* 0x040fee0000041808 */
[--C-:B------:R-:W-:Y:S01]  /*11e70*/  FFMA.FTZ R20, R49, c[0x0][0x2d0], -R105.reuse ;  /* 0x0000b40031147a23 */ /* 0x100fe20000010869 */
[-C--:B------:R-:W-:Y:S03]  /*11e80*/  HMMA.16816.F32.BF16 R12, R64, R22.reuse, R12 ;  /* 0x00000016400c723c */ /* 0x080fe6000004180c */
[----:B------:R2:W3:Y:S01]  /*11e90*/  MUFU.EX2 R34, R20 ;  /* 0x0000001400227308 */ /* 0x0004e20000000800 */
[C---:B------:R-:W-:Y:S02]  /*11ea0*/  FMUL.FTZ R49, R70.reuse, R165 ;  /* 0x000000a546317220 */ /* 0x040fe40000410000 */
[----:B------:R-:W-:Y:S01]  /*11eb0*/  LDSM.16.MT88.4 R164, [R225+0x3100] ;  /* 0x00310000e1a4783b */ /* 0x000fe20000004200 */
[----:B------:R-:W-:Y:S01]  /*11ec0*/  FMUL.FTZ R21, R70, R137 ;  /* 0x0000008946157220 */ /* 0x000fe20000410000 */
[C---:B------:R-:W-:Y:S04]  /*11ed0*/  HMMA.16816.F32.BF16 R16, R76.reuse, R22, R16 ;  /* 0x000000164c10723c */ /* 0x040fe80000041810 */
[----:B------:R-:W-:Y:S02]  /*11ee0*/  MOV R137, R184 ;  /* 0x000000b800897202 */ /* 0x000fe40000000f00 */
[----:B------:R-:W-:Y:S01]  /*11ef0*/  MOV R184, R57 ;  /* 0x0000003900b87202 */ /* 0x000fe20000000f00 */
[C---:B------:R-:W-:Y:S01]  /*11f00*/  FMUL.FTZ R22, R68.reuse, R138 ;  /* 0x0000008a44167220 */ /* 0x040fe20000410000 */
[----:B------:R-:W-:Y:S01]  /*11f10*/  MOV R138, R118 ;  /* 0x00000076008a7202 */ /* 0x000fe20000000f00 */
[----:B------:R-:W-:Y:S03]  /*11f20*/  FMUL.FTZ R23, R68, R139 ;  /* 0x0000008b44177220 */ /* 0x000fe60000410000 */
[----:B------:R-:W-:Y:S01]  /*11f30*/  FMUL.FTZ R57, R69, R173 ;  /* 0x000000ad45397220 */ /* 0x000fe20000410000 */
[----:B------:R-:W-:Y:S01]  /*11f40*/  MOV R118, R62 ;  /* 0x0000003e00767202 */ /* 0x000fe20000000f00 */
[----:B------:R-:W-:Y:S01]  /*11f50*/  FMUL.FTZ R62, R0, R178 ;  /* 0x000000b2003e7220 */ /* 0x000fe20000410000 */
[----:B------:R-:W-:Y:S01]  /*11f60*/  MOV R139, R91 ;  /* 0x0000005b008b7202 */ /* 0x000fe20000000f00 */
[----:B--2---:R-:W-:Y:S01]  /*11f70*/  FMUL.FTZ R20, R70, R136 ;  /* 0x0000008846147220 */ /* 0x004fe20000410000 */
[----:B------:R-:W-:Y:S01]  /*11f80*/  MOV R136, R185 ;  /* 0x000000b900887202 */ /* 0x000fe20000000f00 */
[----:B---3--:R-:W-:Y:S01]  /*11f90*/  IMAD.MOV.U32 R147, RZ, RZ, R34 ;  /* 0x000000ffff937224 */ /* 0x008fe200078e0022 */
[----:B------:R-:W-:Y:S01]  /*11fa0*/  MOV R185, R83 ;  /* 0x0000005300b97202 */ /* 0x000fe20000000f00 */
[----:B------:R-:W-:Y:S01]  /*11fb0*/  FMUL.FTZ R34, R68, R150 ;  /* 0x0000009644227220 */ /* 0x000fe20000410000 */
[----:B------:R-:W2:Y:S02]  /*11fc0*/  LDSM.16.MT88.4 R80, [R226+0x100] ;  /* 0x00010000e250783b */ /* 0x000ea40000004200 */
[-C--:B-1----:R-:W-:Y:S08]  /*11fd0*/  HMMA.16816.F32.BF16 R20, R76, R36.reuse, R20 ;  /* 0x000000244c14723c */ /* 0x082ff00000041814 */
        /* <DEDUP_REMOVED lines=9> */
[C---:B-1----:R-:W-:Y:S07]  /*12070*/  FMUL.FTZ R36, R70.reuse, R152 ;  /* 0x0000009846247220 */ /* 0x042fee0000410000 */
[-C--:B------:R-:W-:Y:S08]  /*12080*/  HMMA.16816.F32.BF16 R36, R76, R52.reuse, R36 ;  /* 0x000000344c24723c */ /* 0x080ff00000041824 */
[C---:B------:R-:W-:Y:S07]  /*12090*/  HMMA.16816.F32.BF16 R40, R64.reuse, R52, R40 ;  /* 0x000000344028723c */ /* 0x040fee0000041828 */
[----:B------:R-:W-:Y:S01]  /*120a0*/  FFMA.FTZ R52, R209, c[0x0][0x2d0], -R96 ;  /* 0x0000b400d1347a23 */ /* 0x000fe20000010860 */
[-C--:B------:R-:W-:Y:S03]  /*120b0*/  HMMA.16816.F32.BF16 R44, R64, R54.reuse, R44 ;  /* 0x00000036402c723c */ /* 0x080fe6000004182c */
[----:B------:R1:W3:Y:S01]  /*120c0*/  MUFU.EX2 R88, R52 ;  /* 0x0000003400587308 */ /* 0x0002e20000000800 */
[----:B------:R-:W-:Y:S04]  /*120d0*/  FMUL.FTZ R53, R70, R169 ;  /* 0x000000a946357220 */ /* 0x000fe80000410000 */
[C---:B------:R-:W-:Y:S07]  /*120e0*/  HMMA.16816.F32.BF16 R48, R76.reuse, R54, R48 ;  /* 0x000000364c30723c */ /* 0x040fee0000041830 */
[C---:B------:R-:W-:Y:S02]  /*120f0*/  FMUL.FTZ R54, R68.reuse, R170 ;  /* 0x000000aa44367220 */ /* 0x040fe40000410000 */
[----:B------:R-:W-:Y:S03]  /*12100*/  FMUL.FTZ R55, R68, R171 ;  /* 0x000000ab44377220 */ /* 0x000fe60000410000 */
[C---:B-1----:R-:W-:Y:S07]  /*12110*/  FMUL.FTZ R52, R70.reuse, R168 ;  /* 0x000000a846347220 */ /* 0x042fee0000410000 */
[-C--:B--2---:R-:W-:Y:S08]  /*12120*/  HMMA.16816.F32.BF16 R52, R76, R80.reuse, R52 ;  /* 0x000000504c34723c */ /* 0x084ff00000041834 */
        /* <DEDUP_REMOVED lines=18> */
[----:B---3--:R-:W-:Y:S02]  /*12250*/  MOV R214, R88 ;  /* 0x0000005800d67202 */ /* 0x008fe40000000f00 */
        /* <DEDUP_REMOVED lines=9> */
[----:B------:R-:W-:Y:S02]  /*122f0*/  MOV R134, R131 ;  /* 0x0000008300867202 */ /* 0x000fe40000000f00 */
[----:B------:R-:W-:Y:S02]  /*12300*/  MOV R131, R130 ;  /* 0x0000008200837202 */ /* 0x000fe40000000f00 */
[----:B------:R-:W-:Y:S01]  /*12310*/  MOV R130, R125 ;  /* 0x0000007d00827202 */ /* 0x000fe20000000f00 */
[----:B------:R-:W-:Y:S01]  /*12320*/  IMAD.MOV.U32 R150, RZ, RZ, R134 ;  /* 0x000000ffff967224 */ /* 0x000fe200078e0086 */
[----:B------:R-:W-:Y:S02]  /*12330*/  MOV R125, R198 ;  /* 0x000000c6007d7202 */ /* 0x000fe40000000f00 */
[----:B------:R-:W-:Y:S01]  /*12340*/  MOV R198, R92 ;  /* 0x0000005c00c67202 */ /* 0x000fe20000000f00 */
[----:B------:R-:W-:Y:S01]  /*12350*/  FFMA.FTZ R92, R219, c[0x0][0x2d0], -R107 ;  /* 0x0000b400db5c7a23 */ /* 0x000fe2000001086b */
[----:B------:R-:W-:Y:S02]  /*12360*/  MOV R134, R131 ;  /* 0x0000008300867202 */ /* 0x000fe40000000f00 */
[----:B------:R-:W-:Y:S01]  /*12370*/  MOV R219, R148 ;  /* 0x0000009400db7202 */ /* 0x000fe20000000f00 */
[----:B------:R3:W-:Y:S01]  /*12380*/  MUFU.EX2 R210, R92 ;  /* 0x0000005c00d27308 */ /* 0x0007e20000000800 */
[----:B------:R-:W-:Y:S02]  /*12390*/  MOV R148, R147 ;  /* 0x0000009300947202 */ /* 0x000fe40000000f00 */
[----:B------:R-:W-:Y:S02]  /*123a0*/  MOV R147, R132 ;  /* 0x0000008400937202 */ /* 0x000fe40000000f00 */
[----:B------:R-:W-:Y:S02]  /*123b0*/  MOV R132, R125 ;  /* 0x0000007d00847202 */ /* 0x000fe40000000f00 */
[----:B------:R-:W-:Y:S02]  /*123c0*/  MOV R125, R189 ;  /* 0x000000bd007d7202 */ /* 0x000fe40000000f00 */
[----:B-1----:R-:W-:Y:S02]  /*123d0*/  F2FP.BF16.PACK_AB R80, R138, R121 ;  /* 0x000000798a50723e */ /* 0x002fe400000010ff */
[----:B------:R-:W-:Y:S02]  /*123e0*/  MOV R189, R93 ;  /* 0x0000005d00bd7202 */ /* 0x000fe40000000f00 */
[----:B------:R-:W-:Y:S02]  /*123f0*/  MOV R131, R191 ;  /* 0x000000bf00837202 */ /* 0x000fe40000000f00 */
[----:B------:R-:W-:Y:S01]  /*12400*/  MOV R191, R202 ;  /* 0x000000ca00bf7202 */ /* 0x000fe20000000f00 */
[C---:B------:R-:W-:Y:S04]  /*12410*/  HMMA.16816.F32.BF16 R8, R80.reuse, R84, R8 ;  /* 0x000000545008723c */ /* 0x040fe80000041808 */
[----:B------:R-:W-:Y:S03]  /*12420*/  MOV R202, R94 ;  /* 0x0000005e00ca7202 */ /* 0x000fe60000000f00 */
[--C-:B------:R-:W-:Y:S01]  /*12430*/  FFMA.FTZ R84, R212, c[0x0][0x2d0], -R105.reuse ;  /* 0x0000b400d4547a23 */ /* 0x100fe20000010869 */
[-C--:B------:R-:W-:Y:S03]  /*12440*/  HMMA.16816.F32.BF16 R12, R80, R86.reuse, R12 ;  /* 0x00000056500c723c */ /* 0x080fe6000004180c */
[----:B------:R1:W-:Y:S01]  /*12450*/  MUFU.EX2 R208, R84 ;  /* 0x0000005400d07308 */ /* 0x0003e20000000800 */
[----:B------:R-:W-:Y:S02]  /*12460*/  MOV R212, R133 ;  /* 0x0000008500d47202 */ /* 0x000fe40000000f00 */
[----:B------:R-:W-:Y:S02]  /*12470*/  MOV R133, R130 ;  /* 0x0000008200857202 */ /* 0x000fe40000000f00 */
[C---:B------:R-:W-:Y:S04]  /*12480*/  HMMA.16816.F32.BF16 R16, R76.reuse, R86, R16 ;  /* 0x000000564c10723c */ /* 0x040fe80000041810 */
[----:B------:R-:W-:Y:S02]  /*12490*/  MOV R130, R197 ;  /* 0x000000c500827202 */ /* 0x000fe40000000f00 */
[----:B------:R-:W-:Y:S02]  /*124a0*/  MOV R197, R95 ;  /* 0x0000005f00c57202 */ /* 0x000fe40000000f00 */
[-C--:B--2---:R-:W-:Y:S01]  /*124b0*/  HMMA.16816.F32.BF16 R20, R76, R88.reuse, R20 ;  /* 0x000000584c14723c */ /* 0x084fe20000041814 */
[----:B---3--:R-:W2:Y:S07]  /*124c0*/  LDSM.16.MT88.4 R92, [R225+0x900] ;  /* 0x00090000e15c783b */ /* 0x008eae0000004200 */
[C---:B------:R-:W-:Y:S04]  /*124d0*/  HMMA.16816.F32.BF16 R24, R80.reuse, R88, R24 ;  /* 0x000000585018723c */ /* 0x040fe80000041818 */
[----:B-1----:R-:W-:Y:S01]  /*124e0*/  FFMA.FTZ R84, R213, c[0x0][0x2d0], -R105 ;  /* 0x0000b400d5547a23 */ /* 0x002fe20000010869 */
[----:B------:R-:W-:Y:S02]  /*124f0*/  MOV R213, R151 ;  /* 0x0000009700d57202 */ /* 0x000fe40000000f00 */
[----:B------:R-:W-:Y:S01]  /*12500*/  FFMA.FTZ R88, R221, c[0x0][0x2d0], -R96 ;  /* 0x0000b400dd587a23 */ /* 0x000fe20000010860 */
[-C--:B------:R-:W-:Y:S01]  /*12510*/  HMMA.16816.F32.BF16 R28, R80, R90.reuse, R28 ;  /* 0x0000005a501c723c */ /* 0x080fe2000004181c */
[----:B------:R1:W-:Y:S03]  /*12520*/  MUFU.EX2 R209, R84 ;  /* 0x0000005400d17308 */ /* 0x0003e60000000800 */
[----:B------:R-:W-:Y:S04]  /*12530*/  MOV R221, R149 ;  /* 0x0000009500dd7202 */ /* 0x000fe80000000f00 */
[C---:B------:R-:W-:Y:S03]  /*12540*/  HMMA.16816.F32.BF16 R32, R76.reuse, R90, R32 ;  /* 0x0000005a4c20723c */ /* 0x040fe60000041820 */
[----:B------:R3:W-:Y:S05]  /*12550*/  MUFU.EX2 R153, R88 ;  /* 0x0000005800997308 */ /* 0x0007ea0000000800 */
[-C--:B--2---:R-:W-:Y:S04]  /*12560*/  HMMA.16816.F32.BF16 R36, R76, R92.reuse, R36 ;  /* 0x0000005c4c24723c */ /* 0x084fe80000041824 */
[----:B-1----:R-:W-:Y:S01]  /*12570*/  FFMA.FTZ R84, R215, c[0x0][0x2d0], -R107 ;  /* 0x0000b400d7547a23 */ /* 0x002fe2000001086b */
[----:B------:R-:W-:Y:S01]  /*12580*/  MOV R215, R147 ;  /* 0x0000009300d77202 */ /* 0x000fe20000000f00 */
[----:B------:R-:W-:Y:S01]  /*12590*/  IMAD.MOV.U32 R147, RZ, RZ, R134 ;  /* 0x000000ffff937224 */ /* 0x000fe200078e0086 */
[----:B------:R-:W-:Y:S01]  /*125a0*/  MOV R134, R133 ;  /* 0x0000008500867202 */ /* 0x000fe20000000f00 */
[C---:B------:R-:W-:Y:S04]  /*125b0*/  HMMA.16816.F32.BF16 R40, R80.reuse, R92, R40 ;  /* 0x0000005c5028723c */ /* 0x040fe80000041828 */
[----:B------:R-:W-:Y:S01]  /*125c0*/  MOV R133, R132 ;  /* 0x0000008400857202 */ /* 0x000fe20000000f00 */
[--C-:B---3--:R-:W-:Y:S01]  /*125d0*/  FFMA.FTZ R88, R220, c[0x0][0x2d0], -R96.reuse ;  /* 0x0000b400dc587a23 */ /* 0x108fe20000010860 */
[----:B------:R-:W-:Y:S01]  /*125e0*/  MOV R132, R131 ;  /* 0x0000008300847202 */ /* 0x000fe20000000f00 */
[--C-:B------:R-:W-:Y:S01]  /*125f0*/  FFMA.FTZ R92, R250, c[0x0][0x2d0], -R96.reuse ;  /* 0x0000b400fa5c7a23 */ /* 0x100fe20000010860 */
[-C--:B------:R-:W-:Y:S01]  /*12600*/  HMMA.16816.F32.BF16 R44, R80, R94.reuse, R44 ;  /* 0x0000005e502c723c */ /* 0x080fe2000004182c */
[----:B------:R1:W-:Y:S03]  /*12610*/  MUFU.EX2 R159, R88 ;  /* 0x00000058009f7308 */ /* 0x0003e60000000800 */
[----:B------:R-:W-:Y:S02]  /*12620*/  MOV R131, R130 ;  /* 0x0000008200837202 */ /* 0x000fe40000000f00 */
[----:B------:R-:W-:Y:S02]  /*12630*/  MOV R130, R125 ;  /* 0x0000007d00827202 */ /* 0x000fe40000000f00 */
[C---:B------:R-:W-:Y:S04]  /*12640*/  HMMA.16816.F32.BF16 R48, R76.reuse, R94, R48 ;  /* 0x0000005e4c30723c */ /* 0x040fe80000041830 */
[----:B------:R-:W-:Y:S02]  /*12650*/  MOV R125, R197 ;  /* 0x000000c5007d7202 */ /* 0x000fe40000000f00 */
[----:B------:R-:W-:Y:S02]  /*12660*/  MOV R197, R202 ;  /* 0x000000ca00c57202 */ /* 0x000fe40000000f00 */
[----:B------:R2:W-:Y:S01]  /*12670*/  MUFU.EX2 R202, R84 ;  /* 0x0000005400ca7308 */ /* 0x0005e20000000800 */
[----:B------:R-:W-:Y:S03]  /*12680*/  MOV R220, R148 ;  /* 0x0000009400dc7202 */ /* 0x000fe60000000f00 */
[----:B------:R-:W-:Y:S01]  /*12690*/  MOV R250, R128 ;  /* 0x0000008000fa7202 */ /* 0x000fe20000000f00 */
[----:B-1----:R-:W-:Y:S01]  /*126a0*/  FFMA.FTZ R88, R223, c[0x0][0x2d0], -R3 ;  /* 0x0000b400df587a23 */ /* 0x002fe20000010803 */
[----:B------:R-:W-:Y:S02]  /*126b0*/  MOV R223, R135 ;  /* 0x0000008700df7202 */ /* 0x000fe40000000f00 */
[----:B------:R-:W-:Y:S02]  /*126c0*/  MOV R135, R198 ;  /* 0x000000c600877202 */ /* 0x000fe40000000f00 */
[----:B------:R1:W-:Y:S01]  /*126d0*/  MUFU.EX2 R152, R88 ;  /* 0x0000005800987308 */ /* 0x0003e20000000800 */
[----:B--2---:R-:W-:Y:S01]  /*126e0*/  FFMA.FTZ R84, R216, c[0x0][0x2d0], -R107 ;  /* 0x0000b400d8547a23 */ /* 0x004fe2000001086b */
[----:B------:R-:W-:Y:S08]  /*126f0*/  MOV R216, R150 ;  /* 0x0000009600d87202 */ /* 0x000ff00000000f00 */
[----:B------:R2:W-:Y:S01]  /*12700*/  MUFU.EX2 R203, R84 ;  /* 0x0000005400cb7308 */ /* 0x0005e20000000800 */
[----:B-1----:R-:W-:Y:S01]  /*12710*/  FFMA.FTZ R88, R246, c[0x0][0x2d0], -R3 ;  /* 0x0000b400f6587a23 */ /* 0x002fe20000010803 */
[----:B------:R-:W-:Y:S02]  /*12720*/  MOV R246, R134 ;  /* 0x0000008600f67202 */ /* 0x000fe40000000f00 */
[----:B------:R-:W-:Y:S06]  /*12730*/  MOV R134, R133 ;  /* 0x0000008500867202 */ /* 0x000fec0000000f00 */
[----:B------:R1:W3:Y:S01]  /*12740*/  MUFU.EX2 R158, R88 ;  /* 0x00000058009e7308 */ /* 0x0002e20000000800 */
[----:B------:R-:W-:Y:S01]  /*12750*/  MOV R133, R132 ;  /* 0x0000008400857202 */ /* 0x000fe20000000f00 */
[----:B------:R-:W-:Y:S01]  /*12760*/  IMAD.MOV.U32 R132, RZ, RZ, R131 ;  /* 0x000000ffff847224 */ /* 0x000fe200078e0083 */
[----:B------:R-:W-:Y:S02]  /*12770*/  MOV R131, R130 ;  /* 0x0000008200837202 */ /* 0x000fe40000000f00 */
[----:B------:R-:W-:Y:S02]  /*12780*/  MOV R130, R125 ;  /* 0x0000007d00827202 */ /* 0x000fe40000000f00 */
[----:B------:R-:W-:Y:S02]  /*12790*/  MOV R125, R197 ;  /* 0x000000c5007d7202 */ /* 0x000fe40000000f00 */
[----:B------:R-:W-:Y:S01]  /*127a0*/  MOV R197, R189 ;  /* 0x000000bd00c57202 */ /* 0x000fe20000000f00 */
[----:B--2---:R-:W2:Y:S01]  /*127b0*/  LDSM.16.MT88.4 R84, [R226+0x900] ;  /* 0x00090000e254783b */ /* 0x004ea20000004200 */
[----:B------:R-:W-:Y:S02]  /*127c0*/  MOV R189, R200 ;  /* 0x000000c800bd7202 */ /* 0x000fe40000000f00 */
[----:B------:R4:W-:Y:S01]  /*127d0*/  MUFU.EX2 R200, R92 ;  /* 0x0000005c00c87308 */ /* 0x0009e20000000800 */
[----:B-1----:R-:W-:Y:S01]  /*127e0*/  FFMA.FTZ R88, R222, c[0x0][0x2d0], -R96 ;  /* 0x0000b400de587a23 */ /* 0x002fe20000010860 */
[----:B------:R-:W-:Y:S08]  /*127f0*/  MOV R222, R129 ;  /* 0x0000008100de7202 */ /* 0x000ff00000000f00 */
[----:B------:R1:W1:Y:S01]  /*12800*/  MUFU.EX2 R157, R88 ;  /* 0x00000058009d7308 */ /* 0x0002620000000800 */
[--C-:B----4-:R-:W-:Y:S01]  /*12810*/  FFMA.FTZ R92, R252, c[0x0][0x2d0], -R3.reuse ;  /* 0x0000b400fc5c7a23 */ /* 0x110fe20000010803 */
[----:B------:R-:W-:Y:S08]  /*12820*/  MOV R252, R127 ;  /* 0x0000007f00fc7202 */ /* 0x000ff00000000f00 */
[----:B------:R4:W-:Y:S01]  /*12830*/  MUFU.EX2 R156, R92 ;  /* 0x0000005c009c7308 */ /* 0x0009e20000000800 */
[-C--:B--2---:R-:W-:Y:S01]  /*12840*/  HMMA.16816.F32.BF16 R52, R76, R84.reuse, R52 ;  /* 0x000000544c34723c */ /* 0x084fe20000041834 */
[----:B-1----:R-:W1:Y:S07]  /*12850*/  LDSM.16.MT88.4 R88, [R224+0x1100] ;  /* 0x00110000e058783b */ /* 0x002e6e0000004200 */
[C---:B------:R-:W-:Y:S07]  /*12860*/  HMMA.16816.F32.BF16 R56, R80.reuse, R84, R56 ;  /* 0x000000545038723c */ /* 0x040fee0000041838 */
[----:B------:R-:W-:Y:S01]  /*12870*/  FFMA.FTZ R84, R134, c[0x0][0x2d0], -R3 ;  /* 0x0000b40086547a23 */ /* 0x000fe20000010803 */
[-C--:B------:R-:W-:Y:S03]  /*12880*/  HMMA.16816.F32.BF16 R60, R80, R86.reuse, R60 ;  /* 0x00000056503c723c */ /* 0x080fe6000004183c */
[----:B------:R2:W1:Y:S01]  /*12890*/  MUFU.EX2 R163, R84 ;  /* 0x0000005400a37308 */ /* 0x0004620000000800 */
[----:B------:R-:W-:Y:S02]  /*128a0*/  MOV R134, R133 ;  /* 0x0000008500867202 */ /* 0x000fe40000000f00 */
[----:B------:R-:W-:Y:S01]  /*128b0*/  MOV R133, R132 ;  /* 0x0000008400857202 */ /* 0x000fe20000000f00 */
[----:B------:R-:W-:Y:S01]  /*128c0*/  FFMA.FTZ R80, R243, c[0x0][0x2d0], -R105 ;  /* 0x0000b400f3507a23 */ /* 0x000fe20000010869 */
[----:B------:R-:W-:Y:S04]  /*128d0*/  HMMA.16816.F32.BF16 R64, R76, R86, R64 ;  /* 0x000000564c40723c */ /* 0x000fe80000041840 */
[----:B------:R-:W-:Y:S01]  /*128e0*/  MOV R132, R131 ;  /* 0x0000008300847202 */ /* 0x000fe20000000f00 */
[----:B------:R1:W-:Y:S01]  /*128f0*/  MUFU.EX2 R162, R80 ;  /* 0x0000005000a27308 */ /* 0x0003e20000000800 */
[----:B------:R-:W-:Y:S01]  /*12900*/  MOV R131, R130 ;  /* 0x0000008200837202 */ /* 0x000fe20000000f00 */
[----:B----4-:R-:W-:Y:S01]  /*12910*/  FFMA.FTZ R92, R134, c[0x0][0x2d0], -R107 ;  /* 0x0000b400865c7a23 */ /* 0x010fe2000001086b */
[----:B------:R-:W-:Y:S04]  /*12920*/  MOV R130, R125 ;  /* 0x0000007d00827202 */ /* 0x000fe80000000f00 */
[----:B------:R-:W-:Y:S01]  /*12930*/  MOV R125, R197 ;  /* 0x000000c5007d7202 */ /* 0x000fe20000000f00 */
[----:B------:R-:W-:Y:S01]  /*12940*/  IMAD.MOV.U32 R148, RZ, RZ, R130 ;  /* 0x000000ffff947224 */ /* 0x000fe200078e0082 */
[----:B------:R-:W-:Y:S01]  /*12950*/  MOV R197, R189 ;  /* 0x000000bd00c57202 */ /* 0x000fe20000000f00 */
[----:B------:R4:W-:Y:S01]  /*12960*/  MUFU.EX2 R161, R92 ;  /* 0x0000005c00a17308 */ /* 0x0009e20000000800 */
[----:B------:R-:W-:Y:S02]  /*12970*/  MOV R189, R188 ;  /* 0x000000bc00bd7202 */ /* 0x000fe40000000f00 */
[----:B------:R-:W-:Y:S01]  /*12980*/  MOV R188, R199 ;  /* 0x000000c700bc7202 */ /* 0x000fe20000000f00 */
[----:B--2---:R-:W2:Y:S01]  /*12990*/  LDSM.16.MT88.4 R84, [R227+0x1100] ;  /* 0x00110000e354783b */ /* 0x004ea20000004200 */
[----:B------:R-:W-:Y:S02]  /*129a0*/  F2FP.BF16.PACK_AB R76, R220, R246 ;  /* 0x000000f6dc4c723e */ /* 0x000fe400000010ff */
[----:B------:R-:W-:Y:S02]  /*129b0*/  F2FP.BF16.PACK_AB R77, R147, R223 ;  /* 0x000000df934d723e */ /* 0x000fe400000010ff */
[----:B------:R-:W-:Y:S02]  /*129c0*/  F2FP.BF16.PACK_AB R78, R219, R216 ;  /* 0x000000d8db4e723e */ /* 0x000fe400000010ff */
[----:B------:R-:W-:Y:S02]  /*129d0*/  F2FP.BF16.PACK_AB R79, R218, R215 ;  /* 0x000000d7da4f723e */ /* 0x000fe400000010ff */
[----:B------:R-:W-:Y:S01]  /*129e0*/  F2FP.BF16.PACK_AB R81, R221, R144 ;  /* 0x00000090dd51723e */ /* 0x000fe200000010ff */
[----:B-1----:R-:W-:Y:S01]  /*129f0*/  FFMA.FTZ R80, R249, c[0x0][0x2d0], -R105 ;  /* 0x0000b400f9507a23 */ /* 0x002fe20000010869 */
[----:B------:R-:W-:Y:S02]  /*12a00*/  F2FP.BF16.PACK_AB R82, R214, R213 ;  /* 0x000000d5d652723e */ /* 0x000fe400000010ff */
[----:B------:R-:W-:Y:S01]  /*12a10*/  F2FP.BF16.PACK_AB R83, R217, R212 ;  /* 0x000000d4d953723e */ /* 0x000fe200000010ff */
[-C--:B------:R-:W-:Y:S01]  /*12a20*/  HMMA.16816.F32.BF16 R4, R76, R88.reuse, R4 ;  /* 0x000000584c04723c */ /* 0x080fe20000041804 */
[----:B------:R1:W-:Y:S02]  /*12a30*/  MUFU.EX2 R199, R80 ;  /* 0x0000005000c77308 */ /* 0x0003e40000000800 */
[----:B------:R-:W-:Y:S02]  /*12a40*/  MOV R130, R197 ;  /* 0x000000c500827202 */ /* 0x000fe40000000f00 */
[----:B------:R-:W-:Y:S01]  /*12a50*/  MOV R134, R194 ;  /* 0x000000c200867202 */ /* 0x000fe20000000f00 */
[----:B----4-:R-:W4:Y:S01]  /*12a60*/  LDSM.16.MT88.4 R92, [R225+0x1100] ;  /* 0x00110000e15c783b */ /* 0x010f220000004200 */
[----:B------:R-:W-:Y:S02]  /*12a70*/  MOV R149, R131 ;  /* 0x0000008300957202 */ /* 0x000fe40000000f00 */
[----:B------:R-:W-:Y:S03]  /*12a80*/  MOV R131, R125 ;  /* 0x0000007d00837202 */ /* 0x000fe60000000f00 */
[----:B------:R-:W-:Y:S02]  /*12a90*/  MOV R125, R196 ;  /* 0x000000c4007d7202 */ /* 0x000fe40000000f00 */
[----:B------:R-:W-:Y:S02]  /*12aa0*/  MOV R243, R126 ;  /* 0x0000007e00f37202 */ /* 0x000fe40000000f00 */
[----:B-1----:R-:W-:Y:S07]  /*12ab0*/  F2FP.BF16.PACK_AB R80, R145, R146 ;  /* 0x000000929150723e */ /* 0x002fee00000010ff */
[C---:B------:R-:W-:Y:S07]  /*12ac0*/  HMMA.16816.F32.BF16 R8, R80.reuse, R88, R8 ;  /* 0x000000585008723c */ /* 0x040fee0000041808 */
[----:B------:R-:W-:Y:S01]  /*12ad0*/  FFMA.FTZ R88, R133, c[0x0][0x2d0], -R107 ;  /* 0x0000b40085587a23 */ /* 0x000fe2000001086b */
[-C--:B------:R-:W-:Y:S03]  /*12ae0*/  HMMA.16816.F32.BF16 R12, R80, R90.reuse, R12 ;  /* 0x0000005a500c723c */ /* 0x080fe6000004180c */
[----:B------:R1:W-:Y:S01]  /*12af0*/  MUFU.EX2 R198, R88 ;  /* 0x0000005800c67308 */ /* 0x0003e20000000800 */
[----:B------:R-:W-:Y:S02]  /*12b00*/  MOV R133, R187 ;  /* 0x000000bb00857202 */ /* 0x000fe40000000f00 */
[----:B------:R-:W-:Y:S02]  /*12b10*/  MOV R187, R195 ;  /* 0x000000c300bb7202 */ /* 0x000fe40000000f00 */
[C---:B------:R-:W-:Y:S08]  /*12b20*/  HMMA.16816.F32.BF16 R16, R76.reuse, R90, R16 ;  /* 0x0000005a4c10723c */ /* 0x040ff00000041810 */
[-C--:B--2---:R-:W-:Y:S08]  /*12b30*/  HMMA.16816.F32.BF16 R20, R76, R84.reuse, R20 ;  /* 0x000000544c14723c */ /* 0x084ff00000041814 */
[C---:B------:R-:W-:Y:S04]  /*12b40*/  HMMA.16816.F32.BF16 R24, R80.reuse, R84, R24 ;  /* 0x000000545018723c */ /* 0x040fe80000041818 */
[----:B-1----:R-:W-:Y:S03]  /*12b50*/  FFMA.FTZ R88, R247, c[0x0][0x2d0], -R105 ;  /* 0x0000b400f7587a23 */ /* 0x002fe60000010869 */
[----:B------:R-:W-:Y:S01]  /*12b60*/  FFMA.FTZ R84, R251, c[0x0][0x2d0], -R107 ;  /* 0x0000b400fb547a23 */ /* 0x000fe2000001086b */
[-C--:B------:R-:W-:Y:S01]  /*12b70*/  HMMA.16816.F32.BF16 R28, R80, R86.reuse, R28 ;  /* 0x00000056501c723c */ /* 0x080fe2000004181c */
[----:B------:R1:W-:Y:S07]  /*12b80*/  MUFU.EX2 R197, R88 ;  /* 0x0000005800c57308 */ /* 0x0003ee0000000800 */
[C---:B------:R-:W-:Y:S03]  /*12b90*/  HMMA.16816.F32.BF16 R32, R76.reuse, R86, R32 ;  /* 0x000000564c20723c */ /* 0x040fe60000041820 */
[----:B------:R2:W-:Y:S05]  /*12ba0*/  MUFU.EX2 R194, R84 ;  /* 0x0000005400c27308 */ /* 0x0005ea0000000800 */
[-C--:B----4-:R-:W-:Y:S08]  /*12bb0*/  HMMA.16816.F32.BF16 R36, R76, R92.reuse, R36 ;  /* 0x0000005c4c24723c */ /* 0x090ff00000041824 */
[C---:B------:R-:W-:Y:S04]  /*12bc0*/  HMMA.16816.F32.BF16 R40, R80.reuse, R92, R40 ;  /* 0x0000005c5028723c */ /* 0x040fe80000041828 */
[----:B-1----:R-:W-:Y:S03]  /*12bd0*/  FFMA.FTZ R88, R244, c[0x0][0x2d0], -R105 ;  /* 0x0000b400f4587a23 */ /* 0x002fe60000010869 */
[--C-:B------:R-:W-:Y:S01]  /*12be0*/  FFMA.FTZ R92, R190, c[0x0][0x2d0], -R96.reuse ;  /* 0x0000b400be5c7a23 */ /* 0x100fe20000010860 */
[-C--:B------:R-:W-:Y:S01]  /*12bf0*/  HMMA.16816.F32.BF16 R44, R80, R94.reuse, R44 ;  /* 0x0000005e502c723c */ /* 0x080fe2000004182c */
[----:B------:R1:W-:Y:S03]  /*12c00*/  MUFU.EX2 R196, R88 ;  /* 0x0000005800c47308 */ /* 0x0003e60000000800 */
[--C-:B--2---:R-:W-:Y:S01]  /*12c10*/  FFMA.FTZ R84, R149, c[0x0][0x2d0], -R96.reuse ;  /* 0x0000b40095547a23 */ /* 0x104fe20000010860 */
        /* <DEDUP_REMOVED lines=8> */
[----:B------:R-:W-:Y:S08]  /*12ca0*/  MOV R134, R193 ;  /* 0x000000c100867202 */ /* 0x000ff00000000f00 */
[----:B------:R2:W-:Y:S01]  /*12cb0*/  MUFU.EX2 R193, R84 ;  /* 0x0000005400c17308 */ /* 0x0005e20000000800 */
[--C-:B----4-:R-:W-:Y:S02]  /*12cc0*/  FFMA.FTZ R92, R148, c[0x0][0x2d0], -R96.reuse ;  /* 0x0000b400945c7a23 */ /* 0x110fe40000010860 */
[----:B------:R-:W4:Y:S07]  /*12cd0*/  LDL.LU R148, [R1+0x28] ;  /* 0x0000280001947983 */ /* 0x000f2e0000300800 */
[----:B------:R3:W-:Y:S01]  /*12ce0*/  MUFU.EX2 R171, R92 ;  /* 0x0000005c00ab7308 */ /* 0x0007e20000000800 */
[----:B-1----:R-:W1:Y:S09]  /*12cf0*/  LDSM.16.MT88.4 R88, [R226+0x1100] ;  /* 0x00110000e258783b */ /* 0x002e720000004200 */
[----:B------:R-:W-:Y:S01]  /*12d00*/  MUFU.EX2 R106, R106 ;  /* 0x0000006a006a7308 */ /* 0x000fe20000000800 */
[----:B--2---:R-:W-:Y:S01]  /*12d10*/  FFMA.FTZ R84, R133, c[0x0][0x2d0], -R3 ;  /* 0x0000b40085547a23 */ /* 0x004fe20000010803 */
[----:B------:R-:W-:Y:S08]  /*12d20*/  MOV R133, R192 ;  /* 0x000000c000857202 */ /* 0x000ff00000000f00 */
[----:B------:R2:W-:Y:S01]  /*12d30*/  MUFU.EX2 R192, R84 ;  /* 0x0000005400c07308 */ /* 0x0005e20000000800 */
[----:B---3--:R-:W-:Y:S01]  /*12d40*/  FFMA.FTZ R92, R131, c[0x0][0x2d0], -R105 ;  /* 0x0000b400835c7a23 */ /* 0x008fe20000010869 */
        /* <DEDUP_REMOVED lines=17> */
[----:B------:R-:W-:Y:S03]  /*12e60*/  FFMA.FTZ R112, R204, c[0x0][0x2d0], -R96 ;  /* 0x0000b400cc707a23 */ /* 0x000fe60000010860 */
        /* <DEDUP_REMOVED lines=8> */
[----:B------:R1:W-:Y:S01]  /*12ef0*/  MUFU.EX2 R189, R92 ;  /* 0x0000005c00bd7308 */ /* 0x0003e20000000800 */
[----:B---3--:R-:W-:Y:S01]  /*12f00*/  FFMA.FTZ R80, R133, c[0x0][0x2d0], -R105 ;  /* 0x0000b40085507a23 */ /* 0x008fe20000010869 */
[----:B------:R-:W-:Y:S02]  /*12f10*/  MOV R133, R130 ;  /* 0x0000008200857202 */ /* 0x000fe40000000f00 */
[----:B------:R-:W-:Y:S06]  /*12f20*/  MOV R130, R185 ;  /* 0x000000b900827202 */ /* 0x000fec0000000f00 */
[----:B------:R3:W-:Y:S01]  /*12f30*/  MUFU.EX2 R168, R80 ;  /* 0x0000005000a87308 */ /* 0x0007e20000000800 */
[----:B------:R-:W-:Y:S01]  /*12f40*/  IMAD.MOV.U32 R151, RZ, RZ, R130 ;  /* 0x000000ffff977224 */ /* 0x000fe200078e0082 */
[----:B------:R-:W-:Y:S08]  /*12f50*/  MOV R130, R116 ;  /* 0x0000007400827202 */ /* 0x000ff00000000f00 */
[----:B------:R-:W-:Y:S01]  /*12f60*/  MUFU.EX2 R112, R112 ;  /* 0x0000007000707308 */ /* 0x000fe20000000800 */
[-C--:B-1----:R-:W-:Y:S01]  /*12f70*/  HMMA.16816.F32.BF16 R4, R76, R84.reuse, R4 ;  /* 0x000000544c04723c */ /* 0x082fe20000041804 */
[----:B------:R-:W1:Y:S02]  /*12f80*/  LDSM.16.MT88.4 R92, [R225+0x1900] ;  /* 0x00190000e15c783b */ /* 0x000e640000004200 */
[----:B---3--:R-:W-:Y:S07]  /*12f90*/  F2FP.BF16.PACK_AB R80, R159, R153 ;  /* 0x000000999f50723e */ /* 0x008fee00000010ff */
[C---:B------:R-:W-:Y:S07]  /*12fa0*/  HMMA.16816.F32.BF16 R8, R80.reuse, R84, R8 ;  /* 0x000000545008723c */ /* 0x040fee0000041808 */
[--C-:B------:R-:W-:Y:S01]  /*12fb0*/  FFMA.FTZ R84, R188, c[0x0][0x2d0], -R107.reuse ;  /* 0x0000b400bc547a23 */ /* 0x100fe2000001086b */
[-C--:B------:R-:W-:Y:S03]  /*12fc0*/  HMMA.16816.F32.BF16 R12, R80, R86.reuse, R12 ;  /* 0x00000056500c723c */ /* 0x080fe6000004180c */
[----:B------:R3:W-:Y:S05]  /*12fd0*/  MUFU.EX2 R188, R84 ;  /* 0x0000005400bc7308 */ /* 0x0007ea0000000800 */
[C---:B------:R-:W-:Y:S08]  /*12fe0*/  HMMA.16816.F32.BF16 R16, R76.reuse, R86, R16 ;  /* 0x000000564c10723c */ /* 0x040ff00000041810 */
[-C--:B--2---:R-:W-:Y:S08]  /*12ff0*/  HMMA.16816.F32.BF16 R20, R76, R88.reuse, R20 ;  /* 0x000000584c14723c */ /* 0x084ff00000041814 */
[C---:B------:R-:W-:Y:S04]  /*13000*/  HMMA.16816.F32.BF16 R24, R80.reuse, R88, R24 ;  /* 0x000000585018723c */ /* 0x040fe80000041818 */
[--C-:B---3--:R-:W-:Y:S01]  /*13010*/  FFMA.FTZ R84, R125, c[0x0][0x2d0], -R107.reuse ;  /* 0x0000b4007d547a23 */ /* 0x108fe2000001086b */
        /* <DEDUP_REMOVED lines=14> */
[--C-:B---3--:R-:W-:Y:S02]  /*13100*/  FFMA.FTZ R88, R99, c[0x0][0x2d0], -R107.reuse ;  /* 0x0000b40063587a23 */ /* 0x108fe4000001086b */
        /* <DEDUP_REMOVED lines=13> */
[----:B---3--:R-:W-:Y:S09]  /*131e0*/  LDSM.16.MT88.4 R92, [R227+0x2100] ;  /* 0x00210000e35c783b */ /* 0x008ff20000004200 */
[----:B------:R-:W3:Y:S01]  /*131f0*/  MUFU.EX2 R105, R105 ;  /* 0x0000006900697308 */ /* 0x000ee20000000800 */
[----:B-1----:R-:W1:Y:S09]  /*13200*/  LDSM.16.MT88.4 R84, [R226+0x1900] ;  /* 0x00190000e254783b */ /* 0x002e720000004200 */
[----:B------:R-:W4:Y:S01]  /*13210*/  MUFU.EX2 R107, R107 ;  /* 0x0000006b006b7308 */ /* 0x000f220000000800 */
[--C-:B------:R-:W-:Y:S01]  /*13220*/  FFMA.FTZ R88, R133, c[0x0][0x2d0], -R96.reuse ;  /* 0x0000b40085587a23 */ /* 0x100fe20000010860 */
[----:B------:R-:W-:Y:S01]  /*13230*/  MOV R133, R110 ;  /* 0x0000006e00857202 */ /* 0x000fe20000000f00 */
[--C-:B------:R-:W-:Y:S07]  /*13240*/  FFMA.FTZ R110, R205, c[0x0][0x2d0], -R96.reuse ;  /* 0x0000b400cd6e7a23 */ /* 0x100fee0000010860 */
[----:B------:R1:W-:Y:S01]  /*13250*/  MUFU.EX2 R173, R88 ;  /* 0x0000005800ad7308 */ /* 0x0003e20000000800 */
[----:B---3--:R-:W-:Y:S09]  /*13260*/  F2FP.BF16.PACK_AB R182, R105, R104 ;  /* 0x0000006869b6723e */ /* 0x008ff200000010ff */
[----:B------:R-:W3:Y:S01]  /*13270*/  MUFU.EX2 R113, R113 ;  /* 0x0000007100717308 */ /* 0x000ee20000000800 */
[----:B----4-:R-:W-:Y:S09]  /*13280*/  F2FP.BF16.PACK_AB R183, R107, R106 ;  /* 0x0000006a6bb7723e */ /* 0x010ff200000010ff */
[----:B------:R-:W-:Y:S01]  /*13290*/  MUFU.EX2 R111, R111 ;  /* 0x0000006f006f7308 */ /* 0x000fe20000000800 */
[-C--:B-1----:R-:W-:Y:S03]  /*132a0*/  HMMA.16816.F32.BF16 R52, R76, R84.reuse, R52 ;  /* 0x000000544c34723c */ /* 0x082fe60000041834 */
[--C-:B------:R-:W-:Y:S02]  /*132b0*/  FFMA.FTZ R88, R132, c[0x0][0x2d0], -R3.reuse ;  /* 0x0000b40084587a23 */ /* 0x100fe40000010803 */
[----:B------:R-:W4:Y:S04]  /*132c0*/  LDL.LU R132, [R1+0x34] ;  /* 0x0000340001847983 */ /* 0x000f280000300800 */
[----:B------:R-:W-:Y:S01]  /*132d0*/  MUFU.EX2 R110, R110 ;  /* 0x0000006e006e7308 */ /* 0x000fe20000000800 */
[C---:B------:R-:W-:Y:S01]  /*132e0*/  HMMA.16816.F32.BF16 R56, R80.reuse, R84, R56 ;  /* 0x000000545038723c */ /* 0x040fe20000041838 */
[----:B------:R-:W4:Y:S03]  /*132f0*/  LDL.LU R131, [R1+0x30] ;  /* 0x0000300001837983 */ /* 0x000f260000300800 */
[----:B---3--:R-:W-:Y:S03]  /*13300*/  F2FP.BF16.PACK_AB R178, R113, R112 ;  /* 0x0000007071b2723e */ /* 0x008fe600000010ff */
        /* <DEDUP_REMOVED lines=9> */
[----:B------:R-:W-:Y:S02]  /*133a0*/  F2FP.BF16.PACK_AB R82, R171, R190 ;  /* 0x000000beab52723e */ /* 0x000fe400000010ff */
        /* <DEDUP_REMOVED lines=10> */
[----:B------:R-:W-:Y:S01]  /*13450*/  LDSM.16.MT88.4 R148, [R227+0x3100] ;  /* 0x00310000e394783b */ /* 0x000fe20000004200 */
[----:B---3--:R-:W-:Y:S08]  /*13460*/  F2FP.BF16.PACK_AB R80, R193, R160 ;  /* 0x000000a0c150723e */ /* 0x008ff000000010ff */
[----:B------:R3:W-:Y:S01]  /*13470*/  MUFU.EX2 R116, R84 ;  /* 0x0000005400747308 */ /* 0x0007e20000000800 */
[----:B------:R-:W-:Y:S09]  /*13480*/  F2FP.BF16.PACK_AB R81, R191, R192 ;  /* 0x000000c0bf51723e */ /* 0x000ff200000010ff */
[----:B------:R-:W3:Y:S01]  /*13490*/  MUFU.EX2 R108, R108 ;  /* 0x0000006c006c7308 */ /* 0x000ee20000000800 */
[----:B-1----:R-:W1:Y:S09]  /*134a0*/  LDSM.16.MT88.4 R88, [R224+0x2100] ;  /* 0x00210000e058783b */ /* 0x002e720000004200 */
[----:B------:R-:W1:Y:S01]  /*134b0*/  MUFU.EX2 R109, R109 ;  /* 0x0000006d006d7308 */ /* 0x000e620000000800 */
[----:B---3--:R-:W3:Y:S01]  /*134c0*/  LDSM.16.MT88.4 R84, [R226+0x2100] ;  /* 0x00210000e254783b */ /* 0x008ee20000004200 */
        /* <DEDUP_REMOVED lines=17> */
[-C--:B---3--:R-:W-:Y:S08]  /*135e0*/  HMMA.16816.F32.BF16 R52, R76, R84.reuse, R52 ;  /* 0x000000544c34723c */ /* 0x088ff00000041834 */
[C---:B------:R-:W-:Y:S08]  /*135f0*/  HMMA.16816.F32.BF16 R56, R80.reuse, R84, R56 ;  /* 0x000000545038723c */ /* 0x040ff00000041838 */
[-C--:B------:R-:W-:Y:S07]  /*13600*/  HMMA.16816.F32.BF16 R60, R80, R86.reuse, R60 ;  /* 0x00000056503c723c */ /* 0x080fee000004183c */
[----:B------:R-:W-:Y:S01]  /*13610*/  F2FP.BF16.PACK_AB R80, R173, R174 ;  /* 0x000000aead50723e */ /* 0x000fe200000010ff */
[----:B------:R-:W-:Y:S01]  /*13620*/  HMMA.16816.F32.BF16 R64, R76, R86, R64 ;  /* 0x000000564c40723c */ /* 0x000fe20000041840 */
[----:B------:R-:W3:Y:S03]  /*13630*/  LDSM.16.MT88.4 R84, [R226+0x2900] ;  /* 0x00290000e254783b */ /* 0x000ee60000004200 */
[----:B------:R-:W-:Y:S02]  /*13640*/  F2FP.BF16.PACK_AB R81, R118, R172 ;  /* 0x000000ac7651723e */ /* 0x000fe400000010ff */
[----:B------:R-:W-:Y:S02]  /*13650*/  F2FP.BF16.PACK_AB R82, R116, R117 ;  /* 0x000000757452723e */ /* 0x000fe400000010ff */
[----:B------:R-:W-:Y:S04]  /*13660*/  F2FP.BF16.PACK_AB R76, R189, R168 ;  /* 0x000000a8bd4c723e */ /* 0x000fe800000010ff */
[----:B------:R-:W-:Y:S01]  /*13670*/  F2FP.BF16.PACK_AB R77, R175, R188 ;  /* 0x000000bcaf4d723e */ /* 0x000fe200000010ff */
[----:B--2---:R-:W-:Y:S01]  /*13680*/  FFMA.FTZ R68, R68, R134, R135 ;  /* 0x0000008644447223 */ /* 0x004fe20000010087 */
[----:B------:R-:W-:Y:S02]  /*13690*/  F2FP.BF16.PACK_AB R78, R186, R187 ;  /* 0x000000bbba4e723e */ /* 0x000fe400000010ff */
[----:B------:R-:W-:Y:S01]  /*136a0*/  F2FP.BF16.PACK_AB R79, R184, R185 ;  /* 0x000000b9b84f723e */ /* 0x000fe200000010ff */
[----:B------:R-:W-:Y:S01]  /*136b0*/  FADD.FTZ R68, R235, R68 ;  /* 0x00000044eb447221 */ /* 0x000fe20000010000 */
[----:B------:R-:W-:Y:S01]  /*136c0*/  F2FP.BF16.PACK_AB R83, R114, R115 ;  /* 0x000000737253723e */ /* 0x000fe200000010ff */
[----:B------:R2:W5:Y:S04]  /*136d0*/  LDL.LU R235, [R1+0x58] ;  /* 0x0000580001eb7983 */ /* 0x0005680000300800 */
[-C--:B-1----:R-:W-:Y:S08]  /*136e0*/  HMMA.16816.F32.BF16 R4, R76, R88.reuse, R4 ;  /* 0x000000584c04723c */ /* 0x082ff00000041804 */
[C---:B------:R-:W-:Y:S01]  /*136f0*/  HMMA.16816.F32.BF16 R8, R80.reuse, R88, R8 ;  /* 0x000000585008723c */ /* 0x040fe20000041808 */
[----:B------:R-:W-:Y:S07]  /*13700*/  MUFU.EX2 R88, R75 ;  /* 0x0000004b00587308 */ /* 0x000fee0000000800 */
[-C--:B------:R-:W-:Y:S03]  /*13710*/  HMMA.16816.F32.BF16 R12, R80, R90.reuse, R12 ;  /* 0x0000005a500c723c */ /* 0x080fe6000004180c */
[----:B------:R-:W1:Y:S05]  /*13720*/  MUFU.EX2 R75, R3 ;  /* 0x00000003004b7308 */ /* 0x000e6a0000000800 */
[C---:B------:R-:W-:Y:S08]  /*13730*/  HMMA.16816.F32.BF16 R16, R76.reuse, R90, R16 ;  /* 0x0000005a4c10723c */ /* 0x040ff00000041810 */
[-C--:B------:R-:W-:Y:S08]  /*13740*/  HMMA.16816.F32.BF16 R20, R76, R92.reuse, R20 ;  /* 0x0000005c4c14723c */ /* 0x080ff00000041814 */
[C---:B------:R-:W-:Y:S04]  /*13750*/  HMMA.16816.F32.BF16 R24, R80.reuse, R92, R24 ;  /* 0x0000005c5018723c */ /* 0x040fe80000041818 */
[----:B-1----:R-:W-:Y:S04]  /*13760*/  F2FP.BF16.PACK_AB R179, R75, R88 ;  /* 0x000000584bb3723e */ /* 0x002fe800000010ff */
[-C--:B------:R-:W-:Y:S04]  /*13770*/  HMMA.16816.F32.BF16 R28, R80, R94.reuse, R28 ;  /* 0x0000005e501c723c */ /* 0x080fe8000004181c */
[----:B----4-:R-:W-:Y:S02]  /*13780*/  FFMA.FTZ R70, R69, R132, R133 ;  /* 0x0000008445467223 */ /* 0x010fe40000010085 */
[----:B------:R-:W-:Y:S01]  /*13790*/  FADD.FTZ R69, R130, R74 ;  /* 0x0000004a82457221 */ /* 0x000fe20000010000 */
[----:B------:R-:W1:Y:S01]  /*137a0*/  LDSM.16.MT88.4 R132, [R224+0x3100] ;  /* 0x00310000e084783b */ /* 0x000e620000004200 */
[----:B------:R-:W-:Y:S01]  /*137b0*/  FFMA.FTZ R0, R0, R131, R201 ;  /* 0x0000008300007223 */ /* 0x000fe200000100c9 */
[C---:B------:R-:W-:Y:S04]  /*137c0*/  HMMA.16816.F32.BF16 R32, R76.reuse, R94, R32 ;  /* 0x0000005e4c20723c */ /* 0x040fe80000041820 */
        /* <DEDUP_REMOVED lines=27> */
[-C--:B---3--:R-:W-:Y:S03]  /*13980*/  HMMA.16816.F32.BF16 R52, R76, R84.reuse, R52 ;  /* 0x000000544c34723c */ /* 0x088fe60000041834 */
[----:B------:R-:W-:Y:S04]  /*13990*/  FADD.FTZ R3, R138, R69 ;  /* 0x000000458a037221 */ /* 0x000fe80000010000 */
[----:B------:R-:W-:Y:S01]  /*139a0*/  FADD.FTZ R3, R250, R3 ;  /* 0x00000003fa037221 */ /* 0x000fe20000010000 */
[C---:B------:R-:W-:Y:S08]  /*139b0*/  HMMA.16816.F32.BF16 R56, R80.reuse, R84, R56 ;  /* 0x000000545038723c */ /* 0x040ff00000041838 */
[-C--:B------:R-:W-:Y:S08]  /*139c0*/  HMMA.16816.F32.BF16 R60, R80, R86.reuse, R60 ;  /* 0x00000056503c723c */ /* 0x080ff0000004183c */
[----:B------:R-:W-:Y:S08]  /*139d0*/  HMMA.16816.F32.BF16 R64, R76, R86, R64 ;  /* 0x000000564c40723c */ /* 0x000ff00000041840 */
[-C--:B-1----:R-:W-:Y:S07]  /*139e0*/  HMMA.16816.F32.BF16 R120, R180, R132.reuse, R4 ;  /* 0x00000084b478723c */ /* 0x082fee0000041804 */
[----:B------:R-:W-:Y:S01]  /*139f0*/  FADD.FTZ R4, R139, R70 ;  /* 0x000000468b047221 */ /* 0x000fe20000010000 */
[C---:B------:R-:W-:Y:S04]  /*13a00*/  HMMA.16816.F32.BF16 R124, R176.reuse, R132, R8 ;  /* 0x00000084b07c723c */ /* 0x040fe80000041808 */
[----:B------:R-:W-:Y:S01]  /*13a10*/  FADD.FTZ R6, R137, R68 ;  /* 0x0000004489067221 */ /* 0x000fe20000010000 */
[-C--:B------:R-:W-:Y:S01]  /*13a20*/  MOV R70, R2.reuse ;  /* 0x0000000200467202 */ /* 0x080fe20000000f00 */
        /* <DEDUP_REMOVED lines=26> */
[----:B------:R-:W1:Y:S03]  /*13bd0*/  LDSM.16.MT88.4 R4, [R226+0x3100] ;  /* 0x00310000e204783b */ /* 0x000e660000004200 */
        /* <DEDUP_REMOVED lines=50> */
[----:B------:R-:W-:Y:S01]  /*13f00*/  FADD.FTZ R0, R117, R9 ;  /* 0x0000000975007221 */ /* 0x000fe20000010000 */
[----:B------:R-:W-:Y:S01]  /*13f10*/  MOV R117, R2 ;  /* 0x0000000200757202 */ /* 0x000fe20000000f00 */
[----:B------:R-:W-:Y:S01]  /*13f20*/  FADD.FTZ R4, R187, R11 ;  /* 0x0000000bbb047221 */ /* 0x000fe20000010000 */
[-C--:B------:R-:W-:Y:S03]  /*13f30*/  HMMA.16816.F32.BF16 R176, R176, R6.reuse, R60 ;  /* 0x00000006b0b0723c */ /* 0x080fe6000004183c */
[----:B------:R-:W-:Y:S01]  /*13f40*/  FADD.FTZ R9, R186, R4 ;  /* 0x00000004ba097221 */ /* 0x000fe20000010000 */
[----:B------:R-:W-:Y:S01]  /*13f50*/  MOV R2, R73 ;  /* 0x0000004900027202 */ /* 0x000fe20000000f00 */
        /* <DEDUP_REMOVED lines=26> */
[----:B-1----:R-:W-:Y:S01]  /*14100*/  MOV R3, R72 ;  /* 0x0000004800037202 */ /* 0x002fe20000000f00 */
[----:B--2--5:R-:W-:-:S05]  /*14110*/  @P0 BRA `(.L_x_664) ;  /* 0xffffac2000000947 */ /* 0x024fca000383ffff */
.L_x_663:
        /* <DEDUP_REMOVED lines=26> */
[----:B------:R-:W-:Y:S01]  /*142c0*/  FSETP.NE.FTZ.AND P2, PT, R5, RZ, PT ;  /* 0x000000ff0500720b */ /* 0x000fe20003f55000 */
[----:B------:R-:W-:Y:S01]  /*142d0*/  CS2R R2, SRZ ;  /* 0x0000000000027805 */ /* 0x000fe2000001ff00 */
[----:B----4-:R-:W-:Y:S02]  /*142e0*/  FADD.FTZ R7, R8, R7 ;  /* 0x0000000708077221 */ /* 0x010fe40000010000 */
[----:B------:R-:W-:-:S03]  /*142f0*/  FSETP.NE.FTZ.AND P1, PT, R6, RZ, PT ;  /* 0x000000ff0600720b */ /* 0x000fc60003f35000 */
[----:B------:R-:W-:-:S04]  /*14300*/  FSETP.NE.FTZ.AND P0, PT, R7, RZ, PT ;  /* 0x000000ff0700720b */ /* 0x000fc80003f15000 */
        /* <DEDUP_REMOVED lines=89> */
.L_x_643:
        /* <DEDUP_REMOVED lines=135> */
.L_x_668:
        /* <DEDUP_REMOVED lines=48> */
[--C-:B------:R-:W-:Y:S01]  /*15410*/  IMAD.MOV.U32 R2, RZ, RZ, R3.reuse ;  /* 0x000000ffff027224 */ /* 0x100fe200078e0003 */
        /* <DEDUP_REMOVED lines=145> */
.L_x_667:
        /* <DEDUP_REMOVED lines=31> */
.L_x_669:
        /* <DEDUP_REMOVED lines=13> */
[----:B------:R-:W-:Y:S01]  /*15ff0*/  ULDC.64 UR4, c[0x0][0x490] ;  /* 0x0001240000047ab9 */ /* 0x000fe20000000a00 */
[----:B------:R-:W-:Y:S01]  /*16000*/  IMAD.MOV.U32 R2, RZ, RZ, R3 ;  /* 0x000000ffff027224 */ /* 0x000fe200078e0003 */
[----:B------:R-:W-:Y:S02]  /*16010*/  UIMAD UR7, UR8, UR4, URZ ;  /* 0x00000004080772a4 */ /* 0x000fe4000f8e023f */
[----:B------:R-:W-:Y:S01]  /*16020*/  ISETP.NE.AND P0, PT, R0, 0x1, PT ;  /* 0x000000010000780c */ /* 0x000fe20003f05270 */
[----:B------:R-:W-:Y:S02]  /*16030*/  UMOV UR16, UR10 ;  /* 0x0000000a00107c82 */ /* 0x000fe40008000000 */
        /* <DEDUP_REMOVED lines=19> */
[----:B------:R-:W-:-:S05]  /*16170*/  IMAD R4, R0, c[0x0][0x48c], R4 ;  /* 0x0001230000047a24 */ /* 0x000fca00078e0204 */
[----:B------:R-:W-:Y:S02]  /*16180*/  IADD3 R0, R3, R4, RZ ;  /* 0x0000000403007210 */ /* 0x000fe40007ffe0ff */
[----:B------:R-:W-:-:S04]  /*16190*/  LEA R4, P0, R2, c[0x0][0x450], 0x2 ;  /* 0x0001140002047a11 */ /* 0x000fc800078010ff */
[----:B------:R-:W-:Y:S01]  /*161a0*/  LEA.HI.X R5, R2, c[0x0][0x454], R0, 0x2, P0 ;  /* 0x0001150002057a11 */ /* 0x000fe200000f1400 */
[----:B------:R-:W-:-:S05]  /*161b0*/  IMAD.MOV.U32 R0, RZ, RZ, -0x800000 ;  /* 0xff800000ff007424 */ /* 0x000fca00078e00ff */
[----:B------:R1:W-:Y:S03]  /*161c0*/  STG.E [R4.64], R0 ;  /* 0x0000000004007986 */ /* 0x0003e6000c10190e */
.L_x_671:
[----:B------:R-:W-:Y:S05]  /*161d0*/  BSYNC B0 ;  /* 0x0000000000007941 */ /* 0x000fea0003800000 */
.L_x_670:
        /* <DEDUP_REMOVED lines=107> */
.L_x_672:
        /* <DEDUP_REMOVED lines=15> */
.L_x_1605:


//--------------------- .text._ZN7cutlass13device_kernelIN5flash19enable_sm80_to_sm89INS1_16FlashAttnFwdSm80INS1_25CollectiveMainloopFwdSm80ILi4ELi1ELb0EN4cute5tupleIJNS5_1CILi128EEENS7_ILi112EEENS7_ILi64EEEEEELi64ENS_10bfloat16_tEfNS_4arch4Sm80ELb1ELb0ELb1ELb1ELb1ELb1ELb1ELb0EEENS1_21CollectiveEpilogueFwdINS6_IJS8_SA_S9_EEENS6_IJNS7_ILi1EEESI_SI_EEESC_SE_Li128ELb1ELb1ELb0ELb0EEENS1_19SingleTileSchedulerILb1ELb0ELb1ELi128EEEEEEEEEvNT_6ParamsE --------------------------
	.section	.text._ZN7cutlass13device_kernelIN5flash19enable_sm80_to_sm89INS1_16FlashAttnFwdSm80INS1_25CollectiveMainloopFwdSm80ILi4ELi1ELb0EN4cute5tupleIJNS5_1CILi128EEENS7_ILi112EEENS7_ILi64EEEEEELi64ENS_10bfloat16_tEfNS_4arch4Sm80ELb1ELb0ELb1ELb1ELb1ELb1ELb1ELb0EEENS1_21CollectiveEpilogueFwdINS6_IJS8_SA_S9_EEENS6_IJNS7_ILi1EEESI_SI_EEESC_SE_Li128ELb1ELb1ELb0ELb0EEENS1_19SingleTileSchedulerILb1ELb0ELb1ELi128EEEEEEEEEvNT_6ParamsE,"ax",@progbits
	.sectioninfo	@"SHI_REGISTERS=255"
	.align	128
.text._ZN7cutlass13device_kernelIN5flash19enable_sm80_to_sm89INS1_16FlashAttnFwdSm80INS1_25CollectiveMainloopFwdSm80ILi4ELi1ELb0EN4cute5tupleIJNS5_1CILi128EEENS7_ILi112EEENS7_ILi64EEEEEELi64ENS_10bfloat16_tEfNS_4arch4Sm80ELb1ELb0ELb1ELb1ELb1ELb1ELb1ELb0EEENS1_21CollectiveEpilogueFwdINS6_IJS8_SA_S9_EEENS6_IJNS7_ILi1EEESI_SI_EEESC_SE_Li128ELb1ELb1ELb0ELb0EEENS1_19SingleTileSchedulerILb1ELb0ELb1ELi128EEEEEEEEEvNT_6ParamsE:
        .type           _ZN7cutlass13device_kernelIN5flash19enable_sm80_to_sm89INS1_16FlashAttnFwdSm80INS1_25CollectiveMainloopFwdSm80ILi4ELi1ELb0EN4cute5tupleIJNS5_1CILi128EEENS7_ILi112EEENS7_ILi64EEEEEELi64ENS_10bfloat16_tEfNS_4arch4Sm80ELb1ELb0ELb1ELb1ELb1ELb1ELb1ELb0EEENS1_21CollectiveEpilogueFwdINS6_IJS8_SA_S9_EEENS6_IJNS7_ILi1EEESI_SI_EEESC_SE_Li128ELb1ELb1ELb0ELb0EEENS1_19SingleTileSchedulerILb1ELb0ELb1ELi128EEEEEEEEEvNT_6ParamsE,@function
        .size           _ZN7cutlass13device_kernelIN5flash19enable_sm80_to_sm89INS1_16FlashAttnFwdSm80INS1_25CollectiveMainloopFwdSm80ILi4ELi1ELb0EN4cute5tupleIJNS5_1CILi128EEENS7_ILi112EEENS7_ILi64EEEEEELi64ENS_10bfloat16_tEfNS_4arch4Sm80ELb1ELb0ELb1ELb1ELb1ELb1ELb1ELb0EEENS1_21CollectiveEpilogueFwdINS6_IJS8_SA_S9_EEENS6_IJNS7_ILi1EEESI_SI_EEESC_SE_Li128ELb1ELb1ELb0ELb0EEENS1_19SingleTileSchedulerILb1ELb0ELb1ELi128EEEEEEEEEvNT_6ParamsE,(.L_x_1606 - _ZN7cutlass13device_kernelIN5flash19enable_sm80_to_sm89INS1_16FlashAttnFwdSm80INS1_25CollectiveMainloopFwdSm80ILi4ELi1ELb0EN4cute5tupleIJNS5_1CILi128EEENS7_ILi112EEENS7_ILi64EEEEEELi64ENS_10bfloat16_tEfNS_4arch4Sm80ELb1ELb0ELb1ELb1ELb1ELb1ELb1ELb0EEENS1_21CollectiveEpilogueFwdINS6_IJS8_SA_S9_EEENS6_IJNS7_ILi1EEESI_SI_EEESC_SE_Li128ELb1ELb1ELb0ELb0EEENS1_19SingleTileSchedulerILb1ELb0ELb1ELi128EEEEEEEEEvNT_6ParamsE)
        .other          _ZN7cutlass13device_kernelIN5flash19enable_sm80_to_sm89INS1_16FlashAttnFwdSm80INS1_25CollectiveMainloopFwdSm80ILi4ELi1ELb0EN4cute5tupleIJNS5_1CILi128EEENS7_ILi112EEENS7_ILi64EEEEEELi64ENS_10bfloat16_tEfNS_4arch4Sm80ELb1ELb0ELb1ELb1ELb1ELb1ELb1ELb0EEENS1_21CollectiveEpilogueFwdINS6_IJS8_SA_S9_EEENS6_IJNS7_ILi1EEESI_SI_EEESC_SE_Li128ELb1ELb1ELb0ELb0EEENS1_19SingleTileSchedulerILb1ELb0ELb1ELi128EEEEEEEEEvNT_6ParamsE,@"STO_CUDA_ENTRY STV_DEFAULT"
_ZN7cutlass13device_kernelIN5flash19enable_sm80_to_sm89INS1_16FlashAttnFwdSm80INS1_25CollectiveMainloopFwdSm80ILi4ELi1ELb0EN4cute5tupleIJNS5_1CILi128EEENS7_ILi112EEENS7_ILi64EEEEEELi64ENS_10bfloat16_tEfNS_4arch4Sm80ELb1ELb0ELb1ELb1ELb1ELb1ELb1ELb0EEENS1_21CollectiveEpilogueFwdINS6_IJS8_SA_S9_EEENS6_IJNS7_ILi1EEESI_SI_EEESC_SE_Li128ELb1ELb1ELb0ELb0EEENS1_19SingleTileSchedulerILb1ELb0ELb1ELi128EEEEEEEEEvNT_6ParamsE:
        /* <DEDUP_REMOVED lines=21> */
.L_x_674:
        /* <DEDUP_REMOVED lines=13> */
.L_x_676:
[----:B------:R-:W-:Y:S02]  /*0220*/  ULDC UR6, c[0x0][0x54c] ;  /* 0x0001530000067ab9 */ /* 0x000fe40000000800 */
.L_x_675:
[----:B------:R-:W-:Y:S02]  /*0230*/  ULDC UR4, c[0x0][0x548] ;  /* 0x0001520000047ab9 */ /* 0x000fe40000000800 */
[----:B------:R-:W-:-:S02]  /*0240*/  USHF.L.U32 UR17, UR17, 0x7, URZ ;  /* 0x0000000711117899 */ /* 0x000fc4000800063f */
[----:B------:R-:W-:-:S04]  /*0250*/  UIMAD UR4, UR6, UR4, URZ ;  /* 0x00000004060472a4 */ /* 0x000fc8000f8e023f */
[----:B------:R-:W-:-:S04]  /*0260*/  UISETP.GE.AND UP0, UPT, UR17, UR4, UPT ;  /* 0x000000041100728c */ /* 0x000fc8000bf06270 */
[----:B------:R-:W-:Y:S01]  /*0270*/  USEL UR21, UR21, 0xffffffff, !UP0 ;  /* 0xffffffff15157887 */ /* 0x000fe2000c000000 */
[----:B------:R-:W-:Y:S05]  /*0280*/  BRA `(.L_x_677) ;  /* 0x000001b000007947 */ /* 0x000fea0003800000 */
.L_x_673:
        /* <DEDUP_REMOVED lines=8> */
.L_x_678:
        /* <DEDUP_REMOVED lines=13> */
.L_x_680:
[----:B------:R-:W-:Y:S02]  /*03e0*/  ULDC UR6, c[0x0][0x54c] ;  /* 0x0001530000067ab9 */ /* 0x000fe40000000800 */
.L_x_679:
[----:B------:R-:W-:Y:S02]  /*03f0*/  ULDC UR4, c[0x0][0x548] ;  /* 0x0001520000047ab9 */ /* 0x000fe40000000800 */
[----:B------:R-:W-:-:S02]  /*0400*/  USHF.L.U32 UR17, UR17, 0x7, URZ ;  /* 0x0000000711117899 */ /* 0x000fc4000800063f */
[----:B------:R-:W-:-:S04]  /*0410*/  UIMAD UR4, UR6, UR4, URZ ;  /* 0x00000004060472a4 */ /* 0x000fc8000f8e023f */
[----:B------:R-:W-:-:S04]  /*0420*/  UISETP.GE.AND UP0, UPT, UR17, UR4, UPT ;  /* 0x000000041100728c */ /* 0x000fc8000bf06270 */
[----:B------:R-:W-:-:S06]  /*0430*/  USEL UR21, UR21, 0xffffffff, !UP0 ;  /* 0xffffffff15157887 */ /* 0x000fcc000c000000 */
.L_x_677:
        /* <DEDUP_REMOVED lines=16> */
[----:B------:R-:W-:Y:S01]  /*0540*/  UIMAD.WIDE UR8, UR21, UR5, UR8 ;  /* 0x00000005150872a5 */ /* 0x000fe2000f8e0208 */
[----:B------:R-:W-:Y:S02]  /*0550*/  ISETP.NE.U32.AND P4, PT, RZ, c[0x0][0x350], PT ;  /* 0x0000d400ff007a0c */ /* 0x000fe40003f85070 */
[----:B------:R-:W-:Y:S01]  /*0560*/  @UP1 UIMAD.WIDE UR10, UR21, UR5, UR10 ;  /* 0x00000005150a12a5 */ /* 0x000fe2000f8e020a */
[----:B------:R-:W-:Y:S01]  /*0570*/  IMAD.U32 R2, RZ, RZ, UR6 ;  /* 0x00000006ff027e24 */ /* 0x000fe2000f8e00ff */
[----:B------:R-:W-:Y:S01]  /*0580*/  MOV R3, UR7 ;  /* 0x0000000700037c02 */ /* 0x000fe20008000f00 */
[----:B------:R-:W-:Y:S01]  /*0590*/  ULDC.64 UR6, c[0x0][0x358] ;  /* 0x0000d60000067ab9 */ /* 0x000fe20000000a00 */
[----:B------:R-:W-:Y:S01]  /*05a0*/  IMAD.U32 R8, RZ, RZ, UR8 ;  /* 0x00000008ff087e24 */ /* 0x000fe2000f8e00ff */
[----:B------:R-:W-:Y:S01]  /*05b0*/  UISETP.NE.U32.AND UP3, UPT, URZ, UR6, UPT ;  /* 0x000000063f00728c */ /* 0x000fe2000bf65070 */
[----:B------:R-:W-:Y:S01]  /*05c0*/  IMAD.U32 R9, RZ, RZ, UR9 ;  /* 0x00000009ff097e24 */ /* 0x000fe2000f8e00ff */
[----:B------:R-:W-:Y:S01]  /*05d0*/  ISETP.NE.AND.EX P4, PT, RZ, c[0x0][0x354], PT, P4 ;  /* 0x0000d500ff007a0c */ /* 0x000fe20003f85340 */
[----:B------:R-:W-:Y:S01]  /*05e0*/  IMAD.U32 R4, RZ, RZ, UR10 ;  /* 0x0000000aff047e24 */ /* 0x000fe2000f8e00ff */
[----:B------:R-:W-:Y:S01]  /*05f0*/  UISETP.NE.AND.EX UP3, UPT, URZ, UR7, UPT, UP3 ;  /* 0x000000073f00728c */ /* 0x000fe2000bf65330 */
[----:B------:R-:W-:Y:S01]  /*0600*/  IMAD.U32 R5, RZ, RZ, UR11 ;  /* 0x0000000bff057e24 */ /* 0x000fe2000f8e00ff */
[----:B------:R-:W-:Y:S01]  /*0610*/  ULDC.64 UR8, c[0x0][0x350] ;  /* 0x0000d40000087ab9 */ /* 0x000fe20000000a00 */
[----:B------:R1:W2:Y:S01]  /*0620*/  @P1 LDG.E R0, [R2.64] ;  /* 0x0000001602001981 */ /* 0x0002a2000c1e1900 */
[----:B------:R-:W-:-:S02]  /*0630*/  ULDC.64 UR6, c[0x0][0x358] ;  /* 0x0000d60000067ab9 */ /* 0x000fc40000000a00 */
[----:B------:R-:W-:Y:S01]  /*0640*/  PLOP3.LUT P0, PT, PT, PT, UP3, 0x80, 0x0 ;  /* 0x000000000000781c */ /* 0x000fe20003f0f038 */
[----:B------:R-:W-:Y:S01]  /*0650*/  UIMAD.WIDE UR8, UR21, UR5, UR8 ;  /* 0x00000005150872a5 */ /* 0x000fe2000f8e0208 */
[----:B------:R3:W4:Y:S01]  /*0660*/  @P2 LDG.E R7, [R4.64] ;  /* 0x0000001604072981 */ /* 0x000722000c1e1900 */
[----:B------:R-:W-:Y:S01]  /*0670*/  UIMAD.WIDE UR6, UR21, UR5, UR6 ;  /* 0x00000005150672a5 */ /* 0x000fe2000f8e0206 */
[----:B------:R-:W-:Y:S01]  /*0680*/  MOV R27, RZ ;  /* 0x000000ff001b7202 */ /* 0x000fe20000000f00 */
[----:B------:R-:W-:Y:S01]  /*0690*/  IMAD.MOV.U32 R10, RZ, RZ, RZ ;  /* 0x000000ffff0a7224 */ /* 0x000fe200078e00ff */
[----:B------:R-:W4:Y:S03]  /*06a0*/  @P3 LDG.E R6, [R8.64] ;  /* 0x0000001608063981 */ /* 0x000f26000c1e1900 */
[----:B-1----:R-:W-:Y:S01]  /*06b0*/  IMAD.U32 R2, RZ, RZ, UR6 ;  /* 0x00000006ff027e24 */ /* 0x002fe2000f8e00ff */
[----:B------:R-:W-:Y:S01]  /*06c0*/  MOV R3, UR7 ;  /* 0x0000000700037c02 */ /* 0x000fe20008000f00 */
[----:B---3--:R-:W-:Y:S01]  /*06d0*/  IMAD.U32 R4, RZ, RZ, UR8 ;  /* 0x00000008ff047e24 */ /* 0x008fe2000f8e00ff */
[----:B------:R-:W-:-:S03]  /*06e0*/  MOV R5, UR9 ;  /* 0x0000000900057c02 */ /* 0x000fc60008000f00 */
        /* <DEDUP_REMOVED lines=21> */
.L_x_681:
        /* <DEDUP_REMOVED lines=10> */
.L_x_682:
[----:B------:R-:W-:Y:S05]  /*08e0*/  @!P4 BRA `(.L_x_683) ;  /* 0x000000500000c947 */ /* 0x000fea0003800000 */
[----:B-1--4-:R1:W4:Y:S04]  /*08f0*/  LDG.E R0, [R4.64] ;  /* 0x0000001604007981 */ /* 0x012328000c1e1900 */
[----:B-1-3--:R-:W3:Y:S01]  /*0900*/  LDG.E R4, [R4.64+0x4] ;  /* 0x0000041604047981 */ /* 0x00aee2000c1e1900 */
[----:B----4-:R-:W1:Y:S08]  /*0910*/  R2UR UR24, R0 ;  /* 0x00000000001873c2 */ /* 0x010e7000000e0000 */
[----:B---3--:R-:W1:Y:S02]  /*0920*/  R2UR UR6, R4 ;  /* 0x00000000040673c2 */ /* 0x008e6400000e0000 */
[----:B-1----:R-:W-:-:S06]  /*0930*/  UIADD3 UR24, -UR24, UR6, URZ ;  /* 0x0000000618187290 */ /* 0x002fcc000fffe13f */
.L_x_683:
        /* <DEDUP_REMOVED lines=12> */
[----:B------:R-:W-:Y:S02]  /*0a00*/  ULDC UR10, c[0x0][0x2c4] ;  /* 0x0000b100000a7ab9 */ /* 0x000fe40000000800 */
[----:B------:R-:W-:Y:S02]  /*0a10*/  UISETP.NE.AND UP2, UPT, UR10, 0x1, UPT ;  /* 0x000000010a00788c */ /* 0x000fe4000bf45270 */
[----:B------:R-:W-:-:S09]  /*0a20*/  UIADD3 UR10, -UR18, UR24, URZ ;  /* 0x00000018120a7290 */ /* 0x000fd2000fffe13f */
[----:B------:R-:W-:Y:S01]  /*0a30*/  @UP2 UIADD3 UR26, UR17, 0x7f, URZ ;  /* 0x0000007f111a2890 */ /* 0x000fe2000fffe03f */
[----:B----4-:R-:W4:Y:S08]  /*0a40*/  @P0 R2UR UR6, R0 ;  /* 0x00000000000603c2 */ /* 0x010f3000000e0000 */
[----:B---3--:R-:W4:Y:S02]  /*0a50*/  @P0 R2UR UR7, R2 ;  /* 0x00000000020703c2 */ /* 0x008f2400000e0000 */
[----:B----4-:R-:W-:-:S03]  /*0a60*/  @UP3 UIADD3 UR4, -UR6, UR7, URZ ;  /* 0x0000000706043290 */ /* 0x010fc6000fffe13f */
[----:B------:R-:W-:Y:S02]  /*0a70*/  ULDC.64 UR6, c[0x0][0x2c8] ;  /* 0x0000b20000067ab9 */ /* 0x000fe40000000a00 */
[----:B------:R-:W-:Y:S02]  /*0a80*/  UIMAD.WIDE.U32 UR26, UR26, UR6, URZ ;  /* 0x000000061a1a72a5 */ /* 0x000fe4000f8e003f */
[----:B------:R-:W-:Y:S02]  /*0a90*/  UIADD3 UR14, UR10, UR4, URZ ;  /* 0x000000040a0e7290 */ /* 0x000fe4000fffe03f */
[----:B------:R-:W-:Y:S02]  /*0aa0*/  UIADD3 UR6, UR17, 0x7f, URZ ;  /* 0x0000007f11067890 */ /* 0x000fe4000fffe03f */
[----:B--2---:R-:W-:Y:S02]  /*0ab0*/  UIADD3 UR12, UR14, 0x70, -UR20 ;  /* 0x000000700e0c7890 */ /* 0x004fe4000fffe814 */
[----:B------:R-:W-:-:S02]  /*0ac0*/  @UP2 UMOV UR11, UR27 ;  /* 0x0000001b000b2c82 */ /* 0x000fc40008000000 */
[----:B------:R-:W-:Y:S02]  /*0ad0*/  @UP2 USHF.R.U32.HI UR6, URZ, UR7, UR11 ;  /* 0x000000073f062299 */ /* 0x000fe4000801160b */
[----:B------:R-:W-:Y:S02]  /*0ae0*/  UIADD3 UR27, UR14, 0x6f, URZ ;  /* 0x0000006f0e1b7890 */ /* 0x000fe4000fffe03f */
[----:B------:R-:W-:Y:S02]  /*0af0*/  UIADD3 UR7, UR12, UR6, URZ ;  /* 0x000000060c077290 */ /* 0x000fe4000fffe03f */
[----:B------:R-:W-:Y:S02]  /*0b00*/  UMOV UR26, URZ ;  /* 0x0000003f001a7c82 */ /* 0x000fe40008000000 */
[----:B------:R-:W-:Y:S02]  /*0b10*/  UMOV UR6, URZ ;  /* 0x0000003f00067c82 */ /* 0x000fe40008000000 */
[----:B------:R-:W-:-:S02]  /*0b20*/  UIMAD.WIDE UR26, UR27, -0x6db6db6d, UR26 ;  /* 0x924924931b1a78a5 */ /* 0x000fc4000f8e021a */
[----:B------:R-:W-:Y:S02]  /*0b30*/  UIMAD.WIDE UR6, UR7, -0x6db6db6d, UR6 ;  /* 0x92492493070678a5 */ /* 0x000fe4000f8e0206 */
[----:B------:R-:W-:-:S03]  /*0b40*/  UIADD3 UR6, -UR10, URZ, URZ ;  /* 0x0000003f0a067290 */ /* 0x000fc6000fffe13f */
[----:B------:R-:W-:Y:S02]  /*0b50*/  UMOV UR25, UR27 ;  /* 0x0000001b00197c82 */ /* 0x000fe40008000000 */
[----:B------:R-:W-:Y:S02]  /*0b60*/  UMOV UR11, UR7 ;  /* 0x00000007000b7c82 */ /* 0x000fe40008000000 */
[----:B------:R-:W-:Y:S02]  /*0b70*/  USHF.R.U32.HI UR13, URZ, 0x1f, UR25 ;  /* 0x0000001f3f0d7899 */ /* 0x000fe40008011619 */
[----:B------:R-:W-:Y:S02]  /*0b80*/  USHF.R.U32.HI UR7, URZ, 0x1f, UR11 ;  /* 0x0000001f3f077899 */ /* 0x000fe4000801160b */
[----:B------:R-:W-:Y:S02]  /*0b90*/  UISETP.LT.AND UP0, UPT, URZ, UR6, UPT ;  /* 0x000000063f00728c */ /* 0x000fe4000bf01270 */
[----:B------:R-:W-:-:S02]  /*0ba0*/  ULEA.HI.SX32 UR13, UR25, UR13, 0x1a ;  /* 0x0000000d190d7291 */ /* 0x000fc4000f8fd23f */
[----:B------:R-:W-:Y:S02]  /*0bb0*/  ULEA.HI.SX32 UR11, UR11, UR7, 0x1a ;  /* 0x000000070b0b7291 */ /* 0x000fe4000f8fd23f */
[----:B------:R-:W-:Y:S02]  /*0bc0*/  USEL UR7, URZ, UR6, !UP0 ;  /* 0x000000063f077287 */ /* 0x000fe4000c000000 */
[----:B------:R-:W-:Y:S02]  /*0bd0*/  UISETP.LT.AND UP1, UPT, UR13, UR11, UPT ;  /* 0x0000000b0d00728c */ /* 0x000fe4000bf21270 */
[----:B------:R-:W-:Y:S02]  /*0be0*/  USHF.R.U32.HI UR6, URZ, 0x4, UR7 ;  /* 0x000000043f067899 */ /* 0x000fe40008011607 */
[----:B------:R-:W-:-:S04]  /*0bf0*/  USEL UR11, UR13, UR11, UP1 ;  /* 0x0000000b0d0b7287 */ /* 0x000fc80008800000 */
[----:B------:R-:W-:Y:S01]  /*0c00*/  UIMAD UR11, UR11, 0x70, -UR10 ;  /* 0x000000700b0b78a4 */ /* 0x000fe2000f8e0a0a */
[----:B------:R-:W-:-:S03]  /*0c10*/  MOV R0, UR6 ;  /* 0x0000000600007c02 */ /* 0x000fc60008000f00 */
[----:B------:R-:W-:Y:S02]  /*0c20*/  UISETP.LT.AND UP0, UPT, UR11, UR4, UPT ;  /* 0x000000040b00728c */ /* 0x000fe4000bf01270 */
[----:B------:R-:W-:Y:S02]  /*0c30*/  IMAD.WIDE.U32 R2, R0, 0x24924925, RZ ;  /* 0x2492492500027825 */ /* 0x000fe400078e00ff */
[----:B------:R-:W-:Y:S02]  /*0c40*/  USEL UR6, UR11, UR4, UP0 ;  /* 0x000000040b067287 */ /* 0x000fe40008000000 */
[----:B------:R-:W2:Y:S02]  /*0c50*/  R2UR UR27, R3 ;  /* 0x00000000031b73c2 */ /* 0x000ea400000e0000 */
[----:B------:R-:W-:-:S06]  /*0c60*/  UISETP.GT.AND UP0, UPT, UR6, UR7, UPT ;  /* 0x000000070600728c */ /* 0x000fcc000bf04270 */
[----:B------:R1:W3:Y:S05]  /*0c70*/  R2UR UR26, R2 ;  /* 0x00000000021a73c2 */ /* 0x0002ea00000e0000 */
[----:B------:R-:W-:-:S03]  /*0c80*/  @UP0 UIADD3 UR7, UR6, 0x6f, URZ ;  /* 0x0000006f06070890 */ /* 0x000fc6000fffe03f */
[----:B------:R-:W-:Y:S02]  /*0c90*/  @UP0 UMOV UR6, URZ ;  /* 0x0000003f00060c82 */ /* 0x000fe40008000000 */
[----:B------:R-:W-:-:S04]  /*0ca0*/  @UP0 UIMAD.WIDE UR8, UR7, -0x6db6db6d, UR6 ;  /* 0x92492493070808a5 */ /* 0x000fc8000f8e0206 */
[----:B------:R-:W-:Y:S02]  /*0cb0*/  @UP0 USHF.R.U32.HI UR6, URZ, 0x1f, UR9 ;  /* 0x0000001f3f060899 */ /* 0x000fe40008011609 */
[----:B--2---:R-:W-:Y:S02]  /*0cc0*/  UMOV UR11, UR27 ;  /* 0x0000001b000b7c82 */ /* 0x004fe40008000000 */
[----:B------:R-:W-:Y:S02]  /*0cd0*/  @UP0 ULEA.HI.SX32 UR11, UR9, UR6, 0x1a ;  /* 0x00000006090b0291 */ /* 0x000fe4000f8fd23f */
[----:B------:R-:W-:Y:S02]  /*0ce0*/  UMOV UR7, UR27 ;  /* 0x0000001b00077c82 */ /* 0x000fe40008000000 */
[----:B------:R-:W-:-:S06]  /*0cf0*/  UISETP.GT.AND UP0, UPT, UR11, UR27, UPT ;  /* 0x0000001b0b00728c */ /* 0x000fcc000bf04270 */
[----:B------:R-:W-:-:S13]  /*0d00*/  PLOP3.LUT P0, PT, PT, PT, UP0, 0x80, 0x0 ;  /* 0x000000000000781c */ /* 0x000fda0003f0f008 */
[----:B-1-3--:R-:W-:Y:S05]  /*0d10*/  @!P0 BRA `(.L_x_684) ;  /* 0x0000761000008947 */ /* 0x00afea0003800000 */
        /* <DEDUP_REMOVED lines=9> */
[----:B------:R-:W-:-:S03]  /*0db0*/  ULDC.64 UR8, c[0x0][0x240] ;  /* 0x0000900000087ab9 */ /* 0x000fc60000000a00 */
[----:B------:R-:W-:Y:S01]  /*0dc0*/  LEA.HI R0, R28, R246, RZ, 0x3 ;  /* 0x000000f61c007211 */ /* 0x000fe200078f18ff */
[----:B------:R1:W2:Y:S01]  /*0dd0*/  @P5 LDG.E R17, [R2.64] ;  /* 0x0000001602115981 */ /* 0x0002a2000c1e1900 */
[----:B------:R-:W-:Y:S01]  /*0de0*/  UIADD3 UR6, UR11, -0x1, URZ ;  /* 0xffffffff0b067890 */ /* 0x000fe2000fffe03f */
[----:B------:R-:W-:Y:S01]  /*0df0*/  IMAD.MOV.U32 R150, RZ, RZ, c[0x0][0x238] ;  /* 0x00008e00ff967624 */ /* 0x000fe200078e00ff */
[----:B------:R-:W-:Y:S01]  /*0e00*/  SHF.R.S32.HI R8, RZ, 0x3, R0 ;  /* 0x00000003ff087819 */ /* 0x000fe20000011400 */
[----:B------:R-:W-:Y:S01]  /*0e10*/  UMOV UR5, 0x70 ;  /* 0x0000007000057882 */ /* 0x000fe20000000000 */
[----:B------:R-:W-:Y:S01]  /*0e20*/  LOP3.LUT R0, R0, 0x1ffffff8, RZ, 0xc0, !PT ;  /* 0x1ffffff800007812 */ /* 0x000fe200078ec0ff */
[----:B------:R-:W-:Y:S01]  /*0e30*/  ULDC.64 UR10, c[0x0][0x238] ;  /* 0x00008e00000a7ab9 */ /* 0x000fe20000000a00 */
        /* <DEDUP_REMOVED lines=9> */
[----:B------:R-:W-:Y:S01]  /*0ed0*/  IMAD.WIDE.U32 R12, R150, 0x20, RZ ;  /* 0x00000020960c7825 */ /* 0x000fe200078e00ff */
[----:B------:R-:W-:Y:S01]  /*0ee0*/  USEL UR28, UR21, URZ, !UP3 ;  /* 0x0000003f151c7287 */ /* 0x000fe2000d800000 */
[----:B------:R-:W-:Y:S01]  /*0ef0*/  LEA.HI R91, R28, R246, RZ, 0x6 ;  /* 0x000000f61c5b7211 */ /* 0x000fe200078f30ff */
[----:B------:R-:W-:Y:S01]  /*0f00*/  USEL UR25, UR10, URZ, !UP3 ;  /* 0x0000003f0a197287 */ /* 0x000fe2000d800000 */
[----:B------:R-:W-:Y:S01]  /*0f10*/  SHF.R.S32.HI R5, RZ, 0x1f, R4 ;  /* 0x0000001fff057819 */ /* 0x000fe20000011404 */
[----:B------:R-:W-:Y:S01]  /*0f20*/  ULDC.64 UR8, c[0x0][0x248] ;  /* 0x0000920000087ab9 */ /* 0x000fe20000000a00 */
[----:B------:R-:W-:Y:S01]  /*0f30*/  IMAD.U32 R6, RZ, RZ, UR26 ;  /* 0x0000001aff067e24 */ /* 0x000fe2000f8e00ff */
[----:B------:R-:W-:Y:S01]  /*0f40*/  UIMAD UR8, UR25, UR8, URZ ;  /* 0x00000008190872a4 */ /* 0x000fe2000f8e023f */
[----:B------:R-:W-:Y:S01]  /*0f50*/  IMAD.U32 R96, RZ, RZ, UR28 ;  /* 0x0000001cff607e24 */ /* 0x000fe2000f8e00ff */
[----:B-1----:R-:W-:Y:S01]  /*0f60*/  SHF.R.S32.HI R2, RZ, 0x1f, R10 ;  /* 0x0000001fff027819 */ /* 0x002fe2000001140a */
[----:B------:R-:W-:Y:S01]  /*0f70*/  UIMAD UR11, UR5, UR11, URZ ;  /* 0x0000000b050b72a4 */ /* 0x000fe2000f8e023f */
[----:B------:R-:W-:Y:S01]  /*0f80*/  IMAD.MOV.U32 R146, RZ, RZ, R6 ;  /* 0x000000ffff927224 */ /* 0x000fe200078e0006 */
[----:B------:R-:W-:Y:S01]  /*0f90*/  UIMAD UR8, UR28, UR9, UR8 ;  /* 0x000000091c0872a4 */ /* 0x000fe2000f8e0208 */
[----:B------:R-:W-:Y:S01]  /*0fa0*/  LEA.HI.X.SX32 R129, R8, R2, 0x1, P0 ;  /* 0x0000000208817211 */ /* 0x000fe200000f0eff */
[----:B------:R-:W-:Y:S01]  /*0fb0*/  IMAD.WIDE.U32 R2, R128, c[0x0][0x238], R4 ;  /* 0x00008e0080027a25 */ /* 0x000fe200078e0004 */
[----:B------:R-:W-:Y:S01]  /*0fc0*/  UIADD3 UR11, UR27, UR11, URZ ;  /* 0x0000000b1b0b7290 */ /* 0x000fe2000fffe03f */
[----:B------:R-:W-:-:S02]  /*0fd0*/  ISETP.GE.AND P6, PT, R4, c[0x0][0x1d4], PT ;  /* 0x0000750004007a0c */ /* 0x000fc40003fc6270 */
[----:B------:R-:W-:Y:S01]  /*0fe0*/  IMAD R0, R129, c[0x0][0x238], RZ ;  /* 0x00008e0081007a24 */ /* 0x000fe200078e02ff */
[----:B------:R-:W-:Y:S01]  /*0ff0*/  UIMAD UR9, UR11, UR6, URZ ;  /* 0x000000060b0972a4 */ /* 0x000fe2000f8e023f */
[----:B------:R-:W-:Y:S01]  /*1000*/  IMAD.U32 R7, RZ, RZ, UR27 ;  /* 0x0000001bff077e24 */ /* 0x000fe2000f8e00ff */
[----:B------:R-:W-:Y:S01]  /*1010*/  LEA.HI R26, R28, R246, RZ, 0x2 ;  /* 0x000000f61c1a7211 */ /* 0x000fe200078f10ff */
[----:B------:R-:W-:Y:S01]  /*1020*/  IMAD R0, R128, c[0x0][0x23c], R0 ;  /* 0x00008f0080007a24 */ /* 0x000fe200078e0200 */
[----:B------:R-:W-:Y:S01]  /*1030*/  IADD3 R147, R27, UR24, RZ ;  /* 0x000000181b937c10 */ /* 0x000fe2000fffe0ff */
[----:B------:R-:W-:Y:S01]  /*1040*/  IMAD.SHL.U32 R11, R29, 0x20, RZ ;  /* 0x000000201d0b7824 */ /* 0x000fe200078e00ff */
[----:B------:R-:W-:Y:S01]  /*1050*/  SHF.R.S32.HI R35, RZ, 0x2, R26 ;  /* 0x00000002ff237819 */ /* 0x000fe2000001141a */
[----:B------:R-:W-:Y:S01]  /*1060*/  IMAD.IADD R3, R3, 0x1, R0 ;  /* 0x0000000103037824 */ /* 0x000fe200078e0200 */
[----:B------:R-:W-:Y:S01]  /*1070*/  ULDC UR24, c[0x0][0x294] ;  /* 0x0000a50000187ab9 */ /* 0x000fe20000000800 */
[----:B------:R-:W-:Y:S01]  /*1080*/  IMAD.U32 R0, RZ, RZ, UR16 ;  /* 0x00000010ff007e24 */ /* 0x000fe2000f8e00ff */
[----:B------:R-:W-:Y:S01]  /*1090*/  IADD3 R158, R35, 0x40, RZ ;  /* 0x00000040239e7810 */ /* 0x000fe20007ffe0ff */
[----:B------:R-:W-:Y:S01]  /*10a0*/  IMAD.SHL.U32 R91, R91, 0x8, RZ ;  /* 0x000000085b5b7824 */ /* 0x000fe200078e00ff */
[C---:B------:R-:W-:Y:S01]  /*10b0*/  IADD3 R159, R35.reuse, 0x20, RZ ;  /* 0x00000020239f7810 */ /* 0x040fe20007ffe0ff */
[----:B------:R-:W-:Y:S01]  /*10c0*/  IMAD.WIDE.U32 R2, R0, c[0x0][0x240], R2 ;  /* 0x0000900000027a25 */ /* 0x000fe200078e0002 */
[----:B------:R-:W-:Y:S01]  /*10d0*/  IADD3 R157, R35, 0x60, RZ ;  /* 0x00000060239d7810 */ /* 0x000fe20007ffe0ff */
[----:B------:R-:W-:Y:S01]  /*10e0*/  UIMAD UR24, UR5, UR24, URZ ;  /* 0x00000018051872a4 */ /* 0x000fe2000f8e023f */
[----:B------:R-:W-:Y:S01]  /*10f0*/  P2R R122, PR, RZ, 0x40 ;  /* 0x00000040ff7a7803 */ /* 0x000fe20000000000 */
[----:B------:R-:W-:Y:S01]  /*1100*/  IMAD.U32 R0, RZ, RZ, UR6 ;  /* 0x00000006ff007e24 */ /* 0x000fe2000f8e00ff */
[----:B------:R-:W-:Y:S01]  /*1110*/  IADD3 R3, R3, UR29, RZ ;  /* 0x0000001d03037c10 */ /* 0x000fe2000fffe0ff */
[----:B------:R-:W-:Y:S01]  /*1120*/  USHF.R.S32.HI UR29, URZ, 0x1f, UR6 ;  /* 0x0000001f3f1d7899 */ /* 0x000fe20008011406 */
[----:B------:R-:W-:-:S02]  /*1130*/  IMAD.MOV.U32 R154, RZ, RZ, 0x6 ;  /* 0x00000006ff9a7424 */ /* 0x000fc400078e00ff */
        /* <DEDUP_REMOVED lines=8> */
[----:B------:R-:W-:Y:S01]  /*11c0*/  IMAD.MOV.U32 R156, RZ, RZ, 0x5 ;  /* 0x00000005ff9c7424 */ /* 0x000fe200078e00ff */
[----:B------:R-:W-:Y:S01]  /*11d0*/  LOP3.LUT R0, R0, 0x1c0, RZ, 0xc0, !PT ;  /* 0x000001c000007812 */ /* 0x000fe200078ec0ff */
[----:B------:R-:W-:Y:S01]  /*11e0*/  IMAD.SHL.U32 R151, R150, 0x20, RZ ;  /* 0x0000002096977824 */ /* 0x000fe200078e00ff */
        /* <DEDUP_REMOVED lines=14> */
[----:B------:R-:W-:Y:S01]  /*12d0*/  IMAD.MOV.U32 R175, RZ, RZ, c[0x0][0x27c] ;  /* 0x00009f00ffaf7624 */ /* 0x000fe200078e00ff */
[----:B------:R-:W-:Y:S01]  /*12e0*/  @P0 LEA R6, P2, R0, c[0x0][0x220], 0x1 ;  /* 0x0000880000060a11 */ /* 0x000fe200078408ff */
[----:B------:R-:W-:Y:S01]  /*12f0*/  IMAD.MOV.U32 R152, RZ, RZ, c[0x0][0x27c] ;  /* 0x00009f00ff987624 */ /* 0x000fe200078e00ff */
[----:B------:R-:W-:Y:S01]  /*1300*/  @P4 IADD3.X R11, R3, R13, R11, P3, !PT ;  /* 0x0000000d030b4210 */ /* 0x000fe20001ffe40b */
[----:B------:R-:W-:Y:S01]  /*1310*/  IMAD.WIDE.U32 R12, R12, c[0x0][0x260], R4 ;  /* 0x000098000c0c7a25 */ /* 0x000fe200078e0004 */
[----:B------:R-:W-:-:S02]  /*1320*/  LOP3.LUT R91, R9, 0xfffffe00, R91, 0xf8, !PT ;  /* 0xfffffe00095b7812 */ /* 0x000fc400078ef85b */
[----:B------:R-:W-:Y:S01]  /*1330*/  @P1 LEA R4, P3, R2, c[0x0][0x220], 0x1 ;  /* 0x0000880002041a11 */ /* 0x000fe200078608ff */
[----:B------:R-:W-:Y:S01]  /*1340*/  IMAD.SHL.U32 R152, R152, 0x2, RZ ;  /* 0x0000000298987824 */ /* 0x000fe200078e00ff */
[----:B------:R-:W-:Y:S01]  /*1350*/  @P0 LEA.HI.X R7, R0, c[0x0][0x224], R7, 0x1, P2 ;  /* 0x0000890000070a11 */ /* 0x000fe200010f0c07 */
[----:B------:R-:W-:Y:S01]  /*1360*/  IMAD.SHL.U32 R91, R91, 0x2, RZ ;  /* 0x000000025b5b7824 */ /* 0x000fe200078e00ff */
[----:B------:R-:W-:Y:S02]  /*1370*/  LOP3.LUT R0, R26, 0xfffffffc, RZ, 0xc0, !PT ;  /* 0xfffffffc1a007812 */ /* 0x000fe400078ec0ff */
[----:B------:R-:W-:Y:S02]  /*1380*/  @P1 LEA.HI.X R5, R2, c[0x0][0x224], R3, 0x1, P3 ;  /* 0x0000890002051a11 */ /* 0x000fe400018f0c03 */
        /* <DEDUP_REMOVED lines=44> */
[C---:B---3--:R-:W-:Y:S01]  /*1650*/  IMAD.WIDE.U32 R6, R35.reuse, c[0x0][0x290], R32 ;  /* 0x0000a40023067a25 */ /* 0x048fe200078e0020 */
        /* <DEDUP_REMOVED lines=30> */
[----:B--2---:R1:W2:Y:S02]  /*1840*/  @P5 R2UR UR30, R17 ;  /* 0x00000000111e53c2 */ /* 0x0042a400000e0000 */
[----:B-1----:R-:W-:Y:S01]  /*1850*/  IMAD.IADD R17, R16, 0x1, R7 ;  /* 0x0000000110117824 */ /* 0x002fe200078e0207 */
[----:B--2---:R-:W-:Y:S01]  /*1860*/  @UP0 USHF.R.S32.HI UR39, URZ, 0x1f, UR30 ;  /* 0x0000001f3f270899 */ /* 0x004fe2000801141e */
[----:B------:R-:W-:Y:S01]  /*1870*/  IMAD.IADD R7, R18, 0x1, R8 ;  /* 0x0000000112077824 */ /* 0x000fe200078e0208 */
[----:B------:R-:W-:Y:S01]  /*1880*/  @UP0 UMOV UR38, UR30 ;  /* 0x0000001e00260c82 */ /* 0x000fe20008000000 */
[----:B------:R-:W-:Y:S01]  /*1890*/  IMAD.MOV.U32 R16, RZ, RZ, R6 ;  /* 0x000000ffff107224 */ /* 0x000fe200078e0006 */
[C---:B------:R-:W-:Y:S01]  /*18a0*/  @P3 LEA R6, P4, R150.reuse, R2, 0x6 ;  /* 0x0000000296063211 */ /* 0x040fe200078830ff */
[----:B------:R-:W-:Y:S01]  /*18b0*/  @!UP0 UMOV UR38, UR21 ;  /* 0x0000001500268c82 */ /* 0x000fe20008000000 */
[----:B----4-:R-:W-:Y:S01]  /*18c0*/  SHF.R.S32.HI R14, RZ, 0x1f, R7 ;  /* 0x0000001fff0e7819 */ /* 0x010fe20000011407 */
        /* <DEDUP_REMOVED lines=116> */
.L_x_731:
        /* <DEDUP_REMOVED lines=77> */
.L_x_689:
[----:B------:R-:W-:Y:S05]  /*24e0*/  BSYNC B0 ;  /* 0x0000000000007941 */ /* 0x000fea0003800000 */
.L_x_688:
        /* <DEDUP_REMOVED lines=38> */
.L_x_691:
[----:B------:R-:W-:Y:S05]  /*2750*/  BSYNC B0 ;  /* 0x0000000000007941 */ /* 0x000fea0003800000 */
.L_x_690:
        /* <DEDUP_REMOVED lines=40> */
.L_x_693:
[----:B------:R-:W-:Y:S05]  /*29e0*/  BSYNC B0 ;  /* 0x0000000000007941 */ /* 0x000fea0003800000 */
.L_x_692:
        /* <DEDUP_REMOVED lines=38> */
.L_x_695:
[----:B------:R-:W-:Y:S05]  /*2c50*/  BSYNC B0 ;  /* 0x0000000000007941 */ /* 0x000fea0003800000 */
.L_x_694:
        /* <DEDUP_REMOVED lines=74> */
.L_x_699:
[----:B------:R-:W-:Y:S05]  /*3100*/  BSYNC B0 ;  /* 0x0000000000007941 */ /* 0x000fea0003800000 */
.L_x_698:
        /* <DEDUP_REMOVED lines=57> */
.L_x_697:
[----:B------:R-:W-:Y:S05]  /*34a0*/  BSYNC B1 ;  /* 0x0000000000017941 */ /* 0x000fea0003800000 */
.L_x_696:
        /* <DEDUP_REMOVED lines=62> */
.L_x_703:
[----:B------:R-:W-:Y:S05]  /*3890*/  BSYNC B0 ;  /* 0x0000000000007941 */ /* 0x000fea0003800000 */
.L_x_702:
        /* <DEDUP_REMOVED lines=57> */
.L_x_701:
[----:B------:R-:W-:Y:S05]  /*3c30*/  BSYNC B1 ;  /* 0x0000000000017941 */ /* 0x000fea0003800000 */
.L_x_700:
        /* <DEDUP_REMOVED lines=62> */
.L_x_707:
[----:B------:R-:W-:Y:S05]  /*4020*/  BSYNC B0 ;  /* 0x0000000000007941 */ /* 0x000fea0003800000 */
.L_x_706:
        /* <DEDUP_REMOVED lines=57> */
.L_x_705:
[----:B------:R-:W-:Y:S05]  /*43c0*/  BSYNC B1 ;  /* 0x0000000000017941 */ /* 0x000fea0003800000 */
.L_x_704:
        /* <DEDUP_REMOVED lines=61> */
.L_x_710:
[----:B------:R-:W-:Y:S05]  /*47a0*/  BSYNC B0 ;  /* 0x0000000000007941 */ /* 0x000fea0003800000 */
.L_x_709:
        /* <DEDUP_REMOVED lines=58> */
.L_x_687:
        /* <DEDUP_REMOVED lines=232> */
.L_x_712:
[----:B------:R-:W-:Y:S05]  /*59d0*/  BSYNC B0 ;  /* 0x0000000000007941 */ /* 0x000fea0003800000 */
.L_x_711:
        /* <DEDUP_REMOVED lines=118> */
.L_x_714:
[----:B------:R-:W-:Y:S05]  /*6140*/  BSYNC B0 ;  /* 0x0000000000007941 */ /* 0x000fea0003800000 */
.L_x_713:
        /* <DEDUP_REMOVED lines=118> */
.L_x_716:
[----:B------:R-:W-:Y:S05]  /*68b0*/  BSYNC B0 ;  /* 0x0000000000007941 */ /* 0x000fea0003800000 */
.L_x_715:
        /* <DEDUP_REMOVED lines=120> */
.L_x_686:
        /* <DEDUP_REMOVED lines=22> */
.L_x_718:
[----:B-123--:R-:W-:Y:S05]  /*71a0*/  BSYNC B0 ;  /* 0x0000000000007941 */ /* 0x00efea0003800000 */
.L_x_717:
        /* <DEDUP_REMOVED lines=17> */
.L_x_720:
[----:B------:R-:W-:Y:S05]  /*72c0*/  BSYNC B0 ;  /* 0x0000000000007941 */ /* 0x000fea0003800000 */
.L_x_719:
[----:B--2---:R2:W4:Y:S01]  /*72d0*/  SHFL.IDX PT, R5, R89, 0x2, 0x1c1f ;  /* 0x005c1f0059057f89 */ /* 0x00452200000e0000 */
[----:B------:R-:W-:Y:S01]  /*72e0*/  ISETP.GE.AND P0, PT, R12, 0x41, PT ;  /* 0x000000410c00780c */ /* 0x000fe20003f06270 */
[----:B------:R-:W-:Y:S02]  /*72f0*/  BSSY B0, `(.L_x_721) ;  /* 0x000000f000007945 */ /* 0x000fe40003800000 */
[----:B------:R2:W1:Y:S10]  /*7300*/  SHFL.IDX PT, R4, R90, 0x2, 0x1c1f ;  /* 0x005c1f005a047f89 */ /* 0x00047400000e0000 */
[----:B------:R-:W-:-:S05]  /*7310*/  @!P0 BRA `(.L_x_722) ;  /* 0x000000c000008947 */ /* 0x000fca0003800000 */
[C---:B------:R-:W-:Y:S11]  /*7320*/  ISETP.GE.AND P1, PT, R18.reuse, c[0x0][0x1d4], PT ;  /* 0x0000750012007a0c */ /* 0x040ff60003f26270 */
[----:B------:R-:W-:Y:S02]  /*7330*/  @!UPT UIADD3 URZ, URZ, URZ, URZ ;  /* 0x0000003f3f3ff290 */ /* 0x000fe4000fffe03f */
[----:B------:R-:W5:Y:S01]  /*7340*/  @!P1 LDS.128 R8, [R92+0x5800] ;  /* 0x005800005c089984 */ /* 0x000f620000000c00 */
[CC--:B-1-3--:R-:W-:Y:S04]  /*7350*/  @!P1 LEA R2, P0, R18.reuse, R4.reuse, 0x1 ;  /* 0x0000000412029211 */ /* 0x0cafe800078008ff */
        /* <DEDUP_REMOVED lines=8> */
.L_x_722:
[----:B------:R-:W-:Y:S05]  /*73e0*/  BSYNC B0 ;  /* 0x0000000000007941 */ /* 0x000fea0003800000 */
.L_x_721:
[----:B-1--4-:R1:W4:Y:S01]  /*73f0*/  SHFL.IDX PT, R5, R89, 0x3, 0x1c1f ;  /* 0x007c1f0059057f89 */ /* 0x01232200000e0000 */
[----:B------:R-:W-:Y:S03]  /*7400*/  ISETP.GE.AND P0, PT, R12, 0x61, PT ;  /* 0x000000610c00780c */ /* 0x000fe60003f06270 */
[----:B------:R1:W2:Y:S10]  /*7410*/  SHFL.IDX PT, R4, R90, 0x3, 0x1c1f ;  /* 0x007c1f005a047f89 */ /* 0x0002b400000e0000 */
[----:B------:R-:W-:-:S05]  /*7420*/  @!P0 BRA `(.L_x_708) ;  /* 0x000000c000008947 */ /* 0x000fca0003800000 */
[C---:B------:R-:W-:Y:S11]  /*7430*/  ISETP.GE.AND P1, PT, R18.reuse, c[0x0][0x1d4], PT ;  /* 0x0000750012007a0c */ /* 0x040ff60003f26270 */
[----:B------:R-:W-:Y:S02]  /*7440*/  @!UPT UIADD3 URZ, URZ, URZ, URZ ;  /* 0x0000003f3f3ff290 */ /* 0x000fe4000fffe03f */
[----:B------:R-:W5:Y:S01]  /*7450*/  @!P1 LDS.128 R8, [R92+0x6800] ;  /* 0x006800005c089984 */ /* 0x000f620000000c00 */
[CC--:B--23--:R-:W-:Y:S04]  /*7460*/  @!P1 LEA R2, P0, R18.reuse, R4.reuse, 0x1 ;  /* 0x0000000412029211 */ /* 0x0ccfe800078008ff */
[-C--:B----4-:R-:W-:Y:S02]  /*7470*/  @!P1 LEA.HI.X R3, R18, R5.reuse, R19, 0x1, P0 ;  /* 0x0000000512039211 */ /* 0x090fe400000f0c13 */
[----:B------:R-:W-:Y:S11]  /*7480*/  ISETP.GE.AND P0, PT, R95, c[0x0][0x1d4], PT ;  /* 0x000075005f007a0c */ /* 0x000ff60003f06270 */
[----:B------:R-:W-:Y:S02]  /*7490*/  @!UPT UIADD3 URZ, URZ, URZ, URZ ;  /* 0x0000003f3f3ff290 */ /* 0x000fe4000fffe03f */
[C---:B------:R-:W-:Y:S04]  /*74a0*/  @!P0 LEA R4, P2, R83.reuse, R4, 0x1 ;  /* 0x0000000453048211 */ /* 0x040fe800078408ff */
[----:B------:R-:W-:Y:S01]  /*74b0*/  @!P0 LEA.HI.X R5, R83, R5, R94, 0x1, P2 ;  /* 0x0000000553058211 */ /* 0x000fe200010f0c5e */
[----:B-----5:R-:W-:Y:S04]  /*74c0*/  @!P1 ST.E.128 [R2.64], R8 ;  /* 0x0000000802009985 */ /* 0x020fe8000c101d16 */
[----:B------:R-:W2:Y:S04]  /*74d0*/  @!P0 LDS.128 R8, [R93+0x6800] ;  /* 0x006800005d088984 */ /* 0x000ea80000000c00 */
[----:B--2---:R2:W-:Y:S02]  /*74e0*/  @!P0 ST.E.128 [R4.64], R8 ;  /* 0x0000000804008985 */ /* 0x0045e4000c101d16 */
.L_x_708:
[----:B------:R-:W-:Y:S05]  /*74f0*/  BSYNC B2 ;  /* 0x0000000000027941 */ /* 0x000fea0003800000 */
.L_x_685:
[----:B--23--:R-:W-:Y:S01]  /*7500*/  IMAD.U32 R2, RZ, RZ, UR6 ;  /* 0x00000006ff027e24 */ /* 0x00cfe2000f8e00ff */
[----:B------:R-:W-:Y:S01]  /*7510*/  UIMAD UR5, UR6, -0x70, URZ ;  /* 0xffffff90060578a4 */ /* 0x000fe2000f8e023f */
[----:B------:R-:W-:Y:S02]  /*7520*/  BSSY B0, `(.L_x_723) ;  /* 0x0000085000007945 */ /* 0x000fe40003800000 */
[----:B------:R-:W-:Y:S03]  /*7530*/  IMAD.WIDE R2, R2, 0x70, R128 ;  /* 0x0000007002027825 */ /* 0x000fe600078e0280 */
        /* <DEDUP_REMOVED lines=16> */
[C---:B----4-:R-:W-:Y:S05]  /*7640*/  @P2 IADD3 R20, P0, R2.reuse, 0x40, RZ ;  /* 0x0000004002142810 */ /* 0x050fea0007f1e0ff */
        /* <DEDUP_REMOVED lines=82> */
[----:B------:R4:W-:Y:S08]  /*7b70*/  @P1 LDGSTS.E.BYPASS.LTC128B.128 [R91+0x2900], [R4.64], !P6 ;  /* 0x02900000045b1fae */ /* 0x0009f0000f101d56 */
[----:B------:R1:W-:Y:S08]  /*7b80*/  @P0 LDGSTS.E.BYPASS.LTC128B.128 [R91+0x3100], [R6.64], !P6 ;  /* 0x03100000065b0fae */ /* 0x0003f0000f101d56 */
[----:B------:R-:W0:Y:S01]  /*7b90*/  LDGDEPBAR ;  /* 0x00000000000079af */ /* 0x000e220000000000 */
[C---:B----4-:R-:W-:Y:S02]  /*7ba0*/  IMAD R4, R101.reuse, c[0x0][0x20c], R2 ;  /* 0x0000830065047a24 */ /* 0x050fe400078e0202 */
[----:B------:R-:W-:Y:S04]  /*7bb0*/  IMAD.WIDE.U32 R2, R101, c[0x0][0x208], RZ ;  /* 0x0000820065027a25 */ /* 0x000fe800078e00ff */
[----:B------:R-:W-:Y:S02]  /*7bc0*/  IMAD.IADD R3, R3, 0x1, R4 ;  /* 0x0000000103037824 */ /* 0x000fe400078e0204 */
[----:B------:R-:W-:Y:S01]  /*7bd0*/  IMAD R4, R119, c[0x0][0x218], RZ ;  /* 0x0000860077047a24 */ /* 0x000fe200078e02ff */
[----:B-1----:R-:W-:Y:S01]  /*7be0*/  IADD3 R6, -R35, UR5, RZ ;  /* 0x0000000523067c10 */ /* 0x002fe2000fffe1ff */
[C---:B------:R-:W-:Y:S01]  /*7bf0*/  IMAD.WIDE.U32 R2, R100.reuse, c[0x0][0x218], R2 ;  /* 0x0000860064027a25 */ /* 0x040fe200078e0002 */
[----:B------:R-:W-:Y:S04]  /*7c00*/  DEPBAR.LE SB0, 0x0 ;  /* 0x000080000000791a */ /* 0x000fe80000000000 */
[----:B------:R-:W-:Y:S01]  /*7c10*/  BAR.SYNC.DEFER_BLOCKING 0x0 ;  /* 0x0000000000007b1d */ /* 0x000fe20000010000 */
[----:B------:R-:W-:Y:S01]  /*7c20*/  IMAD R4, R100, c[0x0][0x21c], R4 ;  /* 0x0000870064047a24 */ /* 0x000fe200078e0204 */
[----:B------:R-:W-:Y:S04]  /*7c30*/  IADD3 R2, P0, R2, UR32, RZ ;  /* 0x0000002002027c10 */ /* 0x000fe8000ff1e0ff */
[----:B------:R-:W-:Y:S02]  /*7c40*/  IADD3.X R3, R3, UR29, R4, P0, !PT ;  /* 0x0000001d03037c10 */ /* 0x000fe400087fe404 */
[C---:B---3--:R-:W-:Y:S04]  /*7c50*/  LEA R12, P0, R2.reuse, c[0x0][0x1f8], 0x1 ;  /* 0x00007e00020c7a11 */ /* 0x048fe800078008ff */
[----:B------:R-:W-:Y:S01]  /*7c60*/  LEA.HI.X R7, R2, c[0x0][0x1fc], R3, 0x1, P0 ;  /* 0x00007f0002077a11 */ /* 0x000fe200000f0c03 */
[----:B------:R2:W1:Y:S01]  /*7c70*/  SHFL.IDX PT, R4, R12, RZ, 0x1c1f ;  /* 0x001c1fff0c047589 */ /* 0x00046200000e0000 */
[----:B------:R-:W-:Y:S07]  /*7c80*/  ISETP.GE.AND P0, PT, R6, 0x1, PT ;  /* 0x000000010600780c */ /* 0x000fee0003f06270 */
[----:B------:R2:W3:Y:S06]  /*7c90*/  SHFL.IDX PT, R5, R7, RZ, 0x1c1f ;  /* 0x001c1fff07057589 */ /* 0x0004ec00000e0000 */
[----:B------:R-:W-:-:S05]  /*7ca0*/  @!P0 BRA `(.L_x_724) ;  /* 0x000000c000008947 */ /* 0x000fca0003800000 */
[C---:B------:R-:W-:Y:S11]  /*7cb0*/  ISETP.GE.AND P1, PT, R18.reuse, c[0x0][0x1d4], PT ;  /* 0x0000750012007a0c */ /* 0x040ff60003f26270 */
[----:B------:R-:W-:Y:S02]  /*7cc0*/  @!UPT UIADD3 URZ, URZ, URZ, URZ ;  /* 0x0000003f3f3ff290 */ /* 0x000fe4000fffe03f */
[----:B--2---:R-:W2:Y:S01]  /*7cd0*/  @!P1 LDS.128 R8, [R92] ;  /* 0x000000005c089984 */ /* 0x004ea20000000c00 */
[CC--:B-1----:R-:W-:Y:S04]  /*7ce0*/  @!P1 LEA R2, P0, R18.reuse, R4.reuse, 0x1 ;  /* 0x0000000412029211 */ /* 0x0c2fe800078008ff */
[-C--:B---3--:R-:W-:Y:S02]  /*7cf0*/  @!P1 LEA.HI.X R3, R18, R5.reuse, R19, 0x1, P0 ;  /* 0x0000000512039211 */ /* 0x088fe400000f0c13 */
[----:B------:R-:W-:Y:S11]  /*7d00*/  ISETP.GE.AND P0, PT, R95, c[0x0][0x1d4], PT ;  /* 0x000075005f007a0c */ /* 0x000ff60003f06270 */
[----:B------:R-:W-:Y:S02]  /*7d10*/  @!UPT UIADD3 URZ, URZ, URZ, URZ ;  /* 0x0000003f3f3ff290 */ /* 0x000fe4000fffe03f */
[C---:B------:R-:W-:Y:S04]  /*7d20*/  @!P0 LEA R4, P2, R83.reuse, R4, 0x1 ;  /* 0x0000000453048211 */ /* 0x040fe800078408ff */
[----:B------:R-:W-:Y:S01]  /*7d30*/  @!P0 LEA.HI.X R5, R83, R5, R94, 0x1, P2 ;  /* 0x0000000553058211 */ /* 0x000fe200010f0c5e */
[----:B--2---:R-:W-:Y:S04]  /*7d40*/  @!P1 ST.E.128 [R2.64], R8 ;  /* 0x0000000802009985 */ /* 0x004fe8000c101d16 */
[----:B------:R-:W1:Y:S04]  /*7d50*/  @!P0 LDS.128 R8, [R93] ;  /* 0x000000005d088984 */ /* 0x000e680000000c00 */
[----:B-1----:R1:W-:Y:S02]  /*7d60*/  @!P0 ST.E.128 [R4.64], R8 ;  /* 0x0000000804008985 */ /* 0x0023e4000c101d16 */
.L_x_724:
[----:B------:R-:W-:Y:S05]  /*7d70*/  BSYNC B0 ;  /* 0x0000000000007941 */ /* 0x000fea0003800000 */
.L_x_723:
[----:B-1-3--:R1:W3:Y:S01]  /*7d80*/  SHFL.IDX PT, R5, R7, 0x1, 0x1c1f ;  /* 0x003c1f0007057f89 */ /* 0x00a2e200000e0000 */
[----:B------:R-:W-:Y:S01]  /*7d90*/  ISETP.GE.AND P0, PT, R6, 0x21, PT ;  /* 0x000000210600780c */ /* 0x000fe20003f06270 */
[----:B------:R-:W-:Y:S02]  /*7da0*/  BSSY B0, `(.L_x_725) ;  /* 0x000000f000007945 */ /* 0x000fe40003800000 */
[----:B------:R1:W4:Y:S10]  /*7db0*/  SHFL.IDX PT, R4, R12, 0x1, 0x1c1f ;  /* 0x003c1f000c047f89 */ /* 0x00033400000e0000 */
[----:B------:R-:W-:-:S05]  /*7dc0*/  @!P0 BRA `(.L_x_726) ;  /* 0x000000c000008947 */ /* 0x000fca0003800000 */
[C---:B------:R-:W-:Y:S11]  /*7dd0*/  ISETP.GE.AND P1, PT, R18.reuse, c[0x0][0x1d4], PT ;  /* 0x0000750012007a0c */ /* 0x040ff60003f26270 */
[----:B------:R-:W-:Y:S02]  /*7de0*/  @!UPT UIADD3 URZ, URZ, URZ, URZ ;  /* 0x0000003f3f3ff290 */ /* 0x000fe4000fffe03f */
[----:B--2---:R-:W2:Y:S01]  /*7df0*/  @!P1 LDS.128 R8, [R92+0x1000] ;  /* 0x001000005c089984 */ /* 0x004ea20000000c00 */
[CC--:B----4-:R-:W-:Y:S04]  /*7e00*/  @!P1 LEA R2, P0, R18.reuse, R4.reuse, 0x1 ;  /* 0x0000000412029211 */ /* 0x0d0fe800078008ff */
[-C--:B---3--:R-:W-:Y:S02]  /*7e10*/  @!P1 LEA.HI.X R3, R18, R5.reuse, R19, 0x1, P0 ;  /* 0x0000000512039211 */ /* 0x088fe400000f0c13 */
[----:B------:R-:W-:Y:S11]  /*7e20*/  ISETP.GE.AND P0, PT, R95, c[0x0][0x1d4], PT ;  /* 0x000075005f007a0c */ /* 0x000ff60003f06270 */
[----:B------:R-:W-:Y:S02]  /*7e30*/  @!UPT UIADD3 URZ, URZ, URZ, URZ ;  /* 0x0000003f3f3ff290 */ /* 0x000fe4000fffe03f */
[C---:B------:R-:W-:Y:S04]  /*7e40*/  @!P0 LEA R4, P2, R83.reuse, R4, 0x1 ;  /* 0x0000000453048211 */ /* 0x040fe800078408ff */
[----:B------:R-:W-:Y:S01]  /*7e50*/  @!P0 LEA.HI.X R5, R83, R5, R94, 0x1, P2 ;  /* 0x0000000553058211 */ /* 0x000fe200010f0c5e */
[----:B--2---:R-:W-:Y:S04]  /*7e60*/  @!P1 ST.E.128 [R2.64], R8 ;  /* 0x0000000802009985 */ /* 0x004fe8000c101d16 */
[----:B------:R-:W2:Y:S04]  /*7e70*/  @!P0 LDS.128 R8, [R93+0x1000] ;  /* 0x001000005d088984 */ /* 0x000ea80000000c00 */
[----:B--2---:R2:W-:Y:S02]  /*7e80*/  @!P0 ST.E.128 [R4.64], R8 ;  /* 0x0000000804008985 */ /* 0x0045e4000c101d16 */
.L_x_726:
[----:B------:R-:W-:Y:S05]  /*7e90*/  BSYNC B0 ;  /* 0x0000000000007941 */ /* 0x000fea0003800000 */
.L_x_725:
[----:B--23--:R2:W3:Y:S01]  /*7ea0*/  SHFL.IDX PT, R5, R7, 0x2, 0x1c1f ;  /* 0x005c1f0007057f89 */ /* 0x00c4e200000e0000 */
        /* <DEDUP_REMOVED lines=16> */
.L_x_728:
[----:B------:R-:W-:Y:S05]  /*7fb0*/  BSYNC B0 ;  /* 0x0000000000007941 */ /* 0x000fea0003800000 */
.L_x_727:
[----:B------:R1:W2:Y:S01]  /*7fc0*/  SHFL.IDX PT, R3, R7, 0x3, 0x1c1f ;  /* 0x007c1f0007037f89 */ /* 0x0002a200000e0000 */
[----:B------:R-:W-:Y:S01]  /*7fd0*/  ISETP.GE.AND P0, PT, R6, 0x61, PT ;  /* 0x000000610600780c */ /* 0x000fe20003f06270 */
[----:B------:R-:W-:Y:S02]  /*7fe0*/  BSSY B0, `(.L_x_729) ;  /* 0x000000f000007945 */ /* 0x000fe40003800000 */
[----:B------:R1:W4:Y:S10]  /*7ff0*/  SHFL.IDX PT, R2, R12, 0x3, 0x1c1f ;  /* 0x007c1f000c027f89 */ /* 0x00033400000e0000 */
[----:B------:R-:W-:-:S05]  /*8000*/  @!P0 BRA `(.L_x_730) ;  /* 0x000000c000008947 */ /* 0x000fca0003800000 */
[C---:B------:R-:W-:Y:S11]  /*8010*/  ISETP.GE.AND P1, PT, R18.reuse, c[0x0][0x1d4], PT ;  /* 0x0000750012007a0c */ /* 0x040ff60003f26270 */
[----:B------:R-:W-:Y:S02]  /*8020*/  @!UPT UIADD3 URZ, URZ, URZ, URZ ;  /* 0x0000003f3f3ff290 */ /* 0x000fe4000fffe03f */
[----:B---3--:R-:W3:Y:S01]  /*8030*/  @!P1 LDS.128 R8, [R92+0x3000] ;  /* 0x003000005c089984 */ /* 0x008ee20000000c00 */
[CC--:B----4-:R-:W-:Y:S04]  /*8040*/  @!P1 LEA R4, P0, R18.reuse, R2.reuse, 0x1 ;  /* 0x0000000212049211 */ /* 0x0d0fe800078008ff */
[-C--:B--2---:R-:W-:Y:S02]  /*8050*/  @!P1 LEA.HI.X R5, R18, R3.reuse, R19, 0x1, P0 ;  /* 0x0000000312059211 */ /* 0x084fe400000f0c13 */
[----:B------:R-:W-:Y:S11]  /*8060*/  ISETP.GE.AND P0, PT, R95, c[0x0][0x1d4], PT ;  /* 0x000075005f007a0c */ /* 0x000ff60003f06270 */
[----:B------:R-:W-:Y:S02]  /*8070*/  @!UPT UIADD3 URZ, URZ, URZ, URZ ;  /* 0x0000003f3f3ff290 */ /* 0x000fe4000fffe03f */
[C---:B------:R-:W-:Y:S04]  /*8080*/  @!P0 LEA R2, P2, R83.reuse, R2, 0x1 ;  /* 0x0000000253028211 */ /* 0x040fe800078408ff */
[----:B------:R-:W-:Y:S01]  /*8090*/  @!P0 LEA.HI.X R3, R83, R3, R94, 0x1, P2 ;  /* 0x0000000353038211 */ /* 0x000fe200010f0c5e */
[----:B---3--:R-:W-:Y:S04]  /*80a0*/  @!P1 ST.E.128 [R4.64], R8 ;  /* 0x0000000804009985 */ /* 0x008fe8000c101d16 */
[----:B-1----:R-:W1:Y:S04]  /*80b0*/  @!P0 LDS.128 R4, [R93+0x3000] ;  /* 0x003000005d048984 */ /* 0x002e680000000c00 */
[----:B-1----:R1:W-:Y:S02]  /*80c0*/  @!P0 ST.E.128 [R2.64], R4 ;  /* 0x0000000402008985 */ /* 0x0023e4000c101d16 */
.L_x_730:
[----:B------:R-:W-:Y:S05]  /*80d0*/  BSYNC B0 ;  /* 0x0000000000007941 */ /* 0x000fea0003800000 */
.L_x_729:
[----:B------:R-:W-:Y:S02]  /*80e0*/  UISETP.GT.AND UP0, UPT, UR6, UR7, UPT ;  /* 0x000000070600728c */ /* 0x000fe4000bf04270 */
[----:B------:R-:W-:Y:S04]  /*80f0*/  UIADD3 UR6, UR6, -0x1, URZ ;  /* 0xffffffff06067890 */ /* 0x000fe8000fffe03f */
[----:B------:R-:W-:Y:S05]  /*8100*/  PLOP3.LUT P0, PT, PT, PT, UP0, 0x80, 0x0 ;  /* 0x000000000000781c */ /* 0x000fea0003f0f008 */
[----:B------:R-:W-:Y:S02]  /*8110*/  @UP0 USHF.R.S32.HI UR9, URZ, 0x1f, UR6 ;  /* 0x0000001f3f090899 */ /* 0x000fe40008011406 */
[----:B------:R-:W-:Y:S04]  /*8120*/  @UP0 UIMAD UR5, UR11, UR6, URZ ;  /* 0x000000060b0502a4 */ /* 0x000fe8000f8e023f */
[----:B------:R-:W-:Y:S02]  /*8130*/  @UP0 UIMAD UR5, UR9, UR26, UR5 ;  /* 0x0000001a090502a4 */ /* 0x000fe4000f8e0205 */
[----:B-1--4-:R-:W-:Y:S02]  /*8140*/  @P0 IMAD.MOV.U32 R2, RZ, RZ, R130 ;  /* 0x000000ffff020224 */ /* 0x012fe400078e0082 */
[----:B--2---:R-:W-:Y:S04]  /*8150*/  @P0 IMAD.MOV.U32 R3, RZ, RZ, R127 ;  /* 0x000000ffff030224 */ /* 0x004fe800078e007f */
[----:B------:R-:W-:Y:S05]  /*8160*/  @P0 IMAD.WIDE.U32 R2, R146, UR6, R2 ;  /* 0x0000000692020c25 */ /* 0x000fea000f8e0002 */
[C---:B------:R-:W-:Y:S02]  /*8170*/  @P0 LEA R12, P1, R2.reuse, c[0x0][0x220], 0x1 ;  /* 0x00008800020c0a11 */ /* 0x040fe400078208ff */
[----:B------:R-:W-:Y:S04]  /*8180*/  @P0 IADD3 R3, R3, UR5, RZ ;  /* 0x0000000503030c10 */ /* 0x000fe8000fffe0ff */
[----:B------:R-:W-:Y:S02]  /*8190*/  @P0 LEA.HI.X R13, R2, c[0x0][0x224], R3, 0x1, P1 ;  /* 0x00008900020d0a11 */ /* 0x000fe400008f0c03 */
[-C--:B---3--:R-:W-:Y:S03]  /*81a0*/  @P0 IADD3 R10, P1, R12, R151.reuse, RZ ;  /* 0x000000970c0a0210 */ /* 0x088fe60007f3e0ff */
        /* <DEDUP_REMOVED lines=24> */
.L_x_684:
[----:B------:R-:W-:Y:S01]  /*8330*/  UIADD3 UR6, UR17, 0x7f, URZ ;  /* 0x0000007f11067890 */ /* 0x000fe2000fffe03f */
[----:B------:R-:W-:Y:S01]  /*8340*/  PLOP3.LUT P4, PT, PT, PT, PT, 0x80, 0x0 ;  /* 0x000000000000781c */ /* 0x000fe20003f8f070 */
[----:B------:R-:W-:Y:S01]  /*8350*/  ULDC.64 UR4, c[0x0][0x2c8] ;  /* 0x0000b20000047ab9 */ /* 0x000fe20000000a00 */
[----:B------:R-:W-:Y:S01]  /*8360*/  CS2R R178, SRZ ;  /* 0x0000000000b27805 */ /* 0x000fe2000001ff00 */
[----:B------:R-:W-:Y:S01]  /*8370*/  UIMAD.WIDE.U32 UR8, UR6, UR4, URZ ;  /* 0x00000004060872a5 */ /* 0x000fe2000f8e003f */
[----:B------:R-:W-:Y:S01]  /*8380*/  CS2R R176, SRZ ;  /* 0x0000000000b07805 */ /* 0x000fe2000001ff00 */
[----:B------:R-:W-:Y:S01]  /*8390*/  CS2R R182, SRZ ;  /* 0x0000000000b67805 */ /* 0x000fe2000001ff00 */
[----:B------:R-:W-:Y:S01]  /*83a0*/  UMOV UR4, URZ ;  /* 0x0000003f00047c82 */ /* 0x000fe20008000000 */
[----:B------:R-:W-:Y:S01]  /*83b0*/  CS2R R180, SRZ ;  /* 0x0000000000b47805 */ /* 0x000fe2000001ff00 */
[----:B------:R-:W-:Y:S01]  /*83c0*/  @UP2 USHF.R.U32.HI UR6, URZ, UR5, UR9 ;  /* 0x000000053f062299 */ /* 0x000fe20008011609 */
[----:B-1----:R-:W-:Y:S01]  /*83d0*/  IMAD.MOV.U32 R15, RZ, RZ, RZ ;  /* 0x000000ffff0f7224 */ /* 0x002fe200078e00ff */
[----:B------:R-:W-:Y:S01]  /*83e0*/  MOV R11, RZ ;  /* 0x000000ff000b7202 */ /* 0x000fe20000000f00 */
[----:B------:R-:W-:Y:S01]  /*83f0*/  IMAD.MOV.U32 R174, RZ, RZ, RZ ;  /* 0x000000ffffae7224 */ /* 0x000fe200078e00ff */
[----:B------:R-:W-:Y:S01]  /*8400*/  UIADD3 UR5, UR12, UR6, URZ ;  /* 0x000000060c057290 */ /* 0x000fe2000fffe03f */
[----:B------:R-:W-:Y:S01]  /*8410*/  IMAD.MOV.U32 R172, RZ, RZ, RZ ;  /* 0x000000ffffac7224 */ /* 0x000fe200078e00ff */
[----:B------:R-:W-:Y:S01]  /*8420*/  CS2R R16, SRZ ;  /* 0x0000000000107805 */ /* 0x000fe2000001ff00 */
[----:B------:R-:W-:Y:S01]  /*8430*/  MOV R170, RZ ;  /* 0x000000ff00aa7202 */ /* 0x000fe20000000f00 */
[----:B------:R-:W-:Y:S01]  /*8440*/  UIMAD.WIDE UR4, UR5, -0x6db6db6d, UR4 ;  /* 0x92492493050478a5 */ /* 0x000fe2000f8e0204 */
[----:B------:R-:W-:Y:S01]  /*8450*/  IMAD.MOV.U32 R168, RZ, RZ, RZ ;  /* 0x000000ffffa87224 */ /* 0x000fe200078e00ff */
[----:B------:R-:W-:Y:S01]  /*8460*/  CS2R R18, SRZ ;  /* 0x0000000000127805 */ /* 0x000fe2000001ff00 */
[----:B------:R-:W-:Y:S01]  /*8470*/  MOV R162, RZ ;  /* 0x000000ff00a27202 */ /* 0x000fe20000000f00 */
[----:B------:R-:W-:Y:S01]  /*8480*/  USHF.R.U32.HI UR4, URZ, 0x1f, UR5 ;  /* 0x0000001f3f047899 */ /* 0x000fe20008011605 */
[----:B------:R-:W-:Y:S01]  /*8490*/  CS2R R12, SRZ ;  /* 0x00000000000c7805 */ /* 0x000fe2000001ff00 */
[----:B------:R-:W-:Y:S01]  /*84a0*/  IMAD.MOV.U32 R160, RZ, RZ, RZ ;  /* 0x000000ffffa07224 */ /* 0x000fe200078e00ff */
[----:B------:R-:W-:Y:S01]  /*84b0*/  MOV R166, RZ ;  /* 0x000000ff00a67202 */ /* 0x000fe20000000f00 */
[----:B------:R-:W-:Y:S01]  /*84c0*/  ULEA.HI.SX32 UR4, UR5, UR4, 0x1a ;  /* 0x0000000405047291 */ /* 0x000fe2000f8fd23f */
[----:B------:R-:W-:Y:S01]  /*84d0*/  IMAD.MOV.U32 R164, RZ, RZ, RZ ;  /* 0x000000ffffa47224 */ /* 0x000fe200078e00ff */
[----:B------:R-:W-:Y:S01]  /*84e0*/  CS2R R158, SRZ ;  /* 0x00000000009e7805 */ /* 0x000fe2000001ff00 */
[----:B------:R-:W-:Y:S01]  /*84f0*/  CS2R R22, SRZ ;  /* 0x0000000000167805 */ /* 0x000fe2000001ff00 */
[----:B------:R-:W-:Y:S01]  /*8500*/  UISETP.LT.AND UP0, UPT, UR13, UR4, UPT ;  /* 0x000000040d00728c */ /* 0x000fe2000bf01270 */
[----:B------:R-:W-:Y:S01]  /*8510*/  MOV R156, RZ ;  /* 0x000000ff009c7202 */ /* 0x000fe20000000f00 */
[----:B------:R-:W-:Y:S01]  /*8520*/  IMAD.MOV.U32 R154, RZ, RZ, RZ ;  /* 0x000000ffff9a7224 */ /* 0x000fe200078e00ff */
[----:B------:R-:W-:Y:S01]  /*8530*/  CS2R R24, SRZ ;  /* 0x0000000000187805 */ /* 0x000fe2000001ff00 */
[----:B------:R-:W-:Y:S01]  /*8540*/  USEL UR13, UR13, UR4, UP0 ;  /* 0x000000040d0d7287 */ /* 0x000fe20008000000 */
[----:B------:R-:W-:Y:S01]  /*8550*/  MOV R152, RZ ;  /* 0x000000ff00987202 */ /* 0x000fe20000000f00 */
[----:B------:R-:W-:Y:S01]  /*8560*/  CS2R R146, SRZ ;  /* 0x0000000000927805 */ /* 0x000fe2000001ff00 */
[----:B------:R-:W-:Y:S01]  /*8570*/  IMAD.MOV.U32 R144, RZ, RZ, RZ ;  /* 0x000000ffff907224 */ /* 0x000fe200078e00ff */
[----:B------:R-:W-:Y:S01]  /*8580*/  UISETP.GE.AND UP0, UPT, UR13, 0x1, UPT ;  /* 0x000000010d00788c */ /* 0x000fe2000bf06270 */
[----:B------:R-:W-:Y:S01]  /*8590*/  CS2R R20, SRZ ;  /* 0x0000000000147805 */ /* 0x000fe2000001ff00 */
[----:B------:R-:W-:Y:S01]  /*85a0*/  MOV R150, RZ ;  /* 0x000000ff00967202 */ /* 0x000fe20000000f00 */
[----:B------:R-:W-:Y:S01]  /*85b0*/  IMAD.MOV.U32 R148, RZ, RZ, RZ ;  /* 0x000000ffff947224 */ /* 0x000fe200078e00ff */
[----:B------:R-:W-:Y:S01]  /*85c0*/  CS2R R142, SRZ ;  /* 0x00000000008e7805 */ /* 0x000fe2000001ff00 */
[----:B------:R-:W-:Y:S01]  /*85d0*/  CS2R R28, SRZ ;  /* 0x00000000001c7805 */ /* 0x000fe2000001ff00 */
[----:B------:R-:W-:Y:S01]  /*85e0*/  PLOP3.LUT P0, PT, PT, PT, UP0, 0x80, 0x0 ;  /* 0x000000000000781c */ /* 0x000fe20003f0f008 */
[----:B------:R-:W-:Y:S01]  /*85f0*/  IMAD.MOV.U32 R138, RZ, RZ, RZ ;  /* 0x000000ffff8a7224 */ /* 0x000fe200078e00ff */
[----:B------:R-:W-:Y:S01]  /*8600*/  MOV R140, RZ ;  /* 0x000000ff008c7202 */ /* 0x000fe20000000f00 */
        /* <DEDUP_REMOVED lines=24> */
[----:B------:R-:W-:Y:S01]  /*8790*/  USHF.R.S32.HI UR6, URZ, 0x1f, UR19 ;  /* 0x0000001f3f067899 */ /* 0x000fe20008011413 */
[----:B------:R-:W-:Y:S01]  /*87a0*/  SHF.R.S32.HI R244, RZ, 0x1f, R246 ;  /* 0x0000001ffff47819 */ /* 0x000fe200000114f6 */
[----:B------:R-:W-:Y:S02]  /*87b0*/  ULDC.64 UR4, c[0x0][0x178] ;  /* 0x00005e0000047ab9 */ /* 0x000fe40000000a00 */
        /* <DEDUP_REMOVED lines=9> */
[----:B------:R-:W-:Y:S02]  /*8850*/  UISETP.NE.U32.AND UP0, UPT, URZ, UR6, UPT ;  /* 0x000000063f00728c */ /* 0x000fe4000bf05070 */
[----:B------:R-:W-:Y:S02]  /*8860*/  ULDC.64 UR4, c[0x0][0x1b8] ;  /* 0x00006e0000047ab9 */ /* 0x000fe40000000a00 */
[----:B------:R-:W-:Y:S02]  /*8870*/  UISETP.NE.AND.EX UP0, UPT, URZ, UR7, UPT, UP0 ;  /* 0x000000073f00728c */ /* 0x000fe4000bf05300 */
[----:B------:R-:W-:Y:S02]  /*8880*/  USHF.R.S32.HI UR7, URZ, 0x1f, UR21 ;  /* 0x0000001f3f077899 */ /* 0x000fe40008011415 */
[----:B------:R-:W-:Y:S02]  /*8890*/  UIADD3 UR9, UR9, UR19, URZ ;  /* 0x0000001309097290 */ /* 0x000fe4000fffe03f */
[----:B------:R-:W-:-:S02]  /*88a0*/  UIMAD UR6, UR15, UR4, URZ ;  /* 0x000000040f0672a4 */ /* 0x000fc4000f8e023f */
[----:B------:R-:W-:Y:S02]  /*88b0*/  USEL UR7, UR7, URZ, !UP0 ;  /* 0x0000003f07077287 */ /* 0x000fe4000c000000 */
[----:B------:R-:W-:Y:S01]  /*88c0*/  UIMAD UR6, UR16, UR5, UR6 ;  /* 0x00000005100672a4 */ /* 0x000fe2000f8e0206 */
[----:B-1----:R-:W-:Y:S01]  /*88d0*/  LEA.HI R2, R244, R246, RZ, 0x3 ;  /* 0x000000f6f4027211 */ /* 0x002fe200078f18ff */
[----:B------:R-:W-:Y:S02]  /*88e0*/  UIMAD.WIDE.U32 UR10, UR16, UR4, UR8 ;  /* 0x00000004100a72a5 */ /* 0x000fe4000f8e0008 */
[----:B------:R-:W-:Y:S01]  /*88f0*/  USEL UR8, UR21, URZ, !UP0 ;  /* 0x0000003f15087287 */ /* 0x000fe2000c000000 */
[----:B------:R-:W-:Y:S01]  /*8900*/  LOP3.LUT R0, R2, 0xfffffff8, RZ, 0xc0, !PT ;  /* 0xfffffff802007812 */ /* 0x000fe200078ec0ff */
[----:B------:R-:W-:Y:S01]  /*8910*/  ULDC.64 UR4, c[0x0][0x1c0] ;  /* 0x0000700000047ab9 */ /* 0x000fe20000000a00 */
[----:B------:R-:W-:Y:S01]  /*8920*/  SHF.R.S32.HI R75, RZ, 0x3, R2 ;  /* 0x00000003ff4b7819 */ /* 0x000fe20000011402 */
[----:B------:R-:W-:-:S02]  /*8930*/  UIMAD UR7, UR7, UR4, URZ ;  /* 0x00000004070772a4 */ /* 0x000fc4000f8e023f */
[----:B------:R-:W-:Y:S01]  /*8940*/  IMAD.IADD R6, R246, 0x1, -R0 ;  /* 0x00000001f6067824 */ /* 0x000fe200078e0a00 */
[----:B------:R-:W-:Y:S02]  /*8950*/  UIADD3 UR11, UR11, UR6, URZ ;  /* 0x000000060b0b7290 */ /* 0x000fe4000fffe03f */
[----:B------:R-:W-:Y:S01]  /*8960*/  UIMAD UR5, UR8, UR5, UR7 ;  /* 0x00000005080572a4 */ /* 0x000fe2000f8e0207 */
[C---:B------:R-:W-:Y:S01]  /*8970*/  IMAD R247, R6.reuse, 0x10, R75 ;  /* 0x0000001006f77824 */ /* 0x040fe200078e024b */
[----:B------:R-:W-:Y:S01]  /*8980*/  UIMAD.WIDE.U32 UR8, UR8, UR4, UR10 ;  /* 0x00000004080872a5 */ /* 0x000fe2000f8e000a */
[----:B------:R-:W-:Y:S02]  /*8990*/  IMAD.SHL.U32 R6, R6, 0x8, RZ ;  /* 0x0000000806067824 */ /* 0x000fe400078e00ff */
[----:B------:R-:W-:Y:S01]  /*89a0*/  ULDC UR10, c[0x0][0x2c4] ;  /* 0x0000b100000a7ab9 */ /* 0x000fe20000000800 */
[----:B------:R-:W-:Y:S01]  /*89b0*/  IADD3 R4, R247, UR17, RZ ;  /* 0x00000011f7047c10 */ /* 0x000fe2000fffe0ff */
[----:B------:R-:W-:Y:S01]  /*89c0*/  UIADD3 UR5, UR9, UR5, URZ ;  /* 0x0000000509057290 */ /* 0x000fe2000fffe03f */
[----:B------:R-:W-:Y:S01]  /*89d0*/  IMAD.U32 R3, RZ, RZ, UR9 ;  /* 0x00000009ff037e24 */ /* 0x000fe2000f8e00ff */
[----:B------:R-:W-:Y:S01]  /*89e0*/  UIMAD UR10, UR20, UR10, URZ ;  /* 0x0000000a140a72a4 */ /* 0x000fe2000f8e023f */
[----:B------:R1:W-:Y:S01]  /*89f0*/  STL [R1+0x3c], R247 ;  /* 0x00003cf701007387 */ /* 0x0003e20000100800 */
[----:B------:R-:W-:Y:S01]  /*8a00*/  @P1 IMAD.HI.U32 R2, R4, c[0x0][0x2c8], RZ ;  /* 0x0000b20004021a27 */ /* 0x000fe200078e00ff */
[----:B------:R-:W-:-:S03]  /*8a10*/  ISETP.GE.AND P4, PT, R6, c[0x0][0x198], PT ;  /* 0x0000660006007a0c */ /* 0x000fc60003f86270 */
[----:B------:R-:W-:Y:S01]  /*8a20*/  IMAD.MOV.U32 R0, RZ, RZ, R4 ;  /* 0x000000ffff007224 */ /* 0x000fe200078e0004 */
[----:B------:R-:W-:Y:S01]  /*8a30*/  @P0 SHF.R.U32.HI R0, RZ, c[0x0][0x2cc], R2 ;  /* 0x0000b300ff000a19 */ /* 0x000fe20000011602 */
[----:B------:R-:W-:Y:S02]  /*8a40*/  IMAD.U32 R2, RZ, RZ, UR8 ;  /* 0x00000008ff027e24 */ /* 0x000fe4000f8e00ff */
[----:B------:R-:W-:Y:S01]  /*8a50*/  IMAD.U32 R3, RZ, RZ, UR5 ;  /* 0x00000005ff037e24 */ /* 0x000fe2000f8e00ff */
        /* <DEDUP_REMOVED lines=25> */
[----:B------:R-:W-:Y:S02]  /*8bf0*/  LEA.HI R81, R2, R0, RZ, 0x3 ;  /* 0x0000000002517211 */ /* 0x000fe400078f18ff */
[----:B------:R-:W-:Y:S02]  /*8c00*/  IADD3 R5, R75, UR17, RZ ;  /* 0x000000114b057c10 */ /* 0x000fe4000fffe0ff */
[----:B------:R-:W-:Y:S02]  /*8c10*/  LOP3.LUT R2, R3, 0xfffffff8, RZ, 0xc0, !PT ;  /* 0xfffffff803027812 */ /* 0x000fe400078ec0ff */
[----:B------:R-:W-:-:S02]  /*8c20*/  LOP3.LUT R3, R81, 0xfffffff8, RZ, 0xc0, !PT ;  /* 0xfffffff851037812 */ /* 0x000fc400078ec0ff */
[----:B------:R-:W-:Y:S01]  /*8c30*/  ISETP.GE.AND P0, PT, R5, UR10, PT ;  /* 0x0000000a05007c0c */ /* 0x000fe2000bf06270 */
[----:B------:R-:W-:Y:S02]  /*8c40*/  IMAD.IADD R70, R246, 0x1, -R2 ;  /* 0x00000001f6467824 */ /* 0x000fe400078e0a02 */
[----:B------:R-:W-:Y:S02]  /*8c50*/  IMAD.IADD R80, R0, 0x1, -R3 ;  /* 0x0000000100507824 */ /* 0x000fe400078e0a03 */
[----:B------:R-:W-:Y:S02]  /*8c60*/  IMAD.SHL.U32 R71, R70, 0x8, RZ ;  /* 0x0000000846477824 */ /* 0x000fe400078e00ff */
[----:B------:R-:W-:Y:S02]  /*8c70*/  IMAD.MOV.U32 R2, RZ, RZ, 0x10 ;  /* 0x00000010ff027424 */ /* 0x000fe400078e00ff */
[----:B------:R-:W-:Y:S01]  /*8c80*/  IMAD.MOV.U32 R3, RZ, RZ, 0x20 ;  /* 0x00000020ff037424 */ /* 0x000fe200078e00ff */
        /* <DEDUP_REMOVED lines=15> */
.L_x_734:
[----:B-1-34-:R-:W-:Y:S05]  /*8d80*/  BSYNC B0 ;  /* 0x0000000000007941 */ /* 0x01afea0003800000 */
.L_x_733:
        /* <DEDUP_REMOVED lines=11> */
.L_x_736:
[----:B------:R-:W-:Y:S05]  /*8e40*/  BSYNC B0 ;  /* 0x0000000000007941 */ /* 0x000fea0003800000 */
.L_x_735:
        /* <DEDUP_REMOVED lines=11> */
.L_x_738:
[----:B------:R-:W-:Y:S05]  /*8f00*/  BSYNC B0 ;  /* 0x0000000000007941 */ /* 0x000fea0003800000 */
.L_x_737:
        /* <DEDUP_REMOVED lines=11> */
.L_x_740:
[----:B------:R-:W-:Y:S05]  /*8fc0*/  BSYNC B0 ;  /* 0x0000000000007941 */ /* 0x000fea0003800000 */
.L_x_739:
        /* <DEDUP_REMOVED lines=11> */
.L_x_742:
[----:B------:R-:W-:Y:S05]  /*9080*/  BSYNC B0 ;  /* 0x0000000000007941 */ /* 0x000fea0003800000 */
.L_x_741:
        /* <DEDUP_REMOVED lines=11> */
.L_x_744:
[----:B------:R-:W-:Y:S05]  /*9140*/  BSYNC B0 ;  /* 0x0000000000007941 */ /* 0x000fea0003800000 */
.L_x_743:
        /* <DEDUP_REMOVED lines=11> */
.L_x_746:
[----:B------:R-:W-:Y:S05]  /*9200*/  BSYNC B0 ;  /* 0x0000000000007941 */ /* 0x000fea0003800000 */
.L_x_745:
[----:B-123--:R-:W1:Y:S01]  /*9210*/  SHFL.IDX PT, R8, R8, 0x7, 0x181f ;  /* 0x00f81f0008087f89 */ /* 0x00ee6200000e0000 */
[----:B----4-:R-:W-:Y:S01]  /*9220*/  IADD3 R3, R5, 0x70, RZ ;  /* 0x0000007005037810 */ /* 0x010fe20007ffe0ff */
[----:B------:R-:W-:Y:S01]  /*9230*/  UMOV UR6, 0x70 ;  /* 0x0000007000067882 */ /* 0x000fe20000000000 */
[----:B------:R-:W-:Y:S01]  /*9240*/  IMAD.MOV.U32 R248, RZ, RZ, c[0x0][0x2b8] ;  /* 0x0000ae00fff87624 */ /* 0x000fe200078e00ff */
[----:B------:R-:W2:Y:S01]  /*9250*/  SHFL.IDX PT, R9, R9, 0x7, 0x181f ;  /* 0x00f81f0009097f89 */ /* 0x000ea200000e0000 */
[----:B------:R-:W-:Y:S01]  /*9260*/  ISETP.GE.AND P1, PT, R3, UR10, PT ;  /* 0x0000000a03007c0c */ /* 0x000fe2000bf26270 */
[----:B------:R-:W-:Y:S01]  /*9270*/  UIMAD UR6, UR13, UR6, -0x70 ;  /* 0xffffff900d0674a4 */ /* 0x000fe2000f8e0206 */
[----:B------:R-:W-:Y:S01]  /*9280*/  IMAD.MOV.U32 R98, RZ, RZ, RZ ;  /* 0x000000ffff627224 */ /* 0x000fe200078e00ff */
[----:B------:R-:W-:Y:S01]  /*9290*/  ISETP.NE.AND P2, PT, R248, 0x1, PT ;  /* 0x00000001f800780c */ /* 0x000fe20003f45270 */
[----:B------:R-:W-:Y:S02]  /*92a0*/  USHF.R.S32.HI UR7, URZ, 0x1f, UR11 ;  /* 0x0000001f3f077899 */ /* 0x000fe4000801140b */
[----:B------:R-:W-:Y:S01]  /*92b0*/  ULDC.64 UR4, c[0x0][0x2b0] ;  /* 0x0000ac0000047ab9 */ /* 0x000fe20000000a00 */
[----:B------:R-:W-:Y:S01]  /*92c0*/  IADD3 R0, R247, UR6, RZ ;  /* 0x00000006f7007c10 */ /* 0x000fe2000fffe0ff */
[----:B------:R-:W-:-:S02]  /*92d0*/  UIMAD UR7, UR7, UR4, URZ ;  /* 0x00000004070772a4 */ /* 0x000fc4000f8e023f */
[----:B------:R-:W-:Y:S01]  /*92e0*/  UIMAD.WIDE.U32 UR8, UR11, UR4, URZ ;  /* 0x000000040b0872a5 */ /* 0x000fe2000f8e003f */
[----:B------:R-:W-:Y:S01]  /*92f0*/  ISETP.GE.AND P0, PT, R0, UR14, PT ;  /* 0x0000000e00007c0c */ /* 0x000fe2000bf06270 */
[----:B------:R-:W-:Y:S01]  /*9300*/  UIMAD UR7, UR11, UR5, UR7 ;  /* 0x000000050b0772a4 */ /* 0x000fe2000f8e0207 */
[----:B------:R-:W-:Y:S01]  /*9310*/  @!P1 IMAD.SHL.U32 R10, R68, 0x2, RZ ;  /* 0x00000002440a9824 */ /* 0x000fe200078e00ff */
[----:B------:R-:W-:Y:S01]  /*9320*/  IADD3 R5, R0, UR18, RZ ;  /* 0x0000001200057c10 */ /* 0x000fe2000fffe0ff */
[----:B------:R-:W-:Y:S01]  /*9330*/  ULDC.64 UR4, c[0x0][0x1e8] ;  /* 0x00007a0000047ab9 */ /* 0x000fe20000000a00 */
[----:B------:R-:W-:Y:S01]  /*9340*/  ISETP.GT.OR P0, PT, R247, 0x6f, P0 ;  /* 0x0000006ff700780c */ /* 0x000fe20000704670 */
[----:B------:R-:W-:Y:S01]  /*9350*/  UIADD3 UR7, UR9, UR7, URZ ;  /* 0x0000000709077290 */ /* 0x000fe2000fffe03f */
[----:B-1----:R-:W-:Y:S01]  /*9360*/  @!P1 LEA R8, P3, R71, R8, 0x1 ;  /* 0x0000000847089211 */ /* 0x002fe200078608ff */
[----:B------:R-:W-:-:S03]  /*9370*/  @P2 IMAD.HI.U32 R3, R5, c[0x0][0x2bc], RZ ;  /* 0x0000af0005032a27 */ /* 0x000fc600078e00ff */
[----:B--2---:R-:W-:Y:S01]  /*9380*/  @!P1 LEA.HI.X R9, R71, R9, R241, 0x1, P3 ;  /* 0x0000000947099211 */ /* 0x004fe200018f0cf1 */
[----:B------:R-:W-:Y:S01]  /*9390*/  IMAD.MOV.U32 R0, RZ, RZ, R5 ;  /* 0x000000ffff007224 */ /* 0x000fe200078e0005 */
[----:B------:R-:W-:-:S03]  /*93a0*/  @P2 SHF.R.U32.HI R0, RZ, c[0x0][0x2c0], R3 ;  /* 0x0000b000ff002a19 */ /* 0x000fc60000011603 */
[----:B------:R-:W-:Y:S01]  /*93b0*/  @!PT LDS RZ, [RZ] ;  /* 0x00000000fffff984 */ /* 0x000fe20000000800 */
[----:B------:R1:W-:Y:S02]  /*93c0*/  @!P1 LDGSTS.E.BYPASS.LTC128B.128 [R10+0xa900], [R8.64], !P4 ;  /* 0x0a900000080a9fae */ /* 0x0003e4000e101d56 */
[C---:B------:R-:W-:Y:S02]  /*93d0*/  @!P0 IADD3 R3, P2, R0.reuse, UR8, RZ ;  /* 0x0000000800038c10 */ /* 0x040fe4000ff5e0ff */
[----:B------:R-:W0:Y:S02]  /*93e0*/  LDGDEPBAR ;  /* 0x00000000000079af */ /* 0x000e240000000000 */
[----:B------:R-:W-:Y:S02]  /*93f0*/  @!P0 LEA.HI.X.SX32 R7, R0, UR7, 0x1, P2 ;  /* 0x0000000700078c11 */ /* 0x000fe400090f0eff */
[----:B------:R-:W-:-:S04]  /*9400*/  @!P0 LEA R6, P2, R3, c[0x0][0x2a0], 0x2 ;  /* 0x0000a80003068a11 */ /* 0x000fc800078410ff */
[----:B------:R-:W-:Y:S01]  /*9410*/  @!P0 LEA.HI.X R7, R3, c[0x0][0x2a4], R7, 0x2, P2 ;  /* 0x0000a90003078a11 */ /* 0x000fe200010f1407 */
[----:B------:R-:W-:Y:S06]  /*9420*/  BAR.SYNC.DEFER_BLOCKING 0x0 ;  /* 0x0000000000007b1d */ /* 0x000fec0000010000 */
[----:B------:R2:W3:Y:S01]  /*9430*/  @!P0 LDG.E R98, [R6.64] ;  /* 0x0000001606628981 */ /* 0x0004e2000c1e1900 */
[----:B------:R-:W-:Y:S01]  /*9440*/  IMAD.MOV R0, RZ, RZ, -R0 ;  /* 0x000000ffff007224 */ /* 0x000fe200078e0a00 */
[----:B------:R-:W-:Y:S01]  /*9450*/  UIMAD UR11, UR15, UR4, URZ ;  /* 0x000000040f0b72a4 */ /* 0x000fe2000f8e023f */
[----:B------:R-:W-:Y:S01]  /*9460*/  ISETP.GE.AND P5, PT, R71, c[0x0][0x1d4], PT ;  /* 0x0000750047007a0c */ /* 0x000fe20003fa6270 */
[----:B------:R-:W-:Y:S01]  /*9470*/  UIMAD.WIDE.U32 UR24, UR16, UR4, URZ ;  /* 0x00000004101872a5 */ /* 0x000fe2000f8e003f */
[----:B------:R-:W-:Y:S01]  /*9480*/  IMAD R99, R0, c[0x0][0x2b8], R5 ;  /* 0x0000ae0000637a24 */ /* 0x000fe200078e0205 */
[----:B------:R-:W-:Y:S01]  /*9490*/  UIMAD UR11, UR16, UR5, UR11 ;  /* 0x00000005100b72a4 */ /* 0x000fe2000f8e020b */
[----:B-1----:R-:W-:Y:S01]  /*94a0*/  IMAD.U32 R10, RZ, RZ, UR16 ;  /* 0x00000010ff0a7e24 */ /* 0x002fe2000f8e00ff */
[----:B------:R-:W-:Y:S01]  /*94b0*/  UIADD3 UR12, UR13, -0x1, URZ ;  /* 0xffffffff0d0c7890 */ /* 0x000fe2000fffe03f */
[----:B------:R-:W-:Y:S01]  /*94c0*/  IMAD R8, R99, c[0x0][0x1e0], RZ ;  /* 0x0000780063087a24 */ /* 0x000fe200078e02ff */
[----:B------:R-:W-:Y:S01]  /*94d0*/  SHF.R.S32.HI R96, RZ, 0x1f, R99 ;  /* 0x0000001fff607819 */ /* 0x000fe20000011463 */
[----:B------:R-:W-:Y:S01]  /*94e0*/  UIADD3 UR11, UR25, UR11, URZ ;  /* 0x0000000b190b7290 */ /* 0x000fe2000fffe03f */
[----:B------:R-:W-:Y:S01]  /*94f0*/  STL [R1+0x1c], R99 ;  /* 0x00001c6301007387 */ /* 0x000fe20000100800 */
[----:B------:R-:W-:Y:S01]  /*9500*/  UIMAD UR12, UR12, -0x70, UR14 ;  /* 0xffffff900c0c78a4 */ /* 0x000fe2000f8e020e */
[----:B------:R-:W-:Y:S01]  /*9510*/  LEA.HI R243, R244, R246, RZ, 0x5 ;  /* 0x000000f6f4f37211 */ /* 0x000fe200078f28ff */
[----:B------:R-:W-:Y:S01]  /*9520*/  IMAD R0, R96, c[0x0][0x1e0], RZ ;  /* 0x0000780060007a24 */ /* 0x000fe200078e02ff */
[----:B------:R-:W-:Y:S01]  /*9530*/  ULDC.64 UR4, c[0x0][0x210] ;  /* 0x0000840000047ab9 */ /* 0x000fe20000000a00 */
[----:B------:R-:W-:Y:S01]  /*9540*/  ISETP.GT.AND P6, PT, R247, 0x6f, PT ;  /* 0x0000006ff700780c */ /* 0x000fe20003fc4270 */
[----:B------:R-:W-:Y:S01]  /*9550*/  UIMAD UR15, UR15, UR4, URZ ;  /* 0x000000040f0f72a4 */ /* 0x000fe2000f8e023f */
[----:B------:R-:W-:Y:S01]  /*9560*/  IMAD R0, R99, c[0x0][0x1e4], R0 ;  /* 0x0000790063007a24 */ /* 0x000fe200078e0200 */
[----:B------:R-:W-:Y:S01]  /*9570*/  IADD3 R69, -R75, UR12, RZ ;  /* 0x0000000c4b457c10 */ /* 0x000fe2000fffe1ff */
[----:B------:R-:W-:Y:S01]  /*9580*/  UIMAD.WIDE.U32 UR26, UR16, UR4, URZ ;  /* 0x00000004101a72a5 */ /* 0x000fe2000f8e003f */
[----:B------:R-:W-:Y:S01]  /*9590*/  SHF.R.S32.HI R245, RZ, 0x5, R243 ;  /* 0x00000005fff57819 */ /* 0x000fe200000114f3 */
[----:B------:R-:W-:Y:S01]  /*95a0*/  UIMAD UR15, UR16, UR5, UR15 ;  /* 0x00000005100f72a4 */ /* 0x000fe2000f8e020f */
[----:B------:R-:W-:Y:S01]  /*95b0*/  ISETP.GE.AND P1, PT, R69, 0x1, PT ;  /* 0x000000014500780c */ /* 0x000fe20003f26270 */
[----:B--2---:R-:W-:Y:S01]  /*95c0*/  IMAD.WIDE.U32 R6, R99, c[0x0][0x1e0], RZ ;  /* 0x0000780063067a25 */ /* 0x004fe200078e00ff */
[C---:B------:R-:W-:Y:S01]  /*95d0*/  ISETP.GE.AND P3, PT, R69.reuse, 0x21, PT ;  /* 0x000000214500780c */ /* 0x040fe20003f66270 */
[----:B------:R-:W-:Y:S01]  /*95e0*/  UIADD3 UR15, UR27, UR15, URZ ;  /* 0x0000000f1b0f7290 */ /* 0x000fe2000fffe03f */
[----:B------:R-:W-:Y:S01]  /*95f0*/  ISETP.GE.AND P4, PT, R69, 0x31, PT ;  /* 0x000000314500780c */ /* 0x000fe20003f86270 */
[----:B------:R-:W-:Y:S01]  /*9600*/  IMAD.IADD R7, R7, 0x1, R0 ;  /* 0x0000000107077824 */ /* 0x000fe200078e0200 */
[----:B---3--:R-:W-:-:S03]  /*9610*/  SHF.R.S32.HI R97, RZ, 0x1f, R98 ;  /* 0x0000001fff617819 */ /* 0x008fc60000011462 */
[----:B------:R-:W-:Y:S01]  /*9620*/  IMAD.WIDE.U32 R6, R98, c[0x0][0x1f0], R6 ;  /* 0x00007c0062067a25 */ /* 0x000fe200078e0006 */
[----:B------:R-:W-:Y:S03]  /*9630*/  STL [R1+0x18], R98 ;  /* 0x0000186201007387 */ /* 0x000fe60000100800 */
[----:B------:R-:W-:Y:S01]  /*9640*/  IMAD R3, R97, c[0x0][0x1f0], RZ ;  /* 0x00007c0061037a24 */ /* 0x000fe200078e02ff */
[----:B------:R-:W-:Y:S01]  /*9650*/  IADD3 R0, P0, R6, UR24, RZ ;  /* 0x0000001806007c10 */ /* 0x000fe2000ff1e0ff */
[C---:B------:R-:W-:Y:S02]  /*9660*/  IMAD R8, R98.reuse, c[0x0][0x1f0], R8 ;  /* 0x00007c0062087a24 */ /* 0x040fe400078e0208 */
[----:B------:R-:W-:Y:S02]  /*9670*/  IMAD R3, R98, c[0x0][0x1f4], R3 ;  /* 0x00007d0062037a24 */ /* 0x000fe400078e0203 */
[----:B------:R-:W-:-:S03]  /*9680*/  IMAD R8, R10, c[0x0][0x1e8], R8 ;  /* 0x00007a000a087a24 */ /* 0x000fc600078e0208 */
[----:B------:R-:W-:Y:S02]  /*9690*/  IADD3.X R6, R7, UR11, R3, P0, !PT ;  /* 0x0000000b07067c10 */ /* 0x000fe400087fe403 */
[----:B------:R-:W-:-:S04]  /*96a0*/  LEA R3, P0, R0, c[0x0][0x1c8], 0x1 ;  /* 0x0000720000037a11 */ /* 0x000fc800078008ff */
[----:B------:R-:W-:Y:S01]  /*96b0*/  LEA.HI.X R0, R0, c[0x0][0x1cc], R6, 0x1, P0 ;  /* 0x0000730000007a11 */ /* 0x000fe200000f0c06 */
[----:B------:R-:W-:Y:S01]  /*96c0*/  SHFL.IDX PT, R9, R3, 0x1, 0x181f ;  /* 0x00381f0003097f89 */ /* 0x000fe200000e0000 */
[----:B------:R-:W-:-:S03]  /*96d0*/  ISETP.GE.AND P0, PT, R69, 0x11, PT ;  /* 0x000000114500780c */ /* 0x000fc60003f06270 */
[----:B------:R-:W1:Y:S04]  /*96e0*/  SHFL.IDX PT, R6, R3, RZ, 0x181f ;  /* 0x00181fff03067589 */ /* 0x000e6800000e0000 */
[----:B------:R-:W2:Y:S04]  /*96f0*/  SHFL.IDX PT, R5, R0, RZ, 0x181f ;  /* 0x00181fff00057589 */ /* 0x000ea800000e0000 */
[----:B------:R-:W3:Y:S02]  /*9700*/  SHFL.IDX PT, R14, R3, 0x2, 0x181f ;  /* 0x00581f00030e7f89 */ /* 0x000ee400000e0000 */
[----:B------:R-:W-:-:S02]  /*9710*/  @P0 IMAD.SHL.U32 R10, R68, 0x2, RZ ;  /* 0x00000002440a0824 */ /* 0x000fc400078e00ff */
[----:B------:R-:W4:Y:S04]  /*9720*/  SHFL.IDX PT, R17, R0, 0x1, 0x181f ;  /* 0x00381f0000117f89 */ /* 0x000f2800000e0000 */
[----:B------:R-:W5:Y:S04]  /*9730*/  SHFL.IDX PT, R16, R0, 0x2, 0x181f ;  /* 0x00581f0000107f89 */ /* 0x000f6800000e0000 */
[----:B------:R-:W3:Y:S01]  /*9740*/  SHFL.IDX PT, R13, R3, 0x3, 0x181f ;  /* 0x00781f00030d7f89 */ /* 0x000ee200000e0000 */
[----:B-1----:R-:W-:-:S03]  /*9750*/  @P1 LEA R6, P2, R71, R6, 0x1 ;  /* 0x0000000647061211 */ /* 0x002fc600078408ff */
[----:B------:R-:W1:Y:S01]  /*9760*/  SHFL.IDX PT, R11, R0, 0x3, 0x181f ;  /* 0x00781f00000b7f89 */ /* 0x000e6200000e0000 */
[C---:B--2---:R-:W-:Y:S01]  /*9770*/  @P1 LEA.HI.X R7, R71.reuse, R5, R241, 0x1, P2 ;  /* 0x0000000547071211 */ /* 0x044fe200010f0cf1 */
[----:B------:R-:W-:Y:S02]  /*9780*/  @P1 IMAD.SHL.U32 R5, R68, 0x2, RZ ;  /* 0x0000000244051824 */ /* 0x000fe400078e00ff */
[----:B------:R-:W2:Y:S04]  /*9790*/  SHFL.IDX PT, R12, R3, 0x4, 0x181f ;  /* 0x00981f00030c7f89 */ /* 0x000ea800000e0000 */
[----:B------:R1:W-:Y:S04]  /*97a0*/  @P1 LDGSTS.E.BYPASS.LTC128B.128 [R5+0x3900], [R6.64], !P5 ;  /* 0x0390000006051fae */ /* 0x0003e8000e901d56 */
[----:B------:R-:W2:Y:S04]  /*97b0*/  SHFL.IDX PT, R3, R3, 0x5, 0x181f ;  /* 0x00b81f0003037f89 */ /* 0x000ea800000e0000 */
[----:B------:R-:W2:Y:S01]  /*97c0*/  SHFL.IDX PT, R15, R0, 0x4, 0x181f ;  /* 0x00981f00000f7f89 */ /* 0x000ea200000e0000 */
[----:B-1----:R-:W-:Y:S01]  /*97d0*/  LEA R7, R8, c[0x0][0x1c8], 0x1 ;  /* 0x0000720008077a11 */ /* 0x002fe200078e08ff */
[----:B------:R-:W-:Y:S01]  /*97e0*/  @P3 IMAD.SHL.U32 R5, R68, 0x2, RZ ;  /* 0x0000000244053824 */ /* 0x000fe200078e00ff */
[----:B------:R-:W-:-:S02]  /*97f0*/  @P0 LEA R8, P2, R71, R9, 0x1 ;  /* 0x0000000947080211 */ /* 0x000fc400078408ff */
[C---:B---3--:R-:W-:Y:S02]  /*9800*/  @P3 LEA R6, P1, R71.reuse, R14, 0x1 ;  /* 0x0000000e47063211 */ /* 0x048fe400078208ff */
[----:B------:R5:W-:Y:S01]  /*9810*/  SHFL.IDX PT, R14, R7, 0x6, 0x181f ;  /* 0x00d81f00070e7f89 */ /* 0x000be200000e0000 */
[----:B----4-:R-:W-:Y:S02]  /*9820*/  @P0 LEA.HI.X R9, R71, R17, R241, 0x1, P2 ;  /* 0x0000001147090211 */ /* 0x010fe400010f0cf1 */
[C---:B------:R-:W-:Y:S01]  /*9830*/  ISETP.GE.AND P2, PT, R69.reuse, 0x41, PT ;  /* 0x000000414500780c */ /* 0x040fe20003f46270 */
[----:B------:R-:W1:Y:S04]  /*9840*/  SHFL.IDX PT, R17, R0, 0x5, 0x181f ;  /* 0x00b81f0000117f89 */ /* 0x000e6800000e0000 */
[----:B------:R2:W-:Y:S01]  /*9850*/  @P0 LDGSTS.E.BYPASS.LTC128B.128 [R10+0x4100], [R8.64], !P5 ;  /* 0x04100000080a0fae */ /* 0x0005e2000e901d56 */
[----:B------:R-:W-:-:S02]  /*9860*/  ISETP.GE.AND P0, PT, R69, 0x61, PT ;  /* 0x000000614500780c */ /* 0x000fc40003f06270 */
[----:B-----5:R-:W-:Y:S02]  /*9870*/  @P3 LEA.HI.X R7, R71, R16, R241, 0x1, P1 ;  /* 0x0000001047073211 */ /* 0x020fe400008f0cf1 */
[----:B------:R3:W4:Y:S01]  /*9880*/  SHFL.IDX PT, R16, R0, 0x6, 0x181f ;  /* 0x00d81f0000107f89 */ /* 0x00072200000e0000 */
[----:B------:R-:W-:-:S03]  /*9890*/  ISETP.GE.AND P1, PT, R69, 0x51, PT ;  /* 0x000000514500780c */ /* 0x000fc60003f26270 */
[----:B------:R5:W-:Y:S01]  /*98a0*/  @P3 LDGSTS.E.BYPASS.LTC128B.128 [R5+0x4900], [R6.64], !P5 ;  /* 0x0490000006053fae */ /* 0x000be2000e901d56 */
[C---:B---3--:R-:W-:Y:S01]  /*98b0*/  @P4 IMAD.SHL.U32 R0, R68.reuse, 0x2, RZ ;  /* 0x0000000244004824 */ /* 0x048fe200078e00ff */
[----:B-----5:R-:W-:Y:S01]  /*98c0*/  @P4 LEA R6, P3, R71, R13, 0x1 ;  /* 0x0000000d47064211 */ /* 0x020fe200078608ff */
[----:B------:R-:W-:-:S03]  /*98d0*/  @P2 IMAD.SHL.U32 R5, R68, 0x2, RZ ;  /* 0x0000000244052824 */ /* 0x000fc600078e00ff */
[C---:B------:R-:W-:Y:S02]  /*98e0*/  @P4 LEA.HI.X R7, R71.reuse, R11, R241, 0x1, P3 ;  /* 0x0000000b47074211 */ /* 0x040fe400018f0cf1 */
[----:B--2---:R-:W-:-:S03]  /*98f0*/  @P2 LEA R10, P3, R71, R12, 0x1 ;  /* 0x0000000c470a2211 */ /* 0x004fc600078608ff */
[----:B------:R2:W-:Y:S01]  /*9900*/  @P4 LDGSTS.E.BYPASS.LTC128B.128 [R0+0x5100], [R6.64], !P5 ;  /* 0x0510000006004fae */ /* 0x0005e2000e901d56 */
[C---:B------:R-:W-:Y:S01]  /*9910*/  @P1 LEA R8, P4, R71.reuse, R3, 0x1 ;  /* 0x0000000347081211 */ /* 0x040fe200078808ff */
[----:B------:R-:W-:Y:S01]  /*9920*/  @P1 IMAD.SHL.U32 R3, R68, 0x2, RZ ;  /* 0x0000000244031824 */ /* 0x000fe200078e00ff */
[C-C-:B------:R-:W-:Y:S02]  /*9930*/  @P2 LEA.HI.X R11, R71.reuse, R15, R241.reuse, 0x1, P3 ;  /* 0x0000000f470b2211 */ /* 0x140fe400018f0cf1 */
[----:B-1----:R-:W-:-:S03]  /*9940*/  @P1 LEA.HI.X R9, R71, R17, R241, 0x1, P4 ;  /* 0x0000001147091211 */ /* 0x002fc600020f0cf1 */
[----:B------:R1:W-:Y:S04]  /*9950*/  @P2 LDGSTS.E.BYPASS.LTC128B.128 [R5+0x5900], [R10.64], !P5 ;  /* 0x059000000a052fae */ /* 0x0003e8000e901d56 */
[----:B------:R1:W-:Y:S01]  /*9960*/  @P1 LDGSTS.E.BYPASS.LTC128B.128 [R3+0x6100], [R8.64], !P5 ;  /* 0x0610000008031fae */ /* 0x0003e2000e901d56 */
[----:B--2---:R-:W-:Y:S01]  /*9970*/  @P0 LEA R6, P3, R71, R14, 0x1 ;  /* 0x0000000e47060211 */ /* 0x004fe200078608ff */
[----:B------:R-:W-:-:S03]  /*9980*/  @P0 IMAD.SHL.U32 R0, R68, 0x2, RZ ;  /* 0x0000000244000824 */ /* 0x000fc600078e00ff */
[----:B----4-:R-:W-:-:S05]  /*9990*/  @P0 LEA.HI.X R7, R71, R16, R241, 0x1, P3 ;  /* 0x0000001047070211 */ /* 0x010fca00018f0cf1 */
[----:B------:R1:W-:Y:S01]  /*99a0*/  @P0 LDGSTS.E.BYPASS.LTC128B.128 [R0+0x6900], [R6.64], !P5 ;  /* 0x0690000006000fae */ /* 0x0003e2000e901d56 */
[----:B------:R-:W-:-:S03]  /*99b0*/  ISETP.LT.AND P0, PT, RZ, c[0x0][0x27c], PT ;  /* 0x00009f00ff007a0c */ /* 0x000fc60003f01270 */
[----:B------:R-:W0:Y:S10]  /*99c0*/  LDGDEPBAR ;  /* 0x00000000000079af */ /* 0x000e340000000000 */
[----:B------:R-:W-:Y:S05]  /*99d0*/  @P0 BRA `(.L_x_747) ;  /* 0x0000002000000947 */ /* 0x000fea0003800000 */
[----:B------:R-:W-:-:S04]  /*99e0*/  DEPBAR.LE SB0, 0x1 ;  /* 0x000080400000791a */ /* 0x000fc80000000000 */
[----:B------:R-:W-:Y:S05]  /*99f0*/  BRA `(.L_x_748) ;  /* 0x00004de000007947 */ /* 0x000fea0003800000 */
.L_x_747:
[----:B------:R-:W-:Y:S01]  /*9a00*/  ULDC.U8 UR4, c[0x0][0x298] ;  /* 0x0000a60000047ab9 */ /* 0x000fe20000000000 */
[----:B-1----:R-:W-:Y:S01]  /*9a10*/  SHF.R.S32.HI R0, RZ, 0x1f, R149 ;  /* 0x0000001fff007819 */ /* 0x002fe20000011495 */
        /* <DEDUP_REMOVED lines=18> */
[----:B------:R-:W-:Y:S01]  /*9b40*/  PLOP3.LUT P1, PT, PT, PT, UP2, 0x80, 0x0 ;  /* 0x000000000000781c */ /* 0x000fe20003f2f028 */
[----:B------:R-:W-:Y:S01]  /*9b50*/  IMAD.MOV.U32 R8, RZ, RZ, R12 ;  /* 0x000000ffff087224 */ /* 0x000fe200078e000c */
[----:B------:R-:W-:Y:S01]  /*9b60*/  PLOP3.LUT P0, PT, PT, PT, UP2, 0x80, 0x0 ;  /* 0x000000000000781c */ /* 0x000fe20003f0f028 */
[----:B------:R-:W-:Y:S01]  /*9b70*/  BSSY B0, `(.L_x_750) ;  /* 0x000002f000007945 */ /* 0x000fe20003800000 */
[----:B------:R-:W-:Y:S01]  /*9b80*/  MOV R6, R10 ;  /* 0x0000000a00067202 */ /* 0x000fe20000000f00 */
[----:B------:R-:W-:Y:S01]  /*9b90*/  IMAD.SHL.U32 R17, R14, 0x4, RZ ;  /* 0x000000040e117824 */ /* 0x000fe200078e00ff */
[----:B------:R-:W-:Y:S01]  /*9ba0*/  CS2R R38, SRZ ;  /* 0x0000000000267805 */ /* 0x000fe2000001ff00 */
[----:B------:R-:W-:Y:S01]  /*9bb0*/  CS2R R26, SRZ ;  /* 0x00000000001a7805 */ /* 0x000fe2000001ff00 */
[----:B------:R-:W-:Y:S01]  /*9bc0*/  CS2R R14, SRZ ;  /* 0x00000000000e7805 */ /* 0x000fe2000001ff00 */
[----:B------:R-:W-:Y:S01]  /*9bd0*/  CS2R R28, SRZ ;  /* 0x00000000001c7805 */ /* 0x000fe2000001ff00 */
[----:B------:R-:W-:-:S03]  /*9be0*/  CS2R R18, SRZ ;  /* 0x0000000000127805 */ /* 0x000fc6000001ff00 */
        /* <DEDUP_REMOVED lines=39> */
.L_x_751:
[----:B------:R-:W-:Y:S05]  /*9e60*/  BSYNC B0 ;  /* 0x0000000000007941 */ /* 0x000fea0003800000 */
.L_x_750:
        /* <DEDUP_REMOVED lines=41> */
.L_x_753:
[----:B------:R-:W-:Y:S05]  /*a100*/  BSYNC B0 ;  /* 0x0000000000007941 */ /* 0x000fea0003800000 */
.L_x_752:
        /* <DEDUP_REMOVED lines=43> */
.L_x_755:
[----:B------:R-:W-:Y:S05]  /*a3c0*/  BSYNC B0 ;  /* 0x0000000000007941 */ /* 0x000fea0003800000 */
.L_x_754:
        /* <DEDUP_REMOVED lines=41> */
.L_x_757:
[----:B-12---:R-:W-:Y:S05]  /*a660*/  BSYNC B0 ;  /* 0x0000000000007941 */ /* 0x006fea0003800000 */
.L_x_756:
        /* <DEDUP_REMOVED lines=86> */
.L_x_761:
[----:B------:R-:W-:Y:S05]  /*abd0*/  BSYNC B0 ;  /* 0x0000000000007941 */ /* 0x000fea0003800000 */
.L_x_760:
        /* <DEDUP_REMOVED lines=49> */
.L_x_759:
[----:B------:R-:W-:Y:S05]  /*aef0*/  BSYNC B1 ;  /* 0x0000000000017941 */ /* 0x000fea0003800000 */
.L_x_758:
        /* <DEDUP_REMOVED lines=53> */
.L_x_765:
[----:B------:R-:W-:Y:S05]  /*b250*/  BSYNC B0 ;  /* 0x0000000000007941 */ /* 0x000fea0003800000 */
.L_x_764:
        /* <DEDUP_REMOVED lines=49> */
.L_x_763:
[----:B------:R-:W-:Y:S05]  /*b570*/  BSYNC B1 ;  /* 0x0000000000017941 */ /* 0x000fea0003800000 */
.L_x_762:
        /* <DEDUP_REMOVED lines=53> */
.L_x_769:
[----:B------:R-:W-:Y:S05]  /*b8d0*/  BSYNC B0 ;  /* 0x0000000000007941 */ /* 0x000fea0003800000 */
.L_x_768:
        /* <DEDUP_REMOVED lines=49> */
.L_x_767:
[----:B------:R-:W-:Y:S05]  /*bbf0*/  BSYNC B1 ;  /* 0x0000000000017941 */ /* 0x000fea0003800000 */
.L_x_766:
        /* <DEDUP_REMOVED lines=52> */
.L_x_772:
[----:B------:R-:W-:Y:S05]  /*bf40*/  BSYNC B0 ;  /* 0x0000000000007941 */ /* 0x000fea0003800000 */
.L_x_771:
        /* <DEDUP_REMOVED lines=50> */
.L_x_749:
[----:B------:R-:W-:Y:S01]  /*c270*/  PLOP3.LUT P1, PT, PT, PT, UP2, 0x80, 0x0 ;  /* 0x000000000000781c */ /* 0x000fe20003f2f028 */
[----:B------:R-:W-:Y:S01]  /*c280*/  IMAD.MOV.U32 R8, RZ, RZ, R12 ;  /* 0x000000ffff087224 */ /* 0x000fe200078e000c */
[----:B------:R-:W-:Y:S01]  /*c290*/  PLOP3.LUT P0, PT, PT, PT, UP2, 0x80, 0x0 ;  /* 0x000000000000781c */ /* 0x000fe20003f0f028 */
[----:B------:R-:W-:Y:S01]  /*c2a0*/  IMAD.MOV.U32 R6, RZ, RZ, R10 ;  /* 0x000000ffff067224 */ /* 0x000fe200078e000a */
[----:B------:R-:W-:Y:S01]  /*c2b0*/  SHF.R.S32.HI R29, RZ, 0x1f, R31 ;  /* 0x0000001fff1d7819 */ /* 0x000fe2000001141f */
[----:B------:R-:W-:Y:S01]  /*c2c0*/  CS2R R22, SRZ ;  /* 0x0000000000167805 */ /* 0x000fe2000001ff00 */
[----:B------:R-:W-:-:S07]  /*c2d0*/  CS2R R20, SRZ ;  /* 0x0000000000147805 */ /* 0x000fce000001ff00 */
[----:B------:R-:W-:Y:S01]  /*c2e0*/  @P1 IMAD.HI.U32 R3, R0, c[0x0][0x2c8], RZ ;  /* 0x0000b20000031a27 */ /* 0x000fe200078e00ff */
[----:B------:R-:W-:-:S04]  /*c2f0*/  ISETP.GE.AND P1, PT, R31, c[0x0][0x27c], PT ;  /* 0x00009f001f007a0c */ /* 0x000fc80003f26270 */
        /* <DEDUP_REMOVED lines=66> */
.L_x_774:
[----:B-1-3--:R-:W-:Y:S05]  /*c720*/  BSYNC B0 ;  /* 0x0000000000007941 */ /* 0x00afea0003800000 */
.L_x_773:
        /* <DEDUP_REMOVED lines=65> */
.L_x_776:
[----:B-1-3--:R-:W-:Y:S05]  /*cb40*/  BSYNC B0 ;  /* 0x0000000000007941 */ /* 0x00afea0003800000 */
.L_x_775:
        /* <DEDUP_REMOVED lines=124> */
.L_x_778:
[----:B------:R-:W-:Y:S05]  /*d310*/  BSYNC B0 ;  /* 0x0000000000007941 */ /* 0x000fea0003800000 */
.L_x_777:
        /* <DEDUP_REMOVED lines=18> */
[----:B------:R-:W-:Y:S01]  /*d440*/  IMAD.SHL.U32 R41, R5, 0x2, RZ ;  /* 0x0000000205297824 */ /* 0x000fe200078e00ff */
[----:B------:R-:W-:Y:S01]  /*d450*/  SHF.R.U64 R7, R32, 0x10, R33 ;  /* 0x0000001020077819 */ /* 0x000fe20000001221 */
[----:B------:R-:W-:Y:S01]  /*d460*/  IMAD.SHL.U32 R40, R0, 0x2, RZ ;  /* 0x0000000200287824 */ /* 0x000fe200078e00ff */
[----:B------:R-:W-:-:S02]  /*d470*/  SHF.R.U64 R0, R36, 0x10, R37 ;  /* 0x0000001024007819 */ /* 0x000fc40000001225 */
[----:B-1----:R-:W1:Y:S01]  /*d480*/  LDS.128 R12, [R41+0x7100] ;  /* 0x00710000290c7984 */ /* 0x002e620000000c00 */
[----:B------:R-:W-:Y:S02]  /*d490*/  PRMT R28, R62, 0x5410, R6 ;  /* 0x000054103e1c7816 */ /* 0x000fe40000000006 */
[----:B------:R-:W-:Y:S01]  /*d4a0*/  SHF.R.U32.HI R3, RZ, 0x10, R37 ;  /* 0x00000010ff037819 */ /* 0x000fe20000011625 */
[----:B------:R-:W2:Y:S01]  /*d4b0*/  LDS.128 R8, [R40+0x7100] ;  /* 0x0071000028087984 */ /* 0x000ea20000000c00 */
[----:B------:R-:W-:Y:S02]  /*d4c0*/  PRMT R6, R46, 0x5432, R7 ;  /* 0x000054322e067816 */ /* 0x000fe40000000007 */
[----:B------:R-:W-:Y:S02]  /*d4d0*/  PRMT R19, R47, 0x5432, R0 ;  /* 0x000054322f137816 */ /* 0x000fe40000000000 */
[----:B------:R-:W-:Y:S02]  /*d4e0*/  SHF.R.U64 R17, R34, 0x10, R35 ;  /* 0x0000001022117819 */ /* 0x000fe40000001223 */
[----:B------:R-:W-:-:S02]  /*d4f0*/  SHF.R.U64 R5, R38, 0x10, R39 ;  /* 0x0000001026057819 */ /* 0x000fc40000001227 */
[----:B------:R-:W-:Y:S02]  /*d500*/  PRMT R22, R47, 0x5410, R3 ;  /* 0x000054102f167816 */ /* 0x000fe40000000003 */
[----:B------:R-:W-:Y:S02]  /*d510*/  SHF.L.U32 R32, R6, 0x10, RZ ;  /* 0x0000001006207819 */ /* 0x000fe400000006ff */
[----:B------:R-:W-:Y:S02]  /*d520*/  SHF.R.U32.HI R18, RZ, 0x10, R35 ;  /* 0x00000010ff127819 */ /* 0x000fe40000011623 */
[----:B------:R-:W-:Y:S02]  /*d530*/  PRMT R20, R46, 0x5410, R16 ;  /* 0x000054102e147816 */ /* 0x000fe40000000010 */
[----:B------:R-:W-:Y:S02]  /*d540*/  PRMT R24, R61, 0x5432, R17 ;  /* 0x000054323d187816 */ /* 0x000fe40000000011 */
[----:B------:R-:W-:-:S02]  /*d550*/  PRMT R27, R62, 0x5432, R5 ;  /* 0x000054323e1b7816 */ /* 0x000fc40000000005 */
[----:B------:R-:W-:Y:S02]  /*d560*/  PRMT R26, R61, 0x5410, R18 ;  /* 0x000054103d1a7816 */ /* 0x000fe40000000012 */
[----:B------:R-:W-:Y:S01]  /*d570*/  LOP3.LUT R34, R6, 0xffff0000, RZ, 0xc0, !PT ;  /* 0xffff000006227812 */ /* 0x000fe200078ec0ff */
[----:B------:R-:W-:Y:S02]  /*d580*/  IMAD.U32 R6, R22, 0x10000, RZ ;  /* 0x0001000016067824 */ /* 0x000fe400078e00ff */
[C---:B-1----:R-:W-:Y:S01]  /*d590*/  IMAD.U32 R25, R14.reuse, 0x10000, RZ ;  /* 0x000100000e197824 */ /* 0x042fe200078e00ff */
[----:B------:R-:W-:Y:S01]  /*d5a0*/  LOP3.LUT R30, R14, 0xffff0000, RZ, 0xc0, !PT ;  /* 0xffff00000e1e7812 */ /* 0x000fe200078ec0ff */
[----:B------:R-:W-:Y:S01]  /*d5b0*/  IMAD.U32 R14, R19, 0x10000, RZ ;  /* 0x00010000130e7824 */ /* 0x000fe200078e00ff */
[C---:B------:R-:W-:Y:S01]  /*d5c0*/  LOP3.LUT R21, R13.reuse, 0xffff0000, RZ, 0xc0, !PT ;  /* 0xffff00000d157812 */ /* 0x040fe200078ec0ff */
[C---:B--2---:R-:W-:Y:S01]  /*d5d0*/  IMAD.U32 R3, R8.reuse, 0x10000, RZ ;  /* 0x0001000008037824 */ /* 0x044fe200078e00ff */
[----:B------:R-:W-:Y:S01]  /*d5e0*/  LOP3.LUT R5, R8, 0xffff0000, RZ, 0xc0, !PT ;  /* 0xffff000008057812 */ /* 0x000fe200078ec0ff */
[----:B------:R-:W-:Y:S01]  /*d5f0*/  IMAD.U32 R17, R13, 0x10000, RZ ;  /* 0x000100000d117824 */ /* 0x000fe200078e00ff */
        /* <DEDUP_REMOVED lines=9> */
[----:B------:R-:W-:-:S02]  /*d690*/  IMAD.U32 R8, R11, 0x10000, RZ ;  /* 0x000100000b087824 */ /* 0x000fc400078e00ff */
[-C--:B------:R-:W-:Y:S02]  /*d6a0*/  FMUL.FTZ R3, R3, R14.reuse ;  /* 0x0000000e03037220 */ /* 0x080fe40000410000 */
[C---:B------:R-:W-:Y:S01]  /*d6b0*/  IMAD.U32 R7, R9.reuse, 0x10000, RZ ;  /* 0x0001000009077824 */ /* 0x040fe200078e00ff */
[----:B------:R-:W-:Y:S01]  /*d6c0*/  LOP3.LUT R9, R9, 0xffff0000, RZ, 0xc0, !PT ;  /* 0xffff000009097812 */ /* 0x000fe200078ec0ff */
[----:B------:R-:W-:Y:S02]  /*d6d0*/  IMAD.U32 R11, R20, 0x10000, RZ ;  /* 0x00010000140b7824 */ /* 0x000fe400078e00ff */
[----:B------:R-:W-:Y:S01]  /*d6e0*/  FFMA.FTZ R36, R16, R14, -R0 ;  /* 0x0000000e10247223 */ /* 0x000fe20000010800 */
[----:B------:R-:W-:Y:S01]  /*d6f0*/  SHF.L.U32 R14, R26, 0x10, RZ ;  /* 0x000000101a0e7819 */ /* 0x000fe200000006ff */
[----:B------:R-:W-:Y:S02]  /*d700*/  FMUL.FTZ R0, R5, R34 ;  /* 0x0000002205007220 */ /* 0x000fe40000410000 */
[----:B------:R-:W-:-:S02]  /*d710*/  FFMA.FTZ R35, R16, R32, R3 ;  /* 0x0000002010237223 */ /* 0x000fc40000010003 */
[-C--:B------:R-:W-:Y:S02]  /*d720*/  FMUL.FTZ R5, R5, R10.reuse ;  /* 0x0000000a05057220 */ /* 0x080fe40000410000 */
[C---:B------:R-:W-:Y:S02]  /*d730*/  FMUL.FTZ R3, R7.reuse, R11 ;  /* 0x0000000b07037220 */ /* 0x040fe40000410000 */
[----:B------:R-:W-:Y:S01]  /*d740*/  FFMA.FTZ R33, R12, R10, -R0 ;  /* 0x0000000a0c217223 */ /* 0x000fe20000010800 */
[----:B------:R-:W-:Y:S01]  /*d750*/  LOP3.LUT R10, R20, 0xffff0000, RZ, 0xc0, !PT ;  /* 0xffff0000140a7812 */ /* 0x000fe200078ec0ff */
[----:B------:R-:W-:Y:S02]  /*d760*/  FMUL.FTZ R0, R7, R6 ;  /* 0x0000000607007220 */ /* 0x000fe40000410000 */
[----:B------:R-:W-:Y:S01]  /*d770*/  FFMA.FTZ R32, R12, R34, R5 ;  /* 0x000000220c207223 */ /* 0x000fe20000010005 */
[----:B------:R-:W-:Y:S01]  /*d780*/  LOP3.LUT R12, R28, 0xffff0000, RZ, 0xc0, !PT ;  /* 0xffff00001c0c7812 */ /* 0x000fe200078ec0ff */
[----:B------:R-:W-:-:S02]  /*d790*/  FFMA.FTZ R19, R17, R6, -R3 ;  /* 0x0000000611137223 */ /* 0x000fc40000010803 */
[----:B------:R-:W-:Y:S02]  /*d7a0*/  IMAD.U32 R5, R28, 0x10000, RZ ;  /* 0x000100001c057824 */ /* 0x000fe400078e00ff */
[----:B------:R-:W-:Y:S02]  /*d7b0*/  FMUL.FTZ R3, R8, R14 ;  /* 0x0000000e08037220 */ /* 0x000fe40000410000 */
[----:B------:R-:W-:Y:S02]  /*d7c0*/  IMAD.U32 R20, R24, 0x10000, RZ ;  /* 0x0001000018147824 */ /* 0x000fe400078e00ff */
[----:B------:R-:W-:Y:S01]  /*d7d0*/  FFMA.FTZ R17, R17, R11, R0 ;  /* 0x0000000b11117223 */ /* 0x000fe20000010000 */
[----:B------:R-:W-:Y:S01]  /*d7e0*/  LOP3.LUT R11, R22, 0xffff0000, RZ, 0xc0, !PT ;  /* 0xffff0000160b7812 */ /* 0x000fe200078ec0ff */
[-C--:B------:R-:W-:Y:S01]  /*d7f0*/  FMUL.FTZ R0, R8, R5.reuse ;  /* 0x0000000508007220 */ /* 0x080fe20000410000 */
[----:B------:R-:W-:Y:S01]  /*d800*/  LOP3.LUT R8, R24, 0xffff0000, RZ, 0xc0, !PT ;  /* 0xffff000018087812 */ /* 0x000fe200078ec0ff */
[----:B------:R-:W-:-:S02]  /*d810*/  FFMA.FTZ R16, R18, R5, -R3 ;  /* 0x0000000512107223 */ /* 0x000fc40000010803 */
[----:B------:R-:W-:Y:S02]  /*d820*/  IMAD.U32 R7, R27, 0x10000, RZ ;  /* 0x000100001b077824 */ /* 0x000fe400078e00ff */
[----:B------:R-:W-:Y:S02]  /*d830*/  FMUL.FTZ R6, R9, R10 ;  /* 0x0000000a09067220 */ /* 0x000fe40000410000 */
[----:B------:R-:W-:Y:S02]  /*d840*/  FMUL.FTZ R3, R13, R20 ;  /* 0x000000140d037220 */ /* 0x000fe40000410000 */
[----:B------:R-:W-:Y:S02]  /*d850*/  FFMA.FTZ R18, R18, R14, R0 ;  /* 0x0000000e12127223 */ /* 0x000fe40000010000 */
[-C--:B------:R-:W-:Y:S02]  /*d860*/  FMUL.FTZ R5, R9, R11.reuse ;  /* 0x0000000b09057220 */ /* 0x080fe40000410000 */
[----:B------:R-:W-:-:S02]  /*d870*/  FFMA.FTZ R14, R21, R11, -R6 ;  /* 0x0000000b150e7223 */ /* 0x000fc40000010806 */
[-C--:B------:R-:W-:Y:S01]  /*d880*/  FMUL.FTZ R0, R13, R7.reuse ;  /* 0x000000070d007220 */ /* 0x080fe20000410000 */
[----:B------:R-:W-:Y:S01]  /*d890*/  LOP3.LUT R13, R26, 0xffff0000, RZ, 0xc0, !PT ;  /* 0xffff00001a0d7812 */ /* 0x000fe200078ec0ff */
[----:B------:R-:W-:Y:S01]  /*d8a0*/  FFMA.FTZ R11, R25, R7, -R3 ;  /* 0x00000007190b7223 */ /* 0x000fe20000010803 */
[----:B------:R-:W-:Y:S01]  /*d8b0*/  LOP3.LUT R7, R27, 0xffff0000, RZ, 0xc0, !PT ;  /* 0xffff00001b077812 */ /* 0x000fe200078ec0ff */
[----:B------:R-:W-:Y:S02]  /*d8c0*/  FFMA.FTZ R9, R21, R10, R5 ;  /* 0x0000000a15097223 */ /* 0x000fe40000010005 */
[----:B------:R-:W-:Y:S02]  /*d8d0*/  FFMA.FTZ R10, R25, R20, R0 ;  /* 0x00000014190a7223 */ /* 0x000fe40000010000 */
[----:B------:R-:W-:Y:S01]  /*d8e0*/  FMUL.FTZ R6, R23, R8 ;  /* 0x0000000817067220 */ /* 0x000fe20000410000 */
[----:B------:R-:W-:Y:S01]  /*d8f0*/  F2FP.BF16.PACK_AB R9, R9, R17 ;  /* 0x000000110909723e */ /* 0x000fe200000010ff */
[----:B------:R-:W-:-:S02]  /*d900*/  FMUL.FTZ R3, R15, R13 ;  /* 0x0000000d0f037220 */ /* 0x000fc40000410000 */
        /* <DEDUP_REMOVED lines=11> */
[----:B------:R-:W-:Y:S02]  /*d9c0*/  F2FP.BF16.PACK_AB R10, R5, R10 ;  /* 0x0000000a050a723e */ /* 0x000fe400000010ff */
[----:B------:R-:W-:Y:S01]  /*d9d0*/  F2FP.BF16.PACK_AB R11, R0, R18 ;  /* 0x00000012000b723e */ /* 0x000fe200000010ff */
[----:B------:R1:W-:Y:S04]  /*d9e0*/  STS.128 [R41+0x7100], R12 ;  /* 0x0071000c29007388 */ /* 0x0003e80000000c00 */
[----:B------:R1:W-:Y:S02]  /*d9f0*/  STS.128 [R40+0x7100], R8 ;  /* 0x0071000828007388 */ /* 0x0003e40000000c00 */
.L_x_780:
[----:B------:R-:W-:Y:S05]  /*da00*/  BSYNC B0 ;  /* 0x0000000000007941 */ /* 0x000fea0003800000 */
.L_x_779:
        /* <DEDUP_REMOVED lines=68> */
[-C--:B------:R-:W-:Y:S02]  /*de50*/  FMUL.FTZ R0, R7, R6.reuse ;  /* 0x0000000607007220 */ /* 0x080fe40000410000 */
        /* <DEDUP_REMOVED lines=41> */
.L_x_782:
[----:B------:R-:W-:Y:S05]  /*e0f0*/  BSYNC B0 ;  /* 0x0000000000007941 */ /* 0x000fea0003800000 */
.L_x_781:
        /* <DEDUP_REMOVED lines=26> */
[----:B------:R-:W-:Y:S02]  /*e2a0*/  PRMT R26, R78, 0x5410, R18 ;  /* 0x000054104e1a7816 */ /* 0x000fe40000000012 */
[----:B------:R-:W-:Y:S02]  /*e2b0*/  SHF.R.U64 R5, R66, 0x10, R67 ;  /* 0x0000001042057819 */ /* 0x000fe40000001243 */
[----:B------:R-:W-:-:S02]  /*e2c0*/  SHF.R.U32.HI R16, RZ, 0x10, R57 ;  /* 0x00000010ff107819 */ /* 0x000fc40000011639 */
[C---:B------:R-:W-:Y:S02]  /*e2d0*/  PRMT R19, R77.reuse, 0x5432, R0 ;  /* 0x000054324d137816 */ /* 0x040fe40000000000 */
[----:B------:R-:W-:Y:S02]  /*e2e0*/  PRMT R22, R77, 0x5410, R3 ;  /* 0x000054104d167816 */ /* 0x000fe40000000003 */
[----:B------:R-:W-:Y:S02]  /*e2f0*/  SHF.R.U64 R17, R58, 0x10, R59 ;  /* 0x000000103a117819 */ /* 0x000fe4000000123b */
[----:B------:R-:W-:Y:S02]  /*e300*/  PRMT R28, R79, 0x5432, R5 ;  /* 0x000054324f1c7816 */ /* 0x000fe40000000005 */
[----:B------:R-:W-:Y:S02]  /*e310*/  PRMT R20, R76, 0x5410, R16 ;  /* 0x000054104c147816 */ /* 0x000fe40000000010 */
[----:B------:R-:W-:-:S02]  /*e320*/  LOP3.LUT R32, R6, 0xffff0000, RZ, 0xc0, !PT ;  /* 0xffff000006207812 */ /* 0x000fc400078ec0ff */
[----:B------:R-:W-:Y:S01]  /*e330*/  PRMT R25, R78, 0x5432, R17 ;  /* 0x000054324e197816 */ /* 0x000fe20000000011 */
[C---:B-1----:R-:W-:Y:S01]  /*e340*/  IMAD.U32 R18, R15.reuse, 0x10000, RZ ;  /* 0x000100000f127824 */ /* 0x042fe200078e00ff */
[----:B------:R-:W-:Y:S01]  /*e350*/  LOP3.LUT R30, R15, 0xffff0000, RZ, 0xc0, !PT ;  /* 0xffff00000f1e7812 */ /* 0x000fe200078ec0ff */
[----:B------:R-:W-:Y:S01]  /*e360*/  IMAD.U32 R27, R14, 0x10000, RZ ;  /* 0x000100000e1b7824 */ /* 0x000fe200078e00ff */
[----:B------:R-:W-:Y:S01]  /*e370*/  SHF.L.U32 R15, R6, 0x10, RZ ;  /* 0x00000010060f7819 */ /* 0x000fe200000006ff */
[----:B--2---:R-:W-:Y:S01]  /*e380*/  IMAD.U32 R3, R8, 0x10000, RZ ;  /* 0x0001000008037824 */ /* 0x004fe200078e00ff */
        /* <DEDUP_REMOVED lines=11> */
[-C--:B------:R-:W-:Y:S01]  /*e440*/  FMUL.FTZ R3, R3, R14.reuse ;  /* 0x0000000e03037220 */ /* 0x080fe20000410000 */
[----:B------:R-:W-:Y:S01]  /*e450*/  LOP3.LUT R23, R11, 0xffff0000, RZ, 0xc0, !PT ;  /* 0xffff00000b177812 */ /* 0x000fe200078ec0ff */
[----:B------:R-:W-:-:S02]  /*e460*/  FFMA.FTZ R37, R16, R14, -R0 ;  /* 0x0000000e10257223 */ /* 0x000fc40000010800 */
[C---:B------:R-:W-:Y:S01]  /*e470*/  IMAD.U32 R7, R9.reuse, 0x10000, RZ ;  /* 0x0001000009077824 */ /* 0x040fe200078e00ff */
[----:B------:R-:W-:Y:S01]  /*e480*/  LOP3.LUT R9, R9, 0xffff0000, RZ, 0xc0, !PT ;  /* 0xffff000009097812 */ /* 0x000fe200078ec0ff */
[----:B------:R-:W-:Y:S02]  /*e490*/  IMAD.U32 R10, R20, 0x10000, RZ ;  /* 0x00010000140a7824 */ /* 0x000fe400078e00ff */
[----:B------:R-:W-:Y:S02]  /*e4a0*/  FMUL.FTZ R0, R5, R32 ;  /* 0x0000002005007220 */ /* 0x000fe40000410000 */
[----:B------:R-:W-:Y:S02]  /*e4b0*/  IMAD.U32 R6, R22, 0x10000, RZ ;  /* 0x0001000016067824 */ /* 0x000fe400078e00ff */
[----:B------:R-:W-:Y:S01]  /*e4c0*/  FFMA.FTZ R35, R16, R15, R3 ;  /* 0x0000000f10237223 */ /* 0x000fe20000010003 */
[----:B------:R-:W-:Y:S01]  /*e4d0*/  LOP3.LUT R15, R22, 0xffff0000, RZ, 0xc0, !PT ;  /* 0xffff0000160f7812 */ /* 0x000fe200078ec0ff */
[----:B------:R-:W-:Y:S01]  /*e4e0*/  IMAD.U32 R8, R11, 0x10000, RZ ;  /* 0x000100000b087824 */ /* 0x000fe200078e00ff */
[----:B------:R-:W-:Y:S01]  /*e4f0*/  SHF.L.U32 R11, R26, 0x10, RZ ;  /* 0x000000101a0b7819 */ /* 0x000fe200000006ff */
[----:B------:R-:W-:-:S02]  /*e500*/  FFMA.FTZ R33, R12, R19, -R0 ;  /* 0x000000130c217223 */ /* 0x000fc40000010800 */
[----:B------:R-:W-:Y:S02]  /*e510*/  FMUL.FTZ R3, R7, R10 ;  /* 0x0000000a07037220 */ /* 0x000fe40000410000 */
[----:B------:R-:W-:Y:S02]  /*e520*/  FMUL.FTZ R5, R5, R19 ;  /* 0x0000001305057220 */ /* 0x000fe40000410000 */
[-C--:B------:R-:W-:Y:S02]  /*e530*/  FMUL.FTZ R0, R7, R6.reuse ;  /* 0x0000000607007220 */ /* 0x080fe40000410000 */
[C---:B------:R-:W-:Y:S02]  /*e540*/  FFMA.FTZ R19, R17.reuse, R6, -R3 ;  /* 0x0000000611137223 */ /* 0x040fe40000010803 */
[----:B------:R-:W-:Y:S01]  /*e550*/  FFMA.FTZ R32, R12, R32, R5 ;  /* 0x000000200c207223 */ /* 0x000fe20000010005 */
[----:B------:R-:W-:Y:S01]  /*e560*/  LOP3.LUT R12, R26, 0xffff0000, RZ, 0xc0, !PT ;  /* 0xffff00001a0c7812 */ /* 0x000fe200078ec0ff */
[----:B------:R-:W-:Y:S01]  /*e570*/  FFMA.FTZ R17, R17, R10, R0 ;  /* 0x0000000a11117223 */ /* 0x000fe20000010000 */
[----:B------:R-:W-:Y:S01]  /*e580*/  LOP3.LUT R10, R20, 0xffff0000, RZ, 0xc0, !PT ;  /* 0xffff0000140a7812 */ /* 0x000fe200078ec0ff */
[----:B------:R-:W-:-:S02]  /*e590*/  IMAD.U32 R5, R29, 0x10000, RZ ;  /* 0x000100001d057824 */ /* 0x000fc400078e00ff */
[C---:B------:R-:W-:Y:S02]  /*e5a0*/  FMUL.FTZ R3, R8.reuse, R11 ;  /* 0x0000000b08037220 */ /* 0x040fe40000410000 */
[C---:B------:R-:W-:Y:S02]  /*e5b0*/  IMAD.U32 R20, R25.reuse, 0x10000, RZ ;  /* 0x0001000019147824 */ /* 0x040fe400078e00ff */
[-C--:B------:R-:W-:Y:S01]  /*e5c0*/  FMUL.FTZ R0, R8, R5.reuse ;  /* 0x0000000508007220 */ /* 0x080fe20000410000 */
[----:B------:R-:W-:Y:S01]  /*e5d0*/  LOP3.LUT R8, R25, 0xffff0000, RZ, 0xc0, !PT ;  /* 0xffff000019087812 */ /* 0x000fe200078ec0ff */
[----:B------:R-:W-:Y:S02]  /*e5e0*/  FFMA.FTZ R16, R18, R5, -R3 ;  /* 0x0000000512107223 */ /* 0x000fe40000010803 */
[----:B------:R-:W-:Y:S02]  /*e5f0*/  IMAD.U32 R7, R28, 0x10000, RZ ;  /* 0x000100001c077824 */ /* 0x000fe400078e00ff */
[----:B------:R-:W-:-:S02]  /*e600*/  FMUL.FTZ R3, R13, R20 ;  /* 0x000000140d037220 */ /* 0x000fc40000410000 */
[----:B------:R-:W-:Y:S01]  /*e610*/  FFMA.FTZ R18, R18, R11, R0 ;  /* 0x0000000b12127223 */ /* 0x000fe20000010000 */
[----:B------:R-:W-:Y:S01]  /*e620*/  LOP3.LUT R11, R29, 0xffff0000, RZ, 0xc0, !PT ;  /* 0xffff00001d0b7812 */ /* 0x000fe200078ec0ff */
[C---:B------:R-:W-:Y:S02]  /*e630*/  FMUL.FTZ R6, R9.reuse, R10 ;  /* 0x0000000a09067220 */ /* 0x040fe40000410000 */
[----:B------:R-:W-:Y:S02]  /*e640*/  FMUL.FTZ R5, R9, R15 ;  /* 0x0000000f09057220 */ /* 0x000fe40000410000 */
[-C--:B------:R-:W-:Y:S02]  /*e650*/  FMUL.FTZ R0, R13, R7.reuse ;  /* 0x000000070d007220 */ /* 0x080fe40000410000 */
[----:B------:R-:W-:Y:S01]  /*e660*/  FFMA.FTZ R14, R27, R7, -R3 ;  /* 0x000000071b0e7223 */ /* 0x000fe20000010803 */
[----:B------:R-:W-:Y:S01]  /*e670*/  LOP3.LUT R7, R28, 0xffff0000, RZ, 0xc0, !PT ;  /* 0xffff00001c077812 */ /* 0x000fe200078ec0ff */
[----:B------:R-:W-:-:S02]  /*e680*/  FFMA.FTZ R15, R21, R15, -R6 ;  /* 0x0000000f150f7223 */ /* 0x000fc40000010806 */
[----:B------:R-:W-:Y:S02]  /*e690*/  FFMA.FTZ R9, R21, R10, R5 ;  /* 0x0000000a15097223 */ /* 0x000fe40000010005 */
[----:B------:R-:W-:Y:S01]  /*e6a0*/  FFMA.FTZ R10, R27, R20, R0 ;  /* 0x000000141b0a7223 */ /* 0x000fe20000010000 */
[----:B------:R-:W-:Y:S01]  /*e6b0*/  F2FP.BF16.PACK_AB R13, R15, R19 ;  /* 0x000000130f0d723e */ /* 0x000fe200000010ff */
[C---:B------:R-:W-:Y:S01]  /*e6c0*/  FMUL.FTZ R6, R24.reuse, R8 ;  /* 0x0000000818067220 */ /* 0x040fe20000410000 */
[----:B------:R-:W-:Y:S01]  /*e6d0*/  F2FP.BF16.PACK_AB R9, R9, R17 ;  /* 0x000000110909723e */ /* 0x000fe200000010ff */
[C---:B------:R-:W-:Y:S02]  /*e6e0*/  FMUL.FTZ R3, R23.reuse, R12 ;  /* 0x0000000c17037220 */ /* 0x040fe40000410000 */
[----:B------:R-:W-:Y:S02]  /*e6f0*/  FMUL.FTZ R5, R24, R7 ;  /* 0x0000000718057220 */ /* 0x000fe40000410000 */
[----:B------:R-:W-:-:S02]  /*e700*/  FMUL.FTZ R0, R23, R11 ;  /* 0x0000000b17007220 */ /* 0x000fc40000410000 */
[C---:B------:R-:W-:Y:S02]  /*e710*/  FFMA.FTZ R6, R31.reuse, R7, -R6 ;  /* 0x000000071f067223 */ /* 0x040fe40000010806 */
[----:B------:R-:W-:Y:S02]  /*e720*/  FFMA.FTZ R3, R30, R11, -R3 ;  /* 0x0000000b1e037223 */ /* 0x000fe40000010803 */
[----:B------:R-:W-:Y:S01]  /*e730*/  FFMA.FTZ R5, R31, R8, R5 ;  /* 0x000000081f057223 */ /* 0x000fe20000010005 */
[----:B------:R-:W-:Y:S01]  /*e740*/  F2FP.BF16.PACK_AB R14, R6, R14 ;  /* 0x0000000e060e723e */ /* 0x000fe200000010ff */
[----:B------:R-:W-:Y:S01]  /*e750*/  FFMA.FTZ R0, R30, R12, R0 ;  /* 0x0000000c1e007223 */ /* 0x000fe20000010000 */
[----:B------:R-:W-:Y:S02]  /*e760*/  F2FP.BF16.PACK_AB R12, R33, R37 ;  /* 0x00000025210c723e */ /* 0x000fe400000010ff */
[----:B------:R-:W-:Y:S02]  /*e770*/  F2FP.BF16.PACK_AB R15, R3, R16 ;  /* 0x00000010030f723e */ /* 0x000fe400000010ff */
[----:B------:R-:W-:-:S02]  /*e780*/  F2FP.BF16.PACK_AB R8, R32, R35 ;  /* 0x000000232008723e */ /* 0x000fc400000010ff */
[----:B------:R-:W-:Y:S01]  /*e790*/  F2FP.BF16.PACK_AB R10, R5, R10 ;  /* 0x0000000a050a723e */ /* 0x000fe200000010ff */
[----:B------:R1:W-:Y:S01]  /*e7a0*/  STS.128 [R36+0x7100], R12 ;  /* 0x0071000c24007388 */ /* 0x0003e20000000c00 */
[----:B------:R-:W-:-:S05]  /*e7b0*/  F2FP.BF16.PACK_AB R11, R0, R18 ;  /* 0x00000012000b723e */ /* 0x000fca00000010ff */
[----:B------:R1:W-:Y:S02]  /*e7c0*/  STS.128 [R34+0x7100], R8 ;  /* 0x0071000822007388 */ /* 0x0003e40000000c00 */
.L_x_770:
[----:B------:R-:W-:Y:S05]  /*e7d0*/  BSYNC B2 ;  /* 0x0000000000027941 */ /* 0x000fea0003800000 */
.L_x_748:
[----:B-1----:R-:W-:Y:S01]  /*e7e0*/  SHF.R.S32.HI R7, RZ, 0x4, R82 ;  /* 0x00000004ff077819 */ /* 0x002fe20000011452 */
[----:B------:R-:W-:Y:S01]  /*e7f0*/  IMAD.SHL.U32 R6, R70, 0x40, RZ ;  /* 0x0000004046067824 */ /* 0x000fe200078e00ff */
[----:B------:R-:W-:-:S04]  /*e800*/  DEPBAR.LE SB0, 0x0 ;  /* 0x000080000000791a */ /* 0x000fc80000000000 */
[----:B------:R-:W-:Y:S01]  /*e810*/  LEA.HI R0, R82, R7, RZ, 0x1 ;  /* 0x0000000752007211 */ /* 0x000fe200078f08ff */
[----:B------:R-:W-:Y:S01]  /*e820*/  IMAD.SHL.U32 R3, R80, 0x40, RZ ;  /* 0x0000004050037824 */ /* 0x000fe200078e00ff */
[----:B------:R-:W-:Y:S01]  /*e830*/  LOP3.LUT P0, RZ, R70, 0x2, RZ, 0xc0, !PT ;  /* 0x0000000246ff7812 */ /* 0x000fe2000780c0ff */
[----:B------:R-:W-:Y:S01]  /*e840*/  IMAD.SHL.U32 R5, R81, 0x40, RZ ;  /* 0x0000004051057824 */ /* 0x000fe200078e00ff */
[----:B------:R-:W-:Y:S01]  /*e850*/  LOP3.LUT R0, R0, 0xfffffffe, RZ, 0xc0, !PT ;  /* 0xfffffffe00007812 */ /* 0x000fe200078ec0ff */
[----:B------:R-:W-:Y:S01]  /*e860*/  IMAD.SHL.U32 R8, R75, 0x8, RZ ;  /* 0x000000084b087824 */ /* 0x000fe200078e00ff */
        /* <DEDUP_REMOVED lines=9> */
[----:B------:R-:W-:Y:S01]  /*e900*/  UISETP.GE.AND UP0, UPT, UR13, 0x2, UPT ;  /* 0x000000020d00788c */ /* 0x000fe2000bf06270 */
[----:B------:R-:W-:Y:S01]  /*e910*/  SHF.R.U32.HI R0, RZ, 0x3, R0 ;  /* 0x00000003ff007819 */ /* 0x000fe20000011600 */
[----:B------:R-:W-:Y:S01]  /*e920*/  STL [R1+0x8], R118 ;  /* 0x0000087601007387 */ /* 0x000fe20000100800 */
[----:B------:R-:W-:-:S02]  /*e930*/  LOP3.LUT R8, R3, 0x8, R6, 0xf8, !PT ;  /* 0x0000000803087812 */ /* 0x000fc400078ef806 */
[----:B------:R-:W-:Y:S01]  /*e940*/  SHF.R.U32.HI R6, RZ, 0x3, R3 ;  /* 0x00000003ff067819 */ /* 0x000fe20000011603 */
[----:B------:R-:W-:Y:S01]  /*e950*/  IMAD R3, R245, 0x400, R117 ;  /* 0x00000400f5037824 */ /* 0x000fe200078e0275 */
[----:B------:R-:W-:Y:S02]  /*e960*/  LOP3.LUT R0, R5, R0, RZ, 0x3c, !PT ;  /* 0x0000000005007212 */ /* 0x000fe400078e3cff */
[----:B------:R-:W-:-:S03]  /*e970*/  LOP3.LUT R116, R8, R6, RZ, 0x3c, !PT ;  /* 0x0000000608747212 */ /* 0x000fc600078e3cff */
[----:B------:R-:W-:Y:S02]  /*e980*/  IMAD R0, R7, 0x200, R0 ;  /* 0x0000020007007824 */ /* 0x000fe400078e0200 */
[----:B------:R-:W-:Y:S02]  /*e990*/  IMAD.IADD R3, R116, 0x1, R3 ;  /* 0x0000000174037824 */ /* 0x000fe400078e0203 */
[----:B------:R-:W-:Y:S01]  /*e9a0*/  IMAD.SHL.U32 R119, R0, 0x2, RZ ;  /* 0x0000000200777824 */ /* 0x000fe200078e00ff */
[----:B------:R-:W-:Y:S01]  /*e9b0*/  BAR.SYNC.DEFER_BLOCKING 0x0 ;  /* 0x0000000000007b1d */ /* 0x000fe20000010000 */
[----:B------:R-:W-:Y:S02]  /*e9c0*/  IMAD.SHL.U32 R230, R3, 0x2, RZ ;  /* 0x0000000203e67824 */ /* 0x000fe400078e00ff */
[----:B------:R-:W-:Y:S01]  /*e9d0*/  IMAD.WIDE.U32 R6, R99, c[0x0][0x208], RZ ;  /* 0x0000820063067a25 */ /* 0x000fe200078e00ff */
[C---:B------:R-:W-:Y:S02]  /*e9e0*/  IADD3 R0, R119.reuse, 0x3900, RZ ;  /* 0x0000390077007810 */ /* 0x040fe40007ffe0ff */
[----:B------:R-:W-:Y:S01]  /*e9f0*/  IADD3 R234, R119, 0x3920, RZ ;  /* 0x0000392077ea7810 */ /* 0x000fe20007ffe0ff */
[----:B------:R-:W-:Y:S01]  /*ea00*/  IMAD R3, R97, c[0x0][0x218], RZ ;  /* 0x0000860061037a24 */ /* 0x000fe200078e02ff */
[----:B------:R-:W-:Y:S01]  /*ea10*/  @P0 IADD3 R234, R0, -0x20, RZ ;  /* 0xffffffe000ea0810 */ /* 0x000fe20007ffe0ff */
[----:B------:R-:W-:-:S02]  /*ea20*/  IMAD R0, R96, c[0x0][0x208], RZ ;  /* 0x0000820060007a24 */ /* 0x000fc400078e02ff */
[----:B------:R-:W-:Y:S01]  /*ea30*/  IMAD R3, R98, c[0x0][0x21c], R3 ;  /* 0x0000870062037a24 */ /* 0x000fe200078e0203 */
[C---:B------:R-:W-:Y:S01]  /*ea40*/  IADD3 R240, R234.reuse, 0x800, RZ ;  /* 0x00000800eaf07810 */ /* 0x040fe20007ffe0ff */
[----:B------:R-:W-:Y:S01]  /*ea50*/  IMAD R0, R99, c[0x0][0x20c], R0 ;  /* 0x0000830063007a24 */ /* 0x000fe200078e0200 */
[----:B------:R-:W-:Y:S01]  /*ea60*/  IADD3 R235, R234, 0x3000, RZ ;  /* 0x00003000eaeb7810 */ /* 0x000fe20007ffe0ff */
[----:B------:R-:W-:Y:S02]  /*ea70*/  IMAD R233, R2, 0x2, R230 ;  /* 0x0000000202e97824 */ /* 0x000fe400078e02e6 */
[----:B------:R-:W-:Y:S02]  /*ea80*/  IMAD.IADD R7, R7, 0x1, R0 ;  /* 0x0000000107077824 */ /* 0x000fe400078e0200 */
[----:B------:R-:W-:Y:S02]  /*ea90*/  IMAD R231, R4, 0x2, R230 ;  /* 0x0000000204e77824 */ /* 0x000fe400078e02e6 */
[----:B------:R-:W-:Y:S01]  /*eaa0*/  IMAD.WIDE.U32 R6, R98, c[0x0][0x218], R6 ;  /* 0x0000860062067a25 */ /* 0x000fe200078e0006 */
[----:B------:R-:W-:Y:S03]  /*eab0*/  LDSM.16.M88.4 R24, [R119+0x3900] ;  /* 0x003900007718783b */ /* 0x000fe60000000200 */
[----:B------:R-:W-:Y:S01]  /*eac0*/  IMAD R232, R2, 0x2, R231 ;  /* 0x0000000202e87824 */ /* 0x000fe200078e02e7 */
[----:B------:R-:W-:Y:S01]  /*ead0*/  IADD3 R0, P0, R6, UR26, RZ ;  /* 0x0000001a06007c10 */ /* 0x000fe2000ff1e0ff */
[----:B------:R-:W1:Y:S03]  /*eae0*/  LDSM.16.M88.4 R8, [R230+0x9100] ;  /* 0x00910000e608783b */ /* 0x000e660000000200 */
[----:B------:R-:W-:Y:S01]  /*eaf0*/  IADD3.X R6, R7, UR15, R3, P0, !PT ;  /* 0x0000000f07067c10 */ /* 0x000fe200087fe403 */
[----:B------:R-:W2:Y:S01]  /*eb00*/  LDSM.16.M88.4 R20, [R119+0x4100] ;  /* 0x004100007714783b */ /* 0x000ea20000000200 */
[----:B------:R-:W-:-:S03]  /*eb10*/  LEA R3, P0, R0, c[0x0][0x1f8], 0x1 ;  /* 0x00007e0000037a11 */ /* 0x000fc600078008ff */
[----:B------:R-:W3:Y:S01]  /*eb20*/  LDSM.16.M88.4 R16, [R119+0x4900] ;  /* 0x004900007710783b */ /* 0x000ee20000000200 */
[----:B------:R-:W-:Y:S02]  /*eb30*/  LEA.HI.X R0, R0, c[0x0][0x1fc], R6, 0x1, P0 ;  /* 0x00007f0000007a11 */ /* 0x000fe400000f0c06 */
[----:B------:R-:W-:Y:S01]  /*eb40*/  ISETP.GE.AND P0, PT, R71, c[0x0][0x1d4], PT ;  /* 0x0000750047007a0c */ /* 0x000fe20003f06270 */
[----:B------:R-:W-:Y:S03]  /*eb50*/  LDSM.16.M88.4 R28, [R119+0x5100] ;  /* 0x00510000771c783b */ /* 0x000fe60000000200 */
[C---:B------:R-:W-:Y:S01]  /*eb60*/  ISETP.LT.OR P4, PT, R69.reuse, 0x1, P0 ;  /* 0x000000014500780c */ /* 0x040fe20000781670 */
[----:B------:R-:W-:Y:S01]  /*eb70*/  LDSM.16.M88.4 R32, [R119+0x5900] ;  /* 0x005900007720783b */ /* 0x000fe20000000200 */
[----:B------:R-:W-:-:S03]  /*eb80*/  ISETP.LT.OR P3, PT, R69, 0x21, P0 ;  /* 0x000000214500780c */ /* 0x000fc60000761670 */
[----:B------:R-:W-:Y:S04]  /*eb90*/  LDSM.16.M88.4 R36, [R119+0x6100] ;  /* 0x006100007724783b */ /* 0x000fe80000000200 */
[----:B------:R-:W-:Y:S04]  /*eba0*/  LDSM.16.M88.4 R40, [R119+0x6900] ;  /* 0x006900007728783b */ /* 0x000fe80000000200 */
[----:B------:R-:W-:Y:S04]  /*ebb0*/  LDSM.16.M88.4 R12, [R230+0x7100] ;  /* 0x00710000e60c783b */ /* 0x000fe80000000200 */
[----:B------:R-:W-:Y:S04]  /*ebc0*/  SHFL.IDX PT, R5, R3, RZ, 0x181f ;  /* 0x00181fff03057589 */ /* 0x000fe800000e0000 */
[----:B------:R-:W4:Y:S01]  /*ebd0*/  SHFL.IDX PT, R6, R3, 0x1, 0x181f ;  /* 0x00381f0003067f89 */ /* 0x000f2200000e0000 */
[C---:B-1----:R-:W-:Y:S03]  /*ebe0*/  HMMA.16816.F32.BF16 R52, R8.reuse, R24, RZ ;  /* 0x000000180834723c */ /* 0x042fe600000418ff */
[----:B------:R-:W1:Y:S04]  /*ebf0*/  SHFL.IDX PT, R7, R0, 0x1, 0x181f ;  /* 0x00381f0000077f89 */ /* 0x000e6800000e0000 */
[----:B------:R-:W-:Y:S01]  /*ec00*/  LDSM.16.M88.4 R80, [R234] ;  /* 0x00000000ea50783b */ /* 0x000fe20000000200 */
[C---:B--2---:R-:W-:Y:S03]  /*ec10*/  HMMA.16816.F32.BF16 R56, R8.reuse, R20, RZ ;  /* 0x000000140838723c */ /* 0x044fe600000418ff */
[----:B------:R-:W-:Y:S04]  /*ec20*/  LDSM.16.M88.4 R76, [R234+0x800] ;  /* 0x00080000ea4c783b */ /* 0x000fe80000000200 */
[----:B------:R-:W-:Y:S01]  /*ec30*/  LDSM.16.M88.4 R48, [R234+0x1000] ;  /* 0x00100000ea30783b */ /* 0x000fe20000000200 */
[----:B---3--:R-:W-:Y:S03]  /*ec40*/  HMMA.16816.F32.BF16 R60, R8, R16, RZ ;  /* 0x00000010083c723c */ /* 0x008fe600000418ff */
[----:B------:R-:W-:Y:S01]  /*ec50*/  LDSM.16.M88.4 R44, [R234+0x1800] ;  /* 0x00180000ea2c783b */ /* 0x000fe20000000200 */
[----:B----4-:R-:W-:-:S04]  /*ec60*/  IADD3 R6, P1, R6, R242, RZ ;  /* 0x000000f206067210 */ /* 0x010fc80007f3e0ff */
[----:B------:R-:W-:Y:S01]  /*ec70*/  HMMA.16816.F32.BF16 R64, R8, R28, RZ ;  /* 0x0000001c0840723c */ /* 0x000fe200000418ff */
[----:B-1----:R-:W-:-:S07]  /*ec80*/  IMAD.X R7, R7, 0x1, R241, P1 ;  /* 0x0000000107077824 */ /* 0x002fce00008e06f1 */
        /* <DEDUP_REMOVED lines=10> */
[----:B------:R-:W-:Y:S04]  /*ed30*/  SHFL.IDX PT, R9, R0, RZ, 0x181f ;  /* 0x00181fff00097589 */ /* 0x000fe800000e0000 */
[----:B------:R-:W1:Y:S03]  /*ed40*/  SHFL.IDX PT, R8, R3, 0x2, 0x181f ;  /* 0x00581f0003087f89 */ /* 0x000e6600000e0000 */
[C---:B------:R-:W-:Y:S01]  /*ed50*/  HMMA.16816.F32.BF16 R188, R12.reuse, R24, RZ ;  /* 0x000000180cbc723c */ /* 0x040fe200000418ff */
[----:B------:R-:W2:Y:S07]  /*ed60*/  SHFL.IDX PT, R10, R0, 0x2, 0x181f ;  /* 0x00581f00000a7f89 */ /* 0x000eae00000e0000 */
[C---:B------:R-:W-:Y:S01]  /*ed70*/  HMMA.16816.F32.BF16 R176, R12.reuse, R26, RZ ;  /* 0x0000001a0cb0723c */ /* 0x040fe200000418ff */
[----:B------:R-:W-:Y:S07]  /*ed80*/  LDSM.16.M88.4 R24, [R234+0x3000] ;  /* 0x00300000ea18783b */ /* 0x000fee0000000200 */
[C---:B------:R-:W-:Y:S07]  /*ed90*/  HMMA.16816.F32.BF16 R192, R12.reuse, R20, RZ ;  /* 0x000000140cc0723c */ /* 0x040fee00000418ff */
[-C--:B-1----:R-:W-:Y:S01]  /*eda0*/  IADD3 R20, P1, R8, R242.reuse, RZ ;  /* 0x000000f208147210 */ /* 0x082fe20007f3e0ff */
[C---:B------:R-:W-:Y:S01]  /*edb0*/  HMMA.16816.F32.BF16 R172, R12.reuse, R22, RZ ;  /* 0x000000160cac723c */ /* 0x040fe200000418ff */
[----:B------:R-:W-:Y:S03]  /*edc0*/  SHFL.IDX PT, R22, R3, 0x5, 0x181f ;  /* 0x00b81f0003167f89 */ /* 0x000fe600000e0000 */
[--C-:B--2---:R-:W-:Y:S01]  /*edd0*/  IMAD.X R21, R10, 0x1, R241.reuse, P1 ;  /* 0x000000010a157824 */ /* 0x104fe200008e06f1 */
[----:B------:R-:W-:Y:S03]  /*ede0*/  SHFL.IDX PT, R23, R0, 0x5, 0x181f ;  /* 0x00b81f0000177f89 */ /* 0x000fe600000e0000 */
[C---:B------:R-:W-:Y:S08]  /*edf0*/  HMMA.16816.F32.BF16 R148, R12.reuse, R16, RZ ;  /* 0x000000100c94723c */ /* 0x040ff000000418ff */
        /* <DEDUP_REMOVED lines=8> */
[C---:B------:R-:W-:Y:S01]  /*ee80*/  HMMA.16816.F32.BF16 R136, R12.reuse, R36, RZ ;  /* 0x000000240c88723c */ /* 0x040fe200000418ff */
[----:B------:R-:W-:Y:S04]  /*ee90*/  SHFL.IDX PT, R36, R3, 0x4, 0x181f ;  /* 0x00981f0003247f89 */ /* 0x000fe800000e0000 */
[----:B------:R-:W-:Y:S03]  /*eea0*/  SHFL.IDX PT, R37, R0, 0x4, 0x181f ;  /* 0x00981f0000257f89 */ /* 0x000fe600000e0000 */
[C---:B------:R-:W-:Y:S08]  /*eeb0*/  HMMA.16816.F32.BF16 R184, R12.reuse, R38, RZ ;  /* 0x000000260cb8723c */ /* 0x040ff000000418ff */
[C---:B------:R-:W-:Y:S08]  /*eec0*/  HMMA.16816.F32.BF16 R120, R12.reuse, R40, RZ ;  /* 0x000000280c78723c */ /* 0x040ff000000418ff */
[----:B------:R-:W-:Y:S01]  /*eed0*/  HMMA.16816.F32.BF16 R112, R12, R42, RZ ;  /* 0x0000002a0c70723c */ /* 0x000fe200000418ff */
[----:B------:R-:W2:Y:S04]  /*eee0*/  SHFL.IDX PT, R14, R3, 0x3, 0x181f ;  /* 0x00781f00030e7f89 */ /* 0x000ea800000e0000 */
[----:B------:R-:W3:Y:S02]  /*eef0*/  SHFL.IDX PT, R15, R0, 0x3, 0x181f ;  /* 0x00781f00000f7f89 */ /* 0x000ee400000e0000 */
[----:B------:R-:W-:Y:S01]  /*ef00*/  IADD3 R12, P2, R5, R242, RZ ;  /* 0x000000f2050c7210 */ /* 0x000fe20007f5e0ff */
[C---:B-1----:R-:W-:Y:S01]  /*ef10*/  HMMA.16816.F32.BF16 R40, R16.reuse, R24, R72 ;  /* 0x000000181028723c */ /* 0x042fe20000041848 */
[----:B------:R-:W1:Y:S03]  /*ef20*/  SHFL.IDX PT, R3, R3, 0x6, 0x181f ;  /* 0x00d81f0003037f89 */ /* 0x000e6600000e0000 */
[----:B------:R-:W-:Y:S01]  /*ef30*/  IMAD.X R13, R9, 0x1, R241, P2 ;  /* 0x00000001090d7824 */ /* 0x000fe200010e06f1 */
[C---:B------:R-:W-:Y:S01]  /*ef40*/  ISETP.LT.OR P2, PT, R69.reuse, 0x11, P0 ;  /* 0x000000114500780c */ /* 0x040fe20000741670 */
[----:B------:R-:W-:Y:S02]  /*ef50*/  LDSM.16.M88.4 R8, [R233+0x7100] ;  /* 0x00710000e908783b */ /* 0x000fe40000000200 */
[----:B------:R-:W-:Y:S02]  /*ef60*/  HMMA.16816.F32.BF16 R108, R16, R80, R52 ;  /* 0x00000050106c723c */ /* 0x000fe40000041834 */
[----:B------:R-:W-:Y:S01]  /*ef70*/  @!PT LDS RZ, [RZ] ;  /* 0x00000000fffff984 */ /* 0x000fe20000000800 */
[----:B------:R-:W-:Y:S01]  /*ef80*/  @!PT LDS RZ, [RZ] ;  /* 0x00000000fffff984 */ /* 0x000fe20000000800 */
[----:B------:R-:W-:Y:S01]  /*ef90*/  @!PT LDS RZ, [RZ] ;  /* 0x00000000fffff984 */ /* 0x000fe20000000800 */
[----:B------:R4:W-:Y:S01]  /*efa0*/  LDGSTS.E.BYPASS.LTC128B.128 [R118+0x100], [R12.64], !P4 ;  /* 0x001000000c767fae */ /* 0x0009e2000e101d56 */
[----:B------:R-:W-:-:S03]  /*efb0*/  ISETP.LT.OR P4, PT, R69, 0x41, P0 ;  /* 0x000000414500780c */ /* 0x000fc60000781670 */
[----:B------:R5:W1:Y:S02]  /*efc0*/  SHFL.IDX PT, R5, R0, 0x6, 0x181f ;  /* 0x00d81f0000057f89 */ /* 0x000a6400000e0000 */
[----:B------:R-:W-:Y:S01]  /*efd0*/  HMMA.16816.F32.BF16 R104, R16, R76, R56 ;  /* 0x0000004c1068723c */ /* 0x000fe20000041838 */
[----:B--2---:R-:W-:Y:S01]  /*efe0*/  IADD3 R14, P1, R14, R242, RZ ;  /* 0x000000f20e0e7210 */ /* 0x004fe20007f3e0ff */
[----:B------:R2:W-:Y:S01]  /*eff0*/  LDGSTS.E.BYPASS.LTC128B.128 [R118+0x900], [R6.64], !P2 ;  /* 0x0090000006767fae */ /* 0x0005e2000d101d56 */
[----:B------:R-:W-:-:S03]  /*f000*/  ISETP.LT.OR P2, PT, R69, 0x31, P0 ;  /* 0x000000314500780c */ /* 0x000fc60000741670 */
[----:B---3--:R-:W-:Y:S01]  /*f010*/  IMAD.X R15, R15, 0x1, R241, P1 ;  /* 0x000000010f0f7824 */ /* 0x008fe200008e06f1 */
[----:B------:R3:W-:Y:S01]  /*f020*/  LDGSTS.E.BYPASS.LTC128B.128 [R118+0x1100], [R20.64], !P3 ;  /* 0x0110000014767fae */ /* 0x0007e2000d901d56 */
[----:B------:R-:W-:Y:S01]  /*f030*/  ISETP.LT.OR P3, PT, R69, 0x51, P0 ;  /* 0x000000514500780c */ /* 0x000fe20000761670 */
[C---:B------:R-:W-:Y:S07]  /*f040*/  HMMA.16816.F32.BF16 R100, R16.reuse, R48, R60 ;  /* 0x000000301064723c */ /* 0x040fee000004183c */
[----:B------:R1:W-:Y:S01]  /*f050*/  LDGSTS.E.BYPASS.LTC128B.128 [R118+0x1900], [R14.64], !P2 ;  /* 0x019000000e767fae */ /* 0x0003e2000d101d56 */
[----:B------:R-:W-:Y:S01]  /*f060*/  LOP3.LUT P2, RZ, R70, 0x4, RZ, 0xc0, !PT ;  /* 0x0000000446ff7812 */ /* 0x000fe2000784c0ff */
[----:B------:R-:W-:Y:S01]  /*f070*/  HMMA.16816.F32.BF16 R96, R16, R44, R64 ;  /* 0x0000002c1060723c */ /* 0x000fe20000041840 */
[----:B-----5:R-:W-:-:S05]  /*f080*/  IMAD.MOV.U32 R0, RZ, RZ, 0x40 ;  /* 0x00000040ff007424 */ /* 0x020fca00078e00ff */
[----:B------:R-:W-:Y:S02]  /*f090*/  SEL R0, R0, 0xffffffc0, !P2 ;  /* 0xffffffc000007807 */ /* 0x000fe40005000000 */
[C---:B------:R-:W-:Y:S01]  /*f0a0*/  HMMA.16816.F32.BF16 R224, R16.reuse, R78, R124 ;  /* 0x0000004e10e0723c */ /* 0x040fe2000004187c */
[-C--:B--2---:R-:W-:Y:S02]  /*f0b0*/  IADD3 R6, P1, R36, R242.reuse, RZ ;  /* 0x000000f224067210 */ /* 0x084fe40007f3e0ff */
[----:B------:R-:W-:Y:S02]  /*f0c0*/  IMAD.IADD R229, R119, 0x1, R0 ;  /* 0x0000000177e57824 */ /* 0x000fe400078e0200 */
[----:B------:R-:W-:Y:S01]  /*f0d0*/  IMAD.IADD R228, R0, 0x1, R234 ;  /* 0x0000000100e47824 */ /* 0x000fe200078e02ea */
[----:B------:R-:W-:Y:S01]  /*f0e0*/  LOP3.LUT R0, R116, R117, RZ, 0xfc, !PT ;  /* 0x0000007574007212 */ /* 0x000fe200078efcff */
[--C-:B------:R-:W-:Y:S01]  /*f0f0*/  IMAD.X R7, R37, 0x1, R241.reuse, P1 ;  /* 0x0000000125077824 */ /* 0x100fe200008e06f1 */
[----:B----4-:R-:W-:Y:S01]  /*f100*/  IADD3 R12, P1, R22, R242, RZ ;  /* 0x000000f2160c7210 */ /* 0x010fe20007f3e0ff */
[----:B------:R-:W-:Y:S03]  /*f110*/  HMMA.16816.F32.BF16 R36, R16, R82, R84 ;  /* 0x000000521024723c */ /* 0x000fe60000041854 */
[----:B------:R1:W-:Y:S01]  /*f120*/  LDGSTS.E.BYPASS.LTC128B.128 [R118+0x2100], [R6.64], !P4 ;  /* 0x0210000006767fae */ /* 0x0003e2000e101d56 */
[----:B------:R-:W-:Y:S01]  /*f130*/  IMAD.X R13, R23, 0x1, R241, P1 ;  /* 0x00000001170d7824 */ /* 0x000fe200008e06f1 */
[----:B------:R-:W-:-:S03]  /*f140*/  ISETP.LT.OR P1, PT, R69, 0x61, P0 ;  /* 0x000000614500780c */ /* 0x000fc60000721670 */
[C---:B------:R-:W-:Y:S01]  /*f150*/  HMMA.16816.F32.BF16 R88, R16.reuse, R32, R88 ;  /* 0x000000201058723c */ /* 0x040fe20000041858 */
[----:B------:R2:W-:Y:S07]  /*f160*/  LDGSTS.E.BYPASS.LTC128B.128 [R118+0x2900], [R12.64], !P3 ;  /* 0x029000000c767fae */ /* 0x0005ee000d901d56 */
[C---:B------:R-:W-:Y:S08]  /*f170*/  HMMA.16816.F32.BF16 R92, R16.reuse, R28, R92 ;  /* 0x0000001c105c723c */ /* 0x040ff0000004185c */
[----:B------:R-:W-:Y:S01]  /*f180*/  HMMA.16816.F32.BF16 R124, R16, R50, R128 ;  /* 0x00000032107c723c */ /* 0x000fe20000041880 */
[----:B-1----:R-:W-:-:S07]  /*f190*/  IADD3 R6, P0, R3, R242, RZ ;  /* 0x000000f203067210 */ /* 0x002fce0007f1e0ff */
[----:B------:R-:W-:Y:S01]  /*f1a0*/  HMMA.16816.F32.BF16 R208, R16, R46, R132 ;  /* 0x0000002e10d0723c */ /* 0x000fe20000041884 */
[----:B------:R-:W-:Y:S01]  /*f1b0*/  IMAD.X R7, R5, 0x1, R241, P0 ;  /* 0x0000000105077824 */ /* 0x000fe200000e06f1 */
[----:B------:R-:W-:-:S04]  /*f1c0*/  PLOP3.LUT P0, PT, PT, PT, UP0, 0x80, 0x0 ;  /* 0x000000000000781c */ /* 0x000fc80003f0f008 */
[----:B------:R1:W-:Y:S02]  /*f1d0*/  LDGSTS.E.BYPASS.LTC128B.128 [R118+0x3100], [R6.64], !P1 ;  /* 0x0310000006767fae */ /* 0x0003e4000c901d56 */
[C---:B------:R-:W-:Y:S02]  /*f1e0*/  HMMA.16816.F32.BF16 R204, R16.reuse, R34, R152 ;  /* 0x0000002210cc723c */ /* 0x040fe40000041898 */
[----:B---3--:R-:W-:Y:S04]  /*f1f0*/  LDSM.16.M88.4 R20, [R231+0x9100] ;  /* 0x00910000e714783b */ /* 0x008fe80000000200 */
[----:B------:R-:W-:Y:S02]  /*f200*/  LDSM.16.M88.4 R72, [R229+0x3900] ;  /* 0x00390000e548783b */ /* 0x000fe40000000200 */
[C---:B------:R-:W-:Y:S02]  /*f210*/  HMMA.16816.F32.BF16 R200, R16.reuse, R30, R156 ;  /* 0x0000001e10c8723c */ /* 0x040fe4000004189c */
[----:B------:R-:W3:Y:S04]  /*f220*/  LDSM.16.M88.4 R84, [R229+0x6900] ;  /* 0x00690000e554783b */ /* 0x000ee80000000200 */
[----:B------:R-:W4:Y:S02]  /*f230*/  LDSM.16.M88.4 R64, [R229+0x4900] ;  /* 0x00490000e540783b */ /* 0x000f240000000200 */
[----:B------:R-:W-:Y:S02]  /*f240*/  HMMA.16816.F32.BF16 R180, R16, R26, R180 ;  /* 0x0000001a10b4723c */ /* 0x000fe400000418b4 */
[----:B------:R-:W5:Y:S04]  /*f250*/  LDSM.16.M88.4 R60, [R229+0x5100] ;  /* 0x00510000e53c783b */ /* 0x000f680000000200 */
[----:B------:R-:W1:Y:S02]  /*f260*/  LDSM.16.M88.4 R56, [R229+0x5900] ;  /* 0x00590000e538783b */ /* 0x000e640000000200 */
[C---:B------:R-:W-:Y:S02]  /*f270*/  HMMA.16816.F32.BF16 R188, R8.reuse, R80, R188 ;  /* 0x0000005008bc723c */ /* 0x040fe400000418bc */
[----:B------:R-:W1:Y:S04]  /*f280*/  LDSM.16.M88.4 R52, [R229+0x6100] ;  /* 0x00610000e534783b */ /* 0x000e680000000200 */
[----:B------:R-:W1:Y:S02]  /*f290*/  LDSM.16.M88.4 R68, [R229+0x4100] ;  /* 0x00410000e544783b */ /* 0x000e640000000200 */
[C---:B------:R-:W-:Y:S02]  /*f2a0*/  HMMA.16816.F32.BF16 R192, R8.reuse, R76, R192 ;  /* 0x0000004c08c0723c */ /* 0x040fe400000418c0 */
[----:B------:R-:W1:Y:S04]  /*f2b0*/  LDSM.16.M88.4 R16, [R231+0x7100] ;  /* 0x00710000e710783b */ /* 0x000e680000000200 */
[----:B--2---:R-:W-:Y:S02]  /*f2c0*/  LDSM.16.M88.4 R12, [R232+0x7100] ;  /* 0x00710000e80c783b */ /* 0x004fe40000000200 */
[C---:B------:R-:W-:Y:S02]  /*f2d0*/  HMMA.16816.F32.BF16 R196, R8.reuse, R48, R148 ;  /* 0x0000003008c4723c */ /* 0x040fe40000041894 */
[----:B------:R-:W0:Y:S06]  /*f2e0*/  LDGDEPBAR ;  /* 0x00000000000079af */ /* 0x000e2c0000000000 */
[C---:B------:R-:W-:Y:S08]  /*f2f0*/  HMMA.16816.F32.BF16 R80, R8.reuse, R82, R176 ;  /* 0x000000520850723c */ /* 0x040ff000000418b0 */
[C---:B------:R-:W-:Y:S08]  /*f300*/  HMMA.16816.F32.BF16 R76, R8.reuse, R78, R172 ;  /* 0x0000004e084c723c */ /* 0x040ff000000418ac */
[C---:B------:R-:W-:Y:S08]  /*f310*/  HMMA.16816.F32.BF16 R212, R8.reuse, R44, R144 ;  /* 0x0000002c08d4723c */ /* 0x040ff00000041890 */
[C---:B------:R-:W-:Y:S01]  /*f320*/  HMMA.16816.F32.BF16 R148, R8.reuse, R50, R164 ;  /* 0x000000320894723c */ /* 0x040fe200000418a4 */
[----:B------:R-:W-:Y:S07]  /*f330*/  LDSM.16.M88.4 R48, [R228] ;  /* 0x00000000e430783b */ /* 0x000fee0000000200 */
[C---:B------:R-:W-:Y:S01]  /*f340*/  HMMA.16816.F32.BF16 R156, R8.reuse, R46, R160 ;  /* 0x0000002e089c723c */ /* 0x040fe200000418a0 */
[----:B------:R-:W-:Y:S07]  /*f350*/  LDSM.16.M88.4 R44, [R228+0x800] ;  /* 0x00080000e42c783b */ /* 0x000fee0000000200 */
        /* <DEDUP_REMOVED lines=9> */
[----:B------:R-:W2:Y:S03]  /*f3f0*/  LDSM.16.M88.4 R24, [R228+0x3000] ;  /* 0x00300000e418783b */ /* 0x000ea60000000200 */
[C---:B---3--:R-:W-:Y:S01]  /*f400*/  HMMA.16816.F32.BF16 R136, R20.reuse, R84, R40 ;  /* 0x000000541488723c */ /* 0x048fe20000041828 */
[----:B------:R-:W3:Y:S07]  /*f410*/  LDSM.16.M88.4 R40, [R228+0x1000] ;  /* 0x00100000e428783b */ /* 0x000eee0000000200 */
[----:B------:R-:W-:Y:S01]  /*f420*/  HMMA.16816.F32.BF16 R132, R20, R74, R36 ;  /* 0x0000004a1484723c */ /* 0x000fe20000041824 */
[----:B------:R-:W2:Y:S01]  /*f430*/  LDSM.16.M88.4 R36, [R228+0x1800] ;  /* 0x00180000e424783b */ /* 0x000ea20000000200 */
[----:B------:R-:W-:-:S06]  /*f440*/  DEPBAR.LE SB0, 0x0 ;  /* 0x000080000000791a */ /* 0x000fcc0000000000 */
[C---:B----4-:R-:W-:Y:S08]  /*f450*/  HMMA.16816.F32.BF16 R160, R20.reuse, R64, R100 ;  /* 0x0000004014a0723c */ /* 0x050ff00000041864 */
[C---:B-----5:R-:W-:Y:S08]  /*f460*/  HMMA.16816.F32.BF16 R152, R20.reuse, R60, R96 ;  /* 0x0000003c1498723c */ /* 0x060ff00000041860 */
[C---:B-1----:R-:W-:Y:S08]  /*f470*/  HMMA.16816.F32.BF16 R144, R20.reuse, R56, R88 ;  /* 0x000000381490723c */ /* 0x042ff00000041858 */
        /* <DEDUP_REMOVED lines=21> */
[C---:B------:R-:W-:Y:S07]  /*f5d0*/  HMMA.16816.F32.BF16 R20, R16.reuse, R84, R236 ;  /* 0x000000541014723c */ /* 0x040fee00000418ec */
[C---:B------:R-:W-:Y:S01]  /*f5e0*/  IADD3 R239, R234.reuse, 0x1000, RZ ;  /* 0x00001000eaef7810 */ /* 0x040fe20007ffe0ff */
[----:B------:R-:W-:Y:S01]  /*f5f0*/  HMMA.16816.F32.BF16 R16, R16, R86, R176 ;  /* 0x000000561010723c */ /* 0x000fe200000418b0 */
[----:B------:R-:W-:-:S02]  /*f600*/  IADD3 R238, R234, 0x1800, RZ ;  /* 0x00001800eaee7810 */ /* 0x000fc40007ffe0ff */
[C---:B------:R-:W-:Y:S02]  /*f610*/  IADD3 R237, R234.reuse, 0x2000, RZ ;  /* 0x00002000eaed7810 */ /* 0x040fe40007ffe0ff */
[----:B------:R-:W-:-:S03]  /*f620*/  IADD3 R236, R234, 0x2800, RZ ;  /* 0x00002800eaec7810 */ /* 0x000fc60007ffe0ff */
[C---:B--2---:R-:W-:Y:S08]  /*f630*/  HMMA.16816.F32.BF16 R136, R8.reuse, R24, R136 ;  /* 0x000000180888723c */ /* 0x044ff00000041888 */
[----:B------:R-:W-:Y:S08]  /*f640*/  HMMA.16816.F32.BF16 R104, R8, R26, R104 ;  /* 0x0000001a0868723c */ /* 0x000ff00000041868 */
[----:B------:R-:W-:Y:S08]  /*f650*/  HMMA.16816.F32.BF16 R20, R12, R24, R20 ;  /* 0x000000180c14723c */ /* 0x000ff00000041814 */
[C---:B------:R-:W-:Y:S08]  /*f660*/  HMMA.16816.F32.BF16 R172, R8.reuse, R48, R172 ;  /* 0x0000003008ac723c */ /* 0x040ff000000418ac */
[C---:B------:R-:W-:Y:S08]  /*f670*/  HMMA.16816.F32.BF16 R132, R8.reuse, R50, R132 ;  /* 0x000000320884723c */ /* 0x040ff00000041884 */
[C---:B------:R-:W-:Y:S08]  /*f680*/  HMMA.16816.F32.BF16 R164, R8.reuse, R44, R164 ;  /* 0x0000002c08a4723c */ /* 0x040ff000000418a4 */
[C---:B------:R-:W-:Y:S08]  /*f690*/  HMMA.16816.F32.BF16 R128, R8.reuse, R46, R128 ;  /* 0x0000002e0880723c */ /* 0x040ff00000041880 */
[C---:B---3--:R-:W-:Y:S08]  /*f6a0*/  HMMA.16816.F32.BF16 R160, R8.reuse, R40, R160 ;  /* 0x0000002808a0723c */ /* 0x048ff000000418a0 */
        /* <DEDUP_REMOVED lines=87> */
.L_x_783:
        /* <DEDUP_REMOVED lines=8> */
[----:B------:R-:W-:Y:S01]  /*fca0*/  STL [R1+0x40], R119 ;  /* 0x0000407701007387 */ /* 0x000fe20000100800 */
[----:B------:R-:W-:Y:S01]  /*fcb0*/  LOP3.LUT R6, R6, 0xfffffffc, RZ, 0xc0, !PT ;  /* 0xfffffffc06067812 */ /* 0x000fe200078ec0ff */
[----:B------:R-:W-:Y:S01]  /*fcc0*/  FMUL.FTZ R39, R55, c[0x0][0x320] ;  /* 0x0000c80037277a20 */ /* 0x000fe20000410000 */
[----:B------:R-:W-:Y:S01]  /*fcd0*/  PLOP3.LUT P0, PT, PT, PT, UP2, 0x80, 0x0 ;  /* 0x000000000000781c */ /* 0x000fe20003f0f028 */
[----:B------:R-:W-:Y:S01]  /*fce0*/  FMUL.FTZ R10, R175, c[0x0][0x320] ;  /* 0x0000c800af0a7a20 */ /* 0x000fe20000410000 */
[----:B------:R-:W-:Y:S01]  /*fcf0*/  ULDC.64 UR4, c[0x0][0x2c8] ;  /* 0x0000b20000047ab9 */ /* 0x000fe20000000a00 */
[----:B------:R-:W-:Y:S01]  /*fd00*/  FMUL.FTZ R37, R54, c[0x0][0x320] ;  /* 0x0000c80036257a20 */ /* 0x000fe20000410000 */
[----:B------:R-:W0:Y:S01]  /*fd10*/  LDGDEPBAR ;  /* 0x00000000000079af */ /* 0x000e220000000000 */
[----:B------:R-:W-:-:S02]  /*fd20*/  FMUL.FTZ R38, R22, c[0x0][0x320] ;  /* 0x0000c80016267a20 */ /* 0x000fc40000410000 */
[----:B------:R-:W-:Y:S02]  /*fd30*/  FMUL.FTZ R42, R23, c[0x0][0x320] ;  /* 0x0000c800172a7a20 */ /* 0x000fe40000410000 */
[----:B-1----:R-:W-:Y:S02]  /*fd40*/  FMUL.FTZ R3, R92, c[0x0][0x320] ;  /* 0x0000c8005c037a20 */ /* 0x002fe40000410000 */
[----:B------:R-:W-:Y:S02]  /*fd50*/  FMUL.FTZ R23, R71, c[0x0][0x320] ;  /* 0x0000c80047177a20 */ /* 0x000fe40000410000 */
[----:B------:R1:W-:Y:S01]  /*fd60*/  MUFU.TANH R182, R3 ;  /* 0x0000000300b67308 */ /* 0x0003e20000002400 */
[----:B------:R-:W-:Y:S02]  /*fd70*/  FMUL.FTZ R36, R59, c[0x0][0x320] ;  /* 0x0000c8003b247a20 */ /* 0x000fe40000410000 */
[----:B------:R-:W-:Y:S02]  /*fd80*/  FMUL.FTZ R26, R26, c[0x0][0x320] ;  /* 0x0000c8001a1a7a20 */ /* 0x000fe40000410000 */
[----:B------:R-:W-:-:S02]  /*fd90*/  FMUL.FTZ R27, R27, c[0x0][0x320] ;  /* 0x0000c8001b1b7a20 */ /* 0x000fc40000410000 */
[----:B------:R-:W-:-:S04]  /*fda0*/  IMAD.SHL.U32 R224, R0, 0x2, RZ ;  /* 0x0000000200e07824 */ /* 0x000fc800078e00ff */
[--C-:B------:R-:W-:Y:S02]  /*fdb0*/  IMAD R225, R4, 0x2, R224.reuse ;  /* 0x0000000204e17824 */ /* 0x100fe400078e02e0 */
[C---:B------:R-:W-:Y:S02]  /*fdc0*/  IMAD R227, R2.reuse, 0x2, R224 ;  /* 0x0000000202e37824 */ /* 0x040fe400078e02e0 */
[----:B------:R-:W-:Y:S02]  /*fdd0*/  IMAD R226, R2, 0x2, R225 ;  /* 0x0000000202e27824 */ /* 0x000fe400078e02e1 */
[----:B-1----:R-:W-:-:S04]  /*fde0*/  FMUL.FTZ R3, R93, c[0x0][0x320] ;  /* 0x0000c8005d037a20 */ /* 0x002fc80000410000 */
        /* <DEDUP_REMOVED lines=40> */
[----:B------:R1:W-:Y:S08]  /*10070*/  MUFU.TANH R24, R10 ;  /* 0x0000000a00187308 */ /* 0x0003f00000002400 */
[----:B------:R2:W-:Y:S01]  /*10080*/  MUFU.TANH R85, R3 ;  /* 0x0000000300557308 */ /* 0x0005e20000002400 */
[----:B-1----:R-:W-:-:S07]  /*10090*/  FMUL.FTZ R10, R90, c[0x0][0x320] ;  /* 0x0000c8005a0a7a20 */ /* 0x002fce0000410000 */
[----:B------:R1:W-:Y:S01]  /*100a0*/  MUFU.TANH R19, R10 ;  /* 0x0000000a00137308 */ /* 0x0003e20000002400 */
[----:B--2---:R-:W-:-:S07]  /*100b0*/  FMUL.FTZ R3, R25, c[0x0][0x320] ;  /* 0x0000c80019037a20 */ /* 0x004fce0000410000 */
[----:B------:R2:W-:Y:S01]  /*100c0*/  MUFU.TANH R84, R3 ;  /* 0x0000000300547308 */ /* 0x0005e20000002400 */
[----:B-1----:R-:W-:-:S07]  /*100d0*/  FMUL.FTZ R10, R129, c[0x0][0x320] ;  /* 0x0000c800810a7a20 */ /* 0x002fce0000410000 */
[----:B------:R-:W-:Y:S01]  /*100e0*/  MUFU.TANH R10, R10 ;  /* 0x0000000a000a7308 */ /* 0x000fe20000002400 */
[----:B--2---:R-:W-:-:S07]  /*100f0*/  FMUL.FTZ R3, R100, c[0x0][0x320] ;  /* 0x0000c80064037a20 */ /* 0x004fce0000410000 */
[----:B------:R1:W2:Y:S02]  /*10100*/  MUFU.TANH R20, R3 ;  /* 0x0000000300147308 */ /* 0x0002a40000002400 */
[----:B-1----:R-:W-:-:S06]  /*10110*/  FMUL.FTZ R3, R101, c[0x0][0x320] ;  /* 0x0000c80065037a20 */ /* 0x002fcc0000410000 */
[----:B------:R1:W3:Y:S02]  /*10120*/  MUFU.TANH R29, R3 ;  /* 0x00000003001d7308 */ /* 0x0002e40000002400 */
[----:B-1----:R-:W-:-:S06]  /*10130*/  FMUL.FTZ R3, R96, c[0x0][0x320] ;  /* 0x0000c80060037a20 */ /* 0x002fcc0000410000 */
[----:B------:R1:W4:Y:S02]  /*10140*/  MUFU.TANH R30, R3 ;  /* 0x00000003001e7308 */ /* 0x0003240000002400 */
[----:B-1----:R-:W-:-:S06]  /*10150*/  FMUL.FTZ R3, R68, c[0x0][0x320] ;  /* 0x0000c80044037a20 */ /* 0x002fcc0000410000 */
[----:B------:R1:W1:Y:S02]  /*10160*/  MUFU.TANH R32, R3 ;  /* 0x0000000300207308 */ /* 0x0002640000002400 */
        /* <DEDUP_REMOVED lines=99> */
[----:B------:R-:W-:Y:S08]  /*107a0*/  MUFU.TANH R58, R9 ;  /* 0x00000009003a7308 */ /* 0x000ff00000002400 */
        /* <DEDUP_REMOVED lines=33> */
[----:B------:R-:W-:Y:S01]  /*109c0*/  LOP3.LUT R8, R3, 0xffffffc, RZ, 0xc0, !PT ;  /* 0x0ffffffc03087812 */ /* 0x000fe200078ec0ff */
[----:B------:R-:W-:Y:S01]  /*109d0*/  IMAD.IADD R3, R246, 0x1, -R6 ;  /* 0x00000001f6037824 */ /* 0x000fe200078e0a06 */
[----:B------:R-:W-:-:S03]  /*109e0*/  LEA.HI R7, R7, R5, RZ, 0x2 ;  /* 0x0000000507077211 */ /* 0x000fc600078f10ff */
[----:B------:R-:W-:Y:S01]  /*109f0*/  IMAD.IADD R9, R245, 0x1, -R8 ;  /* 0x00000001f5097824 */ /* 0x000fe200078e0a08 */
[----:B------:R-:W-:Y:S02]  /*10a00*/  LEA.HI.SX32 R8, R7, UR17, 0x1e ;  /* 0x0000001107087c11 */ /* 0x000fe4000f8ff2ff */
[----:B------:R-:W-:-:S03]  /*10a10*/  LEA.HI R6, R3, R3, RZ, 0x1 ;  /* 0x0000000303067211 */ /* 0x000fc600078f08ff */
[----:B------:R-:W-:Y:S01]  /*10a20*/  IMAD R11, R9, 0x10, R8 ;  /* 0x00000010090b7824 */ /* 0x000fe200078e0208 */
[C---:B------:R-:W-:Y:S01]  /*10a30*/  LOP3.LUT R9, R6.reuse, 0x1ffffffe, RZ, 0xc0, !PT ;  /* 0x1ffffffe06097812 */ /* 0x040fe200078ec0ff */
[----:B------:R-:W-:-:S05]  /*10a40*/  IMAD.SHL.U32 R8, R6, 0x20, RZ ;  /* 0x0000002006087824 */ /* 0x000fca00078e00ff */
[----:B------:R-:W-:Y:S02]  /*10a50*/  LOP3.LUT R6, R8, 0xffffffc0, RZ, 0xc0, !PT ;  /* 0xffffffc008067812 */ /* 0x000fe400078ec0ff */
[----:B------:R-:W-:Y:S01]  /*10a60*/  IADD3 R8, R3, -R9, RZ ;  /* 0x8000000903087210 */ /* 0x000fe20007ffe0ff */
[----:B------:R-:W-:Y:S02]  /*10a70*/  FMUL.FTZ R9, R130, c[0x0][0x320] ;  /* 0x0000c80082097a20 */ /* 0x000fe40000410000 */
[----:B------:R-:W-:Y:S02]  /*10a80*/  IMAD.IADD R3, R6, 0x1, R11 ;  /* 0x0000000106037824 */ /* 0x000fe400078e020b */
[----:B------:R-:W-:Y:S02]  /*10a90*/  FMUL.FTZ R6, R105, c[0x0][0x320] ;  /* 0x0000c80069067a20 */ /* 0x000fe40000410000 */
[----:B------:R-:W-:Y:S01]  /*10aa0*/  IMAD R12, R8, 0x8, R3 ;  /* 0x00000008080c7824 */ /* 0x000fe200078e0203 */
[----:B------:R-:W-:Y:S01]  /*10ab0*/  MUFU.TANH R9, R9 ;  /* 0x0000000900097308 */ /* 0x000fe20000002400 */
[----:B------:R-:W-:-:S02]  /*10ac0*/  FMUL.FTZ R3, R104, c[0x0][0x320] ;  /* 0x0000c80068037a20 */ /* 0x000fc40000410000 */
[----:B------:R-:W-:Y:S01]  /*10ad0*/  @P1 IMAD.HI.U32 R8, R12, c[0x0][0x2c8], RZ ;  /* 0x0000b2000c081a27 */ /* 0x000fe200078e00ff */
[----:B------:R-:W-:Y:S03]  /*10ae0*/  STL [R1+0x24], R12 ;  /* 0x0000240c01007387 */ /* 0x000fe60000100800 */
[----:B------:R-:W-:Y:S01]  /*10af0*/  FMUL.FTZ R11, R128, c[0x0][0x320] ;  /* 0x0000c800800b7a20 */ /* 0x000fe20000410000 */
[----:B------:R1:W-:Y:S08]  /*10b00*/  MUFU.TANH R18, R3 ;  /* 0x0000000300127308 */ /* 0x0003f00000002400 */
[----:B------:R2:W-:Y:S01]  /*10b10*/  MUFU.TANH R17, R6 ;  /* 0x0000000600117308 */ /* 0x0005e20000002400 */
[----:B-1----:R-:W-:Y:S01]  /*10b20*/  IMAD.MOV.U32 R3, RZ, RZ, R12 ;  /* 0x000000ffff037224 */ /* 0x002fe200078e000c */
[----:B------:R-:W-:-:S06]  /*10b30*/  @P0 SHF.R.U32.HI R3, RZ, c[0x0][0x2cc], R8 ;  /* 0x0000b300ff030a19 */ /* 0x000fcc0000011608 */
[----:B------:R-:W-:Y:S01]  /*10b40*/  MUFU.TANH R11, R11 ;  /* 0x0000000b000b7308 */ /* 0x000fe20000002400 */
[----:B------:R-:W1:Y:S01]  /*10b50*/  SHFL.IDX PT, R12, R3, RZ, 0x1c1f ;  /* 0x001c1fff030c7589 */ /* 0x000e6200000e0000 */
[----:B--2---:R-:W-:-:S03]  /*10b60*/  FMUL.FTZ R6, R106, c[0x0][0x320] ;  /* 0x0000c8006a067a20 */ /* 0x004fc60000410000 */
[----:B------:R-:W2:Y:S03]  /*10b70*/  SHFL.IDX PT, R13, R3, 0x1, 0x1c1f ;  /* 0x003c1f00030d7f89 */ /* 0x000ea600000e0000 */
[----:B------:R1:W-:Y:S01]  /*10b80*/  MUFU.TANH R55, R6 ;  /* 0x0000000600377308 */ /* 0x0003e20000002400 */
[----:B------:R-:W1:Y:S04]  /*10b90*/  SHFL.IDX PT, R15, R3, 0x2, 0x1c1f ;  /* 0x005c1f00030f7f89 */ /* 0x000e6800000e0000 */
[----:B------:R1:W2:Y:S02]  /*10ba0*/  SHFL.IDX PT, R14, R3, 0x3, 0x1c1f ;  /* 0x007c1f00030e7f89 */ /* 0x0002a400000e0000 */
[----:B-1----:R-:W-:-:S05]  /*10bb0*/  LOP3.LUT R3, R7, 0x7ffffffc, RZ, 0xc0, !PT ;  /* 0x7ffffffc07037812 */ /* 0x002fca00078ec0ff */
[----:B------:R-:W-:Y:S01]  /*10bc0*/  IMAD.IADD R6, R5, 0x1, -R3 ;  /* 0x0000000105067824 */ /* 0x000fe200078e0a03 */
[----:B------:R-:W-:Y:S01]  /*10bd0*/  MOV R3, UR12 ;  /* 0x0000000c00037c02 */ /* 0x000fe20008000f00 */
[----:B------:R-:W-:Y:S02]  /*10be0*/  FMUL.FTZ R5, R107, c[0x0][0x320] ;  /* 0x0000c8006b057a20 */ /* 0x000fe40000410000 */
[----:B------:R-:W-:Y:S02]  /*10bf0*/  IMAD.SHL.U32 R74, R6, 0x2, RZ ;  /* 0x00000002064a7824 */ /* 0x000fe400078e00ff */
[----:B------:R1:W-:Y:S03]  /*10c00*/  MUFU.TANH R54, R5 ;  /* 0x0000000500367308 */ /* 0x0003e60000002400 */
[C---:B------:R-:W-:Y:S01]  /*10c10*/  IADD3 R3, -R74.reuse, 0x1, R3 ;  /* 0x000000014a037810 */ /* 0x040fe20007ffe103 */
[----:B------:R4:W-:Y:S01]  /*10c20*/  STL [R1+0x28], R74 ;  /* 0x0000284a01007387 */ /* 0x0009e20000100800 */
[----:B------:R-:W-:-:S02]  /*10c30*/  IADD3 R8, -R74, UR12, RZ ;  /* 0x0000000c4a087c10 */ /* 0x000fc4000fffe1ff */
[----:B------:R-:W-:-:S05]  /*10c40*/  IADD3 R3, R3, -UR20, RZ ;  /* 0x8000001403037c10 */ /* 0x000fca000fffe0ff */
[C---:B------:R-:W-:Y:S02]  /*10c50*/  IMAD.IADD R6, R3.reuse, 0x1, R12 ;  /* 0x0000000103067824 */ /* 0x040fe400078e020c */
[----:B--2---:R-:W-:Y:S01]  /*10c60*/  IMAD.IADD R7, R3, 0x1, R13 ;  /* 0x0000000103077824 */ /* 0x004fe200078e020d */
[----:B------:R-:W-:Y:S01]  /*10c70*/  MUFU.TANH R12, R39 ;  /* 0x00000027000c7308 */ /* 0x000fe20000002400 */
[----:B-1----:R-:W-:Y:S01]  /*10c80*/  FMUL.FTZ R5, R91, c[0x0][0x320] ;  /* 0x0000c8005b057a20 */ /* 0x002fe20000410000 */
[C---:B------:R-:W-:Y:S02]  /*10c90*/  IMNMX R6, R8.reuse, R6, PT ;  /* 0x0000000608067217 */ /* 0x040fe40003800200 */
[----:B------:R-:W-:Y:S02]  /*10ca0*/  IMNMX R7, R8, R7, PT ;  /* 0x0000000708077217 */ /* 0x000fe40003800200 */
[C---:B------:R-:W-:Y:S02]  /*10cb0*/  ISETP.GT.AND P0, PT, R6.reuse, RZ, PT ;  /* 0x000000ff0600720c */ /* 0x040fe40003f04270 */
[----:B------:R-:W-:Y:S01]  /*10cc0*/  ISETP.GT.AND P1, PT, R6, 0x1, PT ;  /* 0x000000010600780c */ /* 0x000fe20003f24270 */
[----:B------:R1:W2:Y:S01]  /*10cd0*/  MUFU.TANH R16, R5 ;  /* 0x0000000500107308 */ /* 0x0002a20000002400 */
[----:B------:R-:W-:-:S02]  /*10ce0*/  FSEL R20, R20, -INF , P0 ;  /* 0xff80000014147808 */ /* 0x000fc40000000000 */
[----:B---3--:R-:W-:Y:S02]  /*10cf0*/  FSEL R29, R29, -INF , P1 ;  /* 0xff8000001d1d7808 */ /* 0x008fe40000800000 */
[C---:B------:R-:W-:Y:S02]  /*10d00*/  ISETP.GT.AND P2, PT, R6.reuse, 0x8, PT ;  /* 0x000000080600780c */ /* 0x040fe40003f44270 */
[C---:B------:R-:W-:Y:S01]  /*10d10*/  ISETP.GT.AND P3, PT, R6.reuse, 0x9, PT ;  /* 0x000000090600780c */ /* 0x040fe20003f64270 */
[----:B------:R-:W-:Y:S01]  /*10d20*/  MUFU.TANH R13, R37 ;  /* 0x00000025000d7308 */ /* 0x000fe20000002400 */
[C---:B------:R-:W-:Y:S02]  /*10d30*/  ISETP.GT.AND P0, PT, R6.reuse, 0x10, PT ;  /* 0x000000100600780c */ /* 0x040fe40003f04270 */
[----:B------:R-:W-:Y:S02]  /*10d40*/  ISETP.GT.AND P1, PT, R6, 0x11, PT ;  /* 0x000000110600780c */ /* 0x000fe40003f24270 */
[----:B----4-:R-:W-:-:S02]  /*10d50*/  FSEL R30, R30, -INF , P2 ;  /* 0xff8000001e1e7808 */ /* 0x010fc40001000000 */
[----:B------:R-:W-:Y:S01]  /*10d60*/  FSEL R31, R31, -INF , P3 ;  /* 0xff8000001f1f7808 */ /* 0x000fe20001800000 */
[----:B-1----:R-:W-:Y:S01]  /*10d70*/  IMAD.IADD R5, R3, 0x1, R15 ;  /* 0x0000000103057824 */ /* 0x002fe200078e020f */
[----:B------:R-:W-:Y:S02]  /*10d80*/  FSEL R93, R182, -INF , P0 ;  /* 0xff800000b65d7808 */ /* 0x000fe40000000000 */
[----:B------:R-:W-:Y:S02]  /*10d90*/  FSEL R94, R181, -INF , P1 ;  /* 0xff800000b55e7808 */ /* 0x000fe40000800000 */
[C---:B------:R-:W-:Y:S02]  /*10da0*/  ISETP.GT.AND P2, PT, R6.reuse, 0x18, PT ;  /* 0x000000180600780c */ /* 0x040fe40003f44270 */
[C---:B------:R-:W-:Y:S02]  /*10db0*/  ISETP.GT.AND P3, PT, R6.reuse, 0x19, PT ;  /* 0x000000190600780c */ /* 0x040fe40003f64270 */
[----:B------:R-:W-:-:S02]  /*10dc0*/  ISETP.GT.AND P0, PT, R6, 0x20, PT ;  /* 0x000000200600780c */ /* 0x000fc40003f04270 */
[----:B------:R-:W-:Y:S02]  /*10dd0*/  ISETP.GT.AND P1, PT, R6, 0x21, PT ;  /* 0x000000210600780c */ /* 0x000fe40003f24270 */
[----:B------:R-:W-:Y:S02]  /*10de0*/  FSEL R95, R180, -INF , P2 ;  /* 0xff800000b45f7808 */ /* 0x000fe40001000000 */
[----:B------:R-:W-:Y:S02]  /*10df0*/  FSEL R96, R171, -INF , P3 ;  /* 0xff800000ab607808 */ /* 0x000fe40001800000 */
[----:B------:R-:W-:Y:S02]  /*10e00*/  FSEL R131, R158, -INF , P0 ;  /* 0xff8000009e837808 */ /* 0x000fe40000000000 */
[----:B------:R-:W-:Y:S02]  /*10e10*/  FSEL R139, R157, -INF , P1 ;  /* 0xff8000009d8b7808 */ /* 0x000fe40000800000 */
[----:B------:R-:W-:-:S02]  /*10e20*/  ISETP.GT.AND P2, PT, R6, 0x28, PT ;  /* 0x000000280600780c */ /* 0x000fc40003f44270 */
[C---:B------:R-:W-:Y:S02]  /*10e30*/  ISETP.GT.AND P3, PT, R6.reuse, 0x29, PT ;  /* 0x000000290600780c */ /* 0x040fe40003f64270 */
[C---:B------:R-:W-:Y:S02]  /*10e40*/  ISETP.GT.AND P0, PT, R6.reuse, 0x30, PT ;  /* 0x000000300600780c */ /* 0x040fe40003f04270 */
[----:B------:R-:W-:Y:S02]  /*10e50*/  ISETP.GT.AND P1, PT, R6, 0x31, PT ;  /* 0x000000310600780c */ /* 0x000fe40003f24270 */
[----:B------:R-:W-:Y:S02]  /*10e60*/  FSEL R140, R149, -INF , P2 ;  /* 0xff800000958c7808 */ /* 0x000fe40001000000 */
[----:B------:R-:W-:Y:S02]  /*10e70*/  FSEL R146, R148, -INF , P3 ;  /* 0xff80000094927808 */ /* 0x000fe40001800000 */
[----:B------:R-:W-:-:S02]  /*10e80*/  FSEL R151, R151, -INF , P0 ;  /* 0xff80000097977808 */ /* 0x000fc40000000000 */
[----:B------:R-:W-:Y:S02]  /*10e90*/  FSEL R153, R118, -INF , P1 ;  /* 0xff80000076997808 */ /* 0x000fe40000800000 */
[C---:B------:R-:W-:Y:S02]  /*10ea0*/  ISETP.GT.AND P2, PT, R6.reuse, 0x38, PT ;  /* 0x000000380600780c */ /* 0x040fe40003f44270 */
[C---:B------:R-:W-:Y:S02]  /*10eb0*/  ISETP.GT.AND P3, PT, R6.reuse, 0x39, PT ;  /* 0x000000390600780c */ /* 0x040fe40003f64270 */
[C---:B------:R-:W-:Y:S02]  /*10ec0*/  ISETP.GT.AND P0, PT, R6.reuse, 0x40, PT ;  /* 0x000000400600780c */ /* 0x040fe40003f04270 */
[----:B------:R-:W-:Y:S02]  /*10ed0*/  ISETP.GT.AND P1, PT, R6, 0x41, PT ;  /* 0x000000410600780c */ /* 0x000fe40003f24270 */
[----:B------:R-:W-:-:S02]  /*10ee0*/  FSEL R155, R32, -INF , P2 ;  /* 0xff800000209b7808 */ /* 0x000fc40001000000 */
[----:B------:R-:W-:Y:S02]  /*10ef0*/  FSEL R159, R159, -INF , P3 ;  /* 0xff8000009f9f7808 */ /* 0x000fe40001800000 */
        /* <DEDUP_REMOVED lines=19> */
[----:B------:R-:W-:Y:S02]  /*11030*/  ISETP.GT.AND P3, PT, R6, 0x69, PT ;  /* 0x000000690600780c */ /* 0x000fe40003f64270 */
[C---:B------:R-:W-:Y:S02]  /*11040*/  ISETP.GT.AND P0, PT, R7.reuse, RZ, PT ;  /* 0x000000ff0700720c */ /* 0x040fe40003f04270 */
        /* <DEDUP_REMOVED lines=17> */
[----:B------:R-:W-:Y:S02]  /*11160*/  IMNMX R5, R8, R5, PT ;  /* 0x0000000508057217 */ /* 0x000fe40003800200 */
[----:B------:R-:W-:Y:S02]  /*11170*/  FSEL R118, R19, -INF , P2 ;  /* 0xff80000013767808 */ /* 0x000fe40001000000 */
[----:B--2---:R-:W-:-:S02]  /*11180*/  FSEL R129, R16, -INF , P3 ;  /* 0xff80000010817808 */ /* 0x004fc40001800000 */
[----:B------:R-:W-:Y:S02]  /*11190*/  FSEL R150, R150, -INF , P0 ;  /* 0xff80000096967808 */ /* 0x000fe40000000000 */
[----:B------:R-:W-:Y:S02]  /*111a0*/  FSEL R152, R80, -INF , P1 ;  /* 0xff80000050987808 */ /* 0x000fe40000800000 */
[C---:B------:R-:W-:Y:S02]  /*111b0*/  ISETP.GT.AND P2, PT, R5.reuse, RZ, PT ;  /* 0x000000ff0500720c */ /* 0x040fe40003f44270 */
[C---:B------:R-:W-:Y:S02]  /*111c0*/  ISETP.GT.AND P3, PT, R5.reuse, 0x1, PT ;  /* 0x000000010500780c */ /* 0x040fe40003f64270 */
[C---:B------:R-:W-:Y:S02]  /*111d0*/  ISETP.GT.AND P0, PT, R5.reuse, 0x8, PT ;  /* 0x000000080500780c */ /* 0x040fe40003f04270 */
[----:B------:R-:W-:-:S02]  /*111e0*/  ISETP.GT.AND P1, PT, R5, 0x9, PT ;  /* 0x000000090500780c */ /* 0x000fc40003f24270 */
[----:B------:R-:W-:Y:S02]  /*111f0*/  FSEL R16, R53, -INF , P2 ;  /* 0xff80000035107808 */ /* 0x000fe40001000000 */
        /* <DEDUP_REMOVED lines=10> */
[----:B------:R-:W-:Y:S01]  /*112a0*/  FSEL R80, R10, -INF , P1 ;  /* 0xff8000000a507808 */ /* 0x000fe20000800000 */
[----:B------:R-:W-:Y:S01]  /*112b0*/  MUFU.TANH R11, R38 ;  /* 0x00000026000b7308 */ /* 0x000fe20000002400 */
        /* <DEDUP_REMOVED lines=36> */
[----:B------:R-:W-:-:S02]  /*11500*/  FMNMX.FTZ R5, R20, R29, !PT ;  /* 0x0000001d14057209 */ /* 0x000fc40007810000 */
[----:B------:R-:W-:Y:S02]  /*11510*/  FMNMX.FTZ R6, R16, R19, !PT ;  /* 0x0000001310067209 */ /* 0x000fe40007810000 */
[----:B------:R-:W-:Y:S02]  /*11520*/  FMNMX.FTZ R5, R30, R5, !PT ;  /* 0x000000051e057209 */ /* 0x000fe40007810000 */
[----:B------:R-:W-:Y:S02]  /*11530*/  IADD3 R3, R3, R14, RZ ;  /* 0x0000000e03037210 */ /* 0x000fe40007ffe0ff */
[----:B------:R-:W-:Y:S02]  /*11540*/  FMNMX.FTZ R5, R31, R5, !PT ;  /* 0x000000051f057209 */ /* 0x000fe40007810000 */
[----:B------:R-:W-:Y:S02]  /*11550*/  FMNMX.FTZ R6, R21, R6, !PT ;  /* 0x0000000615067209 */ /* 0x000fe40007810000 */
[----:B------:R-:W-:-:S02]  /*11560*/  FMNMX.FTZ R5, R93, R5, !PT ;  /* 0x000000055d057209 */ /* 0x000fc40007810000 */
[----:B------:R-:W-:Y:S02]  /*11570*/  IMNMX R3, R8, R3, PT ;  /* 0x0000000308037217 */ /* 0x000fe40003800200 */
[----:B------:R-:W-:Y:S02]  /*11580*/  FMNMX.FTZ R5, R94, R5, !PT ;  /* 0x000000055e057209 */ /* 0x000fe40007810000 */
[----:B------:R-:W-:Y:S02]  /*11590*/  FMNMX.FTZ R6, R22, R6, !PT ;  /* 0x0000000616067209 */ /* 0x000fe40007810000 */
[----:B------:R-:W-:Y:S02]  /*115a0*/  FMNMX.FTZ R5, R95, R5, !PT ;  /* 0x000000055f057209 */ /* 0x000fe40007810000 */
[----:B------:R-:W-:Y:S02]  /*115b0*/  FSEL R187, R28, -INF , P2 ;  /* 0xff8000001cbb7808 */ /* 0x000fe40001000000 */
[----:B------:R-:W-:-:S02]  /*115c0*/  FMNMX.FTZ R5, R96, R5, !PT ;  /* 0x0000000560057209 */ /* 0x000fc40007810000 */
[----:B------:R-:W-:Y:S02]  /*115d0*/  FSEL R104, R25, -INF , P3 ;  /* 0xff80000019687808 */ /* 0x000fe40001800000 */
[----:B------:R-:W-:Y:S02]  /*115e0*/  FMNMX.FTZ R5, R131, R5, !PT ;  /* 0x0000000583057209 */ /* 0x000fe40007810000 */
[----:B------:R-:W-:Y:S02]  /*115f0*/  ISETP.GT.AND P2, PT, R3, RZ, PT ;  /* 0x000000ff0300720c */ /* 0x000fe40003f44270 */
[----:B------:R-:W-:Y:S02]  /*11600*/  FMNMX.FTZ R5, R139, R5, !PT ;  /* 0x000000058b057209 */ /* 0x000fe40007810000 */
[----:B------:R-:W-:Y:S02]  /*11610*/  ISETP.GT.AND P3, PT, R3, 0x1, PT ;  /* 0x000000010300780c */ /* 0x000fe40003f64270 */
[----:B------:R-:W-:-:S02]  /*11620*/  FMNMX.FTZ R5, R140, R5, !PT ;  /* 0x000000058c057209 */ /* 0x000fc40007810000 */
[----:B------:R-:W-:Y:S02]  /*11630*/  FMNMX.FTZ R6, R40, R6, !PT ;  /* 0x0000000628067209 */ /* 0x000fe40007810000 */
[----:B------:R-:W-:Y:S02]  /*11640*/  FMNMX.FTZ R5, R146, R5, !PT ;  /* 0x0000000592057209 */ /* 0x000fe40007810000 */
[----:B------:R-:W-:Y:S02]  /*11650*/  FSEL R186, R18, -INF , P0 ;  /* 0xff80000012ba7808 */ /* 0x000fe40000000000 */
[----:B------:R-:W-:Y:S02]  /*11660*/  FMNMX.FTZ R5, R151, R5, !PT ;  /* 0x0000000597057209 */ /* 0x000fe40007810000 */
[----:B------:R-:W-:Y:S02]  /*11670*/  ISETP.GT.AND P0, PT, R3, 0x8, PT ;  /* 0x000000080300780c */ /* 0x000fe40003f04270 */
[----:B------:R-:W-:-:S02]  /*11680*/  FSEL R14, R45, -INF , P2 ;  /* 0xff8000002d0e7808 */ /* 0x000fc40001000000 */
[----:B------:R-:W-:Y:S02]  /*11690*/  FSEL R15, R24, -INF , P3 ;  /* 0xff800000180f7808 */ /* 0x000fe40001800000 */
[----:B------:R-:W-:Y:S02]  /*116a0*/  FMNMX.FTZ R5, R153, R5, !PT ;  /* 0x0000000599057209 */ /* 0x000fe40007810000 */
[----:B------:R-:W-:Y:S02]  /*116b0*/  FMNMX.FTZ R6, R41, R6, !PT ;  /* 0x0000000629067209 */ /* 0x000fe40007810000 */
[----:B------:R-:W-:Y:S02]  /*116c0*/  FSEL R119, R17, -INF , P1 ;  /* 0xff80000011777808 */ /* 0x000fe40000800000 */
        /* <DEDUP_REMOVED lines=70> */
[----:B------:R-:W-:Y:S01]  /*11b30*/  ISETP.GT.AND P4, PT, R3, 0x41, PT ;  /* 0x000000410300780c */ /* 0x000fe20003f84270 */
[----:B------:R-:W1:Y:S01]  /*11b40*/  SHFL.BFLY PT, R10, R5, 0x2, 0x1f ;  /* 0x0c401f00050a7f89 */ /* 0x000e6200000e0000 */
[----:B------:R-:W-:Y:S02]  /*11b50*/  FSEL R162, R162, -INF , P3 ;  /* 0xff800000a2a27808 */ /* 0x000fe40001800000 */
[----:B------:R-:W-:Y:S02]  /*11b60*/  FMNMX.FTZ R8, R145, R8, !PT ;  /* 0x0000000891087209 */ /* 0x000fe40007810000 */
[----:B------:R-:W-:-:S02]  /*11b70*/  FMNMX.FTZ R6, R207, R6, !PT ;  /* 0x00000006cf067209 */ /* 0x000fc40007810000 */
[----:B------:R-:W-:Y:S02]  /*11b80*/  ISETP.GT.AND P1, PT, R3, 0x48, PT ;  /* 0x000000480300780c */ /* 0x000fe40003f24270 */
[----:B------:R-:W-:Y:S02]  /*11b90*/  FSEL R163, R163, -INF , P4 ;  /* 0xff800000a3a37808 */ /* 0x000fe40002000000 */
        /* <DEDUP_REMOVED lines=16> */
[----:B------:R-:W-:Y:S02]  /*11ca0*/  ISETP.GT.AND P0, PT, R3, 0x59, PT ;  /* 0x000000590300780c */ /* 0x000fe40003f04270 */
[----:B------:R-:W-:Y:S02]  /*11cb0*/  FMNMX.FTZ R9, R35, R9, !PT ;  /* 0x0000000923097209 */ /* 0x000fe40007810000 */
[----:B------:R-:W-:Y:S02]  /*11cc0*/  FSEL R178, R178, -INF , P4 ;  /* 0xff800000b2b27808 */ /* 0x000fe40002000000 */
[----:B------:R-:W-:Y:S02]  /*11cd0*/  FMNMX.FTZ R8, R176, R8, !PT ;  /* 0x00000008b0087209 */ /* 0x000fe40007810000 */
[----:B------:R-:W-:Y:S02]  /*11ce0*/  FMNMX.FTZ R6, R104, R6, !PT ;  /* 0x0000000668067209 */ /* 0x000fe40007810000 */
[----:B------:R-:W-:-:S02]  /*11cf0*/  FSEL R179, R179, -INF , P0 ;  /* 0xff800000b3b37808 */ /* 0x000fc40000000000 */
[----:B------:R-:W-:Y:S02]  /*11d00*/  FMNMX.FTZ R9, R97, R9, !PT ;  /* 0x0000000961097209 */ /* 0x000fe40007810000 */
[C---:B------:R-:W-:Y:S02]  /*11d10*/  ISETP.GT.AND P2, PT, R3.reuse, 0x58, PT ;  /* 0x000000580300780c */ /* 0x040fe40003f44270 */
[C---:B------:R-:W-:Y:S02]  /*11d20*/  ISETP.GT.AND P1, PT, R3.reuse, 0x60, PT ;  /* 0x000000600300780c */ /* 0x040fe40003f24270 */
[C---:B------:R-:W-:Y:S02]  /*11d30*/  ISETP.GT.AND P4, PT, R3.reuse, 0x61, PT ;  /* 0x000000610300780c */ /* 0x040fe40003f84270 */
[C---:B------:R-:W-:Y:S02]  /*11d40*/  ISETP.GT.AND P3, PT, R3.reuse, 0x68, PT ;  /* 0x000000680300780c */ /* 0x040fe40003f64270 */
[----:B------:R-:W-:-:S02]  /*11d50*/  ISETP.GT.AND P0, PT, R3, 0x69, PT ;  /* 0x000000690300780c */ /* 0x000fc40003f04270 */
[----:B------:R-:W-:Y:S02]  /*11d60*/  FMNMX.FTZ R3, R178, R8, !PT ;  /* 0x00000008b2037209 */ /* 0x000fe40007810000 */
[----:B------:R-:W-:Y:S02]  /*11d70*/  FMNMX.FTZ R6, R186, R6, !PT ;  /* 0x00000006ba067209 */ /* 0x000fe40007810000 */
[----:B-1----:R-:W-:Y:S02]  /*11d80*/  FMNMX.FTZ R8, R10, R5, !PT ;  /* 0x000000050a087209 */ /* 0x002fe40007810000 */
[----:B------:R-:W-:Y:S01]  /*11d90*/  FMNMX.FTZ R5, R116, R9, !PT ;  /* 0x0000000974057209 */ /* 0x000fe20007810000 */
[----:B------:R1:W-:Y:S01]  /*11da0*/  MUFU.TANH R10, R36 ;  /* 0x00000024000a7308 */ /* 0x0003e20000002400 */
[----:B------:R-:W-:Y:S01]  /*11db0*/  FMNMX.FTZ R6, R119, R6, !PT ;  /* 0x0000000677067209 */ /* 0x000fe20007810000 */
[----:B------:R-:W-:Y:S01]  /*11dc0*/  SHFL.BFLY PT, R73, R8, 0x1, 0x1f ;  /* 0x0c201f0008497f89 */ /* 0x000fe200000e0000 */
[----:B------:R-:W-:-:S02]  /*11dd0*/  FSEL R177, R177, -INF , P2 ;  /* 0xff800000b1b17808 */ /* 0x000fc40001000000 */
[----:B------:R-:W-:Y:S01]  /*11de0*/  FMNMX.FTZ R5, R118, R5, !PT ;  /* 0x0000000576057209 */ /* 0x000fe20007810000 */
[----:B------:R-:W2:Y:S01]  /*11df0*/  SHFL.BFLY PT, R71, R6, 0x2, 0x1f ;  /* 0x0c401f0006477f89 */ /* 0x000ea200000e0000 */
[----:B------:R-:W-:Y:S01]  /*11e00*/  FMNMX.FTZ R3, R177, R3, !PT ;  /* 0x00000003b1037209 */ /* 0x000fe20007810000 */
[----:B------:R-:W3:Y:S01]  /*11e10*/  MUFU.TANH R9, R23 ;  /* 0x0000001700097308 */ /* 0x000ee20000002400 */
[----:B------:R-:W-:Y:S02]  /*11e20*/  FMNMX.FTZ R5, R129, R5, !PT ;  /* 0x0000000581057209 */ /* 0x000fe40007810000 */
[----:B------:R-:W-:Y:S02]  /*11e30*/  FSEL R250, R62, -INF , P1 ;  /* 0xff8000003efa7808 */ /* 0x000fe40000800000 */
[----:B------:R-:W-:Y:S02]  /*11e40*/  FMNMX.FTZ R3, R179, R3, !PT ;  /* 0x00000003b3037209 */ /* 0x000fe40007810000 */
[----:B------:R-:W-:Y:S01]  /*11e50*/  ISETP.GT.AND P1, PT, R7, 0x28, PT ;  /* 0x000000280700780c */ /* 0x000fe20003f24270 */
[----:B-1----:R-:W-:Y:S01]  /*11e60*/  LDSM.16.MT88.4 R36, [R226+0x100] ;  /* 0x00010000e224783b */ /* 0x002fe20000004200 */
[----:B------:R-:W-:-:S02]  /*11e70*/  FMNMX.FTZ R5, R150, R5, !PT ;  /* 0x0000000596057209 */ /* 0x000fc40007810000 */
[----:B------:R-:W-:Y:S02]  /*11e80*/  FSEL R248, R58, -INF , P4 ;  /* 0xff8000003af87808 */ /* 0x000fe40002000000 */
[----:B------:R-:W-:Y:S02]  /*11e90*/  FMNMX.FTZ R3, R250, R3, !PT ;  /* 0x00000003fa037209 */ /* 0x000fe40007810000 */
[----:B------:R-:W-:Y:S02]  /*11ea0*/  ISETP.GT.AND P2, PT, R7, 0x29, PT ;  /* 0x000000290700780c */ /* 0x000fe40003f44270 */
[----:B------:R-:W-:Y:S02]  /*11eb0*/  FSEL R117, R184, -INF , P1 ;  /* 0xff800000b8757808 */ /* 0x000fe40000800000 */
[----:B------:R-:W-:Y:S02]  /*11ec0*/  FMNMX.FTZ R5, R152, R5, !PT ;  /* 0x0000000598057209 */ /* 0x000fe40007810000 */
[----:B------:R-:W-:-:S02]  /*11ed0*/  FSEL R197, R54, -INF , P0 ;  /* 0xff80000036c57808 */ /* 0x000fc40000000000 */
[----:B------:R-:W-:Y:S02]  /*11ee0*/  FSEL R189, R55, -INF , P3 ;  /* 0xff80000037bd7808 */ /* 0x000fe40001800000 */
[----:B------:R-:W-:Y:S02]  /*11ef0*/  FMNMX.FTZ R3, R248, R3, !PT ;  /* 0x00000003f8037209 */ /* 0x000fe40007810000 */
[----:B------:R-:W-:Y:S02]  /*11f00*/  ISETP.GT.AND P0, PT, R7, 0x30, PT ;  /* 0x000000300700780c */ /* 0x000fe40003f04270 */
        /* <DEDUP_REMOVED lines=10> */
[----:B--2---:R-:W-:Y:S02]  /*11fb0*/  FMNMX.FTZ R71, R6, R71, !PT ;  /* 0x0000004706477209 */ /* 0x004fe40007810000 */
[C---:B------:R-:W-:Y:S01]  /*11fc0*/  ISETP.GT.AND P1, PT, R7.reuse, 0x39, PT ;  /* 0x000000390700780c */ /* 0x040fe20003f24270 */
[----:B------:R-:W1:Y:S01]  /*11fd0*/  SHFL.BFLY PT, R6, R3, 0x2, 0x1f ;  /* 0x0c401f0003067f89 */ /* 0x000e6200000e0000 */
[----:B------:R-:W-:Y:S02]  /*11fe0*/  FSEL R148, R124, -INF , P0 ;  /* 0xff8000007c947808 */ /* 0x000fe40000000000 */
[----:B------:R-:W-:Y:S02]  /*11ff0*/  FMNMX.FTZ R5, R144, R5, !PT ;  /* 0x0000000590057209 */ /* 0x000fe40007810000 */
[----:B------:R-:W-:-:S02]  /*12000*/  ISETP.GT.AND P0, PT, R7, 0x40, PT ;  /* 0x000000400700780c */ /* 0x000fc40003f04270 */
[----:B---3--:R-:W-:Y:S02]  /*12010*/  FSEL R149, R9, -INF , P1 ;  /* 0xff80000009957808 */ /* 0x008fe40000800000 */
[----:B------:R-:W-:Y:S01]  /*12020*/  FMNMX.FTZ R5, R148, R5, !PT ;  /* 0x0000000594057209 */ /* 0x000fe20007810000 */
[----:B------:R-:W2:Y:S01]  /*12030*/  SHFL.BFLY PT, R9, R71, 0x1, 0x1f ;  /* 0x0c201f0047097f89 */ /* 0x000ea200000e0000 */
[----:B------:R-:W-:Y:S02]  /*12040*/  ISETP.GT.AND P1, PT, R7, 0x41, PT ;  /* 0x000000410700780c */ /* 0x000fe40003f24270 */
[----:B------:R-:W-:Y:S02]  /*12050*/  FSEL R160, R160, -INF , P0 ;  /* 0xff800000a0a07808 */ /* 0x000fe40000000000 */
[----:B------:R-:W-:Y:S02]  /*12060*/  FMNMX.FTZ R5, R149, R5, !PT ;  /* 0x0000000595057209 */ /* 0x000fe40007810000 */
[----:B------:R-:W-:-:S02]  /*12070*/  ISETP.GT.AND P0, PT, R7, 0x48, PT ;  /* 0x000000480700780c */ /* 0x000fc40003f04270 */
[----:B------:R-:W-:Y:S02]  /*12080*/  FSEL R161, R161, -INF , P1 ;  /* 0xff800000a1a17808 */ /* 0x000fe40000800000 */
[----:B------:R-:W-:Y:S02]  /*12090*/  FMNMX.FTZ R5, R160, R5, !PT ;  /* 0x00000005a0057209 */ /* 0x000fe40007810000 */
        /* <DEDUP_REMOVED lines=9> */
[----:B-1----:R-:W-:-:S02]  /*12130*/  FMNMX.FTZ R3, R3, R6, !PT ;  /* 0x0000000603037209 */ /* 0x002fc40007810000 */
[----:B------:R-:W1:Y:S01]  /*12140*/  MUFU.TANH R6, R42 ;  /* 0x0000002a00067308 */ /* 0x000e620000002400 */
[C---:B------:R-:W-:Y:S02]  /*12150*/  ISETP.GT.AND P0, PT, R7.reuse, 0x58, PT ;  /* 0x000000580700780c */ /* 0x040fe40003f04270 */
[----:B------:R-:W-:Y:S01]  /*12160*/  FSEL R181, R10, -INF , P1 ;  /* 0xff8000000ab57808 */ /* 0x000fe20000800000 */
[----:B------:R-:W3:Y:S01]  /*12170*/  SHFL.BFLY PT, R70, R3, 0x1, 0x1f ;  /* 0x0c201f0003467f89 */ /* 0x000ee200000e0000 */
[----:B------:R-:W-:Y:S02]  /*12180*/  FMNMX.FTZ R5, R180, R5, !PT ;  /* 0x00000005b4057209 */ /* 0x000fe40007810000 */
[----:B------:R-:W-:Y:S01]  /*12190*/  ISETP.GT.AND P2, PT, R7, 0x59, PT ;  /* 0x000000590700780c */ /* 0x000fe20003f44270 */
[----:B------:R-:W4:Y:S01]  /*121a0*/  MUFU.TANH R10, R26 ;  /* 0x0000001a000a7308 */ /* 0x000f220000002400 */
[----:B------:R-:W-:Y:S02]  /*121b0*/  FSEL R182, R13, -INF , P0 ;  /* 0xff8000000db67808 */ /* 0x000fe40000000000 */
[----:B------:R-:W-:-:S02]  /*121c0*/  FMNMX.FTZ R5, R181, R5, !PT ;  /* 0x00000005b5057209 */ /* 0x000fc40007810000 */
[----:B------:R-:W-:Y:S02]  /*121d0*/  FMNMX.FTZ R73, R8, R73, !PT ;  /* 0x0000004908497209 */ /* 0x000fe40007810000 */
[C---:B------:R-:W-:Y:S01]  /*121e0*/  ISETP.GT.AND P1, PT, R7.reuse, 0x60, PT ;  /* 0x000000600700780c */ /* 0x040fe20003f24270 */
[----:B------:R2:W2:Y:S01]  /*121f0*/  MUFU.TANH R8, R27 ;  /* 0x0000001b00087308 */ /* 0x0004a20000002400 */
[----:B------:R-:W-:Y:S02]  /*12200*/  FSEL R183, R12, -INF , P2 ;  /* 0xff8000000cb77808 */ /* 0x000fe40001000000 */
[----:B------:R-:W-:Y:S02]  /*12210*/  FMNMX.FTZ R5, R182, R5, !PT ;  /* 0x00000005b6057209 */ /* 0x000fe40007810000 */
[----:B------:R-:W-:Y:S02]  /*12220*/  ISETP.GT.AND P0, PT, R7, 0x61, PT ;  /* 0x000000610700780c */ /* 0x000fe40003f04270 */
[----:B------:R-:W-:-:S02]  /*12230*/  FSEL R210, R11, -INF , P1 ;  /* 0xff8000000bd27808 */ /* 0x000fc40000800000 */
[----:B------:R-:W-:Y:S02]  /*12240*/  FMNMX.FTZ R5, R183, R5, !PT ;  /* 0x00000005b7057209 */ /* 0x000fe40007810000 */
[----:B-1----:R-:W-:Y:S01]  /*12250*/  FSEL R251, R6, -INF , P0 ;  /* 0xff80000006fb7808 */ /* 0x002fe20000000000 */
[----:B------:R-:W-:Y:S01]  /*12260*/  FMUL.FTZ R6, R73, c[0x0][0x2d0] ;  /* 0x0000b40049067a20 */ /* 0x000fe20000410000 */
[----:B------:R-:W-:Y:S02]  /*12270*/  ISETP.GT.AND P2, PT, R7, 0x68, PT ;  /* 0x000000680700780c */ /* 0x000fe40003f44270 */
[----:B------:R-:W-:Y:S01]  /*12280*/  FMNMX.FTZ R5, R210, R5, !PT ;  /* 0x00000005d2057209 */ /* 0x000fe20007810000 */
[----:B--2---:R-:W-:Y:S01]  /*12290*/  LDSM.16.MT88.4 R24, [R225+0x100] ;  /* 0x00010000e118783b */ /* 0x004fe20000004200 */
[----:B------:R-:W-:Y:S02]  /*122a0*/  FSETP.NEU.FTZ.AND P0, PT, R73, -INF , PT ;  /* 0xff8000004900780b */ /* 0x000fe40003f1d000 */
[----:B------:R-:W-:-:S02]  /*122b0*/  ISETP.GT.AND P1, PT, R7, 0x69, PT ;  /* 0x000000690700780c */ /* 0x000fc40003f24270 */
[----:B----4-:R-:W-:Y:S02]  /*122c0*/  FSEL R249, R10, -INF , P2 ;  /* 0xff8000000af97808 */ /* 0x010fe40001000000 */
[----:B------:R-:W-:Y:S02]  /*122d0*/  FMNMX.FTZ R7, R251, R5, !PT ;  /* 0x00000005fb077209 */ /* 0x000fe40007810000 */
[----:B------:R-:W-:Y:S02]  /*122e0*/  FSEL R6, R6, RZ, P0 ;  /* 0x000000ff06067208 */ /* 0x000fe40000000000 */
[----:B------:R-:W-:Y:S02]  /*122f0*/  FSEL R243, R8, -INF , P1 ;  /* 0xff80000008f37808 */ /* 0x000fe40000800000 */
[----:B------:R-:W-:Y:S01]  /*12300*/  FMNMX.FTZ R8, R249, R7, !PT ;  /* 0x00000007f9087209 */ /* 0x000fe20007810000 */
[----:B------:R-:W-:Y:S01]  /*12310*/  FFMA.FTZ R7, R20, c[0x0][0x2d0], -R6 ;  /* 0x0000b40014077a23 */ /* 0x000fe20000010806 */
[----:B------:R-:W-:-:S02]  /*12320*/  FMNMX.FTZ R71, R71, R9, !PT ;  /* 0x0000000947477209 */ /* 0x000fc40007810000 */
[----:B---3--:R-:W-:Y:S01]  /*12330*/  FMNMX.FTZ R70, R70, R3, !PT ;  /* 0x0000000346467209 */ /* 0x008fe20007810000 */
[----:B------:R1:W-:Y:S01]  /*12340*/  MUFU.EX2 R221, R7 ;  /* 0x0000000700dd7308 */ /* 0x0003e20000000800 */
[C---:B------:R-:W-:Y:S01]  /*12350*/  FSETP.NEU.FTZ.AND P0, PT, R71.reuse, -INF , PT ;  /* 0xff8000004700780b */ /* 0x040fe20003f1d000 */
[----:B------:R-:W-:-:S05]  /*12360*/  FMUL.FTZ R5, R71, c[0x0][0x2d0] ;  /* 0x0000b40047057a20 */ /* 0x000fca0000410000 */
[----:B------:R-:W-:Y:S02]  /*12370*/  FSEL R5, R5, RZ, P0 ;  /* 0x000000ff05057208 */ /* 0x000fe40000000000 */
[----:B------:R-:W-:-:S03]  /*12380*/  FSETP.NEU.FTZ.AND P0, PT, R70, -INF , PT ;  /* 0xff8000004600780b */ /* 0x000fc60003f1d000 */
[--C-:B------:R-:W-:Y:S01]  /*12390*/  FFMA.FTZ R3, R19, c[0x0][0x2d0], -R5.reuse ;  /* 0x0000b40013037a23 */ /* 0x100fe20000010805 */
[----:B-1----:R-:W-:Y:S01]  /*123a0*/  FMNMX.FTZ R7, R243, R8, !PT ;  /* 0x00000008f3077209 */ /* 0x002fe20007810000 */
[----:B------:R-:W-:Y:S02]  /*123b0*/  FFMA.FTZ R8, R16, c[0x0][0x2d0], -R5 ;  /* 0x0000b40010087a23 */ /* 0x000fe40000010805 */
[----:B------:R1:W-:Y:S02]  /*123c0*/  MUFU.EX2 R202, R3 ;  /* 0x0000000300ca7308 */ /* 0x0003e40000000800 */
[----:B------:R-:W2:Y:S06]  /*123d0*/  SHFL.BFLY PT, R9, R7, 0x2, 0x1f ;  /* 0x0c401f0007097f89 */ /* 0x000eac00000e0000 */
[----:B------:R3:W-:Y:S01]  /*123e0*/  MUFU.EX2 R201, R8 ;  /* 0x0000000800c97308 */ /* 0x0007e20000000800 */
[----:B-1----:R-:W-:-:S05]  /*123f0*/  FMUL.FTZ R3, R70, c[0x0][0x2d0] ;  /* 0x0000b40046037a20 */ /* 0x002fca0000410000 */
[----:B------:R-:W-:Y:S01]  /*12400*/  FSEL R3, R3, RZ, P0 ;  /* 0x000000ff03037208 */ /* 0x000fe20000000000 */
[----:B---3--:R-:W-:-:S04]  /*12410*/  FFMA.FTZ R8, R21, c[0x0][0x2d0], -R5 ;  /* 0x0000b40015087a23 */ /* 0x008fc80000010805 */
[----:B------:R-:W-:Y:S01]  /*12420*/  FFMA.FTZ R0, R15, c[0x0][0x2d0], -R3 ;  /* 0x0000b4000f007a23 */ /* 0x000fe20000010803 */
[----:B--2---:R-:W-:Y:S01]  /*12430*/  FMNMX.FTZ R7, R7, R9, !PT ;  /* 0x0000000907077209 */ /* 0x004fe20007810000 */
[----:B------:R1:W-:Y:S08]  /*12440*/  MUFU.EX2 R59, R8 ;  /* 0x00000008003b7308 */ /* 0x0003f00000000800 */
[----:B------:R2:W-:Y:S01]  /*12450*/  MUFU.EX2 R208, R0 ;  /* 0x0000000000d07308 */ /* 0x0005e20000000800 */
[----:B-1----:R-:W-:-:S02]  /*12460*/  FFMA.FTZ R8, R22, c[0x0][0x2d0], -R5 ;  /* 0x0000b40016087a23 */ /* 0x002fc40000010805 */
[----:B------:R-:W-:Y:S05]  /*12470*/  LDSM.16.MT88.4 R20, [R224+0x100] ;  /* 0x00010000e014783b */ /* 0x000fea0000004200 */
[----:B------:R1:W-:Y:S01]  /*12480*/  MUFU.EX2 R198, R8 ;  /* 0x0000000800c67308 */ /* 0x0003e20000000800 */
[--C-:B--2---:R-:W-:Y:S02]  /*12490*/  FFMA.FTZ R0, R17, c[0x0][0x2d0], -R3.reuse ;  /* 0x0000b40011007a23 */ /* 0x104fe40000010803 */
[----:B------:R-:W-:Y:S05]  /*124a0*/  LDSM.16.MT88.4 R16, [R227+0x100] ;  /* 0x00010000e310783b */ /* 0x000fea0000004200 */
[----:B------:R2:W-:Y:S01]  /*124b0*/  MUFU.EX2 R212, R0 ;  /* 0x0000000000d47308 */ /* 0x0005e20000000800 */
[----:B-1----:R-:W-:-:S07]  /*124c0*/  FFMA.FTZ R8, R14, c[0x0][0x2d0], -R3 ;  /* 0x0000b4000e087a23 */ /* 0x002fce0000010803 */
[----:B------:R1:W3:Y:S01]  /*124d0*/  MUFU.EX2 R205, R8 ;  /* 0x0000000800cd7308 */ /* 0x0002e20000000800 */
[----:B--2---:R-:W-:-:S07]  /*124e0*/  FFMA.FTZ R0, R28, c[0x0][0x2d0], -R3 ;  /* 0x0000b4001c007a23 */ /* 0x004fce0000010803 */
[----:B------:R2:W4:Y:S01]  /*124f0*/  MUFU.EX2 R195, R0 ;  /* 0x0000000000c37308 */ /* 0x0005220000000800 */
[----:B-1----:R-:W1:Y:S01]  /*12500*/  SHFL.BFLY PT, R8, R7, 0x1, 0x1f ;  /* 0x0c201f0007087f89 */ /* 0x002e6200000e0000 */
[----:B---3--:R-:W-:Y:S01]  /*12510*/  F2FP.BF16.PACK_AB R9, R208, R205 ;  /* 0x000000cdd009723e */ /* 0x008fe200000010ff */
[----:B--2---:R-:W-:Y:S01]  /*12520*/  FFMA.FTZ R0, R29, c[0x0][0x2d0], -R6 ;  /* 0x0000b4001d007a23 */ /* 0x004fe20000010806 */
[----:B----4-:R-:W-:-:S04]  /*12530*/  F2FP.BF16.PACK_AB R11, R195, R212 ;  /* 0x000000d4c30b723e */ /* 0x010fc800000010ff */
[----:B------:R2:W3:Y:S01]  /*12540*/  MUFU.EX2 R211, R0 ;  /* 0x0000000000d37308 */ /* 0x0004e20000000800 */
[----:B-1----:R-:W-:Y:S02]  /*12550*/  FMNMX.FTZ R72, R7, R8, !PT ;  /* 0x0000000807487209 */ /* 0x002fe40007810000 */
[----:B------:R-:W-:Y:S01]  /*12560*/  MOV R7, R59 ;  /* 0x0000003b00077202 */ /* 0x000fe20000000f00 */
[----:B--2---:R-:W-:Y:S01]  /*12570*/  FFMA.FTZ R0, R30, c[0x0][0x2d0], -R6 ;  /* 0x0000b4001e007a23 */ /* 0x004fe20000010806 */
[C---:B------:R-:W-:Y:S01]  /*12580*/  FSETP.NEU.FTZ.AND P0, PT, R72.reuse, -INF , PT ;  /* 0xff8000004800780b */ /* 0x040fe20003f1d000 */
[----:B------:R-:W-:Y:S01]  /*12590*/  FMUL.FTZ R2, R72, c[0x0][0x2d0] ;  /* 0x0000b40048027a20 */ /* 0x000fe20000410000 */
[----:B------:R-:W-:Y:S01]  /*125a0*/  F2FP.BF16.PACK_AB R8, R202, R201 ;  /* 0x000000c9ca08723e */ /* 0x000fe200000010ff */
[----:B------:R1:W-:Y:S01]  /*125b0*/  MUFU.EX2 R4, R0 ;  /* 0x0000000000047308 */ /* 0x0003e20000000800 */
[----:B------:R-:W-:Y:S02]  /*125c0*/  F2FP.BF16.PACK_AB R10, R198, R7 ;  /* 0x00000007c60a723e */ /* 0x000fe400000010ff */
[----:B---3--:R-:W-:-:S05]  /*125d0*/  F2FP.BF16.PACK_AB R12, R211, R221 ;  /* 0x000000ddd30c723e */ /* 0x008fca00000010ff */
        /* <DEDUP_REMOVED lines=13> */
[----:B-1----:R-:W-:-:S07]  /*126b0*/  FFMA.FTZ R2, R33, c[0x0][0x2d0], -R0 ;  /* 0x0000b40021027a23 */ /* 0x002fce0000010800 */
[----:B------:R-:W-:Y:S01]  /*126c0*/  HMMA.16816.F32.BF16 R48, R8, R26, RZ ;  /* 0x0000001a0830723c */ /* 0x000fe200000418ff */
        /* <DEDUP_REMOVED lines=14> */
[----:B------:R1:W3:Y:S02]  /*127b0*/  MUFU.EX2 R204, R2 ;  /* 0x0000000200cc7308 */ /* 0x0002e40000000800 */
[C---:B------:R-:W-:Y:S08]  /*127c0*/  HMMA.16816.F32.BF16 R84, R12.reuse, R16, RZ ;  /* 0x000000100c54723c */ /* 0x040ff000000418ff */
[----:B------:R-:W-:Y:S01]  /*127d0*/  HMMA.16816.F32.BF16 R108, R12, R18, RZ ;  /* 0x000000120c6c723c */ /* 0x000fe200000418ff */
[----:B------:R-:W4:Y:S01]  /*127e0*/  LDSM.16.MT88.4 R16, [R225+0x900] ;  /* 0x00090000e110783b */ /* 0x000f220000004200 */
[----:B-1----:R-:W-:-:S06]  /*127f0*/  FFMA.FTZ R2, R75, c[0x0][0x2d0], -R5 ;  /* 0x0000b4004b027a23 */ /* 0x002fcc0000010805 */
[----:B------:R-:W-:Y:S01]  /*12800*/  HMMA.16816.F32.BF16 R40, R8, R38, RZ ;  /* 0x000000260828723c */ /* 0x000fe200000418ff */
[----:B------:R1:W-:Y:S06]  /*12810*/  MUFU.EX2 R184, R2 ;  /* 0x0000000200b87308 */ /* 0x0003ec0000000800 */
[----:B---3--:R-:W-:Y:S01]  /*12820*/  F2FP.BF16.PACK_AB R8, R204, R194 ;  /* 0x000000c2cc08723e */ /* 0x008fe200000010ff */
[----:B------:R-:W-:Y:S01]  /*12830*/  HMMA.16816.F32.BF16 R120, R12, R26, RZ ;  /* 0x0000001a0c78723c */ /* 0x000fe200000418ff */
[----:B-1----:R-:W-:-:S07]  /*12840*/  FFMA.FTZ R2, R80, c[0x0][0x2d0], -R5 ;  /* 0x0000b40050027a23 */ /* 0x002fce0000010805 */
[C---:B------:R-:W-:Y:S01]  /*12850*/  HMMA.16816.F32.BF16 R80, R12.reuse, R24, RZ ;  /* 0x000000180c50723c */ /* 0x040fe200000418ff */
[----:B------:R1:W3:Y:S07]  /*12860*/  MUFU.EX2 R75, R2 ;  /* 0x00000002004b7308 */ /* 0x0002ee0000000800 */
[----:B------:R-:W-:Y:S07]  /*12870*/  HMMA.16816.F32.BF16 R24, R12, R36, RZ ;  /* 0x000000240c18723c */ /* 0x000fee00000418ff */
[----:B------:R-:W-:Y:S01]  /*12880*/  MOV R37, R208 ;  /* 0x000000d000257202 */ /* 0x000fe20000000f00 */
[----:B-1----:R-:W-:Y:S01]  /*12890*/  FFMA.FTZ R2, R68, c[0x0][0x2d0], -R3 ;  /* 0x0000b40044027a23 */ /* 0x002fe20000010803 */
[----:B---3--:R-:W-:-:S03]  /*128a0*/  F2FP.BF16.PACK_AB R10, R75, R184 ;  /* 0x000000b84b0a723e */ /* 0x008fc600000010ff */
[----:B------:R1:W-:Y:S02]  /*128b0*/  MUFU.EX2 R185, R2 ;  /* 0x0000000200b97308 */ /* 0x0003e40000000800 */
[----:B-1----:R-:W-:-:S06]  /*128c0*/  FFMA.FTZ R2, R69, c[0x0][0x2d0], -R3 ;  /* 0x0000b40045027a23 */ /* 0x002fcc0000010803 */
[----:B------:R1:W3:Y:S02]  /*128d0*/  MUFU.EX2 R69, R2 ;  /* 0x0000000200457308 */ /* 0x0002e40000000800 */
[----:B-1----:R-:W-:Y:S01]  /*128e0*/  FFMA.FTZ R2, R74, c[0x0][0x2d0], -R3 ;  /* 0x0000b4004a027a23 */ /* 0x002fe20000010803 */
[----:B---3--:R-:W-:Y:S01]  /*128f0*/  F2FP.BF16.PACK_AB R9, R69, R185 ;  /* 0x000000b94509723e */ /* 0x008fe200000010ff */
[----:B------:R-:W-:-:S04]  /*12900*/  IMAD.MOV.U32 R74, RZ, RZ, R104 ;  /* 0x000000ffff4a7224 */ /* 0x000fc800078e0068 */
[----:B------:R1:W-:Y:S01]  /*12910*/  MUFU.EX2 R206, R2 ;  /* 0x0000000200ce7308 */ /* 0x0003e20000000800 */
[----:B------:R-:W-:Y:S01]  /*12920*/  HMMA.16816.F32.BF16 R104, R12, R38, RZ ;  /* 0x000000260c68723c */ /* 0x000fe200000418ff */
[----:B------:R-:W3:Y:S01]  /*12930*/  LDSM.16.MT88.4 R12, [R224+0x1100] ;  /* 0x00110000e00c783b */ /* 0x000ee20000004200 */
[----:B-1----:R-:W-:-:S05]  /*12940*/  FFMA.FTZ R2, R92, c[0x0][0x2d0], -R3 ;  /* 0x0000b4005c027a23 */ /* 0x002fca0000010803 */
[----:B------:R1:W1:Y:S02]  /*12950*/  MUFU.EX2 R68, R2 ;  /* 0x0000000200447308 */ /* 0x0002640000000800 */
[----:B-1----:R-:W-:Y:S01]  /*12960*/  FFMA.FTZ R2, R93, c[0x0][0x2d0], -R6 ;  /* 0x0000b4005d027a23 */ /* 0x002fe20000010806 */
[----:B------:R-:W-:-:S05]  /*12970*/  F2FP.BF16.PACK_AB R11, R68, R206 ;  /* 0x000000ce440b723e */ /* 0x000fca00000010ff */
[----:B------:R1:W-:Y:S02]  /*12980*/  MUFU.EX2 R247, R2 ;  /* 0x0000000200f77308 */ /* 0x0003e40000000800 */
[C---:B--2---:R-:W-:Y:S08]  /*12990*/  HMMA.16816.F32.BF16 R124, R8.reuse, R20, R76 ;  /* 0x00000014087c723c */ /* 0x044ff0000004184c */
[----:B------:R-:W-:Y:S01]  /*129a0*/  HMMA.16816.F32.BF16 R76, R8, R22, R64 ;  /* 0x00000016084c723c */ /* 0x000fe20000041840 */
[----:B-1----:R-:W-:-:S04]  /*129b0*/  FFMA.FTZ R2, R94, c[0x0][0x2d0], -R6 ;  /* 0x0000b4005e027a23 */ /* 0x002fc80000010806 */
[----:B------:R1:W2:Y:S03]  /*129c0*/  MUFU.EX2 R246, R2 ;  /* 0x0000000200f67308 */ /* 0x0002a60000000800 */
[C---:B------:R-:W-:Y:S07]  /*129d0*/  HMMA.16816.F32.BF16 R64, R8.reuse, R34, R56 ;  /* 0x000000220840723c */ /* 0x040fee0000041838 */
[----:B------:R-:W-:Y:S01]  /*129e0*/  IMAD.MOV.U32 R59, RZ, RZ, R210 ;  /* 0x000000ffff3b7224 */ /* 0x000fe200078e00d2 */
        /* <DEDUP_REMOVED lines=11> */
[----:B--2---:R-:W-:-:S02]  /*12aa0*/  F2FP.BF16.PACK_AB R8, R246, R247 ;  /* 0x000000f7f608723e */ /* 0x004fc400000010ff */
[----:B----4-:R-:W-:Y:S01]  /*12ab0*/  F2FP.BF16.PACK_AB R10, R245, R223 ;  /* 0x000000dff50a723e */ /* 0x010fe200000010ff */
[----:B-1----:R-:W-:Y:S02]  /*12ac0*/  FFMA.FTZ R2, R116, c[0x0][0x2d0], -R0 ;  /* 0x0000b40074027a23 */ /* 0x002fe40000010800 */
[----:B------:R-:W-:Y:S02]  /*12ad0*/  IMAD.MOV.U32 R116, RZ, RZ, R214 ;  /* 0x000000ffff747224 */ /* 0x000fe400078e00d6 */
[----:B------:R1:W2:Y:S02]  /*12ae0*/  MUFU.EX2 R218, R2 ;  /* 0x0000000200da7308 */ /* 0x0002a40000000800 */
[----:B-1----:R-:W-:Y:S01]  /*12af0*/  FFMA.FTZ R2, R118, c[0x0][0x2d0], -R0 ;  /* 0x0000b40076027a23 */ /* 0x002fe20000010800 */
[----:B--2---:R-:W-:Y:S01]  /*12b00*/  F2FP.BF16.PACK_AB R9, R218, R215 ;  /* 0x000000d7da09723e */ /* 0x004fe200000010ff */
[----:B------:R-:W-:-:S04]  /*12b10*/  IMAD.MOV.U32 R118, RZ, RZ, R212 ;  /* 0x000000ffff767224 */ /* 0x000fc800078e00d4 */
        /* <DEDUP_REMOVED lines=8> */
[----:B-1----:R-:W-:-:S06]  /*12ba0*/  FFMA.FTZ R2, R130, c[0x0][0x2d0], -R5 ;  /* 0x0000b40082027a23 */ /* 0x002fcc0000010805 */
[----:B------:R-:W-:Y:S01]  /*12bb0*/  IMAD.MOV.U32 R104, RZ, RZ, R201 ;  /* 0x000000ffff687224 */ /* 0x000fe200078e00c9 */
[----:B------:R1:W-:Y:S01]  /*12bc0*/  MUFU.EX2 R212, R2 ;  /* 0x0000000200d47308 */ /* 0x0003e20000000800 */
[----:B------:R-:W-:Y:S01]  /*12bd0*/  HMMA.16816.F32.BF16 R40, R8, R22, R100 ;  /* 0x000000160828723c */ /* 0x000fe20000041864 */
[----:B------:R-:W2:Y:S01]  /*12be0*/  LDSM.16.MT88.4 R20, [R227+0x1100] ;  /* 0x00110000e314783b */ /* 0x000ea20000004200 */
[----:B------:R-:W-:Y:S01]  /*12bf0*/  IMAD.MOV.U32 R107, RZ, RZ, R190 ;  /* 0x000000ffff6b7224 */ /* 0x000fe200078e00be */
[----:B------:R-:W-:Y:S01]  /*12c00*/  MOV R105, R188 ;  /* 0x000000bc00697202 */ /* 0x000fe20000000f00 */
[----:B------:R-:W-:-:S04]  /*12c10*/  IMAD.MOV.U32 R106, RZ, RZ, R189 ;  /* 0x000000ffff6a7224 */ /* 0x000fc800078e00bd */
[----:B------:R-:W-:Y:S01]  /*12c20*/  HMMA.16816.F32.BF16 R52, R8, R32, R84 ;  /* 0x000000200834723c */ /* 0x000fe20000041854 */
[----:B-1----:R-:W-:-:S07]  /*12c30*/  FFMA.FTZ R2, R136, c[0x0][0x2d0], -R5 ;  /* 0x0000b40088027a23 */ /* 0x002fce0000010805 */
[----:B------:R-:W-:Y:S01]  /*12c40*/  HMMA.16816.F32.BF16 R80, R8, R16, R80 ;  /* 0x000000100850723c */ /* 0x000fe20000041850 */
[----:B------:R-:W-:Y:S01]  /*12c50*/  IMAD.MOV.U32 R136, RZ, RZ, R206 ;  /* 0x000000ffff887224 */ /* 0x000fe200078e00ce */
[----:B------:R1:W4:Y:S02]  /*12c60*/  MUFU.EX2 R214, R2 ;  /* 0x0000000200d67308 */ /* 0x0003240000000800 */
[----:B-1----:R-:W-:Y:S02]  /*12c70*/  FFMA.FTZ R2, R137, c[0x0][0x2d0], -R5 ;  /* 0x0000b40089027a23 */ /* 0x002fe40000010805 */
[----:B------:R-:W-:-:S04]  /*12c80*/  IMAD.MOV.U32 R137, RZ, RZ, R205 ;  /* 0x000000ffff897224 */ /* 0x000fc800078e00cd */
[----:B------:R1:W-:Y:S02]  /*12c90*/  MUFU.EX2 R210, R2 ;  /* 0x0000000200d27308 */ /* 0x0003e40000000800 */
[----:B-1----:R-:W-:Y:S02]  /*12ca0*/  FFMA.FTZ R2, R138, c[0x0][0x2d0], -R5 ;  /* 0x0000b4008a027a23 */ /* 0x002fe40000010805 */
[----:B------:R-:W-:-:S04]  /*12cb0*/  IMAD.MOV.U32 R138, RZ, RZ, R116 ;  /* 0x000000ffff8a7224 */ /* 0x000fc800078e0074 */
[----:B------:R1:W-:Y:S02]  /*12cc0*/  MUFU.EX2 R208, R2 ;  /* 0x0000000200d07308 */ /* 0x0003e40000000800 */
[--C-:B-1----:R-:W-:Y:S02]  /*12cd0*/  FFMA.FTZ R2, R128, c[0x0][0x2d0], -R3.reuse ;  /* 0x0000b40080027a23 */ /* 0x102fe40000010803 */
[----:B------:R-:W-:Y:S01]  /*12ce0*/  HMMA.16816.F32.BF16 R128, R8, R28, R24 ;  /* 0x0000001c0880723c */ /* 0x000fe20000041818 */
[----:B------:R-:W1:Y:S03]  /*12cf0*/  LDSM.16.MT88.4 R24, [R225+0x1100] ;  /* 0x00110000e118783b */ /* 0x000e660000004200 */
[----:B------:R2:W-:Y:S02]  /*12d00*/  MUFU.EX2 R206, R2 ;  /* 0x0000000200ce7308 */ /* 0x0005e40000000800 */
[----:B--2---:R-:W-:-:S02]  /*12d10*/  FFMA.FTZ R2, R133, c[0x0][0x2d0], -R3 ;  /* 0x0000b40085027a23 */ /* 0x004fc40000010803 */
[----:B------:R-:W-:-:S04]  /*12d20*/  IMAD.MOV.U32 R133, RZ, RZ, R204 ;  /* 0x000000ffff857224 */ /* 0x000fc800078e00cc */
[----:B------:R2:W1:Y:S02]  /*12d30*/  MUFU.EX2 R205, R2 ;  /* 0x0000000200cd7308 */ /* 0x0004640000000800 */
[----:B--2---:R-:W-:Y:S02]  /*12d40*/  FFMA.FTZ R2, R134, c[0x0][0x2d0], -R3 ;  /* 0x0000b40086027a23 */ /* 0x004fe40000010803 */
[----:B------:R-:W-:-:S04]  /*12d50*/  IMAD.MOV.U32 R134, RZ, RZ, R37 ;  /* 0x000000ffff867224 */ /* 0x000fc800078e0025 */
[----:B------:R2:W-:Y:S01]  /*12d60*/  MUFU.EX2 R204, R2 ;  /* 0x0000000200cc7308 */ /* 0x0005e20000000800 */
[C---:B------:R-:W-:Y:S01]  /*12d70*/  HMMA.16816.F32.BF16 R36, R8.reuse, R34, R108 ;  /* 0x000000220824723c */ /* 0x040fe2000004186c */
[----:B------:R-:W3:Y:S06]  /*12d80*/  LDSM.16.MT88.4 R32, [R226+0x1100] ;  /* 0x00110000e220783b */ /* 0x000eec0000004200 */
[----:B------:R-:W-:Y:S01]  /*12d90*/  IMAD.MOV.U32 R109, RZ, RZ, R203 ;  /* 0x000000ffff6d7224 */ /* 0x000fe200078e00cb */
[----:B------:R-:W-:Y:S01]  /*12da0*/  MOV R110, R59 ;  /* 0x0000003b006e7202 */ /* 0x000fe20000000f00 */
[----:B------:R-:W-:Y:S01]  /*12db0*/  IMAD.MOV.U32 R111, RZ, RZ, R197 ;  /* 0x000000ffff6f7224 */ /* 0x000fe200078e00c5 */
[----:B------:R-:W-:Y:S01]  /*12dc0*/  HMMA.16816.F32.BF16 R56, R8, R18, R120 ;  /* 0x000000120838723c */ /* 0x000fe20000041878 */
[----:B------:R-:W-:Y:S01]  /*12dd0*/  IMAD.MOV.U32 R108, RZ, RZ, R4 ;  /* 0x000000ffff6c7224 */ /* 0x000fe200078e0004 */
[----:B------:R-:W-:Y:S01]  /*12de0*/  MOV R4, R192 ;  /* 0x000000c000047202 */ /* 0x000fe20000000f00 */
[----:B------:R-:W-:Y:S01]  /*12df0*/  LDSM.16.MT88.4 R16, [R224+0x1900] ;  /* 0x00190000e010783b */ /* 0x000fe20000004200 */
[----:B--2---:R-:W-:-:S02]  /*12e00*/  FFMA.FTZ R2, R135, c[0x0][0x2d0], -R3 ;  /* 0x0000b40087027a23 */ /* 0x004fc40000010803 */
[----:B------:R-:W-:Y:S01]  /*12e10*/  IMAD.MOV.U32 R135, RZ, RZ, R202 ;  /* 0x000000ffff877224 */ /* 0x000fe200078e00ca */
[----:B------:R-:W-:Y:S01]  /*12e20*/  MOV R122, R136 ;  /* 0x00000088007a7202 */ /* 0x000fe20000000f00 */
[----:B------:R2:W2:Y:S01]  /*12e30*/  MUFU.EX2 R203, R2 ;  /* 0x0000000200cb7308 */ /* 0x0004a20000000800 */
[----:B------:R-:W-:Y:S01]  /*12e40*/  MOV R136, R68 ;  /* 0x0000004400887202 */ /* 0x000fe20000000f00 */
[----:B------:R-:W-:Y:S01]  /*12e50*/  IMAD.MOV.U32 R68, RZ, RZ, R193 ;  /* 0x000000ffff447224 */ /* 0x000fe200078e00c1 */
[----:B----4-:R-:W-:Y:S01]  /*12e60*/  F2FP.BF16.PACK_AB R8, R214, R212 ;  /* 0x000000d4d608723e */ /* 0x010fe200000010ff */
[----:B------:R-:W-:Y:S01]  /*12e70*/  IMAD.MOV.U32 R120, RZ, RZ, R191 ;  /* 0x000000ffff787224 */ /* 0x000fe200078e00bf */
[----:B-1----:R-:W-:Y:S01]  /*12e80*/  F2FP.BF16.PACK_AB R9, R205, R206 ;  /* 0x000000cecd09723e */ /* 0x002fe200000010ff */
[----:B------:R-:W-:Y:S01]  /*12e90*/  IMAD.MOV.U32 R121, RZ, RZ, R184 ;  /* 0x000000ffff797224 */ /* 0x000fe200078e00b8 */
[----:B------:R-:W-:Y:S01]  /*12ea0*/  F2FP.BF16.PACK_AB R10, R208, R210 ;  /* 0x000000d2d00a723e */ /* 0x000fe200000010ff */
[----:B------:R-:W-:-:S02]  /*12eb0*/  IMAD.MOV.U32 R123, RZ, RZ, R118 ;  /* 0x000000ffff7b7224 */ /* 0x000fc400078e0076 */
[----:B--2---:R-:W-:Y:S01]  /*12ec0*/  FFMA.FTZ R2, R139, c[0x0][0x2d0], -R6 ;  /* 0x0000b4008b027a23 */ /* 0x004fe20000010806 */
[----:B------:R-:W-:Y:S01]  /*12ed0*/  F2FP.BF16.PACK_AB R11, R203, R204 ;  /* 0x000000cccb0b723e */ /* 0x000fe200000010ff */
[----:B------:R-:W-:Y:S02]  /*12ee0*/  IMAD.MOV.U32 R139, RZ, RZ, R196 ;  /* 0x000000ffff8b7224 */ /* 0x000fe400078e00c4 */
[----:B------:R1:W2:Y:S04]  /*12ef0*/  MUFU.EX2 R202, R2 ;  /* 0x0000000200ca7308 */ /* 0x0002a80000000800 */
[C---:B---3--:R-:W-:Y:S08]  /*12f00*/  HMMA.16816.F32.BF16 R84, R8.reuse, R14, R76 ;  /* 0x0000000e0854723c */ /* 0x048ff0000004184c */
[----:B------:R-:W-:Y:S01]  /*12f10*/  HMMA.16816.F32.BF16 R76, R8, R22, R64 ;  /* 0x00000016084c723c */ /* 0x000fe20000041840 */
[----:B-1----:R-:W-:-:S04]  /*12f20*/  FFMA.FTZ R2, R140, c[0x0][0x2d0], -R6 ;  /* 0x0000b4008c027a23 */ /* 0x002fc80000010806 */
[----:B------:R1:W-:Y:S03]  /*12f30*/  MUFU.EX2 R201, R2 ;  /* 0x0000000200c97308 */ /* 0x0003e60000000800 */
[C---:B------:R-:W-:Y:S08]  /*12f40*/  HMMA.16816.F32.BF16 R64, R8.reuse, R26, R60 ;  /* 0x0000001a0840723c */ /* 0x040ff0000004183c */
[----:B------:R-:W-:Y:S01]  /*12f50*/  HMMA.16816.F32.BF16 R124, R8, R12, R124 ;  /* 0x0000000c087c723c */ /* 0x000fe2000004187c */
[----:B-1----:R-:W-:-:S07]  /*12f60*/  FFMA.FTZ R2, R146, c[0x0][0x2d0], -R6 ;  /* 0x0000b40092027a23 */ /* 0x002fce0000010806 */
[C---:B------:R-:W-:Y:S01]  /*12f70*/  HMMA.16816.F32.BF16 R112, R8.reuse, R20, R112 ;  /* 0x000000140870723c */ /* 0x040fe20000041870 */
[----:B------:R-:W-:Y:S02]  /*12f80*/  IMAD.MOV.U32 R146, RZ, RZ, R137 ;  /* 0x000000ffff927224 */ /* 0x000fe400078e0089 */
[----:B------:R-:W-:Y:S02]  /*12f90*/  IMAD.MOV.U32 R137, RZ, RZ, R75 ;  /* 0x000000ffff897224 */ /* 0x000fe400078e004b */
[----:B------:R-:W-:Y:S02]  /*12fa0*/  IMAD.MOV.U32 R75, RZ, RZ, R200 ;  /* 0x000000ffff4b7224 */ /* 0x000fe400078e00c8 */
[----:B------:R1:W3:Y:S01]  /*12fb0*/  MUFU.EX2 R200, R2 ;  /* 0x0000000200c87308 */ /* 0x0002e20000000800 */
[C---:B------:R-:W-:Y:S08]  /*12fc0*/  HMMA.16816.F32.BF16 R96, R8.reuse, R24, R96 ;  /* 0x000000180860723c */ /* 0x040ff00000041860 */
[----:B------:R-:W-:Y:S01]  /*12fd0*/  HMMA.16816.F32.BF16 R100, R8, R32, R92 ;  /* 0x000000200864723c */ /* 0x000fe2000004185c */
[----:B-1----:R-:W-:-:S07]  /*12fe0*/  FFMA.FTZ R2, R151, c[0x0][0x2d0], -R6 ;  /* 0x0000b40097027a23 */ /* 0x002fce0000010806 */
[----:B------:R-:W-:Y:S01]  /*12ff0*/  HMMA.16816.F32.BF16 R60, R8, R34, R44 ;  /* 0x00000022083c723c */ /* 0x000fe2000004182c */
[----:B------:R-:W-:Y:S02]  /*13000*/  IMAD.MOV.U32 R151, RZ, RZ, R199 ;  /* 0x000000ffff977224 */ /* 0x000fe400078e00c7 */
[----:B------:R1:W-:Y:S04]  /*13010*/  MUFU.EX2 R199, R2 ;  /* 0x0000000200c77308 */ /* 0x0003e80000000800 */
[----:B--2---:R-:W-:Y:S02]  /*13020*/  F2FP.BF16.PACK_AB R8, R202, R219 ;  /* 0x000000dbca08723e */ /* 0x004fe400000010ff */
[----:B---3--:R-:W-:Y:S01]  /*13030*/  F2FP.BF16.PACK_AB R10, R200, R201 ;  /* 0x000000c9c80a723e */ /* 0x008fe200000010ff */
[----:B-1----:R-:W-:-:S02]  /*13040*/  FFMA.FTZ R2, R150, c[0x0][0x2d0], -R0 ;  /* 0x0000b40096027a23 */ /* 0x002fc40000010800 */
[----:B------:R-:W-:Y:S02]  /*13050*/  IMAD.MOV.U32 R150, RZ, RZ, R198 ;  /* 0x000000ffff967224 */ /* 0x000fe400078e00c6 */
[----:B------:R1:W-:Y:S02]  /*13060*/  MUFU.EX2 R198, R2 ;  /* 0x0000000200c67308 */ /* 0x0003e40000000800 */
[----:B-1----:R-:W-:Y:S01]  /*13070*/  FFMA.FTZ R2, R152, c[0x0][0x2d0], -R0 ;  /* 0x0000b40098027a23 */ /* 0x002fe20000010800 */
[----:B------:R-:W-:-:S05]  /*13080*/  MOV R152, R195 ;  /* 0x000000c300987202 */ /* 0x000fca0000000f00 */
[----:B------:R1:W2:Y:S02]  /*13090*/  MUFU.EX2 R197, R2 ;  /* 0x0000000200c57308 */ /* 0x0002a40000000800 */
[----:B-1----:R-:W-:Y:S01]  /*130a0*/  FFMA.FTZ R2, R117, c[0x0][0x2d0], -R0 ;  /* 0x0000b40075027a23 */ /* 0x002fe20000010800 */
[----:B--2---:R-:W-:-:S05]  /*130b0*/  F2FP.BF16.PACK_AB R9, R197, R198 ;  /* 0x000000c6c509723e */ /* 0x004fca00000010ff */
        /* <DEDUP_REMOVED lines=8> */
[C---:B------:R-:W-:Y:S08]  /*13140*/  HMMA.16816.F32.BF16 R48, R8.reuse, R12, R48 ;  /* 0x0000000c0830723c */ /* 0x040ff00000041830 */
[----:B------:R-:W-:Y:S01]  /*13150*/  HMMA.16816.F32.BF16 R44, R8, R14, R40 ;  /* 0x0000000e082c723c */ /* 0x000fe20000041828 */
[----:B------:R-:W-:Y:S01]  /*13160*/  LDSM.16.MT88.4 R12, [R227+0x1900] ;  /* 0x00190000e30c783b */ /* 0x000fe20000004200 */
[----:B-1----:R-:W-:-:S02]  /*13170*/  FFMA.FTZ R2, R155, c[0x0][0x2d0], -R6 ;  /* 0x0000b4009b027a23 */ /* 0x002fc40000010806 */
[----:B------:R-:W-:Y:S02]  /*13180*/  IMAD.MOV.U32 R155, RZ, RZ, R187 ;  /* 0x000000ffff9b7224 */ /* 0x000fe400078e00bb */
[----:B------:R1:W-:Y:S02]  /*13190*/  MUFU.EX2 R193, R2 ;  /* 0x0000000200c17308 */ /* 0x0003e40000000800 */
[C---:B------:R-:W-:Y:S08]  /*131a0*/  HMMA.16816.F32.BF16 R40, R8.reuse, R20, R52 ;  /* 0x000000140828723c */ /* 0x040ff00000041834 */
[----:B------:R-:W-:Y:S01]  /*131b0*/  HMMA.16816.F32.BF16 R36, R8, R22, R36 ;  /* 0x000000160824723c */ /* 0x000fe20000041824 */
[----:B------:R-:W-:Y:S01]  /*131c0*/  LDSM.16.MT88.4 R20, [R224+0x2100] ;  /* 0x00210000e014783b */ /* 0x000fe20000004200 */
[----:B-1----:R-:W-:-:S06]  /*131d0*/  FFMA.FTZ R2, R154, c[0x0][0x2d0], -R5 ;  /* 0x0000b4009a027a23 */ /* 0x002fcc0000010805 */
[C---:B------:R-:W-:Y:S01]  /*131e0*/  HMMA.16816.F32.BF16 R28, R8.reuse, R24, R80 ;  /* 0x00000018081c723c */ /* 0x040fe20000041850 */
[----:B------:R-:W-:Y:S01]  /*131f0*/  IMAD.MOV.U32 R154, RZ, RZ, R186 ;  /* 0x000000ffff9a7224 */ /* 0x000fe200078e00ba */
[----:B------:R1:W-:Y:S06]  /*13200*/  MUFU.EX2 R192, R2 ;  /* 0x0000000200c07308 */ /* 0x0003ec0000000800 */
[C---:B------:R-:W-:Y:S01]  /*13210*/  HMMA.16816.F32.BF16 R56, R8.reuse, R26, R56 ;  /* 0x0000001a0838723c */ /* 0x040fe20000041838 */
[----:B------:R-:W-:Y:S07]  /*13220*/  LDSM.16.MT88.4 R24, [R225+0x1900] ;  /* 0x00190000e118783b */ /* 0x000fee0000004200 */
[----:B------:R-:W-:Y:S01]  /*13230*/  HMMA.16816.F32.BF16 R92, R8, R32, R128 ;  /* 0x00000020085c723c */ /* 0x000fe20000041880 */
[----:B-1----:R-:W-:-:S04]  /*13240*/  FFMA.FTZ R2, R156, c[0x0][0x2d0], -R5 ;  /* 0x0000b4009c027a23 */ /* 0x002fc80000010805 */
[----:B------:R1:W2:Y:S03]  /*13250*/  MUFU.EX2 R191, R2 ;  /* 0x0000000200bf7308 */ /* 0x0002a60000000800 */
[----:B------:R-:W-:Y:S01]  /*13260*/  HMMA.16816.F32.BF16 R88, R8, R34, R88 ;  /* 0x000000220858723c */ /* 0x000fe20000041858 */
[----:B------:R-:W3:Y:S01]  /*13270*/  LDSM.16.MT88.4 R32, [R226+0x1900] ;  /* 0x00190000e220783b */ /* 0x000ee20000004200 */
[----:B-1----:R-:W-:-:S05]  /*13280*/  FFMA.FTZ R2, R157, c[0x0][0x2d0], -R5 ;  /* 0x0000b4009d027a23 */ /* 0x002fca0000010805 */
[----:B--2---:R-:W-:Y:S01]  /*13290*/  F2FP.BF16.PACK_AB R8, R191, R192 ;  /* 0x000000c0bf08723e */ /* 0x004fe200000010ff */
        /* <DEDUP_REMOVED lines=16> */
[C---:B---3--:R-:W-:Y:S08]  /*133a0*/  HMMA.16816.F32.BF16 R80, R8.reuse, R32, R100 ;  /* 0x000000200850723c */ /* 0x048ff00000041864 */
[----:B------:R-:W-:Y:S01]  /*133b0*/  HMMA.16816.F32.BF16 R156, R8, R24, R96 ;  /* 0x00000018089c723c */ /* 0x000fe20000041860 */
[----:B-1----:R-:W-:-:S02]  /*133c0*/  FFMA.FTZ R2, R165, c[0x0][0x2d0], -R6 ;  /* 0x0000b400a5027a23 */ /* 0x002fc40000010806 */
[----:B------:R-:W-:Y:S02]  /*133d0*/  IMAD.MOV.U32 R165, RZ, RZ, R110 ;  /* 0x000000ffffa57224 */ /* 0x000fe400078e006e */
[----:B------:R1:W-:Y:S03]  /*133e0*/  MUFU.EX2 R118, R2 ;  /* 0x0000000200767308 */ /* 0x0003e60000000800 */
[C---:B------:R-:W-:Y:S08]  /*133f0*/  HMMA.16816.F32.BF16 R128, R8.reuse, R18, R84 ;  /* 0x000000120880723c */ /* 0x040ff00000041854 */
[----:B------:R-:W-:Y:S01]  /*13400*/  HMMA.16816.F32.BF16 R124, R8, R16, R124 ;  /* 0x00000010087c723c */ /* 0x000fe2000004187c */
[----:B-1----:R-:W-:-:S07]  /*13410*/  FFMA.FTZ R2, R169, c[0x0][0x2d0], -R6 ;  /* 0x0000b400a9027a23 */ /* 0x002fce0000010806 */
[----:B------:R-:W-:Y:S01]  /*13420*/  HMMA.16816.F32.BF16 R84, R8, R26, R64 ;  /* 0x0000001a0854723c */ /* 0x000fe20000041840 */
[----:B------:R-:W-:Y:S01]  /*13430*/  IMAD.MOV.U32 R169, RZ, RZ, R120 ;  /* 0x000000ffffa97224 */ /* 0x000fe200078e0078 */
[----:B------:R1:W-:Y:S01]  /*13440*/  MUFU.EX2 R117, R2 ;  /* 0x0000000200757308 */ /* 0x0003e20000000800 */
[----:B------:R-:W-:Y:S02]  /*13450*/  IMAD.MOV.U32 R120, RZ, RZ, R108 ;  /* 0x000000ffff787224 */ /* 0x000fe400078e006c */
[----:B-1----:R-:W-:Y:S02]  /*13460*/  FFMA.FTZ R2, R170, c[0x0][0x2d0], -R6 ;  /* 0x0000b400aa027a23 */ /* 0x002fe40000010806 */
[----:B------:R-:W-:-:S03]  /*13470*/  IMAD.MOV.U32 R170, RZ, RZ, R107 ;  /* 0x000000ffffaa7224 */ /* 0x000fc600078e006b */
[----:B------:R1:W-:Y:S02]  /*13480*/  MUFU.EX2 R116, R2 ;  /* 0x0000000200747308 */ /* 0x0003e40000000800 */
[----:B-1----:R-:W-:Y:S02]  /*13490*/  FFMA.FTZ R2, R141, c[0x0][0x2d0], -R0 ;  /* 0x0000b4008d027a23 */ /* 0x002fe40000010800 */
[----:B------:R-:W-:Y:S04]  /*134a0*/  HMMA.16816.F32.BF16 R140, R8, R12, R112 ;  /* 0x0000000c088c723c */ /* 0x000fe80000041870 */
[----:B------:R1:W-:Y:S03]  /*134b0*/  MUFU.EX2 R110, R2 ;  /* 0x00000002006e7308 */ /* 0x0003e60000000800 */
[----:B------:R-:W-:Y:S01]  /*134c0*/  IMAD.MOV.U32 R112, RZ, RZ, R109 ;  /* 0x000000ffff707224 */ /* 0x000fe200078e006d */
[----:B------:R-:W-:Y:S01]  /*134d0*/  MOV R115, R106 ;  /* 0x0000006a00737202 */ /* 0x000fe20000000f00 */
[----:B------:R-:W-:Y:S01]  /*134e0*/  IMAD.MOV.U32 R114, RZ, RZ, R154 ;  /* 0x000000ffff727224 */ /* 0x000fe200078e009a */
[----:B------:R-:W-:Y:S01]  /*134f0*/  MOV R154, R153 ;  /* 0x00000099009a7202 */ /* 0x000fe20000000f00 */
[----:B------:R-:W-:-:S02]  /*13500*/  IMAD.MOV.U32 R153, RZ, RZ, R152 ;  /* 0x000000ffff997224 */ /* 0x000fc400078e0098 */
[----:B------:R-:W-:Y:S02]  /*13510*/  IMAD.MOV.U32 R152, RZ, RZ, R151 ;  /* 0x000000ffff987224 */ /* 0x000fe400078e0097 */
[----:B------:R-:W-:Y:S02]  /*13520*/  IMAD.MOV.U32 R151, RZ, RZ, R104 ;  /* 0x000000ffff977224 */ /* 0x000fe400078e0068 */
[----:B------:R-:W-:Y:S02]  /*13530*/  IMAD.MOV.U32 R113, RZ, RZ, R155 ;  /* 0x000000ffff717224 */ /* 0x000fe400078e009b */
[----:B-1----:R-:W-:Y:S02]  /*13540*/  FFMA.FTZ R2, R144, c[0x0][0x2d0], -R0 ;  /* 0x0000b40090027a23 */ /* 0x002fe40000010800 */
[----:B------:R-:W-:Y:S02]  /*13550*/  IMAD.MOV.U32 R155, RZ, RZ, R132 ;  /* 0x000000ffff9b7224 */ /* 0x000fe400078e0084 */
[----:B------:R1:W2:Y:S01]  /*13560*/  MUFU.EX2 R109, R2 ;  /* 0x00000002006d7308 */ /* 0x0002a20000000800 */
[----:B------:R-:W-:Y:S01]  /*13570*/  IMAD.MOV.U32 R132, RZ, RZ, R150 ;  /* 0x000000ffff847224 */ /* 0x000fe200078e0096 */
[----:B------:R-:W-:-:S02]  /*13580*/  MOV R150, R146 ;  /* 0x0000009200967202 */ /* 0x000fc40000000f00 */
[C---:B------:R-:W-:Y:S08]  /*13590*/  HMMA.16816.F32.BF16 R144, R8.reuse, R14, R76 ;  /* 0x0000000e0890723c */ /* 0x040ff0000004184c */
[----:B------:R-:W-:Y:S01]  /*135a0*/  HMMA.16816.F32.BF16 R76, R8, R34, R60 ;  /* 0x00000022084c723c */ /* 0x000fe2000004183c */
[----:B-1----:R-:W-:Y:S02]  /*135b0*/  FFMA.FTZ R2, R148, c[0x0][0x2d0], -R0 ;  /* 0x0000b40094027a23 */ /* 0x002fe40000010800 */
[----:B------:R-:W-:-:S04]  /*135c0*/  IMAD.MOV.U32 R148, RZ, RZ, R105 ;  /* 0x000000ffff947224 */ /* 0x000fc800078e0069 */
[----:B------:R-:W-:Y:S01]  /*135d0*/  F2FP.BF16.PACK_AB R8, R195, R199 ;  /* 0x000000c7c308723e */ /* 0x000fe200000010ff */
[----:B------:R1:W-:Y:S01]  /*135e0*/  MUFU.EX2 R108, R2 ;  /* 0x00000002006c7308 */ /* 0x0003e20000000800 */
[----:B--2---:R-:W-:Y:S02]  /*135f0*/  F2FP.BF16.PACK_AB R9, R109, R110 ;  /* 0x0000006e6d09723e */ /* 0x004fe400000010ff */
[----:B------:R-:W-:Y:S01]  /*13600*/  F2FP.BF16.PACK_AB R10, R184, R193 ;  /* 0x000000c1b80a723e */ /* 0x000fe200000010ff */
[----:B-1----:R-:W-:Y:S02]  /*13610*/  FFMA.FTZ R2, R149, c[0x0][0x2d0], -R0 ;  /* 0x0000b40095027a23 */ /* 0x002fe40000010800 */
[----:B------:R-:W-:Y:S01]  /*13620*/  IMAD.MOV.U32 R149, RZ, RZ, R139 ;  /* 0x000000ffff957224 */ /* 0x000fe200078e008b */
[----:B------:R-:W-:Y:S01]  /*13630*/  MOV R139, R111 ;  /* 0x0000006f008b7202 */ /* 0x000fe20000000f00 */
        /* <DEDUP_REMOVED lines=10> */
[----:B------:R-:W-:Y:S01]  /*136e0*/  HMMA.16816.F32.BF16 R64, R8, R16, R48 ;  /* 0x000000100840723c */ /* 0x000fe20000041830 */
[----:B------:R-:W2:Y:S01]  /*136f0*/  LDSM.16.MT88.4 R16, [R227+0x2100] ;  /* 0x00210000e310783b */ /* 0x000ea20000004200 */
[----:B------:R-:W-:Y:S02]  /*13700*/  IMAD.MOV.U32 R149, RZ, RZ, R112 ;  /* 0x000000ffff957224 */ /* 0x000fe400078e0070 */
[----:B------:R-:W-:Y:S02]  /*13710*/  IMAD.MOV.U32 R112, RZ, RZ, R114 ;  /* 0x000000ffff707224 */ /* 0x000fe400078e0072 */
[----:B------:R-:W-:-:S02]  /*13720*/  IMAD.MOV.U32 R114, RZ, RZ, R119 ;  /* 0x000000ffff727224 */ /* 0x000fc400078e0077 */
[----:B------:R-:W-:Y:S01]  /*13730*/  HMMA.16816.F32.BF16 R48, R8, R14, R36 ;  /* 0x0000000e0830723c */ /* 0x000fe20000041824 */
[----:B------:R-:W-:Y:S01]  /*13740*/  FFMA.FTZ R4, R4, c[0x0][0x2d0], -R6 ;  /* 0x0000b40004047a23 */ /* 0x000fe20000010806 */
[----:B------:R-:W-:Y:S01]  /*13750*/  UIMAD.WIDE.U32 UR24, UR17, UR4, URZ ;  /* 0x00000004111872a5 */ /* 0x000fe2000f8e003f */
[----:B------:R3:W5:Y:S01]  /*13760*/  LDL.LU R119, [R1+0x40] ;  /* 0x0000400001777983 */ /* 0x0007620000300800 */
[----:B-1----:R-:W-:-:S04]  /*13770*/  FFMA.FTZ R2, R172, c[0x0][0x2d0], -R5 ;  /* 0x0000b400ac027a23 */ /* 0x002fc80000010805 */
[C---:B------:R-:W-:Y:S01]  /*13780*/  HMMA.16816.F32.BF16 R52, R8.reuse, R12, R40 ;  /* 0x0000000c0834723c */ /* 0x040fe20000041828 */
[----:B------:R-:W1:Y:S01]  /*13790*/  LDSM.16.MT88.4 R12, [R225+0x2100] ;  /* 0x00210000e10c783b */ /* 0x000e620000004200 */
[----:B------:R4:W2:Y:S06]  /*137a0*/  MUFU.EX2 R106, R2 ;  /* 0x00000002006a7308 */ /* 0x0008ac0000000800 */
[C---:B------:R-:W-:Y:S01]  /*137b0*/  HMMA.16816.F32.BF16 R36, R8.reuse, R24, R28 ;  /* 0x000000180824723c */ /* 0x040fe2000004181c */
[----:B------:R-:W1:Y:S07]  /*137c0*/  LDSM.16.MT88.4 R28, [R226+0x2100] ;  /* 0x00210000e21c783b */ /* 0x000e6e0000004200 */
[----:B------:R-:W-:Y:S01]  /*137d0*/  HMMA.16816.F32.BF16 R32, R8, R34, R88 ;  /* 0x000000220820723c */ /* 0x000fe20000041858 */
[----:B----4-:R-:W-:-:S04]  /*137e0*/  FFMA.FTZ R2, R174, c[0x0][0x2d0], -R5 ;  /* 0x0000b400ae027a23 */ /* 0x010fc80000010805 */
[----:B------:R4:W-:Y:S03]  /*137f0*/  MUFU.EX2 R104, R2 ;  /* 0x0000000200687308 */ /* 0x0009e60000000800 */
[----:B------:R-:W-:Y:S01]  /*13800*/  HMMA.16816.F32.BF16 R40, R8, R26, R56 ;  /* 0x0000001a0828723c */ /* 0x000fe20000041838 */
[----:B------:R-:W1:Y:S06]  /*13810*/  LDSM.16.MT88.4 R24, [R224+0x2900] ;  /* 0x00290000e018783b */ /* 0x000e6c0000004200 */
[----:B--2---:R-:W-:Y:S01]  /*13820*/  F2FP.BF16.PACK_AB R8, R106, R105 ;  /* 0x000000696a08723e */ /* 0x004fe200000010ff */
[----:B----4-:R-:W-:-:S04]  /*13830*/  FFMA.FTZ R2, R175, c[0x0][0x2d0], -R5 ;  /* 0x0000b400af027a23 */ /* 0x010fc80000010805 */
[----:B------:R2:W4:Y:S02]  /*13840*/  MUFU.EX2 R103, R2 ;  /* 0x0000000200677308 */ /* 0x0005240000000800 */
[----:B--2---:R-:W-:Y:S01]  /*13850*/  FFMA.FTZ R2, R162, c[0x0][0x2d0], -R3 ;  /* 0x0000b400a2027a23 */ /* 0x004fe20000010803 */
[----:B----4-:R-:W-:-:S05]  /*13860*/  F2FP.BF16.PACK_AB R10, R103, R104 ;  /* 0x00000068670a723e */ /* 0x010fca00000010ff */
[----:B------:R2:W-:Y:S02]  /*13870*/  MUFU.EX2 R102, R2 ;  /* 0x0000000200667308 */ /* 0x0005e40000000800 */
[----:B--2---:R-:W-:-:S06]  /*13880*/  FFMA.FTZ R2, R163, c[0x0][0x2d0], -R3 ;  /* 0x0000b400a3027a23 */ /* 0x004fcc0000010803 */
        /* <DEDUP_REMOVED lines=9> */
[C---:B------:R-:W-:Y:S08]  /*13920*/  HMMA.16816.F32.BF16 R124, R8.reuse, R20, R124 ;  /* 0x00000014087c723c */ /* 0x040ff0000004187c */
[----:B------:R-:W-:Y:S01]  /*13930*/  HMMA.16816.F32.BF16 R128, R8, R22, R128 ;  /* 0x000000160880723c */ /* 0x000fe20000041880 */
[----:B--2---:R-:W-:-:S04]  /*13940*/  FFMA.FTZ R2, R161, c[0x0][0x2d0], -R0 ;  /* 0x0000b400a1027a23 */ /* 0x004fc80000010800 */
[----:B------:R2:W4:Y:S03]  /*13950*/  MUFU.EX2 R97, R2 ;  /* 0x0000000200617308 */ /* 0x0005260000000800 */
[C---:B------:R-:W-:Y:S08]  /*13960*/  HMMA.16816.F32.BF16 R140, R8.reuse, R16, R140 ;  /* 0x00000010088c723c */ /* 0x040ff0000004188c */
[----:B------:R-:W-:Y:S01]  /*13970*/  HMMA.16816.F32.BF16 R144, R8, R18, R144 ;  /* 0x000000120890723c */ /* 0x000fe20000041890 */
[----:B--2---:R-:W-:-:S07]  /*13980*/  FFMA.FTZ R2, R164, c[0x0][0x2d0], -R0 ;  /* 0x0000b400a4027a23 */ /* 0x004fce0000010800 */
[C---:B-1----:R-:W-:Y:S01]  /*13990*/  HMMA.16816.F32.BF16 R156, R8.reuse, R12, R156 ;  /* 0x0000000c089c723c */ /* 0x042fe2000004189c */
[----:B------:R1:W-:Y:S07]  /*139a0*/  MUFU.EX2 R96, R2 ;  /* 0x0000000200607308 */ /* 0x0003ee0000000800 */
[C---:B------:R-:W-:Y:S08]  /*139b0*/  HMMA.16816.F32.BF16 R84, R8.reuse, R14, R84 ;  /* 0x0000000e0854723c */ /* 0x040ff00000041854 */
[----:B------:R-:W-:Y:S01]  /*139c0*/  HMMA.16816.F32.BF16 R80, R8, R28, R80 ;  /* 0x0000001c0850723c */ /* 0x000fe20000041850 */
[----:B-1----:R-:W-:-:S04]  /*139d0*/  FFMA.FTZ R2, R167, c[0x0][0x2d0], -R0 ;  /* 0x0000b400a7027a23 */ /* 0x002fc80000010800 */
        /* <DEDUP_REMOVED lines=12> */
[----:B------:R1:W4:Y:S02]  /*13aa0*/  MUFU.EX2 R93, R2 ;  /* 0x00000002005d7308 */ /* 0x0003240000000800 */
[C---:B------:R-:W-:Y:S08]  /*13ab0*/  HMMA.16816.F32.BF16 R52, R8.reuse, R16, R52 ;  /* 0x000000100834723c */ /* 0x040ff00000041834 */
[----:B------:R-:W-:Y:S01]  /*13ac0*/  HMMA.16816.F32.BF16 R48, R8, R18, R48 ;  /* 0x000000120830723c */ /* 0x000fe20000041830 */
[----:B------:R-:W2:Y:S01]  /*13ad0*/  LDSM.16.MT88.4 R16, [R225+0x2900] ;  /* 0x00290000e110783b */ /* 0x000ea20000004200 */
[----:B-1----:R-:W-:-:S06]  /*13ae0*/  FFMA.FTZ R2, R213, c[0x0][0x2d0], -R5 ;  /* 0x0000b400d5027a23 */ /* 0x002fcc0000010805 */
[C---:B------:R-:W-:Y:S01]  /*13af0*/  HMMA.16816.F32.BF16 R36, R8.reuse, R12, R36 ;  /* 0x0000000c0824723c */ /* 0x040fe20000041824 */
[----:B------:R1:W-:Y:S07]  /*13b00*/  MUFU.EX2 R92, R2 ;  /* 0x00000002005c7308 */ /* 0x0003ee0000000800 */
[C---:B------:R-:W-:Y:S01]  /*13b10*/  HMMA.16816.F32.BF16 R40, R8.reuse, R14, R40 ;  /* 0x0000000e0828723c */ /* 0x040fe20000041828 */
[----:B------:R-:W2:Y:S07]  /*13b20*/  LDSM.16.MT88.4 R12, [R226+0x2900] ;  /* 0x00290000e20c783b */ /* 0x000eae0000004200 */
        /* <DEDUP_REMOVED lines=12> */
[----:B-1----:R-:W-:Y:S02]  /*13bf0*/  FFMA.FTZ R2, R173, c[0x0][0x2d0], -R6 ;  /* 0x0000b400ad027a23 */ /* 0x002fe40000010806 */
[----:B------:R-:W-:Y:S01]  /*13c00*/  IMAD.MOV.U32 R173, RZ, RZ, R148 ;  /* 0x000000ffffad7224 */ /* 0x000fe200078e0094 */
[----:B------:R-:W-:Y:S01]  /*13c10*/  MOV R148, R113 ;  /* 0x0000007100947202 */ /* 0x000fe20000000f00 */
[----:B------:R-:W-:Y:S02]  /*13c20*/  IMAD.MOV.U32 R113, RZ, RZ, R74 ;  /* 0x000000ffff717224 */ /* 0x000fe400078e004a */
[----:B------:R1:W-:Y:S02]  /*13c30*/  MUFU.EX2 R74, R2 ;  /* 0x00000002004a7308 */ /* 0x0003e40000000800 */
[----:B-1----:R-:W-:-:S02]  /*13c40*/  FFMA.FTZ R2, R171, c[0x0][0x2d0], -R6 ;  /* 0x0000b400ab027a23 */ /* 0x002fc40000010806 */
[----:B------:R-:W-:Y:S01]  /*13c50*/  IMAD.MOV.U32 R171, RZ, RZ, R173 ;  /* 0x000000ffffab7224 */ /* 0x000fe200078e00ad */
[----:B------:R-:W-:Y:S01]  /*13c60*/  MOV R173, R149 ;  /* 0x0000009500ad7202 */ /* 0x000fe20000000f00 */
[----:B------:R-:W-:Y:S02]  /*13c70*/  IMAD.MOV.U32 R149, RZ, RZ, R148 ;  /* 0x000000ffff957224 */ /* 0x000fe400078e0094 */
[----:B------:R-:W-:Y:S02]  /*13c80*/  IMAD.MOV.U32 R148, RZ, RZ, R112 ;  /* 0x000000ffff947224 */ /* 0x000fe400078e0070 */
[----:B------:R-:W-:Y:S02]  /*13c90*/  IMAD.MOV.U32 R112, RZ, RZ, R113 ;  /* 0x000000ffff707224 */ /* 0x000fe400078e0071 */
[----:B------:R-:W-:Y:S01]  /*13ca0*/  IMAD.MOV.U32 R113, RZ, RZ, R114 ;  /* 0x000000ffff717224 */ /* 0x000fe200078e0072 */
[----:B------:R-:W-:Y:S01]  /*13cb0*/  MOV R114, R139 ;  /* 0x0000008b00727202 */ /* 0x000fe20000000f00 */
[----:B------:R-:W-:-:S02]  /*13cc0*/  IMAD.MOV.U32 R139, RZ, RZ, R69 ;  /* 0x000000ffff8b7224 */ /* 0x000fc400078e0045 */
[----:B------:R1:W1:Y:S02]  /*13cd0*/  MUFU.EX2 R69, R2 ;  /* 0x0000000200457308 */ /* 0x0002640000000800 */
[----:B-1----:R-:W-:Y:S02]  /*13ce0*/  FFMA.FTZ R2, R171, c[0x0][0x2d0], -R6 ;  /* 0x0000b400ab027a23 */ /* 0x002fe40000010806 */
[----:B------:R-:W-:Y:S02]  /*13cf0*/  IMAD.MOV.U32 R171, RZ, RZ, R173 ;  /* 0x000000ffffab7224 */ /* 0x000fe400078e00ad */
[----:B------:R-:W-:Y:S02]  /*13d00*/  IMAD.MOV.U32 R173, RZ, RZ, R149 ;  /* 0x000000ffffad7224 */ /* 0x000fe400078e0095 */
[----:B------:R-:W-:Y:S01]  /*13d10*/  IMAD.MOV.U32 R149, RZ, RZ, R112 ;  /* 0x000000ffff957224 */ /* 0x000fe200078e0070 */
[----:B------:R-:W-:Y:S01]  /*13d20*/  MOV R112, R113 ;  /* 0x0000007100707202 */ /* 0x000fe20000000f00 */
[----:B------:R-:W-:-:S02]  /*13d30*/  IMAD.MOV.U32 R113, RZ, RZ, R114 ;  /* 0x000000ffff717224 */ /* 0x000fc400078e0072 */
[----:B------:R-:W-:Y:S02]  /*13d40*/  IMAD.MOV.U32 R114, RZ, RZ, R115 ;  /* 0x000000ffff727224 */ /* 0x000fe400078e0073 */
[----:B------:R-:W-:Y:S02]  /*13d50*/  IMAD.MOV.U32 R115, RZ, RZ, R170 ;  /* 0x000000ffff737224 */ /* 0x000fe400078e00aa */
[----:B------:R-:W-:Y:S01]  /*13d60*/  IMAD.MOV.U32 R170, RZ, RZ, R169 ;  /* 0x000000ffffaa7224 */ /* 0x000fe200078e00a9 */
[----:B------:R-:W-:Y:S02]  /*13d70*/  MOV R169, R68 ;  /* 0x0000004400a97202 */ /* 0x000fe40000000f00 */
[----:B------:R1:W-:Y:S02]  /*13d80*/  MUFU.EX2 R68, R2 ;  /* 0x0000000200447308 */ /* 0x0003e40000000800 */
[----:B-1----:R-:W-:-:S06]  /*13d90*/  FFMA.FTZ R2, R171, c[0x0][0x2d0], -R6 ;  /* 0x0000b400ab027a23 */ /* 0x002fcc0000010806 */
[----:B------:R1:W-:Y:S02]  /*13da0*/  MUFU.EX2 R59, R2 ;  /* 0x00000002003b7308 */ /* 0x0003e40000000800 */
[----:B-1----:R-:W-:-:S06]  /*13db0*/  FFMA.FTZ R2, R180, c[0x0][0x2d0], -R0 ;  /* 0x0000b400b4027a23 */ /* 0x002fcc0000010800 */
[----:B------:R1:W-:Y:S02]  /*13dc0*/  MUFU.EX2 R58, R2 ;  /* 0x00000002003a7308 */ /* 0x0003e40000000800 */
[----:B-1----:R-:W-:-:S06]  /*13dd0*/  FFMA.FTZ R2, R181, c[0x0][0x2d0], -R0 ;  /* 0x0000b400b5027a23 */ /* 0x002fcc0000010800 */
[----:B------:R1:W1:Y:S02]  /*13de0*/  MUFU.EX2 R57, R2 ;  /* 0x0000000200397308 */ /* 0x0002640000000800 */
[----:B-1----:R-:W-:-:S06]  /*13df0*/  FFMA.FTZ R2, R182, c[0x0][0x2d0], -R0 ;  /* 0x0000b400b6027a23 */ /* 0x002fcc0000010800 */
[----:B------:R1:W-:Y:S01]  /*13e00*/  MUFU.EX2 R56, R2 ;  /* 0x0000000200387308 */ /* 0x0003e20000000800 */
[----:B----4-:R-:W-:Y:S02]  /*13e10*/  F2FP.BF16.PACK_AB R8, R93, R94 ;  /* 0x0000005e5d08723e */ /* 0x010fe400000010ff */
[----:B------:R-:W-:Y:S01]  /*13e20*/  F2FP.BF16.PACK_AB R9, R89, R90 ;  /* 0x0000005a5909723e */ /* 0x000fe200000010ff */
[----:B-1----:R-:W-:-:S04]  /*13e30*/  FFMA.FTZ R2, R183, c[0x0][0x2d0], -R0 ;  /* 0x0000b400b7027a23 */ /* 0x002fc80000010800 */
[----:B------:R1:W4:Y:S01]  /*13e40*/  MUFU.EX2 R31, R2 ;  /* 0x00000002001f7308 */ /* 0x0003220000000800 */
[----:B------:R-:W-:Y:S02]  /*13e50*/  F2FP.BF16.PACK_AB R10, R91, R92 ;  /* 0x0000005c5b0a723e */ /* 0x000fe400000010ff */
[----:B------:R-:W-:Y:S01]  /*13e60*/  F2FP.BF16.PACK_AB R11, R88, R75 ;  /* 0x0000004b580b723e */ /* 0x000fe200000010ff */
[----:B-1----:R-:W-:-:S04]  /*13e70*/  FFMA.FTZ R2, R173, c[0x0][0x2d0], -R5 ;  /* 0x0000b400ad027a23 */ /* 0x002fc80000010805 */
[----:B------:R1:W-:Y:S02]  /*13e80*/  MUFU.EX2 R29, R2 ;  /* 0x00000002001d7308 */ /* 0x0003e40000000800 */
[C---:B------:R-:W-:Y:S08]  /*13e90*/  HMMA.16816.F32.BF16 R124, R8.reuse, R24, R124 ;  /* 0x00000018087c723c */ /* 0x040ff0000004187c */
[----:B------:R-:W-:Y:S01]  /*13ea0*/  HMMA.16816.F32.BF16 R128, R8, R26, R128 ;  /* 0x0000001a0880723c */ /* 0x000fe20000041880 */
[----:B-1----:R-:W-:-:S07]  /*13eb0*/  FFMA.FTZ R2, R149, c[0x0][0x2d0], -R5 ;  /* 0x0000b40095027a23 */ /* 0x002fce0000010805 */
[C---:B--2---:R-:W-:Y:S01]  /*13ec0*/  HMMA.16816.F32.BF16 R140, R8.reuse, R20, R140 ;  /* 0x00000014088c723c */ /* 0x044fe2000004188c */
[----:B------:R1:W-:Y:S07]  /*13ed0*/  MUFU.EX2 R30, R2 ;  /* 0x00000002001e7308 */ /* 0x0003ee0000000800 */
[C---:B------:R-:W-:Y:S08]  /*13ee0*/  HMMA.16816.F32.BF16 R144, R8.reuse, R22, R144 ;  /* 0x000000160890723c */ /* 0x040ff00000041890 */
[----:B------:R-:W-:Y:S01]  /*13ef0*/  HMMA.16816.F32.BF16 R156, R8, R16, R156 ;  /* 0x00000010089c723c */ /* 0x000fe2000004189c */
[----:B-1----:R-:W-:-:S07]  /*13f00*/  FFMA.FTZ R2, R148, c[0x0][0x2d0], -R5 ;  /* 0x0000b40094027a23 */ /* 0x002fce0000010805 */
[C---:B------:R-:W-:Y:S01]  /*13f10*/  HMMA.16816.F32.BF16 R160, R8.reuse, R18, R84 ;  /* 0x0000001208a0723c */ /* 0x040fe20000041854 */
[----:B------:R1:W-:Y:S07]  /*13f20*/  MUFU.EX2 R28, R2 ;  /* 0x00000002001c7308 */ /* 0x0003ee0000000800 */
[C---:B------:R-:W-:Y:S08]  /*13f30*/  HMMA.16816.F32.BF16 R80, R8.reuse, R12, R80 ;  /* 0x0000000c0850723c */ /* 0x040ff00000041850 */
[----:B------:R-:W-:Y:S01]  /*13f40*/  HMMA.16816.F32.BF16 R76, R8, R14, R76 ;  /* 0x0000000e084c723c */ /* 0x000fe2000004184c */
[----:B-1----:R-:W-:-:S06]  /*13f50*/  FFMA.FTZ R2, R112, c[0x0][0x2d0], -R5 ;  /* 0x0000b40070027a23 */ /* 0x002fcc0000010805 */
[----:B------:R-:W-:Y:S02]  /*13f60*/  F2FP.BF16.PACK_AB R8, R69, R74 ;  /* 0x0000004a4508723e */ /* 0x000fe400000010ff */
[----:B------:R-:W-:Y:S02]  /*13f70*/  F2FP.BF16.PACK_AB R9, R57, R58 ;  /* 0x0000003a3909723e */ /* 0x000fe400000010ff */
[----:B------:R-:W-:Y:S02]  /*13f80*/  F2FP.BF16.PACK_AB R10, R59, R68 ;  /* 0x000000443b0a723e */ /* 0x000fe400000010ff */
[----:B----4-:R-:W-:Y:S01]  /*13f90*/  F2FP.BF16.PACK_AB R11, R31, R56 ;  /* 0x000000381f0b723e */ /* 0x010fe200000010ff */
[----:B------:R-:W-:Y:S01]  /*13fa0*/  IMAD.MOV.U32 R175, RZ, RZ, R113 ;  /* 0x000000ffffaf7224 */ /* 0x000fe200078e0071 */
[----:B------:R-:W-:-:S05]  /*13fb0*/  MOV R113, R169 ;  /* 0x000000a900717202 */ /* 0x000fca0000000f00 */
[----:B------:R-:W-:Y:S01]  /*13fc0*/  HMMA.16816.F32.BF16 R64, R8, R24, R64 ;  /* 0x000000180840723c */ /* 0x000fe20000041840 */
[----:B------:R1:W-:Y:S01]  /*13fd0*/  MUFU.EX2 R25, R2 ;  /* 0x0000000200197308 */ /* 0x0003e20000000800 */
[----:B------:R-:W-:Y:S02]  /*13fe0*/  IMAD.MOV.U32 R148, RZ, RZ, R115 ;  /* 0x000000ffff947224 */ /* 0x000fe400078e0073 */
[----:B------:R-:W-:Y:S02]  /*13ff0*/  IMAD.MOV.U32 R149, RZ, RZ, R114 ;  /* 0x000000ffff957224 */ /* 0x000fe400078e0072 */
[----:B------:R-:W-:Y:S02]  /*14000*/  IMAD.MOV.U32 R112, RZ, RZ, R170 ;  /* 0x000000ffff707224 */ /* 0x000fe400078e00aa */
[----:B------:R-:W-:Y:S02]  /*14010*/  IMAD.MOV.U32 R115, RZ, RZ, R154 ;  /* 0x000000ffff737224 */ /* 0x000fe400078e009a */
[----:B------:R-:W-:-:S02]  /*14020*/  IMAD.MOV.U32 R114, RZ, RZ, R165 ;  /* 0x000000ffff727224 */ /* 0x000fc400078e00a5 */
[----:B------:R-:W-:Y:S02]  /*14030*/  IMAD.MOV.U32 R170, RZ, RZ, R155 ;  /* 0x000000ffffaa7224 */ /* 0x000fe400078e009b */
[----:B-1----:R-:W-:Y:S02]  /*14040*/  FFMA.FTZ R2, R250, c[0x0][0x2d0], -R3 ;  /* 0x0000b400fa027a23 */ /* 0x002fe40000010803 */
[----:B------:R-:W-:Y:S02]  /*14050*/  IMAD.MOV.U32 R154, RZ, RZ, R152 ;  /* 0x000000ffff9a7224 */ /* 0x000fe400078e0098 */
[----:B------:R1:W-:Y:S01]  /*14060*/  MUFU.EX2 R24, R2 ;  /* 0x0000000200187308 */ /* 0x0003e20000000800 */
[----:B------:R-:W-:Y:S01]  /*14070*/  IMAD.MOV.U32 R169, RZ, RZ, R153 ;  /* 0x000000ffffa97224 */ /* 0x000fe200078e0099 */
[----:B------:R-:W-:Y:S01]  /*14080*/  HMMA.16816.F32.BF16 R48, R8, R22, R48 ;  /* 0x000000160830723c */ /* 0x000fe20000041830 */
[----:B------:R-:W-:Y:S01]  /*14090*/  IMAD.MOV.U32 R155, RZ, RZ, R150 ;  /* 0x000000ffff9b7224 */ /* 0x000fe200078e0096 */
[----:B------:R-:W-:Y:S01]  /*140a0*/  MOV R150, R134 ;  /* 0x0000008600967202 */ /* 0x000fe20000000f00 */
[----:B------:R-:W-:-:S02]  /*140b0*/  IMAD.MOV.U32 R152, RZ, RZ, R135 ;  /* 0x000000ffff987224 */ /* 0x000fc400078e0087 */
[----:B------:R-:W-:Y:S02]  /*140c0*/  IMAD.MOV.U32 R153, RZ, RZ, R151 ;  /* 0x000000ffff997224 */ /* 0x000fe400078e0097 */
[----:B------:R-:W-:Y:S01]  /*140d0*/  IMAD.MOV.U32 R171, RZ, RZ, R113 ;  /* 0x000000ffffab7224 */ /* 0x000fe200078e0071 */
[----:B------:R-:W-:Y:S01]  /*140e0*/  MOV R173, R114 ;  /* 0x0000007200ad7202 */ /* 0x000fe20000000f00 */
[----:B------:R-:W-:Y:S02]  /*140f0*/  IMAD.MOV.U32 R113, RZ, RZ, R170 ;  /* 0x000000ffff717224 */ /* 0x000fe400078e00aa */
[----:B-1----:R-:W-:Y:S01]  /*14100*/  FFMA.FTZ R2, R248, c[0x0][0x2d0], -R3 ;  /* 0x0000b400f8027a23 */ /* 0x002fe20000010803 */
[----:B------:R-:W-:Y:S01]  /*14110*/  MOV R170, R154 ;  /* 0x0000009a00aa7202 */ /* 0x000fe20000000f00 */
[----:B------:R-:W-:Y:S02]  /*14120*/  IMAD.MOV.U32 R151, RZ, RZ, R133 ;  /* 0x000000ffff977224 */ /* 0x000fe400078e0085 */
[----:B------:R1:W-:Y:S01]  /*14130*/  MUFU.EX2 R23, R2 ;  /* 0x0000000200177308 */ /* 0x0003e20000000800 */
[----:B------:R-:W-:-:S02]  /*14140*/  IMAD.MOV.U32 R114, RZ, RZ, R169 ;  /* 0x000000ffff727224 */ /* 0x000fc400078e00a9 */
[----:B------:R-:W-:Y:S02]  /*14150*/  IMAD.MOV.U32 R154, RZ, RZ, R152 ;  /* 0x000000ffff9a7224 */ /* 0x000fe400078e0098 */
[----:B------:R-:W-:Y:S02]  /*14160*/  IMAD.MOV.U32 R174, RZ, RZ, R148 ;  /* 0x000000ffffae7224 */ /* 0x000fe400078e0094 */
[----:B------:R-:W-:Y:S01]  /*14170*/  IMAD.MOV.U32 R169, RZ, RZ, R153 ;  /* 0x000000ffffa97224 */ /* 0x000fe200078e0099 */
[----:B------:R-:W-:Y:S01]  /*14180*/  HMMA.16816.F32.BF16 R52, R8, R20, R52 ;  /* 0x000000140834723c */ /* 0x000fe20000041834 */
[----:B------:R-:W-:Y:S02]  /*14190*/  IMAD.MOV.U32 R153, RZ, RZ, R150 ;  /* 0x000000ffff997224 */ /* 0x000fe400078e0096 */
[----:B------:R-:W-:Y:S02]  /*141a0*/  IMAD.MOV.U32 R152, RZ, RZ, R151 ;  /* 0x000000ffff987224 */ /* 0x000fe400078e0097 */
[----:B-1----:R-:W-:-:S02]  /*141b0*/  FFMA.FTZ R2, R149, c[0x0][0x2d0], -R3 ;  /* 0x0000b40095027a23 */ /* 0x002fc40000010803 */
[----:B------:R-:W-:Y:S02]  /*141c0*/  FFMA.FTZ R3, R175, c[0x0][0x2d0], -R3 ;  /* 0x0000b400af037a23 */ /* 0x000fe40000010803 */
[----:B------:R-:W-:Y:S01]  /*141d0*/  IMAD.MOV.U32 R172, RZ, RZ, R112 ;  /* 0x000000ffffac7224 */ /* 0x000fe200078e0070 */
[----:B------:R-:W-:Y:S01]  /*141e0*/  MOV R165, R132 ;  /* 0x0000008400a57202 */ /* 0x000fe20000000f00 */
[----:B------:R1:W-:Y:S01]  /*141f0*/  MUFU.EX2 R21, R3 ;  /* 0x0000000300157308 */ /* 0x0003e20000000800 */
[----:B------:R-:W-:Y:S01]  /*14200*/  IMAD.MOV.U32 R213, RZ, RZ, R170 ;  /* 0x000000ffffd57224 */ /* 0x000fe200078e00aa */
[----:B------:R-:W-:Y:S01]  /*14210*/  MOV R170, R154 ;  /* 0x0000009a00aa7202 */ /* 0x000fe20000000f00 */
[----:B------:R-:W-:Y:S01]  /*14220*/  IMAD.MOV.U32 R154, RZ, RZ, R153 ;  /* 0x000000ffff9a7224 */ /* 0x000fe200078e0099 */
[C---:B------:R-:W-:Y:S01]  /*14230*/  HMMA.16816.F32.BF16 R44, R8.reuse, R12, R44 ;  /* 0x0000000c082c723c */ /* 0x040fe2000004182c */
[----:B------:R-:W-:Y:S01]  /*14240*/  IMAD.MOV.U32 R153, RZ, RZ, R152 ;  /* 0x000000ffff997224 */ /* 0x000fe200078e0098 */
[----:B------:R-:W-:Y:S01]  /*14250*/  @UP2 UMOV UR19, UR25 ;  /* 0x0000001900132c82 */ /* 0x000fe20008000000 */
[----:B------:R-:W-:Y:S01]  /*14260*/  IMAD.MOV.U32 R152, RZ, RZ, R139 ;  /* 0x000000ffff987224 */ /* 0x000fe200078e008b */
[----:B------:R2:W-:Y:S01]  /*14270*/  MUFU.EX2 R22, R2 ;  /* 0x0000000200167308 */ /* 0x0005e20000000800 */
[----:B------:R-:W-:Y:S01]  /*14280*/  IMAD.MOV.U32 R139, RZ, RZ, R120 ;  /* 0x000000ffff8b7224 */ /* 0x000fe200078e0078 */
[----:B------:R-:W-:Y:S01]  /*14290*/  MOV R120, R7 ;  /* 0x0000000700787202 */ /* 0x000fe20000000f00 */
[----:B------:R-:W-:Y:S01]  /*142a0*/  FFMA.FTZ R5, R173, c[0x0][0x2d0], -R0 ;  /* 0x0000b400ad057a23 */ /* 0x000fe20000010800 */
[----:B------:R-:W-:Y:S01]  /*142b0*/  HMMA.16816.F32.BF16 R32, R8, R14, R32 ;  /* 0x0000000e0820723c */ /* 0x000fe20000041820 */
[----:B------:R-:W-:Y:S01]  /*142c0*/  IMAD.MOV.U32 R112, RZ, RZ, R115 ;  /* 0x000000ffff707224 */ /* 0x000fe200078e0073 */
[----:B------:R-:W4:Y:S01]  /*142d0*/  LDSM.16.MT88.4 R132, [R224+0x3100] ;  /* 0x00310000e084783b */ /* 0x000f220000004200 */
[----:B-1----:R-:W-:-:S02]  /*142e0*/  FFMA.FTZ R3, R174, c[0x0][0x2d0], -R6 ;  /* 0x0000b400ae037a23 */ /* 0x002fc40000010806 */
[----:B------:R-:W-:Y:S01]  /*142f0*/  FFMA.FTZ R7, R249, c[0x0][0x2d0], -R0 ;  /* 0x0000b400f9077a23 */ /* 0x000fe20000010800 */
[----:B------:R-:W1:Y:S01]  /*14300*/  LDSM.16.MT88.4 R148, [R227+0x3100] ;  /* 0x00310000e394783b */ /* 0x000e620000004200 */
[----:B------:R3:W1:Y:S01]  /*14310*/  MUFU.EX2 R20, R3 ;  /* 0x0000000300147308 */ /* 0x0006620000000800 */
[----:B------:R-:W-:Y:S02]  /*14320*/  FADD.FTZ R12, R221, R211 ;  /* 0x000000d3dd0c7221 */ /* 0x000fe40000010000 */
[----:B--2---:R-:W-:Y:S01]  /*14330*/  FFMA.FTZ R2, R172, c[0x0][0x2d0], -R6 ;  /* 0x0000b400ac027a23 */ /* 0x004fe20000010806 */
[----:B------:R-:W-:Y:S01]  /*14340*/  HMMA.16816.F32.BF16 R60, R8, R26, R60 ;  /* 0x0000001a083c723c */ /* 0x000fe2000004183c */
[----:B------:R-:W-:-:S03]  /*14350*/  IMAD.MOV.U32 R115, RZ, RZ, R165 ;  /* 0x000000ffff737224 */ /* 0x000fc600078e00a5 */
[----:B------:R2:W-:Y:S04]  /*14360*/  MUFU.EX2 R14, R4 ;  /* 0x00000004000e7308 */ /* 0x0005e80000000800 */
[----:B------:R-:W-:Y:S01]  /*14370*/  HMMA.16816.F32.BF16 R36, R8, R16, R36 ;  /* 0x000000100824723c */ /* 0x000fe20000041824 */
[----:B---3--:R-:W-:-:S03]  /*14380*/  FFMA.FTZ R3, R171, c[0x0][0x2d0], -R6 ;  /* 0x0000b400ab037a23 */ /* 0x008fc60000010806 */
[----:B------:R3:W-:Y:S01]  /*14390*/  MUFU.EX2 R15, R2 ;  /* 0x00000002000f7308 */ /* 0x0007e20000000800 */
[----:B------:R-:W-:-:S03]  /*143a0*/  FFMA.FTZ R6, R251, c[0x0][0x2d0], -R0 ;  /* 0x0000b400fb067a23 */ /* 0x000fc60000010800 */
[----:B------:R-:W-:Y:S01]  /*143b0*/  HMMA.16816.F32.BF16 R40, R8, R18, R40 ;  /* 0x000000120828723c */ /* 0x000fe20000041828 */
[----:B------:R-:W-:Y:S02]  /*143c0*/  FFMA.FTZ R0, R243, c[0x0][0x2d0], -R0 ;  /* 0x0000b400f3007a23 */ /* 0x000fe40000010800 */
[----:B------:R-:W-:Y:S01]  /*143d0*/  IMAD.MOV.U32 R207, RZ, RZ, R114 ;  /* 0x000000ffffcf7224 */ /* 0x000fe200078e0072 */
[----:B------:R1:W-:Y:S01]  /*143e0*/  MUFU.EX2 R13, R3 ;  /* 0x00000003000d7308 */ /* 0x0003e20000000800 */
[----:B--2---:R-:W-:Y:S02]  /*143f0*/  FADD.FTZ R4, R244, R222 ;  /* 0x000000def4047221 */ /* 0x004fe40000010000 */
[----:B------:R-:W-:Y:S01]  /*14400*/  IMAD.MOV.U32 R168, RZ, RZ, R113 ;  /* 0x000000ffffa87224 */ /* 0x000fe200078e0071 */
[----:B------:R-:W-:Y:S01]  /*14410*/  @UP2 USHF.R.U32.HI UR17, URZ, UR5, UR19 ;  /* 0x000000053f112299 */ /* 0x000fe20008011613 */
[----:B------:R-:W-:Y:S01]  /*14420*/  FADD.FTZ R4, R252, R4 ;  /* 0x00000004fc047221 */ /* 0x000fe20000010000 */
[----:B------:R-:W2:Y:S02]  /*14430*/  LDSM.16.MT88.4 R164, [R225+0x3100] ;  /* 0x00310000e1a4783b */ /* 0x000ea40000004200 */
[----:B------:R4:W-:Y:S01]  /*14440*/  MUFU.EX2 R11, R0 ;  /* 0x00000000000b7308 */ /* 0x0009e20000000800 */
[----:B---3--:R-:W-:-:S02]  /*14450*/  FADD.FTZ R2, R155, R154 ;  /* 0x0000009a9b027221 */ /* 0x008fc40000010000 */
[----:B------:R-:W-:Y:S01]  /*14460*/  IMAD.MOV.U32 R209, RZ, RZ, R115 ;  /* 0x000000ffffd17224 */ /* 0x000fe200078e0073 */
[----:B------:R-:W-:Y:S01]  /*14470*/  MOV R171, R112 ;  /* 0x0000007000ab7202 */ /* 0x000fe20000000f00 */
[----:B------:R-:W3:Y:S01]  /*14480*/  LDSM.16.MT88.4 R16, [R226+0x3100] ;  /* 0x00310000e210783b */ /* 0x000ee20000004200 */
[----:B-1----:R-:W-:Y:S02]  /*14490*/  FADD.FTZ R3, R169, R170 ;  /* 0x000000aaa9037221 */ /* 0x002fe40000010000 */
[----:B------:R1:W1:Y:S01]  /*144a0*/  MUFU.EX2 R8, R5 ;  /* 0x0000000500087308 */ /* 0x0002620000000800 */
[----:B------:R-:W-:Y:S02]  /*144b0*/  FADD.FTZ R2, R123, R2 ;  /* 0x000000027b027221 */ /* 0x000fe40000010000 */
[----:B------:R-:W-:Y:S02]  /*144c0*/  FADD.FTZ R3, R120, R3 ;  /* 0x0000000378037221 */ /* 0x000fe40000010000 */
[----:B----4-:R-:W-:-:S02]  /*144d0*/  FADD.FTZ R0, R139, R12 ;  /* 0x0000000c8b007221 */ /* 0x010fc40000010000 */
[----:B------:R-:W-:Y:S02]  /*144e0*/  FADD.FTZ R3, R209, R3 ;  /* 0x00000003d1037221 */ /* 0x000fe40000010000 */
[----:B------:R-:W-:Y:S02]  /*144f0*/  FADD.FTZ R2, R207, R2 ;  /* 0x00000002cf027221 */ /* 0x000fe40000010000 */
[----:B-1----:R-:W-:Y:S02]  /*14500*/  FADD.FTZ R5, R138, R0 ;  /* 0x000000008a057221 */ /* 0x002fe40000010000 */
[----:B------:R-:W-:Y:S02]  /*14510*/  FADD.FTZ R0, R213, R4 ;  /* 0x00000004d5007221 */ /* 0x000fe40000010000 */
[----:B------:R-:W-:Y:S02]  /*14520*/  FADD.FTZ R5, R247, R5 ;  /* 0x00000005f7057221 */ /* 0x000fe40000010000 */
[----:B------:R-:W-:-:S02]  /*14530*/  FADD.FTZ R4, R215, R0 ;  /* 0x00000000d7047221 */ /* 0x000fc40000010000 */
[----:B------:R-:W-:Y:S02]  /*14540*/  IMAD.MOV.U32 R170, RZ, RZ, R153 ;  /* 0x000000ffffaa7224 */ /* 0x000fe400078e0099 */
[----:B------:R-:W-:Y:S01]  /*14550*/  FADD.FTZ R3, R168, R3 ;  /* 0x00000003a8037221 */ /* 0x000fe20000010000 */
[----:B------:R1:W-:Y:S01]  /*14560*/  MUFU.EX2 R10, R7 ;  /* 0x00000007000a7308 */ /* 0x0003e20000000800 */
[----:B------:R-:W-:Y:S02]  /*14570*/  IMAD.MOV.U32 R169, RZ, RZ, R152 ;  /* 0x000000ffffa97224 */ /* 0x000fe400078e0098 */
[----:B------:R-:W-:Y:S02]  /*14580*/  FADD.FTZ R2, R171, R2 ;  /* 0x00000002ab027221 */ /* 0x000fe40000010000 */
[----:B------:R-:W-:Y:S01]  /*14590*/  FADD.FTZ R0, R246, R5 ;  /* 0x00000005f6007221 */ /* 0x000fe20000010000 */
[----:B------:R-:W-:Y:S01]  /*145a0*/  MOV R113, R122 ;  /* 0x0000007a00717202 */ /* 0x000fe20000000f00 */
[----:B------:R-:W-:Y:S01]  /*145b0*/  IMAD.MOV.U32 R112, RZ, RZ, R121 ;  /* 0x000000ffff707224 */ /* 0x000fe200078e0079 */
[----:B------:R4:W2:Y:S01]  /*145c0*/  MUFU.EX2 R9, R6 ;  /* 0x0000000600097308 */ /* 0x0008a20000000800 */
[----:B------:R-:W-:-:S02]  /*145d0*/  FADD.FTZ R5, R169, R2 ;  /* 0x00000002a9057221 */ /* 0x000fc40000010000 */
[----:B------:R-:W-:Y:S02]  /*145e0*/  IMAD.MOV.U32 R114, RZ, RZ, R137 ;  /* 0x000000ffff727224 */ /* 0x000fe400078e0089 */
[----:B-1----:R-:W-:Y:S02]  /*145f0*/  FADD.FTZ R7, R218, R4 ;  /* 0x00000004da077221 */ /* 0x002fe40000010000 */
[----:B------:R-:W-:Y:S02]  /*14600*/  FADD.FTZ R4, R223, R0 ;  /* 0x00000000df047221 */ /* 0x000fe40000010000 */
[----:B----4-:R-:W-:Y:S02]  /*14610*/  FADD.FTZ R6, R170, R3 ;  /* 0x00000003aa067221 */ /* 0x010fe40000010000 */
        /* <DEDUP_REMOVED lines=67> */
[----:B------:R-:W-:Y:S01]  /*14a50*/  UIADD3 UR5, UR17, UR14, -UR20 ;  /* 0x0000000e11057290 */ /* 0x000fe2000fffe814 */
[----:B------:R-:W-:-:S02]  /*14a60*/  FADD.FTZ R5, R75, R5 ;  /* 0x000000054b057221 */ /* 0x000fc40000010000 */
[----:B------:R-:W-:Y:S01]  /*14a70*/  FADD.FTZ R0, R59, R0 ;  /* 0x000000003b007221 */ /* 0x000fe20000010000 */
[----:B------:R-:W-:Y:S01]  /*14a80*/  UMOV UR4, URZ ;  /* 0x0000003f00047c82 */ /* 0x000fe20008000000 */
[----:B------:R-:W-:Y:S02]  /*14a90*/  FADD.FTZ R3, R31, R3 ;  /* 0x000000031f037221 */ /* 0x000fe40000010000 */
[----:B------:R-:W-:Y:S01]  /*14aa0*/  FADD.FTZ R4, R91, R4 ;  /* 0x000000045b047221 */ /* 0x000fe20000010000 */
[----:B------:R-:W-:Y:S01]  /*14ab0*/  UIMAD.WIDE UR4, UR5, -0x6db6db6d, UR4 ;  /* 0x92492493050478a5 */ /* 0x000fe2000f8e0204 */
[----:B------:R-:W-:Y:S02]  /*14ac0*/  FADD.FTZ R5, R88, R5 ;  /* 0x0000000558057221 */ /* 0x000fe40000010000 */
[----:B------:R-:W-:Y:S02]  /*14ad0*/  FADD.FTZ R2, R20, R0 ;  /* 0x0000000014027221 */ /* 0x000fe40000010000 */
[----:B------:R-:W-:-:S02]  /*14ae0*/  FADD.FTZ R0, R8, R3 ;  /* 0x0000000308007221 */ /* 0x000fc40000010000 */
[----:B------:R-:W-:Y:S01]  /*14af0*/  FADD.FTZ R4, R29, R4 ;  /* 0x000000041d047221 */ /* 0x000fe20000010000 */
[----:B------:R-:W-:Y:S01]  /*14b00*/  USHF.R.U32.HI UR6, URZ, 0x1f, UR5 ;  /* 0x0000001f3f067899 */ /* 0x000fe20008011605 */
[----:B------:R-:W-:Y:S02]  /*14b10*/  FADD.FTZ R5, R24, R5 ;  /* 0x0000000518057221 */ /* 0x000fe40000010000 */
[----:B------:R-:W-:Y:S02]  /*14b20*/  FADD.FTZ R3, R15, R2 ;  /* 0x000000020f037221 */ /* 0x000fe40000010000 */
[----:B--2---:R-:W-:Y:S02]  /*14b30*/  FADD.FTZ R2, R9, R0 ;  /* 0x0000000009027221 */ /* 0x004fe40000010000 */
[----:B------:R-:W-:Y:S01]  /*14b40*/  FADD.FTZ R0, R30, R4 ;  /* 0x000000041e007221 */ /* 0x000fe20000010000 */
[----:B------:R-:W-:Y:S01]  /*14b50*/  ULEA.HI.SX32 UR6, UR5, UR6, 0x1a ;  /* 0x0000000605067291 */ /* 0x000fe2000f8fd23f */
[----:B------:R-:W-:-:S02]  /*14b60*/  FADD.FTZ R5, R23, R5 ;  /* 0x0000000517057221 */ /* 0x000fc40000010000 */
[----:B------:R-:W-:Y:S02]  /*14b70*/  FADD.FTZ R4, R14, R3 ;  /* 0x000000030e047221 */ /* 0x000fe40000010000 */
[----:B------:R-:W-:Y:S02]  /*14b80*/  FADD.FTZ R3, R10, R2 ;  /* 0x000000020a037221 */ /* 0x000fe40000010000 */
[----:B------:R-:W-:Y:S01]  /*14b90*/  FADD.FTZ R2, R28, R0 ;  /* 0x000000001c027221 */ /* 0x000fe20000010000 */
[----:B------:R-:W-:Y:S01]  /*14ba0*/  UISETP.LT.AND UP0, UPT, URZ, UR6, UPT ;  /* 0x000000063f00728c */ /* 0x000fe2000bf01270 */
[----:B------:R-:W-:Y:S02]  /*14bb0*/  FADD.FTZ R0, R22, R5 ;  /* 0x0000000516007221 */ /* 0x000fe40000010000 */
[----:B------:R-:W-:Y:S02]  /*14bc0*/  FADD.FTZ R4, R13, R4 ;  /* 0x000000040d047221 */ /* 0x000fe40000010000 */
[----:B------:R-:W-:Y:S01]  /*14bd0*/  FADD.FTZ R3, R11, R3 ;  /* 0x000000030b037221 */ /* 0x000fe20000010000 */
[----:B------:R-:W-:Y:S01]  /*14be0*/  UIADD3 UR12, UR13, -0x2, URZ ;  /* 0xfffffffe0d0c7890 */ /* 0x000fe2000fffe03f */
[----:B------:R-:W-:Y:S01]  /*14bf0*/  FADD.FTZ R0, R21, R0 ;  /* 0x0000000015007221 */ /* 0x000fe20000010000 */
[----:B------:R-:W-:Y:S01]  /*14c00*/  USEL UR6, URZ, UR6, !UP0 ;  /* 0x000000063f067287 */ /* 0x000fe2000c000000 */
[----:B------:R-:W-:Y:S01]  /*14c10*/  FADD.FTZ R2, R25, R2 ;  /* 0x0000000219027221 */ /* 0x000fe20000010000 */
[----:B------:R1:W-:Y:S02]  /*14c20*/  STL [R1+0x2c], R4 ;  /* 0x00002c0401007387 */ /* 0x0003e40000100800 */
[----:B------:R-:W-:-:S02]  /*14c30*/  UISETP.GE.AND UP0, UPT, UR12, UR6, UPT ;  /* 0x000000060c00728c */ /* 0x000fc4000bf06270 */
[----:B------:R1:W-:Y:S04]  /*14c40*/  STL [R1+0x30], R3 ;  /* 0x0000300301007387 */ /* 0x0003e80000100800 */
[----:B------:R1:W-:Y:S04]  /*14c50*/  STL [R1+0x34], R0 ;  /* 0x0000340001007387 */ /* 0x0003e80000100800 */
[----:B------:R1:W-:Y:S01]  /*14c60*/  STL [R1+0x38], R2 ;  /* 0x0000380201007387 */ /* 0x0003e20000100800 */
[----:B------:R-:W-:Y:S02]  /*14c70*/  PLOP3.LUT P0, PT, PT, PT, UP0, 0x80, 0x0 ;  /* 0x000000000000781c */ /* 0x000fe40003f0f008 */
        /* <DEDUP_REMOVED lines=17> */
[----:B---3--:R-:W-:Y:S08]  /*14d90*/  HMMA.16816.F32.BF16 R172, R176, R16, R80 ;  /* 0x00000010b0ac723c */ /* 0x008ff00000041850 */
[C---:B------:R-:W-:Y:S08]  /*14da0*/  HMMA.16816.F32.BF16 R132, R180.reuse, R134, R60 ;  /* 0x00000086b484723c */ /* 0x040ff0000004183c */
[C---:B------:R-:W-:Y:S08]  /*14db0*/  HMMA.16816.F32.BF16 R148, R180.reuse, R150, R48 ;  /* 0x00000096b494723c */ /* 0x040ff00000041830 */
[C---:B------:R-:W-:Y:S08]  /*14dc0*/  HMMA.16816.F32.BF16 R164, R180.reuse, R166, R40 ;  /* 0x000000a6b4a4723c */ /* 0x040ff00000041828 */
[----:B------:R-:W-:Y:S08]  /*14dd0*/  HMMA.16816.F32.BF16 R168, R180, R16, R44 ;  /* 0x00000010b4a8723c */ /* 0x000ff0000004182c */
[-C--:B------:R-:W-:Y:S08]  /*14de0*/  HMMA.16816.F32.BF16 R176, R176, R18.reuse, R76 ;  /* 0x00000012b0b0723c */ /* 0x080ff0000004184c */
[----:B------:R-:W-:Y:S01]  /*14df0*/  HMMA.16816.F32.BF16 R180, R180, R18, R32 ;  /* 0x00000012b4b4723c */ /* 0x000fe20000041820 */
[----:B------:R-:W-:Y:S07]  /*14e00*/  @!P0 BRA `(.L_x_784) ;  /* 0x0000659000008947 */ /* 0x000fee0003800000 */
[----:B-1----:R-:W2:Y:S01]  /*14e10*/  LDL R115, [R1+0x24] ;  /* 0x0000240001737983 */ /* 0x002ea20000100800 */
[----:B------:R-:W-:Y:S01]  /*14e20*/  PLOP3.LUT P1, PT, PT, PT, UP2, 0x80, 0x0 ;  /* 0x000000000000781c */ /* 0x000fe20003f2f028 */
[----:B------:R-:W-:Y:S01]  /*14e30*/  IMAD.MOV.U32 R116, RZ, RZ, R72 ;  /* 0x000000ffff747224 */ /* 0x000fe200078e0048 */
[----:B------:R-:W-:Y:S01]  /*14e40*/  PLOP3.LUT P0, PT, PT, PT, UP2, 0x80, 0x0 ;  /* 0x000000000000781c */ /* 0x000fe20003f0f028 */
[----:B------:R-:W-:Y:S01]  /*14e50*/  IMAD.MOV.U32 R3, RZ, RZ, R73 ;  /* 0x000000ffff037224 */ /* 0x000fe200078e0049 */
[----:B------:R-:W-:Y:S01]  /*14e60*/  MOV R118, R70 ;  /* 0x0000004600767202 */ /* 0x000fe20000000f00 */
[----:B------:R-:W-:Y:S01]  /*14e70*/  IMAD.MOV.U32 R117, RZ, RZ, R71 ;  /* 0x000000ffff757224 */ /* 0x000fe200078e0047 */
[----:B------:R-:W-:-:S02]  /*14e80*/  ULDC UR5, c[0x0][0x210] ;  /* 0x0000840000057ab9 */ /* 0x000fc40000000800 */
[----:B------:R-:W-:Y:S02]  /*14e90*/  ULDC UR4, c[0x0][0x1e8] ;  /* 0x00007a0000047ab9 */ /* 0x000fe40000000800 */
[----:B------:R-:W-:Y:S02]  /*14ea0*/  UIMAD UR5, UR16, UR5, URZ ;  /* 0x00000005100572a4 */ /* 0x000fe4000f8e023f */
[----:B------:R-:W-:Y:S01]  /*14eb0*/  UIMAD UR4, UR16, UR4, URZ ;  /* 0x00000004100472a4 */ /* 0x000fe2000f8e023f */
[----:B--2---:R-:W-:-:S05]  /*14ec0*/  @P1 IMAD.HI.U32 R0, R115, c[0x0][0x2c8], RZ ;  /* 0x0000b20073001a27 */ /* 0x004fca00078e00ff */
[----:B------:R-:W-:-:S05]  /*14ed0*/  @P0 SHF.R.U32.HI R0, RZ, c[0x0][0x2cc], R0 ;  /* 0x0000b300ff000a19 */ /* 0x000fca0000011600 */
[----:B------:R1:W-:Y:S02]  /*14ee0*/  @P0 STL [R1+0x20], R0 ;  /* 0x0000200001000387 */ /* 0x0003e40000100800 */
.L_x_787:
[----:B------:R-:W-:Y:S04]  /*14ef0*/  DEPBAR.LE SB0, 0x0 ;  /* 0x000080000000791a */ /* 0x000fe80000000000 */
[----:B------:R-:W-:Y:S01]  /*14f00*/  BAR.SYNC.DEFER_BLOCKING 0x0 ;  /* 0x0000000000007b1d */ /* 0x000fe20000010000 */
[----:B------:R-:W-:Y:S05]  /*14f10*/  ISETP.LE.AND P0, PT, RZ, UR12, PT ;  /* 0x0000000cff007c0c */ /* 0x000fea000bf03270 */
[----:B--2--5:R2:W3:Y:S04]  /*14f20*/  LDSM.16.M88.4 R112, [R230+0x7100] ;  /* 0x00710000e670783b */ /* 0x0244e80000000200 */
[----:B------:R2:W4:Y:S04]  /*14f30*/  LDSM.16.M88.4 R108, [R230+0x9100] ;  /* 0x00910000e66c783b */ /* 0x0005280000000200 */
[----:B-----5:R2:W1:Y:S04]  /*14f40*/  LDSM.16.M88.4 R16, [R119+0x3900] ;  /* 0x003900007710783b */ /* 0x0204680000000200 */
        /* <DEDUP_REMOVED lines=17> */
[----:B------:R-:W4:Y:S04]  /*15060*/  LDL R6, [R1+0x18] ;  /* 0x0000180001067983 */ /* 0x000f280000100800 */
[----:B------:R-:W5:Y:S01]  /*15070*/  LDL R13, [R1+0x8] ;  /* 0x00000800010d7983 */ /* 0x000f620000100800 */
[----:B-1-3--:R-:W-:Y:S01]  /*15080*/  SHF.R.S32.HI R0, RZ, 0x1f, R2 ;  /* 0x0000001fff007819 */ /* 0x00afe20000011402 */
[----:B------:R-:W-:Y:S04]  /*15090*/  IMAD.WIDE.U32 R4, R2, c[0x0][0x208], RZ ;  /* 0x0000820002047a25 */ /* 0x000fe800078e00ff */
[----:B------:R-:W-:Y:S04]  /*150a0*/  IMAD R0, R0, c[0x0][0x208], RZ ;  /* 0x0000820000007a24 */ /* 0x000fe800078e02ff */
[----:B------:R-:W-:Y:S01]  /*150b0*/  IMAD R0, R2, c[0x0][0x20c], R0 ;  /* 0x0000830002007a24 */ /* 0x000fe200078e0200 */
[----:B----4-:R-:W-:Y:S03]  /*150c0*/  SHF.R.S32.HI R2, RZ, 0x1f, R6 ;  /* 0x0000001fff027819 */ /* 0x010fe60000011406 */
[----:B------:R-:W-:Y:S02]  /*150d0*/  IMAD.IADD R5, R5, 0x1, R0 ;  /* 0x0000000105057824 */ /* 0x000fe400078e0200 */
[----:B------:R-:W-:Y:S02]  /*150e0*/  IMAD R2, R2, c[0x0][0x218], RZ ;  /* 0x0000860002027a24 */ /* 0x000fe400078e02ff */
[----:B------:R-:W-:Y:S05]  /*150f0*/  IMAD.WIDE.U32 R4, R6, c[0x0][0x218], R4 ;  /* 0x0000860006047a25 */ /* 0x000fea00078e0004 */
[----:B------:R-:W-:Y:S01]  /*15100*/  IADD3 R0, P1, R4, UR5, RZ ;  /* 0x0000000504007c10 */ /* 0x000fe2000ff3e0ff */
[----:B------:R-:W-:Y:S03]  /*15110*/  IMAD R4, R6, c[0x0][0x21c], R2 ;  /* 0x0000870006047a24 */ /* 0x000fe600078e0202 */
[C---:B------:R-:W-:Y:S02]  /*15120*/  LEA R2, P0, R0.reuse, c[0x0][0x1f8], 0x1 ;  /* 0x00007e0000027a11 */ /* 0x040fe400078008ff */
[----:B------:R-:W-:Y:S03]  /*15130*/  IADD3.X R4, R5, UR15, R4, P1, !PT ;  /* 0x0000000f05047c10 */ /* 0x000fe60008ffe404 */
[----:B------:R-:W1:Y:S01]  /*15140*/  SHFL.IDX PT, R6, R2, RZ, 0x181f ;  /* 0x00181fff02067589 */ /* 0x000e6200000e0000 */
[----:B------:R-:W-:Y:S03]  /*15150*/  LEA.HI.X R0, R0, c[0x0][0x1fc], R4, 0x1, P0 ;  /* 0x00007f0000007a11 */ /* 0x000fe600000f0c04 */
[----:B------:R-:W3:Y:S04]  /*15160*/  SHFL.IDX PT, R4, R2, 0x1, 0x181f ;  /* 0x00381f0002047f89 */ /* 0x000ee800000e0000 */
[----:B------:R-:W4:Y:S04]  /*15170*/  SHFL.IDX PT, R5, R0, RZ, 0x181f ;  /* 0x00181fff00057589 */ /* 0x000f2800000e0000 */
[----:B------:R-:W2:Y:S04]  /*15180*/  SHFL.IDX PT, R8, R0, 0x1, 0x181f ;  /* 0x00381f0000087f89 */ /* 0x000ea800000e0000 */
[----:B------:R-:W-:Y:S04]  /*15190*/  SHFL.IDX PT, R11, R0, 0x2, 0x181f ;  /* 0x00581f00000b7f89 */ /* 0x000fe800000e0000 */
[----:B------:R-:W-:Y:S04]  /*151a0*/  SHFL.IDX PT, R22, R0, 0x3, 0x181f ;  /* 0x00781f0000167f89 */ /* 0x000fe800000e0000 */
[----:B------:R-:W-:Y:S01]  /*151b0*/  SHFL.IDX PT, R21, R0, 0x4, 0x181f ;  /* 0x00981f0000157f89 */ /* 0x000fe200000e0000 */
[-C--:B-1----:R-:W-:Y:S03]  /*151c0*/  IADD3 R6, P1, R6, R242.reuse, RZ ;  /* 0x000000f206067210 */ /* 0x082fe60007f3e0ff */
[----:B------:R-:W-:Y:S01]  /*151d0*/  SHFL.IDX PT, R20, R0, 0x5, 0x181f ;  /* 0x00b81f0000147f89 */ /* 0x000fe200000e0000 */
[-C--:B---3--:R-:W-:Y:S03]  /*151e0*/  IADD3 R4, P0, R4, R242.reuse, RZ ;  /* 0x000000f204047210 */ /* 0x088fe60007f1e0ff */
[----:B------:R5:W-:Y:S01]  /*151f0*/  SHFL.IDX PT, R15, R0, 0x6, 0x181f ;  /* 0x00d81f00000f7f89 */ /* 0x000be200000e0000 */
[--C-:B----4-:R-:W-:Y:S03]  /*15200*/  IMAD.X R7, R5, 0x1, R241.reuse, P1 ;  /* 0x0000000105077824 */ /* 0x110fe600008e06f1 */
[----:B------:R-:W1:Y:S01]  /*15210*/  SHFL.IDX PT, R12, R2, 0x2, 0x181f ;  /* 0x00581f00020c7f89 */ /* 0x000e6200000e0000 */
[--C-:B--2---:R-:W-:Y:S03]  /*15220*/  IMAD.X R5, R8, 0x1, R241.reuse, P0 ;  /* 0x0000000108057824 */ /* 0x104fe600000e06f1 */
[----:B------:R-:W2:Y:S04]  /*15230*/  SHFL.IDX PT, R10, R2, 0x3, 0x181f ;  /* 0x00781f00020a7f89 */ /* 0x000ea800000e0000 */
[----:B------:R-:W3:Y:S04]  /*15240*/  SHFL.IDX PT, R9, R2, 0x4, 0x181f ;  /* 0x00981f0002097f89 */ /* 0x000ee800000e0000 */
[----:B------:R-:W4:Y:S04]  /*15250*/  SHFL.IDX PT, R14, R2, 0x5, 0x181f ;  /* 0x00b81f00020e7f89 */ /* 0x000f2800000e0000 */
[----:B------:R-:W4:Y:S01]  /*15260*/  SHFL.IDX PT, R2, R2, 0x6, 0x181f ;  /* 0x00d81f0002027f89 */ /* 0x000f2200000e0000 */
[----:B-----5:R-:W-:Y:S05]  /*15270*/  IADD3 R0, R13, 0x100, RZ ;  /* 0x000001000d007810 */ /* 0x020fea0007ffe0ff */
[----:B------:R4:W-:Y:S01]  /*15280*/  LDGSTS.E.BYPASS.LTC128B.128 [R0], [R6.64], !P5 ;  /* 0x0000000006007fae */ /* 0x0009e2000e901d56 */
[-C--:B-1----:R-:W-:Y:S03]  /*15290*/  IADD3 R12, P0, R12, R242.reuse, RZ ;  /* 0x000000f20c0c7210 */ /* 0x082fe60007f1e0ff */
[----:B------:R1:W-:Y:S01]  /*152a0*/  LDGSTS.E.BYPASS.LTC128B.128 [R0+0x800], [R4.64], !P5 ;  /* 0x0080000004007fae */ /* 0x0003e2000e901d56 */
[-C--:B--2---:R-:W-:Y:S01]  /*152b0*/  IADD3 R10, P3, R10, R242.reuse, RZ ;  /* 0x000000f20a0a7210 */ /* 0x084fe20007f7e0ff */
[--C-:B------:R-:W-:Y:S01]  /*152c0*/  IMAD.X R13, R11, 0x1, R241.reuse, P0 ;  /* 0x000000010b0d7824 */ /* 0x100fe200000e06f1 */
[-C--:B---3--:R-:W-:Y:S03]  /*152d0*/  IADD3 R8, P2, R9, R242.reuse, RZ ;  /* 0x000000f209087210 */ /* 0x088fe60007f5e0ff */
[--C-:B------:R-:W-:Y:S01]  /*152e0*/  IMAD.X R11, R22, 0x1, R241.reuse, P3 ;  /* 0x00000001160b7824 */ /* 0x100fe200018e06f1 */
[----:B------:R2:W-:Y:S01]  /*152f0*/  LDGSTS.E.BYPASS.LTC128B.128 [R0+0x1000], [R12.64], !P5 ;  /* 0x010000000c007fae */ /* 0x0005e2000e901d56 */
[--C-:B------:R-:W-:Y:S03]  /*15300*/  IMAD.X R9, R21, 0x1, R241.reuse, P2 ;  /* 0x0000000115097824 */ /* 0x100fe600010e06f1 */
[----:B------:R2:W-:Y:S04]  /*15310*/  LDGSTS.E.BYPASS.LTC128B.128 [R0+0x1800], [R10.64], !P5 ;  /* 0x018000000a007fae */ /* 0x0005e8000e901d56 */
[----:B------:R2:W-:Y:S01]  /*15320*/  LDGSTS.E.BYPASS.LTC128B.128 [R0+0x2000], [R8.64], !P5 ;  /* 0x0200000008007fae */ /* 0x0005e2000e901d56 */
[-C--:B----4-:R-:W-:Y:S02]  /*15330*/  IADD3 R6, P1, R14, R242.reuse, RZ ;  /* 0x000000f20e067210 */ /* 0x090fe40007f3e0ff */
[----:B-1----:R-:W-:Y:S03]  /*15340*/  IADD3 R4, P0, R2, R242, RZ ;  /* 0x000000f202047210 */ /* 0x002fe60007f1e0ff */
[--C-:B------:R-:W-:Y:S02]  /*15350*/  IMAD.X R7, R20, 0x1, R241.reuse, P1 ;  /* 0x0000000114077824 */ /* 0x100fe400008e06f1 */
[----:B------:R-:W-:Y:S03]  /*15360*/  IMAD.X R5, R15, 0x1, R241, P0 ;  /* 0x000000010f057824 */ /* 0x000fe600000e06f1 */
[----:B------:R2:W-:Y:S04]  /*15370*/  LDGSTS.E.BYPASS.LTC128B.128 [R0+0x2800], [R6.64], !P5 ;  /* 0x0280000006007fae */ /* 0x0005e8000e901d56 */
[----:B------:R2:W-:Y:S02]  /*15380*/  LDGSTS.E.BYPASS.LTC128B.128 [R0+0x3000], [R4.64], !P5 ;  /* 0x0300000004007fae */ /* 0x0005e4000e901d56 */
.L_x_785:
        /* <DEDUP_REMOVED lines=65> */
[----:B------:R-:W4:Y:S07]  /*157a0*/  LDSM.16.M88.4 R196, [R229+0x4900] ;  /* 0x00490000e5c4783b */ /* 0x000f2e0000000200 */
[----:B------:R-:W-:Y:S01]  /*157b0*/  HMMA.16816.F32.BF16 R112, R188, R222, R112 ;  /* 0x000000debc70723c */ /* 0x000fe20000041870 */
[----:B------:R-:W5:Y:S08]  /*157c0*/  LDSM.16.M88.4 R188, [R229+0x5100] ;  /* 0x00510000e5bc783b */ /* 0x000f700000000200 */
[----:B------:R-:W-:Y:S01]  /*157d0*/  LDSM.16.M88.4 R220, [R228] ;  /* 0x00000000e4dc783b */ /* 0x000fe20000000200 */
        /* <DEDUP_REMOVED lines=17> */
[----:B------:R-:W2:Y:S07]  /*158f0*/  LDSM.16.M88.4 R188, [R232+0x9100] ;  /* 0x00910000e8bc783b */ /* 0x000eae0000000200 */
        /* <DEDUP_REMOVED lines=41> */
[----:B------:R-:W-:Y:S01]  /*15b90*/  MUFU.TANH R249, R12 ;  /* 0x0000000c00f97308 */ /* 0x000fe20000002400 */
[----:B--2---:R2:W-:Y:S09]  /*15ba0*/  STL [R1+0xc], R2 ;  /* 0x00000c0201007387 */ /* 0x0045f20000100800 */
[----:B------:R-:W-:Y:S01]  /*15bb0*/  MUFU.TANH R250, R13 ;  /* 0x0000000d00fa7308 */ /* 0x000fe20000002400 */
[----:B---3--:R-:W3:Y:S01]  /*15bc0*/  LDSM.16.M88.4 R8, [R228+0x1000] ;  /* 0x00100000e408783b */ /* 0x008ee20000000200 */
[-C--:B-1----:R-:W-:Y:S08]  /*15bd0*/  HMMA.16816.F32.BF16 R20, R216, R4.reuse, R20 ;  /* 0x00000004d814723c */ /* 0x082ff00000041814 */
[----:B------:R-:W-:Y:S01]  /*15be0*/  MUFU.TANH R192, R16 ;  /* 0x0000001000c07308 */ /* 0x000fe20000002400 */
[----:B----4-:R1:W-:Y:S01]  /*15bf0*/  STL [R1+0x10], R0 ;  /* 0x0000100001007387 */ /* 0x0103e20000100800 */
[C---:B------:R-:W-:Y:S08]  /*15c00*/  HMMA.16816.F32.BF16 R24, R188.reuse, R4, R24 ;  /* 0x00000004bc18723c */ /* 0x040ff00000041818 */
[----:B--2---:R-:W2:Y:S01]  /*15c10*/  MUFU.TANH R2, R14 ;  /* 0x0000000e00027308 */ /* 0x004ea20000002400 */
[-C--:B------:R-:W-:Y:S08]  /*15c20*/  HMMA.16816.F32.BF16 R28, R188, R6.reuse, R28 ;  /* 0x00000006bc1c723c */ /* 0x080ff0000004181c */
[C---:B------:R-:W-:Y:S01]  /*15c30*/  HMMA.16816.F32.BF16 R32, R216.reuse, R6, R32 ;  /* 0x00000006d820723c */ /* 0x040fe20000041820 */
[----:B------:R-:W-:Y:S01]  /*15c40*/  MUFU.TANH R187, R17 ;  /* 0x0000001100bb7308 */ /* 0x000fe20000002400 */
[----:B------:R-:W4:Y:S02]  /*15c50*/  LDSM.16.M88.4 R4, [R228+0x1800] ;  /* 0x00180000e404783b */ /* 0x000f240000000200 */
[----:B------:R-:W-:Y:S02]  /*15c60*/  FMUL.FTZ R20, R20, c[0x0][0x320] ;  /* 0x0000c80014147a20 */ /* 0x000fe40000410000 */
[----:B------:R-:W-:Y:S02]  /*15c70*/  FMUL.FTZ R21, R21, c[0x0][0x320] ;  /* 0x0000c80015157a20 */ /* 0x000fe40000410000 */
[----:B------:R-:W-:Y:S03]  /*15c80*/  FMUL.FTZ R24, R24, c[0x0][0x320] ;  /* 0x0000c80018187a20 */ /* 0x000fe60000410000 */
[----:B-1----:R-:W1:Y:S01]  /*15c90*/  MUFU.TANH R0, R15 ;  /* 0x0000000f00007308 */ /* 0x002e620000002400 */
[----:B------:R-:W-:Y:S02]  /*15ca0*/  FMUL.FTZ R25, R25, c[0x0][0x320] ;  /* 0x0000c80019197a20 */ /* 0x000fe40000410000 */
[----:B------:R-:W-:Y:S01]  /*15cb0*/  FMUL.FTZ R27, R27, c[0x0][0x320] ;  /* 0x0000c8001b1b7a20 */ /* 0x000fe20000410000 */
[----:B--2---:R-:W-:Y:S01]  /*15cc0*/  STL [R1], R2 ;  /* 0x0000000201007387 */ /* 0x004fe20000100800 */
[-C--:B---3--:R-:W-:Y:S03]  /*15cd0*/  HMMA.16816.F32.BF16 R36, R216, R8.reuse, R36 ;  /* 0x00000008d824723c */ /* 0x088fe60000041824 */
[----:B------:R-:W-:Y:S02]  /*15ce0*/  FMUL.FTZ R28, R28, c[0x0][0x320] ;  /* 0x0000c8001c1c7a20 */ /* 0x000fe40000410000 */
[----:B------:R2:W3:Y:S01]  /*15cf0*/  MUFU.TANH R212, R18 ;  /* 0x0000001200d47308 */ /* 0x0004e20000002400 */
[----:B------:R-:W-:Y:S02]  /*15d00*/  FMUL.FTZ R30, R30, c[0x0][0x320] ;  /* 0x0000c8001e1e7a20 */ /* 0x000fe40000410000 */
[C---:B------:R-:W-:Y:S04]  /*15d10*/  HMMA.16816.F32.BF16 R40, R188.reuse, R8, R40 ;  /* 0x00000008bc28723c */ /* 0x040fe80000041828 */
[----:B------:R-:W-:Y:S02]  /*15d20*/  FMUL.FTZ R32, R32, c[0x0][0x320] ;  /* 0x0000c80020207a20 */ /* 0x000fe40000410000 */
[----:B------:R-:W-:Y:S01]  /*15d30*/  FMUL.FTZ R33, R33, c[0x0][0x320] ;  /* 0x0000c80021217a20 */ /* 0x000fe20000410000 */
[----:B------:R2:W2:Y:S01]  /*15d40*/  MUFU.TANH R211, R19 ;  /* 0x0000001300d37308 */ /* 0x0004a20000002400 */
[-C--:B------:R-:W-:Y:S01]  /*15d50*/  HMMA.16816.F32.BF16 R44, R188, R10.reuse, R44 ;  /* 0x0000000abc2c723c */ /* 0x080fe2000004182c */
[----:B-1----:R-:W-:Y:S03]  /*15d60*/  STL [R1+0x4], R0 ;  /* 0x0000040001007387 */ /* 0x002fe60000100800 */
[----:B------:R-:W-:Y:S02]  /*15d70*/  FMUL.FTZ R22, R22, c[0x0][0x320] ;  /* 0x0000c80016167a20 */ /* 0x000fe40000410000 */
[----:B------:R-:W-:Y:S02]  /*15d80*/  FMUL.FTZ R23, R23, c[0x0][0x320] ;  /* 0x0000c80017177a20 */ /* 0x000fe40000410000 */
[C---:B------:R-:W-:Y:S01]  /*15d90*/  HMMA.16816.F32.BF16 R48, R216.reuse, R10, R48 ;  /* 0x0000000ad830723c */ /* 0x040fe20000041830 */
[----:B------:R1:W1:Y:S01]  /*15da0*/  MUFU.TANH R184, R20 ;  /* 0x0000001400b87308 */ /* 0x0002620000002400 */
[----:B------:R-:W5:Y:S02]  /*15db0*/  LDSM.16.M88.4 R8, [R228+0x2000] ;  /* 0x00200000e408783b */ /* 0x000f640000000200 */
[----:B------:R-:W-:Y:S02]  /*15dc0*/  FMUL.FTZ R36, R36, c[0x0][0x320] ;  /* 0x0000c80024247a20 */ /* 0x000fe40000410000 */
[----:B------:R-:W-:Y:S02]  /*15dd0*/  FMUL.FTZ R37, R37, c[0x0][0x320] ;  /* 0x0000c80025257a20 */ /* 0x000fe40000410000 */
[-C--:B----4-:R-:W-:Y:S03]  /*15de0*/  HMMA.16816.F32.BF16 R52, R216, R4.reuse, R52 ;  /* 0x00000004d834723c */ /* 0x090fe60000041834 */
[----:B------:R-:W4:Y:S01]  /*15df0*/  MUFU.TANH R21, R21 ;  /* 0x0000001500157308 */ /* 0x000f220000002400 */
        /* <DEDUP_REMOVED lines=11> */
[----:B------:R-:W1:Y:S03]  /*15eb0*/  LDSM.16.M88.4 R4, [R228+0x2800] ;  /* 0x00280000e404783b */ /* 0x000e660000000200 */
[----:B------:R-:W-:Y:S02]  /*15ec0*/  FMUL.FTZ R52, R52, c[0x0][0x320] ;  /* 0x0000c80034347a20 */ /* 0x000fe40000410000 */
[----:B------:R-:W-:Y:S02]  /*15ed0*/  FMUL.FTZ R53, R53, c[0x0][0x320] ;  /* 0x0000c80035357a20 */ /* 0x000fe40000410000 */
[----:B------:R-:W-:Y:S01]  /*15ee0*/  FMUL.FTZ R54, R54, c[0x0][0x320] ;  /* 0x0000c80036367a20 */ /* 0x000fe20000410000 */
[----:B------:R1:W1:Y:S01]  /*15ef0*/  MUFU.TANH R223, R24 ;  /* 0x0000001800df7308 */ /* 0x0002620000002400 */
[-C--:B-----5:R-:W-:Y:S03]  /*15f00*/  HMMA.16816.F32.BF16 R68, R216, R8.reuse, R68 ;  /* 0x00000008d844723c */ /* 0x0a0fe60000041844 */
[----:B------:R-:W-:Y:S02]  /*15f10*/  FMUL.FTZ R55, R55, c[0x0][0x320] ;  /* 0x0000c80037377a20 */ /* 0x000fe40000410000 */
[----:B------:R-:W-:Y:S02]  /*15f20*/  FMUL.FTZ R57, R57, c[0x0][0x320] ;  /* 0x0000c80039397a20 */ /* 0x000fe40000410000 */
[----:B------:R-:W-:Y:S01]  /*15f30*/  FMUL.FTZ R59, R59, c[0x0][0x320] ;  /* 0x0000c8003b3b7a20 */ /* 0x000fe20000410000 */
[C---:B------:R-:W-:Y:S01]  /*15f40*/  HMMA.16816.F32.BF16 R72, R188.reuse, R8, R72 ;  /* 0x00000008bc48723c */ /* 0x040fe20000041848 */
[----:B------:R2:W2:Y:S03]  /*15f50*/  MUFU.TANH R222, R25 ;  /* 0x0000001900de7308 */ /* 0x0004a60000002400 */
[----:B------:R-:W-:Y:S02]  /*15f60*/  FMUL.FTZ R61, R61, c[0x0][0x320] ;  /* 0x0000c8003d3d7a20 */ /* 0x000fe40000410000 */
[----:B------:R-:W-:Y:S02]  /*15f70*/  FMUL.FTZ R64, R64, c[0x0][0x320] ;  /* 0x0000c80040407a20 */ /* 0x000fe40000410000 */
[-C--:B------:R-:W-:Y:S03]  /*15f80*/  HMMA.16816.F32.BF16 R76, R188, R10.reuse, R76 ;  /* 0x0000000abc4c723c */ /* 0x080fe6000004184c */
[----:B------:R2:W2:Y:S01]  /*15f90*/  MUFU.TANH R247, R26 ;  /* 0x0000001a00f77308 */ /* 0x0004a20000002400 */
[----:B------:R-:W-:Y:S02]  /*15fa0*/  FMUL.FTZ R65, R65, c[0x0][0x320] ;  /* 0x0000c80041417a20 */ /* 0x000fe40000410000 */
[----:B------:R-:W-:Y:S02]  /*15fb0*/  FMUL.FTZ R66, R66, c[0x0][0x320] ;  /* 0x0000c80042427a20 */ /* 0x000fe40000410000 */
[C---:B------:R-:W-:Y:S01]  /*15fc0*/  HMMA.16816.F32.BF16 R80, R216.reuse, R10, R80 ;  /* 0x0000000ad850723c */ /* 0x040fe20000041850 */
[----:B------:R-:W5:Y:S01]  /*15fd0*/  LDSM.16.M88.4 R8, [R228+0x3000] ;  /* 0x00300000e408783b */ /* 0x000f620000000200 */
[----:B------:R-:W-:Y:S04]  /*15fe0*/  DEPBAR.LE SB0, 0x0 ;  /* 0x000080000000791a */ /* 0x000fe80000000000 */
[----:B------:R2:W2:Y:S01]  /*15ff0*/  MUFU.TANH R248, R27 ;  /* 0x0000001b00f87308 */ /* 0x0004a20000002400 */
[----:B------:R-:W-:Y:S01]  /*16000*/  FMUL.FTZ R67, R67, c[0x0][0x320] ;  /* 0x0000c80043437a20 */ /* 0x000fe20000410000 */
[-C--:B-1----:R-:W-:Y:S01]  /*16010*/  HMMA.16816.F32.BF16 R84, R216, R4.reuse, R84 ;  /* 0x00000004d854723c */ /* 0x082fe20000041854 */
        /* <DEDUP_REMOVED lines=89> */
[----:B------:R-:W-:Y:S03]  /*165b0*/  FMUL.FTZ R111, R111, c[0x0][0x320] ;  /* 0x0000c8006f6f7a20 */ /* 0x000fe60000410000 */
        /* <DEDUP_REMOVED lines=77> */
[----:B------:R-:W3:Y:S04]  /*16a90*/  LDL R0, [R1+0x8] ;  /* 0x0000080001007983 */ /* 0x000ee80000100800 */
[----:B------:R-:W-:Y:S01]  /*16aa0*/  ISETP.NE.AND P1, PT, R2, 0x1, PT ;  /* 0x000000010200780c */ /* 0x000fe20003f25270 */
[----:B------:R-:W-:Y:S02]  /*16ab0*/  IMAD.U32 R2, RZ, RZ, UR10 ;  /* 0x0000000aff027e24 */ /* 0x000fe4000f8e00ff */
[----:B---3--:R-:W-:Y:S03]  /*16ac0*/  IMAD.MOV.U32 R22, RZ, RZ, R0 ;  /* 0x000000ffff167224 */ /* 0x008fe600078e0000 */
[----:B--2---:R-:W-:Y:S07]  /*16ad0*/  IADD3 R2, R2, -0x70, R12 ;  /* 0xffffff9002027810 */ /* 0x004fee0007ffe00c */
        /* <DEDUP_REMOVED lines=11> */
[----:B------:R2:W3:Y:S02]  /*16b90*/  @!P6 LDG.E R7, [R4.64] ;  /* 0x000000160407e981 */ /* 0x0004e4000c1e1900 */
[----:B------:R-:W-:Y:S04]  /*16ba0*/  IMAD R0, R0, c[0x0][0x1e0], RZ ;  /* 0x0000780000007a24 */ /* 0x000fe800078e02ff */
[C---:B------:R-:W-:Y:S02]  /*16bb0*/  IMAD R0, R8.reuse, c[0x0][0x1e4], R0 ;  /* 0x0000790008007a24 */ /* 0x040fe400078e0200 */
[----:B--2---:R-:W-:Y:S04]  /*16bc0*/  IMAD.WIDE.U32 R4, R8, c[0x0][0x1e0], RZ ;  /* 0x0000780008047a25 */ /* 0x004fe800078e00ff */
[----:B------:R-:W-:Y:S01]  /*16bd0*/  IMAD.IADD R5, R5, 0x1, R0 ;  /* 0x0000000105057824 */ /* 0x000fe200078e0200 */
[----:B---3--:R-:W-:Y:S01]  /*16be0*/  STL [R1+0x18], R7 ;  /* 0x0000180701007387 */ /* 0x008fe20000100800 */
[----:B------:R-:W-:Y:S02]  /*16bf0*/  SHF.R.S32.HI R2, RZ, 0x1f, R7 ;  /* 0x0000001fff027819 */ /* 0x000fe40000011407 */
        /* <DEDUP_REMOVED lines=9> */
[----:B------:R-:W3:Y:S04]  /*16c90*/  SHFL.IDX PT, R7, R0, RZ, 0x181f ;  /* 0x00181fff00077589 */ /* 0x000ee800000e0000 */
[----:B------:R-:W4:Y:S04]  /*16ca0*/  SHFL.IDX PT, R4, R2, 0x1, 0x181f ;  /* 0x00381f0002047f89 */ /* 0x000f2800000e0000 */
[----:B------:R-:W5:Y:S04]  /*16cb0*/  SHFL.IDX PT, R5, R0, 0x1, 0x181f ;  /* 0x00381f0000057f89 */ /* 0x000f6800000e0000 */
[----:B------:R-:W1:Y:S04]  /*16cc0*/  SHFL.IDX PT, R10, R2, 0x3, 0x181f ;  /* 0x00781f00020a7f89 */ /* 0x000e6800000e0000 */
[----:B------:R-:W1:Y:S01]  /*16cd0*/  SHFL.IDX PT, R9, R0, 0x2, 0x181f ;  /* 0x00581f0000097f89 */ /* 0x000e6200000e0000 */
[-C--:B--2---:R-:W-:Y:S03]  /*16ce0*/  IADD3 R6, P1, R6, R242.reuse, RZ ;  /* 0x000000f206067210 */ /* 0x084fe60007f3e0ff */
[----:B------:R-:W2:Y:S04]  /*16cf0*/  SHFL.IDX PT, R8, R2, 0x4, 0x181f ;  /* 0x00981f0002087f89 */ /* 0x000ea800000e0000 */
[----:B------:R-:W2:Y:S01]  /*16d00*/  SHFL.IDX PT, R11, R2, 0x5, 0x181f ;  /* 0x00b81f00020b7f89 */ /* 0x000ea200000e0000 */
[-C--:B---3--:R-:W-:Y:S03]  /*16d10*/  IADD3.X R7, R7, R241.reuse, RZ, P1, !PT ;  /* 0x000000f107077210 */ /* 0x088fe60000ffe4ff */
[----:B------:R-:W3:Y:S01]  /*16d20*/  SHFL.IDX PT, R16, R0, 0x3, 0x181f ;  /* 0x00781f0000107f89 */ /* 0x000ee200000e0000 */
[-C--:B----4-:R-:W-:Y:S03]  /*16d30*/  IADD3 R4, P0, R4, R242.reuse, RZ ;  /* 0x000000f204047210 */ /* 0x090fe60007f1e0ff */
[----:B------:R4:W-:Y:S02]  /*16d40*/  LDGSTS.E.BYPASS.LTC128B.128 [R22+0x3900], [R6.64], !P5 ;  /* 0x0390000006167fae */ /* 0x0009e4000e901d56 */
[--C-:B-----5:R-:W-:Y:S01]  /*16d50*/  IMAD.X R5, R5, 0x1, R241.reuse, P0 ;  /* 0x0000000105057824 */ /* 0x120fe200000e06f1 */
[-C--:B------:R-:W-:Y:S01]  /*16d60*/  IADD3 R12, P0, R12, R242.reuse, RZ ;  /* 0x000000f20c0c7210 */ /* 0x080fe20007f1e0ff */
[----:B------:R-:W5:Y:S01]  /*16d70*/  SHFL.IDX PT, R15, R0, 0x4, 0x181f ;  /* 0x00981f00000f7f89 */ /* 0x000f6200000e0000 */
[-C--:B-1----:R-:W-:Y:S03]  /*16d80*/  IADD3 R10, P3, R10, R242.reuse, RZ ;  /* 0x000000f20a0a7210 */ /* 0x082fe60007f7e0ff */
[----:B------:R1:W-:Y:S01]  /*16d90*/  LDGSTS.E.BYPASS.LTC128B.128 [R22+0x4100], [R4.64], !P5 ;  /* 0x0410000004167fae */ /* 0x0003e2000e901d56 */
[--C-:B------:R-:W-:Y:S03]  /*16da0*/  IMAD.X R13, R9, 0x1, R241.reuse, P0 ;  /* 0x00000001090d7824 */ /* 0x100fe600000e06f1 */
[----:B------:R-:W1:Y:S01]  /*16db0*/  SHFL.IDX PT, R2, R2, 0x6, 0x181f ;  /* 0x00d81f0002027f89 */ /* 0x000e6200000e0000 */
[-C--:B--2---:R-:W-:Y:S03]  /*16dc0*/  IADD3 R8, P2, R8, R242.reuse, RZ ;  /* 0x000000f208087210 */ /* 0x084fe60007f5e0ff */
[----:B------:R-:W2:Y:S04]  /*16dd0*/  SHFL.IDX PT, R14, R0, 0x5, 0x181f ;  /* 0x00b81f00000e7f89 */ /* 0x000ea800000e0000 */
[----:B------:R-:W2:Y:S04]  /*16de0*/  SHFL.IDX PT, R0, R0, 0x6, 0x181f ;  /* 0x00d81f0000007f89 */ /* 0x000ea800000e0000 */
[----:B------:R2:W-:Y:S01]  /*16df0*/  LDGSTS.E.BYPASS.LTC128B.128 [R22+0x4900], [R12.64], !P5 ;  /* 0x049000000c167fae */ /* 0x0005e2000e901d56 */
[-C--:B----4-:R-:W-:Y:S01]  /*16e00*/  IADD3 R6, P1, R11, R242.reuse, RZ ;  /* 0x000000f20b067210 */ /* 0x090fe20007f3e0ff */
[--C-:B---3--:R-:W-:Y:S01]  /*16e10*/  IMAD.X R11, R16, 0x1, R241.reuse, P3 ;  /* 0x00000001100b7824 */ /* 0x108fe200018e06f1 */
[----:B-----5:R-:W-:Y:S04]  /*16e20*/  IADD3.X R9, R15, R241, RZ, P2, !PT ;  /* 0x000000f10f097210 */ /* 0x020fe800017fe4ff */
[----:B------:R3:W-:Y:S01]  /*16e30*/  LDGSTS.E.BYPASS.LTC128B.128 [R22+0x5100], [R10.64], !P5 ;  /* 0x051000000a167fae */ /* 0x0007e2000e901d56 */
[----:B-1----:R-:W-:Y:S03]  /*16e40*/  IADD3 R4, P0, R2, R242, RZ ;  /* 0x000000f202047210 */ /* 0x002fe60007f1e0ff */
[----:B------:R3:W-:Y:S01]  /*16e50*/  LDGSTS.E.BYPASS.LTC128B.128 [R22+0x5900], [R8.64], !P5 ;  /* 0x0590000008167fae */ /* 0x0007e2000e901d56 */
[--C-:B--2---:R-:W-:Y:S02]  /*16e60*/  IMAD.X R7, R14, 0x1, R241.reuse, P1 ;  /* 0x000000010e077824 */ /* 0x104fe400008e06f1 */
[----:B------:R-:W-:Y:S03]  /*16e70*/  IMAD.X R5, R0, 0x1, R241, P0 ;  /* 0x0000000100057824 */ /* 0x000fe600000e06f1 */
[----:B------:R3:W-:Y:S04]  /*16e80*/  LDGSTS.E.BYPASS.LTC128B.128 [R22+0x6100], [R6.64], !P5 ;  /* 0x0610000006167fae */ /* 0x0007e8000e901d56 */
[----:B------:R3:W-:Y:S02]  /*16e90*/  LDGSTS.E.BYPASS.LTC128B.128 [R22+0x6900], [R4.64], !P5 ;  /* 0x0690000004167fae */ /* 0x0007e4000e901d56 */
.L_x_786:
[----:B--234-:R-:W2:Y:S01]  /*16ea0*/  LDL.LU R6, [R1] ;  /* 0x0000000001067983 */ /* 0x01cea20000300800 */
[----:B------:R-:W-:Y:S01]  /*16eb0*/  PLOP3.LUT P0, PT, PT, PT, UP2, 0x80, 0x0 ;  /* 0x000000000000781c */ /* 0x000fe20003f0f028 */
[----:B------:R-:W-:Y:S02]  /*16ec0*/  UIMAD UR10, UR12, -0x70, URZ ;  /* 0xffffff900c0a78a4 */ /* 0x000fe4000f8e023f */
[----:B------:R-:W3:Y:S01]  /*16ed0*/  LDL.LU R5, [R1+0x4] ;  /* 0x0000040001057983 */ /* 0x000ee20000300800 */
[----:B------:R-:W-:Y:S02]  /*16ee0*/  UISETP.GT.AND UP0, UPT, UR12, UR6, UPT ;  /* 0x000000060c00728c */ /* 0x000fe4000bf04270 */
[----:B------:R-:W-:Y:S01]  /*16ef0*/  UIADD3 UR12, UR12, -0x1, URZ ;  /* 0xffffffff0c0c7890 */ /* 0x000fe2000fffe03f */
[----:B------:R-:W4:Y:S04]  /*16f00*/  LDL.LU R4, [R1+0xc] ;  /* 0x00000c0001047983 */ /* 0x000f280000300800 */
[----:B------:R-:W4:Y:S04]  /*16f10*/  LDL.LU R0, [R1+0x10] ;  /* 0x0000100001007983 */ /* 0x000f280000300800 */
        /* <DEDUP_REMOVED lines=13> */
[----:B---3--:R-:W-:Y:S02]  /*16ff0*/  IMAD.MOV.U32 R8, RZ, RZ, R5 ;  /* 0x000000ffff087224 */ /* 0x008fe400078e0005 */
[----:B------:R-:W-:Y:S02]  /*17000*/  IMAD.U32 R5, RZ, RZ, UR20 ;  /* 0x00000014ff057e24 */ /* 0x000fe4000f8e00ff */
[----:B----4-:R-:W-:Y:S02]  /*17010*/  IMAD.MOV.U32 R11, RZ, RZ, R4 ;  /* 0x000000ffff0b7224 */ /* 0x010fe400078e0004 */
[----:B------:R-:W-:Y:S02]  /*17020*/  IMAD.MOV.U32 R10, RZ, RZ, R0 ;  /* 0x000000ffff0a7224 */ /* 0x000fe400078e0000 */
[----:B------:R2:W3:Y:S02]  /*17030*/  LDL R0, [R1+0x24] ;  /* 0x0000240001007983 */ /* 0x0004e40000100800 */
[----:B---3--:R-:W-:Y:S05]  /*17040*/  @P0 IMAD.MOV.U32 R0, RZ, RZ, R2 ;  /* 0x000000ffff000224 */ /* 0x008fea00078e0002 */
[----:B------:R-:W-:Y:S08]  /*17050*/  SHFL.IDX PT, R7, R0, 0x2, 0x1c1f ;  /* 0x005c1f0000077f89 */ /* 0x000ff000000e0000 */
[----:B------:R-:W3:Y:S08]  /*17060*/  SHFL.IDX PT, R4, R0, RZ, 0x1c1f ;  /* 0x001c1fff00047589 */ /* 0x000ef000000e0000 */
[----:B------:R-:W4:Y:S08]  /*17070*/  SHFL.IDX PT, R2, R0, 0x1, 0x1c1f ;  /* 0x003c1f0000027f89 */ /* 0x000f3000000e0000 */
[----:B------:R1:W2:Y:S02]  /*17080*/  SHFL.IDX PT, R6, R0, 0x3, 0x1c1f ;  /* 0x007c1f0000067f89 */ /* 0x0002a400000e0000 */
[----:B-1----:R-:W-:Y:S05]  /*17090*/  IMAD.U32 R0, RZ, RZ, UR10 ;  /* 0x0000000aff007e24 */ /* 0x002fea000f8e00ff */
[----:B------:R-:W-:Y:S01]  /*170a0*/  IADD3 R0, -R12, 0x1, R0 ;  /* 0x000000010c007810 */ /* 0x000fe20007ffe100 */
[----:B------:R-:W-:Y:S03]  /*170b0*/  IMAD.MOV.U32 R12, RZ, RZ, R10 ;  /* 0x000000ffff0c7224 */ /* 0x000fe600078e000a */
[----:B------:R-:W-:Y:S01]  /*170c0*/  IADD3 R5, -R5, UR14, R0 ;  /* 0x0000000e05057c10 */ /* 0x000fe2000fffe100 */
[----:B------:R-:W-:Y:S04]  /*170d0*/  IMAD.MOV.U32 R48, RZ, RZ, R12 ;  /* 0x000000ffff307224 */ /* 0x000fe800078e000c */
[C---:B---3--:R-:W-:Y:S02]  /*170e0*/  IMAD.IADD R4, R5.reuse, 0x1, R4 ;  /* 0x0000000105047824 */ /* 0x048fe400078e0204 */
[C---:B----4-:R-:W-:Y:S02]  /*170f0*/  IMAD.IADD R2, R5.reuse, 0x1, R2 ;  /* 0x0000000105027824 */ /* 0x050fe400078e0202 */
[C---:B------:R-:W-:Y:S01]  /*17100*/  IMAD.IADD R0, R5.reuse, 0x1, R7 ;  /* 0x0000000105007824 */ /* 0x040fe200078e0207 */
[C---:B------:R-:W-:Y:S01]  /*17110*/  ISETP.GT.AND P0, PT, R4.reuse, RZ, PT ;  /* 0x000000ff0400720c */ /* 0x040fe20003f04270 */
[----:B--2---:R-:W-:Y:S01]  /*17120*/  IMAD.IADD R5, R5, 0x1, R6 ;  /* 0x0000000105057824 */ /* 0x004fe200078e0206 */
[----:B------:R-:W-:Y:S02]  /*17130*/  ISETP.GT.AND P1, PT, R4, 0x1, PT ;  /* 0x000000010400780c */ /* 0x000fe40003f24270 */
        /* <DEDUP_REMOVED lines=8> */
[C---:B------:R-:W-:Y:S02]  /*171c0*/  ISETP.GT.AND P0, PT, R4.reuse, 0x10, PT ;  /* 0x000000100400780c */ /* 0x040fe40003f04270 */
[C---:B------:R-:W-:Y:S02]  /*171d0*/  ISETP.GT.AND P1, PT, R4.reuse, 0x11, PT ;  /* 0x000000110400780c */ /* 0x040fe40003f24270 */
[----:B------:R-:W-:Y:S02]  /*171e0*/  FSEL R29, R187, -INF , P3 ;  /* 0xff800000bb1d7808 */ /* 0x000fe40001800000 */
[C---:B------:R-:W-:Y:S02]  /*171f0*/  ISETP.GT.AND P2, PT, R4.reuse, 0x18, PT ;  /* 0x000000180400780c */ /* 0x040fe40003f44270 */
[----:B------:R-:W-:Y:S02]  /*17200*/  ISETP.GT.AND P3, PT, R4, 0x19, PT ;  /* 0x000000190400780c */ /* 0x000fe40003f64270 */
[----:B------:R-:W-:Y:S02]  /*17210*/  FSEL R38, R184, -INF , P0 ;  /* 0xff800000b8267808 */ /* 0x000fe40000000000 */
[----:B------:R-:W-:Y:S02]  /*17220*/  FSEL R40, R21, -INF , P1 ;  /* 0xff80000015287808 */ /* 0x000fe40000800000 */
[----:B------:R-:W-:Y:S02]  /*17230*/  FMNMX.FTZ R6, R29, R6, !PT ;  /* 0x000000061d067209 */ /* 0x000fe40007810000 */
        /* <DEDUP_REMOVED lines=9> */
[----:B------:R-:W-:Y:S02]  /*172d0*/  FSEL R46, R46, -INF , P2 ;  /* 0xff8000002e2e7808 */ /* 0x000fe40001000000 */
[C---:B------:R-:W-:Y:S02]  /*172e0*/  ISETP.GT.AND P2, PT, R4.reuse, 0x38, PT ;  /* 0x000000380400780c */ /* 0x040fe40003f44270 */
[----:B------:R-:W-:Y:S02]  /*172f0*/  FSEL R51, R49, -INF , P3 ;  /* 0xff80000031337808 */ /* 0x000fe40001800000 */
[C---:B------:R-:W-:Y:S02]  /*17300*/  ISETP.GT.AND P3, PT, R4.reuse, 0x39, PT ;  /* 0x000000390400780c */ /* 0x040fe40003f64270 */
[C---:B------:R-:W-:Y:S02]  /*17310*/  ISETP.GT.AND P0, PT, R4.reuse, 0x30, PT ;  /* 0x000000300400780c */ /* 0x040fe40003f04270 */
[----:B------:R-:W-:Y:S02]  /*17320*/  ISETP.GT.AND P1, PT, R4, 0x31, PT ;  /* 0x000000310400780c */ /* 0x000fe40003f24270 */
[----:B------:R-:W-:Y:S02]  /*17330*/  FSEL R93, R64, -INF , P2 ;  /* 0xff800000405d7808 */ /* 0x000fe40001000000 */
[----:B------:R-:W-:Y:S02]  /*17340*/  FSEL R94, R65, -INF , P3 ;  /* 0xff800000415e7808 */ /* 0x000fe40001800000 */
[----:B------:R-:W-:Y:S02]  /*17350*/  FSEL R63, R17, -INF , P1 ;  /* 0xff800000113f7808 */ /* 0x000fe40000800000 */
[C---:B------:R-:W-:Y:S02]  /*17360*/  ISETP.GT.AND P1, PT, R4.reuse, 0x41, PT ;  /* 0x000000410400780c */ /* 0x040fe40003f24270 */
[C---:B------:R-:W-:Y:S02]  /*17370*/  ISETP.GT.AND P2, PT, R4.reuse, 0x48, PT ;  /* 0x000000480400780c */ /* 0x040fe40003f44270 */
[----:B------:R-:W-:Y:S02]  /*17380*/  ISETP.GT.AND P3, PT, R4, 0x49, PT ;  /* 0x000000490400780c */ /* 0x000fe40003f64270 */
        /* <DEDUP_REMOVED lines=11> */
[----:B------:R-:W-:Y:S02]  /*17440*/  FMNMX.FTZ R6, R42, R6, !PT ;  /* 0x000000062a067209 */ /* 0x000fe40007810000 */
[----:B------:R-:W-:Y:S02]  /*17450*/  FSEL R84, R84, -INF , P0 ;  /* 0xff80000054547808 */ /* 0x000fe40000000000 */
[----:B------:R-:W-:Y:S02]  /*17460*/  FSEL R85, R85, -INF , P1 ;  /* 0xff80000055557808 */ /* 0x000fe40000800000 */
[----:B------:R-:W-:Y:S02]  /*17470*/  ISETP.GT.AND P1, PT, R4, 0x61, PT ;  /* 0x000000610400780c */ /* 0x000fe40003f24270 */
[----:B------:R-:W-:Y:S02]  /*17480*/  FSEL R218, R96, -INF , P2 ;  /* 0xff80000060da7808 */ /* 0x000fe40001000000 */
[C---:B------:R-:W-:Y:S02]  /*17490*/  ISETP.GT.AND P2, PT, R4.reuse, 0x68, PT ;  /* 0x000000680400780c */ /* 0x040fe40003f44270 */
[----:B------:R-:W-:Y:S02]  /*174a0*/  FSEL R65, R97, -INF , P3 ;  /* 0xff80000061417808 */ /* 0x000fe40001800000 */
[C---:B------:R-:W-:Y:S02]  /*174b0*/  ISETP.GT.AND P3, PT, R4.reuse, 0x69, PT ;  /* 0x000000690400780c */ /* 0x040fe40003f64270 */
        /* <DEDUP_REMOVED lines=16> */
[----:B------:R-:W-:Y:S02]  /*175c0*/  FSEL R15, R100, -INF , P0 ;  /* 0xff800000640f7808 */ /* 0x000fe40000000000 */
[----:B------:R-:W-:Y:S02]  /*175d0*/  FMNMX.FTZ R4, R94, R4, !PT ;  /* 0x000000045e047209 */ /* 0x000fe40007810000 */
[C---:B------:R-:W-:Y:S02]  /*175e0*/  ISETP.GT.AND P0, PT, R2.reuse, RZ, PT ;  /* 0x000000ff0200720c */ /* 0x040fe40003f04270 */
        /* <DEDUP_REMOVED lines=11> */
[----:B------:R-:W-:Y:S02]  /*176a0*/  ISETP.GT.AND P0, PT, R2, 0x10, PT ;  /* 0x000000100200780c */ /* 0x000fe40003f04270 */
[----:B------:R-:W-:Y:S02]  /*176b0*/  FMNMX.FTZ R4, R218, R4, !PT ;  /* 0x00000004da047209 */ /* 0x000fe40007810000 */
[C---:B------:R-:W-:Y:S02]  /*176c0*/  ISETP.GT.AND P1, PT, R2.reuse, 0x21, PT ;  /* 0x000000210200780c */ /* 0x040fe40003f24270 */
[----:B------:R-:W-:Y:S02]  /*176d0*/  ISETP.GT.AND P4, PT, R2, 0x29, PT ;  /* 0x000000290200780c */ /* 0x000fe40003f84270 */
[----:B------:R-:W-:Y:S01]  /*176e0*/  FSEL R92, R66, -INF , P3 ;  /* 0xff800000425c7808 */ /* 0x000fe20001800000 */
[----:B------:R-:W-:Y:S01]  /*176f0*/  IMAD.MOV.U32 R66, RZ, RZ, R15 ;  /* 0x000000ffff427224 */ /* 0x000fe200078e000f */
[----:B------:R-:W-:Y:S02]  /*17700*/  ISETP.GT.AND P3, PT, R2, 0x48, PT ;  /* 0x000000480200780c */ /* 0x000fe40003f64270 */
[----:B------:R-:W-:Y:S02]  /*17710*/  FMNMX.FTZ R4, R65, R4, !PT ;  /* 0x0000000441047209 */ /* 0x000fe40007810000 */
[----:B------:R-:W-:Y:S02]  /*17720*/  FSEL R35, R208, -INF , P0 ;  /* 0xff800000d0237808 */ /* 0x000fe40000000000 */
[C---:B------:R-:W-:Y:S02]  /*17730*/  ISETP.GT.AND P0, PT, R2.reuse, 0x20, PT ;  /* 0x000000200200780c */ /* 0x040fe40003f04270 */
[----:B------:R-:W-:Y:S02]  /*17740*/  FSEL R41, R25, -INF , P1 ;  /* 0xff80000019297808 */ /* 0x000fe40000800000 */
[----:B------:R-:W-:Y:S02]  /*17750*/  ISETP.GT.AND P1, PT, R2, 0x31, PT ;  /* 0x000000310200780c */ /* 0x000fe40003f24270 */
[----:B------:R-:W-:Y:S02]  /*17760*/  FSEL R49, R24, -INF , P4 ;  /* 0xff80000018317808 */ /* 0x000fe40002000000 */
[----:B------:R-:W-:Y:S02]  /*17770*/  ISETP.GT.AND P4, PT, R2, 0x39, PT ;  /* 0x000000390200780c */ /* 0x000fe40003f84270 */
[----:B------:R-:W-:Y:S01]  /*17780*/  FSEL R189, R82, -INF , P3 ;  /* 0xff80000052bd7808 */ /* 0x000fe20001800000 */
[----:B------:R-:W-:Y:S01]  /*17790*/  IMAD.MOV.U32 R82, RZ, RZ, R31 ;  /* 0x000000ffff527224 */ /* 0x000fe200078e001f */
[----:B------:R-:W-:Y:S02]  /*177a0*/  FMNMX.FTZ R4, R66, R4, !PT ;  /* 0x0000000442047209 */ /* 0x000fe40007810000 */
[----:B------:R-:W-:Y:S02]  /*177b0*/  FSEL R39, R27, -INF , P0 ;  /* 0xff8000001b277808 */ /* 0x000fe40000000000 */
[----:B------:R-:W-:Y:S02]  /*177c0*/  FSEL R89, R19, -INF , P1 ;  /* 0xff80000013597808 */ /* 0x000fe40000800000 */
[----:B------:R-:W-:Y:S02]  /*177d0*/  ISETP.GT.AND P0, PT, R2, 0x30, PT ;  /* 0x000000300200780c */ /* 0x000fe40003f04270 */
[----:B------:R-:W-:Y:S02]  /*177e0*/  FSEL R107, R67, -INF , P4 ;  /* 0xff800000436b7808 */ /* 0x000fe40002000000 */
[----:B------:R-:W-:Y:S02]  /*177f0*/  ISETP.GT.AND P1, PT, R0, 0x1, PT ;  /* 0x000000010000780c */ /* 0x000fe40003f24270 */
[----:B------:R-:W-:Y:S02]  /*17800*/  ISETP.GT.AND P4, PT, R2, 0x41, PT ;  /* 0x000000410200780c */ /* 0x000fe40003f84270 */
[----:B------:R-:W-:Y:S02]  /*17810*/  FSEL R81, R112, -INF , P2 ;  /* 0xff80000070517808 */ /* 0x000fe40001000000 */
[----:B------:R-:W-:Y:S02]  /*17820*/  FMNMX.FTZ R4, R82, R4, !PT ;  /* 0x0000000452047209 */ /* 0x000fe40007810000 */
[----:B------:R-:W-:Y:S02]  /*17830*/  FSEL R88, R20, -INF , P0 ;  /* 0xff80000014587808 */ /* 0x000fe40000000000 */
[C---:B------:R-:W-:Y:S02]  /*17840*/  ISETP.GT.AND P2, PT, R2.reuse, 0x8, PT ;  /* 0x000000080200780c */ /* 0x040fe40003f44270 */
[----:B------:R-:W-:Y:S02]  /*17850*/  FSEL R16, R251, -INF , P1 ;  /* 0xff800000fb107808 */ /* 0x000fe40000800000 */
[----:B------:R-:W-:Y:S02]  /*17860*/  FSEL R184, R71, -INF , P4 ;  /* 0xff80000047b87808 */ /* 0x000fe40002000000 */
[----:B------:R-:W-:Y:S02]  /*17870*/  FMNMX.FTZ R6, R13, R116, !PT ;  /* 0x000000740d067209 */ /* 0x000fe40007810000 */
[C---:B------:R-:W-:Y:S02]  /*17880*/  ISETP.GT.AND P4, PT, R2.reuse, 0x49, PT ;  /* 0x000000490200780c */ /* 0x040fe40003f84270 */
[----:B------:R-:W-:Y:S02]  /*17890*/  ISETP.GT.AND P3, PT, R2, 0x50, PT ;  /* 0x000000500200780c */ /* 0x000fe40003f64270 */
[C---:B------:R-:W-:Y:S02]  /*178a0*/  ISETP.GT.AND P0, PT, R0.reuse, RZ, PT ;  /* 0x000000ff0000720c */ /* 0x040fe40003f04270 */
[----:B------:R-:W-:Y:S02]  /*178b0*/  ISETP.GT.AND P1, PT, R0, 0x10, PT ;  /* 0x000000100000780c */ /* 0x000fe40003f24270 */
[----:B------:R-:W-:Y:S02]  /*178c0*/  FMNMX.FTZ R4, R81, R4, !PT ;  /* 0x0000000451047209 */ /* 0x000fe40007810000 */
[----:B------:R-:W-:Y:S02]  /*178d0*/  FSEL R22, R212, -INF , P2 ;  /* 0xff800000d4167808 */ /* 0x000fe40001000000 */
[----:B------:R-:W-:Y:S02]  /*178e0*/  FMNMX.FTZ R6, R21, R6, !PT ;  /* 0x0000000615067209 */ /* 0x000fe40007810000 */
[----:B------:R-:W-:Y:S02]  /*178f0*/  ISETP.GT.AND P2, PT, R2, 0x18, PT ;  /* 0x000000180200780c */ /* 0x000fe40003f44270 */
[----:B------:R-:W-:Y:S01]  /*17900*/  FSEL R190, R83, -INF , P4 ;  /* 0xff80000053be7808 */ /* 0x000fe20002000000 */
[----:B------:R-:W-:Y:S01]  /*17910*/  IMAD.MOV.U32 R83, RZ, RZ, R66 ;  /* 0x000000ffff537224 */ /* 0x000fe200078e0042 */
[----:B------:R-:W-:Y:S02]  /*17920*/  FSEL R217, R86, -INF , P3 ;  /* 0xff80000056d97808 */ /* 0x000fe40001800000 */
[----:B------:R-:W-:Y:S02]  /*17930*/  ISETP.GT.AND P4, PT, R2, 0x51, PT ;  /* 0x000000510200780c */ /* 0x000fe40003f84270 */
[----:B------:R-:W-:Y:S02]  /*17940*/  FSEL R32, R223, -INF , P1 ;  /* 0xff800000df207808 */ /* 0x000fe40000800000 */
[----:B------:R-:W-:Y:S02]  /*17950*/  ISETP.GT.AND P1, PT, R5, 0x1, PT ;  /* 0x000000010500780c */ /* 0x000fe40003f24270 */
[----:B------:R-:W-:Y:S02]  /*17960*/  FSEL R12, R252, -INF , P0 ;  /* 0xff800000fc0c7808 */ /* 0x000fe40000000000 */
[C---:B------:R-:W-:Y:S02]  /*17970*/  ISETP.GT.AND P0, PT, R0.reuse, 0x8, PT ;  /* 0x000000080000780c */ /* 0x040fe40003f04270 */
[----:B------:R-:W-:Y:S02]  /*17980*/  ISETP.GT.AND P3, PT, R0, 0x18, PT ;  /* 0x000000180000780c */ /* 0x000fe40003f64270 */
[----:B------:R-:W-:Y:S02]  /*17990*/  FMNMX.FTZ R4, R80, R4, !PT ;  /* 0x0000000450047209 */ /* 0x000fe40007810000 */
[----:B------:R-:W-:Y:S02]  /*179a0*/  FSEL R37, R30, -INF , P2 ;  /* 0xff8000001e257808 */ /* 0x000fe40001000000 */
[----:B------:R-:W-:Y:S01]  /*179b0*/  FMNMX.FTZ R6, R22, R6, !PT ;  /* 0x0000000616067209 */ /* 0x000fe20007810000 */
[----:B------:R-:W1:Y:S01]  /*179c0*/  SHFL.BFLY PT, R7, R4, 0x2, 0x1f ;  /* 0x0c401f0004077f89 */ /* 0x000e6200000e0000 */
[----:B------:R-:W-:Y:S02]  /*179d0*/  FSEL R243, R87, -INF , P4 ;  /* 0xff80000057f37808 */ /* 0x000fe40002000000 */
[C---:B------:R-:W-:Y:S02]  /*179e0*/  ISETP.GT.AND P2, PT, R2.reuse, 0x28, PT ;  /* 0x000000280200780c */ /* 0x040fe40003f44270 */
[----:B------:R-:W-:Y:S02]  /*179f0*/  ISETP.GT.AND P4, PT, R2, 0x59, PT ;  /* 0x000000590200780c */ /* 0x000fe40003f84270 */
[----:B------:R-:W-:Y:S02]  /*17a00*/  FSEL R18, R48, -INF , P1 ;  /* 0xff80000030127808 */ /* 0x000fe40000800000 */
[----:B------:R-:W-:Y:S01]  /*17a10*/  FSEL R15, R249, -INF , P0 ;  /* 0xff800000f90f7808 */ /* 0x000fe20000000000 */
[----:B------:R-:W-:Y:S01]  /*17a20*/  IMAD.MOV.U32 R249, RZ, RZ, R65 ;  /* 0x000000fffff97224 */ /* 0x000fe200078e0041 */
[----:B------:R-:W-:Y:S02]  /*17a30*/  ISETP.GT.AND P0, PT, R0, 0x11, PT ;  /* 0x000000110000780c */ /* 0x000fe40003f04270 */
[----:B------:R-:W-:Y:S02]  /*17a40*/  FSEL R31, R220, -INF , P3 ;  /* 0xff800000dc1f7808 */ /* 0x000fe40001800000 */
[----:B------:R-:W-:Y:S02]  /*17a50*/  ISETP.GT.AND P3, PT, R2, 0x60, PT ;  /* 0x000000600200780c */ /* 0x000fe40003f64270 */
[----:B------:R-:W-:Y:S02]  /*17a60*/  ISETP.GT.AND P1, PT, R0, 0x20, PT ;  /* 0x000000200000780c */ /* 0x000fe40003f24270 */
[----:B------:R-:W-:Y:S02]  /*17a70*/  FSEL R47, R47, -INF , P2 ;  /* 0xff8000002f2f7808 */ /* 0x000fe40001000000 */
[----:B------:R-:W-:Y:S02]  /*17a80*/  ISETP.GT.AND P2, PT, R2, 0x40, PT ;  /* 0x000000400200780c */ /* 0x000fe40003f44270 */
        /* <DEDUP_REMOVED lines=9> */
[----:B-1----:R-:W-:Y:S02]  /*17b20*/  FMNMX.FTZ R73, R7, R4, !PT ;  /* 0x0000000407497209 */ /* 0x002fe40007810000 */
        /* <DEDUP_REMOVED lines=8> */
[----:B------:R-:W-:Y:S02]  /*17bb0*/  FMNMX.FTZ R2, R39, R2, !PT ;  /* 0x0000000227027209 */ /* 0x000fe40007810000 */
[----:B------:R-:W-:Y:S02]  /*17bc0*/  FSEL R19, R250, -INF , P2 ;  /* 0xff800000fa137808 */ /* 0x000fe40001000000 */
[----:B------:R-:W-:Y:S02]  /*17bd0*/  FMNMX.FTZ R2, R41, R2, !PT ;  /* 0x0000000229027209 */ /* 0x000fe40007810000 */
[----:B------:R-:W-:Y:S02]  /*17be0*/  FMNMX.FTZ R4, R15, R4, !PT ;  /* 0x000000040f047209 */ /* 0x000fe40007810000 */
[----:B------:R-:W-:Y:S02]  /*17bf0*/  FMNMX.FTZ R2, R47, R2, !PT ;  /* 0x000000022f027209 */ /* 0x000fe40007810000 */
[----:B------:R-:W-:Y:S02]  /*17c00*/  ISETP.GT.AND P2, PT, R5, RZ, PT ;  /* 0x000000ff0500720c */ /* 0x000fe40003f44270 */
[----:B------:R-:W-:Y:S02]  /*17c10*/  FMNMX.FTZ R2, R49, R2, !PT ;  /* 0x0000000231027209 */ /* 0x000fe40007810000 */
[----:B------:R-:W-:Y:S02]  /*17c20*/  FMNMX.FTZ R4, R19, R4, !PT ;  /* 0x0000000413047209 */ /* 0x000fe40007810000 */
[----:B------:R-:W-:Y:S02]  /*17c30*/  FMNMX.FTZ R2, R88, R2, !PT ;  /* 0x0000000258027209 */ /* 0x000fe40007810000 */
[----:B------:R-:W-:Y:S02]  /*17c40*/  FSEL R11, R11, -INF , P2 ;  /* 0xff8000000b0b7808 */ /* 0x000fe40001000000 */
[----:B------:R-:W-:Y:S02]  /*17c50*/  FMNMX.FTZ R4, R32, R4, !PT ;  /* 0x0000000420047209 */ /* 0x000fe40007810000 */
[----:B------:R-:W-:Y:S02]  /*17c60*/  FMNMX.FTZ R2, R89, R2, !PT ;  /* 0x0000000259027209 */ /* 0x000fe40007810000 */
[----:B------:R-:W-:Y:S02]  /*17c70*/  FSEL R223, R98, -INF , P0 ;  /* 0xff80000062df7808 */ /* 0x000fe40000000000 */
[----:B------:R-:W-:Y:S02]  /*17c80*/  ISETP.GT.AND P0, PT, R5, 0x8, PT ;  /* 0x000000080500780c */ /* 0x000fe40003f04270 */
[----:B------:R-:W-:Y:S02]  /*17c90*/  FMNMX.FTZ R6, R11, R118, !PT ;  /* 0x000000760b067209 */ /* 0x000fe40007810000 */
[----:B------:R-:W-:Y:S02]  /*17ca0*/  ISETP.GT.AND P2, PT, R0, 0x19, PT ;  /* 0x000000190000780c */ /* 0x000fe40003f44270 */
[----:B------:R-:W-:Y:S02]  /*17cb0*/  FMNMX.FTZ R4, R30, R4, !PT ;  /* 0x000000041e047209 */ /* 0x000fe40007810000 */
[----:B------:R-:W-:Y:S02]  /*17cc0*/  FMNMX.FTZ R2, R92, R2, !PT ;  /* 0x000000025c027209 */ /* 0x000fe40007810000 */
[----:B------:R-:W-:Y:S02]  /*17cd0*/  FSEL R20, R9, -INF , P0 ;  /* 0xff80000009147808 */ /* 0x000fe40000000000 */
[----:B------:R-:W-:Y:S01]  /*17ce0*/  FMNMX.FTZ R6, R18, R6, !PT ;  /* 0x0000000612067209 */ /* 0x000fe20007810000 */
[----:B------:R-:W-:Y:S01]  /*17cf0*/  SHFL.BFLY PT, R9, R73, 0x1, 0x1f ;  /* 0x0c201f0049097f89 */ /* 0x000fe200000e0000 */
        /* <DEDUP_REMOVED lines=8> */
[----:B------:R-:W-:Y:S02]  /*17d80*/  ISETP.GT.AND P0, PT, R5, 0x10, PT ;  /* 0x000000100500780c */ /* 0x000fe40003f04270 */
[----:B------:R-:W-:Y:S02]  /*17d90*/  FMNMX.FTZ R4, R33, R4, !PT ;  /* 0x0000000421047209 */ /* 0x000fe40007810000 */
[----:B------:R-:W-:Y:S02]  /*17da0*/  FMNMX.FTZ R2, R113, R2, !PT ;  /* 0x0000000271027209 */ /* 0x000fe40007810000 */
[----:B------:R-:W-:Y:S02]  /*17db0*/  FSEL R212, R103, -INF , P1 ;  /* 0xff80000067d47808 */ /* 0x000fe40000800000 */
[----:B------:R-:W-:Y:S02]  /*17dc0*/  FSEL R28, R247, -INF , P0 ;  /* 0xff800000f71c7808 */ /* 0x000fe40000000000 */
[----:B------:R-:W-:Y:S02]  /*17dd0*/  ISETP.GT.AND P2, PT, R5, 0x11, PT ;  /* 0x000000110500780c */ /* 0x000fe40003f44270 */
[----:B------:R-:W-:Y:S02]  /*17de0*/  FMNMX.FTZ R4, R48, R4, !PT ;  /* 0x0000000430047209 */ /* 0x000fe40007810000 */
[----:B------:R-:W-:Y:S02]  /*17df0*/  ISETP.GT.AND P1, PT, R0, 0x28, PT ;  /* 0x000000280000780c */ /* 0x000fe40003f24270 */
[----:B------:R-:W-:Y:S02]  /*17e00*/  FMNMX.FTZ R6, R17, R6, !PT ;  /* 0x0000000611067209 */ /* 0x000fe40007810000 */
[----:B------:R-:W-:Y:S02]  /*17e10*/  FMNMX.FTZ R2, R184, R2, !PT ;  /* 0x00000002b8027209 */ /* 0x000fe40007810000 */
[----:B------:R-:W-:Y:S02]  /*17e20*/  FSEL R58, R203, -INF , P1 ;  /* 0xff800000cb3a7808 */ /* 0x000fe40000800000 */
[----:B------:R-:W-:Y:S02]  /*17e30*/  ISETP.GT.AND P1, PT, R5, 0x18, PT ;  /* 0x000000180500780c */ /* 0x000fe40003f24270 */
[----:B------:R-:W-:Y:S02]  /*17e40*/  FSEL R27, R248, -INF , P2 ;  /* 0xff800000f81b7808 */ /* 0x000fe40001000000 */
[----:B------:R-:W-:Y:S02]  /*17e50*/  ISETP.GT.AND P0, PT, R0, 0x29, PT ;  /* 0x000000290000780c */ /* 0x000fe40003f04270 */
[----:B------:R-:W-:Y:S02]  /*17e60*/  FMNMX.FTZ R4, R56, R4, !PT ;  /* 0x0000000438047209 */ /* 0x000fe40007810000 */
        /* <DEDUP_REMOVED lines=11> */
[----:B------:R-:W-:Y:S02]  /*17f20*/  ISETP.GT.AND P1, PT, R5, 0x20, PT ;  /* 0x000000200500780c */ /* 0x000fe40003f24270 */
[----:B------:R-:W-:Y:S02]  /*17f30*/  FSEL R97, R197, -INF , P2 ;  /* 0xff800000c5617808 */ /* 0x000fe40001000000 */
[----:B------:R-:W-:Y:S02]  /*17f40*/  FSEL R24, R246, -INF , P0 ;  /* 0xff800000f6187808 */ /* 0x000fe40000000000 */
[----:B------:R-:W-:Y:S02]  /*17f50*/  FMNMX.FTZ R4, R60, R4, !PT ;  /* 0x000000043c047209 */ /* 0x000fe40007810000 */
[----:B------:R-:W-:Y:S02]  /*17f60*/  FMNMX.FTZ R6, R25, R6, !PT ;  /* 0x0000000619067209 */ /* 0x000fe40007810000 */
[----:B------:R-:W-:Y:S02]  /*17f70*/  FMNMX.FTZ R2, R217, R2, !PT ;  /* 0x00000002d9027209 */ /* 0x000fe40007810000 */
[----:B------:R-:W-:Y:S02]  /*17f80*/  FSEL R98, R50, -INF , P3 ;  /* 0xff80000032627808 */ /* 0x000fe40001800000 */
[----:B------:R-:W-:Y:S02]  /*17f90*/  FMNMX.FTZ R4, R97, R4, !PT ;  /* 0x0000000461047209 */ /* 0x000fe40007810000 */
[----:B------:R-:W-:Y:S02]  /*17fa0*/  ISETP.GT.AND P0, PT, R5, 0x21, PT ;  /* 0x000000210500780c */ /* 0x000fe40003f04270 */
[----:B------:R-:W-:Y:S02]  /*17fb0*/  FSEL R50, R213, -INF , P1 ;  /* 0xff800000d5327808 */ /* 0x000fe40000800000 */
[----:B------:R-:W-:Y:S02]  /*17fc0*/  ISETP.GT.AND P2, PT, R0, 0x38, PT ;  /* 0x000000380000780c */ /* 0x000fe40003f44270 */
[----:B------:R-:W-:Y:S02]  /*17fd0*/  FMNMX.FTZ R6, R24, R6, !PT ;  /* 0x0000000618067209 */ /* 0x000fe40007810000 */
[----:B------:R-:W-:Y:S02]  /*17fe0*/  FMNMX.FTZ R2, R243, R2, !PT ;  /* 0x00000002f3027209 */ /* 0x000fe40007810000 */
[----:B------:R-:W-:Y:S02]  /*17ff0*/  FMNMX.FTZ R4, R98, R4, !PT ;  /* 0x0000000462047209 */ /* 0x000fe40007810000 */
[----:B------:R-:W-:Y:S02]  /*18000*/  ISETP.GT.AND P3, PT, R0, 0x39, PT ;  /* 0x000000390000780c */ /* 0x000fe40003f64270 */
[----:B------:R-:W-:Y:S02]  /*18010*/  ISETP.GT.AND P1, PT, R5, 0x28, PT ;  /* 0x000000280500780c */ /* 0x000fe40003f24270 */
[----:B------:R-:W-:Y:S02]  /*18020*/  FMNMX.FTZ R6, R50, R6, !PT ;  /* 0x0000000632067209 */ /* 0x000fe40007810000 */
[----:B------:R-:W-:Y:S02]  /*18030*/  FSEL R105, R57, -INF , P2 ;  /* 0xff80000039697808 */ /* 0x000fe40001000000 */
[----:B------:R-:W-:Y:S02]  /*18040*/  FSEL R57, R215, -INF , P0 ;  /* 0xff800000d7397808 */ /* 0x000fe40000000000 */
[----:B------:R-:W-:Y:S02]  /*18050*/  FMNMX.FTZ R2, R223, R2, !PT ;  /* 0x00000002df027209 */ /* 0x000fe40007810000 */
[----:B------:R-:W-:Y:S02]  /*18060*/  FSEL R106, R59, -INF , P3 ;  /* 0xff8000003b6a7808 */ /* 0x000fe40001800000 */
[----:B------:R-:W-:Y:S02]  /*18070*/  ISETP.GT.AND P2, PT, R0, 0x40, PT ;  /* 0x000000400000780c */ /* 0x000fe40003f44270 */
[----:B------:R-:W-:Y:S02]  /*18080*/  ISETP.GT.AND P0, PT, R5, 0x29, PT ;  /* 0x000000290500780c */ /* 0x000fe40003f04270 */
[----:B------:R-:W-:Y:S02]  /*18090*/  FSEL R59, R209, -INF , P1 ;  /* 0xff800000d13b7808 */ /* 0x000fe40000800000 */
[----:B------:R-:W-:Y:S02]  /*180a0*/  FMNMX.FTZ R4, R105, R4, !PT ;  /* 0x0000000469047209 */ /* 0x000fe40007810000 */
[----:B------:R-:W-:Y:S02]  /*180b0*/  FMNMX.FTZ R6, R57, R6, !PT ;  /* 0x0000000639067209 */ /* 0x000fe40007810000 */
[----:B------:R-:W-:Y:S02]  /*180c0*/  FMNMX.FTZ R2, R244, R2, !PT ;  /* 0x00000002f4027209 */ /* 0x000fe40007810000 */
[----:B------:R-:W-:Y:S02]  /*180d0*/  FSEL R211, R115, -INF , P4 ;  /* 0xff80000073d37808 */ /* 0x000fe40002000000 */
[----:B------:R-:W-:Y:S02]  /*180e0*/  ISETP.GT.AND P1, PT, R5, 0x30, PT ;  /* 0x000000300500780c */ /* 0x000fe40003f24270 */
[----:B------:R-:W-:Y:S02]  /*180f0*/  FSEL R115, R61, -INF , P2 ;  /* 0xff8000003d737808 */ /* 0x000fe40001000000 */
[----:B------:R-:W-:Y:S02]  /*18100*/  FMNMX.FTZ R4, R106, R4, !PT ;  /* 0x000000046a047209 */ /* 0x000fe40007810000 */
[----:B------:R-:W-:Y:S02]  /*18110*/  FSEL R61, R210, -INF , P0 ;  /* 0xff800000d23d7808 */ /* 0x000fe40000000000 */
[----:B------:R-:W-:Y:S02]  /*18120*/  FMNMX.FTZ R6, R59, R6, !PT ;  /* 0x000000063b067209 */ /* 0x000fe40007810000 */
[----:B------:R-:W-:Y:S02]  /*18130*/  ISETP.GT.AND P4, PT, R0, 0x41, PT ;  /* 0x000000410000780c */ /* 0x000fe40003f84270 */
[----:B------:R-:W-:Y:S02]  /*18140*/  FMNMX.FTZ R2, R222, R2, !PT ;  /* 0x00000002de027209 */ /* 0x000fe40007810000 */
[----:B------:R-:W-:Y:S02]  /*18150*/  FSEL R99, R200, -INF , P1 ;  /* 0xff800000c8637808 */ /* 0x000fe40000800000 */
[----:B------:R-:W-:Y:S02]  /*18160*/  FMNMX.FTZ R4, R115, R4, !PT ;  /* 0x0000000473047209 */ /* 0x000fe40007810000 */
[----:B------:R-:W-:Y:S02]  /*18170*/  FMNMX.FTZ R6, R61, R6, !PT ;  /* 0x000000063d067209 */ /* 0x000fe40007810000 */
[----:B------:R-:W-:Y:S02]  /*18180*/  ISETP.GT.AND P0, PT, R5, 0x31, PT ;  /* 0x000000310500780c */ /* 0x000fe40003f04270 */
[----:B------:R-:W-:Y:S02]  /*18190*/  FSEL R186, R186, -INF , P4 ;  /* 0xff800000baba7808 */ /* 0x000fe40002000000 */
[C---:B------:R-:W-:Y:S02]  /*181a0*/  ISETP.GT.AND P3, PT, R0.reuse, 0x48, PT ;  /* 0x000000480000780c */ /* 0x040fe40003f64270 */
[----:B------:R-:W-:Y:S02]  /*181b0*/  ISETP.GT.AND P4, PT, R0, 0x49, PT ;  /* 0x000000490000780c */ /* 0x000fe40003f84270 */
[----:B------:R-:W-:Y:S02]  /*181c0*/  FMNMX.FTZ R2, R212, R2, !PT ;  /* 0x00000002d4027209 */ /* 0x000fe40007810000 */
[----:B------:R-:W-:Y:S02]  /*181d0*/  FMNMX.FTZ R7, R99, R6, !PT ;  /* 0x0000000663077209 */ /* 0x000fe40007810000 */
[----:B------:R-:W-:Y:S02]  /*181e0*/  FSEL R102, R201, -INF , P0 ;  /* 0xff800000c9667808 */ /* 0x000fe40000000000 */
[----:B------:R-:W-:Y:S02]  /*181f0*/  ISETP.GT.AND P2, PT, R5, 0x38, PT ;  /* 0x000000380500780c */ /* 0x000fe40003f44270 */
[----:B------:R-:W-:Y:S02]  /*18200*/  FSEL R191, R185, -INF , P3 ;  /* 0xff800000b9bf7808 */ /* 0x000fe40001800000 */
[----:B------:R-:W-:Y:S02]  /*18210*/  FMNMX.FTZ R4, R186, R4, !PT ;  /* 0x00000004ba047209 */ /* 0x000fe40007810000 */
[C---:B------:R-:W-:Y:S02]  /*18220*/  ISETP.GT.AND P3, PT, R0.reuse, 0x50, PT ;  /* 0x000000500000780c */ /* 0x040fe40003f64270 */
[----:B------:R-:W-:Y:S02]  /*18230*/  FSEL R193, R193, -INF , P4 ;  /* 0xff800000c1c17808 */ /* 0x000fe40002000000 */
[----:B------:R-:W-:Y:S02]  /*18240*/  ISETP.GT.AND P4, PT, R0, 0x51, PT ;  /* 0x000000510000780c */ /* 0x000fe40003f84270 */
[----:B------:R-:W-:Y:S02]  /*18250*/  FMNMX.FTZ R2, R216, R2, !PT ;  /* 0x00000002d8027209 */ /* 0x000fe40007810000 */
[----:B------:R-:W-:Y:S02]  /*18260*/  ISETP.GT.AND P1, PT, R5, 0x39, PT ;  /* 0x000000390500780c */ /* 0x000fe40003f24270 */
[----:B------:R-:W-:Y:S02]  /*18270*/  FSEL R252, R72, -INF , P3 ;  /* 0xff80000048fc7808 */ /* 0x000fe40001800000 */
[----:B------:R-:W-:Y:S02]  /*18280*/  FSEL R247, R76, -INF , P4 ;  /* 0xff8000004cf77808 */ /* 0x000fe40002000000 */
[----:B------:R-:W-:Y:S02]  /*18290*/  FMNMX.FTZ R6, R191, R4, !PT ;  /* 0x00000004bf067209 */ /* 0x000fe40007810000 */
[----:B------:R-:W-:Y:S02]  /*182a0*/  FMNMX.FTZ R4, R102, R7, !PT ;  /* 0x0000000766047209 */ /* 0x000fe40007810000 */
[----:B------:R-:W-:Y:S02]  /*182b0*/  FSEL R103, R199, -INF , P2 ;  /* 0xff800000c7677808 */ /* 0x000fe40001000000 */
[----:B------:R-:W-:Y:S02]  /*182c0*/  ISETP.GT.AND P2, PT, R5, 0x41, PT ;  /* 0x000000410500780c */ /* 0x000fe40003f44270 */
[C---:B------:R-:W-:Y:S02]  /*182d0*/  ISETP.GT.AND P3, PT, R0.reuse, 0x58, PT ;  /* 0x000000580000780c */ /* 0x040fe40003f64270 */
[----:B------:R-:W-:Y:S02]  /*182e0*/  ISETP.GT.AND P4, PT, R0, 0x59, PT ;  /* 0x000000590000780c */ /* 0x000fe40003f84270 */
[----:B------:R-:W-:Y:S02]  /*182f0*/  FMNMX.FTZ R2, R211, R2, !PT ;  /* 0x00000002d3027209 */ /* 0x000fe40007810000 */
[----:B------:R-:W-:Y:S02]  /*18300*/  ISETP.GT.AND P0, PT, R5, 0x40, PT ;  /* 0x000000400500780c */ /* 0x000fe40003f04270 */
[----:B------:R-:W-:Y:S01]  /*18310*/  FSEL R104, R202, -INF , P1 ;  /* 0xff800000ca687808 */ /* 0x000fe20000800000 */
[----:B------:R-:W1:Y:S01]  /*18320*/  SHFL.BFLY PT, R8, R2, 0x2, 0x1f ;  /* 0x0c401f0002087f89 */ /* 0x000e6200000e0000 */
[----:B------:R-:W-:Y:S02]  /*18330*/  ISETP.GT.AND P1, PT, R0, 0x60, PT ;  /* 0x000000600000780c */ /* 0x000fe40003f24270 */
[----:B------:R-:W-:Y:S02]  /*18340*/  FSEL R202, R77, -INF , P3 ;  /* 0xff8000004dca7808 */ /* 0x000fe40001800000 */
[----:B------:R-:W-:Y:S02]  /*18350*/  FSEL R112, R198, -INF , P2 ;  /* 0xff800000c6707808 */ /* 0x000fe40001000000 */
[C---:B------:R-:W-:Y:S02]  /*18360*/  ISETP.GT.AND P2, PT, R0.reuse, 0x61, PT ;  /* 0x000000610000780c */ /* 0x040fe40003f44270 */
[----:B------:R-:W-:Y:S02]  /*18370*/  FSEL R199, R75, -INF , P4 ;  /* 0xff8000004bc77808 */ /* 0x000fe40002000000 */
[C---:B------:R-:W-:Y:S02]  /*18380*/  ISETP.GT.AND P3, PT, R0.reuse, 0x68, PT ;  /* 0x000000680000780c */ /* 0x040fe40003f64270 */
[----:B------:R-:W-:Y:S02]  /*18390*/  ISETP.GT.AND P4, PT, R0, 0x69, PT ;  /* 0x000000690000780c */ /* 0x000fe40003f84270 */
[----:B------:R-:W-:Y:S02]  /*183a0*/  FMNMX.FTZ R0, R193, R6, !PT ;  /* 0x00000006c1007209 */ /* 0x000fe40007810000 */
[----:B------:R-:W-:Y:S02]  /*183b0*/  FMNMX.FTZ R4, R103, R4, !PT ;  /* 0x0000000467047209 */ /* 0x000fe40007810000 */
[----:B------:R-:W-:Y:S02]  /*183c0*/  FSEL R111, R196, -INF , P0 ;  /* 0xff800000c46f7808 */ /* 0x000fe40000000000 */
[----:B------:R-:W-:Y:S02]  /*183d0*/  FMNMX.FTZ R0, R252, R0, !PT ;  /* 0x00000000fc007209 */ /* 0x000fe40007810000 */
[----:B------:R-:W-:Y:S02]  /*183e0*/  FMNMX.FTZ R6, R104, R4, !PT ;  /* 0x0000000468067209 */ /* 0x000fe40007810000 */
[----:B------:R-:W-:Y:S02]  /*183f0*/  FMNMX.FTZ R4, R247, R0, !PT ;  /* 0x00000000f7047209 */ /* 0x000fe40007810000 */
[----:B------:R-:W-:Y:S02]  /*18400*/  FMNMX.FTZ R0, R111, R6, !PT ;  /* 0x000000066f007209 */ /* 0x000fe40007810000 */
[----:B------:R-:W-:Y:S02]  /*18410*/  ISETP.GT.AND P0, PT, R5, 0x48, PT ;  /* 0x000000480500780c */ /* 0x000fe40003f04270 */
[----:B------:R-:W-:Y:S02]  /*18420*/  FMNMX.FTZ R0, R112, R0, !PT ;  /* 0x0000000070007209 */ /* 0x000fe40007810000 */
[----:B------:R-:W-:Y:S02]  /*18430*/  FSEL R185, R195, -INF , P0 ;  /* 0xff800000c3b97808 */ /* 0x000fe40000000000 */
[----:B------:R-:W-:Y:S02]  /*18440*/  ISETP.GT.AND P0, PT, R5, 0x49, PT ;  /* 0x000000490500780c */ /* 0x000fe40003f04270 */
[----:B------:R-:W-:Y:S02]  /*18450*/  FMNMX.FTZ R0, R185, R0, !PT ;  /* 0x00000000b9007209 */ /* 0x000fe40007810000 */
[----:B------:R-:W-:Y:S02]  /*18460*/  FSEL R114, R79, -INF , P0 ;  /* 0xff8000004f727808 */ /* 0x000fe40000000000 */
[C---:B------:R-:W-:Y:S02]  /*18470*/  ISETP.GT.AND P0, PT, R5.reuse, 0x50, PT ;  /* 0x000000500500780c */ /* 0x040fe40003f04270 */
[----:B------:R-:W-:Y:S02]  /*18480*/  FSEL R251, R52, -INF , P1 ;  /* 0xff80000034fb7808 */ /* 0x000fe40000800000 */
[----:B------:R-:W-:Y:S02]  /*18490*/  FMNMX.FTZ R0, R114, R0, !PT ;  /* 0x0000000072007209 */ /* 0x000fe40007810000 */
[----:B------:R-:W-:Y:S02]  /*184a0*/  FSEL R206, R90, -INF , P0 ;  /* 0xff8000005ace7808 */ /* 0x000fe40000000000 */
[----:B------:R-:W-:Y:S02]  /*184b0*/  ISETP.GT.AND P1, PT, R5, 0x51, PT ;  /* 0x000000510500780c */ /* 0x000fe40003f24270 */
[----:B------:R-:W-:Y:S02]  /*184c0*/  FSEL R215, R108, -INF , P3 ;  /* 0xff8000006cd77808 */ /* 0x000fe40001800000 */
[----:B------:R-:W-:Y:S02]  /*184d0*/  FSEL R108, R91, -INF , P1 ;  /* 0xff8000005b6c7808 */ /* 0x000fe40000800000 */
[C---:B------:R-:W-:Y:S02]  /*184e0*/  ISETP.GT.AND P0, PT, R5.reuse, 0x58, PT ;  /* 0x000000580500780c */ /* 0x040fe40003f04270 */
[----:B------:R-:W-:Y:S02]  /*184f0*/  FMNMX.FTZ R0, R206, R0, !PT ;  /* 0x00000000ce007209 */ /* 0x000fe40007810000 */
[----:B-1----:R-:W-:Y:S02]  /*18500*/  FMNMX.FTZ R2, R2, R8, !PT ;  /* 0x0000000802027209 */ /* 0x002fe40007810000 */
[----:B------:R-:W-:Y:S02]  /*18510*/  FSEL R246, R78, -INF , P0 ;  /* 0xff8000004ef67808 */ /* 0x000fe40000000000 */
[C---:B------:R-:W-:Y:S01]  /*18520*/  ISETP.GT.AND P3, PT, R5.reuse, 0x59, PT ;  /* 0x000000590500780c */ /* 0x040fe20003f64270 */
[----:B------:R-:W1:Y:S01]  /*18530*/  SHFL.BFLY PT, R72, R2, 0x1, 0x1f ;  /* 0x0c201f0002487f89 */ /* 0x000e6200000e0000 */
[----:B------:R-:W-:Y:S02]  /*18540*/  FMNMX.FTZ R0, R108, R0, !PT ;  /* 0x000000006c007209 */ /* 0x000fe40007810000 */
[----:B------:R-:W-:Y:S02]  /*18550*/  ISETP.GT.AND P0, PT, R5, 0x60, PT ;  /* 0x000000600500780c */ /* 0x000fe40003f04270 */
[----:B------:R-:W-:Y:S02]  /*18560*/  FSEL R221, R95, -INF , P3 ;  /* 0xff8000005fdd7808 */ /* 0x000fe40001800000 */
[----:B------:R-:W-:Y:S02]  /*18570*/  FMNMX.FTZ R0, R246, R0, !PT ;  /* 0x00000000f6007209 */ /* 0x000fe40007810000 */
[----:B------:R-:W-:Y:S02]  /*18580*/  FSEL R219, R55, -INF , P0 ;  /* 0xff80000037db7808 */ /* 0x000fe40000000000 */
[----:B------:R-:W-:Y:S02]  /*18590*/  ISETP.GT.AND P3, PT, R5, 0x61, PT ;  /* 0x000000610500780c */ /* 0x000fe40003f64270 */
[----:B------:R-:W-:Y:S02]  /*185a0*/  FMNMX.FTZ R0, R221, R0, !PT ;  /* 0x00000000dd007209 */ /* 0x000fe40007810000 */
[----:B------:R-:W-:Y:S02]  /*185b0*/  FSEL R214, R54, -INF , P3 ;  /* 0xff80000036d67808 */ /* 0x000fe40001800000 */
[----:B------:R-:W-:Y:S02]  /*185c0*/  ISETP.GT.AND P1, PT, R5, 0x68, PT ;  /* 0x000000680500780c */ /* 0x000fe40003f24270 */
[----:B------:R-:W-:Y:S02]  /*185d0*/  FMNMX.FTZ R4, R202, R4, !PT ;  /* 0x00000004ca047209 */ /* 0x000fe40007810000 */
[----:B------:R-:W-:Y:S02]  /*185e0*/  FMNMX.FTZ R0, R219, R0, !PT ;  /* 0x00000000db007209 */ /* 0x000fe40007810000 */
[----:B------:R-:W-:Y:S02]  /*185f0*/  FMNMX.FTZ R4, R199, R4, !PT ;  /* 0x00000004c7047209 */ /* 0x000fe40007810000 */
[----:B------:R-:W-:Y:S02]  /*18600*/  ISETP.GT.AND P0, PT, R5, 0x69, PT ;  /* 0x000000690500780c */ /* 0x000fe40003f04270 */
[----:B------:R-:W-:Y:S02]  /*18610*/  FSEL R209, R110, -INF , P1 ;  /* 0xff8000006ed17808 */ /* 0x000fe40000800000 */
[----:B------:R-:W-:Y:S02]  /*18620*/  FMNMX.FTZ R0, R214, R0, !PT ;  /* 0x00000000d6007209 */ /* 0x000fe40007810000 */
[----:B------:R-:W-:Y:S02]  /*18630*/  FSEL R245, R53, -INF , P2 ;  /* 0xff80000035f57808 */ /* 0x000fe40001000000 */
[----:B------:R-:W-:Y:S01]  /*18640*/  FSEL R74, R74, -INF , P0 ;  /* 0xff8000004a4a7808 */ /* 0x000fe20000000000 */
[----:B------:R-:W-:Y:S01]  /*18650*/  LDSM.16.MT88.4 R52, [R225+0x100] ;  /* 0x00010000e134783b */ /* 0x000fe20000004200 */
        /* <DEDUP_REMOVED lines=9> */
[----:B------:R-:W-:Y:S02]  /*186f0*/  FSETP.NEU.FTZ.AND P1, PT, R72, -INF , PT ;  /* 0xff8000004800780b */ /* 0x000fe40003f3d000 */
[----:B------:R-:W-:Y:S02]  /*18700*/  FMNMX.FTZ R4, R208, R4, !PT ;  /* 0x00000004d0047209 */ /* 0x000fe40007810000 */
[----:B------:R-:W-:Y:S02]  /*18710*/  FSEL R96, R96, RZ, P1 ;  /* 0x000000ff60607208 */ /* 0x000fe40000800000 */
[----:B------:R-:W-:Y:S01]  /*18720*/  FMNMX.FTZ R73, R73, R9, !PT ;  /* 0x0000000949497209 */ /* 0x000fe20007810000 */
[----:B------:R-:W2:Y:S03]  /*18730*/  SHFL.BFLY PT, R7, R4, 0x2, 0x1f ;  /* 0x0c401f0004077f89 */ /* 0x000ea600000e0000 */
[C---:B------:R-:W-:Y:S01]  /*18740*/  FSETP.NEU.FTZ.AND P2, PT, R73.reuse, -INF , PT ;  /* 0xff8000004900780b */ /* 0x040fe20003f5d000 */
[----:B------:R-:W-:Y:S05]  /*18750*/  FMUL.FTZ R75, R73, c[0x0][0x2d0] ;  /* 0x0000b400494b7a20 */ /* 0x000fea0000410000 */
[----:B------:R-:W-:Y:S02]  /*18760*/  FSEL R75, R75, RZ, P2 ;  /* 0x000000ff4b4b7208 */ /* 0x000fe40001000000 */
[----:B-1----:R-:W-:Y:S01]  /*18770*/  FMNMX.FTZ R0, R0, R2, !PT ;  /* 0x0000000200007209 */ /* 0x002fe20007810000 */
[--C-:B------:R-:W-:Y:S02]  /*18780*/  FFMA.FTZ R2, R22, c[0x0][0x2d0], -R96.reuse ;  /* 0x0000b40016027a23 */ /* 0x100fe40000010860 */
[--C-:B------:R-:W-:Y:S02]  /*18790*/  FFMA.FTZ R5, R14, c[0x0][0x2d0], -R75.reuse ;  /* 0x0000b4000e057a23 */ /* 0x100fe4000001084b */
[----:B------:R1:W-:Y:S01]  /*187a0*/  MUFU.EX2 R200, R2 ;  /* 0x0000000200c87308 */ /* 0x0003e20000000800 */
[--C-:B------:R-:W-:Y:S01]  /*187b0*/  FFMA.FTZ R6, R10, c[0x0][0x2d0], -R75.reuse ;  /* 0x0000b4000a067a23 */ /* 0x100fe2000001084b */
[----:B--2---:R-:W-:Y:S01]  /*187c0*/  FMNMX.FTZ R4, R4, R7, !PT ;  /* 0x0000000704047209 */ /* 0x004fe20007810000 */
[--C-:B------:R-:W-:Y:S07]  /*187d0*/  FFMA.FTZ R7, R38, c[0x0][0x2d0], -R75.reuse ;  /* 0x0000b40026077a23 */ /* 0x100fee000001084b */
[----:B------:R2:W-:Y:S01]  /*187e0*/  MUFU.EX2 R220, R6 ;  /* 0x0000000600dc7308 */ /* 0x0005e20000000800 */
[----:B------:R-:W3:Y:S09]  /*187f0*/  SHFL.BFLY PT, R71, R4, 0x1, 0x1f ;  /* 0x0c201f0004477f89 */ /* 0x000ef200000e0000 */
[----:B------:R4:W4:Y:S01]  /*18800*/  MUFU.EX2 R250, R5 ;  /* 0x0000000500fa7308 */ /* 0x0009220000000800 */
[----:B-1----:R-:W1:Y:S09]  /*18810*/  SHFL.BFLY PT, R2, R0, 0x1, 0x1f ;  /* 0x0c201f0000027f89 */ /* 0x002e7200000e0000 */
[----:B------:R-:W-:Y:S01]  /*18820*/  MUFU.EX2 R232, R7 ;  /* 0x0000000700e87308 */ /* 0x000fe20000000800 */
[--C-:B--2---:R-:W-:Y:S01]  /*18830*/  FFMA.FTZ R6, R40, c[0x0][0x2d0], -R75.reuse ;  /* 0x0000b40028067a23 */ /* 0x104fe2000001084b */
[----:B---3--:R-:W-:Y:S01]  /*18840*/  FMNMX.FTZ R71, R4, R71, !PT ;  /* 0x0000004704477209 */ /* 0x008fe20007810000 */
[--C-:B------:R-:W-:Y:S03]  /*18850*/  FFMA.FTZ R4, R26, c[0x0][0x2d0], -R96.reuse ;  /* 0x0000b4001a047a23 */ /* 0x100fe60000010860 */
[C---:B------:R-:W-:Y:S04]  /*18860*/  FSETP.NEU.FTZ.AND P0, PT, R71.reuse, -INF , PT ;  /* 0xff8000004700780b */ /* 0x040fe80003f1d000 */
[----:B------:R-:W2:Y:S01]  /*18870*/  MUFU.EX2 R235, R4 ;  /* 0x0000000400eb7308 */ /* 0x000ea20000000800 */
[----:B------:R-:W-:Y:S02]  /*18880*/  FMUL.FTZ R100, R71, c[0x0][0x2d0] ;  /* 0x0000b40047647a20 */ /* 0x000fe40000410000 */
[--C-:B----4-:R-:W-:Y:S01]  /*18890*/  FFMA.FTZ R5, R23, c[0x0][0x2d0], -R75.reuse ;  /* 0x0000b40017057a23 */ /* 0x110fe2000001084b */
[----:B------:R-:W-:Y:S02]  /*188a0*/  F2FP.BF16.PACK_AB R76, R250, R220 ;  /* 0x000000dcfa4c723e */ /* 0x000fe400000010ff */
[----:B------:R-:W-:Y:S02]  /*188b0*/  FSEL R100, R100, RZ, P0 ;  /* 0x000000ff64647208 */ /* 0x000fe40000000000 */
[----:B-1----:R-:W-:Y:S02]  /*188c0*/  FMNMX.FTZ R70, R2, R0, !PT ;  /* 0x0000000002467209 */ /* 0x002fe40007810000 */
[----:B------:R1:W-:Y:S01]  /*188d0*/  MUFU.EX2 R228, R6 ;  /* 0x0000000600e47308 */ /* 0x0003e20000000800 */
[----:B------:R-:W-:Y:S02]  /*188e0*/  FFMA.FTZ R2, R35, c[0x0][0x2d0], -R96 ;  /* 0x0000b40023027a23 */ /* 0x000fe40000010860 */
[--C-:B------:R-:W-:Y:S01]  /*188f0*/  FFMA.FTZ R0, R15, c[0x0][0x2d0], -R100.reuse ;  /* 0x0000b4000f007a23 */ /* 0x100fe20000010864 */
[C---:B------:R-:W-:Y:S01]  /*18900*/  FSETP.NEU.FTZ.AND P3, PT, R70.reuse, -INF , PT ;  /* 0xff8000004600780b */ /* 0x040fe20003f7d000 */
[----:B------:R-:W-:Y:S05]  /*18910*/  FMUL.FTZ R101, R70, c[0x0][0x2d0] ;  /* 0x0000b40046657a20 */ /* 0x000fea0000410000 */
[----:B------:R3:W-:Y:S01]  /*18920*/  MUFU.EX2 R201, R0 ;  /* 0x0000000000c97308 */ /* 0x0007e20000000800 */
[----:B------:R-:W-:Y:S02]  /*18930*/  FSEL R101, R101, RZ, P3 ;  /* 0x000000ff65657208 */ /* 0x000fe40001800000 */
[----:B--2---:R-:W-:Y:S01]  /*18940*/  F2FP.BF16.PACK_AB R79, R235, R200 ;  /* 0x000000c8eb4f723e */ /* 0x004fe200000010ff */
[--C-:B------:R-:W-:Y:S06]  /*18950*/  FFMA.FTZ R4, R12, c[0x0][0x2d0], -R100.reuse ;  /* 0x0000b4000c047a23 */ /* 0x100fec0000010864 */
[----:B------:R2:W-:Y:S01]  /*18960*/  MUFU.EX2 R231, R2 ;  /* 0x0000000200e77308 */ /* 0x0005e20000000800 */
[----:B-1----:R-:W-:Y:S09]  /*18970*/  FFMA.FTZ R6, R44, c[0x0][0x2d0], -R75 ;  /* 0x0000b4002c067a23 */ /* 0x002ff2000001084b */
[----:B------:R1:W-:Y:S01]  /*18980*/  MUFU.EX2 R205, R4 ;  /* 0x0000000400cd7308 */ /* 0x0003e20000000800 */
[----:B---3--:R-:W-:Y:S09]  /*18990*/  FFMA.FTZ R0, R19, c[0x0][0x2d0], -R100 ;  /* 0x0000b40013007a23 */ /* 0x008ff20000010864 */
[----:B------:R3:W4:Y:S01]  /*189a0*/  MUFU.EX2 R234, R0 ;  /* 0x0000000000ea7308 */ /* 0x0007220000000800 */
[----:B--2---:R-:W-:Y:S09]  /*189b0*/  FFMA.FTZ R2, R41, c[0x0][0x2d0], -R96 ;  /* 0x0000b40029027a23 */ /* 0x004ff20000010860 */
[----:B------:R2:W-:Y:S01]  /*189c0*/  MUFU.EX2 R35, R2 ;  /* 0x0000000200237308 */ /* 0x0005e20000000800 */
[----:B-1----:R-:W-:Y:S09]  /*189d0*/  FFMA.FTZ R4, R16, c[0x0][0x2d0], -R100 ;  /* 0x0000b40010047a23 */ /* 0x002ff20000010864 */
[----:B------:R1:W-:Y:S01]  /*189e0*/  MUFU.EX2 R68, R4 ;  /* 0x0000000400447308 */ /* 0x0003e20000000800 */
[----:B---3--:R-:W-:Y:S01]  /*189f0*/  FFMA.FTZ R0, R11, c[0x0][0x2d0], -R101 ;  /* 0x0000b4000b007a23 */ /* 0x008fe20000010865 */
[----:B----4-:R-:W-:Y:S08]  /*18a00*/  F2FP.BF16.PACK_AB R66, R234, R201 ;  /* 0x000000c9ea42723e */ /* 0x010ff000000010ff */
[----:B------:R3:W-:Y:S01]  /*18a10*/  MUFU.EX2 R204, R0 ;  /* 0x0000000000cc7308 */ /* 0x0007e20000000800 */
[----:B--2---:R-:W-:Y:S09]  /*18a20*/  FSEL R2, R72, RZ, P1 ;  /* 0x000000ff48027208 */ /* 0x004ff20000800000 */
[----:B------:R-:W-:Y:S01]  /*18a30*/  MUFU.EX2 R40, R6 ;  /* 0x0000000600287308 */ /* 0x000fe20000000800 */
[----:B-1----:R-:W-:Y:S09]  /*18a40*/  FFMA.FTZ R4, R43, c[0x0][0x2d0], -R75 ;  /* 0x0000b4002b047a23 */ /* 0x002ff2000001084b */
[----:B------:R1:W-:Y:S01]  /*18a50*/  MUFU.EX2 R213, R5 ;  /* 0x0000000500d57308 */ /* 0x0003e20000000800 */
[----:B---3--:R-:W-:Y:S09]  /*18a60*/  FFMA.FTZ R0, R18, c[0x0][0x2d0], -R101 ;  /* 0x0000b40012007a23 */ /* 0x008ff20000010865 */
[----:B------:R2:W3:Y:S10]  /*18a70*/  MUFU.EX2 R197, R0 ;  /* 0x0000000000c57308 */ /* 0x0004f40000000800 */
[----:B------:R4:W-:Y:S01]  /*18a80*/  MUFU.EX2 R196, R4 ;  /* 0x0000000400c47308 */ /* 0x0009e20000000800 */
[----:B-1----:R-:W-:Y:S09]  /*18a90*/  FFMA.FTZ R5, R29, c[0x0][0x2d0], -R75 ;  /* 0x0000b4001d057a23 */ /* 0x002ff2000001084b */
[----:B------:R1:W-:Y:S01]  /*18aa0*/  MUFU.EX2 R64, R5 ;  /* 0x0000000500407308 */ /* 0x0003e20000000800 */
[--C-:B--2---:R-:W-:Y:S01]  /*18ab0*/  FFMA.FTZ R0, R20, c[0x0][0x2d0], -R101.reuse ;  /* 0x0000b40014007a23 */ /* 0x104fe20000010865 */
[----:B---3--:R-:W-:Y:S08]  /*18ac0*/  F2FP.BF16.PACK_AB R65, R197, R204 ;  /* 0x000000ccc541723e */ /* 0x008ff000000010ff */
[----:B------:R2:W-:Y:S01]  /*18ad0*/  MUFU.EX2 R67, R0 ;  /* 0x0000000000437308 */ /* 0x0005e20000000800 */
[--C-:B----4-:R-:W-:Y:S09]  /*18ae0*/  FFMA.FTZ R4, R39, c[0x0][0x2d0], -R96.reuse ;  /* 0x0000b40027047a23 */ /* 0x110ff20000010860 */
[----:B------:R-:W-:Y:S01]  /*18af0*/  MUFU.EX2 R86, R4 ;  /* 0x0000000400567308 */ /* 0x000fe20000000800 */
[--C-:B-1----:R-:W-:Y:S09]  /*18b00*/  FFMA.FTZ R5, R13, c[0x0][0x2d0], -R96.reuse ;  /* 0x0000b4000d057a23 */ /* 0x102ff20000010860 */
[----:B------:R1:W-:Y:S01]  /*18b10*/  MUFU.EX2 R207, R5 ;  /* 0x0000000500cf7308 */ /* 0x0003e20000000800 */
[----:B--2---:R-:W-:Y:S09]  /*18b20*/  FFMA.FTZ R0, R17, c[0x0][0x2d0], -R101 ;  /* 0x0000b40011007a23 */ /* 0x004ff20000010865 */
[----:B------:R2:W-:Y:S01]  /*18b30*/  MUFU.EX2 R233, R0 ;  /* 0x0000000000e97308 */ /* 0x0005e20000000800 */
[--C-:B-1----:R-:W-:Y:S02]  /*18b40*/  FFMA.FTZ R5, R21, c[0x0][0x2d0], -R96.reuse ;  /* 0x0000b40015057a23 */ /* 0x102fe40000010860 */
[----:B------:R-:W1:Y:S07]  /*18b50*/  LDSM.16.MT88.4 R20, [R224+0x100] ;  /* 0x00010000e014783b */ /* 0x000e6e0000004200 */
[----:B------:R3:W4:Y:S01]  /*18b60*/  MUFU.EX2 R210, R5 ;  /* 0x0000000500d27308 */ /* 0x0007220000000800 */
[--C-:B--2---:R-:W-:Y:S09]  /*18b70*/  FFMA.FTZ R0, R34, c[0x0][0x2d0], -R96.reuse ;  /* 0x0000b40022007a23 */ /* 0x104ff20000010860 */
[----:B------:R2:W-:Y:S01]  /*18b80*/  MUFU.EX2 R119, R0 ;  /* 0x0000000000777308 */ /* 0x0005e20000000800 */
[--C-:B---3--:R-:W-:Y:S01]  /*18b90*/  FFMA.FTZ R5, R42, c[0x0][0x2d0], -R75.reuse ;  /* 0x0000b4002a057a23 */ /* 0x108fe2000001084b */
[----:B----4-:R-:W-:Y:S08]  /*18ba0*/  F2FP.BF16.PACK_AB R77, R210, R207 ;  /* 0x000000cfd24d723e */ /* 0x010ff000000010ff */
[----:B------:R3:W-:Y:S01]  /*18bb0*/  MUFU.EX2 R90, R5 ;  /* 0x00000005005a7308 */ /* 0x0007e20000000800 */
[--C-:B--2---:R-:W-:Y:S09]  /*18bc0*/  FFMA.FTZ R0, R37, c[0x0][0x2d0], -R96.reuse ;  /* 0x0000b40025007a23 */ /* 0x104ff20000010860 */
[----:B------:R2:W-:Y:S01]  /*18bd0*/  MUFU.EX2 R91, R0 ;  /* 0x00000000005b7308 */ /* 0x0005e20000000800 */
[----:B---3--:R-:W-:Y:S09]  /*18be0*/  FFMA.FTZ R5, R45, c[0x0][0x2d0], -R75 ;  /* 0x0000b4002d057a23 */ /* 0x008ff2000001084b */
[----:B------:R-:W-:Y:S01]  /*18bf0*/  MUFU.EX2 R87, R5 ;  /* 0x0000000500577308 */ /* 0x000fe20000000800 */
[----:B--2---:R-:W-:Y:S02]  /*18c00*/  FFMA.FTZ R0, R36, c[0x0][0x2d0], -R96 ;  /* 0x0000b40024007a23 */ /* 0x004fe40000010860 */
[----:B------:R-:W2:Y:S07]  /*18c10*/  LDSM.16.MT88.4 R36, [R227+0x100] ;  /* 0x00010000e324783b */ /* 0x000eae0000004200 */
[----:B------:R3:W-:Y:S02]  /*18c20*/  MUFU.EX2 R109, R0 ;  /* 0x00000000006d7308 */ /* 0x0007e40000000800 */
[--C-:B---3--:R-:W-:Y:S08]  /*18c30*/  FFMA.FTZ R0, R32, c[0x0][0x2d0], -R100.reuse ;  /* 0x0000b40020007a23 */ /* 0x108ff00000010864 */
[----:B------:R3:W-:Y:S02]  /*18c40*/  MUFU.EX2 R230, R0 ;  /* 0x0000000000e67308 */ /* 0x0007e40000000800 */
[--C-:B---3--:R-:W-:Y:S08]  /*18c50*/  FFMA.FTZ R0, R30, c[0x0][0x2d0], -R100.reuse ;  /* 0x0000b4001e007a23 */ /* 0x108ff00000010864 */
[----:B------:R3:W-:Y:S02]  /*18c60*/  MUFU.EX2 R203, R0 ;  /* 0x0000000000cb7308 */ /* 0x0007e40000000800 */
[--C-:B---3--:R-:W-:Y:S08]  /*18c70*/  FFMA.FTZ R0, R31, c[0x0][0x2d0], -R100.reuse ;  /* 0x0000b4001f007a23 */ /* 0x108ff00000010864 */
[----:B------:R3:W-:Y:S02]  /*18c80*/  MUFU.EX2 R195, R0 ;  /* 0x0000000000c37308 */ /* 0x0007e40000000800 */
[----:B---3--:R-:W-:Y:S08]  /*18c90*/  FFMA.FTZ R0, R33, c[0x0][0x2d0], -R100 ;  /* 0x0000b40021007a23 */ /* 0x008ff00000010864 */
        /* <DEDUP_REMOVED lines=9> */
[----:B---3--:R-:W-:Y:S05]  /*18d30*/  FSEL R0, R73, RZ, P2 ;  /* 0x000000ff49007208 */ /* 0x008fea0001000000 */
[----:B------:R-:W-:Y:S04]  /*18d40*/  FADD.FTZ R0, -R0, R3 ;  /* 0x0000000300007221 */ /* 0x000fe80000010100 */
[----:B------:R-:W-:Y:S04]  /*18d50*/  FMUL.FTZ R0, R0, c[0x0][0x2d0] ;  /* 0x0000b40000007a20 */ /* 0x000fe80000410000 */
[----:B------:R3:W4:Y:S02]  /*18d60*/  MUFU.EX2 R69, R0 ;  /* 0x0000000000457308 */ /* 0x0007240000000800 */
[----:B---3--:R-:W-:Y:S01]  /*18d70*/  FADD.FTZ R0, -R2, R116 ;  /* 0x0000007402007221 */ /* 0x008fe20000010100 */
[----:B------:R-:W-:Y:S01]  /*18d80*/  FSEL R2, R71, RZ, P0 ;  /* 0x000000ff47027208 */ /* 0x000fe20000000000 */
[----:B------:R-:W-:Y:S01]  /*18d90*/  IMAD.MOV.U32 R116, RZ, RZ, R68 ;  /* 0x000000ffff747224 */ /* 0x000fe200078e0044 */
[----:B------:R-:W-:Y:S01]  /*18da0*/  PLOP3.LUT P0, PT, PT, PT, UP0, 0x80, 0x0 ;  /* 0x000000000000781c */ /* 0x000fe20003f0f008 */
[----:B------:R-:W-:Y:S02]  /*18db0*/  FMUL.FTZ R0, R0, c[0x0][0x2d0] ;  /* 0x0000b40000007a20 */ /* 0x000fe40000410000 */
[C---:B----4-:R-:W-:Y:S02]  /*18dc0*/  FMUL.FTZ R4, R69.reuse, R120 ;  /* 0x0000007845047220 */ /* 0x050fe40000410000 */
[----:B------:R3:W4:Y:S01]  /*18dd0*/  MUFU.EX2 R68, R0 ;  /* 0x0000000000447308 */ /* 0x0007220000000800 */
[C---:B------:R-:W-:Y:S02]  /*18de0*/  FMUL.FTZ R5, R69.reuse, R121 ;  /* 0x0000007945057220 */ /* 0x040fe40000410000 */
[----:B------:R-:W-:Y:S02]  /*18df0*/  IMAD.MOV.U32 R120, RZ, RZ, R67 ;  /* 0x000000ffff787224 */ /* 0x000fe400078e0043 */
[C---:B------:R-:W-:Y:S02]  /*18e00*/  FMUL.FTZ R16, R69.reuse, R132 ;  /* 0x0000008445107220 */ /* 0x040fe40000410000 */
[----:B------:R-:W-:Y:S01]  /*18e10*/  FMUL.FTZ R17, R69, R133 ;  /* 0x0000008545117220 */ /* 0x000fe20000410000 */
[----:B------:R-:W-:Y:S01]  /*18e20*/  F2FP.BF16.PACK_AB R67, R233, R120 ;  /* 0x00000078e943723e */ /* 0x000fe200000010ff */
[----:B------:R-:W-:Y:S02]  /*18e30*/  FMUL.FTZ R33, R69, R149 ;  /* 0x0000009545217220 */ /* 0x000fe40000410000 */
[----:B------:R-:W-:Y:S02]  /*18e40*/  IMAD.MOV.U32 R132, RZ, RZ, R201 ;  /* 0x000000ffff847224 */ /* 0x000fe400078e00c9 */
[----:B------:R-:W-:Y:S02]  /*18e50*/  IMAD.MOV.U32 R133, RZ, RZ, R200 ;  /* 0x000000ffff857224 */ /* 0x000fe400078e00c8 */
[----:B---3--:R-:W-:Y:S01]  /*18e60*/  FADD.FTZ R0, -R2, R117 ;  /* 0x0000007502007221 */ /* 0x008fe20000010100 */
[----:B------:R-:W-:Y:S01]  /*18e70*/  FSEL R2, R70, RZ, P3 ;  /* 0x000000ff46027208 */ /* 0x000fe20001800000 */
[----:B----4-:R-:W-:Y:S02]  /*18e80*/  FMUL.FTZ R6, R68, R122 ;  /* 0x0000007a44067220 */ /* 0x010fe40000410000 */
[----:B------:R-:W-:Y:S02]  /*18e90*/  FMUL.FTZ R0, R0, c[0x0][0x2d0] ;  /* 0x0000b40000007a20 */ /* 0x000fe40000410000 */
[C---:B------:R-:W-:Y:S02]  /*18ea0*/  FMUL.FTZ R7, R68.reuse, R123 ;  /* 0x0000007b44077220 */ /* 0x040fe40000410000 */
[----:B------:R3:W4:Y:S01]  /*18eb0*/  MUFU.EX2 R3, R0 ;  /* 0x0000000000037308 */ /* 0x0007220000000800 */
[C---:B------:R-:W-:Y:S02]  /*18ec0*/  FMUL.FTZ R18, R68.reuse, R134 ;  /* 0x0000008644127220 */ /* 0x040fe40000410000 */
[C---:B------:R-:W-:Y:S02]  /*18ed0*/  FMUL.FTZ R19, R68.reuse, R135 ;  /* 0x0000008744137220 */ /* 0x040fe40000410000 */
[----:B------:R-:W-:Y:S02]  /*18ee0*/  FMUL.FTZ R34, R68, R150 ;  /* 0x0000009644227220 */ /* 0x000fe40000410000 */
[----:B------:R-:W-:Y:S02]  /*18ef0*/  IMAD.MOV.U32 R134, RZ, RZ, R213 ;  /* 0x000000ffff867224 */ /* 0x000fe400078e00d5 */
[----:B------:R-:W-:Y:S02]  /*18f00*/  IMAD.MOV.U32 R117, RZ, RZ, R199 ;  /* 0x000000ffff757224 */ /* 0x000fe400078e00c7 */
[----:B------:R-:W-:Y:S02]  /*18f10*/  IMAD.MOV.U32 R135, RZ, RZ, R197 ;  /* 0x000000ffff877224 */ /* 0x000fe400078e00c5 */
[----:B---3--:R-:W-:Y:S02]  /*18f20*/  FADD.FTZ R0, -R2, R118 ;  /* 0x0000007602007221 */ /* 0x008fe40000010100 */
[----:B------:R-:W-:Y:S02]  /*18f30*/  FFMA.FTZ R2, R46, c[0x0][0x2d0], -R75 ;  /* 0x0000b4002e027a23 */ /* 0x000fe4000001084b */
[C---:B----4-:R-:W-:Y:S02]  /*18f40*/  FMUL.FTZ R9, R3.reuse, R125 ;  /* 0x0000007d03097220 */ /* 0x050fe40000410000 */
[----:B------:R3:W4:Y:S01]  /*18f50*/  MUFU.EX2 R32, R2 ;  /* 0x0000000200207308 */ /* 0x0007220000000800 */
[----:B------:R-:W-:Y:S02]  /*18f60*/  FMUL.FTZ R0, R0, c[0x0][0x2d0] ;  /* 0x0000b40000007a20 */ /* 0x000fe40000410000 */
[C---:B------:R-:W-:Y:S02]  /*18f70*/  FMUL.FTZ R12, R3.reuse, R128 ;  /* 0x00000080030c7220 */ /* 0x040fe40000410000 */
[C---:B------:R-:W-:Y:S02]  /*18f80*/  FMUL.FTZ R29, R3.reuse, R145 ;  /* 0x00000091031d7220 */ /* 0x040fe40000410000 */
[C---:B------:R-:W-:Y:S02]  /*18f90*/  FMUL.FTZ R28, R3.reuse, R144 ;  /* 0x00000090031c7220 */ /* 0x040fe40000410000 */
[C---:B------:R-:W-:Y:S01]  /*18fa0*/  FMUL.FTZ R8, R3.reuse, R124 ;  /* 0x0000007c03087220 */ /* 0x040fe20000410000 */
[----:B------:R-:W2:Y:S01]  /*18fb0*/  MUFU.EX2 R0, R0 ;  /* 0x0000000000007308 */ /* 0x000ea20000000800 */
[----:B------:R-:W-:Y:S01]  /*18fc0*/  IMAD.MOV.U32 R118, RZ, RZ, R64 ;  /* 0x000000ffff767224 */ /* 0x000fe200078e0040 */
[----:B------:R-:W-:Y:S01]  /*18fd0*/  F2FP.BF16.PACK_AB R64, R116, R205 ;  /* 0x000000cd7440723e */ /* 0x000fe200000010ff */
[C---:B------:R-:W-:Y:S02]  /*18fe0*/  FMUL.FTZ R13, R3.reuse, R129 ;  /* 0x00000081030d7220 */ /* 0x040fe40000410000 */
[C---:B------:R-:W-:Y:S01]  /*18ff0*/  FMUL.FTZ R24, R3.reuse, R140 ;  /* 0x0000008c03187220 */ /* 0x040fe20000410000 */
[----:B------:R-:W-:Y:S01]  /*19000*/  F2FP.BF16.PACK_AB R78, R118, R213 ;  /* 0x000000d5764e723e */ /* 0x000fe200000010ff */
[----:B------:R-:W-:Y:S02]  /*19010*/  IMAD.MOV.U32 R129, RZ, RZ, R86 ;  /* 0x000000ffff817224 */ /* 0x000fe400078e0056 */
[----:B------:R-:W-:Y:S02]  /*19020*/  IMAD.MOV.U32 R86, RZ, RZ, R83 ;  /* 0x000000ffff567224 */ /* 0x000fe400078e0053 */
[----:B------:R-:W-:Y:S02]  /*19030*/  FMUL.FTZ R25, R3, R141 ;  /* 0x0000008d03197220 */ /* 0x000fe40000410000 */
[-C--:B-1----:R-:W-:Y:S01]  /*19040*/  HMMA.16816.F32.BF16 R4, R76, R20.reuse, R4 ;  /* 0x000000144c04723c */ /* 0x082fe20000041804 */
[----:B---3--:R-:W-:Y:S02]  /*19050*/  FFMA.FTZ R2, R51, c[0x0][0x2d0], -R75 ;  /* 0x0000b40033027a23 */ /* 0x008fe4000001084b */
[----:B----4-:R-:W-:Y:S02]  /*19060*/  IMAD.MOV.U32 R121, RZ, RZ, R32 ;  /* 0x000000ffff797224 */ /* 0x010fe400078e0020 */
[----:B------:R1:W-:Y:S01]  /*19070*/  MUFU.EX2 R125, R2 ;  /* 0x00000002007d7308 */ /* 0x0003e20000000800 */
[----:B------:R-:W-:Y:S02]  /*19080*/  FMUL.FTZ R32, R69, R148 ;  /* 0x0000009445207220 */ /* 0x000fe40000410000 */
[----:B------:R-:W-:Y:S04]  /*19090*/  IMAD.MOV.U32 R140, RZ, RZ, R40 ;  /* 0x000000ffff8c7224 */ /* 0x000fe800078e0028 */
[C---:B--2---:R-:W-:Y:S02]  /*190a0*/  FMUL.FTZ R11, R0.reuse, R127 ;  /* 0x0000007f000b7220 */ /* 0x044fe40000410000 */
[C---:B------:R-:W-:Y:S02]  /*190b0*/  FMUL.FTZ R14, R0.reuse, R130 ;  /* 0x00000082000e7220 */ /* 0x040fe40000410000 */
[C---:B------:R-:W-:Y:S02]  /*190c0*/  FMUL.FTZ R15, R0.reuse, R131 ;  /* 0x00000083000f7220 */ /* 0x040fe40000410000 */
[C---:B------:R-:W-:Y:S02]  /*190d0*/  FMUL.FTZ R10, R0.reuse, R126 ;  /* 0x0000007e000a7220 */ /* 0x040fe40000410000 */
[C---:B------:R-:W-:Y:S02]  /*190e0*/  FMUL.FTZ R26, R0.reuse, R142 ;  /* 0x0000008e001a7220 */ /* 0x040fe40000410000 */
[----:B------:R-:W-:Y:S02]  /*190f0*/  IMAD.MOV.U32 R142, RZ, RZ, R95 ;  /* 0x000000ffff8e7224 */ /* 0x000fe400078e005f */
[----:B------:R-:W-:Y:S01]  /*19100*/  IMAD.MOV.U32 R141, RZ, RZ, R110 ;  /* 0x000000ffff8d7224 */ /* 0x000fe200078e006e */
[C---:B------:R-:W-:Y:S01]  /*19110*/  HMMA.16816.F32.BF16 R8, R64.reuse, R20, R8 ;  /* 0x000000144008723c */ /* 0x040fe20000041808 */
[----:B------:R-:W-:Y:S02]  /*19120*/  IMAD.MOV.U32 R126, RZ, RZ, R87 ;  /* 0x000000ffff7e7224 */ /* 0x000fe400078e0057 */
[----:B------:R-:W-:Y:S02]  /*19130*/  IMAD.MOV.U32 R87, RZ, RZ, R82 ;  /* 0x000000ffff577224 */ /* 0x000fe400078e0052 */
[----:B-1----:R-:W-:Y:S02]  /*19140*/  FFMA.FTZ R2, R47, c[0x0][0x2d0], -R96 ;  /* 0x0000b4002f027a23 */ /* 0x002fe40000010860 */
[C---:B------:R-:W-:Y:S01]  /*19150*/  FMUL.FTZ R20, R69.reuse, R136 ;  /* 0x0000008845147220 */ /* 0x040fe20000410000 */
[-C--:B------:R-:W-:Y:S01]  /*19160*/  HMMA.16816.F32.BF16 R12, R64, R22.reuse, R12 ;  /* 0x00000016400c723c */ /* 0x080fe2000004180c */
[----:B------:R1:W-:Y:S03]  /*19170*/  MUFU.EX2 R122, R2 ;  /* 0x00000002007a7308 */ /* 0x0003e60000000800 */
[----:B------:R-:W-:Y:S02]  /*19180*/  IMAD.MOV.U32 R136, RZ, RZ, R91 ;  /* 0x000000ffff887224 */ /* 0x000fe400078e005b */
[----:B------:R-:W-:Y:S02]  /*19190*/  FMUL.FTZ R21, R69, R137 ;  /* 0x0000008945157220 */ /* 0x000fe40000410000 */
[C---:B------:R-:W-:Y:S01]  /*191a0*/  HMMA.16816.F32.BF16 R16, R76.reuse, R22, R16 ;  /* 0x000000164c10723c */ /* 0x040fe20000041810 */
[C---:B------:R-:W-:Y:S03]  /*191b0*/  FMUL.FTZ R27, R0.reuse, R143 ;  /* 0x0000008f001b7220 */ /* 0x040fe60000410000 */
[----:B------:R-:W-:Y:S02]  /*191c0*/  FMUL.FTZ R30, R0, R146 ;  /* 0x00000092001e7220 */ /* 0x000fe40000410000 */
[----:B------:R-:W-:Y:S02]  /*191d0*/  FMUL.FTZ R40, R3, R156 ;  /* 0x0000009c03287220 */ /* 0x000fe40000410000 */
[C---:B------:R-:W-:Y:S04]  /*191e0*/  FMUL.FTZ R22, R68.reuse, R138 ;  /* 0x0000008a44167220 */ /* 0x040fe80000410000 */
[----:B------:R-:W-:Y:S02]  /*191f0*/  FMUL.FTZ R23, R68, R139 ;  /* 0x0000008b44177220 */ /* 0x000fe40000410000 */
[----:B------:R-:W-:Y:S02]  /*19200*/  IMAD.MOV.U32 R137, RZ, RZ, R90 ;  /* 0x000000ffff897224 */ /* 0x000fe400078e005a */
[----:B------:R-:W-:Y:S02]  /*19210*/  IMAD.MOV.U32 R138, RZ, RZ, R248 ;  /* 0x000000ffff8a7224 */ /* 0x000fe400078e00f8 */
[----:B-1----:R-:W-:Y:S01]  /*19220*/  FFMA.FTZ R2, R49, c[0x0][0x2d0], -R96 ;  /* 0x0000b40031027a23 */ /* 0x002fe20000010860 */
[-C--:B------:R-:W-:Y:S01]  /*19230*/  HMMA.16816.F32.BF16 R20, R76, R36.reuse, R20 ;  /* 0x000000244c14723c */ /* 0x080fe20000041814 */
[----:B------:R-:W-:Y:S02]  /*19240*/  IMAD.MOV.U32 R248, RZ, RZ, R80 ;  /* 0x000000fffff87224 */ /* 0x000fe400078e0050 */
[----:B------:R1:W-:Y:S01]  /*19250*/  MUFU.EX2 R127, R2 ;  /* 0x00000002007f7308 */ /* 0x0003e20000000800 */
[----:B------:R-:W-:Y:S02]  /*19260*/  IMAD.MOV.U32 R139, RZ, RZ, R203 ;  /* 0x000000ffff8b7224 */ /* 0x000fe400078e00cb */
[----:B------:R-:W-:Y:S02]  /*19270*/  IMAD.MOV.U32 R203, RZ, RZ, R81 ;  /* 0x000000ffffcb7224 */ /* 0x000fe400078e0051 */
[C---:B------:R-:W-:Y:S01]  /*19280*/  HMMA.16816.F32.BF16 R24, R64.reuse, R36, R24 ;  /* 0x000000244018723c */ /* 0x040fe20000041818 */
[----:B------:R-:W-:Y:S01]  /*19290*/  FMUL.FTZ R41, R3, R157 ;  /* 0x0000009d03297220 */ /* 0x000fe20000410000 */
[----:B------:R-:W2:Y:S02]  /*192a0*/  LDSM.16.MT88.4 R80, [R226+0x100] ;  /* 0x00010000e250783b */ /* 0x000ea40000004200 */
[C---:B------:R-:W-:Y:S02]  /*192b0*/  FMUL.FTZ R42, R0.reuse, R158 ;  /* 0x0000009e002a7220 */ /* 0x040fe40000410000 */
[----:B------:R-:W-:Y:S02]  /*192c0*/  FMUL.FTZ R43, R0, R159 ;  /* 0x0000009f002b7220 */ /* 0x000fe40000410000 */
[C---:B------:R-:W-:Y:S04]  /*192d0*/  FMUL.FTZ R36, R69.reuse, R152 ;  /* 0x0000009845247220 */ /* 0x040fe80000410000 */
[----:B------:R-:W-:Y:S02]  /*192e0*/  FMUL.FTZ R37, R69, R153 ;  /* 0x0000009945257220 */ /* 0x000fe40000410000 */
[----:B------:R-:W-:Y:S02]  /*192f0*/  IMAD.MOV.U32 R150, RZ, RZ, R248 ;  /* 0x000000ffff967224 */ /* 0x000fe400078e00f8 */
[----:B------:R-:W-:Y:S02]  /*19300*/  IMAD.MOV.U32 R110, RZ, RZ, R203 ;  /* 0x000000ffff6e7224 */ /* 0x000fe400078e00cb */
[----:B------:R-:W-:Y:S02]  /*19310*/  IMAD.MOV.U32 R143, RZ, RZ, R109 ;  /* 0x000000ffff8f7224 */ /* 0x000fe400078e006d */
[----:B-1----:R-:W-:Y:S02]  /*19320*/  FFMA.FTZ R2, R48, c[0x0][0x2d0], -R100 ;  /* 0x0000b40030027a23 */ /* 0x002fe40000010864 */
[----:B------:R-:W-:Y:S02]  /*19330*/  IMAD.MOV.U32 R109, RZ, RZ, R202 ;  /* 0x000000ffff6d7224 */ /* 0x000fe400078e00ca */
[----:B------:R1:W-:Y:S01]  /*19340*/  MUFU.EX2 R128, R2 ;  /* 0x0000000200807308 */ /* 0x0003e20000000800 */
[C---:B------:R-:W-:Y:S02]  /*19350*/  FMUL.FTZ R47, R0.reuse, R163 ;  /* 0x000000a3002f7220 */ /* 0x040fe40000410000 */
[----:B------:R-:W-:Y:S02]  /*19360*/  FMUL.FTZ R46, R0, R162 ;  /* 0x000000a2002e7220 */ /* 0x000fe40000410000 */
[C---:B------:R-:W-:Y:S02]  /*19370*/  FMUL.FTZ R44, R3.reuse, R160 ;  /* 0x000000a0032c7220 */ /* 0x040fe40000410000 */
[----:B------:R-:W-:Y:S02]  /*19380*/  FMUL.FTZ R45, R3, R161 ;  /* 0x000000a1032d7220 */ /* 0x000fe40000410000 */
[C---:B------:R-:W-:Y:S02]  /*19390*/  FMUL.FTZ R48, R69.reuse, R164 ;  /* 0x000000a445307220 */ /* 0x040fe40000410000 */
[----:B------:R-:W-:Y:S02]  /*193a0*/  FMUL.FTZ R49, R69, R165 ;  /* 0x000000a545317220 */ /* 0x000fe40000410000 */
[----:B------:R-:W-:Y:S02]  /*193b0*/  FMUL.FTZ R51, R68, R167 ;  /* 0x000000a744337220 */ /* 0x000fe40000410000 */
[----:B------:R-:W-:Y:S02]  /*193c0*/  IMAD.MOV.U32 R165, RZ, RZ, R198 ;  /* 0x000000ffffa57224 */ /* 0x000fe400078e00c6 */
[----:B------:R-:W-:Y:S02]  /*193d0*/  IMAD.MOV.U32 R167, RZ, RZ, R86 ;  /* 0x000000ffffa77224 */ /* 0x000fe400078e0056 */
[----:B------:R-:W-:Y:S02]  /*193e0*/  IMAD.MOV.U32 R164, RZ, RZ, R195 ;  /* 0x000000ffffa47224 */ /* 0x000fe400078e00c3 */
[----:B------:R-:W-:Y:S02]  /*193f0*/  FFMA.FTZ R110, R110, c[0x0][0x2d0], -R75 ;  /* 0x0000b4006e6e7a23 */ /* 0x000fe4000001084b */
[----:B-1----:R-:W-:Y:S02]  /*19400*/  FFMA.FTZ R2, R56, c[0x0][0x2d0], -R100 ;  /* 0x0000b40038027a23 */ /* 0x002fe40000010864 */
[----:B------:R-:W-:Y:S02]  /*19410*/  FMUL.FTZ R56, R3, R172 ;  /* 0x000000ac03387220 */ /* 0x000fe40000410000 */
[----:B------:R-:W-:Y:S01]  /*19420*/  MUFU.EX2 R110, R110 ;  /* 0x0000006e006e7308 */ /* 0x000fe20000000800 */
[----:B------:R-:W-:Y:S09]  /*19430*/  IMAD.MOV.U32 R172, RZ, RZ, R218 ;  /* 0x000000ffffac7224 */ /* 0x000ff200078e00da */
[----:B------:R1:W3:Y:S02]  /*19440*/  MUFU.EX2 R31, R2 ;  /* 0x00000002001f7308 */ /* 0x0002e40000000800 */
[----:B-1----:R-:W-:Y:S02]  /*19450*/  FFMA.FTZ R2, R50, c[0x0][0x2d0], -R101 ;  /* 0x0000b40032027a23 */ /* 0x002fe40000010865 */
[----:B---3--:R-:W-:Y:S06]  /*19460*/  IMAD.MOV.U32 R146, RZ, RZ, R31 ;  /* 0x000000ffff927224 */ /* 0x008fec00078e001f */
[----:B------:R1:W-:Y:S01]  /*19470*/  MUFU.EX2 R145, R2 ;  /* 0x0000000200917308 */ /* 0x0003e20000000800 */
[----:B------:R-:W-:Y:S02]  /*19480*/  FMUL.FTZ R31, R0, R147 ;  /* 0x00000093001f7220 */ /* 0x000fe40000410000 */
[----:B------:R-:W-:Y:S02]  /*19490*/  IMAD.MOV.U32 R147, RZ, RZ, R35 ;  /* 0x000000ffff937224 */ /* 0x000fe400078e0023 */
[C---:B------:R-:W-:Y:S02]  /*194a0*/  FMUL.FTZ R35, R68.reuse, R151 ;  /* 0x0000009744237220 */ /* 0x040fe40000410000 */
[----:B------:R-:W-:Y:S01]  /*194b0*/  IMAD.MOV.U32 R151, RZ, RZ, R87 ;  /* 0x000000ffff977224 */ /* 0x000fe200078e0057 */
[-C--:B------:R-:W-:Y:S01]  /*194c0*/  HMMA.16816.F32.BF16 R28, R64, R38.reuse, R28 ;  /* 0x00000026401c723c */ /* 0x080fe2000004181c */
[C---:B------:R-:W-:Y:S02]  /*194d0*/  FMUL.FTZ R50, R68.reuse, R166 ;  /* 0x000000a644327220 */ /* 0x040fe40000410000 */
[----:B------:R-:W-:Y:S05]  /*194e0*/  IMAD.MOV.U32 R166, RZ, RZ, R196 ;  /* 0x000000ffffa67224 */ /* 0x000fea00078e00c4 */
[C---:B------:R-:W-:Y:S07]  /*194f0*/  HMMA.16816.F32.BF16 R32, R76.reuse, R38, R32 ;  /* 0x000000264c20723c */ /* 0x040fee0000041820 */
[C---:B------:R-:W-:Y:S02]  /*19500*/  FMUL.FTZ R39, R68.reuse, R155 ;  /* 0x0000009b44277220 */ /* 0x040fe40000410000 */
[----:B-1----:R-:W-:Y:S03]  /*19510*/  FFMA.FTZ R2, R57, c[0x0][0x2d0], -R101 ;  /* 0x0000b40039027a23 */ /* 0x002fe60000010865 */
[----:B------:R-:W-:Y:S01]  /*19520*/  FMUL.FTZ R38, R68, R154 ;  /* 0x0000009a44267220 */ /* 0x000fe20000410000 */
[----:B------:R1:W-:Y:S01]  /*19530*/  MUFU.EX2 R144, R2 ;  /* 0x0000000200907308 */ /* 0x0003e20000000800 */
[----:B------:R-:W-:Y:S02]  /*19540*/  FMUL.FTZ R57, R3, R173 ;  /* 0x000000ad03397220 */ /* 0x000fe40000410000 */
[----:B------:R-:W-:Y:S03]  /*19550*/  IMAD.MOV.U32 R173, RZ, RZ, R85 ;  /* 0x000000ffffad7224 */ /* 0x000fe600078e0055 */
[-C--:B------:R-:W-:Y:S08]  /*19560*/  HMMA.16816.F32.BF16 R36, R76, R52.reuse, R36 ;  /* 0x000000344c24723c */ /* 0x080ff00000041824 */
[C---:B------:R-:W-:Y:S07]  /*19570*/  HMMA.16816.F32.BF16 R40, R64.reuse, R52, R40 ;  /* 0x000000344028723c */ /* 0x040fee0000041828 */
[C---:B------:R-:W-:Y:S01]  /*19580*/  FMUL.FTZ R52, R69.reuse, R168 ;  /* 0x000000a845347220 */ /* 0x040fe20000410000 */
[-C--:B------:R-:W-:Y:S01]  /*19590*/  HMMA.16816.F32.BF16 R44, R64, R54.reuse, R44 ;  /* 0x00000036402c723c */ /* 0x080fe2000004182c */
[----:B------:R-:W-:Y:S03]  /*195a0*/  IMAD.MOV.U32 R168, RZ, RZ, R249 ;  /* 0x000000ffffa87224 */ /* 0x000fe600078e00f9 */
[----:B-1----:R-:W-:Y:S02]  /*195b0*/  FFMA.FTZ R2, R58, c[0x0][0x2d0], -R100 ;  /* 0x0000b4003a027a23 */ /* 0x002fe40000010864 */
[----:B------:R-:W-:Y:S02]  /*195c0*/  FMUL.FTZ R53, R69, R169 ;  /* 0x000000a945357220 */ /* 0x000fe40000410000 */
[C---:B------:R-:W-:Y:S01]  /*195d0*/  HMMA.16816.F32.BF16 R48, R76.reuse, R54, R48 ;  /* 0x000000364c30723c */ /* 0x040fe20000041830 */
[----:B------:R1:W-:Y:S03]  /*195e0*/  MUFU.EX2 R123, R2 ;  /* 0x00000002007b7308 */ /* 0x0003e60000000800 */
[----:B------:R-:W-:Y:S02]  /*195f0*/  FMUL.FTZ R58, R0, R174 ;  /* 0x000000ae003a7220 */ /* 0x000fe40000410000 */
[----:B------:R-:W-:Y:S02]  /*19600*/  IMAD.MOV.U32 R169, RZ, RZ, R84 ;  /* 0x000000ffffa97224 */ /* 0x000fe400078e0054 */
[C---:B------:R-:W-:Y:S01]  /*19610*/  FMUL.FTZ R54, R68.reuse, R170 ;  /* 0x000000aa44367220 */ /* 0x040fe20000410000 */
[----:B------:R-:W3:Y:S03]  /*19620*/  LDSM.16.MT88.4 R84, [R224+0x900] ;  /* 0x00090000e054783b */ /* 0x000ee60000004200 */
[----:B------:R-:W-:Y:S07]  /*19630*/  FMUL.FTZ R55, R68, R171 ;  /* 0x000000ab44377220 */ /* 0x000fee0000410000 */
[-C--:B--2---:R-:W-:Y:S01]  /*19640*/  HMMA.16816.F32.BF16 R52, R76, R80.reuse, R52 ;  /* 0x000000504c34723c */ /* 0x084fe20000041834 */
[----:B-1----:R-:W-:Y:S02]  /*19650*/  FFMA.FTZ R2, R60, c[0x0][0x2d0], -R100 ;  /* 0x0000b4003c027a23 */ /* 0x002fe40000010864 */
[----:B------:R-:W-:Y:S02]  /*19660*/  FMUL.FTZ R60, R3, R176 ;  /* 0x000000b0033c7220 */ /* 0x000fe40000410000 */
[----:B------:R1:W-:Y:S02]  /*19670*/  MUFU.EX2 R130, R2 ;  /* 0x0000000200827308 */ /* 0x0003e40000000800 */
[--C-:B-1----:R-:W-:Y:S02]  /*19680*/  FFMA.FTZ R2, R59, c[0x0][0x2d0], -R101.reuse ;  /* 0x0000b4003b027a23 */ /* 0x102fe40000010865 */
[----:B------:R-:W-:Y:S06]  /*19690*/  FMUL.FTZ R59, R0, R175 ;  /* 0x000000af003b7220 */ /* 0x000fec0000410000 */
[----:B------:R1:W2:Y:S01]  /*196a0*/  MUFU.EX2 R124, R2 ;  /* 0x00000002007c7308 */ /* 0x0002a20000000800 */
[C---:B------:R-:W-:Y:S07]  /*196b0*/  HMMA.16816.F32.BF16 R56, R64.reuse, R80, R56 ;  /* 0x000000504038723c */ /* 0x040fee0000041838 */
[----:B------:R-:W-:Y:S02]  /*196c0*/  F2FP.BF16.PACK_AB R80, R139, R230 ;  /* 0x000000e68b50723e */ /* 0x000fe400000010ff */
[----:B------:R-:W-:Y:S03]  /*196d0*/  F2FP.BF16.PACK_AB R81, R138, R229 ;  /* 0x000000e58a51723e */ /* 0x000fe600000010ff */
[----:B-1----:R-:W-:Y:S02]  /*196e0*/  FFMA.FTZ R2, R61, c[0x0][0x2d0], -R101 ;  /* 0x0000b4003d027a23 */ /* 0x002fe40000010865 */
[----:B------:R-:W-:Y:S02]  /*196f0*/  FMUL.FTZ R61, R3, R177 ;  /* 0x000000b1033d7220 */ /* 0x000fe40000410000 */
[----:B------:R1:W4:Y:S02]  /*19700*/  MUFU.EX2 R131, R2 ;  /* 0x0000000200837308 */ /* 0x0003240000000800 */
[--C-:B-1----:R-:W-:Y:S02]  /*19710*/  FFMA.FTZ R2, R62, c[0x0][0x2d0], -R75.reuse ;  /* 0x0000b4003e027a23 */ /* 0x102fe4000001084b */
[C---:B------:R-:W-:Y:S06]  /*19720*/  FMUL.FTZ R62, R0.reuse, R178 ;  /* 0x000000b2003e7220 */ /* 0x040fec0000410000 */
[----:B------:R1:W1:Y:S02]  /*19730*/  MUFU.EX2 R148, R2 ;  /* 0x0000000200947308 */ /* 0x0002640000000800 */
[--C-:B-1----:R-:W-:Y:S02]  /*19740*/  FFMA.FTZ R2, R63, c[0x0][0x2d0], -R75.reuse ;  /* 0x0000b4003f027a23 */ /* 0x102fe4000001084b */
[----:B------:R-:W-:Y:S06]  /*19750*/  FMUL.FTZ R63, R0, R179 ;  /* 0x000000b3003f7220 */ /* 0x000fec0000410000 */
[----:B------:R1:W-:Y:S01]  /*19760*/  MUFU.EX2 R149, R2 ;  /* 0x0000000200957308 */ /* 0x0003e20000000800 */
[-C--:B------:R-:W-:Y:S07]  /*19770*/  HMMA.16816.F32.BF16 R60, R64, R82.reuse, R60 ;  /* 0x00000052403c723c */ /* 0x080fee000004183c */
[C---:B------:R-:W-:Y:S02]  /*19780*/  FMUL.FTZ R64, R69.reuse, R180 ;  /* 0x000000b445407220 */ /* 0x040fe40000410000 */
[----:B------:R-:W-:Y:S03]  /*19790*/  FMUL.FTZ R65, R69, R181 ;  /* 0x000000b545417220 */ /* 0x000fe60000410000 */
[C---:B------:R-:W-:Y:S02]  /*197a0*/  FMUL.FTZ R66, R68.reuse, R182 ;  /* 0x000000b644427220 */ /* 0x040fe40000410000 */
[----:B------:R-:W-:Y:S02]  /*197b0*/  FMUL.FTZ R67, R68, R183 ;  /* 0x000000b744437220 */ /* 0x000fe40000410000 */
[--C-:B-1----:R-:W-:Y:S05]  /*197c0*/  FFMA.FTZ R2, R88, c[0x0][0x2d0], -R96.reuse ;  /* 0x0000b40058027a23 */ /* 0x102fea0000010860 */
        /* <DEDUP_REMOVED lines=8> */
[-C--:B---3--:R-:W-:Y:S01]  /*19850*/  HMMA.16816.F32.BF16 R4, R76, R84.reuse, R4 ;  /* 0x000000544c04723c */ /* 0x088fe20000041804 */
[--C-:B-1----:R-:W-:Y:S02]  /*19860*/  FFMA.FTZ R2, R89, c[0x0][0x2d0], -R96.reuse ;  /* 0x0000b40059027a23 */ /* 0x102fe40000010860 */
[----:B------:R-:W1:Y:S05]  /*19870*/  LDSM.16.MT88.4 R88, [R227+0x900] ;  /* 0x00090000e358783b */ /* 0x000e6a0000004200 */
[C---:B------:R-:W-:Y:S01]  /*19880*/  HMMA.16816.F32.BF16 R8, R80.reuse, R84, R8 ;  /* 0x000000545008723c */ /* 0x040fe20000041808 */
[----:B------:R3:W-:Y:S07]  /*19890*/  MUFU.EX2 R154, R2 ;  /* 0x00000002009a7308 */ /* 0x0007ee0000000800 */
[-C--:B------:R-:W-:Y:S08]  /*198a0*/  HMMA.16816.F32.BF16 R12, R80, R86.reuse, R12 ;  /* 0x00000056500c723c */ /* 0x080ff0000004180c */
[C---:B------:R-:W-:Y:S01]  /*198b0*/  HMMA.16816.F32.BF16 R16, R76.reuse, R86, R16 ;  /* 0x000000564c10723c */ /* 0x040fe20000041810 */
[----:B------:R-:W-:Y:S03]  /*198c0*/  LDSM.16.MT88.4 R84, [R226+0x900] ;  /* 0x00090000e254783b */ /* 0x000fe60000004200 */
[--C-:B---3--:R-:W-:Y:S04]  /*198d0*/  FFMA.FTZ R2, R93, c[0x0][0x2d0], -R75.reuse ;  /* 0x0000b4005d027a23 */ /* 0x108fe8000001084b */
[----:B------:R3:W-:Y:S01]  /*198e0*/  MUFU.EX2 R249, R2 ;  /* 0x0000000200f97308 */ /* 0x0007e20000000800 */
[-C--:B-1----:R-:W-:Y:S08]  /*198f0*/  HMMA.16816.F32.BF16 R20, R76, R88.reuse, R20 ;  /* 0x000000584c14723c */ /* 0x082ff00000041814 */
[C---:B------:R-:W-:Y:S01]  /*19900*/  HMMA.16816.F32.BF16 R24, R80.reuse, R88, R24 ;  /* 0x000000585018723c */ /* 0x040fe20000041818 */
[----:B---3--:R-:W-:Y:S07]  /*19910*/  FFMA.FTZ R2, R94, c[0x0][0x2d0], -R75 ;  /* 0x0000b4005e027a23 */ /* 0x008fee000001084b */
[-C--:B------:R-:W-:Y:S01]  /*19920*/  HMMA.16816.F32.BF16 R28, R80, R90.reuse, R28 ;  /* 0x0000005a501c723c */ /* 0x080fe2000004181c */
[----:B------:R-:W-:Y:S01]  /*19930*/  FFMA.FTZ R88, R99, c[0x0][0x2d0], -R101 ;  /* 0x0000b40063587a23 */ /* 0x000fe20000010865 */
[----:B------:R1:W-:Y:S06]  /*19940*/  MUFU.EX2 R248, R2 ;  /* 0x0000000200f87308 */ /* 0x0003ec0000000800 */
[C---:B------:R-:W-:Y:S04]  /*19950*/  HMMA.16816.F32.BF16 R32, R76.reuse, R90, R32 ;  /* 0x0000005a4c20723c */ /* 0x040fe80000041820 */
[----:B------:R3:W-:Y:S01]  /*19960*/  MUFU.EX2 R152, R88 ;  /* 0x0000005800987308 */ /* 0x0007e20000000800 */
[--C-:B-1----:R-:W-:Y:S02]  /*19970*/  FFMA.FTZ R2, R92, c[0x0][0x2d0], -R96.reuse ;  /* 0x0000b4005c027a23 */ /* 0x102fe40000010860 */
[----:B------:R-:W1:Y:S07]  /*19980*/  LDSM.16.MT88.4 R92, [R225+0x900] ;  /* 0x00090000e15c783b */ /* 0x000e6e0000004200 */
[----:B------:R2:W-:Y:S01]  /*19990*/  MUFU.EX2 R213, R2 ;  /* 0x0000000200d57308 */ /* 0x0005e20000000800 */
[----:B---3--:R-:W3:Y:S01]  /*199a0*/  LDSM.16.MT88.4 R88, [R224+0x1100] ;  /* 0x00110000e058783b */ /* 0x008ee20000004200 */
[----:B--2---:R-:W-:Y:S02]  /*199b0*/  FFMA.FTZ R2, R107, c[0x0][0x2d0], -R96 ;  /* 0x0000b4006b027a23 */ /* 0x004fe40000010860 */
[--C-:B------:R-:W-:Y:S06]  /*199c0*/  FFMA.FTZ R107, R151, c[0x0][0x2d0], -R75.reuse ;  /* 0x0000b400976b7a23 */ /* 0x100fec000001084b */
[----:B------:R2:W-:Y:S01]  /*199d0*/  MUFU.EX2 R218, R2 ;  /* 0x0000000200da7308 */ /* 0x0005e20000000800 */
[-C--:B-1----:R-:W-:Y:S08]  /*199e0*/  HMMA.16816.F32.BF16 R36, R76, R92.reuse, R36 ;  /* 0x0000005c4c24723c */ /* 0x082ff00000041824 */
[C---:B------:R-:W-:Y:S01]  /*199f0*/  HMMA.16816.F32.BF16 R40, R80.reuse, R92, R40 ;  /* 0x0000005c5028723c */ /* 0x040fe20000041828 */
[--C-:B--2---:R-:W-:Y:S07]  /*19a00*/  FFMA.FTZ R2, R97, c[0x0][0x2d0], -R100.reuse ;  /* 0x0000b40061027a23 */ /* 0x104fee0000010864 */
[-C--:B------:R-:W-:Y:S01]  /*19a10*/  HMMA.16816.F32.BF16 R44, R80, R94.reuse, R44 ;  /* 0x0000005e502c723c */ /* 0x080fe2000004182c */
[----:B------:R-:W-:Y:S01]  /*19a20*/  FFMA.FTZ R97, R115, c[0x0][0x2d0], -R100 ;  /* 0x0000b40073617a23 */ /* 0x000fe20000010864 */
[----:B------:R1:W-:Y:S02]  /*19a30*/  MUFU.EX2 R153, R2 ;  /* 0x0000000200997308 */ /* 0x0003e40000000800 */
[----:B------:R-:W-:Y:S02]  /*19a40*/  FFMA.FTZ R115, R216, c[0x0][0x2d0], -R96 ;  /* 0x0000b400d8737a23 */ /* 0x000fe40000010860 */
[----:B------:R-:W-:Y:S02]  /*19a50*/  IMAD.MOV.U32 R216, RZ, RZ, R124 ;  /* 0x000000ffffd87224 */ /* 0x000fe400078e007c */
[C---:B------:R-:W-:Y:S01]  /*19a60*/  HMMA.16816.F32.BF16 R48, R76.reuse, R94, R48 ;  /* 0x0000005e4c30723c */ /* 0x040fe20000041830 */
[----:B------:R-:W2:Y:S03]  /*19a70*/  LDSM.16.MT88.4 R92, [R227+0x1100] ;  /* 0x00110000e35c783b */ /* 0x000ea60000004200 */
[----:B------:R3:W-:Y:S04]  /*19a80*/  MUFU.EX2 R161, R97 ;  /* 0x0000006100a17308 */ /* 0x0007e80000000800 */
[-C--:B------:R-:W-:Y:S08]  /*19a90*/  HMMA.16816.F32.BF16 R52, R76, R84.reuse, R52 ;  /* 0x000000544c34723c */ /* 0x080ff00000041834 */
[C---:B------:R-:W-:Y:S01]  /*19aa0*/  HMMA.16816.F32.BF16 R56, R80.reuse, R84, R56 ;  /* 0x000000545038723c */ /* 0x040fe20000041838 */
[----:B-1----:R-:W-:Y:S07]  /*19ab0*/  FFMA.FTZ R2, R98, c[0x0][0x2d0], -R100 ;  /* 0x0000b40062027a23 */ /* 0x002fee0000010864 */
[-C--:B------:R-:W-:Y:S01]  /*19ac0*/  HMMA.16816.F32.BF16 R60, R80, R86.reuse, R60 ;  /* 0x00000056503c723c */ /* 0x080fe2000004183c */
[----:B------:R1:W-:Y:S03]  /*19ad0*/  MUFU.EX2 R159, R2 ;  /* 0x00000002009f7308 */ /* 0x0003e60000000800 */
[----:B---3--:R-:W-:Y:S03]  /*19ae0*/  FFMA.FTZ R97, R172, c[0x0][0x2d0], -R75 ;  /* 0x0000b400ac617a23 */ /* 0x008fe6000001084b */
[----:B------:R-:W-:Y:S01]  /*19af0*/  F2FP.BF16.PACK_AB R80, R146, R128 ;  /* 0x000000809250723e */ /* 0x000fe200000010ff */
[----:B------:R-:W-:Y:S01]  /*19b00*/  HMMA.16816.F32.BF16 R64, R76, R86, R64 ;  /* 0x000000564c40723c */ /* 0x000fe20000041840 */
[----:B------:R-:W-:Y:S01]  /*19b10*/  F2FP.BF16.PACK_AB R81, R144, R145 ;  /* 0x000000919051723e */ /* 0x000fe200000010ff */
[----:B------:R-:W3:Y:S02]  /*19b20*/  LDSM.16.MT88.4 R84, [R225+0x1100] ;  /* 0x00110000e154783b */ /* 0x000ee40000004200 */
[----:B------:R-:W-:Y:S02]  /*19b30*/  F2FP.BF16.PACK_AB R82, R130, R123 ;  /* 0x0000007b8252723e */ /* 0x000fe400000010ff */
[----:B----4-:R-:W-:Y:S02]  /*19b40*/  F2FP.BF16.PACK_AB R83, R131, R124 ;  /* 0x0000007c8353723e */ /* 0x010fe400000010ff */
[----:B------:R-:W-:Y:S04]  /*19b50*/  F2FP.BF16.PACK_AB R76, R126, R140 ;  /* 0x0000008c7e4c723e */ /* 0x000fe800000010ff */
[----:B------:R-:W-:Y:S02]  /*19b60*/  F2FP.BF16.PACK_AB R77, R147, R129 ;  /* 0x00000081934d723e */ /* 0x000fe400000010ff */
[----:B------:R-:W-:Y:S02]  /*19b70*/  F2FP.BF16.PACK_AB R78, R125, R121 ;  /* 0x000000797d4e723e */ /* 0x000fe400000010ff */
[----:B------:R-:W-:Y:S01]  /*19b80*/  F2FP.BF16.PACK_AB R79, R127, R122 ;  /* 0x0000007a7f4f723e */ /* 0x000fe200000010ff */
[----:B-1----:R-:W-:Y:S02]  /*19b90*/  FFMA.FTZ R2, R102, c[0x0][0x2d0], -R101 ;  /* 0x0000b40066027a23 */ /* 0x002fe40000010865 */
[----:B------:R-:W-:Y:S02]  /*19ba0*/  FFMA.FTZ R102, R223, c[0x0][0x2d0], -R96 ;  /* 0x0000b400df667a23 */ /* 0x000fe40000010860 */
[----:B------:R1:W4:Y:S01]  /*19bb0*/  MUFU.EX2 R158, R2 ;  /* 0x00000002009e7308 */ /* 0x0003220000000800 */
[----:B------:R-:W-:Y:S01]  /*19bc0*/  IMAD.MOV.U32 R223, RZ, RZ, R131 ;  /* 0x000000ffffdf7224 */ /* 0x000fe200078e0083 */
[-C--:B------:R-:W-:Y:S08]  /*19bd0*/  HMMA.16816.F32.BF16 R4, R76, R88.reuse, R4 ;  /* 0x000000584c04723c */ /* 0x080ff00000041804 */
[C---:B------:R-:W-:Y:S08]  /*19be0*/  HMMA.16816.F32.BF16 R8, R80.reuse, R88, R8 ;  /* 0x000000585008723c */ /* 0x040ff00000041808 */
[-C--:B------:R-:W-:Y:S01]  /*19bf0*/  HMMA.16816.F32.BF16 R12, R80, R90.reuse, R12 ;  /* 0x0000005a500c723c */ /* 0x080fe2000004180c */
[--C-:B-1----:R-:W-:Y:S07]  /*19c00*/  FFMA.FTZ R2, R105, c[0x0][0x2d0], -R100.reuse ;  /* 0x0000b40069027a23 */ /* 0x102fee0000010864 */
[C---:B------:R-:W-:Y:S01]  /*19c10*/  HMMA.16816.F32.BF16 R16, R76.reuse, R90, R16 ;  /* 0x0000005a4c10723c */ /* 0x040fe20000041810 */
[----:B------:R-:W1:Y:S01]  /*19c20*/  LDSM.16.MT88.4 R88, [R226+0x1100] ;  /* 0x00110000e258783b */ /* 0x000e620000004200 */
[----:B------:R3:W-:Y:S02]  /*19c30*/  MUFU.EX2 R157, R2 ;  /* 0x00000002009d7308 */ /* 0x0007e40000000800 */
[----:B------:R-:W-:Y:S04]  /*19c40*/  FFMA.FTZ R105, R219, c[0x0][0x2d0], -R101 ;  /* 0x0000b400db697a23 */ /* 0x000fe80000010865 */
[-C--:B--2---:R-:W-:Y:S08]  /*19c50*/  HMMA.16816.F32.BF16 R20, R76, R92.reuse, R20 ;  /* 0x0000005c4c14723c */ /* 0x084ff00000041814 */
[C---:B------:R-:W-:Y:S08]  /*19c60*/  HMMA.16816.F32.BF16 R24, R80.reuse, R92, R24 ;  /* 0x0000005c5018723c */ /* 0x040ff00000041818 */
[-C--:B------:R-:W-:Y:S01]  /*19c70*/  HMMA.16816.F32.BF16 R28, R80, R94.reuse, R28 ;  /* 0x0000005e501c723c */ /* 0x080fe2000004181c */
[----:B---3--:R-:W-:Y:S03]  /*19c80*/  FFMA.FTZ R2, R106, c[0x0][0x2d0], -R100 ;  /* 0x0000b4006a027a23 */ /* 0x008fe60000010864 */
[--C-:B------:R-:W-:Y:S04]  /*19c90*/  FFMA.FTZ R106, R222, c[0x0][0x2d0], -R96.reuse ;  /* 0x0000b400de6a7a23 */ /* 0x100fe80000010860 */
[C---:B------:R-:W-:Y:S01]  /*19ca0*/  HMMA.16816.F32.BF16 R32, R76.reuse, R94, R32 ;  /* 0x0000005e4c20723c */ /* 0x040fe20000041820 */
[----:B------:R2:W3:Y:S01]  /*19cb0*/  MUFU.EX2 R203, R2 ;  /* 0x0000000200cb7308 */ /* 0x0004e20000000800 */
[----:B------:R-:W-:Y:S02]  /*19cc0*/  LDSM.16.MT88.4 R92, [R227+0x1900] ;  /* 0x00190000e35c783b */ /* 0x000fe40000004200 */
[----:B------:R-:W-:Y:S04]  /*19cd0*/  IMAD.MOV.U32 R222, RZ, RZ, R127 ;  /* 0x000000ffffde7224 */ /* 0x000fe800078e007f */
[-C--:B------:R-:W-:Y:S08]  /*19ce0*/  HMMA.16816.F32.BF16 R36, R76, R84.reuse, R36 ;  /* 0x000000544c24723c */ /* 0x080ff00000041824 */
[C---:B------:R-:W-:Y:S08]  /*19cf0*/  HMMA.16816.F32.BF16 R40, R80.reuse, R84, R40 ;  /* 0x000000545028723c */ /* 0x040ff00000041828 */
[-C--:B------:R-:W-:Y:S01]  /*19d00*/  HMMA.16816.F32.BF16 R44, R80, R86.reuse, R44 ;  /* 0x00000056502c723c */ /* 0x080fe2000004182c */
[----:B--2---:R-:W-:Y:S03]  /*19d10*/  FFMA.FTZ R2, R103, c[0x0][0x2d0], -R101 ;  /* 0x0000b40067027a23 */ /* 0x004fe60000010865 */
[----:B------:R-:W-:Y:S01]  /*19d20*/  FFMA.FTZ R103, R168, c[0x0][0x2d0], -R75 ;  /* 0x0000b400a8677a23 */ /* 0x000fe2000001084b */
[----:B------:R2:W-:Y:S03]  /*19d30*/  MUFU.EX2 R156, R2 ;  /* 0x00000002009c7308 */ /* 0x0005e60000000800 */
[C---:B------:R-:W-:Y:S01]  /*19d40*/  HMMA.16816.F32.BF16 R48, R76.reuse, R86, R48 ;  /* 0x000000564c30723c */ /* 0x040fe20000041830 */
[----:B------:R-:W3:Y:S07]  /*19d50*/  LDSM.16.MT88.4 R84, [R224+0x1900] ;  /* 0x00190000e054783b */ /* 0x000eee0000004200 */
[-C--:B-1----:R-:W-:Y:S08]  /*19d60*/  HMMA.16816.F32.BF16 R52, R76, R88.reuse, R52 ;  /* 0x000000584c34723c */ /* 0x082ff00000041834 */
[C---:B------:R-:W-:Y:S01]  /*19d70*/  HMMA.16816.F32.BF16 R56, R80.reuse, R88, R56 ;  /* 0x000000585038723c */ /* 0x040fe20000041838 */
[----:B--2---:R-:W-:Y:S03]  /*19d80*/  FFMA.FTZ R2, R104, c[0x0][0x2d0], -R101 ;  /* 0x0000b40068027a23 */ /* 0x004fe60000010865 */
[--C-:B------:R-:W-:Y:S04]  /*19d90*/  FFMA.FTZ R104, R167, c[0x0][0x2d0], -R75.reuse ;  /* 0x0000b400a7687a23 */ /* 0x100fe8000001084b */
[-C--:B------:R-:W-:Y:S01]  /*19da0*/  HMMA.16816.F32.BF16 R60, R80, R90.reuse, R60 ;  /* 0x0000005a503c723c */ /* 0x080fe2000004183c */
[----:B------:R1:W2:Y:S06]  /*19db0*/  MUFU.EX2 R202, R2 ;  /* 0x0000000200ca7308 */ /* 0x0002ac0000000800 */
[----:B------:R-:W-:Y:S01]  /*19dc0*/  FFMA.FTZ R80, R243, c[0x0][0x2d0], -R96 ;  /* 0x0000b400f3507a23 */ /* 0x000fe20000010860 */
[----:B------:R-:W-:Y:S01]  /*19dd0*/  HMMA.16816.F32.BF16 R64, R76, R90, R64 ;  /* 0x0000005a4c40723c */ /* 0x000fe20000041840 */
[----:B------:R-:W-:Y:S01]  /*19de0*/  IMAD.MOV.U32 R243, RZ, RZ, R148 ;  /* 0x000000fffff37224 */ /* 0x000fe200078e0094 */
[----:B------:R-:W2:Y:S02]  /*19df0*/  LDSM.16.MT88.4 R88, [R225+0x1900] ;  /* 0x00190000e158783b */ /* 0x000ea40000004200 */
[----:B------:R-:W-:Y:S01]  /*19e00*/  IMAD.MOV.U32 R148, RZ, RZ, R134 ;  /* 0x000000ffff947224 */ /* 0x000fe200078e0086 */
[----:B----4-:R-:W-:Y:S01]  /*19e10*/  F2FP.BF16.PACK_AB R81, R158, R152 ;  /* 0x000000989e51723e */ /* 0x010fe200000010ff */
[----:B------:R-:W-:Y:S01]  /*19e20*/  IMAD.MOV.U32 R134, RZ, RZ, R132 ;  /* 0x000000ffff867224 */ /* 0x000fe200078e0084 */
[----:B------:R-:W-:Y:S01]  /*19e30*/  F2FP.BF16.PACK_AB R77, R154, R155 ;  /* 0x0000009b9a4d723e */ /* 0x000fe200000010ff */
[----:B------:R-:W-:Y:S01]  /*19e40*/  IMAD.MOV.U32 R132, RZ, RZ, R118 ;  /* 0x000000ffff847224 */ /* 0x000fe200078e0076 */
[----:B------:R-:W-:Y:S01]  /*19e50*/  F2FP.BF16.PACK_AB R78, R248, R249 ;  /* 0x000000f9f84e723e */ /* 0x000fe200000010ff */
[----:B------:R-:W4:Y:S02]  /*19e60*/  LDL.LU R118, [R1+0x2c] ;  /* 0x00002c0001767983 */ /* 0x000f240000300800 */
[----:B------:R-:W-:Y:S02]  /*19e70*/  F2FP.BF16.PACK_AB R79, R218, R213 ;  /* 0x000000d5da4f723e */ /* 0x000fe400000010ff */
[----:B---3--:R-:W-:Y:S01]  /*19e80*/  F2FP.BF16.PACK_AB R82, R203, R157 ;  /* 0x0000009dcb52723e */ /* 0x008fe200000010ff */
[----:B-1----:R-:W-:Y:S01]  /*19e90*/  FFMA.FTZ R2, R187, c[0x0][0x2d0], -R75 ;  /* 0x0000b400bb027a23 */ /* 0x002fe2000001084b */
[----:B--2---:R-:W-:Y:S01]  /*19ea0*/  F2FP.BF16.PACK_AB R83, R202, R156 ;  /* 0x0000009cca53723e */ /* 0x004fe200000010ff */
[----:B------:R1:W-:Y:S10]  /*19eb0*/  MUFU.EX2 R187, R102 ;  /* 0x0000006600bb7308 */ /* 0x0003f40000000800 */
[----:B------:R2:W-:Y:S01]  /*19ec0*/  MUFU.EX2 R163, R2 ;  /* 0x0000000200a37308 */ /* 0x0005e20000000800 */
[----:B-1----:R-:W-:Y:S02]  /*19ed0*/  FFMA.FTZ R102, R245, c[0x0][0x2d0], -R100 ;  /* 0x0000b400f5667a23 */ /* 0x002fe40000010864 */
[----:B------:R-:W-:Y:S07]  /*19ee0*/  IMAD.MOV.U32 R245, RZ, RZ, R129 ;  /* 0x000000fffff57224 */ /* 0x000fee00078e0081 */
[----:B------:R-:W-:Y:S01]  /*19ef0*/  MUFU.EX2 R102, R102 ;  /* 0x0000006600667308 */ /* 0x000fe20000000800 */
[--C-:B--2---:R-:W-:Y:S09]  /*19f00*/  FFMA.FTZ R2, R188, c[0x0][0x2d0], -R75.reuse ;  /* 0x0000b400bc027a23 */ /* 0x104ff2000001084b */
[----:B------:R1:W-:Y:S10]  /*19f10*/  MUFU.EX2 R201, R2 ;  /* 0x0000000200c97308 */ /* 0x0003f40000000800 */
[----:B------:R2:W-:Y:S01]  /*19f20*/  MUFU.EX2 R188, R103 ;  /* 0x0000006700bc7308 */ /* 0x0005e20000000800 */
[----:B-1----:R-:W-:Y:S09]  /*19f30*/  FFMA.FTZ R2, R113, c[0x0][0x2d0], -R96 ;  /* 0x0000b40071027a23 */ /* 0x002ff20000010860 */
[----:B------:R1:W-:Y:S01]  /*19f40*/  MUFU.EX2 R162, R2 ;  /* 0x0000000200a27308 */ /* 0x0003e20000000800 */
[----:B--2---:R-:W-:Y:S02]  /*19f50*/  FFMA.FTZ R103, R251, c[0x0][0x2d0], -R100 ;  /* 0x0000b400fb677a23 */ /* 0x004fe40000010864 */
[----:B------:R-:W-:Y:S07]  /*19f60*/  IMAD.MOV.U32 R251, RZ, RZ, R128 ;  /* 0x000000fffffb7224 */ /* 0x000fee00078e0080 */
[----:B------:R-:W2:Y:S01]  /*19f70*/  MUFU.EX2 R103, R103 ;  /* 0x0000006700677308 */ /* 0x000ea20000000800 */
[--C-:B-1----:R-:W-:Y:S09]  /*19f80*/  FFMA.FTZ R2, R184, c[0x0][0x2d0], -R96.reuse ;  /* 0x0000b400b8027a23 */ /* 0x102ff20000010860 */
[----:B------:R1:W-:Y:S01]  /*19f90*/  MUFU.EX2 R200, R2 ;  /* 0x0000000200c87308 */ /* 0x0003e20000000800 */
[----:B--2---:R-:W-:Y:S01]  /*19fa0*/  F2FP.BF16.PACK_AB R176, R102, R103 ;  /* 0x0000006766b0723e */ /* 0x004fe200000010ff */
[--C-:B-1----:R-:W-:Y:S08]  /*19fb0*/  FFMA.FTZ R2, R192, c[0x0][0x2d0], -R75.reuse ;  /* 0x0000b400c0027a23 */ /* 0x102ff0000001084b */
[----:B------:R1:W-:Y:S02]  /*19fc0*/  MUFU.EX2 R198, R2 ;  /* 0x0000000200c67308 */ /* 0x0003e40000000800 */
[----:B-1----:R-:W-:Y:S08]  /*19fd0*/  FFMA.FTZ R2, R194, c[0x0][0x2d0], -R75 ;  /* 0x0000b400c2027a23 */ /* 0x002ff0000001084b */
[----:B------:R1:W-:Y:S02]  /*19fe0*/  MUFU.EX2 R199, R2 ;  /* 0x0000000200c77308 */ /* 0x0003e40000000800 */
[--C-:B-1----:R-:W-:Y:S08]  /*19ff0*/  FFMA.FTZ R2, R189, c[0x0][0x2d0], -R96.reuse ;  /* 0x0000b400bd027a23 */ /* 0x102ff00000010860 */
[----:B------:R-:W-:Y:S10]  /*1a000*/  MUFU.EX2 R189, R97 ;  /* 0x0000006100bd7308 */ /* 0x000ff40000000800 */
[----:B------:R1:W-:Y:S02]  /*1a010*/  MUFU.EX2 R197, R2 ;  /* 0x0000000200c57308 */ /* 0x0003e40000000800 */
[----:B-1----:R-:W-:Y:S08]  /*1a020*/  FFMA.FTZ R2, R190, c[0x0][0x2d0], -R96 ;  /* 0x0000b400be027a23 */ /* 0x002ff00000010860 */
[----:B------:R1:W-:Y:S10]  /*1a030*/  MUFU.EX2 R190, R80 ;  /* 0x0000005000be7308 */ /* 0x0003f40000000800 */
[----:B------:R2:W-:Y:S01]  /*1a040*/  MUFU.EX2 R196, R2 ;  /* 0x0000000200c47308 */ /* 0x0005e20000000800 */
[----:B-1----:R-:W-:Y:S01]  /*1a050*/  F2FP.BF16.PACK_AB R80, R159, R153 ;  /* 0x000000999f50723e */ /* 0x002fe200000010ff */
[----:B--2---:R-:W-:Y:S08]  /*1a060*/  FFMA.FTZ R2, R186, c[0x0][0x2d0], -R100 ;  /* 0x0000b400ba027a23 */ /* 0x004ff00000010864 */
[----:B------:R1:W-:Y:S02]  /*1a070*/  MUFU.EX2 R195, R2 ;  /* 0x0000000200c37308 */ /* 0x0003e40000000800 */
[----:B-1----:R-:W-:Y:S08]  /*1a080*/  FFMA.FTZ R2, R111, c[0x0][0x2d0], -R101 ;  /* 0x0000b4006f027a23 */ /* 0x002ff00000010865 */
[----:B------:R1:W-:Y:S01]  /*1a090*/  MUFU.EX2 R160, R2 ;  /* 0x0000000200a07308 */ /* 0x0003e20000000800 */
[----:B----4-:R-:W-:Y:S04]  /*1a0a0*/  FFMA.FTZ R69, R69, R118, R220 ;  /* 0x0000007645457223 */ /* 0x010fe800000100dc */
[----:B------:R-:W-:Y:S02]  /*1a0b0*/  FADD.FTZ R69, R250, R69 ;  /* 0x00000045fa457221 */ /* 0x000fe40000010000 */
[--C-:B-1----:R-:W-:Y:S02]  /*1a0c0*/  FFMA.FTZ R2, R112, c[0x0][0x2d0], -R101.reuse ;  /* 0x0000b40070027a23 */ /* 0x102fe40000010865 */
[----:B------:R-:W-:Y:S02]  /*1a0d0*/  FFMA.FTZ R112, R215, c[0x0][0x2d0], -R100 ;  /* 0x0000b400d7707a23 */ /* 0x000fe40000010864 */
[----:B------:R1:W2:Y:S01]  /*1a0e0*/  MUFU.EX2 R194, R2 ;  /* 0x0000000200c27308 */ /* 0x0002a20000000800 */
[----:B------:R-:W-:Y:S02]  /*1a0f0*/  IMAD.MOV.U32 R215, RZ, RZ, R166 ;  /* 0x000000ffffd77224 */ /* 0x000fe400078e00a6 */
[--C-:B-1----:R-:W-:Y:S07]  /*1a100*/  FFMA.FTZ R2, R191, c[0x0][0x2d0], -R100.reuse ;  /* 0x0000b400bf027a23 */ /* 0x102fee0000010864 */
[----:B------:R1:W-:Y:S02]  /*1a110*/  MUFU.EX2 R192, R2 ;  /* 0x0000000200c07308 */ /* 0x0003e40000000800 */
[----:B-1----:R-:W-:Y:S08]  /*1a120*/  FFMA.FTZ R2, R193, c[0x0][0x2d0], -R100 ;  /* 0x0000b400c1027a23 */ /* 0x002ff00000010864 */
[----:B------:R1:W3:Y:S02]  /*1a130*/  MUFU.EX2 R193, R2 ;  /* 0x0000000200c17308 */ /* 0x0002e40000000800 */
[--C-:B-1----:R-:W-:Y:S08]  /*1a140*/  FFMA.FTZ R2, R185, c[0x0][0x2d0], -R101.reuse ;  /* 0x0000b400b9027a23 */ /* 0x102ff00000010865 */
[----:B------:R1:W-:Y:S02]  /*1a150*/  MUFU.EX2 R171, R2 ;  /* 0x0000000200ab7308 */ /* 0x0003e40000000800 */
[----:B-1----:R-:W-:Y:S02]  /*1a160*/  FFMA.FTZ R2, R114, c[0x0][0x2d0], -R101 ;  /* 0x0000b40072027a23 */ /* 0x002fe40000010865 */
[----:B------:R-:W4:Y:S06]  /*1a170*/  LDL.LU R114, [R1+0x30] ;  /* 0x0000300001727983 */ /* 0x000f2c0000300800 */
[----:B------:R1:W1:Y:S01]  /*1a180*/  MUFU.EX2 R170, R2 ;  /* 0x0000000200aa7308 */ /* 0x0002620000000800 */
[----:B------:R-:W4:Y:S04]  /*1a190*/  LDL.LU R113, [R1+0x38] ;  /* 0x0000380001717983 */ /* 0x000f280000300800 */
[----:B------:R-:W4:Y:S01]  /*1a1a0*/  LDL.LU R111, [R1+0x34] ;  /* 0x00003400016f7983 */ /* 0x000f220000300800 */
[--C-:B-1----:R-:W-:Y:S04]  /*1a1b0*/  FFMA.FTZ R2, R169, c[0x0][0x2d0], -R75.reuse ;  /* 0x0000b400a9027a23 */ /* 0x102fe8000001084b */
[----:B------:R1:W-:Y:S02]  /*1a1c0*/  MUFU.EX2 R169, R2 ;  /* 0x0000000200a97308 */ /* 0x0003e40000000800 */
[--C-:B-1----:R-:W-:Y:S02]  /*1a1d0*/  FFMA.FTZ R2, R173, c[0x0][0x2d0], -R75.reuse ;  /* 0x0000b400ad027a23 */ /* 0x102fe4000001084b */
[----:B------:R-:W-:Y:S06]  /*1a1e0*/  FFMA.FTZ R75, R150, c[0x0][0x2d0], -R75 ;  /* 0x0000b400964b7a23 */ /* 0x000fec000001084b */
[----:B------:R1:W-:Y:S01]  /*1a1f0*/  MUFU.EX2 R191, R2 ;  /* 0x0000000200bf7308 */ /* 0x0003e20000000800 */
[----:B------:R-:W-:Y:S02]  /*1a200*/  IMAD.MOV.U32 R150, RZ, RZ, R109 ;  /* 0x000000ffff967224 */ /* 0x000fe400078e006d */
[--C-:B------:R-:W-:Y:S02]  /*1a210*/  FFMA.FTZ R109, R212, c[0x0][0x2d0], -R96.reuse ;  /* 0x0000b400d46d7a23 */ /* 0x100fe40000010860 */
[----:B------:R-:W-:Y:S05]  /*1a220*/  IMAD.MOV.U32 R212, RZ, RZ, R125 ;  /* 0x000000ffffd47224 */ /* 0x000fea00078e007d */
[----:B------:R-:W-:Y:S01]  /*1a230*/  MUFU.EX2 R109, R109 ;  /* 0x0000006d006d7308 */ /* 0x000fe20000000800 */
[----:B-1----:R-:W-:Y:S02]  /*1a240*/  FFMA.FTZ R2, R217, c[0x0][0x2d0], -R96 ;  /* 0x0000b400d9027a23 */ /* 0x002fe40000010860 */
[----:B------:R-:W-:Y:S07]  /*1a250*/  IMAD.MOV.U32 R217, RZ, RZ, R149 ;  /* 0x000000ffffd97224 */ /* 0x000fee00078e0095 */
[----:B------:R1:W-:Y:S01]  /*1a260*/  MUFU.EX2 R168, R2 ;  /* 0x0000000200a87308 */ /* 0x0003e20000000800 */
[----:B------:R-:W-:Y:S01]  /*1a270*/  IMAD.MOV.U32 R149, RZ, RZ, R135 ;  /* 0x000000ffff957224 */ /* 0x000fe200078e0087 */
[----:B------:R-:W-:Y:S01]  /*1a280*/  F2FP.BF16.PACK_AB R76, R217, R243 ;  /* 0x000000f3d94c723e */ /* 0x000fe200000010ff */
[----:B------:R-:W-:Y:S02]  /*1a290*/  IMAD.MOV.U32 R135, RZ, RZ, R133 ;  /* 0x000000ffff877224 */ /* 0x000fe400078e0085 */
[----:B------:R-:W-:Y:S02]  /*1a2a0*/  IMAD.MOV.U32 R133, RZ, RZ, R120 ;  /* 0x000000ffff857224 */ /* 0x000fe400078e0078 */
[--C-:B------:R-:W-:Y:S02]  /*1a2b0*/  FFMA.FTZ R120, R211, c[0x0][0x2d0], -R96.reuse ;  /* 0x0000b400d3787a23 */ /* 0x100fe40000010860 */
[-C--:B------:R-:W-:Y:S01]  /*1a2c0*/  HMMA.16816.F32.BF16 R4, R76, R84.reuse, R4 ;  /* 0x000000544c04723c */ /* 0x080fe20000041804 */
[----:B------:R-:W-:Y:S07]  /*1a2d0*/  IMAD.MOV.U32 R211, RZ, RZ, R123 ;  /* 0x000000ffffd37224 */ /* 0x000fee00078e007b */
[C---:B------:R-:W-:Y:S01]  /*1a2e0*/  HMMA.16816.F32.BF16 R8, R80.reuse, R84, R8 ;  /* 0x000000545008723c */ /* 0x040fe20000041808 */
[----:B-1----:R-:W-:Y:S07]  /*1a2f0*/  FFMA.FTZ R2, R244, c[0x0][0x2d0], -R96 ;  /* 0x0000b400f4027a23 */ /* 0x002fee0000010860 */
[-C--:B------:R-:W-:Y:S01]  /*1a300*/  HMMA.16816.F32.BF16 R12, R80, R86.reuse, R12 ;  /* 0x00000056500c723c */ /* 0x080fe2000004180c */
[----:B------:R-:W1:Y:S01]  /*1a310*/  LDSM.16.MT88.4 R96, [R226+0x1900] ;  /* 0x00190000e260783b */ /* 0x000e620000004200 */
[----:B------:R2:W-:Y:S02]  /*1a320*/  MUFU.EX2 R186, R2 ;  /* 0x0000000200ba7308 */ /* 0x0005e40000000800 */
[----:B------:R-:W-:Y:S04]  /*1a330*/  IMAD.MOV.U32 R244, RZ, RZ, R130 ;  /* 0x000000fffff47224 */ /* 0x000fe800078e0082 */
[C---:B------:R-:W-:Y:S01]  /*1a340*/  HMMA.16816.F32.BF16 R16, R76.reuse, R86, R16 ;  /* 0x000000564c10723c */ /* 0x040fe20000041810 */
[----:B------:R-:W1:Y:S07]  /*1a350*/  LDSM.16.MT88.4 R84, [R224+0x2100] ;  /* 0x00210000e054783b */ /* 0x000e6e0000004200 */
[-C--:B------:R-:W-:Y:S08]  /*1a360*/  HMMA.16816.F32.BF16 R20, R76, R92.reuse, R20 ;  /* 0x0000005c4c14723c */ /* 0x080ff00000041814 */
[C---:B------:R-:W-:Y:S01]  /*1a370*/  HMMA.16816.F32.BF16 R24, R80.reuse, R92, R24 ;  /* 0x0000005c5018723c */ /* 0x040fe20000041818 */
[----:B--2---:R-:W-:Y:S03]  /*1a380*/  FFMA.FTZ R2, R252, c[0x0][0x2d0], -R100 ;  /* 0x0000b400fc027a23 */ /* 0x004fe60000010864 */
[----:B------:R-:W-:Y:S04]  /*1a390*/  IMAD.MOV.U32 R252, RZ, RZ, R122 ;  /* 0x000000fffffc7224 */ /* 0x000fe800078e007a */
[-C--:B------:R-:W-:Y:S01]  /*1a3a0*/  HMMA.16816.F32.BF16 R28, R80, R94.reuse, R28 ;  /* 0x0000005e501c723c */ /* 0x080fe2000004181c */
[----:B------:R2:W-:Y:S07]  /*1a3b0*/  MUFU.EX2 R175, R2 ;  /* 0x0000000200af7308 */ /* 0x0005ee0000000800 */
[C---:B------:R-:W-:Y:S01]  /*1a3c0*/  HMMA.16816.F32.BF16 R32, R76.reuse, R94, R32 ;  /* 0x0000005e4c20723c */ /* 0x040fe20000041820 */
[----:B------:R-:W-:Y:S07]  /*1a3d0*/  LDSM.16.MT88.4 R92, [R225+0x2100] ;  /* 0x00210000e15c783b */ /* 0x000fee0000004200 */
[-C--:B------:R-:W-:Y:S08]  /*1a3e0*/  HMMA.16816.F32.BF16 R36, R76, R88.reuse, R36 ;  /* 0x000000584c24723c */ /* 0x080ff00000041824 */
[C---:B------:R-:W-:Y:S01]  /*1a3f0*/  HMMA.16816.F32.BF16 R40, R80.reuse, R88, R40 ;  /* 0x000000585028723c */ /* 0x040fe20000041828 */
[----:B--2---:R-:W-:Y:S03]  /*1a400*/  FFMA.FTZ R2, R247, c[0x0][0x2d0], -R100 ;  /* 0x0000b400f7027a23 */ /* 0x004fe60000010864 */
[----:B------:R-:W-:Y:S01]  /*1a410*/  IMAD.MOV.U32 R247, RZ, RZ, R121 ;  /* 0x000000fffff77224 */ /* 0x000fe200078e0079 */
[----:B------:R2:W-:Y:S03]  /*1a420*/  MUFU.EX2 R174, R2 ;  /* 0x0000000200ae7308 */ /* 0x0005e60000000800 */
[-C--:B------:R-:W-:Y:S08]  /*1a430*/  HMMA.16816.F32.BF16 R44, R80, R90.reuse, R44 ;  /* 0x0000005a502c723c */ /* 0x080ff0000004182c */
[C---:B------:R-:W-:Y:S01]  /*1a440*/  HMMA.16816.F32.BF16 R48, R76.reuse, R90, R48 ;  /* 0x0000005a4c30723c */ /* 0x040fe20000041830 */
[----:B------:R-:W4:Y:S07]  /*1a450*/  LDSM.16.MT88.4 R88, [R227+0x2100] ;  /* 0x00210000e358783b */ /* 0x000f2e0000004200 */
[-C--:B-1----:R-:W-:Y:S01]  /*1a460*/  HMMA.16816.F32.BF16 R52, R76, R96.reuse, R52 ;  /* 0x000000604c34723c */ /* 0x082fe20000041834 */
[--C-:B--2---:R-:W-:Y:S03]  /*1a470*/  FFMA.FTZ R2, R206, c[0x0][0x2d0], -R101.reuse ;  /* 0x0000b400ce027a23 */ /* 0x104fe60000010865 */
[----:B------:R-:W-:Y:S04]  /*1a480*/  IMAD.MOV.U32 R206, RZ, RZ, R126 ;  /* 0x000000ffffce7224 */ /* 0x000fe800078e007e */
[C---:B------:R-:W-:Y:S01]  /*1a490*/  HMMA.16816.F32.BF16 R56, R80.reuse, R96, R56 ;  /* 0x000000605038723c */ /* 0x040fe20000041838 */
[----:B------:R1:W-:Y:S07]  /*1a4a0*/  MUFU.EX2 R173, R2 ;  /* 0x0000000200ad7308 */ /* 0x0003ee0000000800 */
[-C--:B------:R-:W-:Y:S07]  /*1a4b0*/  HMMA.16816.F32.BF16 R60, R80, R98.reuse, R60 ;  /* 0x00000062503c723c */ /* 0x080fee000004183c */
[--C-:B------:R-:W-:Y:S01]  /*1a4c0*/  FFMA.FTZ R80, R221, c[0x0][0x2d0], -R101.reuse ;  /* 0x0000b400dd507a23 */ /* 0x100fe20000010865 */
[----:B------:R-:W-:Y:S01]  /*1a4d0*/  HMMA.16816.F32.BF16 R64, R76, R98, R64 ;  /* 0x000000624c40723c */ /* 0x000fe20000041840 */
[----:B------:R-:W-:Y:S01]  /*1a4e0*/  F2FP.BF16.PACK_AB R81, R194, R160 ;  /* 0x000000a0c251723e */ /* 0x000fe200000010ff */
[----:B------:R-:W2:Y:S02]  /*1a4f0*/  LDSM.16.MT88.4 R96, [R226+0x2100] ;  /* 0x00210000e260783b */ /* 0x000ea40000004200 */
[----:B---3--:R-:W-:Y:S02]  /*1a500*/  F2FP.BF16.PACK_AB R82, R193, R192 ;  /* 0x000000c0c152723e */ /* 0x008fe400000010ff */
[----:B------:R-:W-:Y:S02]  /*1a510*/  F2FP.BF16.PACK_AB R83, R170, R171 ;  /* 0x000000abaa53723e */ /* 0x000fe400000010ff */
[----:B------:R-:W-:Y:S01]  /*1a520*/  F2FP.BF16.PACK_AB R76, R201, R163 ;  /* 0x000000a3c94c723e */ /* 0x000fe200000010ff */
[--C-:B-1----:R-:W-:Y:S03]  /*1a530*/  FFMA.FTZ R2, R108, c[0x0][0x2d0], -R101.reuse ;  /* 0x0000b4006c027a23 */ /* 0x102fe60000010865 */
[----:B------:R-:W-:Y:S01]  /*1a540*/  F2FP.BF16.PACK_AB R77, R200, R162 ;  /* 0x000000a2c84d723e */ /* 0x000fe200000010ff */
[----:B------:R1:W-:Y:S01]  /*1a550*/  MUFU.EX2 R172, R2 ;  /* 0x0000000200ac7308 */ /* 0x0003e20000000800 */
[----:B------:R-:W-:Y:S01]  /*1a560*/  F2FP.BF16.PACK_AB R78, R199, R198 ;  /* 0x000000c6c74e723e */ /* 0x000fe200000010ff */
[----:B------:R-:W-:Y:S01]  /*1a570*/  FFMA.FTZ R108, R214, c[0x0][0x2d0], -R101 ;  /* 0x0000b400d66c7a23 */ /* 0x000fe20000010865 */
[----:B------:R-:W-:Y:S07]  /*1a580*/  F2FP.BF16.PACK_AB R79, R196, R197 ;  /* 0x000000c5c44f723e */ /* 0x000fee00000010ff */
[-C--:B------:R-:W-:Y:S01]  /*1a590*/  HMMA.16816.F32.BF16 R4, R76, R84.reuse, R4 ;  /* 0x000000544c04723c */ /* 0x080fe20000041804 */
[----:B-1----:R-:W-:Y:S02]  /*1a5a0*/  FFMA.FTZ R2, R150, c[0x0][0x2d0], -R100 ;  /* 0x0000b40096027a23 */ /* 0x002fe40000010864 */
[----:B------:R-:W-:Y:S02]  /*1a5b0*/  IMAD.MOV.U32 R150, RZ, RZ, R116 ;  /* 0x000000ffff967224 */ /* 0x000fe400078e0074 */
[----:B------:R1:W-:Y:S10]  /*1a5c0*/  MUFU.EX2 R116, R80 ;  /* 0x0000005000747308 */ /* 0x0003f40000000800 */
[----:B------:R3:W-:Y:S01]  /*1a5d0*/  MUFU.EX2 R185, R2 ;  /* 0x0000000200b97308 */ /* 0x0007e20000000800 */
[----:B-1----:R-:W-:Y:S07]  /*1a5e0*/  F2FP.BF16.PACK_AB R80, R195, R161 ;  /* 0x000000a1c350723e */ /* 0x002fee00000010ff */
[C---:B------:R-:W-:Y:S01]  /*1a5f0*/  HMMA.16816.F32.BF16 R8, R80.reuse, R84, R8 ;  /* 0x000000545008723c */ /* 0x040fe20000041808 */
[--C-:B---3--:R-:W-:Y:S02]  /*1a600*/  FFMA.FTZ R2, R117, c[0x0][0x2d0], -R100.reuse ;  /* 0x0000b40075027a23 */ /* 0x108fe40000010864 */
[----:B------:R-:W-:Y:S02]  /*1a610*/  FFMA.FTZ R100, R208, c[0x0][0x2d0], -R100 ;  /* 0x0000b400d0647a23 */ /* 0x000fe40000010864 */
[----:B------:R-:W-:Y:S03]  /*1a620*/  IMAD.MOV.U32 R208, RZ, RZ, R165 ;  /* 0x000000ffffd07224 */ /* 0x000fe600078e00a5 */
[-C--:B------:R-:W-:Y:S01]  /*1a630*/  HMMA.16816.F32.BF16 R12, R80, R86.reuse, R12 ;  /* 0x00000056500c723c */ /* 0x080fe2000004180c */
[----:B------:R1:W-:Y:S03]  /*1a640*/  MUFU.EX2 R184, R2 ;  /* 0x0000000200b87308 */ /* 0x0003e60000000800 */
[----:B----4-:R-:W-:Y:S02]  /*1a650*/  FFMA.FTZ R68, R68, R114, R207 ;  /* 0x0000007244447223 */ /* 0x010fe400000100cf */
[--C-:B------:R-:W-:Y:S02]  /*1a660*/  FFMA.FTZ R117, R209, c[0x0][0x2d0], -R101.reuse ;  /* 0x0000b400d1757a23 */ /* 0x100fe40000010865 */
[C---:B------:R-:W-:Y:S01]  /*1a670*/  HMMA.16816.F32.BF16 R16, R76.reuse, R86, R16 ;  /* 0x000000564c10723c */ /* 0x040fe20000041810 */
[----:B------:R-:W3:Y:S02]  /*1a680*/  LDSM.16.MT88.4 R84, [R224+0x2900] ;  /* 0x00290000e054783b */ /* 0x000ee40000004200 */
[----:B------:R-:W-:Y:S01]  /*1a690*/  MUFU.EX2 R100, R100 ;  /* 0x0000006400647308 */ /* 0x000fe20000000800 */
[----:B------:R-:W-:Y:S04]  /*1a6a0*/  FFMA.FTZ R0, R0, R111, R204 ;  /* 0x0000006f00007223 */ /* 0x000fe800000100cc */
[-C--:B------:R-:W-:Y:S01]  /*1a6b0*/  HMMA.16816.F32.BF16 R20, R76, R88.reuse, R20 ;  /* 0x000000584c14723c */ /* 0x080fe20000041814 */
[----:B------:R-:W-:Y:S04]  /*1a6c0*/  FADD.FTZ R0, R149, R0 ;  /* 0x0000000095007221 */ /* 0x000fe80000010000 */
[----:B------:R-:W-:Y:S03]  /*1a6d0*/  MUFU.EX2 R114, R104 ;  /* 0x0000006800727308 */ /* 0x000fe60000000800 */
[C---:B------:R-:W-:Y:S01]  /*1a6e0*/  HMMA.16816.F32.BF16 R24, R80.reuse, R88, R24 ;  /* 0x000000585018723c */ /* 0x040fe20000041818 */
[--C-:B-1----:R-:W-:Y:S03]  /*1a6f0*/  FFMA.FTZ R2, R246, c[0x0][0x2d0], -R101.reuse ;  /* 0x0000b400f6027a23 */ /* 0x102fe60000010865 */
[----:B------:R-:W-:Y:S02]  /*1a700*/  IMAD.MOV.U32 R246, RZ, RZ, R164 ;  /* 0x000000fffff67224 */ /* 0x000fe400078e00a4 */
[----:B------:R-:W-:Y:S01]  /*1a710*/  LDSM.16.MT88.4 R164, [R225+0x3100] ;  /* 0x00310000e1a4783b */ /* 0x000fe20000004200 */
[----:B------:R1:W-:Y:S01]  /*1a720*/  MUFU.EX2 R118, R2 ;  /* 0x0000000200767308 */ /* 0x0003e20000000800 */
[-C--:B------:R-:W-:Y:S01]  /*1a730*/  HMMA.16816.F32.BF16 R28, R80, R90.reuse, R28 ;  /* 0x0000005a501c723c */ /* 0x080fe2000004181c */
[----:B------:R-:W-:Y:S03]  /*1a740*/  FFMA.FTZ R101, R74, c[0x0][0x2d0], -R101 ;  /* 0x0000b4004a657a23 */ /* 0x000fe60000010865 */
[----:B------:R-:W-:Y:S02]  /*1a750*/  FFMA.FTZ R74, R3, R113, R205 ;  /* 0x00000071034a7223 */ /* 0x000fe400000100cd */
[----:B------:R-:W-:Y:S02]  /*1a760*/  FADD.FTZ R3, R210, R68 ;  /* 0x00000044d2037221 */ /* 0x000fe40000010000 */
[C---:B------:R-:W-:Y:S01]  /*1a770*/  HMMA.16816.F32.BF16 R32, R76.reuse, R90, R32 ;  /* 0x0000005a4c20723c */ /* 0x040fe20000041820 */
[----:B------:R-:W4:Y:S01]  /*1a780*/  LDSM.16.MT88.4 R88, [R227+0x2900] ;  /* 0x00290000e358783b */ /* 0x000f220000004200 */
[----:B------:R-:W-:Y:S02]  /*1a790*/  MUFU.EX2 R104, R120 ;  /* 0x0000007800687308 */ /* 0x000fe40000000800 */
[----:B------:R-:W-:Y:S02]  /*1a7a0*/  FADD.FTZ R3, R135, R3 ;  /* 0x0000000387037221 */ /* 0x000fe40000010000 */
[----:B------:R-:W-:Y:S02]  /*1a7b0*/  FADD.FTZ R68, R148, R69 ;  /* 0x0000004594447221 */ /* 0x000fe40000010000 */
[-C--:B------:R-:W-:Y:S04]  /*1a7c0*/  HMMA.16816.F32.BF16 R36, R76, R92.reuse, R36 ;  /* 0x0000005c4c24723c */ /* 0x080fe80000041824 */
[----:B------:R-:W2:Y:S01]  /*1a7d0*/  MUFU.EX2 R113, R107 ;  /* 0x0000006b00717308 */ /* 0x000ea20000000800 */
[----:B------:R-:W-:Y:S02]  /*1a7e0*/  FADD.FTZ R69, R132, R68 ;  /* 0x0000004484457221 */ /* 0x000fe40000010000 */
[----:B-1----:R-:W-:Y:S01]  /*1a7f0*/  FADD.FTZ R2, R150, R74 ;  /* 0x0000004a96027221 */ /* 0x002fe20000010000 */
[C---:B------:R-:W-:Y:S01]  /*1a800*/  HMMA.16816.F32.BF16 R40, R80.reuse, R92, R40 ;  /* 0x0000005c5028723c */ /* 0x040fe20000041828 */
[----:B------:R-:W-:Y:S03]  /*1a810*/  LDSM.16.MT88.4 R148, [R227+0x3100] ;  /* 0x00310000e394783b */ /* 0x000fe60000004200 */
[----:B------:R-:W-:Y:S02]  /*1a820*/  FADD.FTZ R74, R133, R0 ;  /* 0x00000000854a7221 */ /* 0x000fe40000010000 */
[----:B------:R1:W1:Y:S02]  /*1a830*/  MUFU.EX2 R107, R75 ;  /* 0x0000004b006b7308 */ /* 0x0002640000000800 */
[-C--:B------:R-:W-:Y:S01]  /*1a840*/  HMMA.16816.F32.BF16 R44, R80, R94.reuse, R44 ;  /* 0x0000005e502c723c */ /* 0x080fe2000004182c */
[----:B------:R-:W-:Y:S07]  /*1a850*/  FADD.FTZ R68, R233, R74 ;  /* 0x0000004ae9447221 */ /* 0x000fee0000010000 */
[C---:B------:R-:W-:Y:S01]  /*1a860*/  HMMA.16816.F32.BF16 R48, R76.reuse, R94, R48 ;  /* 0x0000005e4c30723c */ /* 0x040fe20000041830 */
[----:B------:R-:W3:Y:S01]  /*1a870*/  LDSM.16.MT88.4 R92, [R225+0x2900] ;  /* 0x00290000e15c783b */ /* 0x000ee20000004200 */
[----:B------:R-:W-:Y:S02]  /*1a880*/  MUFU.EX2 R101, R101 ;  /* 0x0000006500657308 */ /* 0x000fe40000000800 */
[----:B--2---:R-:W-:Y:S04]  /*1a890*/  F2FP.BF16.PACK_AB R180, R113, R114 ;  /* 0x0000007271b4723e */ /* 0x004fe800000010ff */
[-C--:B------:R-:W-:Y:S04]  /*1a8a0*/  HMMA.16816.F32.BF16 R52, R76, R96.reuse, R52 ;  /* 0x000000604c34723c */ /* 0x080fe80000041834 */
[----:B------:R-:W2:Y:S01]  /*1a8b0*/  MUFU.EX2 R111, R106 ;  /* 0x0000006a006f7308 */ /* 0x000ea20000000800 */
[----:B-1----:R-:W-:Y:S01]  /*1a8c0*/  FADD.FTZ R75, R134, R2 ;  /* 0x00000002864b7221 */ /* 0x002fe20000010000 */
[----:B------:R-:W-:Y:S02]  /*1a8d0*/  F2FP.BF16.PACK_AB R182, R107, R110 ;  /* 0x0000006e6bb6723e */ /* 0x000fe400000010ff */
[C---:B------:R-:W-:Y:S01]  /*1a8e0*/  HMMA.16816.F32.BF16 R56, R80.reuse, R96, R56 ;  /* 0x000000605038723c */ /* 0x040fe20000041838 */
[----:B------:R-:W-:Y:S01]  /*1a8f0*/  FADD.FTZ R2, R235, R3 ;  /* 0x00000003eb027221 */ /* 0x000fe20000010000 */
[----:B------:R-:W-:Y:S02]  /*1a900*/  LDSM.16.MT88.4 R132, [R224+0x3100] ;  /* 0x00310000e084783b */ /* 0x000fe40000004200 */
[----:B------:R-:W-:Y:S02]  /*1a910*/  FADD.FTZ R0, R234, R75 ;  /* 0x0000004bea007221 */ /* 0x000fe40000010000 */
[----:B------:R-:W-:Y:S01]  /*1a920*/  FADD.FTZ R3, R232, R69 ;  /* 0x00000045e8037221 */ /* 0x000fe20000010000 */
[----:B------:R-:W1:Y:S01]  /*1a930*/  MUFU.EX2 R106, R115 ;  /* 0x00000073006a7308 */ /* 0x000e620000000800 */
[-C--:B------:R-:W-:Y:S01]  /*1a940*/  HMMA.16816.F32.BF16 R60, R80, R98.reuse, R60 ;  /* 0x00000062503c723c */ /* 0x080fe2000004183c */
[----:B------:R-:W-:Y:S01]  /*1a950*/  FADD.FTZ R2, R231, R2 ;  /* 0x00000002e7027221 */ /* 0x000fe20000010000 */
[----:B------:R1:W5:Y:S02]  /*1a960*/  LDL.LU R235, [R1+0x60] ;  /* 0x0000600001eb7983 */ /* 0x0003640000300800 */
[----:B------:R-:W-:Y:S02]  /*1a970*/  FADD.FTZ R74, R230, R0 ;  /* 0x00000000e64a7221 */ /* 0x000fe40000010000 */
[----:B------:R1:W5:Y:S01]  /*1a980*/  LDL.LU R234, [R1+0x5c] ;  /* 0x00005c0001ea7983 */ /* 0x0003620000300800 */
[----:B------:R-:W-:Y:S01]  /*1a990*/  FADD.FTZ R69, R229, R68 ;  /* 0x00000044e5457221 */ /* 0x000fe20000010000 */
[----:B------:R-:W-:Y:S01]  /*1a9a0*/  HMMA.16816.F32.BF16 R64, R76, R98, R64 ;  /* 0x000000624c40723c */ /* 0x000fe20000041840 */
[----:B------:R-:W-:Y:S01]  /*1a9b0*/  FADD.FTZ R0, R228, R3 ;  /* 0x00000003e4007221 */ /* 0x000fe20000010000 */
[----:B------:R1:W5:Y:S02]  /*1a9c0*/  LDL.LU R233, [R1+0x58] ;  /* 0x0000580001e97983 */ /* 0x0003640000300800 */
[----:B------:R-:W-:Y:S01]  /*1a9d0*/  FADD.FTZ R68, R119, R2 ;  /* 0x0000000277447221 */ /* 0x000fe20000010000 */
[----:B------:R-:W-:Y:S01]  /*1a9e0*/  F2FP.BF16.PACK_AB R80, R174, R175 ;  /* 0x000000afae50723e */ /* 0x000fe200000010ff */
[----:B------:R4:W5:Y:S01]  /*1a9f0*/  LDL.LU R232, [R1+0x54] ;  /* 0x0000540001e87983 */ /* 0x0009620000300800 */
[----:B------:R-:W-:Y:S01]  /*1aa00*/  F2FP.BF16.PACK_AB R76, R191, R169 ;  /* 0x000000a9bf4c723e */ /* 0x000fe200000010ff */
[----:B------:R-:W-:Y:S01]  /*1aa10*/  FADD.FTZ R3, R139, R74 ;  /* 0x0000004a8b037221 */ /* 0x000fe20000010000 */
[----:B------:R-:W-:Y:S01]  /*1aa20*/  F2FP.BF16.PACK_AB R77, R190, R168 ;  /* 0x000000a8be4d723e */ /* 0x000fe200000010ff */
[----:B------:R4:W5:Y:S02]  /*1aa30*/  LDL.LU R231, [R1+0x50] ;  /* 0x0000500001e77983 */ /* 0x0009640000300800 */
[----:B------:R-:W-:Y:S01]  /*1aa40*/  F2FP.BF16.PACK_AB R78, R188, R189 ;  /* 0x000000bdbc4e723e */ /* 0x000fe200000010ff */
[----:B------:R-:W-:Y:S01]  /*1aa50*/  FADD.FTZ R3, R246, R3 ;  /* 0x00000003f6037221 */ /* 0x000fe20000010000 */
[----:B------:R4:W5:Y:S01]  /*1aa60*/  LDL.LU R230, [R1+0x4c] ;  /* 0x00004c0001e67983 */ /* 0x0009620000300800 */
[----:B------:R-:W-:Y:S01]  /*1aa70*/  F2FP.BF16.PACK_AB R79, R186, R187 ;  /* 0x000000bbba4f723e */ /* 0x000fe200000010ff */
[----:B------:R-:W-:Y:S01]  /*1aa80*/  FADD.FTZ R2, R138, R69 ;  /* 0x000000458a027221 */ /* 0x000fe20000010000 */
[----:B------:R-:W-:Y:S01]  /*1aa90*/  F2FP.BF16.PACK_AB R81, R172, R173 ;  /* 0x000000adac51723e */ /* 0x000fe200000010ff */
[----:B------:R4:W5:Y:S01]  /*1aaa0*/  LDL.LU R229, [R1+0x48] ;  /* 0x0000480001e57983 */ /* 0x0009620000300800 */
[----:B------:R-:W-:Y:S01]  /*1aab0*/  F2FP.BF16.PACK_AB R82, R184, R185 ;  /* 0x000000b9b852723e */ /* 0x000fe200000010ff */
[----:B------:R-:W-:Y:S01]  /*1aac0*/  FADD.FTZ R2, R208, R2 ;  /* 0x00000002d0027221 */ /* 0x000fe20000010000 */
[----:B------:R-:W-:Y:S01]  /*1aad0*/  F2FP.BF16.PACK_AB R83, R116, R118 ;  /* 0x000000767453723e */ /* 0x000fe200000010ff */
[-C--:B---3--:R-:W-:Y:S01]  /*1aae0*/  HMMA.16816.F32.BF16 R4, R76, R84.reuse, R4 ;  /* 0x000000544c04723c */ /* 0x088fe20000041804 */
[----:B------:R3:W5:Y:S01]  /*1aaf0*/  LDL.LU R228, [R1+0x44] ;  /* 0x0000440001e47983 */ /* 0x0007620000300800 */
[----:B--2---:R-:W-:Y:S01]  /*1ab00*/  F2FP.BF16.PACK_AB R181, R109, R111 ;  /* 0x0000006f6db5723e */ /* 0x004fe200000010ff */
[----:B------:R-:W-:Y:S01]  /*1ab10*/  FADD.FTZ R0, R137, R0 ;  /* 0x0000000089007221 */ /* 0x000fe20000010000 */
[----:B-1----:R-:W-:Y:S01]  /*1ab20*/  F2FP.BF16.PACK_AB R183, R104, R106 ;  /* 0x0000006a68b7723e */ /* 0x002fe200000010ff */
[----:B------:R3:W5:Y:S02]  /*1ab30*/  LDL.LU R119, [R1+0x40] ;  /* 0x0000400001777983 */ /* 0x0007640000300800 */
[----:B------:R-:W-:Y:S01]  /*1ab40*/  FADD.FTZ R0, R215, R0 ;  /* 0x00000000d7007221 */ /* 0x000fe20000010000 */
[C---:B------:R-:W-:Y:S01]  /*1ab50*/  HMMA.16816.F32.BF16 R8, R80.reuse, R84, R8 ;  /* 0x000000545008723c */ /* 0x040fe20000041808 */
[----:B------:R-:W1:Y:S01]  /*1ab60*/  LDSM.16.MT88.4 R96, [R226+0x2900] ;  /* 0x00290000e260783b */ /* 0x000e620000004200 */
[----:B------:R-:W2:Y:S06]  /*1ab70*/  MUFU.EX2 R85, R112 ;  /* 0x0000007000557308 */ /* 0x000eac0000000800 */
[-C--:B------:R-:W-:Y:S04]  /*1ab80*/  HMMA.16816.F32.BF16 R12, R80, R86.reuse, R12 ;  /* 0x00000056500c723c */ /* 0x080fe8000004180c */
[----:B------:R-:W3:Y:S04]  /*1ab90*/  MUFU.EX2 R84, R117 ;  /* 0x0000007500547308 */ /* 0x000ee80000000800 */
[C---:B------:R-:W-:Y:S06]  /*1aba0*/  HMMA.16816.F32.BF16 R16, R76.reuse, R86, R16 ;  /* 0x000000564c10723c */ /* 0x040fec0000041810 */
[----:B------:R-:W-:Y:S02]  /*1abb0*/  MUFU.EX2 R87, R105 ;  /* 0x0000006900577308 */ /* 0x000fe40000000800 */
[-C--:B----4-:R-:W-:Y:S01]  /*1abc0*/  HMMA.16816.F32.BF16 R20, R76, R88.reuse, R20 ;  /* 0x000000584c14723c */ /* 0x090fe20000041814 */
[----:B--2---:R-:W-:Y:S07]  /*1abd0*/  F2FP.BF16.PACK_AB R178, R100, R85 ;  /* 0x0000005564b2723e */ /* 0x004fee00000010ff */
[C---:B------:R-:W-:Y:S01]  /*1abe0*/  HMMA.16816.F32.BF16 R24, R80.reuse, R88, R24 ;  /* 0x000000585018723c */ /* 0x040fe20000041818 */
[----:B------:R-:W2:Y:S03]  /*1abf0*/  MUFU.EX2 R86, R108 ;  /* 0x0000006c00567308 */ /* 0x000ea60000000800 */
[----:B---3--:R-:W-:Y:S01]  /*1ac00*/  F2FP.BF16.PACK_AB R179, R101, R84 ;  /* 0x0000005465b3723e */ /* 0x008fe200000010ff */
[----:B------:R-:W-:Y:S03]  /*1ac10*/  IMAD.MOV.U32 R117, RZ, RZ, R71 ;  /* 0x000000ffff757224 */ /* 0x000fe600078e0047 */
[-C--:B------:R-:W-:Y:S08]  /*1ac20*/  HMMA.16816.F32.BF16 R28, R80, R90.reuse, R28 ;  /* 0x0000005a501c723c */ /* 0x080ff0000004181c */
[C---:B------:R-:W-:Y:S08]  /*1ac30*/  HMMA.16816.F32.BF16 R32, R76.reuse, R90, R32 ;  /* 0x0000005a4c20723c */ /* 0x040ff00000041820 */
[-C--:B------:R-:W-:Y:S01]  /*1ac40*/  HMMA.16816.F32.BF16 R36, R76, R92.reuse, R36 ;  /* 0x0000005c4c24723c */ /* 0x080fe20000041824 */
[----:B--2---:R-:W-:Y:S07]  /*1ac50*/  F2FP.BF16.PACK_AB R177, R86, R87 ;  /* 0x0000005756b1723e */ /* 0x004fee00000010ff */
[C---:B------:R-:W-:Y:S08]  /*1ac60*/  HMMA.16816.F32.BF16 R40, R80.reuse, R92, R40 ;  /* 0x0000005c5028723c */ /* 0x040ff00000041828 */
[-C--:B------:R-:W-:Y:S08]  /*1ac70*/  HMMA.16816.F32.BF16 R44, R80, R94.reuse, R44 ;  /* 0x0000005e502c723c */ /* 0x080ff0000004182c */
[C---:B------:R-:W-:Y:S08]  /*1ac80*/  HMMA.16816.F32.BF16 R48, R76.reuse, R94, R48 ;  /* 0x0000005e4c30723c */ /* 0x040ff00000041830 */
[-C--:B-1----:R-:W-:Y:S08]  /*1ac90*/  HMMA.16816.F32.BF16 R52, R76, R96.reuse, R52 ;  /* 0x000000604c34723c */ /* 0x082ff00000041834 */
        /* <DEDUP_REMOVED lines=24> */
[----:B------:R-:W-:Y:S02]  /*1ae20*/  FADD.FTZ R11, R216, R4 ;  /* 0x00000004d80b7221 */ /* 0x000fe40000010000 */
[----:B------:R-:W1:Y:S01]  /*1ae30*/  LDSM.16.MT88.4 R4, [R226+0x3100] ;  /* 0x00310000e204783b */ /* 0x000e620000004200 */
        /* <DEDUP_REMOVED lines=86> */
.L_x_784:
[----:B-1----:R-:W-:-:S13]  /*1b3a0*/  ISETP.LE.AND P0, PT, RZ, UR12, PT ;  /* 0x0000000cff007c0c */ /* 0x002fda000bf03270 */
[----:B------:R-:W-:Y:S05]  /*1b3b0*/  @!P0 BRA `(.L_x_788) ;  /* 0x000058e000008947 */ /* 0x000fea0003800000 */
[----:B--2---:R-:W2:Y:S01]  /*1b3c0*/  LDL R0, [R1+0x8] ;  /* 0x0000080001007983 */ /* 0x004ea20000100800 */
[----:B------:R-:W-:Y:S01]  /*1b3d0*/  IMAD.MOV.U32 R3, RZ, RZ, R72 ;  /* 0x000000ffff037224 */ /* 0x000fe200078e0048 */
[----:B------:R-:W-:Y:S01]  /*1b3e0*/  MOV R117, R70 ;  /* 0x0000004600757202 */ /* 0x000fe20000000f00 */
[----:B------:R-:W-:Y:S01]  /*1b3f0*/  IMAD.MOV.U32 R2, RZ, RZ, R73 ;  /* 0x000000ffff027224 */ /* 0x000fe200078e0049 */
[----:B------:R-:W-:Y:S01]  /*1b400*/  MOV R116, R71 ;  /* 0x0000004700747202 */ /* 0x000fe20000000f00 */
[----:B------:R-:W-:Y:S02]  /*1b410*/  ULDC UR5, c[0x0][0x210] ;  /* 0x0000840000057ab9 */ /* 0x000fe40000000800 */
[----:B------:R-:W-:Y:S02]  /*1b420*/  ULDC UR4, c[0x0][0x1e8] ;  /* 0x00007a0000047ab9 */ /* 0x000fe40000000800 */
[----:B------:R-:W-:Y:S02]  /*1b430*/  UIMAD UR5, UR16, UR5, URZ ;  /* 0x00000005100572a4 */ /* 0x000fe4000f8e023f */
[----:B------:R-:W-:Y:S01]  /*1b440*/  UIMAD UR4, UR16, UR4, URZ ;  /* 0x00000004100472a4 */ /* 0x000fe2000f8e023f */
[----:B--2---:R-:W-:Y:S01]  /*1b450*/  IADD3 R252, R0, 0x100, RZ ;  /* 0x0000010000fc7810 */ /* 0x004fe20007ffe0ff */
[----:B------:R-:W-:Y:S05]  /*1b460*/  BRA `(.L_x_789) ;  /* 0x0000045000007947 */ /* 0x000fea0003800000 */
.L_x_791:
[----:B------:R-:W2:Y:S01]  /*1b470*/  LDL R5, [R1+0x3c] ;  /* 0x00003c0001057983 */ /* 0x000ea20000100800 */
[----:B------:R-:W-:Y:S01]  /*1b480*/  IMAD.MOV.U32 R4, RZ, RZ, c[0x0][0x2b8] ;  /* 0x0000ae00ff047624 */ /* 0x000fe200078e00ff */
[----:B------:R-:W-:Y:S01]  /*1b490*/  UIMAD UR6, UR12, 0x70, UR18 ;  /* 0x000000700c0678a4 */ /* 0x000fe2000f8e0212 */
[----:B------:R-:W-:Y:S01]  /*1b4a0*/  IMAD.MOV.U32 R8, RZ, RZ, RZ ;  /* 0x000000ffff087224 */ /* 0x000fe200078e00ff */
[----:B------:R-:W3:Y:S02]  /*1b4b0*/  LDL R67, [R1+0x8] ;  /* 0x0000080001437983 */ /* 0x000ee40000100800 */
        /* <DEDUP_REMOVED lines=12> */
[C---:B------:R-:W-:Y:S01]  /*1b580*/  IMAD.WIDE.U32 R4, R9.reuse, c[0x0][0x1e0], RZ ;  /* 0x0000780009047a25 */ /* 0x040fe200078e00ff */
[----:B------:R-:W-:Y:S01]  /*1b590*/  STL [R1+0x1c], R9 ;  /* 0x00001c0901007387 */ /* 0x000fe20000100800 */
[----:B------:R-:W-:Y:S03]  /*1b5a0*/  SHF.R.S32.HI R0, RZ, 0x1f, R9 ;  /* 0x0000001fff007819 */ /* 0x000fe60000011409 */
[----:B------:R-:W2:Y:S02]  /*1b5b0*/  @!P6 LDG.E R8, [R6.64] ;  /* 0x000000160608e981 */ /* 0x000ea4000c1e1900 */
[----:B------:R-:W-:Y:S04]  /*1b5c0*/  IMAD R0, R0, c[0x0][0x1e0], RZ ;  /* 0x0000780000007a24 */ /* 0x000fe800078e02ff */
[----:B------:R-:W-:Y:S04]  /*1b5d0*/  IMAD R0, R9, c[0x0][0x1e4], R0 ;  /* 0x0000790009007a24 */ /* 0x000fe800078e0200 */
[----:B------:R-:W-:Y:S01]  /*1b5e0*/  IMAD.IADD R5, R5, 0x1, R0 ;  /* 0x0000000105057824 */ /* 0x000fe200078e0200 */
[----:B--2---:R-:W-:Y:S01]  /*1b5f0*/  STL [R1+0x18], R8 ;  /* 0x0000180801007387 */ /* 0x004fe20000100800 */
[----:B------:R-:W-:Y:S02]  /*1b600*/  SHF.R.S32.HI R6, RZ, 0x1f, R8 ;  /* 0x0000001fff067819 */ /* 0x000fe40000011408 */
[----:B------:R-:W-:Y:S04]  /*1b610*/  IMAD.WIDE.U32 R4, R8, c[0x0][0x1f0], R4 ;  /* 0x00007c0008047a25 */ /* 0x000fe800078e0004 */
        /* <DEDUP_REMOVED lines=17> */
[-C--:B--2---:R-:W-:Y:S03]  /*1b730*/  IADD3.X R7, R7, R241.reuse, RZ, P1, !PT ;  /* 0x000000f107077210 */ /* 0x084fe60000ffe4ff */
        /* <DEDUP_REMOVED lines=16> */
[----:B----4-:R-:W-:Y:S01]  /*1b840*/  IADD3.X R9, R17, R241, RZ, P2, !PT ;  /* 0x000000f111097210 */ /* 0x010fe200017fe4ff */
[--C-:B-----5:R-:W-:Y:S04]  /*1b850*/  IMAD.X R7, R16, 0x1, R241.reuse, P1 ;  /* 0x0000000110077824 */ /* 0x120fe800008e06f1 */
[----:B------:R2:W-:Y:S04]  /*1b860*/  LDGSTS.E.BYPASS.LTC128B.128 [R67+0x5900], [R8.64], !P5 ;  /* 0x0590000008437fae */ /* 0x0005e8000e901d56 */
[----:B------:R2:W-:Y:S01]  /*1b870*/  LDGSTS.E.BYPASS.LTC128B.128 [R67+0x6100], [R6.64], !P5 ;  /* 0x0610000006437fae */ /* 0x0005e2000e901d56 */
[----:B-1----:R-:W-:Y:S05]  /*1b880*/  IADD3 R4, P0, R15, R242, RZ ;  /* 0x000000f20f047210 */ /* 0x002fea0007f1e0ff */
[----:B------:R-:W-:Y:S05]  /*1b890*/  IMAD.X R5, R0, 0x1, R241, P0 ;  /* 0x0000000100057824 */ /* 0x000fea00000e06f1 */
[----:B------:R2:W-:Y:S01]  /*1b8a0*/  LDGSTS.E.BYPASS.LTC128B.128 [R67+0x6900], [R4.64], !P5 ;  /* 0x0690000004437fae */ /* 0x0005e2000e901d56 */
[----:B------:R-:W-:-:S05]  /*1b8b0*/  BRA `(.L_x_790) ;  /* 0x00001b0000007947 */ /* 0x000fca0003800000 */
.L_x_789:
        /* <DEDUP_REMOVED lines=43> */
[----:B---3--:R-:W-:Y:S03]  /*1bb70*/  SHF.R.S32.HI R0, RZ, 0x1f, R70 ;  /* 0x0000001fff007819 */ /* 0x008fe60000011446 */
[----:B------:R-:W-:Y:S02]  /*1bb80*/  MOV R64, R68 ;  /* 0x0000004400407202 */ /* 0x000fe40000000f00 */
[----:B------:R-:W-:Y:S03]  /*1bb90*/  IMAD R0, R0, c[0x0][0x218], RZ ;  /* 0x0000860000007a24 */ /* 0x000fe600078e02ff */
[C---:B------:R-:W-:Y:S02]  /*1bba0*/  IMAD.WIDE.U32 R72, R70.reuse, c[0x0][0x218], R64 ;  /* 0x0000860046487a25 */ /* 0x040fe400078e0040 */
[C---:B------:R-:W-:Y:S02]  /*1bbb0*/  HMMA.16816.F32.BF16 R64, R112.reuse, R66, RZ ;  /* 0x000000427040723c */ /* 0x040fe400000418ff */
[----:B------:R-:W-:Y:S01]  /*1bbc0*/  IMAD R74, R70, c[0x0][0x21c], R0 ;  /* 0x00008700464a7a24 */ /* 0x000fe200078e0200 */
[----:B------:R-:W-:Y:S04]  /*1bbd0*/  IADD3 R0, P0, R72, UR5, RZ ;  /* 0x0000000548007c10 */ /* 0x000fe8000ff1e0ff */
[----:B------:R-:W-:Y:S01]  /*1bbe0*/  IADD3.X R72, R73, UR15, R74, P0, !PT ;  /* 0x0000000f49487c10 */ /* 0x000fe200087fe44a */
[-C--:B------:R-:W-:Y:S01]  /*1bbf0*/  HMMA.16816.F32.BF16 R68, R112, R80.reuse, RZ ;  /* 0x000000507044723c */ /* 0x080fe200000418ff */
[C---:B------:R-:W-:Y:S04]  /*1bc00*/  LEA R100, P0, R0.reuse, c[0x0][0x1f8], 0x1 ;  /* 0x00007e0000647a11 */ /* 0x040fe800078008ff */
[----:B------:R-:W-:Y:S01]  /*1bc10*/  LEA.HI.X R0, R0, c[0x0][0x1fc], R72, 0x1, P0 ;  /* 0x00007f0000007a11 */ /* 0x000fe200000f0c48 */
[----:B------:R-:W1:Y:S02]  /*1bc20*/  SHFL.IDX PT, R94, R100, RZ, 0x181f ;  /* 0x00181fff645e7589 */ /* 0x000e6400000e0000 */
[C---:B------:R-:W-:Y:S06]  /*1bc30*/  HMMA.16816.F32.BF16 R72, R108.reuse, R80, RZ ;  /* 0x000000506c48723c */ /* 0x040fec00000418ff */
[----:B------:R-:W2:Y:S02]  /*1bc40*/  SHFL.IDX PT, R88, R0, RZ, 0x181f ;  /* 0x00181fff00587589 */ /* 0x000ea400000e0000 */
[-C--:B------:R-:W-:Y:S06]  /*1bc50*/  HMMA.16816.F32.BF16 R76, R108, R82.reuse, RZ ;  /* 0x000000526c4c723c */ /* 0x080fec00000418ff */
[----:B------:R-:W3:Y:S02]  /*1bc60*/  SHFL.IDX PT, R92, R100, 0x1, 0x181f ;  /* 0x00381f00645c7f89 */ /* 0x000ee400000e0000 */
[C---:B------:R-:W-:Y:S04]  /*1bc70*/  HMMA.16816.F32.BF16 R80, R112.reuse, R82, RZ ;  /* 0x000000527050723c */ /* 0x040fe800000418ff */
[-C--:B-1----:R-:W-:Y:S02]  /*1bc80*/  IADD3 R94, P0, R94, R242.reuse, RZ ;  /* 0x000000f25e5e7210 */ /* 0x082fe40007f1e0ff */
[----:B------:R-:W1:Y:S02]  /*1bc90*/  SHFL.IDX PT, R93, R0, 0x1, 0x181f ;  /* 0x00381f00005d7f89 */ /* 0x000e6400000e0000 */
[-C--:B------:R-:W-:Y:S01]  /*1bca0*/  HMMA.16816.F32.BF16 R84, R112, R96.reuse, RZ ;  /* 0x000000607054723c */ /* 0x080fe200000418ff */
[-C--:B--2---:R-:W-:Y:S05]  /*1bcb0*/  IADD3.X R95, R88, R241.reuse, RZ, P0, !PT ;  /* 0x000000f1585f7210 */ /* 0x084fea00007fe4ff */
[----:B------:R-:W2:Y:S02]  /*1bcc0*/  SHFL.IDX PT, R102, R100, 0x2, 0x181f ;  /* 0x00581f0064667f89 */ /* 0x000ea400000e0000 */
[C---:B------:R-:W-:Y:S04]  /*1bcd0*/  HMMA.16816.F32.BF16 R88, R108.reuse, R96, RZ ;  /* 0x000000606c58723c */ /* 0x040fe800000418ff */
[-C--:B---3--:R-:W-:Y:S02]  /*1bce0*/  IADD3 R92, P1, R92, R242.reuse, RZ ;  /* 0x000000f25c5c7210 */ /* 0x088fe40007f3e0ff */
[----:B------:R3:W-:Y:S02]  /*1bcf0*/  LDGSTS.E.BYPASS.LTC128B.128 [R252], [R94.64], !P5 ;  /* 0x000000005efc7fae */ /* 0x0007e4000e901d56 */
[-C--:B-1----:R-:W-:Y:S06]  /*1bd00*/  IADD3.X R93, R93, R241.reuse, RZ, P1, !PT ;  /* 0x000000f15d5d7210 */ /* 0x082fec0000ffe4ff */
        /* <DEDUP_REMOVED lines=363> */
.L_x_790:
        /* <DEDUP_REMOVED lines=910> */
.L_x_788:
[----:B--2---:R-:W2:Y:S04]  /*20ca0*/  LDL.LU R0, [R1+0x2c] ;  /* 0x00002c0001007983 */ /* 0x004ea80000300800 */
        /* <DEDUP_REMOVED lines=119> */
.L_x_732:
        /* <DEDUP_REMOVED lines=76> */
[----:B------:R1:W-:Y:S01]  /*218e0*/  STS [R3+0x2480], R130 ;  /* 0x0024808203007388 */ /* 0x0003e20000000800 */
[----:B------:R-:W-:-:S02]  /*218f0*/  PLOP3.LUT P0, PT, PT, PT, UP1, 0x80, 0x0 ;  /* 0x000000000000781c */ /* 0x000fc40003f0f018 */
[----:B------:R-:W-:-:S05]  /*21900*/  SEL R6, R6, 0xffffffe0, !P1 ;  /* 0xffffffe006067807 */ /* 0x000fca0004800000 */
[----:B------:R-:W-:-:S05]  /*21910*/  IMAD.IADD R4, R0, 0x1, R6 ;  /* 0x0000000100047824 */ /* 0x000fca00078e0206 */
[----:B------:R-:W-:Y:S01]  /*21920*/  STS [R4+0x80], R30 ;  /* 0x0000801e04007388 */ /* 0x000fe20000000800 */
[----:B--2---:R-:W-:-:S03]  /*21930*/  IMAD.IADD R0, R6, 0x1, R3 ;  /* 0x0000000106007824 */ /* 0x004fc600078e0203 */
        /* <DEDUP_REMOVED lines=53> */
.L_x_793:
        /* <DEDUP_REMOVED lines=17> */
[----:B------:R-:W-:Y:S01]  /*21da0*/  UIMAD UR11, UR16, UR11, UR4 ;  /* 0x0000000b100b72a4 */ /* 0x000fe2000f8e0204 */
[----:B------:R-:W-:Y:S01]  /*21db0*/  SHF.R.S32.HI R2, RZ, 0x1f, R5 ;  /* 0x0000001fff027819 */ /* 0x000fe20000011405 */
[----:B------:R-:W-:Y:S01]  /*21dc0*/  USHF.R.S32.HI UR9, URZ, 0x1f, UR21 ;  /* 0x0000001f3f097899 */ /* 0x000fe20008011415 */
[----:B------:R-:W-:Y:S01]  /*21dd0*/  LEA.HI R0, R0, R34, RZ, 0x2 ;  /* 0x0000002200007211 */ /* 0x000fe200078f10ff */
[----:B------:R-:W-:Y:S01]  /*21de0*/  ULDC.64 UR4, c[0x0][0x3a0] ;  /* 0x0000e80000047ab9 */ /* 0x000fe20000000a00 */
[----:B------:R-:W-:Y:S01]  /*21df0*/  LEA.HI R2, R2, R5, RZ, 0x2 ;  /* 0x0000000502027211 */ /* 0x000fe200078f10ff */
[----:B------:R-:W-:Y:S01]  /*21e00*/  UIMAD UR13, UR7, UR4, URZ ;  /* 0x00000004070d72a4 */ /* 0x000fe2000f8e023f */
[----:B------:R-:W-:Y:S01]  /*21e10*/  LOP3.LUT R0, R0, 0xffffffc, RZ, 0xc0, !PT ;  /* 0x0ffffffc00007812 */ /* 0x000fe200078ec0ff */
[----:B------:R-:W-:Y:S01]  /*21e20*/  UMOV UR14, UR6 ;  /* 0x00000006000e7c82 */ /* 0x000fe20008000000 */
[----:B------:R-:W-:Y:S01]  /*21e30*/  SHF.R.S32.HI R2, RZ, 0x2, R2 ;  /* 0x00000002ff027819 */ /* 0x000fe20000011402 */
[----:B------:R-:W-:Y:S01]  /*21e40*/  UMOV UR15, UR7 ;  /* 0x00000007000f7c82 */ /* 0x000fe20008000000 */
[----:B------:R-:W-:Y:S01]  /*21e50*/  LEA.HI R21, R41, R40, RZ, 0x6 ;  /* 0x0000002829157211 */ /* 0x000fe200078f30ff */
[----:B------:R-:W-:Y:S01]  /*21e60*/  IMAD.IADD R0, R34, 0x1, -R0 ;  /* 0x0000000122007824 */ /* 0x000fe200078e0a00 */
[----:B------:R-:W-:-:S02]  /*21e70*/  USEL UR9, UR9, URZ, !UP1 ;  /* 0x0000003f09097287 */ /* 0x000fc4000c800000 */
[----:B------:R-:W-:Y:S01]  /*21e80*/  UIMAD.WIDE.U32 UR14, UR16, UR10, UR14 ;  /* 0x0000000a100e72a5 */ /* 0x000fe2000f8e000e */
        /* <DEDUP_REMOVED lines=50> */
[----:B------:R-:W-:-:S03]  /*221b0*/  SHF.R.S32.HI R53, RZ, 0x1f, R0 ;  /* 0x0000001fff357819 */ /* 0x000fc60000011400 */
        /* <DEDUP_REMOVED lines=9> */
[C---:B------:R-:W-:Y:S01]  /*22250*/  IMAD R5, R7.reuse, c[0x0][0x3e4], R6 ;  /* 0x0000f90007057a24 */ /* 0x040fe200078e0206 */
[----:B------:R-:W-:Y:S01]  /*22260*/  SHFL.IDX PT, R14, R9, 0x1, 0x1c1f ;  /* 0x003c1f00090e7f89 */ /* 0x000fe200000e0000 */
[----:B------:R-:W-:Y:S01]  /*22270*/  IMAD.WIDE.U32 R6, R7, c[0x0][0x3e0], R2 ;  /* 0x0000f80007067a25 */ /* 0x000fe200078e0002 */
[----:B------:R-:W-:Y:S02]  /*22280*/  LEA.HI.X R3, R4, c[0x0][0x454], R8, 0x2, P0 ;  /* 0x0001150004037a11 */ /* 0x000fe400000f1408 */
[----:B------:R-:W-:Y:S01]  /*22290*/  SHF.R.S32.HI R10, RZ, 0x1f, R18 ;  /* 0x0000001fff0a7819 */ /* 0x000fe20000011412 */
[----:B-----5:R-:W-:Y:S02]  /*222a0*/  IMAD R2, R12, c[0x0][0x4e8], RZ ;  /* 0x00013a000c027a24 */ /* 0x020fe400078e02ff */
[----:B------:R-:W1:Y:S01]  /*222b0*/  SHFL.IDX PT, R17, R3, RZ, 0x1c1f ;  /* 0x001c1fff03117589 */ /* 0x000e6200000e0000 */
[----:B------:R-:W-:Y:S02]  /*222c0*/  IMAD.MOV.U32 R4, RZ, RZ, R6 ;  /* 0x000000ffff047224 */ /* 0x000fe400078e0006 */
[----:B------:R-:W-:Y:S01]  /*222d0*/  IMAD R8, R22, 0x80, R11 ;  /* 0x0000008016087824 */ /* 0x000fe200078e020b */
[----:B------:R-:W2:Y:S01]  /*222e0*/  SHFL.IDX PT, R15, R3, 0x1, 0x1c1f ;  /* 0x003c1f00030f7f89 */ /* 0x000ea200000e0000 */
[----:B------:R-:W-:-:S02]  /*222f0*/  IMAD R6, R10, c[0x0][0x3d8], RZ ;  /* 0x0000f6000a067a24 */ /* 0x000fc400078e02ff */
[----:B------:R-:W-:Y:S01]  /*22300*/  IMAD.IADD R5, R7, 0x1, R5 ;  /* 0x0000000107057824 */ /* 0x000fe200078e0205 */
[----:B------:R-:W-:Y:S01]  /*22310*/  SHFL.IDX PT, R12, R9, 0x2, 0x1c1f ;  /* 0x005c1f00090c7f89 */ /* 0x000fe200000e0000 */
[----:B------:R-:W-:Y:S01]  /*22320*/  IADD3 R7, R8, 0x8, RZ ;  /* 0x0000000808077810 */ /* 0x000fe20007ffe0ff */
[----:B------:R-:W-:Y:S01]  /*22330*/  IMAD R6, R18, c[0x0][0x3dc], R6 ;  /* 0x0000f70012067a24 */ /* 0x000fe200078e0206 */
[-C--:B------:R-:W-:Y:S01]  /*22340*/  ISETP.GE.OR P5, PT, R8, R2.reuse, P1 ;  /* 0x000000020800720c */ /* 0x080fe20000fa6670 */
[----:B------:R-:W3:Y:S01]  /*22350*/  SHFL.IDX PT, R13, R3, 0x2, 0x1c1f ;  /* 0x005c1f00030d7f89 */ /* 0x000ee200000e0000 */
[----:B------:R-:W-:Y:S01]  /*22360*/  IMAD.WIDE.U32 R4, R18, c[0x0][0x3d8], R4 ;  /* 0x0000f60012047a25 */ /* 0x000fe200078e0004 */
[----:B------:R-:W-:Y:S02]  /*22370*/  ISETP.GE.OR P4, PT, R7, R2, P1 ;  /* 0x000000020700720c */ /* 0x000fe40000f86670 */
[----:B------:R-:W-:Y:S01]  /*22380*/  SHFL.IDX PT, R10, R9, 0x3, 0x1c1f ;  /* 0x007c1f00090a7f89 */ /* 0x000fe200000e0000 */
[----:B------:R-:W-:Y:S01]  /*22390*/  IMAD.IADD R6, R5, 0x1, R6 ;  /* 0x0000000105067824 */ /* 0x000fe200078e0206 */
[C---:B------:R-:W-:Y:S01]  /*223a0*/  LEA R5, P2, R4.reuse, c[0x0][0x380], 0x1 ;  /* 0x0000e00004057a11 */ /* 0x040fe200078408ff */
[----:B------:R-:W-:Y:S01]  /*223b0*/  IMAD.SHL.U32 R7, R21, 0x8, RZ ;  /* 0x0000000815077824 */ /* 0x000fe200078e00ff */
[----:B------:R4:W3:Y:S02]  /*223c0*/  SHFL.IDX PT, R11, R3, 0x3, 0x1c1f ;  /* 0x007c1f00030b7f89 */ /* 0x0008e400000e0000 */
[----:B------:R-:W-:-:S02]  /*223d0*/  LEA.HI.X R4, R4, c[0x0][0x384], R6, 0x1, P2 ;  /* 0x0000e10004047a11 */ /* 0x000fc400010f0c06 */
[----:B------:R-:W-:Y:S01]  /*223e0*/  LOP3.LUT R7, R20, 0x7ffffe00, R7, 0xf8, !PT ;  /* 0x7ffffe0014077812 */ /* 0x000fe200078ef807 */
[----:B-1----:R-:W-:Y:S04]  /*223f0*/  @!P5 ST.E [R16.64], R36 ;  /* 0x000000241000d985 */ /* 0x002fe8000c101916 */
[----:B--2---:R-:W-:Y:S01]  /*22400*/  @!P4 ST.E [R14.64], R37 ;  /* 0x000000250e00c985 */ /* 0x004fe2000c101916 */
[----:B------:R-:W-:-:S03]  /*22410*/  IMAD.SHL.U32 R6, R7, 0x2, RZ ;  /* 0x0000000207067824 */ /* 0x000fc600078e00ff */
[----:B------:R-:W-:Y:S04]  /*22420*/  SHFL.IDX PT, R9, R4, RZ, 0x181f ;  /* 0x00181fff04097589 */ /* 0x000fe800000e0000 */
[----:B------:R-:W-:Y:S04]  /*22430*/  SHFL.IDX PT, R14, R5, 0x2, 0x181f ;  /* 0x00581f00050e7f89 */ /* 0x000fe800000e0000 */
[----:B------:R-:W-:Y:S01]  /*22440*/  SHFL.IDX PT, R44, R4, 0x2, 0x181f ;  /* 0x00581f00042c7f89 */ /* 0x000fe200000e0000 */
[C---:B----4-:R-:W-:Y:S02]  /*22450*/  IADD3 R3, R8.reuse, 0x40, RZ ;  /* 0x0000004008037810 */ /* 0x050fe40007ffe0ff */
[----:B------:R-:W-:Y:S01]  /*22460*/  IADD3 R8, R8, 0x48, RZ ;  /* 0x0000004808087810 */ /* 0x000fe20007ffe0ff */
[----:B------:R-:W-:Y:S01]  /*22470*/  SHFL.IDX PT, R15, R5, 0x3, 0x181f ;  /* 0x00781f00050f7f89 */ /* 0x000fe200000e0000 */
        /* <DEDUP_REMOVED lines=69> */
.L_x_792:
        /* <DEDUP_REMOVED lines=31> */
.L_x_794:
        /* <DEDUP_REMOVED lines=43> */
.L_x_796:
[----:B------:R-:W-:Y:S05]  /*22d70*/  BSYNC B0 ;  /* 0x0000000000007941 */ /* 0x000fea0003800000 */
.L_x_795:
        /* <DEDUP_REMOVED lines=109> */
.L_x_797:
        /* <DEDUP_REMOVED lines=11> */
.L_x_1606:


//--------------------- .text._ZN7cutlass13device_kernelIN5flash19enable_sm80_to_sm89INS1_16FlashAttnFwdSm80INS1_25CollectiveMainloopFwdSm80ILi4ELi1ELb0EN4cute5tupleIJNS5_1CILi128EEENS7_ILi112EEENS7_ILi64EEEEEELi64ENS_10bfloat16_tEfNS_4arch4Sm80ELb0ELb0ELb0ELb0ELb1ELb0ELb1ELb0EEENS1_21CollectiveEpilogueFwdINS6_IJS8_SA_S9_EEENS6_IJNS7_ILi1EEESI_SI_EEESC_SE_Li128ELb0ELb1ELb0ELb0EEENS1_19SingleTileSchedulerILb0ELb0ELb1ELi128EEEEEEEEEvNT_6ParamsE --------------------------
	.section	.text._ZN7cutlass13device_kernelIN5flash19enable_sm80_to_sm89INS1_16FlashAttnFwdSm80INS1_25CollectiveMainloopFwdSm80ILi4ELi1ELb0EN4cute5tupleIJNS5_1CILi128EEENS7_ILi112EEENS7_ILi64EEEEEELi64ENS_10bfloat16_tEfNS_4arch4Sm80ELb0ELb0ELb0ELb0ELb1ELb0ELb1ELb0EEENS1_21CollectiveEpilogueFwdINS6_IJS8_SA_S9_EEENS6_IJNS7_ILi1EEESI_SI_EEESC_SE_Li128ELb0ELb1ELb0ELb0EEENS1_19SingleTileSchedulerILb0ELb0ELb1ELi128EEEEEEEEEvNT_6ParamsE,"ax",@progbits
	.sectioninfo	@"SHI_REGISTERS=255"
	.align	128
.text._ZN7cutlass13device_kernelIN5flash19enable_sm80_to_sm89INS1_16FlashAttnFwdSm80INS1_25CollectiveMainloopFwdSm80ILi4ELi1ELb0EN4cute5tupleIJNS5_1CILi128EEENS7_ILi112EEENS7_ILi64EEEEEELi64ENS_10bfloat16_tEfNS_4arch4Sm80ELb0ELb0ELb0ELb0ELb1ELb0ELb1ELb0EEENS1_21CollectiveEpilogueFwdINS6_IJS8_SA_S9_EEENS6_IJNS7_ILi1EEESI_SI_EEESC_SE_Li128ELb0ELb1ELb0ELb0EEENS1_19SingleTileSchedulerILb0ELb0ELb1ELi128EEEEEEEEEvNT_6ParamsE:
        .type           _ZN7cutlass13device_kernelIN5flash19enable_sm80_to_sm89INS1_16FlashAttnFwdSm80INS1_25CollectiveMainloopFwdSm80ILi4ELi1ELb0EN4cute5tupleIJNS5_1CILi128EEENS7_ILi112EEENS7_ILi64EEEEEELi64ENS_10bfloat16_tEfNS_4arch4Sm80ELb0ELb0ELb0ELb0ELb1ELb0ELb1ELb0EEENS1_21CollectiveEpilogueFwdINS6_IJS8_SA_S9_EEENS6_IJNS7_ILi1EEESI_SI_EEESC_SE_Li128ELb0ELb1ELb0ELb0EEENS1_19SingleTileSchedulerILb0ELb0ELb1ELi128EEEEEEEEEvNT_6ParamsE,@function
        .size           _ZN7cutlass13device_kernelIN5flash19enable_sm80_to_sm89INS1_16FlashAttnFwdSm80INS1_25CollectiveMainloopFwdSm80ILi4ELi1ELb0EN4cute5tupleIJNS5_1CILi128EEENS7_ILi112EEENS7_ILi64EEEEEELi64ENS_10bfloat16_tEfNS_4arch4Sm80ELb0ELb0ELb0ELb0ELb1ELb0ELb1ELb0EEENS1_21CollectiveEpilogueFwdINS6_IJS8_SA_S9_EEENS6_IJNS7_ILi1EEESI_SI_EEESC_SE_Li128ELb0ELb1ELb0ELb0EEENS1_19SingleTileSchedulerILb0ELb0ELb1ELi128EEEEEEEEEvNT_6ParamsE,(.L_x_1607 - _ZN7cutlass13device_kernelIN5flash19enable_sm80_to_sm89INS1_16FlashAttnFwdSm80INS1_25CollectiveMainloopFwdSm80ILi4ELi1ELb0EN4cute5tupleIJNS5_1CILi128EEENS7_ILi112EEENS7_ILi64EEEEEELi64ENS_10bfloat16_tEfNS_4arch4Sm80ELb0ELb0ELb0ELb0ELb1ELb0ELb1ELb0EEENS1_21CollectiveEpilogueFwdINS6_IJS8_SA_S9_EEENS6_IJNS7_ILi1EEESI_SI_EEESC_SE_Li128ELb0ELb1ELb0ELb0EEENS1_19SingleTileSchedulerILb0ELb0ELb1ELi128EEEEEEEEEvNT_6ParamsE)
        .other          _ZN7cutlass13device_kernelIN5flash19enable_sm80_to_sm89INS1_16FlashAttnFwdSm80INS1_25CollectiveMainloopFwdSm80ILi4ELi1ELb0EN4cute5tupleIJNS5_1CILi128EEENS7_ILi112EEENS7_ILi64EEEEEELi64ENS_10bfloat16_tEfNS_4arch4Sm80ELb0ELb0ELb0ELb0ELb1ELb0ELb1ELb0EEENS1_21CollectiveEpilogueFwdINS6_IJS8_SA_S9_EEENS6_IJNS7_ILi1EEESI_SI_EEESC_SE_Li128ELb0ELb1ELb0ELb0EEENS1_19SingleTileSchedulerILb0ELb0ELb1ELi128EEEEEEEEEvNT_6ParamsE,@"STO_CUDA_ENTRY STV_DEFAULT"
_ZN7cutlass13device_kernelIN5flash19enable_sm80_to_sm89INS1_16FlashAttnFwdSm80INS1_25CollectiveMainloopFwdSm80ILi4ELi1ELb0EN4cute5tupleIJNS5_1CILi128EEENS7_ILi112EEENS7_ILi64EEEEEELi64ENS_10bfloat16_tEfNS_4arch4Sm80ELb0ELb0ELb0ELb0ELb1ELb0ELb1ELb0EEENS1_21CollectiveEpilogueFwdINS6_IJS8_SA_S9_EEENS6_IJNS7_ILi1EEESI_SI_EEESC_SE_Li128ELb0ELb1ELb0ELb0EEENS1_19SingleTileSchedulerILb0ELb0ELb1ELi128EEEEEEEEEvNT_6ParamsE:
        /* <DEDUP_REMOVED lines=128> */
[C---:B-1----:R-:W-:Y:S02]  /*0800*/  IADD3 R12, R13.reuse, 0x40, RZ ;  /* 0x000000400d0c7810 */ /* 0x042fe40007ffe0ff */
[----:B--2---:R-:W-:Y:S01]  /*0810*/  @!P3 LEA R2, P6, R76, R4, 0x1 ;  /* 0x000000044c02b211 */ /* 0x004fe200078c08ff */
        /* <DEDUP_REMOVED lines=17> */
[----:B----4-:R-:W-:Y:S01]  /*0930*/  @!P4 LEA R2, P1, R76, R9, 0x1 ;  /* 0x000000094c02c211 */ /* 0x010fe200078208ff */
        /* <DEDUP_REMOVED lines=9> */
[----:B------:R-:W-:Y:S01]  /*09d0*/  @!P6 IMAD.SHL.U32 R8, R132, 0x2, RZ ;  /* 0x000000028408e824 */ /* 0x000fe200078e00ff */
        /* <DEDUP_REMOVED lines=42> */
[----:B------:R-:W-:Y:S01]  /*0c80*/  ULDC.64 UR4, c[0x0][0x210] ;  /* 0x0000840000047ab9 */ /* 0x000fe20000000a00 */
[----:B------:R-:W-:Y:S01]  /*0c90*/  IADD3 R31, -R16, UR18, RZ ;  /* 0x00000012101f7c10 */ /* 0x000fe2000fffe1ff */
[----:B------:R-:W-:Y:S01]  /*0ca0*/  UIMAD UR6, UR6, UR4, URZ ;  /* 0x00000004060672a4 */ /* 0x000fe2000f8e023f */
[----:B------:R-:W-:Y:S01]  /*0cb0*/  SHF.R.S32.HI R9, RZ, 0x4, R10 ;  /* 0x00000004ff097819 */ /* 0x000fe2000001140a */
[----:B------:R-:W-:Y:S01]  /*0cc0*/  IMAD R0, R24, c[0x0][0x1e0], RZ ;  /* 0x0000780018007a24 */ /* 0x000fe200078e02ff */
[C---:B------:R-:W-:Y:S01]  /*0cd0*/  ISETP.GE.AND P5, PT, R31.reuse, 0x1, PT ;  /* 0x000000011f00780c */ /* 0x040fe20003fa6270 */
[----:B------:R-:W-:Y:S01]  /*0ce0*/  UIMAD.WIDE.U32 UR22, UR7, UR4, URZ ;  /* 0x00000004071672a5 */ /* 0x000fe2000f8e003f */
[----:B------:R-:W-:Y:S01]  /*0cf0*/  ISETP.GE.AND P4, PT, R31, 0x11, PT ;  /* 0x000000111f00780c */ /* 0x000fe20003f86270 */
[----:B------:R-:W-:Y:S01]  /*0d00*/  IMAD R0, R249, c[0x0][0x1e4], R0 ;  /* 0x00007900f9007a24 */ /* 0x000fe200078e0200 */
[----:B------:R-:W-:Y:S01]  /*0d10*/  ISETP.GE.AND P6, PT, R31, 0x41, PT ;  /* 0x000000411f00780c */ /* 0x000fe20003fc6270 */
        /* <DEDUP_REMOVED lines=26> */
[C---:B--2---:R-:W-:Y:S02]  /*0ec0*/  @P5 LEA.HI.X R5, R76.reuse, R5, R133, 0x1, P2 ;  /* 0x000000054c055211 */ /* 0x044fe400010f0c85 */
[----:B------:R-:W-:Y:S01]  /*0ed0*/  ISETP.GE.AND P2, PT, R31, 0x31, PT ;  /* 0x000000311f00780c */ /* 0x000fe20003f46270 */
[----:B------:R-:W-:Y:S01]  /*0ee0*/  SHFL.IDX PT, R18, R6, 0x5, 0x181f ;  /* 0x00b81f0006127f89 */ /* 0x000fe200000e0000 */
[----:B---3--:R-:W-:-:S03]  /*0ef0*/  @P4 LEA R2, P1, R76, R2, 0x1 ;  /* 0x000000024c024211 */ /* 0x008fc600078208ff */
[----:B------:R1:W-:Y:S01]  /*0f00*/  @P5 LDGSTS.E.BYPASS.LTC128B.128 [R0+0x3900], [R4.64], !P3 ;  /* 0x0390000004005fae */ /* 0x0003e2000d901d4c */
[----:B----4-:R-:W-:Y:S02]  /*0f10*/  @P4 LEA.HI.X R3, R76, R8, R133, 0x1, P1 ;  /* 0x000000084c034211 */ /* 0x010fe400008f0c85 */
[C---:B------:R-:W-:Y:S01]  /*0f20*/  ISETP.GE.AND P1, PT, R31.reuse, 0x21, PT ;  /* 0x000000211f00780c */ /* 0x040fe20003f26270 */
        /* <DEDUP_REMOVED lines=21> */
[C---:B-1----:R-:W-:Y:S01]  /*1080*/  @P2 IMAD.SHL.U32 R7, R132.reuse, 0x2, RZ ;  /* 0x0000000284072824 */ /* 0x042fe200078e00ff */
[----:B------:R-:W-:Y:S01]  /*1090*/  LOP3.LUT R4, R9, 0x8, R4, 0xf8, !PT ;  /* 0x0000000809047812 */ /* 0x000fe200078ef804 */
[----:B--2---:R-:W-:-:S05]  /*10a0*/  @P1 IMAD.SHL.U32 R0, R132, 0x2, RZ ;  /* 0x0000000284001824 */ /* 0x004fca00078e00ff */
[----:B------:R3:W-:Y:S02]  /*10b0*/  @P1 LDGSTS.E.BYPASS.LTC128B.128 [R0+0x4900], [R2.64], !P3 ;  /* 0x0490000002001fae */ /* 0x0007e4000d901d4c */
[----:B---3--:R-:W-:Y:S02]  /*10c0*/  @P2 LEA R2, P1, R76, R5, 0x1 ;  /* 0x000000054c022211 */ /* 0x008fe400078208ff */
[----:B------:R-:W-:Y:S01]  /*10d0*/  SHF.R.U32.HI R0, RZ, 0x3, R9 ;  /* 0x00000003ff007819 */ /* 0x000fe20000011609 */
[----:B------:R-:W-:Y:S01]  /*10e0*/  @P6 IMAD.SHL.U32 R9, R132, 0x2, RZ ;  /* 0x0000000284096824 */ /* 0x000fe200078e00ff */
        /* <DEDUP_REMOVED lines=131> */
.L_x_798:
[C---:B-1234-:R-:W-:Y:S01]  /*1920*/  HMMA.16816.F32.BF16 R32, R8.reuse, R60, RZ ;  /* 0x0000003c0820723c */ /* 0x05efe200000418ff */
[----:B------:R-:W-:Y:S01]  /*1930*/  IMAD.MOV.U32 R0, RZ, RZ, 0x40 ;  /* 0x00000040ff007424 */ /* 0x000fe200078e00ff */
[----:B------:R-:W-:Y:S01]  /*1940*/  LOP3.LUT P2, RZ, R30, 0x4, RZ, 0xc0, !PT ;  /* 0x000000041eff7812 */ /* 0x000fe2000784c0ff */
[----:B------:R-:W-:Y:S01]  /*1950*/  IMAD R235, R4, 0x2, R234 ;  /* 0x0000000204eb7824 */ /* 0x000fe200078e02ea */
[----:B------:R-:W0:Y:S01]  /*1960*/  LDGDEPBAR ;  /* 0x00000000000079af */ /* 0x000e220000000000 */
[----:B------:R-:W-:Y:S01]  /*1970*/  UISETP.GE.AND UP0, UPT, UR10, 0x71, UPT ;  /* 0x000000710a00788c */ /* 0x000fe2000bf06270 */
[----:B------:R-:W-:Y:S01]  /*1980*/  SEL R0, R0, 0xffffffc0, !P2 ;  /* 0xffffffc000007807 */ /* 0x000fe20005000000 */
[----:B------:R-:W-:Y:S01]  /*1990*/  IMAD R236, R3, 0x2, R235 ;  /* 0x0000000203ec7824 */ /* 0x000fe200078e02eb */
[----:B------:R-:W-:Y:S02]  /*19a0*/  HMMA.16816.F32.BF16 R24, R8, R56, RZ ;  /* 0x000000380818723c */ /* 0x000fe400000418ff */
[----:B------:R-:W-:-:S02]  /*19b0*/  IADD3 R233, R135, R0, RZ ;  /* 0x0000000087e97210 */ /* 0x000fc40007ffe0ff */
[----:B------:R-:W-:Y:S01]  /*19c0*/  IADD3 R232, R238, R0, RZ ;  /* 0x00000000eee87210 */ /* 0x000fe20007ffe0ff */
[----:B------:R-:W-:Y:S01]  /*19d0*/  IMAD.IADD R0, R79, 0x1, R78 ;  /* 0x000000014f007824 */ /* 0x000fe200078e024e */
[----:B------:R-:W-:Y:S02]  /*19e0*/  PLOP3.LUT P2, PT, PT, PT, UP0, 0x80, 0x0 ;  /* 0x000000000000781c */ /* 0x000fe40003f4f008 */
[C---:B------:R-:W-:Y:S01]  /*19f0*/  HMMA.16816.F32.BF16 R36, R8.reuse, R64, RZ ;  /* 0x000000400824723c */ /* 0x040fe200000418ff */
[----:B------:R-:W-:Y:S07]  /*1a00*/  LDSM.16.M88.4 R28, [R232+0x2800] ;  /* 0x00280000e81c783b */ /* 0x000fee0000000200 */
[C---:B------:R-:W-:Y:S08]  /*1a10*/  HMMA.16816.F32.BF16 R68, R8.reuse, R52, RZ ;  /* 0x000000340844723c */ /* 0x040ff000000418ff */
[C---:B------:R-:W-:Y:S08]  /*1a20*/  HMMA.16816.F32.BF16 R72, R8.reuse, R48, RZ ;  /* 0x000000300848723c */ /* 0x040ff000000418ff */
[----:B------:R-:W-:Y:S08]  /*1a30*/  HMMA.16816.F32.BF16 R80, R8, R44, RZ ;  /* 0x0000002c0850723c */ /* 0x000ff000000418ff */
[-C--:B------:R-:W-:Y:S08]  /*1a40*/  HMMA.16816.F32.BF16 R164, R12, R40.reuse, RZ ;  /* 0x000000280ca4723c */ /* 0x080ff000000418ff */
[C---:B------:R-:W-:Y:S08]  /*1a50*/  HMMA.16816.F32.BF16 R84, R8.reuse, R40, RZ ;  /* 0x000000280854723c */ /* 0x040ff000000418ff */
[C---:B------:R-:W-:Y:S08]  /*1a60*/  HMMA.16816.F32.BF16 R100, R8.reuse, R66, RZ ;  /* 0x000000420864723c */ /* 0x040ff000000418ff */
[C---:B------:R-:W-:Y:S08]  /*1a70*/  HMMA.16816.F32.BF16 R96, R8.reuse, R62, RZ ;  /* 0x0000003e0860723c */ /* 0x040ff000000418ff */
[C---:B------:R-:W-:Y:S08]  /*1a80*/  HMMA.16816.F32.BF16 R92, R8.reuse, R58, RZ ;  /* 0x0000003a085c723c */ /* 0x040ff000000418ff */
[C---:B------:R-:W-:Y:S08]  /*1a90*/  HMMA.16816.F32.BF16 R136, R8.reuse, R54, RZ ;  /* 0x000000360888723c */ /* 0x040ff000000418ff */
[C---:B------:R-:W-:Y:S08]  /*1aa0*/  HMMA.16816.F32.BF16 R184, R8.reuse, R50, RZ ;  /* 0x0000003208b8723c */ /* 0x040ff000000418ff */
[C---:B------:R-:W-:Y:S08]  /*1ab0*/  HMMA.16816.F32.BF16 R200, R8.reuse, R46, RZ ;  /* 0x0000002e08c8723c */ /* 0x040ff000000418ff */
[----:B------:R-:W-:Y:S08]  /*1ac0*/  HMMA.16816.F32.BF16 R196, R8, R42, RZ ;  /* 0x0000002a08c4723c */ /* 0x000ff000000418ff */
[C---:B------:R-:W-:Y:S08]  /*1ad0*/  HMMA.16816.F32.BF16 R168, R12.reuse, R44, RZ ;  /* 0x0000002c0ca8723c */ /* 0x040ff000000418ff */
[----:B------:R-:W-:Y:S08]  /*1ae0*/  HMMA.16816.F32.BF16 R140, R12, R46, RZ ;  /* 0x0000002e0c8c723c */ /* 0x000ff000000418ff */
[----:B------:R-:W-:Y:S08]  /*1af0*/  HMMA.16816.F32.BF16 R44, R16, R124, R32 ;  /* 0x0000007c102c723c */ /* 0x000ff00000041820 */
[C---:B------:R-:W-:Y:S08]  /*1b00*/  HMMA.16816.F32.BF16 R192, R12.reuse, R64, RZ ;  /* 0x000000400cc0723c */ /* 0x040ff000000418ff */
[C---:B------:R-:W-:Y:S08]  /*1b10*/  HMMA.16816.F32.BF16 R188, R12.reuse, R60, RZ ;  /* 0x0000003c0cbc723c */ /* 0x040ff000000418ff */
[C---:B------:R-:W-:Y:S08]  /*1b20*/  HMMA.16816.F32.BF16 R180, R12.reuse, R56, RZ ;  /* 0x000000380cb4723c */ /* 0x040ff000000418ff */
[C---:B------:R-:W-:Y:S08]  /*1b30*/  HMMA.16816.F32.BF16 R176, R12.reuse, R52, RZ ;  /* 0x000000340cb0723c */ /* 0x040ff000000418ff */
[C---:B------:R-:W-:Y:S08]  /*1b40*/  HMMA.16816.F32.BF16 R172, R12.reuse, R48, RZ ;  /* 0x000000300cac723c */ /* 0x040ff000000418ff */
[C---:B------:R-:W-:Y:S01]  /*1b50*/  HMMA.16816.F32.BF16 R160, R12.reuse, R66, RZ ;  /* 0x000000420ca0723c */ /* 0x040fe200000418ff */
[----:B------:R-:W-:Y:S07]  /*1b60*/  LDSM.16.M88.4 R64, [R233+0x4900] ;  /* 0x00490000e940783b */ /* 0x000fee0000000200 */
[C---:B------:R-:W-:Y:S01]  /*1b70*/  HMMA.16816.F32.BF16 R156, R12.reuse, R62, RZ ;  /* 0x0000003e0c9c723c */ /* 0x040fe200000418ff */
[----:B------:R-:W-:Y:S07]  /*1b80*/  LDSM.16.M88.4 R60, [R233+0x5100] ;  /* 0x00510000e93c783b */ /* 0x000fee0000000200 */
[C---:B------:R-:W-:Y:S01]  /*1b90*/  HMMA.16816.F32.BF16 R152, R12.reuse, R58, RZ ;  /* 0x0000003a0c98723c */ /* 0x040fe200000418ff */
[----:B------:R-:W-:Y:S07]  /*1ba0*/  LDSM.16.M88.4 R56, [R233+0x5900] ;  /* 0x00590000e938783b */ /* 0x000fee0000000200 */
[C---:B------:R-:W-:Y:S01]  /*1bb0*/  HMMA.16816.F32.BF16 R148, R12.reuse, R54, RZ ;  /* 0x000000360c94723c */ /* 0x040fe200000418ff */
[----:B------:R-:W-:Y:S07]  /*1bc0*/  LDSM.16.M88.4 R52, [R233+0x6100] ;  /* 0x00610000e934783b */ /* 0x000fee0000000200 */
[C---:B------:R-:W-:Y:S08]  /*1bd0*/  HMMA.16816.F32.BF16 R144, R12.reuse, R50, RZ ;  /* 0x000000320c90723c */ /* 0x040ff000000418ff */
[----:B------:R-:W-:Y:S08]  /*1be0*/  HMMA.16816.F32.BF16 R88, R12, R42, RZ ;  /* 0x0000002a0c58723c */ /* 0x000ff000000418ff */
[C---:B------:R-:W-:Y:S01]  /*1bf0*/  HMMA.16816.F32.BF16 R32, R16.reuse, R120, R24 ;  /* 0x000000781020723c */ /* 0x040fe20000041818 */
[----:B------:R-:W1:Y:S07]  /*1c00*/  LDSM.16.M88.4 R24, [R235+0x9100] ;  /* 0x00910000eb18783b */ /* 0x000e6e0000000200 */
[C---:B------:R-:W-:Y:S08]  /*1c10*/  HMMA.16816.F32.BF16 R48, R16.reuse, R128, R36 ;  /* 0x000000801030723c */ /* 0x040ff00000041824 */
[C---:B------:R-:W-:Y:S01]  /*1c20*/  HMMA.16816.F32.BF16 R12, R16.reuse, R116, R68 ;  /* 0x00000074100c723c */ /* 0x040fe20000041844 */
[----:B------:R-:W-:Y:S07]  /*1c30*/  LDSM.16.M88.4 R68, [R233+0x4100] ;  /* 0x00410000e944783b */ /* 0x000fee0000000200 */
[C---:B------:R-:W-:Y:S01]  /*1c40*/  HMMA.16816.F32.BF16 R8, R16.reuse, R112, R72 ;  /* 0x000000701008723c */ /* 0x040fe20000041848 */
[----:B------:R-:W2:Y:S07]  /*1c50*/  LDSM.16.M88.4 R72, [R233+0x3900] ;  /* 0x00390000e948783b */ /* 0x000eae0000000200 */
[----:B------:R-:W-:Y:S01]  /*1c60*/  HMMA.16816.F32.BF16 R36, R16, R108, R80 ;  /* 0x0000006c1024723c */ /* 0x000fe20000041850 */
[----:B------:R-:W3:Y:S07]  /*1c70*/  LDSM.16.M88.4 R80, [R233+0x6900] ;  /* 0x00690000e950783b */ /* 0x000eee0000000200 */
[-C--:B------:R-:W-:Y:S08]  /*1c80*/  HMMA.16816.F32.BF16 R164, R20, R104.reuse, R164 ;  /* 0x0000006814a4723c */ /* 0x080ff000000418a4 */
[C---:B------:R-:W-:Y:S08]  /*1c90*/  HMMA.16816.F32.BF16 R40, R16.reuse, R104, R84 ;  /* 0x000000681028723c */ /* 0x040ff00000041854 */
[C---:B------:R-:W-:Y:S08]  /*1ca0*/  HMMA.16816.F32.BF16 R204, R16.reuse, R130, R100 ;  /* 0x0000008210cc723c */ /* 0x040ff00000041864 */
[----:B------:R-:W-:Y:S01]  /*1cb0*/  HMMA.16816.F32.BF16 R208, R16, R126, R96 ;  /* 0x0000007e10d0723c */ /* 0x000fe20000041860 */
[----:B------:R-:W-:Y:S01]  /*1cc0*/  IMAD.MOV.U32 R7, RZ, RZ, R164 ;  /* 0x000000ffff077224 */ /* 0x000fe200078e00a4 */
[----:B------:R-:W-:Y:S01]  /*1cd0*/  MOV R6, R165 ;  /* 0x000000a500067202 */ /* 0x000fe20000000f00 */
[----:B------:R-:W-:Y:S01]  /*1ce0*/  IMAD.MOV.U32 R5, RZ, RZ, R166 ;  /* 0x000000ffff057224 */ /* 0x000fe200078e00a6 */
[----:B------:R-:W-:-:S04]  /*1cf0*/  MOV R2, R167 ;  /* 0x000000a700027202 */ /* 0x000fc80000000f00 */
[C---:B------:R-:W-:Y:S08]  /*1d00*/  HMMA.16816.F32.BF16 R220, R16.reuse, R122, R92 ;  /* 0x0000007a10dc723c */ /* 0x040ff0000004185c */
[C---:B------:R-:W-:Y:S08]  /*1d10*/  HMMA.16816.F32.BF16 R216, R16.reuse, R118, R136 ;  /* 0x0000007610d8723c */ /* 0x040ff00000041888 */
[C---:B------:R-:W-:Y:S08]  /*1d20*/  HMMA.16816.F32.BF16 R212, R16.reuse, R114, R184 ;  /* 0x0000007210d4723c */ /* 0x040ff000000418b8 */
[C---:B------:R-:W-:Y:S08]  /*1d30*/  HMMA.16816.F32.BF16 R200, R16.reuse, R110, R200 ;  /* 0x0000006e10c8723c */ /* 0x040ff000000418c8 */
[----:B------:R-:W-:Y:S01]  /*1d40*/  HMMA.16816.F32.BF16 R196, R16, R106, R196 ;  /* 0x0000006a10c4723c */ /* 0x000fe200000418c4 */
[----:B------:R-:W4:Y:S07]  /*1d50*/  LDSM.16.M88.4 R16, [R235+0x7100] ;  /* 0x00710000eb10783b */ /* 0x000f2e0000000200 */
        /* <DEDUP_REMOVED lines=14> */
[C---:B-1----:R-:W-:Y:S01]  /*1e40*/  HMMA.16816.F32.BF16 R148, R24.reuse, R56, R8 ;  /* 0x000000381894723c */ /* 0x042fe20000041808 */
[----:B------:R-:W-:Y:S07]  /*1e50*/  LDSM.16.M88.4 R8, [R236+0x9100] ;  /* 0x00910000ec08783b */ /* 0x000fee0000000200 */
[C---:B------:R-:W-:Y:S01]  /*1e60*/  HMMA.16816.F32.BF16 R144, R24.reuse, R52, R36 ;  /* 0x000000341890723c */ /* 0x040fe20000041824 */
[----:B------:R-:W1:Y:S07]  /*1e70*/  LDSM.16.M88.4 R36, [R232+0x1800] ;  /* 0x00180000e824783b */ /* 0x000e6e0000000200 */
[C---:B--2---:R-:W-:Y:S01]  /*1e80*/  HMMA.16816.F32.BF16 R168, R24.reuse, R72, R48 ;  /* 0x0000004818a8723c */ /* 0x044fe20000041830 */
[----:B------:R-:W2:Y:S07]  /*1e90*/  LDSM.16.M88.4 R48, [R232] ;  /* 0x00000000e830783b */ /* 0x000eae0000000200 */
[C---:B------:R-:W-:Y:S01]  /*1ea0*/  HMMA.16816.F32.BF16 R160, R24.reuse, R68, R44 ;  /* 0x0000004418a0723c */ /* 0x040fe2000004182c */
[----:B------:R-:W5:Y:S07]  /*1eb0*/  LDSM.16.M88.4 R44, [R232+0x800] ;  /* 0x00080000e82c783b */ /* 0x000f6e0000000200 */
[C---:B------:R-:W-:Y:S01]  /*1ec0*/  HMMA.16816.F32.BF16 R152, R24.reuse, R60, R12 ;  /* 0x0000003c1898723c */ /* 0x040fe2000004180c */
[----:B------:R-:W1:Y:S07]  /*1ed0*/  LDSM.16.M88.4 R12, [R236+0x7100] ;  /* 0x00710000ec0c783b */ /* 0x000e6e0000000200 */
[C---:B------:R-:W-:Y:S01]  /*1ee0*/  HMMA.16816.F32.BF16 R156, R24.reuse, R64, R32 ;  /* 0x00000040189c723c */ /* 0x040fe20000041820 */
[----:B------:R-:W-:Y:S07]  /*1ef0*/  LDSM.16.M88.4 R32, [R232+0x2000] ;  /* 0x00200000e820783b */ /* 0x000fee0000000200 */
[----:B---3--:R-:W-:Y:S01]  /*1f00*/  HMMA.16816.F32.BF16 R112, R24, R80, R40 ;  /* 0x000000501870723c */ /* 0x008fe20000041828 */
[----:B------:R-:W3:Y:S01]  /*1f10*/  LDSM.16.M88.4 R40, [R232+0x1000] ;  /* 0x00100000e828783b */ /* 0x000ee20000000200 */
[----:B------:R-:W-:-:S06]  /*1f20*/  DEPBAR.LE SB0, 0x0 ;  /* 0x000080000000791a */ /* 0x000fcc0000000000 */
[C---:B------:R-:W-:Y:S07]  /*1f30*/  HMMA.16816.F32.BF16 R140, R24.reuse, R74, R204 ;  /* 0x0000004a188c723c */ /* 0x040fee00000418cc */
[----:B------:R-:W-:Y:S01]  /*1f40*/  IMAD.MOV.U32 R204, RZ, RZ, R7 ;  /* 0x000000ffffcc7224 */ /* 0x000fe200078e0007 */
[----:B------:R-:W-:Y:S01]  /*1f50*/  MOV R205, R6 ;  /* 0x0000000600cd7202 */ /* 0x000fe20000000f00 */
[----:B------:R-:W-:Y:S01]  /*1f60*/  IMAD.MOV.U32 R206, RZ, RZ, R5 ;  /* 0x000000ffffce7224 */ /* 0x000fe200078e0005 */
[----:B------:R-:W-:Y:S01]  /*1f70*/  MOV R207, R2 ;  /* 0x0000000200cf7202 */ /* 0x000fe20000000f00 */
[----:B------:R-:W-:Y:S08]  /*1f80*/  HMMA.16816.F32.BF16 R136, R24, R70, R208 ;  /* 0x000000461888723c */ /* 0x000ff000000418d0 */
[C---:B----4-:R-:W-:Y:S08]  /*1f90*/  HMMA.16816.F32.BF16 R104, R16.reuse, R72, R192 ;  /* 0x000000481068723c */ /* 0x050ff000000418c0 */
        /* <DEDUP_REMOVED lines=18> */
[C---:B-1----:R-:W-:Y:S08]  /*20c0*/  HMMA.16816.F32.BF16 R172, R8.reuse, R36, R152 ;  /* 0x0000002408ac723c */ /* 0x042ff00000041898 */
[C---:B--2---:R-:W-:Y:S08]  /*20d0*/  HMMA.16816.F32.BF16 R168, R8.reuse, R48, R168 ;  /* 0x0000003008a8723c */ /* 0x044ff000000418a8 */
[C---:B------:R-:W-:Y:S08]  /*20e0*/  HMMA.16816.F32.BF16 R140, R8.reuse, R50, R140 ;  /* 0x00000032088c723c */ /* 0x040ff0000004188c */
[C---:B-----5:R-:W-:Y:S08]  /*20f0*/  HMMA.16816.F32.BF16 R160, R8.reuse, R44, R160 ;  /* 0x0000002c08a0723c */ /* 0x060ff000000418a0 */
[C---:B------:R-:W-:Y:S08]  /*2100*/  HMMA.16816.F32.BF16 R136, R8.reuse, R46, R136 ;  /* 0x0000002e0888723c */ /* 0x040ff00000041888 */
[----:B------:R-:W-:Y:S08]  /*2110*/  HMMA.16816.F32.BF16 R152, R8, R38, R124 ;  /* 0x000000260898723c */ /* 0x000ff0000004187c */
[C---:B------:R-:W-:Y:S08]  /*2120*/  HMMA.16816.F32.BF16 R104, R12.reuse, R48, R104 ;  /* 0x000000300c68723c */ /* 0x040ff00000041868 */
[C---:B------:R-:W-:Y:S08]  /*2130*/  HMMA.16816.F32.BF16 R100, R12.reuse, R50, R100 ;  /* 0x000000320c64723c */ /* 0x040ff00000041864 */
[C---:B------:R-:W-:Y:S08]  /*2140*/  HMMA.16816.F32.BF16 R96, R12.reuse, R44, R96 ;  /* 0x0000002c0c60723c */ /* 0x040ff00000041860 */
[C---:B------:R-:W-:Y:S08]  /*2150*/  HMMA.16816.F32.BF16 R72, R12.reuse, R36, R72 ;  /* 0x000000240c48723c */ /* 0x040ff00000041848 */
[----:B------:R-:W-:Y:S08]  /*2160*/  HMMA.16816.F32.BF16 R68, R12, R38, R68 ;  /* 0x000000260c44723c */ /* 0x000ff00000041844 */
        /* <DEDUP_REMOVED lines=19> */
[----:B------:R-:W-:Y:S02]  /*22a0*/  IMAD.U32 R2, RZ, RZ, UR11 ;  /* 0x0000000bff027e24 */ /* 0x000fe4000f8e00ff */
        /* <DEDUP_REMOVED lines=28> */
[----:B------:R-:W-:Y:S04]  /*2470*/  SHFL.IDX PT, R10, R2, RZ, 0x181f ;  /* 0x00181fff020a7589 */ /* 0x000fe800000e0000 */
[----:B------:R-:W2:Y:S04]  /*2480*/  SHFL.IDX PT, R8, R5, 0x2, 0x181f ;  /* 0x00581f0005087f89 */ /* 0x000ea800000e0000 */
[----:B------:R-:W3:Y:S04]  /*2490*/  SHFL.IDX PT, R9, R5, 0x3, 0x181f ;  /* 0x00781f0005097f89 */ /* 0x000ee800000e0000 */
[----:B------:R-:W4:Y:S04]  /*24a0*/  SHFL.IDX PT, R13, R2, 0x1, 0x181f ;  /* 0x00381f00020d7f89 */ /* 0x000f2800000e0000 */
[----:B------:R-:W5:Y:S04]  /*24b0*/  SHFL.IDX PT, R15, R2, 0x2, 0x181f ;  /* 0x00581f00020f7f89 */ /* 0x000f6800000e0000 */
[----:B------:R-:W-:Y:S04]  /*24c0*/  SHFL.IDX PT, R22, R2, 0x3, 0x181f ;  /* 0x00781f0002167f89 */ /* 0x000fe800000e0000 */
[----:B------:R-:W1:Y:S04]  /*24d0*/  SHFL.IDX PT, R11, R5, 0x4, 0x181f ;  /* 0x00981f00050b7f89 */ /* 0x000e6800000e0000 */
        /* <DEDUP_REMOVED lines=9> */
[-C--:B------:R-:W-:Y:S01]  /*2570*/  IADD3 R14, P5, R8, R2.reuse, RZ ;  /* 0x00000002080e7210 */ /* 0x080fe20007fbe0ff */
[--C-:B------:R-:W-:Y:S01]  /*2580*/  IMAD.X R19, R10, 0x1, R5.reuse, P4 ;  /* 0x000000010a137824 */ /* 0x100fe200020e0605 */
[-C--:B---3--:R-:W-:Y:S02]  /*2590*/  IADD3 R12, P4, R9, R2.reuse, RZ ;  /* 0x00000002090c7210 */ /* 0x088fe40007f9e0ff */
[----:B----4-:R-:W-:Y:S01]  /*25a0*/  IADD3.X R17, R13, R5, RZ, P6, !PT ;  /* 0x000000050d117210 */ /* 0x010fe200037fe4ff */
[--C-:B-----5:R-:W-:Y:S01]  /*25b0*/  IMAD.X R15, R15, 0x1, R5.reuse, P5 ;  /* 0x000000010f0f7824 */ /* 0x120fe200028e0605 */
[-C--:B------:R-:W-:Y:S01]  /*25c0*/  IADD3 R10, P6, R11, R2.reuse, RZ ;  /* 0x000000020b0a7210 */ /* 0x080fe20007fde0ff */
        /* <DEDUP_REMOVED lines=14> */
.L_x_799:
[----:B-1----:R-:W-:Y:S01]  /*26b0*/  SHF.R.S32.HI R2, RZ, 0x1f, R77 ;  /* 0x0000001fff027819 */ /* 0x002fe2000001144d */
[----:B------:R-:W-:Y:S01]  /*26c0*/  STL [R1+0x3c], R239 ;  /* 0x00003cef01007387 */ /* 0x000fe20000100800 */
[----:B------:R-:W-:-:S02]  /*26d0*/  IMAD.SHL.U32 R228, R0, 0x2, RZ ;  /* 0x0000000200e47824 */ /* 0x000fc400078e00ff */
[----:B------:R-:W-:Y:S01]  /*26e0*/  LEA.HI R5, R2, R77, RZ, 0x2 ;  /* 0x0000004d02057211 */ /* 0x000fe200078f10ff */
[----:B------:R-:W-:Y:S01]  /*26f0*/  STL [R1+0x38], R238 ;  /* 0x000038ee01007387 */ /* 0x000fe20000100800 */
[----:B------:R-:W-:Y:S01]  /*2700*/  IMAD R231, R3, 0x2, R228 ;  /* 0x0000000203e77824 */ /* 0x000fe200078e02e4 */
[----:B------:R-:W-:Y:S02]  /*2710*/  LEA R229, R4, R228, 0x1 ;  /* 0x000000e404e57211 */ /* 0x000fe400078e08ff */
[----:B------:R-:W-:Y:S01]  /*2720*/  STL [R1+0x34], R237 ;  /* 0x000034ed01007387 */ /* 0x000fe20000100800 */
[----:B------:R-:W-:Y:S02]  /*2730*/  LOP3.LUT R2, R5, 0x7ffffffc, RZ, 0xc0, !PT ;  /* 0x7ffffffc05027812 */ /* 0x000fe400078ec0ff */
[----:B------:R-:W-:Y:S01]  /*2740*/  IMAD R230, R3, 0x2, R229 ;  /* 0x0000000203e67824 */ /* 0x000fe200078e02e5 */
[----:B------:R-:W-:Y:S02]  /*2750*/  STL [R1+0x30], R236 ;  /* 0x000030ec01007387 */ /* 0x000fe40000100800 */
[----:B------:R-:W-:-:S02]  /*2760*/  IMAD.IADD R2, R77, 0x1, -R2 ;  /* 0x000000014d027824 */ /* 0x000fc400078e0a02 */
[----:B------:R-:W-:Y:S04]  /*2770*/  STL [R1+0x2c], R235 ;  /* 0x00002ceb01007387 */ /* 0x000fe80000100800 */
[----:B------:R-:W-:Y:S04]  /*2780*/  STL [R1+0x28], R234 ;  /* 0x000028ea01007387 */ /* 0x000fe80000100800 */
[----:B------:R-:W-:Y:S04]  /*2790*/  STL [R1+0x24], R233 ;  /* 0x000024e901007387 */ /* 0x000fe80000100800 */
[----:B------:R-:W-:Y:S04]  /*27a0*/  STL [R1+0x20], R232 ;  /* 0x000020e801007387 */ /* 0x000fe80000100800 */
[----:B------:R-:W-:Y:S04]  /*27b0*/  STL [R1+0x1c], R135 ;  /* 0x00001c8701007387 */ /* 0x000fe80000100800 */
[----:B------:R-:W-:Y:S04]  /*27c0*/  STL [R1+0x18], R76 ;  /* 0x0000184c01007387 */ /* 0x000fe80000100800 */
[----:B------:R1:W-:Y:S04]  /*27d0*/  STL [R1+0x14], R5 ;  /* 0x0000140501007387 */ /* 0x0003e80000100800 */
[----:B------:R-:W-:Y:S04]  /*27e0*/  LDSM.16.MT88.4 R20, [R228+0x100] ;  /* 0x00010000e414783b */ /* 0x000fe80000004200 */
[----:B------:R-:W-:Y:S04]  /*27f0*/  LDSM.16.MT88.4 R24, [R229+0x100] ;  /* 0x00010000e518783b */ /* 0x000fe80000004200 */
[----:B------:R-:W0:Y:S01]  /*2800*/  LDGDEPBAR ;  /* 0x00000000000079af */ /* 0x000e220000000000 */
[----:B-1----:R-:W-:-:S04]  /*2810*/  IMAD.MOV.U32 R5, RZ, RZ, -0x2 ;  /* 0xfffffffeff057424 */ /* 0x002fc800078e00ff */
        /* <DEDUP_REMOVED lines=9> */
[----:B------:R-:W-:Y:S02]  /*28b0*/  FSEL R32, R106, -INF , P4 ;  /* 0xff8000006a207808 */ /* 0x000fe40002000000 */
[----:B------:R-:W-:Y:S02]  /*28c0*/  ISETP.GT.AND P4, PT, R2, 0x9, PT ;  /* 0x000000090200780c */ /* 0x000fe40003f84270 */
[----:B------:R-:W-:Y:S02]  /*28d0*/  FSEL R30, R100, -INF , P5 ;  /* 0xff800000641e7808 */ /* 0x000fe40002800000 */
[----:B------:R-:W-:-:S02]  /*28e0*/  FMNMX.FTZ R5, R10, R29, !PT ;  /* 0x0000001d0a057209 */ /* 0x000fc40007810000 */
[----:B------:R-:W-:Y:S02]  /*28f0*/  FSEL R17, R142, -INF , P5 ;  /* 0xff8000008e117808 */ /* 0x000fe40002800000 */
[----:B------:R-:W-:Y:S02]  /*2900*/  FSEL R13, R140, -INF , P5 ;  /* 0xff8000008c0d7808 */ /* 0x000fe40002800000 */
[----:B------:R-:W-:Y:S02]  /*2910*/  FSEL R34, R102, -INF , P5 ;  /* 0xff80000066227808 */ /* 0x000fe40002800000 */
[----:B------:R-:W-:Y:S02]  /*2920*/  FSEL R16, R171, -INF , P6 ;  /* 0xff800000ab107808 */ /* 0x000fe40003000000 */
[----:B------:R-:W-:Y:S02]  /*2930*/  FSEL R33, R107, -INF , P6 ;  /* 0xff8000006b217808 */ /* 0x000fe40003000000 */
[----:B------:R-:W-:-:S02]  /*2940*/  ISETP.GT.AND P5, PT, R2, 0x11, PT ;  /* 0x000000110200780c */ /* 0x000fc40003fa4270 */
[----:B------:R-:W-:Y:S02]  /*2950*/  FMNMX.FTZ R6, R11, R12, !PT ;  /* 0x0000000c0b067209 */ /* 0x000fe40007810000 */
[----:B------:R-:W-:Y:S02]  /*2960*/  ISETP.GT.AND P6, PT, R2, 0x10, PT ;  /* 0x000000100200780c */ /* 0x000fe40003fc4270 */
[----:B------:R-:W-:Y:S02]  /*2970*/  FSEL R31, R101, -INF , P4 ;  /* 0xff800000651f7808 */ /* 0x000fe40002000000 */
[----:B------:R-:W-:Y:S02]  /*2980*/  FMNMX.FTZ R5, R30, R5, !PT ;  /* 0x000000051e057209 */ /* 0x000fe40007810000 */
[----:B------:R-:W-:Y:S02]  /*2990*/  FSEL R14, R141, -INF , P4 ;  /* 0xff8000008d0e7808 */ /* 0x000fe40002000000 */
[----:B------:R-:W-:-:S02]  /*29a0*/  FSEL R92, R163, -INF , P5 ;  /* 0xff800000a35c7808 */ /* 0x000fc40002800000 */
[----:B------:R-:W-:Y:S02]  /*29b0*/  FSEL R41, R161, -INF , P5 ;  /* 0xff800000a1297808 */ /* 0x000fe40002800000 */
[----:B------:R-:W-:Y:S02]  /*29c0*/  FSEL R120, R99, -INF , P5 ;  /* 0xff80000063787808 */ /* 0x000fe40002800000 */
[----:B------:R-:W-:Y:S02]  /*29d0*/  FSEL R100, R97, -INF , P5 ;  /* 0xff80000061647808 */ /* 0x000fe40002800000 */
[----:B------:R-:W-:Y:S02]  /*29e0*/  FMNMX.FTZ R6, R13, R6, !PT ;  /* 0x000000060d067209 */ /* 0x000fe40007810000 */
[----:B------:R-:W-:Y:S02]  /*29f0*/  FSEL R35, R103, -INF , P4 ;  /* 0xff80000067237808 */ /* 0x000fe40002000000 */
[----:B------:R-:W-:-:S02]  /*2a00*/  FSEL R95, R96, -INF , P6 ;  /* 0xff800000605f7808 */ /* 0x000fc40003000000 */
[----:B------:R-:W-:Y:S02]  /*2a10*/  ISETP.GT.AND P5, PT, R2, 0x20, PT ;  /* 0x000000200200780c */ /* 0x000fe40003fa4270 */
[----:B------:R-:W-:Y:S02]  /*2a20*/  FMNMX.FTZ R5, R31, R5, !PT ;  /* 0x000000051f057209 */ /* 0x000fe40007810000 */
[----:B------:R-:W-:Y:S02]  /*2a30*/  FSEL R28, R143, -INF , P4 ;  /* 0xff8000008f1c7808 */ /* 0x000fe40002000000 */
[----:B------:R-:W-:Y:S02]  /*2a40*/  FSEL R79, R162, -INF , P6 ;  /* 0xff800000a24f7808 */ /* 0x000fe40003000000 */
[----:B------:R-:W-:Y:S02]  /*2a50*/  FSEL R40, R160, -INF , P6 ;  /* 0xff800000a0287808 */ /* 0x000fe40003000000 */
[----:B------:R-:W-:-:S02]  /*2a60*/  FSEL R103, R98, -INF , P6 ;  /* 0xff80000062677808 */ /* 0x000fc40003000000 */
[C---:B------:R-:W-:Y:S02]  /*2a70*/  ISETP.GT.AND P4, PT, R2.reuse, 0x18, PT ;  /* 0x000000180200780c */ /* 0x040fe40003f84270 */
[----:B------:R-:W-:Y:S02]  /*2a80*/  ISETP.GT.AND P6, PT, R2, 0x19, PT ;  /* 0x000000190200780c */ /* 0x000fe40003fc4270 */
[----:B------:R-:W-:Y:S02]  /*2a90*/  FMNMX.FTZ R6, R14, R6, !PT ;  /* 0x000000060e067209 */ /* 0x000fe40007810000 */
[----:B------:R-:W-:Y:S02]  /*2aa0*/  FSEL R124, R156, -INF , P5 ;  /* 0xff8000009c7c7808 */ /* 0x000fe40002800000 */
        /* <DEDUP_REMOVED lines=14> */
[----:B------:R-:W-:Y:S02]  /*2b90*/  ISETP.GT.AND P6, PT, R2, 0x28, PT ;  /* 0x000000280200780c */ /* 0x000fe40003fc4270 */
        /* <DEDUP_REMOVED lines=11> */
[C---:B------:R-:W-:Y:S02]  /*2c50*/  ISETP.GT.AND P5, PT, R2.reuse, 0x38, PT ;  /* 0x000000380200780c */ /* 0x040fe40003fa4270 */
[----:B------:R-:W-:Y:S02]  /*2c60*/  FMNMX.FTZ R6, R41, R6, !PT ;  /* 0x0000000629067209 */ /* 0x000fe40007810000 */
        /* <DEDUP_REMOVED lines=16> */
[----:B------:R-:W-:Y:S02]  /*2d70*/  FSEL R167, R74, -INF , P4 ;  /* 0xff8000004aa77808 */ /* 0x000fe40002000000 */
[----:B------:R-:W-:Y:S02]  /*2d80*/  FSEL R143, R72, -INF , P4 ;  /* 0xff800000488f7808 */ /* 0x000fe40002000000 */
[----:B------:R-:W-:Y:S02]  /*2d90*/  ISETP.GT.AND P6, PT, R2, 0x40, PT ;  /* 0x000000400200780c */ /* 0x000fe40003fc4270 */
[----:B------:R-:W-:Y:S02]  /*2da0*/  FSEL R168, R70, -INF , P5 ;  /* 0xff80000046a87808 */ /* 0x000fe40002800000 */
[----:B------:R-:W-:Y:S02]  /*2db0*/  FSEL R152, R68, -INF , P5 ;  /* 0xff80000044987808 */ /* 0x000fe40002800000 */
        /* <DEDUP_REMOVED lines=28> */
[----:B------:R-:W-:Y:S02]  /*2f80*/  FMNMX.FTZ R6, R125, R6, !PT ;  /* 0x000000067d067209 */ /* 0x000fe40007810000 */
[C---:B------:R-:W-:Y:S02]  /*2f90*/  ISETP.GT.AND P4, PT, R2.reuse, 0x51, PT ;  /* 0x000000510200780c */ /* 0x040fe40003f84270 */
[----:B------:R-:W-:-:S02]  /*2fa0*/  ISETP.GT.AND P5, PT, R2, 0x58, PT ;  /* 0x000000580200780c */ /* 0x000fc40003fa4270 */
[----:B------:R-:W-:Y:S02]  /*2fb0*/  FMNMX.FTZ R5, R140, R5, !PT ;  /* 0x000000058c057209 */ /* 0x000fe40007810000 */
[----:B------:R-:W-:Y:S02]  /*2fc0*/  FMNMX.FTZ R7, R79, R7, !PT ;  /* 0x000000074f077209 */ /* 0x000fe40007810000 */
[----:B------:R-:W-:Y:S02]  /*2fd0*/  FSEL R171, R148, -INF , P6 ;  /* 0xff80000094ab7808 */ /* 0x000fe40003000000 */
        /* <DEDUP_REMOVED lines=77> */
[----:B------:R-:W-:Y:S02]  /*34b0*/  FSEL R145, R113, -INF , P4 ;  /* 0xff80000071917808 */ /* 0x000fe40002000000 */
        /* <DEDUP_REMOVED lines=15> */
[----:B------:R-:W-:Y:S01]  /*35b0*/  FMNMX.FTZ R6, R220, R6, !PT ;  /* 0x00000006dc067209 */ /* 0x000fe20007810000 */
[----:B------:R-:W1:Y:S01]  /*35c0*/  SHFL.BFLY PT, R7, R133, 0x2, 0x1f ;  /* 0x0c401f0085077f89 */ /* 0x000e6200000e0000 */
[----:B------:R-:W-:Y:S02]  /*35d0*/  FMNMX.FTZ R131, R237, R2, !PT ;  /* 0x00000002ed837209 */ /* 0x000fe40007810000 */
[----:B------:R-:W-:Y:S02]  /*35e0*/  FMNMX.FTZ R5, R158, R5, !PT ;  /* 0x000000059e057209 */ /* 0x000fe40007810000 */
[----:B------:R-:W-:Y:S02]  /*35f0*/  FMNMX.FTZ R2, R218, R6, !PT ;  /* 0x00000006da027209 */ /* 0x000fe40007810000 */
        /* <DEDUP_REMOVED lines=11> */
[----:B------:R-:W-:Y:S02]  /*36b0*/  FMNMX.FTZ R2, R222, R2, !PT ;  /* 0x00000002de027209 */ /* 0x000fe40007810000 */
[----:B------:R-:W-:Y:S02]  /*36c0*/  FMNMX.FTZ R5, R170, R5, !PT ;  /* 0x00000005aa057209 */ /* 0x000fe40007810000 */
[----:B------:R-:W-:Y:S02]  /*36d0*/  FMNMX.FTZ R2, R234, R2, !PT ;  /* 0x00000002ea027209 */ /* 0x000fe40007810000 */
[----:B------:R-:W-:-:S02]  /*36e0*/  FMNMX.FTZ R5, R184, R5, !PT ;  /* 0x00000005b8057209 */ /* 0x000fc40007810000 */
[----:B-1----:R-:W-:Y:S02]  /*36f0*/  FMNMX.FTZ R133, R133, R7, !PT ;  /* 0x0000000785857209 */ /* 0x002fe40007810000 */
[----:B--2---:R-:W-:Y:S02]  /*3700*/  FMNMX.FTZ R131, R131, R6, !PT ;  /* 0x0000000683837209 */ /* 0x004fe40007810000 */
        /* <DEDUP_REMOVED lines=8> */
[----:B------:R-:W-:Y:S01]  /*3790*/  FSEL R226, R51, -INF , P5 ;  /* 0xff80000033e27808 */ /* 0x000fe20002800000 */
[----:B------:R-:W-:Y:S01]  /*37a0*/  LDSM.16.MT88.4 R36, [R230+0x100] ;  /* 0x00010000e624783b */ /* 0x000fe20000004200 */
[----:B------:R-:W-:-:S04]  /*37b0*/  FMNMX.FTZ R5, R202, R5, !PT ;  /* 0x00000005ca057209 */ /* 0x000fc80007810000 */
        /* <DEDUP_REMOVED lines=23> */
[----:B------:R1:W4:Y:S01]  /*3930*/  MUFU.EX2 R18, R9 ;  /* 0x0000000900127308 */ /* 0x0003220000000800 */
[----:B---3--:R-:W-:-:S07]  /*3940*/  FFMA.FTZ R5, R11, c[0x0][0x2d0], -R6 ;  /* 0x0000b4000b057a23 */ /* 0x008fce0000010806 */
[----:B------:R3:W-:Y:S01]  /*3950*/  MUFU.EX2 R144, R5 ;  /* 0x0000000500907308 */ /* 0x0007e20000000800 */
[----:B--2---:R-:W-:Y:S01]  /*3960*/  FMNMX.FTZ R8, R8, R10, !PT ;  /* 0x0000000a08087209 */ /* 0x004fe20007810000 */
[----:B-1----:R-:W-:Y:S02]  /*3970*/  FFMA.FTZ R9, R14, c[0x0][0x2d0], -R6 ;  /* 0x0000b4000e097a23 */ /* 0x002fe40000010806 */
[----:B----4-:R-:W-:-:S04]  /*3980*/  IMAD.MOV.U32 R4, RZ, RZ, R18 ;  /* 0x000000ffff047224 */ /* 0x010fc800078e0012 */
        /* <DEDUP_REMOVED lines=25> */
[----:B------:R-:W-:Y:S01]  /*3b20*/  HMMA.16816.F32.BF16 R64, R8, R22, RZ ;  /* 0x000000160840723c */ /* 0x000fe200000418ff */
[----:B-1----:R-:W-:Y:S01]  /*3b30*/  FFMA.FTZ R0, R30, c[0x0][0x2d0], -R7 ;  /* 0x0000b4001e007a23 */ /* 0x002fe20000010807 */
[----:B---3--:R-:W-:-:S03]  /*3b40*/  F2FP.BF16.PACK_AB R12, R211, R223 ;  /* 0x000000dfd30c723e */ /* 0x008fc600000010ff */
[----:B------:R1:W-:Y:S03]  /*3b50*/  MUFU.EX2 R235, R0 ;  /* 0x0000000000eb7308 */ /* 0x0003e60000000800 */
[C---:B--2---:R-:W-:Y:S08]  /*3b60*/  HMMA.16816.F32.BF16 R60, R8.reuse, R16, RZ ;  /* 0x00000010083c723c */ /* 0x044ff000000418ff */
        /* <DEDUP_REMOVED lines=27> */
[C---:B------:R-:W-:Y:S08]  /*3d20*/  HMMA.16816.F32.BF16 R80, R12.reuse, R16, RZ ;  /* 0x000000100c50723c */ /* 0x040ff000000418ff */
[----:B------:R-:W-:Y:S01]  /*3d30*/  HMMA.16816.F32.BF16 R108, R12, R18, RZ ;  /* 0x000000120c6c723c */ /* 0x000fe200000418ff */
[----:B------:R-:W3:Y:S01]  /*3d40*/  LDSM.16.MT88.4 R16, [R229+0x900] ;  /* 0x00090000e510783b */ /* 0x000ee20000004200 */
[----:B-1----:R-:W-:-:S06]  /*3d50*/  FFMA.FTZ R3, R77, c[0x0][0x2d0], -R6 ;  /* 0x0000b4004d037a23 */ /* 0x002fcc0000010806 */
[----:B------:R-:W-:Y:S01]  /*3d60*/  HMMA.16816.F32.BF16 R40, R8, R38, RZ ;  /* 0x000000260828723c */ /* 0x000fe200000418ff */
[----:B------:R-:W-:Y:S01]  /*3d70*/  IMAD.MOV.U32 R77, RZ, RZ, R73 ;  /* 0x000000ffff4d7224 */ /* 0x000fe200078e0049 */
[----:B------:R1:W-:Y:S06]  /*3d80*/  MUFU.EX2 R236, R3 ;  /* 0x0000000300ec7308 */ /* 0x0003ec0000000800 */
[C---:B------:R-:W-:Y:S08]  /*3d90*/  HMMA.16816.F32.BF16 R116, R12.reuse, R26, RZ ;  /* 0x0000001a0c74723c */ /* 0x040ff000000418ff */
[----:B------:R-:W-:Y:S01]  /*3da0*/  HMMA.16816.F32.BF16 R104, R12, R38, RZ ;  /* 0x000000260c68723c */ /* 0x000fe200000418ff */
[----:B-1----:R-:W-:Y:S01]  /*3db0*/  FFMA.FTZ R3, R78, c[0x0][0x2d0], -R6 ;  /* 0x0000b4004e037a23 */ /* 0x002fe20000010806 */
[----:B------:R-:W-:-:S03]  /*3dc0*/  MOV R78, R197 ;  /* 0x000000c5004e7202 */ /* 0x000fc60000000f00 */
[----:B------:R1:W4:Y:S02]  /*3dd0*/  MUFU.EX2 R172, R3 ;  /* 0x0000000300ac7308 */ /* 0x0003240000000800 */
[----:B-1----:R-:W-:Y:S01]  /*3de0*/  FFMA.FTZ R3, R79, c[0x0][0x2d0], -R5 ;  /* 0x0000b4004f037a23 */ /* 0x002fe20000010805 */
[----:B----4-:R-:W-:Y:S01]  /*3df0*/  F2FP.BF16.PACK_AB R10, R172, R236 ;  /* 0x000000ecac0a723e */ /* 0x010fe200000010ff */
[----:B------:R-:W-:-:S04]  /*3e00*/  IMAD.MOV.U32 R79, RZ, RZ, R72 ;  /* 0x000000ffff4f7224 */ /* 0x000fc800078e0048 */
[----:B------:R1:W-:Y:S01]  /*3e10*/  MUFU.EX2 R88, R3 ;  /* 0x0000000300587308 */ /* 0x0003e20000000800 */
[----:B------:R-:W-:Y:S01]  /*3e20*/  HMMA.16816.F32.BF16 R72, R12, R24, RZ ;  /* 0x000000180c48723c */ /* 0x000fe200000418ff */
[----:B------:R-:W-:-:S07]  /*3e30*/  F2FP.BF16.PACK_AB R8, R198, R79 ;  /* 0x0000004fc608723e */ /* 0x000fce00000010ff */
[----:B------:R-:W-:Y:S01]  /*3e40*/  HMMA.16816.F32.BF16 R24, R12, R36, RZ ;  /* 0x000000240c18723c */ /* 0x000fe200000418ff */
[----:B------:R-:W-:Y:S01]  /*3e50*/  LDSM.16.MT88.4 R12, [R228+0x1100] ;  /* 0x00110000e40c783b */ /* 0x000fe20000004200 */
[----:B-1----:R-:W-:-:S04]  /*3e60*/  FFMA.FTZ R3, R92, c[0x0][0x2d0], -R5 ;  /* 0x0000b4005c037a23 */ /* 0x002fc80000010805 */
        /* <DEDUP_REMOVED lines=9> */
[C---:B--2---:R-:W-:Y:S08]  /*3f00*/  HMMA.16816.F32.BF16 R136, R8.reuse, R20, R68 ;  /* 0x000000140888723c */ /* 0x044ff00000041844 */
[----:B------:R-:W-:Y:S01]  /*3f10*/  HMMA.16816.F32.BF16 R112, R8, R32, R60 ;  /* 0x000000200870723c */ /* 0x000fe2000004183c */
[----:B-1----:R-:W-:-:S04]  /*3f20*/  FFMA.FTZ R3, R100, c[0x0][0x2d0], -R7 ;  /* 0x0000b40064037a23 */ /* 0x002fc80000010807 */
[----:B------:R1:W2:Y:S03]  /*3f30*/  MUFU.EX2 R246, R3 ;  /* 0x0000000300f67308 */ /* 0x0002a60000000800 */
[C---:B------:R-:W-:Y:S08]  /*3f40*/  HMMA.16816.F32.BF16 R92, R8.reuse, R28, R44 ;  /* 0x0000001c085c723c */ /* 0x040ff0000004182c */
[----:B------:R-:W-:Y:S01]  /*3f50*/  HMMA.16816.F32.BF16 R68, R8, R34, R56 ;  /* 0x000000220844723c */ /* 0x000fe20000041838 */
[----:B-1----:R-:W-:-:S07]  /*3f60*/  FFMA.FTZ R3, R101, c[0x0][0x2d0], -R7 ;  /* 0x0000b40065037a23 */ /* 0x002fce0000010807 */
[C---:B---3--:R-:W-:Y:S01]  /*3f70*/  HMMA.16816.F32.BF16 R60, R8.reuse, R18, R48 ;  /* 0x00000012083c723c */ /* 0x048fe20000041830 */
[----:B------:R1:W-:Y:S07]  /*3f80*/  MUFU.EX2 R225, R3 ;  /* 0x0000000300e17308 */ /* 0x0003ee0000000800 */
[----:B------:R-:W-:Y:S01]  /*3f90*/  HMMA.16816.F32.BF16 R44, R8, R30, R40 ;  /* 0x0000001e082c723c */ /* 0x000fe20000041828 */
[----:B-1----:R-:W-:-:S04]  /*3fa0*/  FFMA.FTZ R3, R102, c[0x0][0x2d0], -R7 ;  /* 0x0000b40066037a23 */ /* 0x002fc80000010807 */
[----:B------:R1:W3:Y:S02]  /*3fb0*/  MUFU.EX2 R245, R3 ;  /* 0x0000000300f57308 */ /* 0x0002e40000000800 */
[--C-:B-1----:R-:W-:Y:S02]  /*3fc0*/  FFMA.FTZ R3, R103, c[0x0][0x2d0], -R0.reuse ;  /* 0x0000b40067037a23 */ /* 0x102fe40000010800 */
[----:B------:R-:W-:Y:S04]  /*3fd0*/  HMMA.16816.F32.BF16 R100, R8, R16, R52 ;  /* 0x000000100864723c */ /* 0x000fe80000041834 */
[----:B------:R1:W-:Y:S02]  /*3fe0*/  MUFU.EX2 R213, R3 ;  /* 0x0000000300d57308 */ /* 0x0003e40000000800 */
[----:B-1----:R-:W-:-:S02]  /*3ff0*/  FFMA.FTZ R3, R120, c[0x0][0x2d0], -R0 ;  /* 0x0000b40078037a23 */ /* 0x002fc40000010800 */
[----:B------:R-:W-:-:S04]  /*4000*/  IMAD.MOV.U32 R120, RZ, RZ, R88 ;  /* 0x000000ffff787224 */ /* 0x000fc800078e0058 */
[----:B------:R1:W4:Y:S01]  /*4010*/  MUFU.EX2 R215, R3 ;  /* 0x0000000300d77308 */ /* 0x0003220000000800 */
[----:B------:R-:W-:Y:S07]  /*4020*/  HMMA.16816.F32.BF16 R88, R8, R22, R64 ;  /* 0x000000160858723c */ /* 0x000fee0000041840 */
[----:B--2---:R-:W-:Y:S02]  /*4030*/  F2FP.BF16.PACK_AB R8, R246, R247 ;  /* 0x000000f7f608723e */ /* 0x004fe400000010ff */
[----:B---3--:R-:W-:Y:S01]  /*4040*/  F2FP.BF16.PACK_AB R10, R245, R225 ;  /* 0x000000e1f50a723e */ /* 0x008fe200000010ff */
[----:B-1----:R-:W-:Y:S01]  /*4050*/  FFMA.FTZ R3, R121, c[0x0][0x2d0], -R0 ;  /* 0x0000b40079037a23 */ /* 0x002fe20000010800 */
[----:B------:R-:W-:-:S02]  /*4060*/  MOV R121, R201 ;  /* 0x000000c900797202 */ /* 0x000fc40000000f00 */
[----:B----4-:R-:W-:Y:S01]  /*4070*/  F2FP.BF16.PACK_AB R9, R215, R213 ;  /* 0x000000d5d709723e */ /* 0x010fe200000010ff */
[----:B------:R1:W-:Y:S02]  /*4080*/  MUFU.EX2 R216, R3 ;  /* 0x0000000300d87308 */ /* 0x0003e40000000800 */
[----:B-1----:R-:W-:Y:S02]  /*4090*/  FFMA.FTZ R3, R122, c[0x0][0x2d0], -R0 ;  /* 0x0000b4007a037a23 */ /* 0x002fe40000010800 */
[----:B------:R-:W-:-:S04]  /*40a0*/  IMAD.MOV.U32 R122, RZ, RZ, R4 ;  /* 0x000000ffff7a7224 */ /* 0x000fc800078e0004 */
[----:B------:R1:W2:Y:S01]  /*40b0*/  MUFU.EX2 R214, R3 ;  /* 0x0000000300d67308 */ /* 0x0002a20000000800 */
[----:B------:R-:W-:Y:S02]  /*40c0*/  IMAD.MOV.U32 R4, RZ, RZ, R200 ;  /* 0x000000ffff047224 */ /* 0x000fe400078e00c8 */
[----:B-1----:R-:W-:Y:S01]  /*40d0*/  FFMA.FTZ R3, R123, c[0x0][0x2d0], -R7 ;  /* 0x0000b4007b037a23 */ /* 0x002fe20000010807 */
[----:B--2---:R-:W-:Y:S01]  /*40e0*/  F2FP.BF16.PACK_AB R11, R214, R216 ;  /* 0x000000d8d60b723e */ /* 0x004fe200000010ff */
[----:B------:R-:W-:-:S03]  /*40f0*/  IMAD.MOV.U32 R123, RZ, RZ, R77 ;  /* 0x000000ffff7b7224 */ /* 0x000fc600078e004d */
[----:B------:R1:W-:Y:S01]  /*4100*/  MUFU.EX2 R250, R3 ;  /* 0x0000000300fa7308 */ /* 0x0003e20000000800 */
[----:B------:R-:W-:Y:S02]  /*4110*/  IMAD.MOV.U32 R77, RZ, RZ, R194 ;  /* 0x000000ffff4d7224 */ /* 0x000fe400078e00c2 */
[C---:B------:R-:W-:Y:S07]  /*4120*/  HMMA.16816.F32.BF16 R56, R8.reuse, R18, R116 ;  /* 0x000000120838723c */ /* 0x040fee0000041874 */
[----:B------:R-:W-:Y:S01]  /*4130*/  IMAD.MOV.U32 R116, RZ, RZ, R79 ;  /* 0x000000ffff747224 */ /* 0x000fe200078e004f */
[----:B------:R-:W-:Y:S01]  /*4140*/  HMMA.16816.F32.BF16 R36, R8, R34, R108 ;  /* 0x000000220824723c */ /* 0x000fe2000004186c */
[----:B------:R-:W-:-:S02]  /*4150*/  IMAD.MOV.U32 R79, RZ, RZ, R199 ;  /* 0x000000ffff4f7224 */ /* 0x000fc400078e00c7 */
[----:B------:R-:W-:Y:S02]  /*4160*/  IMAD.MOV.U32 R117, RZ, RZ, R120 ;  /* 0x000000ffff757224 */ /* 0x000fe400078e0078 */
[----:B-1----:R-:W-:Y:S01]  /*4170*/  FFMA.FTZ R3, R124, c[0x0][0x2d0], -R6 ;  /* 0x0000b4007c037a23 */ /* 0x002fe20000010806 */
[----:B------:R-:W-:Y:S01]  /*4180*/  MOV R124, R78 ;  /* 0x0000004e007c7202 */ /* 0x000fe20000000f00 */
[----:B------:R-:W-:Y:S01]  /*4190*/  IMAD.MOV.U32 R110, RZ, RZ, R196 ;  /* 0x000000ffff6e7224 */ /* 0x000fe200078e00c4 */
[----:B------:R-:W-:Y:S01]  /*41a0*/  HMMA.16816.F32.BF16 R48, R8, R20, R84 ;  /* 0x000000140830723c */ /* 0x000fe20000041854 */
[----:B------:R1:W-:Y:S01]  /*41b0*/  MUFU.EX2 R252, R3 ;  /* 0x0000000300fc7308 */ /* 0x0003e20000000800 */
[----:B------:R-:W-:Y:S01]  /*41c0*/  IMAD.MOV.U32 R78, RZ, RZ, R195 ;  /* 0x000000ffff4e7224 */ /* 0x000fe200078e00c3 */
[----:B------:R-:W-:Y:S01]  /*41d0*/  MOV R109, R193 ;  /* 0x000000c1006d7202 */ /* 0x000fe20000000f00 */
[----:B------:R-:W-:Y:S02]  /*41e0*/  IMAD.MOV.U32 R108, RZ, RZ, R192 ;  /* 0x000000ffff6c7224 */ /* 0x000fe400078e00c0 */
[----:B------:R-:W-:-:S02]  /*41f0*/  IMAD.MOV.U32 R120, RZ, RZ, R191 ;  /* 0x000000ffff787224 */ /* 0x000fc400078e00bf */
[C---:B------:R-:W-:Y:S01]  /*4200*/  HMMA.16816.F32.BF16 R40, R8.reuse, R22, R96 ;  /* 0x000000160828723c */ /* 0x040fe20000041860 */
[----:B------:R-:W2:Y:S01]  /*4210*/  LDSM.16.MT88.4 R20, [R231+0x1100] ;  /* 0x00110000e714783b */ /* 0x000ea20000004200 */
[----:B------:R-:W-:Y:S02]  /*4220*/  IMAD.MOV.U32 R111, RZ, RZ, R189 ;  /* 0x000000ffff6f7224 */ /* 0x000fe400078e00bd */
[----:B------:R-:W-:Y:S02]  /*4230*/  IMAD.MOV.U32 R118, RZ, RZ, R188 ;  /* 0x000000ffff767224 */ /* 0x000fe400078e00bc */
[----:B------:R-:W-:Y:S02]  /*4240*/  IMAD.MOV.U32 R119, RZ, RZ, R110 ;  /* 0x000000ffff777224 */ /* 0x000fe400078e006e */
[----:B------:R-:W-:Y:S01]  /*4250*/  HMMA.16816.F32.BF16 R84, R8, R28, R24 ;  /* 0x0000001c0854723c */ /* 0x000fe20000041818 */
[----:B-1----:R-:W-:Y:S01]  /*4260*/  FFMA.FTZ R3, R125, c[0x0][0x2d0], -R6 ;  /* 0x0000b4007d037a23 */ /* 0x002fe20000010806 */
[----:B------:R-:W1:Y:S01]  /*4270*/  LDSM.16.MT88.4 R24, [R229+0x1100] ;  /* 0x00110000e518783b */ /* 0x000e620000004200 */
[----:B------:R-:W-:-:S02]  /*4280*/  IMAD.MOV.U32 R125, RZ, RZ, R205 ;  /* 0x000000ffff7d7224 */ /* 0x000fc400078e00cd */
[----:B------:R3:W4:Y:S03]  /*4290*/  MUFU.EX2 R212, R3 ;  /* 0x0000000300d47308 */ /* 0x0007260000000800 */
[C---:B------:R-:W-:Y:S01]  /*42a0*/  HMMA.16816.F32.BF16 R52, R8.reuse, R32, R80 ;  /* 0x000000200834723c */ /* 0x040fe20000041850 */
[----:B------:R-:W1:Y:S07]  /*42b0*/  LDSM.16.MT88.4 R32, [R230+0x1100] ;  /* 0x00110000e620783b */ /* 0x000e6e0000004200 */
[----:B------:R-:W-:Y:S01]  /*42c0*/  HMMA.16816.F32.BF16 R72, R8, R16, R72 ;  /* 0x000000100848723c */ /* 0x000fe20000041848 */
[----:B---3--:R-:W-:Y:S01]  /*42d0*/  FFMA.FTZ R3, R126, c[0x0][0x2d0], -R6 ;  /* 0x0000b4007e037a23 */ /* 0x008fe20000010806 */
[----:B------:R-:W-:-:S05]  /*42e0*/  MOV R126, R204 ;  /* 0x000000cc007e7202 */ /* 0x000fca0000000f00 */
[----:B------:R-:W-:Y:S01]  /*42f0*/  IMAD.MOV.U32 R17, RZ, RZ, R190 ;  /* 0x000000ffff117224 */ /* 0x000fe200078e00be */
[----:B------:R-:W-:Y:S01]  /*4300*/  HMMA.16816.F32.BF16 R64, R8, R30, R104 ;  /* 0x0000001e0840723c */ /* 0x000fe20000041868 */
[----:B------:R3:W-:Y:S06]  /*4310*/  MUFU.EX2 R210, R3 ;  /* 0x0000000300d27308 */ /* 0x0007ec0000000800 */
[----:B----4-:R-:W-:Y:S01]  /*4320*/  F2FP.BF16.PACK_AB R8, R212, R252 ;  /* 0x000000fcd408723e */ /* 0x010fe200000010ff */
[----:B---3--:R-:W-:Y:S02]  /*4330*/  FFMA.FTZ R3, R127, c[0x0][0x2d0], -R6 ;  /* 0x0000b4007f037a23 */ /* 0x008fe40000010806 */
[----:B------:R-:W-:-:S02]  /*4340*/  IMAD.MOV.U32 R127, RZ, RZ, R203 ;  /* 0x000000ffff7f7224 */ /* 0x000fc400078e00cb */
[----:B------:R3:W4:Y:S02]  /*4350*/  MUFU.EX2 R209, R3 ;  /* 0x0000000300d17308 */ /* 0x0007240000000800 */
[----:B---3--:R-:W-:Y:S01]  /*4360*/  FFMA.FTZ R3, R128, c[0x0][0x2d0], -R5 ;  /* 0x0000b40080037a23 */ /* 0x008fe20000010805 */
[----:B----4-:R-:W-:Y:S01]  /*4370*/  F2FP.BF16.PACK_AB R10, R209, R210 ;  /* 0x000000d2d10a723e */ /* 0x010fe200000010ff */
[----:B------:R-:W-:-:S04]  /*4380*/  IMAD.MOV.U32 R128, RZ, RZ, R202 ;  /* 0x000000ffff807224 */ /* 0x000fc800078e00ca */
[----:B------:R3:W-:Y:S02]  /*4390*/  MUFU.EX2 R251, R3 ;  /* 0x0000000300fb7308 */ /* 0x0007e40000000800 */
[----:B---3--:R-:W-:Y:S02]  /*43a0*/  FFMA.FTZ R3, R129, c[0x0][0x2d0], -R5 ;  /* 0x0000b40081037a23 */ /* 0x008fe40000010805 */
[----:B------:R-:W-:-:S04]  /*43b0*/  IMAD.MOV.U32 R129, RZ, RZ, R198 ;  /* 0x000000ffff817224 */ /* 0x000fc800078e00c6 */
[----:B------:R3:W4:Y:S01]  /*43c0*/  MUFU.EX2 R205, R3 ;  /* 0x0000000300cd7308 */ /* 0x0007220000000800 */
[----:B------:R-:W-:Y:S02]  /*43d0*/  IMAD.MOV.U32 R110, RZ, RZ, R129 ;  /* 0x000000ffff6e7224 */ /* 0x000fe400078e0081 */
[--C-:B---3--:R-:W-:Y:S01]  /*43e0*/  FFMA.FTZ R3, R130, c[0x0][0x2d0], -R5.reuse ;  /* 0x0000b40082037a23 */ /* 0x108fe20000010805 */
[----:B------:R-:W-:Y:S02]  /*43f0*/  MOV R130, R197 ;  /* 0x000000c500827202 */ /* 0x000fe40000000f00 */
[----:B----4-:R-:W-:Y:S02]  /*4400*/  F2FP.BF16.PACK_AB R9, R205, R251 ;  /* 0x000000fbcd09723e */ /* 0x010fe400000010ff */
[----:B------:R3:W-:Y:S02]  /*4410*/  MUFU.EX2 R204, R3 ;  /* 0x0000000300cc7308 */ /* 0x0007e40000000800 */
[----:B---3--:R-:W-:-:S06]  /*4420*/  FFMA.FTZ R3, R134, c[0x0][0x2d0], -R5 ;  /* 0x0000b40086037a23 */ /* 0x008fcc0000010805 */
[----:B------:R3:W4:Y:S02]  /*4430*/  MUFU.EX2 R203, R3 ;  /* 0x0000000300cb7308 */ /* 0x0007240000000800 */
[----:B---3--:R-:W-:Y:S01]  /*4440*/  FFMA.FTZ R3, R141, c[0x0][0x2d0], -R7 ;  /* 0x0000b4008d037a23 */ /* 0x008fe20000010807 */
[----:B----4-:R-:W-:Y:S01]  /*4450*/  F2FP.BF16.PACK_AB R11, R203, R204 ;  /* 0x000000cccb0b723e */ /* 0x010fe200000010ff */
[----:B------:R-:W-:-:S04]  /*4460*/  IMAD.MOV.U32 R141, RZ, RZ, R173 ;  /* 0x000000ffff8d7224 */ /* 0x000fc800078e00ad */
[----:B------:R3:W4:Y:S02]  /*4470*/  MUFU.EX2 R202, R3 ;  /* 0x0000000300ca7308 */ /* 0x0007240000000800 */
[C---:B--2---:R-:W-:Y:S08]  /*4480*/  HMMA.16816.F32.BF16 R80, R8.reuse, R22, R68 ;  /* 0x000000160850723c */ /* 0x044ff00000041844 */
[----:B-1----:R-:W-:Y:S01]  /*4490*/  HMMA.16816.F32.BF16 R68, R8, R26, R60 ;  /* 0x0000001a0844723c */ /* 0x002fe2000004183c */
[----:B---3--:R-:W-:-:S02]  /*44a0*/  FFMA.FTZ R3, R140, c[0x0][0x2d0], -R7 ;  /* 0x0000b4008c037a23 */ /* 0x008fc40000010807 */
[----:B------:R-:W-:Y:S02]  /*44b0*/  IMAD.MOV.U32 R140, RZ, RZ, R146 ;  /* 0x000000ffff8c7224 */ /* 0x000fe400078e0092 */
[----:B------:R1:W-:Y:S03]  /*44c0*/  MUFU.EX2 R201, R3 ;  /* 0x0000000300c97308 */ /* 0x0003e60000000800 */
[C---:B------:R-:W-:Y:S08]  /*44d0*/  HMMA.16816.F32.BF16 R136, R8.reuse, R12, R136 ;  /* 0x0000000c0888723c */ /* 0x040ff00000041888 */
[----:B------:R-:W-:Y:S01]  /*44e0*/  HMMA.16816.F32.BF16 R112, R8, R20, R112 ;  /* 0x000000140870723c */ /* 0x000fe20000041870 */
[----:B-1----:R-:W-:-:S07]  /*44f0*/  FFMA.FTZ R3, R142, c[0x0][0x2d0], -R7 ;  /* 0x0000b4008e037a23 */ /* 0x002fce0000010807 */
[C---:B------:R-:W-:Y:S01]  /*4500*/  HMMA.16816.F32.BF16 R100, R8.reuse, R24, R100 ;  /* 0x000000180864723c */ /* 0x040fe20000041864 */
[----:B------:R-:W-:Y:S01]  /*4510*/  MOV R142, R147 ;  /* 0x00000093008e7202 */ /* 0x000fe20000000f00 */
[----:B------:R1:W2:Y:S06]  /*4520*/  MUFU.EX2 R200, R3 ;  /* 0x0000000300c87308 */ /* 0x0002ac0000000800 */
[C---:B------:R-:W-:Y:S08]  /*4530*/  HMMA.16816.F32.BF16 R96, R8.reuse, R32, R92 ;  /* 0x000000200860723c */ /* 0x040ff0000004185c */
[----:B------:R-:W-:Y:S01]  /*4540*/  HMMA.16816.F32.BF16 R88, R8, R14, R88 ;  /* 0x0000000e0858723c */ /* 0x000fe20000041858 */
[----:B-1----:R-:W-:-:S02]  /*4550*/  FFMA.FTZ R3, R143, c[0x0][0x2d0], -R7 ;  /* 0x0000b4008f037a23 */ /* 0x002fc40000010807 */
[----:B------:R-:W-:Y:S02]  /*4560*/  IMAD.MOV.U32 R143, RZ, RZ, R144 ;  /* 0x000000ffff8f7224 */ /* 0x000fe400078e0090 */
[----:B------:R1:W-:Y:S03]  /*4570*/  MUFU.EX2 R199, R3 ;  /* 0x0000000300c77308 */ /* 0x0003e60000000800 */
[----:B------:R-:W-:Y:S07]  /*4580*/  HMMA.16816.F32.BF16 R60, R8, R34, R44 ;  /* 0x00000022083c723c */ /* 0x000fee000004182c */
[----:B----4-:R-:W-:-:S02]  /*4590*/  F2FP.BF16.PACK_AB R8, R202, R250 ;  /* 0x000000faca08723e */ /* 0x010fc400000010ff */
        /* <DEDUP_REMOVED lines=21> */
[----:B------:R-:W3:Y:S01]  /*46f0*/  LDSM.16.MT88.4 R20, [R229+0x1900] ;  /* 0x00190000e514783b */ /* 0x000ee20000004200 */
[----:B-1----:R-:W-:-:S06]  /*4700*/  FFMA.FTZ R3, R161, c[0x0][0x2d0], -R6 ;  /* 0x0000b400a1037a23 */ /* 0x002fcc0000010806 */
[C---:B------:R-:W-:Y:S01]  /*4710*/  HMMA.16816.F32.BF16 R28, R8.reuse, R24, R72 ;  /* 0x00000018081c723c */ /* 0x040fe20000041848 */
[----:B------:R1:W-:Y:S07]  /*4720*/  MUFU.EX2 R192, R3 ;  /* 0x0000000300c07308 */ /* 0x0003ee0000000800 */
[C---:B------:R-:W-:Y:S01]  /*4730*/  HMMA.16816.F32.BF16 R56, R8.reuse, R26, R56 ;  /* 0x0000001a0838723c */ /* 0x040fe20000041838 */
[----:B------:R-:W-:Y:S07]  /*4740*/  LDSM.16.MT88.4 R24, [R230+0x1900] ;  /* 0x00190000e618783b */ /* 0x000fee0000004200 */
[----:B------:R-:W-:Y:S01]  /*4750*/  HMMA.16816.F32.BF16 R92, R8, R32, R84 ;  /* 0x00000020085c723c */ /* 0x000fe20000041854 */
[----:B-1----:R-:W-:-:S04]  /*4760*/  FFMA.FTZ R3, R162, c[0x0][0x2d0], -R6 ;  /* 0x0000b400a2037a23 */ /* 0x002fc80000010806 */
[----:B------:R1:W4:Y:S03]  /*4770*/  MUFU.EX2 R191, R3 ;  /* 0x0000000300bf7308 */ /* 0x0003260000000800 */
[----:B------:R-:W-:Y:S01]  /*4780*/  HMMA.16816.F32.BF16 R72, R8, R34, R64 ;  /* 0x000000220848723c */ /* 0x000fe20000041840 */
[----:B-1----:R-:W-:-:S06]  /*4790*/  FFMA.FTZ R3, R154, c[0x0][0x2d0], -R6 ;  /* 0x0000b4009a037a23 */ /* 0x002fcc0000010806 */
[----:B----4-:R-:W-:Y:S01]  /*47a0*/  F2FP.BF16.PACK_AB R8, R191, R192 ;  /* 0x000000c0bf08723e */ /* 0x010fe200000010ff */
[----:B------:R-:W-:Y:S01]  /*47b0*/  IMAD.MOV.U32 R154, RZ, RZ, R77 ;  /* 0x000000ffff9a7224 */ /* 0x000fe200078e004d */
[----:B------:R1:W-:Y:S02]  /*47c0*/  MUFU.EX2 R190, R3 ;  /* 0x0000000300be7308 */ /* 0x0003e40000000800 */
[----:B-1----:R-:W-:Y:S01]  /*47d0*/  FFMA.FTZ R3, R153, c[0x0][0x2d0], -R6 ;  /* 0x0000b40099037a23 */ /* 0x002fe20000010806 */
[----:B------:R-:W-:Y:S02]  /*47e0*/  MOV R153, R17 ;  /* 0x0000001100997202 */ /* 0x000fe40000000f00 */
[----:B------:R-:W1:Y:S03]  /*47f0*/  LDSM.16.MT88.4 R16, [R228+0x1900] ;  /* 0x00190000e410783b */ /* 0x000e660000004200 */
[----:B------:R4:W2:Y:S02]  /*4800*/  MUFU.EX2 R189, R3 ;  /* 0x0000000300bd7308 */ /* 0x0008a40000000800 */
[----:B----4-:R-:W-:Y:S01]  /*4810*/  FFMA.FTZ R3, R163, c[0x0][0x2d0], -R5 ;  /* 0x0000b400a3037a23 */ /* 0x010fe20000010805 */
[----:B--2---:R-:W-:-:S05]  /*4820*/  F2FP.BF16.PACK_AB R10, R189, R190 ;  /* 0x000000bebd0a723e */ /* 0x004fca00000010ff */
[----:B------:R2:W-:Y:S02]  /*4830*/  MUFU.EX2 R188, R3 ;  /* 0x0000000300bc7308 */ /* 0x0005e40000000800 */
[----:B--2---:R-:W-:Y:S01]  /*4840*/  FFMA.FTZ R3, R165, c[0x0][0x2d0], -R5 ;  /* 0x0000b400a5037a23 */ /* 0x004fe20000010805 */
[----:B------:R-:W-:Y:S02]  /*4850*/  MOV R165, R109 ;  /* 0x0000006d00a57202 */ /* 0x000fe40000000f00 */
[----:B------:R-:W-:-:S03]  /*4860*/  MOV R109, R128 ;  /* 0x00000080006d7202 */ /* 0x000fc60000000f00 */
[----:B------:R2:W4:Y:S02]  /*4870*/  MUFU.EX2 R134, R3 ;  /* 0x0000000300867308 */ /* 0x0005240000000800 */
[----:B--2---:R-:W-:Y:S01]  /*4880*/  FFMA.FTZ R3, R164, c[0x0][0x2d0], -R5 ;  /* 0x0000b400a4037a23 */ /* 0x004fe20000010805 */
[----:B----4-:R-:W-:Y:S01]  /*4890*/  F2FP.BF16.PACK_AB R9, R134, R188 ;  /* 0x000000bc8609723e */ /* 0x010fe200000010ff */
[----:B------:R-:W-:-:S04]  /*48a0*/  IMAD.MOV.U32 R164, RZ, RZ, R108 ;  /* 0x000000ffffa47224 */ /* 0x000fc800078e006c */
[----:B------:R2:W-:Y:S01]  /*48b0*/  MUFU.EX2 R129, R3 ;  /* 0x0000000300817308 */ /* 0x0005e20000000800 */
[----:B------:R-:W-:Y:S02]  /*48c0*/  IMAD.MOV.U32 R108, RZ, RZ, R130 ;  /* 0x000000ffff6c7224 */ /* 0x000fe400078e0082 */
[----:B--2---:R-:W-:Y:S02]  /*48d0*/  FFMA.FTZ R3, R155, c[0x0][0x2d0], -R5 ;  /* 0x0000b4009b037a23 */ /* 0x004fe40000010805 */
[----:B------:R-:W-:-:S03]  /*48e0*/  IMAD.MOV.U32 R155, RZ, RZ, R111 ;  /* 0x000000ffff9b7224 */ /* 0x000fc600078e006f */
[----:B------:R2:W4:Y:S02]  /*48f0*/  MUFU.EX2 R130, R3 ;  /* 0x0000000300827308 */ /* 0x0005240000000800 */
[----:B--2---:R-:W-:Y:S01]  /*4900*/  FFMA.FTZ R3, R166, c[0x0][0x2d0], -R7 ;  /* 0x0000b400a6037a23 */ /* 0x004fe20000010807 */
[----:B----4-:R-:W-:Y:S01]  /*4910*/  F2FP.BF16.PACK_AB R11, R130, R129 ;  /* 0x00000081820b723e */ /* 0x010fe200000010ff */
[----:B------:R-:W-:-:S04]  /*4920*/  IMAD.MOV.U32 R166, RZ, RZ, R145 ;  /* 0x000000ffffa67224 */ /* 0x000fc800078e0091 */
[----:B------:R2:W4:Y:S02]  /*4930*/  MUFU.EX2 R128, R3 ;  /* 0x0000000300807308 */ /* 0x0005240000000800 */
[C---:B------:R-:W-:Y:S07]  /*4940*/  HMMA.16816.F32.BF16 R156, R8.reuse, R12, R112 ;  /* 0x0000000c089c723c */ /* 0x040fee0000041870 */
[----:B------:R-:W-:Y:S01]  /*4950*/  MOV R114, R175 ;  /* 0x000000af00727202 */ /* 0x000fe20000000f00 */
[----:B------:R-:W-:Y:S01]  /*4960*/  IMAD.MOV.U32 R113, RZ, RZ, R174 ;  /* 0x000000ffff717224 */ /* 0x000fe200078e00ae */
[----:B------:R-:W-:Y:S01]  /*4970*/  HMMA.16816.F32.BF16 R160, R8, R14, R80 ;  /* 0x0000000e08a0723c */ /* 0x000fe20000041850 */
[----:B------:R-:W-:Y:S01]  /*4980*/  MOV R115, R79 ;  /* 0x0000004f00737202 */ /* 0x000fe20000000f00 */
[----:B--2---:R-:W-:-:S02]  /*4990*/  FFMA.FTZ R3, R148, c[0x0][0x2d0], -R7 ;  /* 0x0000b40094037a23 */ /* 0x004fc40000010807 */
[----:B------:R-:W-:Y:S02]  /*49a0*/  IMAD.MOV.U32 R148, RZ, RZ, R118 ;  /* 0x000000ffff947224 */ /* 0x000fe400078e0076 */
[----:B------:R2:W-:Y:S01]  /*49b0*/  MUFU.EX2 R111, R3 ;  /* 0x00000003006f7308 */ /* 0x0005e20000000800 */
[----:B------:R-:W-:Y:S01]  /*49c0*/  IMAD.MOV.U32 R118, RZ, RZ, R110 ;  /* 0x000000ffff767224 */ /* 0x000fe200078e006e */
[C---:B---3--:R-:W-:Y:S08]  /*49d0*/  HMMA.16816.F32.BF16 R84, R8.reuse, R22, R68 ;  /* 0x000000160854723c */ /* 0x048ff00000041844 */
[----:B-1----:R-:W-:Y:S01]  /*49e0*/  HMMA.16816.F32.BF16 R136, R8, R16, R136 ;  /* 0x000000100888723c */ /* 0x002fe20000041888 */
[----:B--2---:R-:W-:-:S02]  /*49f0*/  FFMA.FTZ R3, R150, c[0x0][0x2d0], -R7 ;  /* 0x0000b40096037a23 */ /* 0x004fc40000010807 */
[----:B------:R-:W-:Y:S01]  /*4a00*/  IMAD.MOV.U32 R150, RZ, RZ, R119 ;  /* 0x000000ffff967224 */ /* 0x000fe200078e0077 */
[----:B------:R-:W-:Y:S01]  /*4a10*/  MOV R119, R108 ;  /* 0x0000006c00777202 */ /* 0x000fe20000000f00 */
[----:B------:R1:W-:Y:S03]  /*4a20*/  MUFU.EX2 R110, R3 ;  /* 0x00000003006e7308 */ /* 0x0003e60000000800 */
[C---:B------:R-:W-:Y:S08]  /*4a30*/  HMMA.16816.F32.BF16 R88, R8.reuse, R18, R88 ;  /* 0x000000120858723c */ /* 0x040ff00000041858 */
[----:B------:R-:W-:Y:S01]  /*4a40*/  HMMA.16816.F32.BF16 R80, R8, R24, R96 ;  /* 0x000000180850723c */ /* 0x000fe20000041860 */
[----:B-1----:R-:W-:-:S07]  /*4a50*/  FFMA.FTZ R3, R149, c[0x0][0x2d0], -R7 ;  /* 0x0000b40095037a23 */ /* 0x002fce0000010807 */
[----:B------:R-:W-:Y:S01]  /*4a60*/  HMMA.16816.F32.BF16 R68, R8, R26, R60 ;  /* 0x0000001a0844723c */ /* 0x000fe2000004183c */
[----:B------:R-:W-:Y:S02]  /*4a70*/  IMAD.MOV.U32 R149, RZ, RZ, R109 ;  /* 0x000000ffff957224 */ /* 0x000fe400078e006d */
[----:B------:R1:W-:Y:S02]  /*4a80*/  MUFU.EX2 R109, R3 ;  /* 0x00000003006d7308 */ /* 0x0003e40000000800 */
[----:B-1----:R-:W-:Y:S02]  /*4a90*/  FFMA.FTZ R3, R167, c[0x0][0x2d0], -R0 ;  /* 0x0000b400a7037a23 */ /* 0x002fe40000010800 */
[----:B------:R-:W-:-:S04]  /*4aa0*/  IMAD.MOV.U32 R167, RZ, RZ, R124 ;  /* 0x000000ffffa77224 */ /* 0x000fc800078e007c */
[----:B------:R1:W-:Y:S01]  /*4ab0*/  MUFU.EX2 R107, R3 ;  /* 0x00000003006b7308 */ /* 0x0003e20000000800 */
[----:B------:R-:W-:Y:S02]  /*4ac0*/  IMAD.MOV.U32 R124, RZ, RZ, R172 ;  /* 0x000000ffff7c7224 */ /* 0x000fe400078e00ac */
[----:B------:R-:W-:Y:S07]  /*4ad0*/  HMMA.16816.F32.BF16 R172, R8, R20, R100 ;  /* 0x0000001408ac723c */ /* 0x000fee0000041864 */
[----:B------:R-:W-:-:S02]  /*4ae0*/  F2FP.BF16.PACK_AB R8, R195, R199 ;  /* 0x000000c7c308723e */ /* 0x000fc400000010ff */
[----:B----4-:R-:W-:Y:S01]  /*4af0*/  F2FP.BF16.PACK_AB R10, R128, R193 ;  /* 0x000000c1800a723e */ /* 0x010fe200000010ff */
[----:B-1----:R-:W-:-:S04]  /*4b00*/  FFMA.FTZ R3, R169, c[0x0][0x2d0], -R0 ;  /* 0x0000b400a9037a23 */ /* 0x002fc80000010800 */
        /* <DEDUP_REMOVED lines=12> */
[----:B-1----:R-:W-:-:S04]  /*4bd0*/  FFMA.FTZ R3, R171, c[0x0][0x2d0], -R6 ;  /* 0x0000b400ab037a23 */ /* 0x002fc80000010806 */
[----:B------:R1:W-:Y:S02]  /*4be0*/  MUFU.EX2 R102, R3 ;  /* 0x0000000300667308 */ /* 0x0003e40000000800 */
[C---:B------:R-:W-:Y:S08]  /*4bf0*/  HMMA.16816.F32.BF16 R44, R8.reuse, R24, R92 ;  /* 0x00000018082c723c */ /* 0x040ff0000004185c */
[----:B------:R-:W-:Y:S01]  /*4c00*/  HMMA.16816.F32.BF16 R52, R8, R12, R40 ;  /* 0x0000000c0834723c */ /* 0x000fe20000041828 */
[----:B-1----:R-:W-:-:S07]  /*4c10*/  FFMA.FTZ R3, R177, c[0x0][0x2d0], -R6 ;  /* 0x0000b400b1037a23 */ /* 0x002fce0000010806 */
[C---:B------:R-:W-:Y:S01]  /*4c20*/  HMMA.16816.F32.BF16 R48, R8.reuse, R14, R36 ;  /* 0x0000000e0830723c */ /* 0x040fe20000041824 */
[----:B------:R-:W1:Y:S01]  /*4c30*/  LDSM.16.MT88.4 R12, [R231+0x2100] ;  /* 0x00210000e70c783b */ /* 0x000e620000004200 */
[----:B------:R3:W4:Y:S06]  /*4c40*/  MUFU.EX2 R103, R3 ;  /* 0x0000000300677308 */ /* 0x00072c0000000800 */
[C---:B------:R-:W-:Y:S01]  /*4c50*/  HMMA.16816.F32.BF16 R32, R8.reuse, R20, R28 ;  /* 0x000000140820723c */ /* 0x040fe2000004181c */
[----:B------:R-:W-:Y:S07]  /*4c60*/  LDSM.16.MT88.4 R28, [R230+0x2100] ;  /* 0x00210000e61c783b */ /* 0x000fee0000004200 */
[----:B------:R-:W-:Y:S01]  /*4c70*/  HMMA.16816.F32.BF16 R36, R8, R22, R56 ;  /* 0x000000160824723c */ /* 0x000fe20000041838 */
[----:B------:R-:W1:Y:S01]  /*4c80*/  LDSM.16.MT88.4 R20, [R229+0x2100] ;  /* 0x00210000e514783b */ /* 0x000e620000004200 */
        /* <DEDUP_REMOVED lines=20> */
[C---:B--2---:R-:W-:Y:S08]  /*4dd0*/  HMMA.16816.F32.BF16 R144, R8.reuse, R18, R88 ;  /* 0x000000120890723c */ /* 0x044ff00000041858 */
[----:B------:R-:W-:Y:S01]  /*4de0*/  HMMA.16816.F32.BF16 R136, R8, R16, R136 ;  /* 0x000000100888723c */ /* 0x000fe20000041888 */
[----:B---3--:R-:W-:-:S02]  /*4df0*/  FFMA.FTZ R3, R183, c[0x0][0x2d0], -R0 ;  /* 0x0000b400b7037a23 */ /* 0x008fc40000010800 */
[----:B------:R-:W-:Y:S01]  /*4e00*/  FFMA.FTZ R4, R4, c[0x0][0x2d0], -R7 ;  /* 0x0000b40004047a23 */ /* 0x000fe20000010807 */
[----:B------:R-:W-:Y:S01]  /*4e10*/  LDSM.16.MT88.4 R180, [R229+0x3100] ;  /* 0x00310000e5b4783b */ /* 0x000fe20000004200 */
[----:B------:R2:W3:Y:S03]  /*4e20*/  MUFU.EX2 R94, R3 ;  /* 0x00000003005e7308 */ /* 0x0004e60000000800 */
[C---:B-1----:R-:W-:Y:S08]  /*4e30*/  HMMA.16816.F32.BF16 R156, R8.reuse, R12, R156 ;  /* 0x0000000c089c723c */ /* 0x042ff0000004189c */
[----:B------:R-:W-:Y:S01]  /*4e40*/  HMMA.16816.F32.BF16 R160, R8, R14, R160 ;  /* 0x0000000e08a0723c */ /* 0x000fe200000418a0 */
[----:B--2---:R-:W-:-:S07]  /*4e50*/  FFMA.FTZ R3, R185, c[0x0][0x2d0], -R0 ;  /* 0x0000b400b9037a23 */ /* 0x004fce0000010800 */
[C---:B------:R-:W-:Y:S01]  /*4e60*/  HMMA.16816.F32.BF16 R172, R8.reuse, R20, R172 ;  /* 0x0000001408ac723c */ /* 0x040fe200000418ac */
[----:B------:R1:W-:Y:S07]  /*4e70*/  MUFU.EX2 R93, R3 ;  /* 0x00000003005d7308 */ /* 0x0003ee0000000800 */
[C---:B------:R-:W-:Y:S08]  /*4e80*/  HMMA.16816.F32.BF16 R84, R8.reuse, R22, R84 ;  /* 0x000000160854723c */ /* 0x040ff00000041854 */
[----:B------:R-:W-:Y:S01]  /*4e90*/  HMMA.16816.F32.BF16 R80, R8, R28, R80 ;  /* 0x0000001c0850723c */ /* 0x000fe20000041850 */
[----:B-1----:R-:W-:-:S04]  /*4ea0*/  FFMA.FTZ R3, R186, c[0x0][0x2d0], -R0 ;  /* 0x0000b400ba037a23 */ /* 0x002fc80000010800 */
[----:B------:R1:W2:Y:S03]  /*4eb0*/  MUFU.EX2 R92, R3 ;  /* 0x00000003005c7308 */ /* 0x0002a60000000800 */
[----:B------:R-:W-:Y:S07]  /*4ec0*/  HMMA.16816.F32.BF16 R68, R8, R30, R68 ;  /* 0x0000001e0844723c */ /* 0x000fee0000041844 */
[----:B------:R-:W-:-:S02]  /*4ed0*/  F2FP.BF16.PACK_AB R8, R110, R111 ;  /* 0x0000006f6e08723e */ /* 0x000fc400000010ff */
[----:B---3--:R-:W-:Y:S02]  /*4ee0*/  F2FP.BF16.PACK_AB R9, R94, R95 ;  /* 0x0000005f5e09723e */ /* 0x008fe400000010ff */
[----:B------:R-:W-:Y:S01]  /*4ef0*/  F2FP.BF16.PACK_AB R10, R108, R109 ;  /* 0x0000006d6c0a723e */ /* 0x000fe200000010ff */
[----:B-1----:R-:W-:Y:S01]  /*4f00*/  FFMA.FTZ R3, R187, c[0x0][0x2d0], -R6 ;  /* 0x0000b400bb037a23 */ /* 0x002fe20000010806 */
[----:B--2---:R-:W-:-:S03]  /*4f10*/  F2FP.BF16.PACK_AB R11, R92, R93 ;  /* 0x0000005d5c0b723e */ /* 0x004fc600000010ff */
[----:B------:R1:W-:Y:S04]  /*4f20*/  MUFU.EX2 R91, R3 ;  /* 0x00000003005b7308 */ /* 0x0003e80000000800 */
        /* <DEDUP_REMOVED lines=15> */
[----:B------:R1:W-:Y:S03]  /*5020*/  MUFU.EX2 R88, R3 ;  /* 0x0000000300587308 */ /* 0x0003e60000000800 */
[----:B------:R-:W-:Y:S01]  /*5030*/  HMMA.16816.F32.BF16 R44, R8, R28, R44 ;  /* 0x0000001c082c723c */ /* 0x000fe2000004182c */
[----:B-1----:R-:W-:-:S04]  /*5040*/  FFMA.FTZ R3, R217, c[0x0][0x2d0], -R5 ;  /* 0x0000b400d9037a23 */ /* 0x002fc80000010805 */
[----:B------:R1:W-:Y:S02]  /*5050*/  MUFU.EX2 R79, R3 ;  /* 0x00000003004f7308 */ /* 0x0003e40000000800 */
[----:B-1----:R-:W-:-:S06]  /*5060*/  FFMA.FTZ R3, R220, c[0x0][0x2d0], -R5 ;  /* 0x0000b400dc037a23 */ /* 0x002fcc0000010805 */
[----:B------:R1:W4:Y:S02]  /*5070*/  MUFU.EX2 R78, R3 ;  /* 0x00000003004e7308 */ /* 0x0003240000000800 */
        /* <DEDUP_REMOVED lines=8> */
[----:B------:R-:W-:Y:S01]  /*5100*/  IMAD.MOV.U32 R167, RZ, RZ, R149 ;  /* 0x000000ffffa77224 */ /* 0x000fe200078e0095 */
[----:B------:R1:W-:Y:S01]  /*5110*/  MUFU.EX2 R74, R3 ;  /* 0x00000003004a7308 */ /* 0x0003e20000000800 */
[----:B------:R-:W-:Y:S01]  /*5120*/  IMAD.MOV.U32 R149, RZ, RZ, R150 ;  /* 0x000000ffff957224 */ /* 0x000fe200078e0096 */
[----:B------:R-:W-:Y:S01]  /*5130*/  MOV R150, R148 ;  /* 0x0000009400967202 */ /* 0x000fe20000000f00 */
[----:B------:R-:W-:-:S02]  /*5140*/  IMAD.MOV.U32 R148, RZ, RZ, R153 ;  /* 0x000000ffff947224 */ /* 0x000fc400078e0099 */
[----:B------:R-:W-:Y:S02]  /*5150*/  IMAD.MOV.U32 R153, RZ, RZ, R127 ;  /* 0x000000ffff997224 */ /* 0x000fe400078e007f */
[----:B------:R-:W-:Y:S01]  /*5160*/  IMAD.MOV.U32 R127, RZ, RZ, R126 ;  /* 0x000000ffff7f7224 */ /* 0x000fe200078e007e */
[----:B--2---:R-:W-:Y:S02]  /*5170*/  F2FP.BF16.PACK_AB R8, R90, R91 ;  /* 0x0000005b5a08723e */ /* 0x004fe400000010ff */
[----:B----4-:R-:W-:Y:S02]  /*5180*/  F2FP.BF16.PACK_AB R9, R78, R79 ;  /* 0x0000004f4e09723e */ /* 0x010fe400000010ff */
[----:B------:R-:W-:Y:S02]  /*5190*/  F2FP.BF16.PACK_AB R10, R88, R89 ;  /* 0x00000059580a723e */ /* 0x000fe400000010ff */
[----:B------:R-:W-:Y:S01]  /*51a0*/  F2FP.BF16.PACK_AB R11, R77, R75 ;  /* 0x0000004b4d0b723e */ /* 0x000fe200000010ff */
[----:B-1----:R-:W-:Y:S01]  /*51b0*/  FFMA.FTZ R3, R113, c[0x0][0x2d0], -R7 ;  /* 0x0000b40071037a23 */ /* 0x002fe20000010807 */
[----:B------:R-:W-:Y:S01]  /*51c0*/  MOV R126, R125 ;  /* 0x0000007d007e7202 */ /* 0x000fe20000000f00 */
[----:B------:R-:W-:-:S02]  /*51d0*/  IMAD.MOV.U32 R113, RZ, RZ, R114 ;  /* 0x000000ffff717224 */ /* 0x000fc400078e0072 */
[----:B------:R-:W-:Y:S01]  /*51e0*/  IMAD.MOV.U32 R114, RZ, RZ, R115 ;  /* 0x000000ffff727224 */ /* 0x000fe200078e0073 */
[----:B------:R-:W-:Y:S01]  /*51f0*/  MOV R115, R167 ;  /* 0x000000a700737202 */ /* 0x000fe20000000f00 */
[----:B------:R-:W-:Y:S01]  /*5200*/  IMAD.MOV.U32 R167, RZ, RZ, R149 ;  /* 0x000000ffffa77224 */ /* 0x000fe200078e0095 */
[----:B------:R1:W2:Y:S01]  /*5210*/  MUFU.EX2 R73, R3 ;  /* 0x0000000300497308 */ /* 0x0002a20000000800 */
[----:B------:R-:W-:Y:S02]  /*5220*/  IMAD.MOV.U32 R149, RZ, RZ, R150 ;  /* 0x000000ffff957224 */ /* 0x000fe400078e0096 */
[----:B------:R-:W-:Y:S01]  /*5230*/  IMAD.MOV.U32 R150, RZ, RZ, R148 ;  /* 0x000000ffff967224 */ /* 0x000fe200078e0094 */
[----:B------:R-:W-:Y:S01]  /*5240*/  MOV R148, R127 ;  /* 0x0000007f00947202 */ /* 0x000fe20000000f00 */
[----:B------:R-:W-:Y:S01]  /*5250*/  HMMA.16816.F32.BF16 R136, R8, R24, R136 ;  /* 0x000000180888723c */ /* 0x000fe20000041888 */
[----:B------:R-:W-:Y:S02]  /*5260*/  IMAD.MOV.U32 R125, RZ, RZ, R239 ;  /* 0x000000ffff7d7224 */ /* 0x000fe400078e00ef */
[----:B-1----:R-:W-:-:S05]  /*5270*/  FFMA.FTZ R3, R113, c[0x0][0x2d0], -R7 ;  /* 0x0000b40071037a23 */ /* 0x002fca0000010807 */
[C---:B------:R-:W-:Y:S01]  /*5280*/  HMMA.16816.F32.BF16 R144, R8.reuse, R26, R144 ;  /* 0x0000001a0890723c */ /* 0x040fe20000041890 */
[----:B------:R-:W-:Y:S01]  /*5290*/  IMAD.MOV.U32 R113, RZ, RZ, R114 ;  /* 0x000000ffff717224 */ /* 0x000fe200078e0072 */
[----:B------:R1:W5:Y:S01]  /*52a0*/  LDL.LU R239, [R1+0x3c] ;  /* 0x00003c0001ef7983 */ /* 0x0003620000300800 */
[----:B------:R-:W-:Y:S02]  /*52b0*/  IMAD.MOV.U32 R114, RZ, RZ, R115 ;  /* 0x000000ffff727224 */ /* 0x000fe400078e0073 */
[----:B------:R-:W-:Y:S01]  /*52c0*/  IMAD.MOV.U32 R115, RZ, RZ, R167 ;  /* 0x000000ffff737224 */ /* 0x000fe200078e00a7 */
[----:B------:R-:W-:Y:S01]  /*52d0*/  MOV R167, R149 ;  /* 0x0000009500a77202 */ /* 0x000fe20000000f00 */
[----:B------:R-:W-:Y:S01]  /*52e0*/  IMAD.MOV.U32 R149, RZ, RZ, R150 ;  /* 0x000000ffff957224 */ /* 0x000fe200078e0096 */
[----:B------:R4:W-:Y:S01]  /*52f0*/  MUFU.EX2 R72, R3 ;  /* 0x0000000300487308 */ /* 0x0009e20000000800 */
[----:B------:R-:W-:Y:S02]  /*5300*/  IMAD.MOV.U32 R150, RZ, RZ, R148 ;  /* 0x000000ffff967224 */ /* 0x000fe400078e0094 */
[----:B------:R-:W-:Y:S01]  /*5310*/  IMAD.MOV.U32 R148, RZ, RZ, R166 ;  /* 0x000000ffff947224 */ /* 0x000fe200078e00a6 */
[----:B------:R-:W-:Y:S01]  /*5320*/  MOV R166, R140 ;  /* 0x0000008c00a67202 */ /* 0x000fe20000000f00 */
[----:B------:R-:W-:Y:S01]  /*5330*/  IMAD.MOV.U32 R140, RZ, RZ, R141 ;  /* 0x000000ffff8c7224 */ /* 0x000fe200078e008d */
[----:B---3--:R-:W-:Y:S01]  /*5340*/  HMMA.16816.F32.BF16 R156, R8, R20, R156 ;  /* 0x00000014089c723c */ /* 0x008fe2000004189c */
[----:B------:R-:W-:-:S02]  /*5350*/  IMAD.MOV.U32 R127, RZ, RZ, R126 ;  /* 0x000000ffff7f7224 */ /* 0x000fc400078e007e */
[----:B----4-:R-:W-:Y:S02]  /*5360*/  FFMA.FTZ R3, R113, c[0x0][0x2d0], -R7 ;  /* 0x0000b40071037a23 */ /* 0x010fe40000010807 */
[----:B------:R-:W-:Y:S01]  /*5370*/  IMAD.MOV.U32 R113, RZ, RZ, R114 ;  /* 0x000000ffff717224 */ /* 0x000fe200078e0072 */
[----:B------:R-:W-:Y:S01]  /*5380*/  MOV R114, R115 ;  /* 0x0000007300727202 */ /* 0x000fe20000000f00 */
[----:B------:R-:W-:Y:S01]  /*5390*/  IMAD.MOV.U32 R115, RZ, RZ, R167 ;  /* 0x000000ffff737224 */ /* 0x000fe200078e00a7 */
[----:B------:R3:W-:Y:S01]  /*53a0*/  MUFU.EX2 R59, R3 ;  /* 0x00000003003b7308 */ /* 0x0007e20000000800 */
[----:B------:R-:W-:Y:S02]  /*53b0*/  IMAD.MOV.U32 R167, RZ, RZ, R149 ;  /* 0x000000ffffa77224 */ /* 0x000fe400078e0095 */
[----:B------:R-:W-:Y:S01]  /*53c0*/  IMAD.MOV.U32 R149, RZ, RZ, R150 ;  /* 0x000000ffff957224 */ /* 0x000fe200078e0096 */
[----:B------:R-:W-:Y:S01]  /*53d0*/  MOV R150, R148 ;  /* 0x0000009400967202 */ /* 0x000fe20000000f00 */
[----:B------:R-:W-:-:S02]  /*53e0*/  IMAD.MOV.U32 R148, RZ, RZ, R166 ;  /* 0x000000ffff947224 */ /* 0x000fc400078e00a6 */
[----:B------:R-:W-:Y:S01]  /*53f0*/  IMAD.MOV.U32 R141, RZ, RZ, R237 ;  /* 0x000000ffff8d7224 */ /* 0x000fe200078e00ed */
[----:B------:R-:W-:Y:S01]  /*5400*/  HMMA.16816.F32.BF16 R160, R8, R22, R160 ;  /* 0x0000001608a0723c */ /* 0x000fe200000418a0 */
[----:B------:R-:W-:Y:S02]  /*5410*/  IMAD.MOV.U32 R126, RZ, RZ, R125 ;  /* 0x000000ffff7e7224 */ /* 0x000fe400078e007d */
[----:B---3--:R-:W-:Y:S02]  /*5420*/  FFMA.FTZ R3, R113, c[0x0][0x2d0], -R0 ;  /* 0x0000b40071037a23 */ /* 0x008fe40000010800 */
[----:B------:R-:W-:Y:S02]  /*5430*/  IMAD.MOV.U32 R113, RZ, RZ, R114 ;  /* 0x000000ffff717224 */ /* 0x000fe400078e0072 */
[----:B------:R-:W-:Y:S01]  /*5440*/  IMAD.MOV.U32 R114, RZ, RZ, R115 ;  /* 0x000000ffff727224 */ /* 0x000fe200078e0073 */
[----:B------:R3:W-:Y:S01]  /*5450*/  MUFU.EX2 R58, R3 ;  /* 0x00000003003a7308 */ /* 0x0007e20000000800 */
[----:B------:R-:W-:Y:S01]  /*5460*/  IMAD.MOV.U32 R115, RZ, RZ, R167 ;  /* 0x000000ffff737224 */ /* 0x000fe200078e00a7 */
[----:B------:R-:W-:Y:S01]  /*5470*/  MOV R167, R149 ;  /* 0x0000009500a77202 */ /* 0x000fe20000000f00 */
[----:B------:R-:W-:-:S02]  /*5480*/  IMAD.MOV.U32 R149, RZ, RZ, R150 ;  /* 0x000000ffff957224 */ /* 0x000fc400078e0096 */
[----:B------:R-:W-:Y:S02]  /*5490*/  IMAD.MOV.U32 R150, RZ, RZ, R148 ;  /* 0x000000ffff967224 */ /* 0x000fe400078e0094 */
[----:B------:R-:W-:Y:S02]  /*54a0*/  IMAD.MOV.U32 R166, RZ, RZ, R141 ;  /* 0x000000ffffa67224 */ /* 0x000fe400078e008d */
[----:B------:R-:W-:Y:S01]  /*54b0*/  IMAD.MOV.U32 R141, RZ, RZ, R121 ;  /* 0x000000ffff8d7224 */ /* 0x000fe200078e0079 */
[----:B------:R-:W-:Y:S01]  /*54c0*/  HMMA.16816.F32.BF16 R172, R8, R16, R172 ;  /* 0x0000001008ac723c */ /* 0x000fe200000418ac */
[----:B------:R-:W-:Y:S02]  /*54d0*/  IMAD.MOV.U32 R125, RZ, RZ, R124 ;  /* 0x000000ffff7d7224 */ /* 0x000fe400078e007c */
[----:B---3--:R-:W-:Y:S02]  /*54e0*/  FFMA.FTZ R3, R113, c[0x0][0x2d0], -R0 ;  /* 0x0000b40071037a23 */ /* 0x008fe40000010800 */
[----:B------:R-:W-:-:S03]  /*54f0*/  IMAD.MOV.U32 R148, RZ, RZ, R166 ;  /* 0x000000ffff947224 */ /* 0x000fc600078e00a6 */
[----:B------:R-:W-:Y:S01]  /*5500*/  HMMA.16816.F32.BF16 R176, R8, R18, R84 ;  /* 0x0000001208b0723c */ /* 0x000fe20000041854 */
[----:B------:R-:W-:-:S07]  /*5510*/  IMAD.MOV.U32 R113, RZ, RZ, R114 ;  /* 0x000000ffff717224 */ /* 0x000fce00078e0072 */
[C---:B------:R-:W-:Y:S01]  /*5520*/  HMMA.16816.F32.BF16 R80, R8.reuse, R12, R80 ;  /* 0x0000000c0850723c */ /* 0x040fe20000041850 */
[----:B------:R-:W-:Y:S01]  /*5530*/  IMAD.MOV.U32 R114, RZ, RZ, R115 ;  /* 0x000000ffff727224 */ /* 0x000fe200078e0073 */
[----:B------:R-:W-:Y:S01]  /*5540*/  MOV R115, R167 ;  /* 0x000000a700737202 */ /* 0x000fe20000000f00 */
[----:B------:R-:W-:Y:S01]  /*5550*/  IMAD.MOV.U32 R167, RZ, RZ, R149 ;  /* 0x000000ffffa77224 */ /* 0x000fe200078e0095 */
[----:B------:R3:W4:Y:S01]  /*5560*/  MUFU.EX2 R57, R3 ;  /* 0x0000000300397308 */ /* 0x0007220000000800 */
[----:B------:R-:W-:Y:S01]  /*5570*/  IMAD.MOV.U32 R149, RZ, RZ, R150 ;  /* 0x000000ffff957224 */ /* 0x000fe200078e0096 */
[----:B------:R-:W-:Y:S01]  /*5580*/  MOV R166, R141 ;  /* 0x0000008d00a67202 */ /* 0x000fe20000000f00 */
[----:B------:R-:W-:Y:S01]  /*5590*/  IMAD.MOV.U32 R150, RZ, RZ, R148 ;  /* 0x000000ffff967224 */ /* 0x000fe200078e0094 */
[----:B------:R-:W-:Y:S01]  /*55a0*/  HMMA.16816.F32.BF16 R68, R8, R14, R68 ;  /* 0x0000000e0844723c */ /* 0x000fe20000041844 */
[----:B------:R-:W-:Y:S02]  /*55b0*/  MOV R121, R236 ;  /* 0x000000ec00797202 */ /* 0x000fe40000000f00 */
[----:B------:R-:W-:Y:S01]  /*55c0*/  MOV R124, R238 ;  /* 0x000000ee007c7202 */ /* 0x000fe20000000f00 */
[----:B---3--:R-:W-:Y:S01]  /*55d0*/  FFMA.FTZ R3, R113, c[0x0][0x2d0], -R0 ;  /* 0x0000b40071037a23 */ /* 0x008fe20000010800 */
[----:B------:R-:W-:Y:S01]  /*55e0*/  MOV R148, R166 ;  /* 0x000000a600947202 */ /* 0x000fe20000000f00 */
[----:B------:R-:W-:Y:S01]  /*55f0*/  IMAD.MOV.U32 R113, RZ, RZ, R114 ;  /* 0x000000ffff717224 */ /* 0x000fe200078e0072 */
[----:B--2---:R-:W-:Y:S01]  /*5600*/  F2FP.BF16.PACK_AB R8, R73, R74 ;  /* 0x0000004a4908723e */ /* 0x004fe200000010ff */
[----:B------:R-:W-:Y:S01]  /*5610*/  IMAD.MOV.U32 R114, RZ, RZ, R115 ;  /* 0x000000ffff727224 */ /* 0x000fe200078e0073 */
[----:B------:R-:W-:Y:S01]  /*5620*/  MOV R115, R167 ;  /* 0x000000a700737202 */ /* 0x000fe20000000f00 */
[----:B------:R2:W-:Y:S01]  /*5630*/  MUFU.EX2 R56, R3 ;  /* 0x0000000300387308 */ /* 0x0005e20000000800 */
[----:B------:R-:W-:Y:S01]  /*5640*/  IMAD.MOV.U32 R167, RZ, RZ, R149 ;  /* 0x000000ffffa77224 */ /* 0x000fe200078e0095 */
[----:B----4-:R-:W-:Y:S01]  /*5650*/  F2FP.BF16.PACK_AB R9, R57, R58 ;  /* 0x0000003a3909723e */ /* 0x010fe200000010ff */
[----:B------:R-:W-:Y:S01]  /*5660*/  IMAD.MOV.U32 R149, RZ, RZ, R150 ;  /* 0x000000ffff957224 */ /* 0x000fe200078e0096 */
[----:B------:R-:W-:Y:S01]  /*5670*/  F2FP.BF16.PACK_AB R10, R59, R72 ;  /* 0x000000483b0a723e */ /* 0x000fe200000010ff */
[----:B------:R-:W-:Y:S01]  /*5680*/  IMAD.MOV.U32 R166, RZ, RZ, R234 ;  /* 0x000000ffffa67224 */ /* 0x000fe200078e00ea */
[----:B------:R1:W5:Y:S01]  /*5690*/  LDL.LU R238, [R1+0x38] ;  /* 0x0000380001ee7983 */ /* 0x0003620000300800 */
[----:B--2---:R-:W-:Y:S01]  /*56a0*/  FFMA.FTZ R3, R113, c[0x0][0x2d0], -R0 ;  /* 0x0000b40071037a23 */ /* 0x004fe20000010800 */
[----:B------:R-:W-:Y:S01]  /*56b0*/  MOV R113, R114 ;  /* 0x0000007200717202 */ /* 0x000fe20000000f00 */
[----:B------:R-:W-:Y:S01]  /*56c0*/  IMAD.MOV.U32 R114, RZ, RZ, R115 ;  /* 0x000000ffff727224 */ /* 0x000fe200078e0073 */
[----:B------:R1:W5:Y:S01]  /*56d0*/  LDL.LU R237, [R1+0x34] ;  /* 0x0000340001ed7983 */ /* 0x0003620000300800 */
[----:B------:R2:W3:Y:S01]  /*56e0*/  MUFU.EX2 R31, R3 ;  /* 0x00000003001f7308 */ /* 0x0004e20000000800 */
[----:B------:R-:W-:-:S02]  /*56f0*/  IMAD.MOV.U32 R115, RZ, RZ, R167 ;  /* 0x000000ffff737224 */ /* 0x000fc400078e00a7 */
[----:B------:R-:W-:Y:S01]  /*5700*/  IMAD.MOV.U32 R167, RZ, RZ, R149 ;  /* 0x000000ffffa77224 */ /* 0x000fe200078e0095 */
[----:B------:R1:W5:Y:S01]  /*5710*/  LDL.LU R236, [R1+0x30] ;  /* 0x0000300001ec7983 */ /* 0x0003620000300800 */
[----:B------:R-:W-:Y:S01]  /*5720*/  IMAD.MOV.U32 R150, RZ, RZ, R148 ;  /* 0x000000ffff967224 */ /* 0x000fe200078e0094 */
[----:B------:R-:W-:Y:S01]  /*5730*/  MOV R148, R166 ;  /* 0x000000a600947202 */ /* 0x000fe20000000f00 */
[----:B------:R-:W-:Y:S02]  /*5740*/  IMAD.MOV.U32 R141, RZ, RZ, R235 ;  /* 0x000000ffff8d7224 */ /* 0x000fe400078e00eb */
[----:B--2---:R-:W-:Y:S01]  /*5750*/  FFMA.FTZ R3, R113, c[0x0][0x2d0], -R6 ;  /* 0x0000b40071037a23 */ /* 0x004fe20000010806 */
[----:B------:R-:W-:Y:S01]  /*5760*/  MOV R149, R150 ;  /* 0x0000009600957202 */ /* 0x000fe20000000f00 */
[----:B------:R-:W-:Y:S01]  /*5770*/  IMAD.MOV.U32 R113, RZ, RZ, R114 ;  /* 0x000000ffff717224 */ /* 0x000fe200078e0072 */
[----:B------:R-:W-:Y:S01]  /*5780*/  MOV R114, R115 ;  /* 0x0000007300727202 */ /* 0x000fe20000000f00 */
[----:B------:R2:W-:Y:S01]  /*5790*/  MUFU.EX2 R29, R3 ;  /* 0x00000003001d7308 */ /* 0x0005e20000000800 */
[----:B------:R-:W-:Y:S01]  /*57a0*/  IMAD.MOV.U32 R115, RZ, RZ, R167 ;  /* 0x000000ffff737224 */ /* 0x000fe200078e00a7 */
[----:B---3--:R-:W-:Y:S01]  /*57b0*/  F2FP.BF16.PACK_AB R11, R31, R56 ;  /* 0x000000381f0b723e */ /* 0x008fe200000010ff */
[----:B------:R-:W-:Y:S01]  /*57c0*/  IMAD.MOV.U32 R166, RZ, RZ, R155 ;  /* 0x000000ffffa67224 */ /* 0x000fe200078e009b */
[----:B------:R1:W5:Y:S01]  /*57d0*/  LDL.LU R235, [R1+0x2c] ;  /* 0x00002c0001eb7983 */ /* 0x0003620000300800 */
[----:B------:R-:W-:-:S02]  /*57e0*/  IMAD.MOV.U32 R155, RZ, RZ, R120 ;  /* 0x000000ffff9b7224 */ /* 0x000fc400078e0078 */
[----:B------:R-:W-:Y:S01]  /*57f0*/  IMAD.MOV.U32 R150, RZ, RZ, R148 ;  /* 0x000000ffff967224 */ /* 0x000fe200078e0094 */
[----:B------:R1:W5:Y:S01]  /*5800*/  LDL.LU R234, [R1+0x28] ;  /* 0x0000280001ea7983 */ /* 0x0003620000300800 */
[----:B------:R-:W-:Y:S02]  /*5810*/  IMAD.MOV.U32 R167, RZ, RZ, R149 ;  /* 0x000000ffffa77224 */ /* 0x000fe400078e0095 */
[----:B--2---:R-:W-:Y:S02]  /*5820*/  FFMA.FTZ R3, R113, c[0x0][0x2d0], -R6 ;  /* 0x0000b40071037a23 */ /* 0x004fe40000010806 */
[----:B------:R-:W-:Y:S01]  /*5830*/  IMAD.MOV.U32 R113, RZ, RZ, R114 ;  /* 0x000000ffff717224 */ /* 0x000fe200078e0072 */
[----:B------:R-:W-:Y:S01]  /*5840*/  MOV R114, R115 ;  /* 0x0000007300727202 */ /* 0x000fe20000000f00 */
[----:B------:R2:W3:Y:S01]  /*5850*/  MUFU.EX2 R30, R3 ;  /* 0x00000003001e7308 */ /* 0x0004e20000000800 */
[----:B------:R-:W-:Y:S02]  /*5860*/  IMAD.MOV.U32 R148, RZ, RZ, R166 ;  /* 0x000000ffff947224 */ /* 0x000fe400078e00a6 */
[----:B------:R-:W-:Y:S01]  /*5870*/  IMAD.MOV.U32 R166, RZ, RZ, R155 ;  /* 0x000000ffffa67224 */ /* 0x000fe200078e009b */
[----:B------:R-:W-:Y:S01]  /*5880*/  MOV R155, R164 ;  /* 0x000000a4009b7202 */ /* 0x000fe20000000f00 */
[----:B------:R-:W-:-:S02]  /*5890*/  IMAD.MOV.U32 R164, RZ, RZ, R165 ;  /* 0x000000ffffa47224 */ /* 0x000fc400078e00a5 */
[----:B------:R-:W-:Y:S01]  /*58a0*/  IMAD.MOV.U32 R115, RZ, RZ, R167 ;  /* 0x000000ffff737224 */ /* 0x000fe200078e00a7 */
[C---:B------:R-:W-:Y:S01]  /*58b0*/  HMMA.16816.F32.BF16 R60, R8.reuse, R26, R60 ;  /* 0x0000001a083c723c */ /* 0x040fe2000004183c */
[----:B------:R-:W-:Y:S02]  /*58c0*/  IMAD.MOV.U32 R165, RZ, RZ, R232 ;  /* 0x000000ffffa57224 */ /* 0x000fe400078e00e8 */
[----:B------:R-:W-:Y:S02]  /*58d0*/  IMAD.MOV.U32 R120, RZ, RZ, R233 ;  /* 0x000000ffff787224 */ /* 0x000fe400078e00e9 */
[----:B------:R-:W-:Y:S02]  /*58e0*/  IMAD.MOV.U32 R149, RZ, RZ, R150 ;  /* 0x000000ffff957224 */ /* 0x000fe400078e0096 */
[----:B--2---:R-:W-:Y:S01]  /*58f0*/  FFMA.FTZ R3, R113, c[0x0][0x2d0], -R6 ;  /* 0x0000b40071037a23 */ /* 0x004fe20000010806 */
[----:B------:R-:W-:Y:S01]  /*5900*/  HMMA.16816.F32.BF16 R64, R8, R24, R64 ;  /* 0x000000180840723c */ /* 0x000fe20000041840 */
[----:B------:R1:W5:Y:S02]  /*5910*/  LDL.LU R233, [R1+0x24] ;  /* 0x0000240001e97983 */ /* 0x0003640000300800 */
[----:B------:R2:W-:Y:S01]  /*5920*/  MUFU.EX2 R28, R3 ;  /* 0x00000003001c7308 */ /* 0x0005e20000000800 */
[----:B------:R-:W-:Y:S01]  /*5930*/  MOV R150, R148 ;  /* 0x0000009400967202 */ /* 0x000fe20000000f00 */
[----:B------:R-:W-:Y:S01]  /*5940*/  IMAD.MOV.U32 R148, RZ, RZ, R166 ;  /* 0x000000ffff947224 */ /* 0x000fe200078e00a6 */
[----:B------:R1:W5:Y:S01]  /*5950*/  LDL.LU R232, [R1+0x20] ;  /* 0x0000200001e87983 */ /* 0x0003620000300800 */
[----:B------:R-:W-:-:S02]  /*5960*/  IMAD.MOV.U32 R166, RZ, RZ, R155 ;  /* 0x000000ffffa67224 */ /* 0x000fc400078e009b */
[----:B------:R-:W-:Y:S01]  /*5970*/  IMAD.MOV.U32 R155, RZ, RZ, R164 ;  /* 0x000000ffff9b7224 */ /* 0x000fe200078e00a4 */
[----:B------:R-:W-:Y:S01]  /*5980*/  MOV R164, R165 ;  /* 0x000000a500a47202 */ /* 0x000fe20000000f00 */
[----:B------:R-:W-:Y:S02]  /*5990*/  IMAD.MOV.U32 R167, RZ, RZ, R149 ;  /* 0x000000ffffa77224 */ /* 0x000fe400078e0095 */
[----:B------:R-:W-:Y:S02]  /*59a0*/  IMAD.MOV.U32 R165, RZ, RZ, R153 ;  /* 0x000000ffffa57224 */ /* 0x000fe400078e0099 */
[----:B--2---:R-:W-:Y:S02]  /*59b0*/  FFMA.FTZ R3, R114, c[0x0][0x2d0], -R6 ;  /* 0x0000b40072037a23 */ /* 0x004fe40000010806 */
[----:B------:R-:W-:Y:S02]  /*59c0*/  IMAD.MOV.U32 R149, RZ, RZ, R150 ;  /* 0x000000ffff957224 */ /* 0x000fe400078e0096 */
[----:B------:R2:W-:Y:S01]  /*59d0*/  MUFU.EX2 R26, R3 ;  /* 0x00000003001a7308 */ /* 0x0005e20000000800 */
[----:B------:R-:W-:Y:S01]  /*59e0*/  MOV R150, R148 ;  /* 0x0000009400967202 */ /* 0x000fe20000000f00 */
[----:B------:R-:W-:-:S02]  /*59f0*/  IMAD.MOV.U32 R153, RZ, RZ, R135 ;  /* 0x000000ffff997224 */ /* 0x000fc400078e0087 */
[----:B------:R-:W-:Y:S01]  /*5a00*/  IMAD.MOV.U32 R148, RZ, RZ, R166 ;  /* 0x000000ffff947224 */ /* 0x000fe200078e00a6 */
[----:B------:R-:W-:Y:S01]  /*5a10*/  HMMA.16816.F32.BF16 R48, R8, R22, R48 ;  /* 0x000000160830723c */ /* 0x000fe20000041830 */
[----:B------:R-:W-:Y:S01]  /*5a20*/  IMAD.MOV.U32 R166, RZ, RZ, R155 ;  /* 0x000000ffffa67224 */ /* 0x000fe200078e009b */
[----:B------:R1:W5:Y:S01]  /*5a30*/  LDL.LU R135, [R1+0x1c] ;  /* 0x00001c0001877983 */ /* 0x0003620000300800 */
[----:B------:R-:W-:Y:S01]  /*5a40*/  IMAD.MOV.U32 R155, RZ, RZ, R164 ;  /* 0x000000ffff9b7224 */ /* 0x000fe200078e00a4 */
[----:B------:R-:W-:Y:S01]  /*5a50*/  MOV R164, R165 ;  /* 0x000000a500a47202 */ /* 0x000fe20000000f00 */
[----:B------:R-:W-:Y:S02]  /*5a60*/  IMAD.MOV.U32 R165, RZ, RZ, R153 ;  /* 0x000000ffffa57224 */ /* 0x000fe400078e0099 */
[----:B--2---:R-:W-:Y:S02]  /*5a70*/  FFMA.FTZ R3, R115, c[0x0][0x2d0], -R5 ;  /* 0x0000b40073037a23 */ /* 0x004fe40000010805 */
[----:B------:R-:W-:-:S02]  /*5a80*/  IMAD.MOV.U32 R170, RZ, RZ, R167 ;  /* 0x000000ffffaa7224 */ /* 0x000fc400078e00a7 */
[----:B------:R2:W-:Y:S01]  /*5a90*/  MUFU.EX2 R25, R3 ;  /* 0x0000000300197308 */ /* 0x0005e20000000800 */
[----:B------:R-:W-:Y:S01]  /*5aa0*/  IMAD.MOV.U32 R114, RZ, RZ, R155 ;  /* 0x000000ffff727224 */ /* 0x000fe200078e009b */
[----:B------:R-:W-:Y:S01]  /*5ab0*/  MOV R155, R165 ;  /* 0x000000a5009b7202 */ /* 0x000fe20000000f00 */
[----:B------:R-:W-:Y:S02]  /*5ac0*/  IMAD.MOV.U32 R153, RZ, RZ, R154 ;  /* 0x000000ffff997224 */ /* 0x000fe400078e009a */
[----:B------:R-:W-:Y:S02]  /*5ad0*/  IMAD.MOV.U32 R169, RZ, RZ, R150 ;  /* 0x000000ffffa97224 */ /* 0x000fe400078e0096 */
[----:B------:R-:W-:Y:S01]  /*5ae0*/  IMAD.MOV.U32 R154, RZ, RZ, R152 ;  /* 0x000000ffff9a7224 */ /* 0x000fe200078e0098 */
[----:B------:R-:W-:Y:S01]  /*5af0*/  MOV R152, R76 ;  /* 0x0000004c00987202 */ /* 0x000fe20000000f00 */
[----:B--2---:R-:W-:Y:S01]  /*5b00*/  FFMA.FTZ R3, R219, c[0x0][0x2d0], -R5 ;  /* 0x0000b400db037a23 */ /* 0x004fe20000010805 */
[----:B------:R-:W-:Y:S01]  /*5b10*/  HMMA.16816.F32.BF16 R52, R8, R20, R52 ;  /* 0x000000140834723c */ /* 0x000fe20000041834 */
[----:B------:R-:W-:-:S02]  /*5b20*/  IMAD.MOV.U32 R113, RZ, RZ, R166 ;  /* 0x000000ffff717224 */ /* 0x000fc400078e00a6 */
[----:B------:R-:W-:Y:S01]  /*5b30*/  IMAD.MOV.U32 R168, RZ, RZ, R149 ;  /* 0x000000ffffa87224 */ /* 0x000fe200078e0095 */
[----:B------:R2:W4:Y:S01]  /*5b40*/  MUFU.EX2 R24, R3 ;  /* 0x0000000300187308 */ /* 0x0005220000000800 */
[----:B------:R-:W-:Y:S01]  /*5b50*/  IMAD.MOV.U32 R115, RZ, RZ, R164 ;  /* 0x000000ffff737224 */ /* 0x000fe200078e00a4 */
[----:B------:R-:W-:Y:S01]  /*5b60*/  MOV R112, R148 ;  /* 0x0000009400707202 */ /* 0x000fe20000000f00 */
[----:B------:R-:W-:Y:S01]  /*5b70*/  IMAD.MOV.U32 R207, RZ, RZ, R155 ;  /* 0x000000ffffcf7224 */ /* 0x000fe200078e009b */
[C---:B------:R-:W-:Y:S01]  /*5b80*/  HMMA.16816.F32.BF16 R44, R8.reuse, R12, R44 ;  /* 0x0000000c082c723c */ /* 0x040fe2000004182c */
[----:B------:R-:W-:Y:S01]  /*5b90*/  IMAD.MOV.U32 R208, RZ, RZ, R154 ;  /* 0x000000ffffd07224 */ /* 0x000fe200078e009a */
[----:B------:R-:W-:Y:S01]  /*5ba0*/  MOV R154, R152 ;  /* 0x00000098009a7202 */ /* 0x000fe20000000f00 */
[--C-:B------:R-:W-:Y:S01]  /*5bb0*/  FFMA.FTZ R6, R114, c[0x0][0x2d0], -R0.reuse ;  /* 0x0000b40072067a23 */ /* 0x100fe20000010800 */
[----:B------:R1:W-:Y:S01]  /*5bc0*/  MUFU.EX2 R21, R4 ;  /* 0x0000000400157308 */ /* 0x0003e20000000800 */
[----:B------:R-:W-:Y:S01]  /*5bd0*/  IMAD.MOV.U32 R206, RZ, RZ, R153 ;  /* 0x000000ffffce7224 */ /* 0x000fe200078e0099 */
[----:B------:R-:W4:Y:S02]  /*5be0*/  LDSM.16.MT88.4 R148, [R228+0x3100] ;  /* 0x00310000e494783b */ /* 0x000f240000004200 */
[C---:B------:R-:W-:Y:S02]  /*5bf0*/  HMMA.16816.F32.BF16 R40, R8.reuse, R14, R40 ;  /* 0x0000000e0828723c */ /* 0x040fe40000041828 */
[----:B------:R4:W5:Y:S01]  /*5c00*/  LDL.LU R76, [R1+0x18] ;  /* 0x00001800014c7983 */ /* 0x0009620000300800 */
[----:B------:R-:W-:Y:S01]  /*5c10*/  FFMA.FTZ R12, R115, c[0x0][0x2d0], -R0 ;  /* 0x0000b400730c7a23 */ /* 0x000fe20000010800 */
[----:B------:R-:W-:Y:S01]  /*5c20*/  MOV R152, R141 ;  /* 0x0000008d00987202 */ /* 0x000fe20000000f00 */
[----:B--2---:R-:W-:Y:S01]  /*5c30*/  FFMA.FTZ R3, R222, c[0x0][0x2d0], -R5 ;  /* 0x0000b400de037a23 */ /* 0x004fe20000010805 */
[----:B------:R-:W-:Y:S01]  /*5c40*/  MOV R141, R120 ;  /* 0x00000078008d7202 */ /* 0x000fe20000000f00 */
[----:B------:R-:W-:Y:S01]  /*5c50*/  IMAD.MOV.U32 R155, RZ, RZ, R143 ;  /* 0x000000ffff9b7224 */ /* 0x000fe200078e008f */
[C---:B------:R-:W-:Y:S01]  /*5c60*/  HMMA.16816.F32.BF16 R32, R8.reuse, R16, R32 ;  /* 0x000000100820723c */ /* 0x040fe20000041820 */
[----:B------:R2:W-:Y:S01]  /*5c70*/  MUFU.EX2 R23, R3 ;  /* 0x0000000300177308 */ /* 0x0005e20000000800 */
[----:B------:R-:W-:Y:S01]  /*5c80*/  IMAD.MOV.U32 R115, RZ, RZ, R142 ;  /* 0x000000ffff737224 */ /* 0x000fe200078e008e */
[----:B------:R-:W-:Y:S01]  /*5c90*/  MOV R114, R125 ;  /* 0x0000007d00727202 */ /* 0x000fe20000000f00 */
[----:B-1----:R-:W-:Y:S01]  /*5ca0*/  FFMA.FTZ R4, R113, c[0x0][0x2d0], -R0 ;  /* 0x0000b40071047a23 */ /* 0x002fe20000010800 */
[----:B------:R-:W1:Y:S01]  /*5cb0*/  LDSM.16.MT88.4 R164, [R231+0x3100] ;  /* 0x00310000e7a4783b */ /* 0x000e620000004200 */
[----:B------:R-:W-:Y:S01]  /*5cc0*/  IMAD.MOV.U32 R153, RZ, RZ, R140 ;  /* 0x000000ffff997224 */ /* 0x000fe200078e008c */
[----:B---3--:R-:W-:Y:S01]  /*5cd0*/  F2FP.BF16.PACK_AB R184, R30, R29 ;  /* 0x0000001d1eb8723e */ /* 0x008fe200000010ff */
[----:B------:R-:W-:Y:S01]  /*5ce0*/  FFMA.FTZ R0, R226, c[0x0][0x2d0], -R0 ;  /* 0x0000b400e2007a23 */ /* 0x000fe20000010800 */
[----:B------:R-:W-:Y:S01]  /*5cf0*/  HMMA.16816.F32.BF16 R36, R8, R18, R36 ;  /* 0x000000120824723c */ /* 0x000fe20000041824 */
[----:B------:R-:W-:Y:S01]  /*5d00*/  FADD.FTZ R13, R223, R211 ;  /* 0x000000d3df0d7221 */ /* 0x000fe20000010000 */
[----:B------:R3:W-:Y:S01]  /*5d10*/  MUFU.EX2 R9, R4 ;  /* 0x0000000400097308 */ /* 0x0007e20000000800 */
[----:B------:R-:W-:Y:S01]  /*5d20*/  IMAD.MOV.U32 R143, RZ, RZ, R123 ;  /* 0x000000ffff8f7224 */ /* 0x000fe200078e007b */
[----:B------:R-:W1:Y:S01]  /*5d30*/  LDSM.16.MT88.4 R16, [R230+0x3100] ;  /* 0x00310000e610783b */ /* 0x000e620000004200 */
[----:B------:R-:W-:Y:S01]  /*5d40*/  IMAD.MOV.U32 R142, RZ, RZ, R122 ;  /* 0x000000ffff8e7224 */ /* 0x000fe200078e007a */
[----:B----4-:R-:W-:Y:S01]  /*5d50*/  F2FP.BF16.PACK_AB R185, R24, R25 ;  /* 0x0000001918b9723e */ /* 0x010fe200000010ff */
[----:B------:R-:W-:Y:S01]  /*5d60*/  IMAD.MOV.U32 R140, RZ, RZ, R121 ;  /* 0x000000ffff8c7224 */ /* 0x000fe200078e0079 */
[----:B------:R-:W-:Y:S01]  /*5d70*/  F2FP.BF16.PACK_AB R186, R26, R28 ;  /* 0x0000001c1aba723e */ /* 0x000fe200000010ff */
[----:B--2---:R-:W-:Y:S01]  /*5d80*/  FFMA.FTZ R3, R170, c[0x0][0x2d0], -R5 ;  /* 0x0000b400aa037a23 */ /* 0x004fe20000010805 */
[----:B------:R-:W-:Y:S01]  /*5d90*/  MUFU.EX2 R11, R12 ;  /* 0x0000000c000b7308 */ /* 0x000fe20000000800 */
[----:B------:R-:W-:-:S02]  /*5da0*/  FFMA.FTZ R5, R169, c[0x0][0x2d0], -R7 ;  /* 0x0000b400a9057a23 */ /* 0x000fc40000010807 */
[----:B------:R-:W-:-:S05]  /*5db0*/  IMAD.MOV.U32 R113, RZ, RZ, R141 ;  /* 0x000000ffff717224 */ /* 0x000fca00078e008d */
[----:B------:R2:W4:Y:S01]  /*5dc0*/  MUFU.EX2 R22, R3 ;  /* 0x0000000300167308 */ /* 0x0005220000000800 */
[----:B---3--:R-:W-:Y:S02]  /*5dd0*/  FADD.FTZ R4, R155, R115 ;  /* 0x000000739b047221 */ /* 0x008fe40000010000 */
[----:B------:R-:W-:Y:S02]  /*5de0*/  IMAD.MOV.U32 R115, RZ, RZ, R124 ;  /* 0x000000ffff737224 */ /* 0x000fe400078e007c */
[----:B------:R-:W-:-:S03]  /*5df0*/  FADD.FTZ R4, R142, R4 ;  /* 0x000000048e047221 */ /* 0x000fc60000010000 */
[----:B------:R3:W-:Y:S01]  /*5e00*/  MUFU.EX2 R15, R5 ;  /* 0x00000005000f7308 */ /* 0x0007e20000000800 */
[----:B--2---:R-:W-:-:S07]  /*5e10*/  FFMA.FTZ R3, R168, c[0x0][0x2d0], -R7 ;  /* 0x0000b400a8037a23 */ /* 0x004fce0000010807 */
[----:B------:R2:W-:Y:S01]  /*5e20*/  MUFU.EX2 R12, R0 ;  /* 0x00000000000c7308 */ /* 0x0005e20000000800 */
[----:B------:R-:W-:Y:S01]  /*5e30*/  FFMA.FTZ R7, R112, c[0x0][0x2d0], -R7 ;  /* 0x0000b40070077a23 */ /* 0x000fe20000010807 */
[----:B----4-:R-:W-:Y:S01]  /*5e40*/  F2FP.BF16.PACK_AB R187, R22, R23 ;  /* 0x0000001716bb723e */ /* 0x010fe200000010ff */
[----:B------:R-:W-:Y:S02]  /*5e50*/  IMAD.MOV.U32 R112, RZ, RZ, R140 ;  /* 0x000000ffff707224 */ /* 0x000fe400078e008c */
[----:B---3--:R-:W-:-:S03]  /*5e60*/  FADD.FTZ R5, R227, R224 ;  /* 0x000000e0e3057221 */ /* 0x008fc60000010000 */
[----:B------:R3:W4:Y:S01]  /*5e70*/  MUFU.EX2 R20, R3 ;  /* 0x0000000300147308 */ /* 0x0007220000000800 */
[C---:B------:R-:W-:Y:S07]  /*5e80*/  HMMA.16816.F32.BF16 R136, R184.reuse, R148, R136 ;  /* 0x00000094b888723c */ /* 0x040fee0000041888 */
[----:B------:R1:W1:Y:S01]  /*5e90*/  MUFU.EX2 R10, R6 ;  /* 0x00000006000a7308 */ /* 0x0002620000000800 */
[----:B--2---:R-:W-:Y:S01]  /*5ea0*/  FADD.FTZ R0, R152, R13 ;  /* 0x0000000d98007221 */ /* 0x004fe20000010000 */
[----:B------:R-:W-:Y:S01]  /*5eb0*/  HMMA.16816.F32.BF16 R144, R184, R150, R144 ;  /* 0x00000096b890723c */ /* 0x000fe20000041890 */
[----:B---3--:R-:W-:-:S05]  /*5ec0*/  FADD.FTZ R3, R154, R153 ;  /* 0x000000999a037221 */ /* 0x008fca0000010000 */
[----:B------:R2:W3:Y:S01]  /*5ed0*/  MUFU.EX2 R14, R7 ;  /* 0x00000007000e7308 */ /* 0x0004e20000000800 */
[----:B----4-:R-:W-:Y:S01]  /*5ee0*/  F2FP.BF16.PACK_AB R124, R20, R21 ;  /* 0x00000015147c723e */ /* 0x010fe200000010ff */
[----:B-1----:R-:W-:Y:S01]  /*5ef0*/  HMMA.16816.F32.BF16 R156, R184, R164, R156 ;  /* 0x000000a4b89c723c */ /* 0x002fe2000004189c */
[----:B------:R-:W-:Y:S01]  /*5f00*/  FADD.FTZ R6, R143, R5 ;  /* 0x000000058f067221 */ /* 0x000fe20000010000 */
[----:B------:R-:W-:Y:S01]  /*5f10*/  F2FP.BF16.PACK_AB R125, R10, R9 ;  /* 0x000000090a7d723e */ /* 0x000fe200000010ff */
[----:B------:R-:W-:Y:S01]  /*5f20*/  FADD.FTZ R5, R127, R3 ;  /* 0x000000037f057221 */ /* 0x000fe20000010000 */
[----:B------:R-:W-:Y:S01]  /*5f30*/  F2FP.BF16.PACK_AB R127, R12, R11 ;  /* 0x0000000b0c7f723e */ /* 0x000fe200000010ff */
[----:B------:R-:W-:-:S03]  /*5f40*/  FADD.FTZ R3, R206, R4 ;  /* 0x00000004ce037221 */ /* 0x000fc60000010000 */
[C---:B------:R-:W-:Y:S01]  /*5f50*/  HMMA.16816.F32.BF16 R160, R184.reuse, R166, R160 ;  /* 0x000000a6b8a0723c */ /* 0x040fe200000418a0 */
[----:B------:R-:W-:Y:S02]  /*5f60*/  FADD.FTZ R5, R207, R5 ;  /* 0x00000005cf057221 */ /* 0x000fe40000010000 */
[----:B------:R-:W-:Y:S02]  /*5f70*/  FADD.FTZ R4, R116, R3 ;  /* 0x0000000374047221 */ /* 0x000fe40000010000 */
[----:B--2---:R-:W-:Y:S01]  /*5f80*/  FADD.FTZ R7, R126, R0 ;  /* 0x000000007e077221 */ /* 0x004fe20000010000 */
[----:B---3--:R-:W-:Y:S01]  /*5f90*/  F2FP.BF16.PACK_AB R126, R14, R15 ;  /* 0x0000000f0e7e723e */ /* 0x008fe200000010ff */
[----:B------:R-:W-:Y:S01]  /*5fa0*/  FADD.FTZ R0, R208, R6 ;  /* 0x00000006d0007221 */ /* 0x000fe20000010000 */
[----:B------:R-:W-:Y:S01]  /*5fb0*/  HMMA.16816.F32.BF16 R172, R184, R180, R172 ;  /* 0x000000b4b8ac723c */ /* 0x000fe200000418ac */
[----:B------:R-:W-:Y:S02]  /*5fc0*/  FADD.FTZ R7, R247, R7 ;  /* 0x00000007f7077221 */ /* 0x000fe40000010000 */
[----:B------:R-:W-:-:S02]  /*5fd0*/  FADD.FTZ R6, R213, R0 ;  /* 0x00000000d5067221 */ /* 0x000fc40000010000 */
[----:B------:R-:W-:Y:S02]  /*5fe0*/  FADD.FTZ R3, R117, R5 ;  /* 0x0000000575037221 */ /* 0x000fe40000010000 */
        /* <DEDUP_REMOVED lines=46> */
[-C--:B------:R-:W-:Y:S01]  /*62d0*/  HMMA.16816.F32.BF16 R184, R184, R18.reuse, R68 ;  /* 0x00000012b8b8723c */ /* 0x080fe20000041844 */
        /* <DEDUP_REMOVED lines=36> */
[----:B------:R-:W-:Y:S01]  /*6520*/  FADD.FTZ R252, R90, R252 ;  /* 0x000000fc5afc7221 */ /* 0x000fe20000010000 */
[----:B------:R1:W-:Y:S01]  /*6530*/  STL [R1], R0 ;  /* 0x0000000001007387 */ /* 0x0003e20000100800 */
        /* <DEDUP_REMOVED lines=19> */
[----:B------:R-:W-:Y:S05]  /*6670*/  @!P2 BRA `(.L_x_800) ;  /* 0x000043200000a947 */ /* 0x000fea0003800000 */
[----:B-1---5:R-:W-:Y:S01]  /*6680*/  SHF.R.S32.HI R115, RZ, 0x1f, R76 ;  /* 0x0000001fff737819 */ /* 0x022fe2000001144c */
[----:B------:R-:W-:Y:S01]  /*6690*/  IMAD.MOV.U32 R3, RZ, RZ, R132 ;  /* 0x000000ffff037224 */ /* 0x000fe200078e0084 */
[----:B------:R-:W-:Y:S01]  /*66a0*/  MOV R0, R133 ;  /* 0x0000008500007202 */ /* 0x000fe20000000f00 */
[----:B------:R-:W-:Y:S01]  /*66b0*/  IMAD.MOV.U32 R134, RZ, RZ, R2 ;  /* 0x000000ffff867224 */ /* 0x000fe200078e0002 */
[----:B------:R-:W-:Y:S01]  /*66c0*/  MOV R128, R131 ;  /* 0x0000008300807202 */ /* 0x000fe20000000f00 */
[C---:B------:R-:W-:Y:S01]  /*66d0*/  IMAD.SHL.U32 R246, R76.reuse, 0x2, RZ ;  /* 0x000000024cf67824 */ /* 0x040fe200078e00ff */
[----:B------:R-:W-:Y:S01]  /*66e0*/  SHF.L.U64.HI R247, R76, 0x1, R115 ;  /* 0x000000014cf77819 */ /* 0x000fe20000010273 */
[----:B------:R-:W-:-:S03]  /*66f0*/  UIADD3 UR9, UR9, -0x2, URZ ;  /* 0xfffffffe09097890 */ /* 0x000fc6000fffe03f */
[----:B------:R-:W2:Y:S02]  /*6700*/  LDL R115, [R1+0x8] ;  /* 0x0000080001737983 */ /* 0x000ea40000100800 */
[----:B--2---:R-:W-:Y:S01]  /*6710*/  SHF.L.U32 R245, R115, 0x1, RZ ;  /* 0x0000000173f57819 */ /* 0x004fe200000006ff */
[----:B------:R-:W-:Y:S06]  /*6720*/  BRA `(.L_x_801) ;  /* 0x0000040000007947 */ /* 0x000fec0003800000 */
.L_x_803:
[----:B------:R-:W2:Y:S01]  /*6730*/  LDL R130, [R1+0x4] ;  /* 0x0000040001827983 */ /* 0x000ea20000100800 */
[----:B------:R-:W-:Y:S01]  /*6740*/  UIMAD UR4, UR9, 0x70, UR11 ;  /* 0x00000070090478a4 */ /* 0x000fe2000f8e020b */
[----:B------:R-:W-:Y:S05]  /*6750*/  IMAD.MOV.U32 R248, RZ, RZ, RZ ;  /* 0x000000fffff87224 */ /* 0x000fea00078e00ff */
[----:B------:R-:W-:Y:S05]  /*6760*/  IMAD.U32 R129, RZ, RZ, UR4 ;  /* 0x00000004ff817e24 */ /* 0x000fea000f8e00ff */
[----:B--2---:R-:W-:Y:S05]  /*6770*/  IADD3 R129, R129, -0x70, R130 ;  /* 0xffffff9081817810 */ /* 0x004fea0007ffe082 */
        /* <DEDUP_REMOVED lines=59> */
.L_x_801:
[----:B------:R-:W-:Y:S04]  /*6b30*/  DEPBAR.LE SB0, 0x0 ;  /* 0x000080000000791a */ /* 0x000fe80000000000 */
[----:B------:R-:W-:Y:S01]  /*6b40*/  BAR.SYNC.DEFER_BLOCKING 0x0 ;  /* 0x0000000000007b1d */ /* 0x000fe20000010000 */
[C---:B------:R-:W-:Y:S01]  /*6b50*/  IMAD.WIDE.U32 R52, R249.reuse, c[0x0][0x208], RZ ;  /* 0x00008200f9347a25 */ /* 0x040fe200078e00ff */
[----:B------:R-:W-:Y:S01]  /*6b60*/  SHF.R.S32.HI R2, RZ, 0x1f, R249 ;  /* 0x0000001fff027819 */ /* 0x000fe200000114f9 */
[----:B------:R-:W-:Y:S04]  /*6b70*/  UISETP.GE.AND UP0, UPT, UR9, 0x1, UPT ;  /* 0x000000010900788c */ /* 0x000fe8000bf06270 */
[----:B------:R-:W-:Y:S04]  /*6b80*/  IMAD R2, R2, c[0x0][0x208], RZ ;  /* 0x0000820002027a24 */ /* 0x000fe800078e02ff */
[----:B------:R-:W-:Y:S04]  /*6b90*/  IMAD R2, R249, c[0x0][0x20c], R2 ;  /* 0x00008300f9027a24 */ /* 0x000fe800078e0202 */
[----:B------:R-:W-:Y:S01]  /*6ba0*/  IMAD.IADD R53, R53, 0x1, R2 ;  /* 0x0000000135357824 */ /* 0x000fe200078e0202 */
[----:B------:R-:W-:Y:S03]  /*6bb0*/  SHF.R.S32.HI R2, RZ, 0x1f, R248 ;  /* 0x0000001fff027819 */ /* 0x000fe600000114f8 */
[----:B------:R-:W-:Y:S04]  /*6bc0*/  IMAD.WIDE.U32 R60, R248, c[0x0][0x218], R52 ;  /* 0x00008600f83c7a25 */ /* 0x000fe800078e0034 */
[----:B------:R-:W-:Y:S01]  /*6bd0*/  IMAD R2, R2, c[0x0][0x218], RZ ;  /* 0x0000860002027a24 */ /* 0x000fe200078e02ff */
[----:B------:R-:W-:Y:S01]  /*6be0*/  LDSM.16.M88.4 R112, [R234+0x7100] ;  /* 0x00710000ea70783b */ /* 0x000fe20000000200 */
[----:B------:R-:W-:Y:S02]  /*6bf0*/  IADD3 R84, P2, R60, UR22, RZ ;  /* 0x000000163c547c10 */ /* 0x000fe4000ff5e0ff */
[----:B------:R-:W-:Y:S03]  /*6c00*/  IMAD R2, R248, c[0x0][0x21c], R2 ;  /* 0x00008700f8027a24 */ /* 0x000fe600078e0202 */
[----:B------:R-:W1:Y:S06]  /*6c10*/  LDSM.16.M88.4 R16, [R135+0x3900] ;  /* 0x003900008710783b */ /* 0x000e6c0000000200 */
[----:B------:R-:W2:Y:S06]  /*6c20*/  LDSM.16.M88.4 R108, [R234+0x9100] ;  /* 0x00910000ea6c783b */ /* 0x000eac0000000200 */
[----:B------:R-:W3:Y:S06]  /*6c30*/  LDSM.16.M88.4 R32, [R135+0x4100] ;  /* 0x004100008720783b */ /* 0x000eec0000000200 */
[----:B------:R-:W4:Y:S06]  /*6c40*/  LDSM.16.M88.4 R48, [R135+0x4900] ;  /* 0x004900008730783b */ /* 0x000f2c0000000200 */
[----:B------:R-:W5:Y:S06]  /*6c50*/  LDSM.16.M88.4 R64, [R135+0x5100] ;  /* 0x005100008740783b */ /* 0x000f6c0000000200 */
[----:B------:R-:W3:Y:S06]  /*6c60*/  LDSM.16.M88.4 R80, [R135+0x5900] ;  /* 0x005900008750783b */ /* 0x000eec0000000200 */
[----:B------:R-:W-:Y:S01]  /*6c70*/  LDSM.16.M88.4 R96, [R135+0x6100] ;  /* 0x006100008760783b */ /* 0x000fe20000000200 */
[-C--:B-1----:R-:W-:Y:S05]  /*6c80*/  HMMA.16816.F32.BF16 R4, R112, R16.reuse, RZ ;  /* 0x000000107004723c */ /* 0x082fea00000418ff */
[----:B------:R-:W-:Y:S03]  /*6c90*/  LDSM.16.M88.4 R188, [R135+0x6900] ;  /* 0x0069000087bc783b */ /* 0x000fe60000000200 */
[C---:B--2---:R-:W-:Y:S03]  /*6ca0*/  HMMA.16816.F32.BF16 R8, R108.reuse, R16, RZ ;  /* 0x000000106c08723c */ /* 0x044fe600000418ff */
[----:B------:R-:W-:Y:S06]  /*6cb0*/  LDSM.16.M88.4 R192, [R237+0x7100] ;  /* 0x00710000edc0783b */ /* 0x000fec0000000200 */
[----:B------:R-:W-:Y:S01]  /*6cc0*/  LDSM.16.M88.4 R196, [R238] ;  /* 0x00000000eec4783b */ /* 0x000fe20000000200 */
[-C--:B------:R-:W-:Y:S05]  /*6cd0*/  HMMA.16816.F32.BF16 R12, R108, R18.reuse, RZ ;  /* 0x000000126c0c723c */ /* 0x080fea00000418ff */
[----:B------:R-:W-:Y:S03]  /*6ce0*/  LDSM.16.M88.4 R200, [R237+0x9100] ;  /* 0x00910000edc8783b */ /* 0x000fe60000000200 */
[C---:B------:R-:W-:Y:S03]  /*6cf0*/  HMMA.16816.F32.BF16 R16, R112.reuse, R18, RZ ;  /* 0x000000127010723c */ /* 0x040fe600000418ff */
[----:B------:R-:W-:Y:S05]  /*6d00*/  LDSM.16.M88.4 R204, [R244] ;  /* 0x00000000f4cc783b */ /* 0x000fea0000000200 */
[-C--:B---3--:R-:W-:Y:S01]  /*6d10*/  HMMA.16816.F32.BF16 R20, R112, R32.reuse, RZ ;  /* 0x000000207014723c */ /* 0x088fe200000418ff */
[----:B------:R-:W-:Y:S06]  /*6d20*/  LDSM.16.M88.4 R208, [R243] ;  /* 0x00000000f3d0783b */ /* 0x000fec0000000200 */
[----:B------:R-:W-:Y:S01]  /*6d30*/  LDSM.16.M88.4 R212, [R242] ;  /* 0x00000000f2d4783b */ /* 0x000fe20000000200 */
[C---:B------:R-:W-:Y:S05]  /*6d40*/  HMMA.16816.F32.BF16 R24, R108.reuse, R32, RZ ;  /* 0x000000206c18723c */ /* 0x040fea00000418ff */
[----:B------:R-:W-:Y:S03]  /*6d50*/  LDSM.16.M88.4 R216, [R241] ;  /* 0x00000000f1d8783b */ /* 0x000fe60000000200 */
[-C--:B------:R-:W-:Y:S03]  /*6d60*/  HMMA.16816.F32.BF16 R28, R108, R34.reuse, RZ ;  /* 0x000000226c1c723c */ /* 0x080fe600000418ff */
[----:B------:R-:W-:Y:S05]  /*6d70*/  LDSM.16.M88.4 R220, [R240] ;  /* 0x00000000f0dc783b */ /* 0x000fea0000000200 */
[C---:B------:R-:W-:Y:S01]  /*6d80*/  HMMA.16816.F32.BF16 R32, R112.reuse, R34, RZ ;  /* 0x000000227020723c */ /* 0x040fe200000418ff */
[----:B------:R-:W-:Y:S07]  /*6d90*/  LDSM.16.M88.4 R224, [R239] ;  /* 0x00000000efe0783b */ /* 0x000fee0000000200 */
[-C--:B----4-:R-:W-:Y:S08]  /*6da0*/  HMMA.16816.F32.BF16 R36, R112, R48.reuse, RZ ;  /* 0x000000307024723c */ /* 0x090ff000000418ff */
[C---:B------:R-:W-:Y:S08]  /*6db0*/  HMMA.16816.F32.BF16 R40, R108.reuse, R48, RZ ;  /* 0x000000306c28723c */ /* 0x040ff000000418ff */
[-C--:B------:R-:W-:Y:S08]  /*6dc0*/  HMMA.16816.F32.BF16 R44, R108, R50.reuse, RZ ;  /* 0x000000326c2c723c */ /* 0x080ff000000418ff */
[C---:B------:R-:W-:Y:S08]  /*6dd0*/  HMMA.16816.F32.BF16 R48, R112.reuse, R50, RZ ;  /* 0x000000327030723c */ /* 0x040ff000000418ff */
[-C--:B-----5:R-:W-:Y:S08]  /*6de0*/  HMMA.16816.F32.BF16 R52, R112, R64.reuse, RZ ;  /* 0x000000407034723c */ /* 0x0a0ff000000418ff */
[C---:B------:R-:W-:Y:S07]  /*6df0*/  HMMA.16816.F32.BF16 R56, R108.reuse, R64, RZ ;  /* 0x000000406c38723c */ /* 0x040fee00000418ff */
[----:B------:R-:W-:Y:S02]  /*6e00*/  IADD3.X R64, R61, UR5, R2, P2, !PT ;  /* 0x000000053d407c10 */ /* 0x000fe400097fe402 */
[-C--:B------:R-:W-:Y:S03]  /*6e10*/  HMMA.16816.F32.BF16 R60, R108, R66.reuse, RZ ;  /* 0x000000426c3c723c */ /* 0x080fe600000418ff */
[C---:B------:R-:W-:Y:S04]  /*6e20*/  LEA R2, P2, R84.reuse, c[0x0][0x1f8], 0x1 ;  /* 0x00007e0054027a11 */ /* 0x040fe800078408ff */
[----:B------:R-:W-:Y:S01]  /*6e30*/  LEA.HI.X R84, R84, c[0x0][0x1fc], R64, 0x1, P2 ;  /* 0x00007f0054547a11 */ /* 0x000fe200010f0c40 */
[----:B------:R-:W1:Y:S01]  /*6e40*/  SHFL.IDX PT, R86, R2, RZ, 0x181f ;  /* 0x00181fff02567589 */ /* 0x000e6200000e0000 */
[C---:B------:R-:W-:Y:S05]  /*6e50*/  HMMA.16816.F32.BF16 R64, R112.reuse, R66, RZ ;  /* 0x000000427040723c */ /* 0x040fea00000418ff */
[----:B------:R-:W2:Y:S03]  /*6e60*/  SHFL.IDX PT, R85, R84, RZ, 0x181f ;  /* 0x00181fff54557589 */ /* 0x000ea600000e0000 */
[-C--:B------:R-:W-:Y:S03]  /*6e70*/  HMMA.16816.F32.BF16 R68, R112, R80.reuse, RZ ;  /* 0x000000507044723c */ /* 0x080fe600000418ff */
[----:B------:R-:W3:Y:S05]  /*6e80*/  SHFL.IDX PT, R88, R2, 0x1, 0x181f ;  /* 0x00381f0002587f89 */ /* 0x000eea00000e0000 */
[C---:B------:R-:W-:Y:S01]  /*6e90*/  HMMA.16816.F32.BF16 R72, R108.reuse, R80, RZ ;  /* 0x000000506c48723c */ /* 0x040fe200000418ff */
[----:B------:R-:W4:Y:S03]  /*6ea0*/  SHFL.IDX PT, R89, R84, 0x1, 0x181f ;  /* 0x00381f0054597f89 */ /* 0x000f2600000e0000 */
[-C--:B-1----:R-:W-:Y:S04]  /*6eb0*/  IADD3 R86, P2, R86, R246.reuse, RZ ;  /* 0x000000f656567210 */ /* 0x082fe80007f5e0ff */
[-C--:B------:R-:W-:Y:S01]  /*6ec0*/  HMMA.16816.F32.BF16 R76, R108, R82.reuse, RZ ;  /* 0x000000526c4c723c */ /* 0x080fe200000418ff */
[----:B------:R-:W1:Y:S03]  /*6ed0*/  SHFL.IDX PT, R94, R2, 0x2, 0x181f ;  /* 0x00581f00025e7f89 */ /* 0x000e6600000e0000 */
[--C-:B--2---:R-:W-:Y:S03]  /*6ee0*/  IMAD.X R87, R85, 0x1, R247.reuse, P2 ;  /* 0x0000000155577824 */ /* 0x104fe600010e06f7 */
[----:B------:R-:W2:Y:S01]  /*6ef0*/  SHFL.IDX PT, R92, R2, 0x3, 0x181f ;  /* 0x00781f00025c7f89 */ /* 0x000ea200000e0000 */
[C---:B------:R-:W-:Y:S04]  /*6f00*/  HMMA.16816.F32.BF16 R80, R112.reuse, R82, RZ ;  /* 0x000000527050723c */ /* 0x040fe800000418ff */
[-C--:B---3--:R-:W-:Y:S01]  /*6f10*/  IADD3 R88, P5, R88, R246.reuse, RZ ;  /* 0x000000f658587210 */ /* 0x088fe20007fbe0ff */
[----:B------:R3:W-:Y:S04]  /*6f20*/  LDGSTS.E.BYPASS.LTC128B.128 [R245+0x100], [R86.64], !P3 ;  /* 0x0010000056f57fae */ /* 0x0007e8000d901d4c */
[--C-:B----4-:R-:W-:Y:S02]  /*6f30*/  IMAD.X R89, R89, 0x1, R247.reuse, P5 ;  /* 0x0000000159597824 */ /* 0x110fe400028e06f7 */
[----:B------:R-:W4:Y:S06]  /*6f40*/  SHFL.IDX PT, R91, R84, 0x2, 0x181f ;  /* 0x00581f00545b7f89 */ /* 0x000f2c00000e0000 */
[----:B------:R-:W5:Y:S01]  /*6f50*/  SHFL.IDX PT, R90, R84, 0x3, 0x181f ;  /* 0x00781f00545a7f89 */ /* 0x000f6200000e0000 */
[-C--:B-1----:R-:W-:Y:S05]  /*6f60*/  IADD3 R94, P4, R94, R246.reuse, RZ ;  /* 0x000000f65e5e7210 */ /* 0x082fea0007f9e0ff */
[----:B------:R-:W-:Y:S01]  /*6f70*/  SHFL.IDX PT, R104, R84, 0x4, 0x181f ;  /* 0x00981f0054687f89 */ /* 0x000fe200000e0000 */
[-C--:B--2---:R-:W-:Y:S05]  /*6f80*/  IADD3 R92, P2, R92, R246.reuse, RZ ;  /* 0x000000f65c5c7210 */ /* 0x084fea0007f5e0ff */
[----:B------:R-:W-:Y:S06]  /*6f90*/  SHFL.IDX PT, R103, R84, 0x5, 0x181f ;  /* 0x00b81f0054677f89 */ /* 0x000fec00000e0000 */
[----:B------:R3:W-:Y:S01]  /*6fa0*/  SHFL.IDX PT, R101, R84, 0x6, 0x181f ;  /* 0x00d81f0054657f89 */ /* 0x0007e200000e0000 */
[--C-:B----4-:R-:W-:Y:S05]  /*6fb0*/  IMAD.X R95, R91, 0x1, R247.reuse, P4 ;  /* 0x000000015b5f7824 */ /* 0x110fea00020e06f7 */
[----:B------:R1:W-:Y:S01]  /*6fc0*/  LDGSTS.E.BYPASS.LTC128B.128 [R245+0x900], [R88.64], !P3 ;  /* 0x0090000058f57fae */ /* 0x0003e2000d901d4c */
[--C-:B-----5:R-:W-:Y:S05]  /*6fd0*/  IMAD.X R93, R90, 0x1, R247.reuse, P2 ;  /* 0x000000015a5d7824 */ /* 0x120fea00010e06f7 */
[----:B------:R-:W2:Y:S06]  /*6fe0*/  SHFL.IDX PT, R100, R2, 0x4, 0x181f ;  /* 0x00981f0002647f89 */ /* 0x000eac00000e0000 */
[----:B------:R-:W4:Y:S01]  /*6ff0*/  SHFL.IDX PT, R102, R2, 0x5, 0x181f ;  /* 0x00b81f0002667f89 */ /* 0x000f2200000e0000 */
[-C--:B---3--:R-:W-:Y:S05]  /*7000*/  HMMA.16816.F32.BF16 R84, R112, R96.reuse, RZ ;  /* 0x000000607054723c */ /* 0x088fea00000418ff */
[----:B------:R-:W3:Y:S06]  /*7010*/  SHFL.IDX PT, R2, R2, 0x6, 0x181f ;  /* 0x00d81f0002027f89 */ /* 0x000eec00000e0000 */
[----:B------:R5:W-:Y:S01]  /*7020*/  LDGSTS.E.BYPASS.LTC128B.128 [R245+0x1100], [R94.64], !P3 ;  /* 0x011000005ef57fae */ /* 0x000be2000d901d4c */
[C---:B-1----:R-:W-:Y:S05]  /*7030*/  HMMA.16816.F32.BF16 R88, R108.reuse, R96, RZ ;  /* 0x000000606c58723c */ /* 0x042fea00000418ff */
[----:B------:R5:W-:Y:S02]  /*7040*/  LDGSTS.E.BYPASS.LTC128B.128 [R245+0x1900], [R92.64], !P3 ;  /* 0x019000005cf57fae */ /* 0x000be4000d901d4c */
[-C--:B--2---:R-:W-:Y:S02]  /*7050*/  IADD3 R96, P5, R100, R246.reuse, RZ ;  /* 0x000000f664607210 */ /* 0x084fe40007fbe0ff */
[-C--:B----4-:R-:W-:Y:S03]  /*7060*/  IADD3 R102, P4, R102, R246.reuse, RZ ;  /* 0x000000f666667210 */ /* 0x090fe60007f9e0ff */
[--C-:B------:R-:W-:Y:S02]  /*7070*/  IMAD.X R97, R104, 0x1, R247.reuse, P5 ;  /* 0x0000000168617824 */ /* 0x100fe400028e06f7 */
[--C-:B------:R-:W-:Y:S01]  /*7080*/  IMAD.X R103, R103, 0x1, R247.reuse, P4 ;  /* 0x0000000167677824 */ /* 0x100fe200020e06f7 */
[----:B---3--:R-:W-:Y:S02]  /*7090*/  IADD3 R100, P2, R2, R246, RZ ;  /* 0x000000f602647210 */ /* 0x008fe40007f5e0ff */
[----:B------:R1:W-:Y:S03]  /*70a0*/  LDGSTS.E.BYPASS.LTC128B.128 [R245+0x2100], [R96.64], !P3 ;  /* 0x0210000060f57fae */ /* 0x0003e6000d901d4c */
[----:B------:R-:W-:Y:S01]  /*70b0*/  IMAD.X R101, R101, 0x1, R247, P2 ;  /* 0x0000000165657824 */ /* 0x000fe200010e06f7 */
[----:B------:R-:W-:Y:S02]  /*70c0*/  PLOP3.LUT P2, PT, PT, PT, UP0, 0x80, 0x0 ;  /* 0x000000000000781c */ /* 0x000fe40003f4f008 */
[----:B------:R2:W-:Y:S06]  /*70d0*/  LDGSTS.E.BYPASS.LTC128B.128 [R245+0x2900], [R102.64], !P3 ;  /* 0x0290000066f57fae */ /* 0x0005ec000d901d4c */
[----:B------:R2:W-:Y:S01]  /*70e0*/  LDGSTS.E.BYPASS.LTC128B.128 [R245+0x3100], [R100.64], !P3 ;  /* 0x0310000064f57fae */ /* 0x0005e2000d901d4c */
[-C--:B-----5:R-:W-:Y:S05]  /*70f0*/  HMMA.16816.F32.BF16 R92, R108, R98.reuse, RZ ;  /* 0x000000626c5c723c */ /* 0x0a0fea00000418ff */
[----:B------:R-:W0:Y:S03]  /*7100*/  LDGDEPBAR ;  /* 0x00000000000079af */ /* 0x000e260000000000 */
[C---:B-1----:R-:W-:Y:S08]  /*7110*/  HMMA.16816.F32.BF16 R96, R112.reuse, R98, RZ ;  /* 0x000000627060723c */ /* 0x042ff000000418ff */
        /* <DEDUP_REMOVED lines=38> */
[----:B------:R-:W5:Y:S07]  /*7380*/  LDSM.16.M88.4 R200, [R233+0x5100] ;  /* 0x00510000e9c8783b */ /* 0x000f6e0000000200 */
        /* <DEDUP_REMOVED lines=11> */
[----:B------:R-:W-:Y:S07]  /*7440*/  LDSM.16.M88.4 R208, [R232] ;  /* 0x00000000e8d0783b */ /* 0x000fee0000000200 */
[-C--:B----4-:R-:W-:Y:S08]  /*7450*/  HMMA.16816.F32.BF16 R36, R188, R212.reuse, R36 ;  /* 0x000000d4bc24723c */ /* 0x090ff00000041824 */
[C---:B------:R-:W-:Y:S08]  /*7460*/  HMMA.16816.F32.BF16 R40, R204.reuse, R212, R40 ;  /* 0x000000d4cc28723c */ /* 0x040ff00000041828 */
[-C--:B------:R-:W-:Y:S08]  /*7470*/  HMMA.16816.F32.BF16 R44, R204, R214.reuse, R44 ;  /* 0x000000d6cc2c723c */ /* 0x080ff0000004182c */
[C---:B------:R-:W-:Y:S01]  /*7480*/  HMMA.16816.F32.BF16 R48, R188.reuse, R214, R48 ;  /* 0x000000d6bc30723c */ /* 0x040fe20000041830 */
[----:B------:R-:W-:Y:S07]  /*7490*/  LDSM.16.M88.4 R212, [R236+0x9100] ;  /* 0x00910000ecd4783b */ /* 0x000fee0000000200 */
[-C--:B-----5:R-:W-:Y:S08]  /*74a0*/  HMMA.16816.F32.BF16 R52, R188, R200.reuse, R52 ;  /* 0x000000c8bc34723c */ /* 0x0a0ff00000041834 */
        /* <DEDUP_REMOVED lines=14> */
[-C--:B-1----:R-:W-:Y:S08]  /*7590*/  HMMA.16816.F32.BF16 R100, R188, R196.reuse, R100 ;  /* 0x000000c4bc64723c */ /* 0x082ff00000041864 */
[C---:B------:R-:W-:Y:S08]  /*75a0*/  HMMA.16816.F32.BF16 R104, R204.reuse, R196, R104 ;  /* 0x000000c4cc68723c */ /* 0x040ff00000041868 */
[-C--:B------:R-:W-:Y:S01]  /*75b0*/  HMMA.16816.F32.BF16 R108, R204, R198.reuse, R108 ;  /* 0x000000c6cc6c723c */ /* 0x080fe2000004186c */
[----:B------:R-:W1:Y:S07]  /*75c0*/  LDSM.16.M88.4 R204, [R232+0x2000] ;  /* 0x00200000e8cc783b */ /* 0x000e6e0000000200 */
[----:B------:R-:W-:Y:S01]  /*75d0*/  HMMA.16816.F32.BF16 R112, R188, R198, R112 ;  /* 0x000000c6bc70723c */ /* 0x000fe20000041870 */
[----:B------:R-:W5:Y:S06]  /*75e0*/  LDSM.16.M88.4 R188, [R232+0x2800] ;  /* 0x00280000e8bc783b */ /* 0x000f6c0000000200 */
[----:B------:R-:W1:Y:S01]  /*75f0*/  LDSM.16.M88.4 R196, [R232+0x3000] ;  /* 0x00300000e8c4783b */ /* 0x000e620000000200 */
[-C--:B--2---:R-:W-:Y:S01]  /*7600*/  HMMA.16816.F32.BF16 R4, R200, R208.reuse, R4 ;  /* 0x000000d0c804723c */ /* 0x084fe20000041804 */
[----:B------:R-:W-:Y:S04]  /*7610*/  DEPBAR.LE SB0, 0x0 ;  /* 0x000080000000791a */ /* 0x000fe80000000000 */
[----:B------:R-:W-:Y:S03]  /*7620*/  BAR.SYNC.DEFER_BLOCKING 0x0 ;  /* 0x0000000000007b1d */ /* 0x000fe60000010000 */
[C---:B------:R-:W-:Y:S08]  /*7630*/  HMMA.16816.F32.BF16 R8, R212.reuse, R208, R8 ;  /* 0x000000d0d408723c */ /* 0x040ff00000041808 */
[-C--:B------:R-:W-:Y:S08]  /*7640*/  HMMA.16816.F32.BF16 R12, R212, R210.reuse, R12 ;  /* 0x000000d2d40c723c */ /* 0x080ff0000004180c */
[C---:B------:R-:W-:Y:S08]  /*7650*/  HMMA.16816.F32.BF16 R16, R200.reuse, R210, R16 ;  /* 0x000000d2c810723c */ /* 0x040ff00000041810 */
[-C--:B---3--:R-:W-:Y:S08]  /*7660*/  HMMA.16816.F32.BF16 R20, R200, R216.reuse, R20 ;  /* 0x000000d8c814723c */ /* 0x088ff00000041814 */
[C---:B------:R-:W-:Y:S08]  /*7670*/  HMMA.16816.F32.BF16 R24, R212.reuse, R216, R24 ;  /* 0x000000d8d418723c */ /* 0x040ff00000041818 */
[-C--:B------:R-:W-:Y:S08]  /*7680*/  HMMA.16816.F32.BF16 R28, R212, R218.reuse, R28 ;  /* 0x000000dad41c723c */ /* 0x080ff0000004181c */
[C---:B------:R-:W-:Y:S08]  /*7690*/  HMMA.16816.F32.BF16 R32, R200.reuse, R218, R32 ;  /* 0x000000dac820723c */ /* 0x040ff00000041820 */
[-C--:B------:R-:W-:Y:S08]  /*76a0*/  HMMA.16816.F32.BF16 R36, R200, R220.reuse, R36 ;  /* 0x000000dcc824723c */ /* 0x080ff00000041824 */
[C---:B------:R-:W-:Y:S08]  /*76b0*/  HMMA.16816.F32.BF16 R40, R212.reuse, R220, R40 ;  /* 0x000000dcd428723c */ /* 0x040ff00000041828 */
[-C--:B------:R-:W-:Y:S08]  /*76c0*/  HMMA.16816.F32.BF16 R44, R212, R222.reuse, R44 ;  /* 0x000000ded42c723c */ /* 0x080ff0000004182c */
[C---:B------:R-:W-:Y:S08]  /*76d0*/  HMMA.16816.F32.BF16 R48, R200.reuse, R222, R48 ;  /* 0x000000dec830723c */ /* 0x040ff00000041830 */
[-C--:B----4-:R-:W-:Y:S08]  /*76e0*/  HMMA.16816.F32.BF16 R52, R200, R192.reuse, R52 ;  /* 0x000000c0c834723c */ /* 0x090ff00000041834 */
[C---:B------:R-:W-:Y:S08]  /*76f0*/  HMMA.16816.F32.BF16 R56, R212.reuse, R192, R56 ;  /* 0x000000c0d438723c */ /* 0x040ff00000041838 */
[-C--:B------:R-:W-:Y:S08]  /*7700*/  HMMA.16816.F32.BF16 R60, R212, R194.reuse, R60 ;  /* 0x000000c2d43c723c */ /* 0x080ff0000004183c */
[C---:B------:R-:W-:Y:S08]  /*7710*/  HMMA.16816.F32.BF16 R64, R200.reuse, R194, R64 ;  /* 0x000000c2c840723c */ /* 0x040ff00000041840 */
[-C--:B-1----:R-:W-:Y:S08]  /*7720*/  HMMA.16816.F32.BF16 R68, R200, R204.reuse, R68 ;  /* 0x000000ccc844723c */ /* 0x082ff00000041844 */
        /* <DEDUP_REMOVED lines=10> */
[----:B------:R-:W-:Y:S01]  /*77d0*/  HMMA.16816.F32.BF16 R112, R200, R198, R112 ;  /* 0x000000c6c870723c */ /* 0x000fe20000041870 */
[----:B------:R-:W-:-:S07]  /*77e0*/  @P2 BRA `(.L_x_803) ;  /* 0xffffef4000002947 */ /* 0x000fce000383ffff */
.L_x_802:
[----:B--2---:R-:W-:Y:S01]  /*77f0*/  FMNMX.FTZ R133, R4, R0, !PT ;  /* 0x0000000004857209 */ /* 0x004fe20007810000 */
        /* <DEDUP_REMOVED lines=105> */
[----:B--2---:R-:W-:Y:S01]  /*7e90*/  FMNMX.FTZ R2, R2, R132, !PT ;  /* 0x0000008402027209 */ /* 0x004fe20007810000 */
[----:B------:R-:W1:Y:S01]  /*7ea0*/  SHFL.BFLY PT, R188, R133, 0x1, 0x1f ;  /* 0x0c201f0085bc7f89 */ /* 0x000e6200000e0000 */
[----:B------:R-:W-:Y:S02]  /*7eb0*/  FMNMX.FTZ R130, R79, R130, !PT ;  /* 0x000000824f827209 */ /* 0x000fe40007810000 */
[----:B------:R-:W-:Y:S02]  /*7ec0*/  FMNMX.FTZ R129, R108, R129, !PT ;  /* 0x000000816c817209 */ /* 0x000fe40007810000 */
[----:B------:R-:W-:Y:S02]  /*7ed0*/  FMNMX.FTZ R130, R90, R130, !PT ;  /* 0x000000825a827209 */ /* 0x000fe40007810000 */
[----:B------:R-:W-:Y:S01]  /*7ee0*/  FMNMX.FTZ R129, R109, R129, !PT ;  /* 0x000000816d817209 */ /* 0x000fe20007810000 */
[----:B------:R-:W2:Y:S01]  /*7ef0*/  SHFL.BFLY PT, R132, R2, 0x1, 0x1f ;  /* 0x0c201f0002847f89 */ /* 0x000ea200000e0000 */
[----:B------:R-:W-:Y:S02]  /*7f00*/  FMNMX.FTZ R130, R91, R130, !PT ;  /* 0x000000825b827209 */ /* 0x000fe40007810000 */
[----:B------:R-:W-:Y:S01]  /*7f10*/  ISETP.LT.AND P2, PT, RZ, UR9, PT ;  /* 0x00000009ff007c0c */ /* 0x000fe2000bf41270 */
[----:B------:R-:W-:Y:S01]  /*7f20*/  UIADD3 UR9, UR9, -0x1, URZ ;  /* 0xffffffff09097890 */ /* 0x000fe2000fffe03f */
[----:B------:R-:W-:Y:S03]  /*7f30*/  FMNMX.FTZ R130, R94, R130, !PT ;  /* 0x000000825e827209 */ /* 0x000fe60007810000 */
[----:B------:R-:W3:Y:S01]  /*7f40*/  SHFL.BFLY PT, R131, R129, 0x2, 0x1f ;  /* 0x0c401f0081837f89 */ /* 0x000ee200000e0000 */
[----:B------:R-:W-:Y:S04]  /*7f50*/  FMNMX.FTZ R130, R95, R130, !PT ;  /* 0x000000825f827209 */ /* 0x000fe80007810000 */
[----:B------:R-:W-:Y:S02]  /*7f60*/  FMNMX.FTZ R130, R106, R130, !PT ;  /* 0x000000826a827209 */ /* 0x000fe40007810000 */
[----:B-1----:R-:W-:Y:S05]  /*7f70*/  FMNMX.FTZ R133, R133, R188, !PT ;  /* 0x000000bc85857209 */ /* 0x002fea0007810000 */
[C---:B------:R-:W-:Y:S02]  /*7f80*/  FMUL.FTZ R188, R133.reuse, c[0x0][0x2d0] ;  /* 0x0000b40085bc7a20 */ /* 0x040fe40000410000 */
[----:B------:R-:W-:Y:S01]  /*7f90*/  FADD.FTZ R0, -R133, R0 ;  /* 0x0000000085007221 */ /* 0x000fe20000010100 */
[----:B--2---:R-:W-:Y:S01]  /*7fa0*/  FMNMX.FTZ R132, R2, R132, !PT ;  /* 0x0000008402847209 */ /* 0x004fe20007810000 */
[--C-:B------:R-:W-:Y:S02]  /*7fb0*/  FFMA.FTZ R20, R20, c[0x0][0x2d0], -R188.reuse ;  /* 0x0000b40014147a23 */ /* 0x100fe400000108bc */
[--C-:B------:R-:W-:Y:S02]  /*7fc0*/  FFMA.FTZ R21, R21, c[0x0][0x2d0], -R188.reuse ;  /* 0x0000b40015157a23 */ /* 0x100fe400000108bc */
[----:B------:R-:W-:Y:S01]  /*7fd0*/  MUFU.EX2 R202, R20 ;  /* 0x0000001400ca7308 */ /* 0x000fe20000000800 */
[--C-:B------:R-:W-:Y:S02]  /*7fe0*/  FFMA.FTZ R36, R36, c[0x0][0x2d0], -R188.reuse ;  /* 0x0000b40024247a23 */ /* 0x100fe400000108bc */
[--C-:B------:R-:W-:Y:S01]  /*7ff0*/  FFMA.FTZ R37, R37, c[0x0][0x2d0], -R188.reuse ;  /* 0x0000b40025257a23 */ /* 0x100fe200000108bc */
[----:B---3--:R-:W-:Y:S01]  /*8000*/  FMNMX.FTZ R129, R129, R131, !PT ;  /* 0x0000008381817209 */ /* 0x008fe20007810000 */
[--C-:B------:R-:W-:Y:S02]  /*8010*/  FFMA.FTZ R64, R64, c[0x0][0x2d0], -R188.reuse ;  /* 0x0000b40040407a23 */ /* 0x100fe400000108bc */
[--C-:B------:R-:W-:Y:S02]  /*8020*/  FFMA.FTZ R65, R65, c[0x0][0x2d0], -R188.reuse ;  /* 0x0000b40041417a23 */ /* 0x100fe400000108bc */
[--C-:B------:R-:W-:Y:S01]  /*8030*/  FFMA.FTZ R68, R68, c[0x0][0x2d0], -R188.reuse ;  /* 0x0000b40044447a23 */ /* 0x100fe200000108bc */
[----:B------:R-:W-:Y:S01]  /*8040*/  MUFU.EX2 R196, R21 ;  /* 0x0000001500c47308 */ /* 0x000fe20000000800 */
[--C-:B------:R-:W-:Y:S01]  /*8050*/  FFMA.FTZ R69, R69, c[0x0][0x2d0], -R188.reuse ;  /* 0x0000b40045457a23 */ /* 0x100fe200000108bc */
[----:B------:R-:W1:Y:S01]  /*8060*/  SHFL.BFLY PT, R131, R129, 0x1, 0x1f ;  /* 0x0c201f0081837f89 */ /* 0x000e6200000e0000 */
[----:B------:R-:W-:Y:S02]  /*8070*/  FMUL.FTZ R189, R132, c[0x0][0x2d0] ;  /* 0x0000b40084bd7a20 */ /* 0x000fe40000410000 */
        /* <DEDUP_REMOVED lines=12> */
[--C-:B------:R-:W-:Y:S01]  /*8140*/  FFMA.FTZ R18, R18, c[0x0][0x2d0], -R189.reuse ;  /* 0x0000b40012127a23 */ /* 0x100fe200000108bd */
[----:B-1----:R-:W-:Y:S01]  /*8150*/  FMNMX.FTZ R131, R129, R131, !PT ;  /* 0x0000008381837209 */ /* 0x002fe20007810000 */
[--C-:B------:R-:W-:Y:S02]  /*8160*/  FFMA.FTZ R19, R19, c[0x0][0x2d0], -R189.reuse ;  /* 0x0000b40013137a23 */ /* 0x100fe400000108bd */
[--C-:B------:R-:W-:Y:S01]  /*8170*/  FFMA.FTZ R34, R34, c[0x0][0x2d0], -R189.reuse ;  /* 0x0000b40022227a23 */ /* 0x100fe200000108bd */
[----:B------:R1:W-:Y:S01]  /*8180*/  MUFU.EX2 R197, R23 ;  /* 0x0000001700c57308 */ /* 0x0003e20000000800 */
[----:B------:R-:W-:Y:S01]  /*8190*/  FMUL.FTZ R2, R0, c[0x0][0x2d0] ;  /* 0x0000b40000027a20 */ /* 0x000fe20000410000 */
[----:B------:R-:W-:Y:S01]  /*81a0*/  FMNMX.FTZ R0, R107, R130, !PT ;  /* 0x000000826b007209 */ /* 0x000fe20007810000 */
[--C-:B------:R-:W-:Y:S02]  /*81b0*/  FFMA.FTZ R35, R35, c[0x0][0x2d0], -R189.reuse ;  /* 0x0000b40023237a23 */ /* 0x100fe400000108bd */
[--C-:B------:R-:W-:Y:S01]  /*81c0*/  FFMA.FTZ R83, R83, c[0x0][0x2d0], -R189.reuse ;  /* 0x0000b40053537a23 */ /* 0x100fe200000108bd */
[----:B------:R-:W-:Y:S01]  /*81d0*/  FMNMX.FTZ R0, R110, R0, !PT ;  /* 0x000000006e007209 */ /* 0x000fe20007810000 */
[--C-:B------:R-:W-:Y:S02]  /*81e0*/  FFMA.FTZ R4, R4, c[0x0][0x2d0], -R188.reuse ;  /* 0x0000b40004047a23 */ /* 0x100fe400000108bc */
[--C-:B------:R-:W-:Y:S01]  /*81f0*/  FFMA.FTZ R5, R5, c[0x0][0x2d0], -R188.reuse ;  /* 0x0000b40005057a23 */ /* 0x100fe200000108bc */
[----:B------:R2:W3:Y:S01]  /*8200*/  MUFU.EX2 R130, R2 ;  /* 0x0000000200827308 */ /* 0x0004e20000000800 */
[----:B------:R-:W-:Y:S01]  /*8210*/  FMNMX.FTZ R0, R111, R0, !PT ;  /* 0x000000006f007209 */ /* 0x000fe20007810000 */
[--C-:B------:R-:W-:Y:S02]  /*8220*/  FFMA.FTZ R6, R6, c[0x0][0x2d0], -R189.reuse ;  /* 0x0000b40006067a23 */ /* 0x100fe400000108bd */
[--C-:B------:R-:W-:Y:S02]  /*8230*/  FFMA.FTZ R7, R7, c[0x0][0x2d0], -R189.reuse ;  /* 0x0000b40007077a23 */ /* 0x100fe400000108bd */
[--C-:B------:R-:W-:Y:S02]  /*8240*/  FFMA.FTZ R32, R32, c[0x0][0x2d0], -R188.reuse ;  /* 0x0000b40020207a23 */ /* 0x100fe400000108bc */
[--C-:B------:R-:W-:Y:S02]  /*8250*/  FFMA.FTZ R33, R33, c[0x0][0x2d0], -R188.reuse ;  /* 0x0000b40021217a23 */ /* 0x100fe400000108bc */
[----:B------:R4:W-:Y:S01]  /*8260*/  MUFU.EX2 R207, R4 ;  /* 0x0000000400cf7308 */ /* 0x0009e20000000800 */
[--C-:B------:R-:W-:Y:S02]  /*8270*/  FFMA.FTZ R50, R50, c[0x0][0x2d0], -R189.reuse ;  /* 0x0000b40032327a23 */ /* 0x100fe400000108bd */
[--C-:B------:R-:W-:Y:S01]  /*8280*/  FFMA.FTZ R48, R48, c[0x0][0x2d0], -R188.reuse ;  /* 0x0000b40030307a23 */ /* 0x100fe200000108bc */
[----:B-1----:R-:W-:Y:S01]  /*8290*/  LDSM.16.MT88.4 R20, [R228+0x100] ;  /* 0x00010000e414783b */ /* 0x002fe20000004200 */
[--C-:B------:R-:W-:Y:S02]  /*82a0*/  FFMA.FTZ R49, R49, c[0x0][0x2d0], -R188.reuse ;  /* 0x0000b40031317a23 */ /* 0x100fe400000108bc */
[--C-:B------:R-:W-:Y:S02]  /*82b0*/  FFMA.FTZ R51, R51, c[0x0][0x2d0], -R189.reuse ;  /* 0x0000b40033337a23 */ /* 0x100fe400000108bd */
[--C-:B------:R-:W-:Y:S01]  /*82c0*/  FFMA.FTZ R52, R52, c[0x0][0x2d0], -R188.reuse ;  /* 0x0000b40034347a23 */ /* 0x100fe200000108bc */
[----:B------:R-:W1:Y:S01]  /*82d0*/  MUFU.EX2 R208, R5 ;  /* 0x0000000500d07308 */ /* 0x000e620000000800 */
[--C-:B------:R-:W-:Y:S02]  /*82e0*/  FFMA.FTZ R53, R53, c[0x0][0x2d0], -R188.reuse ;  /* 0x0000b40035357a23 */ /* 0x100fe400000108bc */
[----:B------:R-:W-:Y:S02]  /*82f0*/  FFMA.FTZ R54, R54, c[0x0][0x2d0], -R189 ;  /* 0x0000b40036367a23 */ /* 0x000fe400000108bd */
[----:B--2---:R-:W-:Y:S02]  /*8300*/  FADD.FTZ R2, -R132, R3 ;  /* 0x0000000384027221 */ /* 0x004fe40000010100 */
[----:B---3--:R-:W-:Y:S01]  /*8310*/  FMUL.FTZ R16, R130, R148 ;  /* 0x0000009482107220 */ /* 0x008fe20000410000 */
[----:B------:R-:W2:Y:S01]  /*8320*/  SHFL.BFLY PT, R3, R0, 0x2, 0x1f ;  /* 0x0c401f0000037f89 */ /* 0x000ea200000e0000 */
[----:B------:R-:W-:Y:S01]  /*8330*/  FMUL.FTZ R2, R2, c[0x0][0x2d0] ;  /* 0x0000b40002027a20 */ /* 0x000fe20000410000 */
[----:B------:R3:W-:Y:S01]  /*8340*/  MUFU.EX2 R223, R17 ;  /* 0x0000001100df7308 */ /* 0x0007e20000000800 */
[C---:B------:R-:W-:Y:S02]  /*8350*/  FMUL.FTZ R116, R130.reuse, R116 ;  /* 0x0000007482747220 */ /* 0x040fe40000410000 */
[C---:B------:R-:W-:Y:S02]  /*8360*/  FMUL.FTZ R117, R130.reuse, R117 ;  /* 0x0000007582757220 */ /* 0x040fe40000410000 */
[C---:B------:R-:W-:Y:S02]  /*8370*/  FMUL.FTZ R124, R130.reuse, R124 ;  /* 0x0000007c827c7220 */ /* 0x040fe40000410000 */
[C---:B------:R-:W-:Y:S02]  /*8380*/  FMUL.FTZ R125, R130.reuse, R125 ;  /* 0x0000007d827d7220 */ /* 0x040fe40000410000 */
[----:B----4-:R-:W-:Y:S01]  /*8390*/  FMUL.FTZ R4, R130, R140 ;  /* 0x0000008c82047220 */ /* 0x010fe20000410000 */
[----:B------:R4:W4:Y:S01]  /*83a0*/  MUFU.EX2 R129, R2 ;  /* 0x0000000200817308 */ /* 0x0009220000000800 */
[--C-:B------:R-:W-:Y:S02]  /*83b0*/  FFMA.FTZ R55, R55, c[0x0][0x2d0], -R189.reuse ;  /* 0x0000b40037377a23 */ /* 0x100fe400000108bd */
[--C-:B------:R-:W-:Y:S01]  /*83c0*/  FFMA.FTZ R80, R80, c[0x0][0x2d0], -R188.reuse ;  /* 0x0000b40050507a23 */ /* 0x100fe200000108bc */
[----:B-1----:R-:W-:Y:S01]  /*83d0*/  F2FP.BF16.PACK_AB R140, R208, R207 ;  /* 0x000000cfd08c723e */ /* 0x002fe200000010ff */
[----:B------:R-:W-:Y:S02]  /*83e0*/  FMUL.FTZ R5, R130, R141 ;  /* 0x0000008d82057220 */ /* 0x000fe40000410000 */
[--C-:B------:R-:W-:Y:S02]  /*83f0*/  FFMA.FTZ R81, R81, c[0x0][0x2d0], -R188.reuse ;  /* 0x0000b40051517a23 */ /* 0x100fe400000108bc */
[--C-:B------:R-:W-:Y:S01]  /*8400*/  FFMA.FTZ R82, R82, c[0x0][0x2d0], -R189.reuse ;  /* 0x0000b40052527a23 */ /* 0x100fe200000108bd */
[----:B------:R1:W-:Y:S01]  /*8410*/  MUFU.EX2 R204, R6 ;  /* 0x0000000600cc7308 */ /* 0x0003e20000000800 */
[--C-:B------:R-:W-:Y:S01]  /*8420*/  FFMA.FTZ R84, R84, c[0x0][0x2d0], -R188.reuse ;  /* 0x0000b40054547a23 */ /* 0x100fe200000108bc */
[----:B--2---:R-:W-:Y:S01]  /*8430*/  FMNMX.FTZ R0, R0, R3, !PT ;  /* 0x0000000300007209 */ /* 0x004fe20007810000 */
[--C-:B------:R-:W-:Y:S02]  /*8440*/  FFMA.FTZ R85, R85, c[0x0][0x2d0], -R188.reuse ;  /* 0x0000b40055557a23 */ /* 0x100fe400000108bc */
[----:B---3--:R-:W-:Y:S02]  /*8450*/  FMUL.FTZ R17, R130, R149 ;  /* 0x0000009582117220 */ /* 0x008fe40000410000 */
[--C-:B------:R-:W-:Y:S02]  /*8460*/  FFMA.FTZ R86, R86, c[0x0][0x2d0], -R189.reuse ;  /* 0x0000b40056567a23 */ /* 0x100fe400000108bd */
[--C-:B------:R-:W-:Y:S01]  /*8470*/  FFMA.FTZ R96, R96, c[0x0][0x2d0], -R188.reuse ;  /* 0x0000b40060607a23 */ /* 0x100fe200000108bc */
[----:B------:R-:W2:Y:S01]  /*8480*/  MUFU.EX2 R209, R7 ;  /* 0x0000000700d17308 */ /* 0x000ea20000000800 */
[----:B------:R-:W-:Y:S02]  /*8490*/  FFMA.FTZ R97, R97, c[0x0][0x2d0], -R188 ;  /* 0x0000b40061617a23 */ /* 0x000fe400000108bc */
[--C-:B------:R-:W-:Y:S02]  /*84a0*/  FFMA.FTZ R87, R87, c[0x0][0x2d0], -R189.reuse ;  /* 0x0000b40057577a23 */ /* 0x100fe400000108bd */
[----:B----4-:R-:W-:Y:S02]  /*84b0*/  FADD.FTZ R2, -R131, R128 ;  /* 0x0000008083027221 */ /* 0x010fe40000010100 */
[C---:B------:R-:W-:Y:S02]  /*84c0*/  FMUL.FTZ R118, R129.reuse, R118 ;  /* 0x0000007681767220 */ /* 0x040fe40000410000 */
[----:B------:R-:W-:Y:S01]  /*84d0*/  FMUL.FTZ R2, R2, c[0x0][0x2d0] ;  /* 0x0000b40002027a20 */ /* 0x000fe20000410000 */
[----:B------:R3:W-:Y:S01]  /*84e0*/  MUFU.EX2 R218, R18 ;  /* 0x0000001200da7308 */ /* 0x0007e20000000800 */
[C---:B------:R-:W-:Y:S02]  /*84f0*/  FMUL.FTZ R119, R129.reuse, R119 ;  /* 0x0000007781777220 */ /* 0x040fe40000410000 */
[C---:B------:R-:W-:Y:S02]  /*8500*/  FMUL.FTZ R126, R129.reuse, R126 ;  /* 0x0000007e817e7220 */ /* 0x040fe40000410000 */
[----:B-1----:R-:W-:Y:S01]  /*8510*/  FMUL.FTZ R6, R129, R142 ;  /* 0x0000008e81067220 */ /* 0x002fe20000410000 */
[----:B------:R-:W-:Y:S01]  /*8520*/  F2FP.BF16.PACK_AB R142, R223, R221 ;  /* 0x000000dddf8e723e */ /* 0x000fe200000010ff */
[----:B------:R-:W-:Y:S02]  /*8530*/  FMUL.FTZ R127, R129, R127 ;  /* 0x0000007f817f7220 */ /* 0x000fe40000410000 */
[--C-:B------:R-:W-:Y:S01]  /*8540*/  FFMA.FTZ R98, R98, c[0x0][0x2d0], -R189.reuse ;  /* 0x0000b40062627a23 */ /* 0x100fe200000108bd */
[----:B------:R1:W4:Y:S01]  /*8550*/  MUFU.EX2 R128, R2 ;  /* 0x0000000200807308 */ /* 0x0003220000000800 */
[--C-:B------:R-:W-:Y:S02]  /*8560*/  FFMA.FTZ R99, R99, c[0x0][0x2d0], -R189.reuse ;  /* 0x0000b40063637a23 */ /* 0x100fe400000108bd */
[--C-:B------:R-:W-:Y:S01]  /*8570*/  FFMA.FTZ R100, R100, c[0x0][0x2d0], -R188.reuse ;  /* 0x0000b40064647a23 */ /* 0x100fe200000108bc */
[----:B--2---:R-:W-:Y:S01]  /*8580*/  F2FP.BF16.PACK_AB R141, R209, R204 ;  /* 0x000000ccd18d723e */ /* 0x004fe200000010ff */
[----:B------:R-:W-:Y:S02]  /*8590*/  FMUL.FTZ R7, R129, R143 ;  /* 0x0000008f81077220 */ /* 0x000fe40000410000 */
[--C-:B------:R-:W-:Y:S02]  /*85a0*/  FFMA.FTZ R101, R101, c[0x0][0x2d0], -R188.reuse ;  /* 0x0000b40065657a23 */ /* 0x100fe400000108bc */
[--C-:B------:R-:W-:Y:S01]  /*85b0*/  FFMA.FTZ R112, R112, c[0x0][0x2d0], -R188.reuse ;  /* 0x0000b40070707a23 */ /* 0x100fe200000108bc */
[----:B------:R2:W2:Y:S01]  /*85c0*/  MUFU.EX2 R225, R19 ;  /* 0x0000001300e17308 */ /* 0x0004a20000000800 */
[----:B------:R-:W-:Y:S02]  /*85d0*/  FFMA.FTZ R188, R113, c[0x0][0x2d0], -R188 ;  /* 0x0000b40071bc7a23 */ /* 0x000fe400000108bc */
[--C-:B------:R-:W-:Y:S02]  /*85e0*/  FFMA.FTZ R102, R102, c[0x0][0x2d0], -R189.reuse ;  /* 0x0000b40066667a23 */ /* 0x100fe400000108bd */
[----:B---3--:R-:W-:Y:S02]  /*85f0*/  FMUL.FTZ R18, R129, R150 ;  /* 0x0000009681127220 */ /* 0x008fe40000410000 */
[--C-:B------:R-:W-:Y:S02]  /*8600*/  FFMA.FTZ R103, R103, c[0x0][0x2d0], -R189.reuse ;  /* 0x0000b40067677a23 */ /* 0x100fe400000108bd */
[--C-:B------:R-:W-:Y:S01]  /*8610*/  FFMA.FTZ R114, R114, c[0x0][0x2d0], -R189.reuse ;  /* 0x0000b40072727a23 */ /* 0x100fe200000108bd */
[----:B------:R-:W-:Y:S01]  /*8620*/  MUFU.EX2 R192, R34 ;  /* 0x0000002200c07308 */ /* 0x000fe20000000800 */
[----:B------:R-:W-:Y:S01]  /*8630*/  FFMA.FTZ R189, R115, c[0x0][0x2d0], -R189 ;  /* 0x0000b40073bd7a23 */ /* 0x000fe200000108bd */
[----:B-1----:R-:W1:Y:S01]  /*8640*/  SHFL.BFLY PT, R2, R0, 0x1, 0x1f ;  /* 0x0c201f0000027f89 */ /* 0x002e6200000e0000 */
[C---:B----4-:R-:W-:Y:S02]  /*8650*/  FMUL.FTZ R120, R128.reuse, R120 ;  /* 0x0000007880787220 */ /* 0x050fe40000410000 */
[----:B------:R-:W-:Y:S05]  /*8660*/  FMUL.FTZ R121, R128, R121 ;  /* 0x0000007980797220 */ /* 0x000fea0000410000 */
[----:B------:R-:W-:Y:S01]  /*8670*/  MUFU.EX2 R226, R35 ;  /* 0x0000002300e27308 */ /* 0x000fe20000000800 */
[----:B--2---:R-:W-:Y:S01]  /*8680*/  FMUL.FTZ R19, R129, R151 ;  /* 0x0000009781137220 */ /* 0x004fe20000410000 */
[----:B------:R-:W-:Y:S01]  /*8690*/  F2FP.BF16.PACK_AB R143, R225, R218 ;  /* 0x000000dae18f723e */ /* 0x000fe200000010ff */
[----:B------:R-:W-:Y:S07]  /*86a0*/  LDSM.16.MT88.4 R148, [R230+0x100] ;  /* 0x00010000e694783b */ /* 0x000fee0000004200 */
[----:B------:R-:W-:Y:S01]  /*86b0*/  MUFU.EX2 R195, R36 ;  /* 0x0000002400c37308 */ /* 0x000fe20000000800 */
[-C--:B------:R-:W-:Y:S05]  /*86c0*/  HMMA.16816.F32.BF16 R4, R140, R20.reuse, R4 ;  /* 0x000000148c04723c */ /* 0x080fea0000041804 */
[----:B-1----:R-:W-:Y:S04]  /*86d0*/  FMNMX.FTZ R2, R0, R2, !PT ;  /* 0x0000000200027209 */ /* 0x002fe80007810000 */
[----:B------:R-:W-:Y:S03]  /*86e0*/  MUFU.EX2 R34, R37 ;  /* 0x0000002500227308 */ /* 0x000fe60000000800 */
[C---:B------:R-:W-:Y:S02]  /*86f0*/  FADD.FTZ R0, -R2.reuse, R134 ;  /* 0x0000008602007221 */ /* 0x040fe40000010100 */
[----:B------:R-:W-:Y:S02]  /*8700*/  FMUL.FTZ R134, R131, c[0x0][0x2d0] ;  /* 0x0000b40083867a20 */ /* 0x000fe40000410000 */
[----:B------:R-:W-:Y:S03]  /*8710*/  FMUL.FTZ R3, R2, c[0x0][0x2d0] ;  /* 0x0000b40002037a20 */ /* 0x000fe60000410000 */
[----:B------:R-:W-:Y:S01]  /*8720*/  MUFU.EX2 R194, R38 ;  /* 0x0000002600c27308 */ /* 0x000fe20000000800 */
[----:B------:R-:W-:Y:S02]  /*8730*/  FMUL.FTZ R0, R0, c[0x0][0x2d0] ;  /* 0x0000b40000007a20 */ /* 0x000fe40000410000 */
        /* <DEDUP_REMOVED lines=10> */
[----:B------:R-:W2:Y:S01]  /*87e0*/  MUFU.EX2 R0, R0 ;  /* 0x0000000000007308 */ /* 0x000ea20000000800 */
[--C-:B------:R-:W-:Y:S02]  /*87f0*/  FFMA.FTZ R57, R57, c[0x0][0x2d0], -R134.reuse ;  /* 0x0000b40039397a23 */ /* 0x100fe40000010886 */
[--C-:B------:R-:W-:Y:S02]  /*8800*/  FFMA.FTZ R58, R58, c[0x0][0x2d0], -R3.reuse ;  /* 0x0000b4003a3a7a23 */ /* 0x100fe40000010803 */
[--C-:B------:R-:W-:Y:S02]  /*8810*/  FFMA.FTZ R59, R59, c[0x0][0x2d0], -R3.reuse ;  /* 0x0000b4003b3b7a23 */ /* 0x100fe40000010803 */
[--C-:B------:R-:W-:Y:S02]  /*8820*/  FFMA.FTZ R60, R60, c[0x0][0x2d0], -R134.reuse ;  /* 0x0000b4003c3c7a23 */ /* 0x100fe40000010886 */
[--C-:B------:R-:W-:Y:S01]  /*8830*/  FFMA.FTZ R61, R61, c[0x0][0x2d0], -R134.reuse ;  /* 0x0000b4003d3d7a23 */ /* 0x100fe20000010886 */
[----:B------:R3:W-:Y:S01]  /*8840*/  MUFU.EX2 R203, R8 ;  /* 0x0000000800cb7308 */ /* 0x0007e20000000800 */
[--C-:B------:R-:W-:Y:S02]  /*8850*/  FFMA.FTZ R62, R62, c[0x0][0x2d0], -R3.reuse ;  /* 0x0000b4003e3e7a23 */ /* 0x100fe40000010803 */
[--C-:B------:R-:W-:Y:S01]  /*8860*/  FFMA.FTZ R63, R63, c[0x0][0x2d0], -R3.reuse ;  /* 0x0000b4003f3f7a23 */ /* 0x100fe20000010803 */
[----:B-1----:R-:W1:Y:S01]  /*8870*/  LDSM.16.MT88.4 R36, [R231+0x100] ;  /* 0x00010000e724783b */ /* 0x002e620000004200 */
[--C-:B------:R-:W-:Y:S02]  /*8880*/  FFMA.FTZ R72, R72, c[0x0][0x2d0], -R134.reuse ;  /* 0x0000b40048487a23 */ /* 0x100fe40000010886 */
[--C-:B------:R-:W-:Y:S02]  /*8890*/  FFMA.FTZ R73, R73, c[0x0][0x2d0], -R134.reuse ;  /* 0x0000b40049497a23 */ /* 0x100fe40000010886 */
[--C-:B------:R-:W-:Y:S01]  /*88a0*/  FFMA.FTZ R74, R74, c[0x0][0x2d0], -R3.reuse ;  /* 0x0000b4004a4a7a23 */ /* 0x100fe20000010803 */
[----:B------:R-:W4:Y:S01]  /*88b0*/  MUFU.EX2 R205, R9 ;  /* 0x0000000900cd7308 */ /* 0x000f220000000800 */
[--C-:B------:R-:W-:Y:S02]  /*88c0*/  FFMA.FTZ R75, R75, c[0x0][0x2d0], -R3.reuse ;  /* 0x0000b4004b4b7a23 */ /* 0x100fe40000010803 */
[--C-:B------:R-:W-:Y:S02]  /*88d0*/  FFMA.FTZ R76, R76, c[0x0][0x2d0], -R134.reuse ;  /* 0x0000b4004c4c7a23 */ /* 0x100fe40000010886 */
[--C-:B------:R-:W-:Y:S02]  /*88e0*/  FFMA.FTZ R77, R77, c[0x0][0x2d0], -R134.reuse ;  /* 0x0000b4004d4d7a23 */ /* 0x100fe40000010886 */
[--C-:B------:R-:W-:Y:S02]  /*88f0*/  FFMA.FTZ R78, R78, c[0x0][0x2d0], -R3.reuse ;  /* 0x0000b4004e4e7a23 */ /* 0x100fe40000010803 */
[--C-:B------:R-:W-:Y:S01]  /*8900*/  FFMA.FTZ R79, R79, c[0x0][0x2d0], -R3.reuse ;  /* 0x0000b4004f4f7a23 */ /* 0x100fe20000010803 */
[----:B------:R1:W-:Y:S01]  /*8910*/  MUFU.EX2 R217, R12 ;  /* 0x0000000c00d97308 */ /* 0x0003e20000000800 */
[C---:B--2---:R-:W-:Y:S02]  /*8920*/  FMUL.FTZ R122, R0.reuse, R122 ;  /* 0x0000007a007a7220 */ /* 0x044fe40000410000 */
[----:B------:R-:W-:Y:S02]  /*8930*/  FMUL.FTZ R123, R0, R123 ;  /* 0x0000007b007b7220 */ /* 0x000fe40000410000 */
[----:B---3--:R-:W-:Y:S02]  /*8940*/  FMUL.FTZ R8, R128, R136 ;  /* 0x0000008880087220 */ /* 0x008fe40000410000 */
[--C-:B------:R-:W-:Y:S02]  /*8950*/  FFMA.FTZ R24, R24, c[0x0][0x2d0], -R134.reuse ;  /* 0x0000b40018187a23 */ /* 0x100fe40000010886 */
[--C-:B------:R-:W-:Y:S01]  /*8960*/  FFMA.FTZ R25, R25, c[0x0][0x2d0], -R134.reuse ;  /* 0x0000b40019197a23 */ /* 0x100fe20000010886 */
[----:B------:R2:W3:Y:S01]  /*8970*/  MUFU.EX2 R220, R13 ;  /* 0x0000000d00dc7308 */ /* 0x0004e20000000800 */
[--C-:B------:R-:W-:Y:S02]  /*8980*/  FFMA.FTZ R26, R26, c[0x0][0x2d0], -R3.reuse ;  /* 0x0000b4001a1a7a23 */ /* 0x100fe40000010803 */
[--C-:B------:R-:W-:Y:S01]  /*8990*/  FFMA.FTZ R28, R28, c[0x0][0x2d0], -R134.reuse ;  /* 0x0000b4001c1c7a23 */ /* 0x100fe20000010886 */
[----:B----4-:R-:W-:Y:S01]  /*89a0*/  F2FP.BF16.PACK_AB R136, R205, R203 ;  /* 0x000000cbcd88723e */ /* 0x010fe200000010ff */
[----:B------:R-:W-:Y:S02]  /*89b0*/  FMUL.FTZ R9, R128, R137 ;  /* 0x0000008980097220 */ /* 0x000fe40000410000 */
[--C-:B------:R-:W-:Y:S02]  /*89c0*/  FFMA.FTZ R30, R30, c[0x0][0x2d0], -R3.reuse ;  /* 0x0000b4001e1e7a23 */ /* 0x100fe40000010803 */
[--C-:B------:R-:W-:Y:S01]  /*89d0*/  FFMA.FTZ R41, R41, c[0x0][0x2d0], -R134.reuse ;  /* 0x0000b40029297a23 */ /* 0x100fe20000010886 */
[----:B------:R4:W-:Y:S01]  /*89e0*/  MUFU.EX2 R201, R10 ;  /* 0x0000000a00c97308 */ /* 0x0009e20000000800 */
[--C-:B------:R-:W-:Y:S02]  /*89f0*/  FFMA.FTZ R42, R42, c[0x0][0x2d0], -R3.reuse ;  /* 0x0000b4002a2a7a23 */ /* 0x100fe40000010803 */
[--C-:B------:R-:W-:Y:S02]  /*8a00*/  FFMA.FTZ R40, R40, c[0x0][0x2d0], -R134.reuse ;  /* 0x0000b40028287a23 */ /* 0x100fe40000010886 */
[----:B-1----:R-:W-:Y:S02]  /*8a10*/  FMUL.FTZ R12, R128, R144 ;  /* 0x00000090800c7220 */ /* 0x002fe40000410000 */
[--C-:B------:R-:W-:Y:S02]  /*8a20*/  FFMA.FTZ R43, R43, c[0x0][0x2d0], -R3.reuse ;  /* 0x0000b4002b2b7a23 */ /* 0x100fe40000010803 */
[--C-:B------:R-:W-:Y:S01]  /*8a30*/  FFMA.FTZ R44, R44, c[0x0][0x2d0], -R134.reuse ;  /* 0x0000b4002c2c7a23 */ /* 0x100fe20000010886 */
[----:B------:R-:W1:Y:S01]  /*8a40*/  MUFU.EX2 R214, R11 ;  /* 0x0000000b00d67308 */ /* 0x000e620000000800 */
[--C-:B------:R-:W-:Y:S02]  /*8a50*/  FFMA.FTZ R27, R27, c[0x0][0x2d0], -R3.reuse ;  /* 0x0000b4001b1b7a23 */ /* 0x100fe40000010803 */
[--C-:B------:R-:W-:Y:S02]  /*8a60*/  FFMA.FTZ R29, R29, c[0x0][0x2d0], -R134.reuse ;  /* 0x0000b4001d1d7a23 */ /* 0x100fe40000010886 */
[----:B--2---:R-:W-:Y:S02]  /*8a70*/  FMUL.FTZ R13, R128, R145 ;  /* 0x00000091800d7220 */ /* 0x004fe40000410000 */
[--C-:B------:R-:W-:Y:S02]  /*8a80*/  FFMA.FTZ R31, R31, c[0x0][0x2d0], -R3.reuse ;  /* 0x0000b4001f1f7a23 */ /* 0x100fe40000010803 */
[--C-:B------:R-:W-:Y:S01]  /*8a90*/  FFMA.FTZ R45, R45, c[0x0][0x2d0], -R134.reuse ;  /* 0x0000b4002d2d7a23 */ /* 0x100fe20000010886 */
[----:B------:R2:W-:Y:S01]  /*8aa0*/  MUFU.EX2 R135, R15 ;  /* 0x0000000f00877308 */ /* 0x0005e20000000800 */
[--C-:B------:R-:W-:Y:S02]  /*8ab0*/  FFMA.FTZ R46, R46, c[0x0][0x2d0], -R3.reuse ;  /* 0x0000b4002e2e7a23 */ /* 0x100fe40000010803 */
[--C-:B------:R-:W-:Y:S02]  /*8ac0*/  FFMA.FTZ R47, R47, c[0x0][0x2d0], -R3.reuse ;  /* 0x0000b4002f2f7a23 */ /* 0x100fe40000010803 */
[----:B----4-:R-:W-:Y:S01]  /*8ad0*/  FMUL.FTZ R10, R0, R138 ;  /* 0x0000008a000a7220 */ /* 0x010fe20000410000 */
[----:B---3--:R-:W-:Y:S01]  /*8ae0*/  F2FP.BF16.PACK_AB R138, R220, R217 ;  /* 0x000000d9dc8a723e */ /* 0x008fe200000010ff */
[--C-:B------:R-:W-:Y:S02]  /*8af0*/  FFMA.FTZ R88, R88, c[0x0][0x2d0], -R134.reuse ;  /* 0x0000b40058587a23 */ /* 0x100fe40000010886 */
[--C-:B------:R-:W-:Y:S01]  /*8b00*/  FFMA.FTZ R89, R89, c[0x0][0x2d0], -R134.reuse ;  /* 0x0000b40059597a23 */ /* 0x100fe20000010886 */
[----:B------:R-:W3:Y:S01]  /*8b10*/  MUFU.EX2 R216, R14 ;  /* 0x0000000e00d87308 */ /* 0x000ee20000000800 */
[--C-:B------:R-:W-:Y:S02]  /*8b20*/  FFMA.FTZ R92, R92, c[0x0][0x2d0], -R134.reuse ;  /* 0x0000b4005c5c7a23 */ /* 0x100fe40000010886 */
[--C-:B------:R-:W-:Y:S01]  /*8b30*/  FFMA.FTZ R93, R93, c[0x0][0x2d0], -R134.reuse ;  /* 0x0000b4005d5d7a23 */ /* 0x100fe20000010886 */
[----:B-1----:R-:W-:Y:S01]  /*8b40*/  F2FP.BF16.PACK_AB R137, R214, R201 ;  /* 0x000000c9d689723e */ /* 0x002fe200000010ff */
[----:B------:R-:W-:Y:S02]  /*8b50*/  FMUL.FTZ R11, R0, R139 ;  /* 0x0000008b000b7220 */ /* 0x000fe40000410000 */
[--C-:B------:R-:W-:Y:S02]  /*8b60*/  FFMA.FTZ R90, R90, c[0x0][0x2d0], -R3.reuse ;  /* 0x0000b4005a5a7a23 */ /* 0x100fe40000010803 */
[--C-:B------:R-:W-:Y:S01]  /*8b70*/  FFMA.FTZ R91, R91, c[0x0][0x2d0], -R3.reuse ;  /* 0x0000b4005b5b7a23 */ /* 0x100fe20000010803 */
[----:B------:R1:W-:Y:S01]  /*8b80*/  MUFU.EX2 R199, R24 ;  /* 0x0000001800c77308 */ /* 0x0003e20000000800 */
[--C-:B------:R-:W-:Y:S02]  /*8b90*/  FFMA.FTZ R94, R94, c[0x0][0x2d0], -R3.reuse ;  /* 0x0000b4005e5e7a23 */ /* 0x100fe40000010803 */
[--C-:B------:R-:W-:Y:S02]  /*8ba0*/  FFMA.FTZ R95, R95, c[0x0][0x2d0], -R3.reuse ;  /* 0x0000b4005f5f7a23 */ /* 0x100fe40000010803 */
[----:B--2---:R-:W-:Y:S02]  /*8bb0*/  FMUL.FTZ R15, R0, R147 ;  /* 0x00000093000f7220 */ /* 0x004fe40000410000 */
[--C-:B------:R-:W-:Y:S02]  /*8bc0*/  FFMA.FTZ R106, R106, c[0x0][0x2d0], -R3.reuse ;  /* 0x0000b4006a6a7a23 */ /* 0x100fe40000010803 */
[--C-:B------:R-:W-:Y:S01]  /*8bd0*/  FFMA.FTZ R107, R107, c[0x0][0x2d0], -R3.reuse ;  /* 0x0000b4006b6b7a23 */ /* 0x100fe20000010803 */
[----:B------:R2:W-:Y:S01]  /*8be0*/  MUFU.EX2 R206, R25 ;  /* 0x0000001900ce7308 */ /* 0x0005e20000000800 */
[--C-:B------:R-:W-:Y:S02]  /*8bf0*/  FFMA.FTZ R110, R110, c[0x0][0x2d0], -R3.reuse ;  /* 0x0000b4006e6e7a23 */ /* 0x100fe40000010803 */
[----:B------:R-:W-:Y:S01]  /*8c00*/  FFMA.FTZ R3, R111, c[0x0][0x2d0], -R3 ;  /* 0x0000b4006f037a23 */ /* 0x000fe20000010803 */
[----:B---3--:R-:W-:Y:S01]  /*8c10*/  F2FP.BF16.PACK_AB R139, R135, R216 ;  /* 0x000000d8878b723e */ /* 0x008fe200000010ff */
[----:B------:R-:W-:Y:S02]  /*8c20*/  FMUL.FTZ R14, R0, R146 ;  /* 0x00000092000e7220 */ /* 0x000fe40000410000 */
[----:B------:R-:W3:Y:S01]  /*8c30*/  LDSM.16.MT88.4 R144, [R229+0x100] ;  /* 0x00010000e590783b */ /* 0x000ee20000004200 */
[--C-:B------:R-:W-:Y:S02]  /*8c40*/  FFMA.FTZ R104, R104, c[0x0][0x2d0], -R134.reuse ;  /* 0x0000b40068687a23 */ /* 0x100fe40000010886 */
[----:B------:R4:W-:Y:S01]  /*8c50*/  MUFU.EX2 R198, R26 ;  /* 0x0000001a00c67308 */ /* 0x0009e20000000800 */
[C---:B------:R-:W-:Y:S04]  /*8c60*/  HMMA.16816.F32.BF16 R8, R136.reuse, R20, R8 ;  /* 0x000000148808723c */ /* 0x040fe80000041808 */
[----:B-1----:R-:W-:Y:S02]  /*8c70*/  FMUL.FTZ R24, R128, R156 ;  /* 0x0000009c80187220 */ /* 0x002fe40000410000 */
[--C-:B------:R-:W-:Y:S02]  /*8c80*/  FFMA.FTZ R105, R105, c[0x0][0x2d0], -R134.reuse ;  /* 0x0000b40069697a23 */ /* 0x100fe40000010886 */
[-C--:B------:R-:W-:Y:S01]  /*8c90*/  HMMA.16816.F32.BF16 R12, R136, R22.reuse, R12 ;  /* 0x00000016880c723c */ /* 0x080fe2000004180c */
[----:B------:R-:W1:Y:S03]  /*8ca0*/  MUFU.EX2 R219, R27 ;  /* 0x0000001b00db7308 */ /* 0x000e660000000800 */
[C---:B------:R-:W-:Y:S02]  /*8cb0*/  FMUL.FTZ R20, R130.reuse, R152 ;  /* 0x0000009882147220 */ /* 0x040fe40000410000 */
[----:B------:R-:W-:Y:S02]  /*8cc0*/  FMUL.FTZ R21, R130, R153 ;  /* 0x0000009982157220 */ /* 0x000fe40000410000 */
[C---:B------:R-:W-:Y:S03]  /*8cd0*/  HMMA.16816.F32.BF16 R16, R140.reuse, R22, R16 ;  /* 0x000000168c10723c */ /* 0x040fe60000041810 */
[----:B------:R3:W-:Y:S01]  /*8ce0*/  MUFU.EX2 R191, R28 ;  /* 0x0000001c00bf7308 */ /* 0x0007e20000000800 */
[----:B--2---:R-:W-:Y:S02]  /*8cf0*/  FMUL.FTZ R25, R128, R157 ;  /* 0x0000009d80197220 */ /* 0x004fe40000410000 */
[--C-:B------:R-:W-:Y:S02]  /*8d00*/  FFMA.FTZ R108, R108, c[0x0][0x2d0], -R134.reuse ;  /* 0x0000b4006c6c7a23 */ /* 0x100fe40000010886 */
[C---:B------:R-:W-:Y:S04]  /*8d10*/  FMUL.FTZ R22, R129.reuse, R154 ;  /* 0x0000009a81167220 */ /* 0x040fe80000410000 */
[----:B------:R-:W-:Y:S01]  /*8d20*/  FMUL.FTZ R23, R129, R155 ;  /* 0x0000009b81177220 */ /* 0x000fe20000410000 */
[----:B------:R2:W-:Y:S01]  /*8d30*/  MUFU.EX2 R190, R30 ;  /* 0x0000001e00be7308 */ /* 0x0005e20000000800 */
[C---:B----4-:R-:W-:Y:S01]  /*8d40*/  FMUL.FTZ R26, R0.reuse, R158 ;  /* 0x0000009e001a7220 */ /* 0x050fe20000410000 */
[----:B------:R-:W-:Y:S01]  /*8d50*/  MOV R158, R226 ;  /* 0x000000e2009e7202 */ /* 0x000fe20000000f00 */
[----:B------:R-:W-:Y:S01]  /*8d60*/  FFMA.FTZ R134, R109, c[0x0][0x2d0], -R134 ;  /* 0x0000b4006d867a23 */ /* 0x000fe20000010886 */
[----:B-1----:R-:W-:Y:S01]  /*8d70*/  MOV R153, R219 ;  /* 0x000000db00997202 */ /* 0x002fe20000000f00 */
[----:B------:R-:W-:Y:S01]  /*8d80*/  FMUL.FTZ R27, R0, R159 ;  /* 0x0000009f001b7220 */ /* 0x000fe20000410000 */
[-C--:B------:R-:W-:Y:S04]  /*8d90*/  HMMA.16816.F32.BF16 R20, R140, R36.reuse, R20 ;  /* 0x000000248c14723c */ /* 0x080fe80000041814 */
[----:B------:R-:W1:Y:S04]  /*8da0*/  MUFU.EX2 R222, R32 ;  /* 0x0000002000de7308 */ /* 0x000e680000000800 */
[C---:B------:R-:W-:Y:S04]  /*8db0*/  HMMA.16816.F32.BF16 R24, R136.reuse, R36, R24 ;  /* 0x000000248818723c */ /* 0x040fe80000041818 */
[----:B---3--:R-:W-:Y:S02]  /*8dc0*/  FMUL.FTZ R28, R128, R160 ;  /* 0x000000a0801c7220 */ /* 0x008fe40000410000 */
[----:B------:R-:W3:Y:S01]  /*8dd0*/  MUFU.EX2 R227, R29 ;  /* 0x0000001d00e37308 */ /* 0x000ee20000000800 */
[C---:B------:R-:W-:Y:S02]  /*8de0*/  FMUL.FTZ R36, R130.reuse, R168 ;  /* 0x000000a882247220 */ /* 0x040fe40000410000 */
[----:B------:R-:W-:Y:S03]  /*8df0*/  FMUL.FTZ R37, R130, R169 ;  /* 0x000000a982257220 */ /* 0x000fe60000410000 */
[C---:B--2---:R-:W-:Y:S01]  /*8e00*/  FMUL.FTZ R30, R0.reuse, R162 ;  /* 0x000000a2001e7220 */ /* 0x044fe20000410000 */
[----:B------:R-:W-:Y:S01]  /*8e10*/  MOV R162, R34 ;  /* 0x0000002200a27202 */ /* 0x000fe20000000f00 */
[C---:B------:R-:W-:Y:S01]  /*8e20*/  FMUL.FTZ R34, R129.reuse, R166 ;  /* 0x000000a681227220 */ /* 0x040fe20000410000 */
[----:B------:R-:W-:Y:S01]  /*8e30*/  MOV R166, R199 ;  /* 0x000000c700a67202 */ /* 0x000fe20000000f00 */
[----:B------:R2:W4:Y:S01]  /*8e40*/  MUFU.EX2 R32, R31 ;  /* 0x0000001f00207308 */ /* 0x0005220000000800 */
[----:B-1----:R-:W-:Y:S09]  /*8e50*/  MOV R152, R222 ;  /* 0x000000de00987202 */ /* 0x002ff20000000f00 */
[----:B------:R-:W1:Y:S01]  /*8e60*/  MUFU.EX2 R29, R41 ;  /* 0x00000029001d7308 */ /* 0x000e620000000800 */
[----:B---3--:R-:W-:Y:S09]  /*8e70*/  MOV R157, R227 ;  /* 0x000000e3009d7202 */ /* 0x008ff20000000f00 */
[----:B------:R-:W3:Y:S01]  /*8e80*/  MUFU.EX2 R224, R33 ;  /* 0x0000002100e07308 */ /* 0x000ee20000000800 */
[----:B--2---:R-:W-:Y:S01]  /*8e90*/  FMUL.FTZ R31, R0, R163 ;  /* 0x000000a3001f7220 */ /* 0x004fe20000410000 */
[----:B----4-:R-:W-:Y:S01]  /*8ea0*/  MOV R156, R32 ;  /* 0x00000020009c7202 */ /* 0x010fe20000000f00 */
[----:B------:R-:W-:Y:S01]  /*8eb0*/  FMUL.FTZ R32, R130, R164 ;  /* 0x000000a482207220 */ /* 0x000fe20000410000 */
[----:B------:R-:W-:Y:S06]  /*8ec0*/  MOV R164, R202 ;  /* 0x000000ca00a47202 */ /* 0x000fec0000000f00 */
[----:B------:R-:W2:Y:S01]  /*8ed0*/  MUFU.EX2 R33, R42 ;  /* 0x0000002a00217308 */ /* 0x000ea20000000800 */
[----:B-1----:R-:W-:Y:S01]  /*8ee0*/  MOV R160, R29 ;  /* 0x0000001d00a07202 */ /* 0x002fe20000000f00 */
[C---:B------:R-:W-:Y:S01]  /*8ef0*/  FMUL.FTZ R29, R128.reuse, R161 ;  /* 0x000000a1801d7220 */ /* 0x040fe20000410000 */
[----:B------:R-:W-:Y:S01]  /*8f00*/  MOV R161, R35 ;  /* 0x0000002300a17202 */ /* 0x000fe20000000f00 */
[C---:B------:R-:W-:Y:S01]  /*8f10*/  FMUL.FTZ R35, R129.reuse, R167 ;  /* 0x000000a781237220 */ /* 0x040fe20000410000 */
[----:B------:R-:W-:Y:S01]  /*8f20*/  MOV R167, R198 ;  /* 0x000000c600a77202 */ /* 0x000fe20000000f00 */
[----:B------:R-:W-:Y:S04]  /*8f30*/  FMUL.FTZ R41, R128, R173 ;  /* 0x000000ad80297220 */ /* 0x000fe80000410000 */
[----:B------:R1:W-:Y:S01]  /*8f40*/  MUFU.EX2 R193, R40 ;  /* 0x0000002800c17308 */ /* 0x0003e20000000800 */
[-C--:B------:R-:W-:Y:S03]  /*8f50*/  HMMA.16816.F32.BF16 R28, R136, R38.reuse, R28 ;  /* 0x00000026881c723c */ /* 0x080fe6000004181c */
[----:B---3--:R-:W-:Y:S06]  /*8f60*/  MOV R159, R224 ;  /* 0x000000e0009f7202 */ /* 0x008fec0000000f00 */
[----:B------:R3:W-:Y:S03]  /*8f70*/  MUFU.EX2 R212, R43 ;  /* 0x0000002b00d47308 */ /* 0x0007e60000000800 */
[----:B--2---:R-:W-:Y:S01]  /*8f80*/  MOV R163, R33 ;  /* 0x0000002100a37202 */ /* 0x004fe20000000f00 */
[----:B------:R-:W-:Y:S01]  /*8f90*/  FMUL.FTZ R33, R130, R165 ;  /* 0x000000a582217220 */ /* 0x000fe20000410000 */
[----:B------:R-:W-:Y:S01]  /*8fa0*/  MOV R165, R200 ;  /* 0x000000c800a57202 */ /* 0x000fe20000000f00 */
[----:B------:R-:W-:Y:S04]  /*8fb0*/  FMUL.FTZ R42, R0, R174 ;  /* 0x000000ae002a7220 */ /* 0x000fe80000410000 */
[----:B------:R2:W-:Y:S01]  /*8fc0*/  MUFU.EX2 R226, R44 ;  /* 0x0000002c00e27308 */ /* 0x0005e20000000800 */
[C---:B------:R-:W-:Y:S04]  /*8fd0*/  HMMA.16816.F32.BF16 R32, R140.reuse, R38, R32 ;  /* 0x000000268c20723c */ /* 0x040fe80000041820 */
[----:B-1----:R-:W-:Y:S03]  /*8fe0*/  FMUL.FTZ R40, R128, R172 ;  /* 0x000000ac80287220 */ /* 0x002fe60000410000 */
[C---:B------:R-:W-:Y:S02]  /*8ff0*/  FMUL.FTZ R38, R129.reuse, R170 ;  /* 0x000000aa81267220 */ /* 0x040fe40000410000 */
[----:B------:R1:W-:Y:S03]  /*9000*/  MUFU.EX2 R227, R45 ;  /* 0x0000002d00e37308 */ /* 0x0003e60000000800 */
[C---:B------:R-:W-:Y:S02]  /*9010*/  FMUL.FTZ R39, R129.reuse, R171 ;  /* 0x000000ab81277220 */ /* 0x040fe40000410000 */
[----:B---3--:R-:W-:Y:S05]  /*9020*/  FMUL.FTZ R43, R0, R175 ;  /* 0x000000af002b7220 */ /* 0x008fea0000410000 */
[-C--:B------:R-:W-:Y:S01]  /*9030*/  HMMA.16816.F32.BF16 R36, R140, R144.reuse, R36 ;  /* 0x000000908c24723c */ /* 0x080fe20000041824 */
[----:B------:R3:W-:Y:S02]  /*9040*/  MUFU.EX2 R222, R46 ;  /* 0x0000002e00de7308 */ /* 0x0007e40000000800 */
[C---:B--2---:R-:W-:Y:S05]  /*9050*/  FMUL.FTZ R44, R128.reuse, R176 ;  /* 0x000000b0802c7220 */ /* 0x044fea0000410000 */
[C---:B------:R-:W-:Y:S03]  /*9060*/  HMMA.16816.F32.BF16 R40, R136.reuse, R144, R40 ;  /* 0x000000908828723c */ /* 0x040fe60000041828 */
[----:B------:R2:W-:Y:S01]  /*9070*/  MUFU.EX2 R224, R47 ;  /* 0x0000002f00e07308 */ /* 0x0005e20000000800 */
[----:B-1----:R-:W-:Y:S09]  /*9080*/  FMUL.FTZ R45, R128, R177 ;  /* 0x000000b1802d7220 */ /* 0x002ff20000410000 */
[----:B------:R-:W1:Y:S01]  /*9090*/  MUFU.EX2 R215, R50 ;  /* 0x0000003200d77308 */ /* 0x000e620000000800 */
[C---:B---3--:R-:W-:Y:S09]  /*90a0*/  FMUL.FTZ R46, R0.reuse, R178 ;  /* 0x000000b2002e7220 */ /* 0x048ff20000410000 */
[----:B------:R3:W4:Y:S01]  /*90b0*/  MUFU.EX2 R213, R48 ;  /* 0x0000003000d57308 */ /* 0x0007220000000800 */
[----:B--2---:R-:W-:Y:S09]  /*90c0*/  FMUL.FTZ R47, R0, R179 ;  /* 0x000000b3002f7220 */ /* 0x004ff20000410000 */
[----:B------:R2:W2:Y:S01]  /*90d0*/  MUFU.EX2 R211, R49 ;  /* 0x0000003100d37308 */ /* 0x0004a20000000800 */
[-C--:B------:R-:W-:Y:S03]  /*90e0*/  HMMA.16816.F32.BF16 R44, R136, R146.reuse, R44 ;  /* 0x00000092882c723c */ /* 0x080fe6000004182c */
[----:B-1----:R-:W-:Y:S01]  /*90f0*/  MOV R154, R215 ;  /* 0x000000d7009a7202 */ /* 0x002fe20000000f00 */
[C---:B------:R-:W-:Y:S03]  /*9100*/  FMUL.FTZ R50, R129.reuse, R182 ;  /* 0x000000b681327220 */ /* 0x040fe60000410000 */
[----:B------:R-:W-:Y:S02]  /*9110*/  MOV R109, R154 ;  /* 0x0000009a006d7202 */ /* 0x000fe40000000f00 */
[----:B------:R1:W1:Y:S03]  /*9120*/  MUFU.EX2 R210, R51 ;  /* 0x0000003300d27308 */ /* 0x0002660000000800 */
[C---:B---3--:R-:W-:Y:S01]  /*9130*/  FMUL.FTZ R48, R130.reuse, R180 ;  /* 0x000000b482307220 */ /* 0x048fe20000410000 */
[----:B------:R-:W-:Y:S02]  /*9140*/  MOV R180, R212 ;  /* 0x000000d400b47202 */ /* 0x000fe40000000f00 */
[----:B----4-:R-:W-:Y:S04]  /*9150*/  MOV R155, R213 ;  /* 0x000000d5009b7202 */ /* 0x010fe80000000f00 */
[----:B------:R3:W-:Y:S01]  /*9160*/  MUFU.EX2 R219, R52 ;  /* 0x0000003400db7308 */ /* 0x0007e20000000800 */
[----:B------:R-:W-:Y:S01]  /*9170*/  MOV R111, R155 ;  /* 0x0000009b006f7202 */ /* 0x000fe20000000f00 */
[C---:B--2---:R-:W-:Y:S01]  /*9180*/  FMUL.FTZ R49, R130.reuse, R181 ;  /* 0x000000b582317220 */ /* 0x044fe20000410000 */
[----:B------:R-:W-:Y:S01]  /*9190*/  MOV R181, R211 ;  /* 0x000000d300b57202 */ /* 0x000fe20000000f00 */
[----:B------:R-:W-:Y:S01]  /*91a0*/  FFMA.FTZ R130, R130, R250, R207 ;  /* 0x000000fa82827223 */ /* 0x000fe200000100cf */
[----:B------:R-:W-:Y:S02]  /*91b0*/  MOV R207, R180 ;  /* 0x000000b400cf7202 */ /* 0x000fe40000000f00 */
[----:B------:R-:W-:Y:S03]  /*91c0*/  MOV R115, R181 ;  /* 0x000000b500737202 */ /* 0x000fe60000000f00 */
[----:B------:R2:W-:Y:S01]  /*91d0*/  MUFU.EX2 R171, R53 ;  /* 0x0000003500ab7308 */ /* 0x0005e20000000800 */
[----:B------:R-:W-:Y:S02]  /*91e0*/  FADD.FTZ R130, R208, R130 ;  /* 0x00000082d0827221 */ /* 0x000fe40000010000 */
[----:B-1----:R-:W-:Y:S01]  /*91f0*/  FMUL.FTZ R51, R129, R183 ;  /* 0x000000b781337220 */ /* 0x002fe20000410000 */
[----:B------:R-:W-:Y:S02]  /*9200*/  MOV R183, R206 ;  /* 0x000000ce00b77202 */ /* 0x000fe40000000f00 */
[----:B------:R-:W-:Y:S04]  /*9210*/  MOV R182, R210 ;  /* 0x000000d200b67202 */ /* 0x000fe80000000f00 */
[----:B------:R1:W-:Y:S01]  /*9220*/  MUFU.EX2 R170, R54 ;  /* 0x0000003600aa7308 */ /* 0x0003e20000000800 */
[C---:B------:R-:W-:Y:S01]  /*9230*/  HMMA.16816.F32.BF16 R48, R140.reuse, R146, R48 ;  /* 0x000000928c30723c */ /* 0x040fe20000041830 */
[----:B------:R-:W4:Y:S03]  /*9240*/  LDSM.16.MT88.4 R144, [R228+0x900] ;  /* 0x00090000e490783b */ /* 0x000f260000004200 */
[----:B------:R-:W-:Y:S01]  /*9250*/  MOV R113, R182 ;  /* 0x000000b600717202 */ /* 0x000fe20000000f00 */
[C---:B---3--:R-:W-:Y:S01]  /*9260*/  FMUL.FTZ R52, R128.reuse, R184 ;  /* 0x000000b880347220 */ /* 0x048fe20000410000 */
[----:B------:R-:W-:Y:S02]  /*9270*/  MOV R184, R197 ;  /* 0x000000c500b87202 */ /* 0x000fe40000000f00 */
[-C--:B------:R-:W-:Y:S01]  /*9280*/  HMMA.16816.F32.BF16 R116, R140, R148.reuse, R116 ;  /* 0x000000948c74723c */ /* 0x080fe20000041874 */
[----:B------:R3:W-:Y:S03]  /*9290*/  MUFU.EX2 R215, R55 ;  /* 0x0000003700d77308 */ /* 0x0007e60000000800 */
[C---:B--2---:R-:W-:Y:S01]  /*92a0*/  FMUL.FTZ R53, R128.reuse, R185 ;  /* 0x000000b980357220 */ /* 0x044fe20000410000 */
[----:B------:R-:W-:Y:S01]  /*92b0*/  MOV R185, R196 ;  /* 0x000000c400b97202 */ /* 0x000fe20000000f00 */
[----:B------:R-:W-:Y:S02]  /*92c0*/  FFMA.FTZ R128, R128, R252, R203 ;  /* 0x000000fc80807223 */ /* 0x000fe400000100cb */
[C---:B------:R-:W-:Y:S03]  /*92d0*/  HMMA.16816.F32.BF16 R120, R136.reuse, R148, R120 ;  /* 0x000000948878723c */ /* 0x040fe60000041878 */
[----:B------:R-:W-:Y:S01]  /*92e0*/  MUFU.EX2 R212, R64 ;  /* 0x0000004000d47308 */ /* 0x000fe20000000800 */
[----:B------:R-:W-:Y:S02]  /*92f0*/  FADD.FTZ R128, R205, R128 ;  /* 0x00000080cd807221 */ /* 0x000fe40000010000 */
[C---:B-1----:R-:W-:Y:S01]  /*9300*/  FMUL.FTZ R54, R0.reuse, R186 ;  /* 0x000000ba00367220 */ /* 0x042fe20000410000 */
[----:B------:R-:W-:Y:S05]  /*9310*/  MOV R186, R195 ;  /* 0x000000c300ba7202 */ /* 0x000fea0000000f00 */
[----:B------:R-:W-:Y:S01]  /*9320*/  MOV R203, R186 ;  /* 0x000000ba00cb7202 */ /* 0x000fe20000000f00 */
[----:B------:R-:W-:Y:S01]  /*9330*/  MUFU.EX2 R213, R65 ;  /* 0x0000004100d57308 */ /* 0x000fe20000000800 */
[C---:B---3--:R-:W-:Y:S01]  /*9340*/  FMUL.FTZ R55, R0.reuse, R187 ;  /* 0x000000bb00377220 */ /* 0x048fe20000410000 */
[----:B------:R-:W-:Y:S01]  /*9350*/  MOV R187, R194 ;  /* 0x000000c200bb7202 */ /* 0x000fe20000000f00 */
[----:B------:R-:W-:Y:S07]  /*9360*/  FFMA.FTZ R0, R0, R251, R201 ;  /* 0x000000fb00007223 */ /* 0x000fee00000100c9 */
[----:B------:R-:W-:Y:S01]  /*9370*/  MUFU.EX2 R210, R66 ;  /* 0x0000004200d27308 */ /* 0x000fe20000000800 */
[-C--:B------:R-:W-:Y:S03]  /*9380*/  HMMA.16816.F32.BF16 R52, R136, R150.reuse, R52 ;  /* 0x000000968834723c */ /* 0x080fe60000041834 */
[----:B------:R-:W-:Y:S04]  /*9390*/  FADD.FTZ R0, R214, R0 ;  /* 0x00000000d6007221 */ /* 0x000fe80000010000 */
[----:B------:R-:W-:Y:S01]  /*93a0*/  F2FP.BF16.PACK_AB R136, R185, R164 ;  /* 0x000000a4b988723e */ /* 0x000fe200000010ff */
[----:B------:R-:W-:Y:S01]  /*93b0*/  HMMA.16816.F32.BF16 R124, R140, R150, R124 ;  /* 0x000000968c7c723c */ /* 0x000fe2000004187c */
[----:B------:R-:W1:Y:S01]  /*93c0*/  LDSM.16.MT88.4 R148, [R231+0x900] ;  /* 0x00090000e794783b */ /* 0x000e620000004200 */
[----:B------:R2:W-:Y:S02]  /*93d0*/  MUFU.EX2 R211, R67 ;  /* 0x0000004300d37308 */ /* 0x0005e40000000800 */
[----:B------:R-:W-:Y:S01]  /*93e0*/  F2FP.BF16.PACK_AB R137, R184, R165 ;  /* 0x000000a5b889723e */ /* 0x000fe200000010ff */
[----:B------:R-:W-:Y:S01]  /*93f0*/  FADD.FTZ R0, R216, R0 ;  /* 0x00000000d8007221 */ /* 0x000fe20000010000 */
[----:B------:R-:W-:Y:S02]  /*9400*/  F2FP.BF16.PACK_AB R138, R159, R152 ;  /* 0x000000989f8a723e */ /* 0x000fe400000010ff */
[----:B------:R-:W-:Y:S01]  /*9410*/  F2FP.BF16.PACK_AB R139, R158, R192 ;  /* 0x000000c09e8b723e */ /* 0x000fe200000010ff */
[----:B------:R-:W-:Y:S03]  /*9420*/  FADD.FTZ R0, R135, R0 ;  /* 0x0000000087007221 */ /* 0x000fe60000010000 */
[----:B------:R-:W-:Y:S01]  /*9430*/  F2FP.BF16.PACK_AB R140, R183, R166 ;  /* 0x000000a6b78c723e */ /* 0x000fe200000010ff */
[----:B------:R-:W-:Y:S01]  /*9440*/  MUFU.EX2 R169, R56 ;  /* 0x0000003800a97308 */ /* 0x000fe20000000800 */
[----:B------:R-:W-:Y:S01]  /*9450*/  F2FP.BF16.PACK_AB R141, R153, R167 ;  /* 0x000000a7998d723e */ /* 0x000fe200000010ff */
[-C--:B----4-:R-:W-:Y:S05]  /*9460*/  HMMA.16816.F32.BF16 R4, R136, R144.reuse, R4 ;  /* 0x000000908804723c */ /* 0x090fea0000041804 */
[----:B------:R-:W-:Y:S02]  /*9470*/  F2FP.BF16.PACK_AB R142, R157, R191 ;  /* 0x000000bf9d8e723e */ /* 0x000fe400000010ff */
[-C--:B------:R-:W-:Y:S01]  /*9480*/  F2FP.BF16.PACK_AB R143, R156, R190.reuse ;  /* 0x000000be9c8f723e */ /* 0x080fe200000010ff */
[----:B------:R-:W3:Y:S01]  /*9490*/  MUFU.EX2 R175, R57 ;  /* 0x0000003900af7308 */ /* 0x000ee20000000800 */
[----:B--2---:R-:W2:Y:S05]  /*94a0*/  LDSM.16.MT88.4 R64, [R229+0x900] ;  /* 0x00090000e540783b */ /* 0x004eaa0000004200 */
[C---:B------:R-:W-:Y:S04]  /*94b0*/  HMMA.16816.F32.BF16 R8, R140.reuse, R144, R8 ;  /* 0x000000908c08723c */ /* 0x040fe80000041808 */
[----:B------:R-:W-:Y:S03]  /*94c0*/  MUFU.EX2 R168, R58 ;  /* 0x0000003a00a87308 */ /* 0x000fe60000000800 */
[----:B------:R-:W-:Y:S01]  /*94d0*/  MOV R145, R193 ;  /* 0x000000c100917202 */ /* 0x000fe20000000f00 */
[-C--:B------:R-:W-:Y:S04]  /*94e0*/  HMMA.16816.F32.BF16 R12, R140, R146.reuse, R12 ;  /* 0x000000928c0c723c */ /* 0x080fe8000004180c */
[----:B------:R-:W-:Y:S02]  /*94f0*/  MOV R144, R190 ;  /* 0x000000be00907202 */ /* 0x000fe40000000f00 */
[----:B------:R4:W2:Y:S01]  /*9500*/  MUFU.EX2 R174, R59 ;  /* 0x0000003b00ae7308 */ /* 0x0008a20000000800 */
[----:B------:R-:W-:Y:S01]  /*9510*/  MOV R250, R145 ;  /* 0x0000009100fa7202 */ /* 0x000fe20000000f00 */
[C---:B------:R-:W-:Y:S04]  /*9520*/  HMMA.16816.F32.BF16 R16, R136.reuse, R146, R16 ;  /* 0x000000928810723c */ /* 0x040fe80000041810 */
[----:B------:R-:W-:Y:S03]  /*9530*/  MOV R252, R144 ;  /* 0x0000009000fc7202 */ /* 0x000fe60000000f00 */
[----:B------:R-:W-:Y:S01]  /*9540*/  MOV R146, R192 ;  /* 0x000000c000927202 */ /* 0x000fe20000000f00 */
[-C--:B-1----:R-:W-:Y:S01]  /*9550*/  HMMA.16816.F32.BF16 R20, R136, R148.reuse, R20 ;  /* 0x000000948814723c */ /* 0x082fe20000041814 */
[----:B------:R-:W-:Y:S03]  /*9560*/  MUFU.EX2 R173, R60 ;  /* 0x0000003c00ad7308 */ /* 0x000fe60000000800 */
[----:B------:R-:W-:Y:S02]  /*9570*/  MOV R147, R191 ;  /* 0x000000bf00937202 */ /* 0x000fe40000000f00 */
[----:B------:R-:W-:Y:S02]  /*9580*/  MOV R251, R146 ;  /* 0x0000009200fb7202 */ /* 0x000fe40000000f00 */
[C---:B------:R-:W-:Y:S01]  /*9590*/  HMMA.16816.F32.BF16 R24, R140.reuse, R148, R24 ;  /* 0x000000948c18723c */ /* 0x040fe20000041818 */
[----:B------:R-:W3:Y:S02]  /*95a0*/  LDL.LU R149, [R1] ;  /* 0x0000000001957983 */ /* 0x000ee40000300800 */
[----:B------:R-:W1:Y:S01]  /*95b0*/  MUFU.EX2 R206, R61 ;  /* 0x0000003d00ce7308 */ /* 0x000e620000000800 */
[----:B------:R-:W-:Y:S01]  /*95c0*/  MOV R201, R147 ;  /* 0x0000009300c97202 */ /* 0x000fe20000000f00 */
[----:B------:R1:W5:Y:S03]  /*95d0*/  LDL.LU R135, [R1+0x18] ;  /* 0x0000180001877983 */ /* 0x0003660000300800 */
[-C--:B------:R-:W-:Y:S01]  /*95e0*/  HMMA.16816.F32.BF16 R28, R140, R150.reuse, R28 ;  /* 0x000000968c1c723c */ /* 0x080fe2000004181c */
[----:B----4-:R-:W4:Y:S04]  /*95f0*/  LDSM.16.MT88.4 R56, [R230+0x900] ;  /* 0x00090000e638783b */ /* 0x010f280000004200 */
[----:B------:R-:W-:Y:S03]  /*9600*/  MUFU.EX2 R172, R62 ;  /* 0x0000003e00ac7308 */ /* 0x000fe60000000800 */
[C---:B------:R-:W-:Y:S07]  /*9610*/  HMMA.16816.F32.BF16 R32, R136.reuse, R150, R32 ;  /* 0x000000968820723c */ /* 0x040fee0000041820 */
[----:B------:R1:W1:Y:S01]  /*9620*/  MUFU.EX2 R179, R63 ;  /* 0x0000003f00b37308 */ /* 0x0002620000000800 */
[-C--:B--2---:R-:W-:Y:S08]  /*9630*/  HMMA.16816.F32.BF16 R36, R136, R64.reuse, R36 ;  /* 0x000000408824723c */ /* 0x084ff00000041824 */
[C---:B------:R-:W-:Y:S01]  /*9640*/  HMMA.16816.F32.BF16 R40, R140.reuse, R64, R40 ;  /* 0x000000408c28723c */ /* 0x040fe20000041828 */
[----:B------:R-:W-:Y:S06]  /*9650*/  MUFU.EX2 R178, R68 ;  /* 0x0000004400b27308 */ /* 0x000fec0000000800 */
[----:B------:R-:W-:Y:S01]  /*9660*/  F2FP.BF16.PACK_AB R64, R160, R145 ;  /* 0x00000091a040723e */ /* 0x000fe200000010ff */
[-C--:B------:R-:W-:Y:S03]  /*9670*/  HMMA.16816.F32.BF16 R44, R140, R66.reuse, R44 ;  /* 0x000000428c2c723c */ /* 0x080fe6000004182c */
[----:B------:R-:W-:Y:S01]  /*9680*/  MUFU.EX2 R202, R69 ;  /* 0x0000004500ca7308 */ /* 0x000fe20000000800 */
[----:B------:R-:W-:Y:S01]  /*9690*/  F2FP.BF16.PACK_AB R65, R180, R163 ;  /* 0x000000a3b441723e */ /* 0x000fe200000010ff */
[----:B-1----:R-:W1:Y:S03]  /*96a0*/  LDSM.16.MT88.4 R60, [R228+0x1100] ;  /* 0x00110000e43c783b */ /* 0x002e660000004200 */
[C---:B------:R-:W-:Y:S05]  /*96b0*/  HMMA.16816.F32.BF16 R48, R136.reuse, R66, R48 ;  /* 0x000000428830723c */ /* 0x040fea0000041830 */
[----:B------:R-:W-:Y:S02]  /*96c0*/  MUFU.EX2 R177, R70 ;  /* 0x0000004600b17308 */ /* 0x000fe40000000800 */
[----:B------:R-:W-:Y:S01]  /*96d0*/  F2FP.BF16.PACK_AB R66, R227, R226 ;  /* 0x000000e2e342723e */ /* 0x000fe200000010ff */
[-C--:B----4-:R-:W-:Y:S04]  /*96e0*/  HMMA.16816.F32.BF16 R116, R136, R56.reuse, R116 ;  /* 0x000000388874723c */ /* 0x090fe80000041874 */
[----:B------:R-:W-:Y:S03]  /*96f0*/  F2FP.BF16.PACK_AB R67, R224, R222 ;  /* 0x000000dee043723e */ /* 0x000fe600000010ff */
[----:B------:R2:W-:Y:S01]  /*9700*/  MUFU.EX2 R200, R71 ;  /* 0x0000004700c87308 */ /* 0x0005e20000000800 */
[C---:B------:R-:W-:Y:S07]  /*9710*/  HMMA.16816.F32.BF16 R120, R140.reuse, R56, R120 ;  /* 0x000000388c78723c */ /* 0x040fee0000041878 */
[----:B------:R-:W-:Y:S01]  /*9720*/  F2FP.BF16.PACK_AB R56, R162, R186 ;  /* 0x000000baa238723e */ /* 0x000fe200000010ff */
[-C--:B------:R-:W-:Y:S01]  /*9730*/  HMMA.16816.F32.BF16 R52, R140, R58.reuse, R52 ;  /* 0x0000003a8c34723c */ /* 0x080fe20000041834 */
[----:B------:R-:W-:Y:S03]  /*9740*/  MUFU.EX2 R176, R72 ;  /* 0x0000004800b07308 */ /* 0x000fe60000000800 */
[----:B------:R-:W-:Y:S03]  /*9750*/  F2FP.BF16.PACK_AB R57, R161, R187 ;  /* 0x000000bba139723e */ /* 0x000fe600000010ff */
[----:B------:R-:W-:Y:S01]  /*9760*/  MOV R143, R167 ;  /* 0x000000a7008f7202 */ /* 0x000fe20000000f00 */
[----:B------:R-:W-:Y:S01]  /*9770*/  HMMA.16816.F32.BF16 R124, R136, R58, R124 ;  /* 0x0000003a887c723c */ /* 0x000fe2000004187c */
[----:B------:R-:W-:Y:S02]  /*9780*/  LDSM.16.MT88.4 R136, [R229+0x1100] ;  /* 0x00110000e588783b */ /* 0x000fe40000004200 */
[----:B------:R-:W4:Y:S01]  /*9790*/  MUFU.EX2 R195, R73 ;  /* 0x0000004900c37308 */ /* 0x000f220000000800 */
[----:B------:R-:W-:Y:S01]  /*97a0*/  MOV R142, R166 ;  /* 0x000000a6008e7202 */ /* 0x000fe20000000f00 */
[----:B------:R-:W-:Y:S01]  /*97b0*/  FADD.FTZ R0, R143, R0 ;  /* 0x000000008f007221 */ /* 0x000fe20000010000 */
[----:B------:R-:W-:Y:S02]  /*97c0*/  MOV R141, R165 ;  /* 0x000000a5008d7202 */ /* 0x000fe40000000f00 */
[----:B------:R-:W-:Y:S01]  /*97d0*/  F2FP.BF16.PACK_AB R58, R181, R155 ;  /* 0x0000009bb53a723e */ /* 0x000fe200000010ff */
[----:B--2---:R-:W2:Y:S03]  /*97e0*/  LDSM.16.MT88.4 R68, [R231+0x1100] ;  /* 0x00110000e744783b */ /* 0x004ea60000004200 */
[----:B------:R-:W-:Y:S01]  /*97f0*/  F2FP.BF16.PACK_AB R59, R182, R154 ;  /* 0x0000009ab63b723e */ /* 0x000fe200000010ff */
[----:B------:R-:W-:Y:S01]  /*9800*/  MUFU.EX2 R194, R74 ;  /* 0x0000004a00c27308 */ /* 0x000fe20000000800 */
[----:B------:R-:W-:Y:S01]  /*9810*/  MOV R140, R164 ;  /* 0x000000a4008c7202 */ /* 0x000fe20000000f00 */
[----:B------:R-:W-:Y:S02]  /*9820*/  FADD.FTZ R0, R153, R0 ;  /* 0x0000000099007221 */ /* 0x000fe40000010000 */
[----:B------:R-:W-:Y:S02]  /*9830*/  LDSM.16.MT88.4 R164, [R231+0x3100] ;  /* 0x00310000e7a4783b */ /* 0x000fe40000004200 */
[-C--:B-1----:R-:W-:Y:S04]  /*9840*/  HMMA.16816.F32.BF16 R4, R56, R60.reuse, R4 ;  /* 0x0000003c3804723c */ /* 0x082fe80000041804 */
[----:B------:R1:W1:Y:S01]  /*9850*/  MUFU.EX2 R193, R75 ;  /* 0x0000004b00c17308 */ /* 0x0002620000000800 */
[----:B------:R-:W-:Y:S03]  /*9860*/  FADD.FTZ R0, R252, R0 ;  /* 0x00000000fc007221 */ /* 0x000fe60000010000 */
[C---:B------:R-:W-:Y:S06]  /*9870*/  HMMA.16816.F32.BF16 R8, R64.reuse, R60, R8 ;  /* 0x0000003c4008723c */ /* 0x040fec0000041808 */
[----:B------:R-:W-:Y:S02]  /*9880*/  MUFU.EX2 R192, R76 ;  /* 0x0000004c00c07308 */ /* 0x000fe40000000800 */
[-C--:B------:R-:W-:Y:S08]  /*9890*/  HMMA.16816.F32.BF16 R12, R64, R62.reuse, R12 ;  /* 0x0000003e400c723c */ /* 0x080ff0000004180c */
[C---:B------:R-:W-:Y:S01]  /*98a0*/  HMMA.16816.F32.BF16 R16, R56.reuse, R62, R16 ;  /* 0x0000003e3810723c */ /* 0x040fe20000041810 */
[----:B------:R-:W4:Y:S01]  /*98b0*/  LDSM.16.MT88.4 R60, [R230+0x1100] ;  /* 0x00110000e63c783b */ /* 0x000f220000004200 */
[----:B------:R-:W3:Y:S06]  /*98c0*/  MUFU.EX2 R191, R77 ;  /* 0x0000004d00bf7308 */ /* 0x000eec0000000800 */
[-C--:B--2---:R-:W-:Y:S01]  /*98d0*/  HMMA.16816.F32.BF16 R20, R56, R68.reuse, R20 ;  /* 0x000000443814723c */ /* 0x084fe20000041814 */
[----:B-1----:R-:W-:Y:S03]  /*98e0*/  LDSM.16.MT88.4 R72, [R229+0x1900] ;  /* 0x00190000e548783b */ /* 0x002fe60000004200 */
[----:B------:R-:W-:Y:S04]  /*98f0*/  MUFU.EX2 R190, R78 ;  /* 0x0000004e00be7308 */ /* 0x000fe80000000800 */
[C---:B------:R-:W-:Y:S06]  /*9900*/  HMMA.16816.F32.BF16 R24, R64.reuse, R68, R24 ;  /* 0x000000444018723c */ /* 0x040fec0000041818 */
[----:B------:R-:W-:Y:S02]  /*9910*/  MUFU.EX2 R196, R83 ;  /* 0x0000005300c47308 */ /* 0x000fe40000000800 */
[-C--:B------:R-:W-:Y:S08]  /*9920*/  HMMA.16816.F32.BF16 R28, R64, R70.reuse, R28 ;  /* 0x00000046401c723c */ /* 0x080ff0000004181c */
[C---:B------:R-:W-:Y:S01]  /*9930*/  HMMA.16816.F32.BF16 R32, R56.reuse, R70, R32 ;  /* 0x000000463820723c */ /* 0x040fe20000041820 */
[----:B------:R-:W1:Y:S01]  /*9940*/  LDSM.16.MT88.4 R68, [R228+0x1900] ;  /* 0x00190000e444783b */ /* 0x000e620000004200 */
[----:B------:R2:W-:Y:S06]  /*9950*/  MUFU.EX2 R83, R79 ;  /* 0x0000004f00537308 */ /* 0x0005ec0000000800 */
[-C--:B------:R-:W-:Y:S04]  /*9960*/  HMMA.16816.F32.BF16 R36, R56, R136.reuse, R36 ;  /* 0x000000883824723c */ /* 0x080fe80000041824 */
[----:B------:R-:W-:Y:S04]  /*9970*/  MUFU.EX2 R189, R189 ;  /* 0x000000bd00bd7308 */ /* 0x000fe80000000800 */
[C---:B------:R-:W-:Y:S06]  /*9980*/  HMMA.16816.F32.BF16 R40, R64.reuse, R136, R40 ;  /* 0x000000884028723c */ /* 0x040fec0000041828 */
[----:B------:R-:W-:Y:S02]  /*9990*/  MUFU.EX2 R199, R80 ;  /* 0x0000005000c77308 */ /* 0x000fe40000000800 */
[-C--:B------:R-:W-:Y:S01]  /*99a0*/  HMMA.16816.F32.BF16 R44, R64, R138.reuse, R44 ;  /* 0x0000008a402c723c */ /* 0x080fe2000004182c */
[----:B--2---:R-:W-:Y:S07]  /*99b0*/  LDSM.16.MT88.4 R76, [R230+0x1900] ;  /* 0x00190000e64c783b */ /* 0x004fee0000004200 */
[C---:B------:R-:W-:Y:S01]  /*99c0*/  HMMA.16816.F32.BF16 R48, R56.reuse, R138, R48 ;  /* 0x0000008a3830723c */ /* 0x040fe20000041830 */
[----:B------:R-:W2:Y:S07]  /*99d0*/  MUFU.EX2 R198, R81 ;  /* 0x0000005100c67308 */ /* 0x000eae0000000800 */
[-C--:B----4-:R-:W-:Y:S03]  /*99e0*/  HMMA.16816.F32.BF16 R116, R56, R60.reuse, R116 ;  /* 0x0000003c3874723c */ /* 0x090fe60000041874 */
[----:B------:R-:W4:Y:S05]  /*99f0*/  MUFU.EX2 R197, R82 ;  /* 0x0000005200c57308 */ /* 0x000f2a0000000800 */
[C---:B------:R-:W-:Y:S05]  /*9a00*/  HMMA.16816.F32.BF16 R120, R64.reuse, R60, R120 ;  /* 0x0000003c4078723c */ /* 0x040fea0000041878 */
[----:B------:R-:W-:Y:S02]  /*9a10*/  MUFU.EX2 R114, R114 ;  /* 0x0000007200727308 */ /* 0x000fe40000000800 */
[----:B---3--:R-:W-:Y:S01]  /*9a20*/  F2FP.BF16.PACK_AB R60, R175, R169 ;  /* 0x000000a9af3c723e */ /* 0x008fe200000010ff */
[-C--:B------:R-:W-:Y:S01]  /*9a30*/  HMMA.16816.F32.BF16 R52, R64, R62.reuse, R52 ;  /* 0x0000003e4034723c */ /* 0x080fe20000041834 */
[----:B------:R-:W3:Y:S03]  /*9a40*/  LDSM.16.MT88.4 R64, [R231+0x1900] ;  /* 0x00190000e740783b */ /* 0x000ee60000004200 */
[----:B------:R-:W-:Y:S03]  /*9a50*/  F2FP.BF16.PACK_AB R61, R174, R168 ;  /* 0x000000a8ae3d723e */ /* 0x000fe600000010ff */
[----:B------:R-:W-:Y:S01]  /*9a60*/  MUFU.EX2 R107, R107 ;  /* 0x0000006b006b7308 */ /* 0x000fe20000000800 */
[----:B------:R-:W-:Y:S07]  /*9a70*/  HMMA.16816.F32.BF16 R124, R56, R62, R124 ;  /* 0x0000003e387c723c */ /* 0x000fee000004187c */
[----:B------:R-:W-:Y:S02]  /*9a80*/  F2FP.BF16.PACK_AB R56, R171, R219 ;  /* 0x000000dbab38723e */ /* 0x000fe400000010ff */
[----:B------:R-:W-:Y:S01]  /*9a90*/  F2FP.BF16.PACK_AB R57, R215, R170 ;  /* 0x000000aad739723e */ /* 0x000fe200000010ff */
[----:B------:R-:W-:Y:S02]  /*9aa0*/  MUFU.EX2 R110, R110 ;  /* 0x0000006e006e7308 */ /* 0x000fe40000000800 */
[----:B------:R-:W-:Y:S02]  /*9ab0*/  F2FP.BF16.PACK_AB R58, R213, R212 ;  /* 0x000000d4d53a723e */ /* 0x000fe400000010ff */
[----:B------:R-:W-:Y:S02]  /*9ac0*/  F2FP.BF16.PACK_AB R59, R211, R210 ;  /* 0x000000d2d33b723e */ /* 0x000fe400000010ff */
[----:B------:R-:W-:Y:S02]  /*9ad0*/  F2FP.BF16.PACK_AB R62, R206, R173 ;  /* 0x000000adce3e723e */ /* 0x000fe400000010ff */
[----:B------:R-:W-:Y:S02]  /*9ae0*/  F2FP.BF16.PACK_AB R63, R179, R172 ;  /* 0x000000acb33f723e */ /* 0x000fe400000010ff */
[----:B------:R-:W-:Y:S01]  /*9af0*/  MUFU.EX2 R88, R88 ;  /* 0x0000005800587308 */ /* 0x000fe20000000800 */
[-C--:B-1----:R-:W-:Y:S08]  /*9b00*/  HMMA.16816.F32.BF16 R4, R56, R68.reuse, R4 ;  /* 0x000000443804723c */ /* 0x082ff00000041804 */
[C---:B------:R-:W-:Y:S01]  /*9b10*/  HMMA.16816.F32.BF16 R8, R60.reuse, R68, R8 ;  /* 0x000000443c08723c */ /* 0x040fe20000041808 */
[----:B------:R-:W-:Y:S07]  /*9b20*/  MUFU.EX2 R89, R89 ;  /* 0x0000005900597308 */ /* 0x000fee0000000800 */
[-C--:B------:R-:W-:Y:S03]  /*9b30*/  HMMA.16816.F32.BF16 R12, R60, R70.reuse, R12 ;  /* 0x000000463c0c723c */ /* 0x080fe6000004180c */
[----:B------:R-:W-:Y:S05]  /*9b40*/  MUFU.EX2 R90, R90 ;  /* 0x0000005a005a7308 */ /* 0x000fea0000000800 */
[C---:B------:R-:W-:Y:S01]  /*9b50*/  HMMA.16816.F32.BF16 R16, R56.reuse, R70, R16 ;  /* 0x000000463810723c */ /* 0x040fe20000041810 */
[----:B------:R-:W-:Y:S04]  /*9b60*/  LDSM.16.MT88.4 R68, [R231+0x2100] ;  /* 0x00210000e744783b */ /* 0x000fe80000004200 */
[----:B------:R-:W-:Y:S03]  /*9b70*/  MUFU.EX2 R91, R91 ;  /* 0x0000005b005b7308 */ /* 0x000fe60000000800 */
[-C--:B---3--:R-:W-:Y:S07]  /*9b80*/  HMMA.16816.F32.BF16 R20, R56, R64.reuse, R20 ;  /* 0x000000403814723c */ /* 0x088fee0000041814 */
[----:B------:R-:W-:Y:S01]  /*9b90*/  MUFU.EX2 R92, R92 ;  /* 0x0000005c005c7308 */ /* 0x000fe20000000800 */
[C---:B------:R-:W-:Y:S08]  /*9ba0*/  HMMA.16816.F32.BF16 R24, R60.reuse, R64, R24 ;  /* 0x000000403c18723c */ /* 0x040ff00000041818 */
[-C--:B------:R-:W-:Y:S01]  /*9bb0*/  HMMA.16816.F32.BF16 R28, R60, R66.reuse, R28 ;  /* 0x000000423c1c723c */ /* 0x080fe2000004181c */
[----:B------:R-:W-:Y:S07]  /*9bc0*/  MUFU.EX2 R93, R93 ;  /* 0x0000005d005d7308 */ /* 0x000fee0000000800 */
[C---:B------:R-:W-:Y:S01]  /*9bd0*/  HMMA.16816.F32.BF16 R32, R56.reuse, R66, R32 ;  /* 0x000000423820723c */ /* 0x040fe20000041820 */
[----:B------:R-:W1:Y:S02]  /*9be0*/  LDSM.16.MT88.4 R64, [R228+0x2100] ;  /* 0x00210000e440783b */ /* 0x000e640000004200 */
[----:B------:R-:W-:Y:S01]  /*9bf0*/  MUFU.EX2 R94, R94 ;  /* 0x0000005e005e7308 */ /* 0x000fe20000000800 */
[----:B------:R-:W-:Y:S01]  /*9c00*/  FFMA.FTZ R129, R129, R149, R204 ;  /* 0x0000009581817223 */ /* 0x000fe200000100cc */
[----:B------:R-:W-:Y:S03]  /*9c10*/  MOV R204, R187 ;  /* 0x000000bb00cc7202 */ /* 0x000fe60000000f00 */
[-C--:B------:R-:W-:Y:S01]  /*9c20*/  HMMA.16816.F32.BF16 R36, R56, R72.reuse, R36 ;  /* 0x000000483824723c */ /* 0x080fe20000041824 */
[----:B------:R-:W-:Y:S03]  /*9c30*/  LDSM.16.MT88.4 R148, [R228+0x3100] ;  /* 0x00310000e494783b */ /* 0x000fe60000004200 */
[----:B------:R-:W-:Y:S01]  /*9c40*/  FADD.FTZ R129, R209, R129 ;  /* 0x00000081d1817221 */ /* 0x000fe20000010000 */
[----:B------:R-:W-:Y:S03]  /*9c50*/  MUFU.EX2 R95, R95 ;  /* 0x0000005f005f7308 */ /* 0x000fe60000000800 */
[C---:B------:R-:W-:Y:S07]  /*9c60*/  HMMA.16816.F32.BF16 R40, R60.reuse, R72, R40 ;  /* 0x000000483c28723c */ /* 0x040fee0000041828 */
[----:B------:R-:W-:Y:S01]  /*9c70*/  MUFU.EX2 R103, R103 ;  /* 0x0000006700677308 */ /* 0x000fe20000000800 */
[-C--:B------:R-:W-:Y:S08]  /*9c80*/  HMMA.16816.F32.BF16 R44, R60, R74.reuse, R44 ;  /* 0x0000004a3c2c723c */ /* 0x080ff0000004182c */
[C---:B------:R-:W-:Y:S01]  /*9c90*/  HMMA.16816.F32.BF16 R48, R56.reuse, R74, R48 ;  /* 0x0000004a3830723c */ /* 0x040fe20000041830 */
[----:B------:R-:W3:Y:S01]  /*9ca0*/  LDSM.16.MT88.4 R72, [R229+0x2100] ;  /* 0x00210000e548783b */ /* 0x000ee20000004200 */
[----:B------:R-:W-:Y:S06]  /*9cb0*/  MUFU.EX2 R104, R104 ;  /* 0x0000006800687308 */ /* 0x000fec0000000800 */
[-C--:B------:R-:W-:Y:S04]  /*9cc0*/  HMMA.16816.F32.BF16 R116, R56, R76.reuse, R116 ;  /* 0x0000004c3874723c */ /* 0x080fe80000041874 */
[----:B------:R-:W-:Y:S04]  /*9cd0*/  MUFU.EX2 R105, R105 ;  /* 0x0000006900697308 */ /* 0x000fe80000000800 */
[C---:B------:R-:W-:Y:S06]  /*9ce0*/  HMMA.16816.F32.BF16 R120, R60.reuse, R76, R120 ;  /* 0x0000004c3c78723c */ /* 0x040fec0000041878 */
[----:B------:R-:W-:Y:S02]  /*9cf0*/  MUFU.EX2 R106, R106 ;  /* 0x0000006a006a7308 */ /* 0x000fe40000000800 */
[-C--:B------:R-:W-:Y:S07]  /*9d00*/  HMMA.16816.F32.BF16 R52, R60, R78.reuse, R52 ;  /* 0x0000004e3c34723c */ /* 0x080fee0000041834 */
[----:B------:R-:W-:Y:S01]  /*9d10*/  F2FP.BF16.PACK_AB R60, R195, R176 ;  /* 0x000000b0c33c723e */ /* 0x000fe200000010ff */
[----:B------:R-:W-:Y:S01]  /*9d20*/  HMMA.16816.F32.BF16 R124, R56, R78, R124 ;  /* 0x0000004e387c723c */ /* 0x000fe2000004187c */
[----:B------:R-:W3:Y:S01]  /*9d30*/  LDSM.16.MT88.4 R76, [R230+0x2100] ;  /* 0x00210000e64c783b */ /* 0x000ee20000004200 */
[----:B------:R-:W-:Y:S02]  /*9d40*/  MUFU.EX2 R108, R108 ;  /* 0x0000006c006c7308 */ /* 0x000fe40000000800 */
[----:B------:R-:W-:Y:S02]  /*9d50*/  F2FP.BF16.PACK_AB R61, R193, R194 ;  /* 0x000000c2c13d723e */ /* 0x000fe400000010ff */
[----:B------:R-:W-:Y:S02]  /*9d60*/  F2FP.BF16.PACK_AB R62, R191, R192 ;  /* 0x000000c0bf3e723e */ /* 0x000fe400000010ff */
[----:B------:R-:W-:Y:S04]  /*9d70*/  F2FP.BF16.PACK_AB R56, R202, R178 ;  /* 0x000000b2ca38723e */ /* 0x000fe800000010ff */
[----:B------:R-:W-:Y:S01]  /*9d80*/  F2FP.BF16.PACK_AB R57, R200, R177 ;  /* 0x000000b1c839723e */ /* 0x000fe200000010ff */
[----:B------:R-:W3:Y:S01]  /*9d90*/  MUFU.EX2 R134, R134 ;  /* 0x0000008600867308 */ /* 0x000ee20000000800 */
[----:B--2---:R-:W-:Y:S02]  /*9da0*/  F2FP.BF16.PACK_AB R58, R198, R199 ;  /* 0x000000c7c63a723e */ /* 0x004fe400000010ff */
[----:B----4-:R-:W-:Y:S02]  /*9db0*/  F2FP.BF16.PACK_AB R59, R196, R197 ;  /* 0x000000c5c43b723e */ /* 0x010fe400000010ff */
[----:B------:R-:W-:Y:S05]  /*9dc0*/  F2FP.BF16.PACK_AB R63, R83, R190 ;  /* 0x000000be533f723e */ /* 0x000fea00000010ff */
[-C--:B-1----:R-:W-:Y:S01]  /*9dd0*/  HMMA.16816.F32.BF16 R4, R56, R64.reuse, R4 ;  /* 0x000000403804723c */ /* 0x082fe20000041804 */
[----:B------:R-:W-:Y:S07]  /*9de0*/  MUFU.EX2 R84, R84 ;  /* 0x0000005400547308 */ /* 0x000fee0000000800 */
[C---:B------:R-:W-:Y:S03]  /*9df0*/  HMMA.16816.F32.BF16 R8, R60.reuse, R64, R8 ;  /* 0x000000403c08723c */ /* 0x040fe60000041808 */
[----:B------:R-:W1:Y:S01]  /*9e00*/  MUFU.EX2 R85, R85 ;  /* 0x0000005500557308 */ /* 0x000e620000000800 */
[----:B---3--:R-:W-:Y:S04]  /*9e10*/  F2FP.BF16.PACK_AB R186, R134, R108 ;  /* 0x0000006c86ba723e */ /* 0x008fe800000010ff */
[-C--:B------:R-:W-:Y:S05]  /*9e20*/  HMMA.16816.F32.BF16 R12, R60, R66.reuse, R12 ;  /* 0x000000423c0c723c */ /* 0x080fea000004180c */
[----:B------:R-:W-:Y:S03]  /*9e30*/  MUFU.EX2 R86, R86 ;  /* 0x0000005600567308 */ /* 0x000fe60000000800 */
[C---:B------:R-:W-:Y:S01]  /*9e40*/  HMMA.16816.F32.BF16 R16, R56.reuse, R66, R16 ;  /* 0x000000423810723c */ /* 0x040fe20000041810 */
[----:B------:R-:W2:Y:S06]  /*9e50*/  LDSM.16.MT88.4 R64, [R228+0x2900] ;  /* 0x00290000e440783b */ /* 0x000eac0000004200 */
[----:B------:R-:W3:Y:S01]  /*9e60*/  MUFU.EX2 R87, R87 ;  /* 0x0000005700577308 */ /* 0x000ee20000000800 */
[-C--:B------:R-:W-:Y:S08]  /*9e70*/  HMMA.16816.F32.BF16 R20, R56, R68.reuse, R20 ;  /* 0x000000443814723c */ /* 0x080ff00000041814 */
[C---:B------:R-:W-:Y:S01]  /*9e80*/  HMMA.16816.F32.BF16 R24, R60.reuse, R68, R24 ;  /* 0x000000443c18723c */ /* 0x040fe20000041818 */
[----:B------:R-:W-:Y:S07]  /*9e90*/  MUFU.EX2 R96, R96 ;  /* 0x0000006000607308 */ /* 0x000fee0000000800 */
[-C--:B------:R-:W-:Y:S03]  /*9ea0*/  HMMA.16816.F32.BF16 R28, R60, R70.reuse, R28 ;  /* 0x000000463c1c723c */ /* 0x080fe6000004181c */
[----:B------:R-:W4:Y:S05]  /*9eb0*/  MUFU.EX2 R97, R97 ;  /* 0x0000006100617308 */ /* 0x000f2a0000000800 */
[C---:B------:R-:W-:Y:S01]  /*9ec0*/  HMMA.16816.F32.BF16 R32, R56.reuse, R70, R32 ;  /* 0x000000463820723c */ /* 0x040fe20000041820 */
[----:B------:R-:W1:Y:S04]  /*9ed0*/  LDSM.16.MT88.4 R68, [R231+0x2900] ;  /* 0x00290000e744783b */ /* 0x000e680000004200 */
[----:B------:R-:W-:Y:S03]  /*9ee0*/  MUFU.EX2 R98, R98 ;  /* 0x0000006200627308 */ /* 0x000fe60000000800 */
[-C--:B------:R-:W-:Y:S07]  /*9ef0*/  HMMA.16816.F32.BF16 R36, R56, R72.reuse, R36 ;  /* 0x000000483824723c */ /* 0x080fee0000041824 */
[----:B------:R-:W1:Y:S01]  /*9f00*/  MUFU.EX2 R99, R99 ;  /* 0x0000006300637308 */ /* 0x000e620000000800 */
[C---:B------:R-:W-:Y:S08]  /*9f10*/  HMMA.16816.F32.BF16 R40, R60.reuse, R72, R40 ;  /* 0x000000483c28723c */ /* 0x040ff00000041828 */
[-C--:B------:R-:W-:Y:S01]  /*9f20*/  HMMA.16816.F32.BF16 R44, R60, R74.reuse, R44 ;  /* 0x0000004a3c2c723c */ /* 0x080fe2000004182c */
[----:B------:R-:W-:Y:S07]  /*9f30*/  MUFU.EX2 R100, R100 ;  /* 0x0000006400647308 */ /* 0x000fee0000000800 */
[C---:B------:R-:W-:Y:S01]  /*9f40*/  HMMA.16816.F32.BF16 R48, R56.reuse, R74, R48 ;  /* 0x0000004a3830723c */ /* 0x040fe20000041830 */
[----:B------:R-:W2:Y:S02]  /*9f50*/  LDSM.16.MT88.4 R72, [R229+0x2900] ;  /* 0x00290000e548783b */ /* 0x000ea40000004200 */
[----:B------:R-:W-:Y:S05]  /*9f60*/  MUFU.EX2 R101, R101 ;  /* 0x0000006500657308 */ /* 0x000fea0000000800 */
[-C--:B------:R-:W-:Y:S05]  /*9f70*/  HMMA.16816.F32.BF16 R116, R56, R76.reuse, R116 ;  /* 0x0000004c3874723c */ /* 0x080fea0000041874 */
[----:B------:R-:W-:Y:S03]  /*9f80*/  MUFU.EX2 R102, R102 ;  /* 0x0000006600667308 */ /* 0x000fe60000000800 */
[C---:B------:R-:W-:Y:S07]  /*9f90*/  HMMA.16816.F32.BF16 R120, R60.reuse, R76, R120 ;  /* 0x0000004c3c78723c */ /* 0x040fee0000041878 */
[----:B------:R-:W-:Y:S01]  /*9fa0*/  MUFU.EX2 R112, R112 ;  /* 0x0000007000707308 */ /* 0x000fe20000000800 */
[-C--:B------:R-:W-:Y:S07]  /*9fb0*/  HMMA.16816.F32.BF16 R52, R60, R78.reuse, R52 ;  /* 0x0000004e3c34723c */ /* 0x080fee0000041834 */
[----:B------:R-:W-:Y:S01]  /*9fc0*/  F2FP.BF16.PACK_AB R63, R95, R94 ;  /* 0x0000005e5f3f723e */ /* 0x000fe200000010ff */
[----:B------:R-:W-:Y:S01]  /*9fd0*/  HMMA.16816.F32.BF16 R124, R56, R78, R124 ;  /* 0x0000004e387c723c */ /* 0x000fe2000004187c */
[----:B------:R-:W2:Y:S01]  /*9fe0*/  LDSM.16.MT88.4 R76, [R230+0x2900] ;  /* 0x00290000e64c783b */ /* 0x000ea20000004200 */
[----:B------:R-:W-:Y:S02]  /*9ff0*/  MUFU.EX2 R188, R188 ;  /* 0x000000bc00bc7308 */ /* 0x000fe40000000800 */
[----:B------:R-:W-:Y:S02]  /*a000*/  FADD.FTZ R60, R221, R130 ;  /* 0x00000082dd3c7221 */ /* 0x000fe40000010000 */
[----:B------:R-:W-:Y:S01]  /*a010*/  FADD.FTZ R62, R218, R129 ;  /* 0x00000081da3e7221 */ /* 0x000fe20000010000 */
[----:B-1----:R-:W-:Y:S01]  /*a020*/  F2FP.BF16.PACK_AB R56, R85, R84 ;  /* 0x000000545538723e */ /* 0x002fe200000010ff */
[----:B------:R-:W-:Y:S01]  /*a030*/  FADD.FTZ R61, R217, R128 ;  /* 0x00000080d93d7221 */ /* 0x000fe20000010000 */
[----:B---3--:R-:W-:Y:S03]  /*a040*/  F2FP.BF16.PACK_AB R57, R87, R86 ;  /* 0x000000565739723e */ /* 0x008fe600000010ff */
[----:B----4-:R-:W-:Y:S01]  /*a050*/  F2FP.BF16.PACK_AB R58, R97, R96 ;  /* 0x00000060613a723e */ /* 0x010fe200000010ff */
[----:B------:R-:W-:Y:S01]  /*a060*/  FADD.FTZ R80, R220, R61 ;  /* 0x0000003ddc507221 */ /* 0x000fe20000010000 */
[----:B------:R-:W-:Y:S01]  /*a070*/  F2FP.BF16.PACK_AB R59, R99, R98 ;  /* 0x00000062633b723e */ /* 0x000fe200000010ff */
[----:B------:R-:W-:Y:S01]  /*a080*/  FADD.FTZ R82, R223, R60 ;  /* 0x0000003cdf527221 */ /* 0x000fe20000010000 */
[----:B------:R-:W-:Y:S01]  /*a090*/  F2FP.BF16.PACK_AB R60, R89, R88 ;  /* 0x00000058593c723e */ /* 0x000fe200000010ff */
[----:B------:R-:W-:Y:S01]  /*a0a0*/  FADD.FTZ R81, R225, R62 ;  /* 0x0000003ee1517221 */ /* 0x000fe20000010000 */
[----:B------:R-:W-:Y:S02]  /*a0b0*/  F2FP.BF16.PACK_AB R61, R91, R90 ;  /* 0x0000005a5b3d723e */ /* 0x000fe400000010ff */
[----:B------:R-:W-:Y:S01]  /*a0c0*/  F2FP.BF16.PACK_AB R62, R93, R92 ;  /* 0x0000005c5d3e723e */ /* 0x000fe200000010ff */
[-C--:B--2---:R-:W-:Y:S03]  /*a0d0*/  HMMA.16816.F32.BF16 R4, R56, R64.reuse, R4 ;  /* 0x000000403804723c */ /* 0x084fe60000041804 */
[----:B------:R-:W-:Y:S05]  /*a0e0*/  MOV R128, R131 ;  /* 0x0000008300807202 */ /* 0x000fea0000000f00 */
[C---:B------:R-:W-:Y:S01]  /*a0f0*/  HMMA.16816.F32.BF16 R8, R60.reuse, R64, R8 ;  /* 0x000000403c08723c */ /* 0x040fe20000041808 */
[----:B------:R1:W2:Y:S07]  /*a100*/  MUFU.EX2 R64, R3 ;  /* 0x0000000300407308 */ /* 0x0002ae0000000800 */
[-C--:B------:R-:W-:Y:S08]  /*a110*/  HMMA.16816.F32.BF16 R12, R60, R66.reuse, R12 ;  /* 0x000000423c0c723c */ /* 0x080ff0000004180c */
[C---:B------:R-:W-:Y:S08]  /*a120*/  HMMA.16816.F32.BF16 R16, R56.reuse, R66, R16 ;  /* 0x000000423810723c */ /* 0x040ff00000041810 */
[-C--:B------:R-:W-:Y:S04]  /*a130*/  HMMA.16816.F32.BF16 R20, R56, R68.reuse, R20 ;  /* 0x000000443814723c */ /* 0x080fe80000041814 */
[----:B-1----:R-:W-:Y:S01]  /*a140*/  FADD.FTZ R3, R142, R80 ;  /* 0x000000508e037221 */ /* 0x002fe20000010000 */
[----:B--2---:R-:W-:Y:S03]  /*a150*/  F2FP.BF16.PACK_AB R187, R64, R110 ;  /* 0x0000006e40bb723e */ /* 0x004fe600000010ff */
[C---:B------:R-:W-:Y:S04]  /*a160*/  HMMA.16816.F32.BF16 R24, R60.reuse, R68, R24 ;  /* 0x000000443c18723c */ /* 0x040fe80000041818 */
[----:B------:R-:W-:Y:S02]  /*a170*/  FADD.FTZ R3, R183, R3 ;  /* 0x00000003b7037221 */ /* 0x000fe40000010000 */
[----:B------:R-:W1:Y:S02]  /*a180*/  LDSM.16.MT88.4 R180, [R229+0x3100] ;  /* 0x00310000e5b4783b */ /* 0x000e640000004200 */
[-C--:B------:R-:W-:Y:S04]  /*a190*/  HMMA.16816.F32.BF16 R28, R60, R70.reuse, R28 ;  /* 0x000000463c1c723c */ /* 0x080fe8000004181c */
[----:B------:R-:W-:Y:S04]  /*a1a0*/  FADD.FTZ R3, R201, R3 ;  /* 0x00000003c9037221 */ /* 0x000fe80000010000 */
[C---:B------:R-:W-:Y:S08]  /*a1b0*/  HMMA.16816.F32.BF16 R32, R56.reuse, R70, R32 ;  /* 0x000000463820723c */ /* 0x040ff00000041820 */
[-C--:B------:R-:W-:Y:S08]  /*a1c0*/  HMMA.16816.F32.BF16 R36, R56, R72.reuse, R36 ;  /* 0x000000483824723c */ /* 0x080ff00000041824 */
[C---:B------:R-:W-:Y:S08]  /*a1d0*/  HMMA.16816.F32.BF16 R40, R60.reuse, R72, R40 ;  /* 0x000000483c28723c */ /* 0x040ff00000041828 */
[-C--:B------:R-:W-:Y:S08]  /*a1e0*/  HMMA.16816.F32.BF16 R44, R60, R74.reuse, R44 ;  /* 0x0000004a3c2c723c */ /* 0x080ff0000004182c */
[C---:B------:R-:W-:Y:S08]  /*a1f0*/  HMMA.16816.F32.BF16 R48, R56.reuse, R74, R48 ;  /* 0x0000004a3830723c */ /* 0x040ff00000041830 */
[-C--:B------:R-:W-:Y:S08]  /*a200*/  HMMA.16816.F32.BF16 R116, R56, R76.reuse, R116 ;  /* 0x0000004c3874723c */ /* 0x080ff00000041874 */
[C---:B------:R-:W-:Y:S08]  /*a210*/  HMMA.16816.F32.BF16 R120, R60.reuse, R76, R120 ;  /* 0x0000004c3c78723c */ /* 0x040ff00000041878 */
[-C--:B------:R-:W-:Y:S07]  /*a220*/  HMMA.16816.F32.BF16 R52, R60, R78.reuse, R52 ;  /* 0x0000004e3c34723c */ /* 0x080fee0000041834 */
[----:B------:R-:W-:Y:S01]  /*a230*/  FADD.FTZ R61, R140, R82 ;  /* 0x000000528c3d7221 */ /* 0x000fe20000010000 */
[----:B------:R-:W-:Y:S04]  /*a240*/  HMMA.16816.F32.BF16 R124, R56, R78, R124 ;  /* 0x0000004e387c723c */ /* 0x000fe8000004187c */
[----:B------:R-:W-:Y:S02]  /*a250*/  FADD.FTZ R60, R141, R81 ;  /* 0x000000518d3c7221 */ /* 0x000fe40000010000 */
[----:B------:R-:W-:Y:S01]  /*a260*/  FADD.FTZ R61, R185, R61 ;  /* 0x0000003db93d7221 */ /* 0x000fe20000010000 */
[----:B------:R-:W-:Y:S01]  /*a270*/  F2FP.BF16.PACK_AB R185, R107, R106 ;  /* 0x0000006a6bb9723e */ /* 0x000fe200000010ff */
[----:B------:R-:W-:Y:S01]  /*a280*/  FADD.FTZ R60, R184, R60 ;  /* 0x0000003cb83c7221 */ /* 0x000fe20000010000 */
[----:B------:R-:W-:Y:S03]  /*a290*/  F2FP.BF16.PACK_AB R184, R105, R104 ;  /* 0x0000006869b8723e */ /* 0x000fe600000010ff */
[----:B------:R-:W-:Y:S02]  /*a2a0*/  F2FP.BF16.PACK_AB R56, R101, R100 ;  /* 0x000000646538723e */ /* 0x000fe400000010ff */
[----:B------:R-:W-:Y:S02]  /*a2b0*/  F2FP.BF16.PACK_AB R57, R103, R102 ;  /* 0x000000666739723e */ /* 0x000fe400000010ff */
[----:B------:R-:W-:Y:S02]  /*a2c0*/  F2FP.BF16.PACK_AB R58, R188, R112 ;  /* 0x00000070bc3a723e */ /* 0x000fe400000010ff */
[----:B------:R-:W-:Y:S07]  /*a2d0*/  F2FP.BF16.PACK_AB R59, R189, R114 ;  /* 0x00000072bd3b723e */ /* 0x000fee00000010ff */
[-C--:B------:R-:W-:Y:S07]  /*a2e0*/  HMMA.16816.F32.BF16 R140, R56, R148.reuse, R4 ;  /* 0x00000094388c723c */ /* 0x080fee0000041804 */
        /* <DEDUP_REMOVED lines=60> */
[-C--:B--2---:R-:W-:Y:S03]  /*a6b0*/  HMMA.16816.F32.BF16 R116, R56, R4.reuse, R116 ;  /* 0x000000043874723c */ /* 0x084fe60000041874 */
        /* <DEDUP_REMOVED lines=40> */
[----:B------:R-:W-:Y:S01]  /*a940*/  MOV R134, R2 ;  /* 0x0000000200867202 */ /* 0x000fe20000000f00 */
[----:B------:R1:W-:Y:S01]  /*a950*/  STL [R1], R4 ;  /* 0x0000000401007387 */ /* 0x0003e20000100800 */
[----:B------:R-:W-:Y:S01]  /*a960*/  MOV R3, R132 ;  /* 0x0000008400037202 */ /* 0x000fe20000000f00 */
[----:B------:R-:W-:Y:S01]  /*a970*/  FADD.FTZ R251, R64, R0 ;  /* 0x0000000040fb7221 */ /* 0x000fe20000010000 */
[----:B------:R-:W-:Y:S01]  /*a980*/  MOV R0, R133 ;  /* 0x0000008500007202 */ /* 0x000fe20000000f00 */
[----:B-1---5:R-:W-:-:S05]  /*a990*/  @P2 BRA `(.L_x_801) ;  /* 0xffffc19000002947 */ /* 0x022fca000383ffff */
.L_x_800:
[----:B-1----:R-:W2:Y:S04]  /*a9a0*/  LDL.LU R4, [R1] ;  /* 0x0000000001047983 */ /* 0x002ea80000300800 */
[----:B------:R-:W1:Y:S04]  /*a9b0*/  SHFL.BFLY PT, R16, R250, 0x2, 0x1f ;  /* 0x0c401f00fa107f89 */ /* 0x000e6800000e0000 */
[----:B------:R-:W3:Y:S04]  /*a9c0*/  SHFL.BFLY PT, R10, R252, 0x2, 0x1f ;  /* 0x0c401f00fc0a7f89 */ /* 0x000ee800000e0000 */
[----:B------:R-:W4:Y:S04]  /*a9d0*/  SHFL.BFLY PT, R15, R251, 0x2, 0x1f ;  /* 0x0c401f00fb0f7f89 */ /* 0x000f2800000e0000 */
[----:B------:R-:W4:Y:S01]  /*a9e0*/  S2R R8, SR_TID.X ;  /* 0x0000000000087919 */ /* 0x000f220000002100 */
[----:B------:R-:W-:Y:S01]  /*a9f0*/  IMAD.MOV.U32 R57, RZ, RZ, c[0x0][0x4e8] ;  /* 0x00013a00ff397624 */ /* 0x000fe200078e00ff */
[----:B------:R-:W4:Y:S01]  /*aa00*/  S2UR UR7, SR_CTAID.Y ;  /* 0x00000000000779c3 */ /* 0x000f220000002600 */
[----:B------:R-:W-:Y:S01]  /*aa10*/  ULDC.64 UR4, c[0x0][0x490] ;  /* 0x0001240000047ab9 */ /* 0x000fe20000000a00 */
[----:B------:R-:W2:Y:S02]  /*aa20*/  LDL.LU R9, [R1+0x10] ;  /* 0x0000100001097983 */ /* 0x000ea40000300800 */
[----:B------:R-:W-:-:S02]  /*aa30*/  ISETP.NE.AND P0, PT, R57, 0x1, PT ;  /* 0x000000013900780c */ /* 0x000fc40003f05270 */
[----:B------:R-:W2:Y:S01]  /*aa40*/  LDL.LU R58, [R1+0x14] ;  /* 0x00001400013a7983 */ /* 0x000ea20000300800 */
[----:B-1----:R-:W-:-:S03]  /*aa50*/  FADD.FTZ R16, R16, R250 ;  /* 0x000000fa10107221 */ /* 0x002fc60000010000 */
[----:B------:R-:W2:Y:S01]  /*aa60*/  LDL.LU R59, [R1+0x8] ;  /* 0x00000800013b7983 */ /* 0x000ea20000300800 */
[----:B---3--:R-:W-:-:S03]  /*aa70*/  FADD.FTZ R10, R10, R252 ;  /* 0x000000fc0a0a7221 */ /* 0x008fc60000010000 */
[----:B------:R-:W1:Y:S01]  /*aa80*/  SHFL.BFLY PT, R5, R16, 0x1, 0x1f ;  /* 0x0c201f0010057f89 */ /* 0x000e6200000e0000 */
[----:B----4-:R-:W-:-:S03]  /*aa90*/  FADD.FTZ R15, R15, R251 ;  /* 0x000000fb0f0f7221 */ /* 0x010fc60000010000 */
[----:B------:R-:W3:Y:S01]  /*aaa0*/  SHFL.BFLY PT, R3, R10, 0x1, 0x1f ;  /* 0x0c201f000a037f89 */ /* 0x000ee200000e0000 */
[----:B------:R-:W-:-:S04]  /*aab0*/  SHF.R.S32.HI R54, RZ, 0x1f, R8 ;  /* 0x0000001fff367819 */ /* 0x000fc80000011408 */
[-C--:B------:R-:W-:Y:S01]  /*aac0*/  LEA.HI R22, R54, R8.reuse, RZ, 0x5 ;  /* 0x0000000836167211 */ /* 0x080fe200078f28ff */
[----:B-1----:R-:W-:Y:S01]  /*aad0*/  FADD.FTZ R16, R16, R5 ;  /* 0x0000000510107221 */ /* 0x002fe20000010000 */
[CC--:B------:R-:W-:Y:S02]  /*aae0*/  LEA.HI R5, R54.reuse, R8.reuse, RZ, 0x2 ;  /* 0x0000000836057211 */ /* 0x0c0fe400078f10ff */
[----:B------:R-:W-:Y:S01]  /*aaf0*/  LEA.HI R54, R54, R8, RZ, 0x3 ;  /* 0x0000000836367211 */ /* 0x000fe200078f18ff */
[----:B---3--:R-:W-:Y:S01]  /*ab00*/  FADD.FTZ R10, R10, R3 ;  /* 0x000000030a0a7221 */ /* 0x008fe20000010000 */
[----:B------:R-:W-:Y:S01]  /*ab10*/  FSETP.NE.FTZ.AND P4, PT, R16, RZ, PT ;  /* 0x000000ff1000720b */ /* 0x000fe20003f95000 */
[----:B------:R-:W-:Y:S01]  /*ab20*/  USHF.R.S32.HI UR6, URZ, 0x1f, UR7 ;  /* 0x0000001f3f067899 */ /* 0x000fe20008011407 */
[----:B------:R-:W-:Y:S02]  /*ab30*/  LOP3.LUT R7, R54, 0xfffffff8, RZ, 0xc0, !PT ;  /* 0xfffffff836077812 */ /* 0x000fe400078ec0ff */
[----:B------:R-:W-:-:S02]  /*ab40*/  FSETP.NE.FTZ.AND P2, PT, R10, RZ, PT ;  /* 0x000000ff0a00720b */ /* 0x000fc40003f55000 */
[----:B------:R-:W-:Y:S01]  /*ab50*/  LOP3.LUT R17, R5, 0xfffffffc, RZ, 0xc0, !PT ;  /* 0xfffffffc05117812 */ /* 0x000fe200078ec0ff */
[----:B------:R-:W-:Y:S01]  /*ab60*/  UIMAD UR8, UR6, UR4, URZ ;  /* 0x00000004060872a4 */ /* 0x000fe2000f8e023f */
[----:B------:R-:W-:Y:S02]  /*ab70*/  IMAD.IADD R55, R8, 0x1, -R7 ;  /* 0x0000000108377824 */ /* 0x000fe400078e0a07 */
[----:B------:R-:W-:Y:S01]  /*ab80*/  IADD3 R17, -R17, R8, RZ ;  /* 0x0000000811117210 */ /* 0x000fe20007ffe1ff */
        /* <DEDUP_REMOVED lines=10> */
[----:B------:R-:W-:-:S05]  /*ac30*/  MOV R7, UR11 ;  /* 0x0000000b00077c02 */ /* 0x000fca0008000f00 */
[----:B------:R-:W-:Y:S01]  /*ac40*/  IMAD.U32 R7, RZ, RZ, UR5 ;  /* 0x00000005ff077e24 */ /* 0x000fe2000f8e00ff */
[----:B------:R-:W1:Y:S04]  /*ac50*/  S2R R56, SR_CTAID.X ;  /* 0x0000000000387919 */ /* 0x000e680000002500 */
[----:B--2---:R-:W2:Y:S01]  /*ac60*/  SHFL.BFLY PT, R13, R4, 0x2, 0x1f ;  /* 0x0c401f00040d7f89 */ /* 0x004ea200000e0000 */
[----:B------:R-:W-:Y:S01]  /*ac70*/  @P0 IMAD.HI.U32 R3, R9, c[0x0][0x4ec], RZ ;  /* 0x00013b0009030a27 */ /* 0x000fe200078e00ff */
[----:B------:R-:W-:-:S03]  /*ac80*/  MOV R25, R9 ;  /* 0x0000000900197202 */ /* 0x000fc60000000f00 */
[----:B--2---:R-:W-:Y:S01]  /*ac90*/  FADD.FTZ R13, R13, R4 ;  /* 0x000000040d0d7221 */ /* 0x004fe20000010000 */
[----:B------:R-:W-:Y:S01]  /*aca0*/  @P0 SHF.R.U32.HI R25, RZ, c[0x0][0x4f0], R3 ;  /* 0x00013c00ff190a19 */ /* 0x000fe20000011603 */
[----:B------:R-:W2:Y:S04]  /*acb0*/  SHFL.BFLY PT, R4, R15, 0x1, 0x1f ;  /* 0x0c201f000f047f89 */ /* 0x000ea800000e0000 */
[----:B------:R-:W3:Y:S01]  /*acc0*/  SHFL.BFLY PT, R0, R13, 0x1, 0x1f ;  /* 0x0c201f000d007f89 */ /* 0x000ee200000e0000 */
[----:B------:R-:W-:-:S04]  /*acd0*/  IMAD.MOV R6, RZ, RZ, -R25 ;  /* 0x000000ffff067224 */ /* 0x000fc800078e0a19 */
[----:B------:R-:W-:Y:S02]  /*ace0*/  IMAD R49, R6, c[0x0][0x4e8], R9 ;  /* 0x00013a0006317a24 */ /* 0x000fe400078e0209 */
[----:B--2---:R-:W-:Y:S01]  /*acf0*/  FADD.FTZ R15, R15, R4 ;  /* 0x000000040f0f7221 */ /* 0x004fe20000010000 */
[----:B------:R-:W-:Y:S01]  /*ad00*/  LOP3.LUT R4, R22, 0xffffffe0, RZ, 0xc0, !PT ;  /* 0xffffffe016047812 */ /* 0x000fe200078ec0ff */
[----:B---3--:R-:W-:-:S04]  /*ad10*/  FADD.FTZ R13, R13, R0 ;  /* 0x000000000d0d7221 */ /* 0x008fc80000010000 */
[----:B------:R-:W-:Y:S02]  /*ad20*/  IMAD.IADD R3, R8, 0x1, -R4 ;  /* 0x0000000108037824 */ /* 0x000fe400078e0a04 */
[----:B------:R-:W-:Y:S01]  /*ad30*/  IMAD.MOV.U32 R0, RZ, RZ, RZ ;  /* 0x000000ffff007224 */ /* 0x000fe200078e00ff */
[----:B------:R-:W-:Y:S01]  /*ad40*/  FSETP.NE.FTZ.AND P3, PT, R13, RZ, PT ;  /* 0x000000ff0d00720b */ /* 0x000fe20003f75000 */
[----:B------:R-:W-:Y:S01]  /*ad50*/  IMAD.MOV.U32 R4, RZ, RZ, RZ ;  /* 0x000000ffff047224 */ /* 0x000fe200078e00ff */
[----:B------:R-:W-:Y:S02]  /*ad60*/  LOP3.LUT P6, RZ, R3, 0x3, RZ, 0xc0, !PT ;  /* 0x0000000303ff7812 */ /* 0x000fe400078cc0ff */
[----:B------:R-:W-:Y:S01]  /*ad70*/  MOV R3, RZ ;  /* 0x000000ff00037202 */ /* 0x000fe20000000f00 */
[----:B------:R-:W2:Y:S01]  /*ad80*/  @P4 MUFU.RCP R0, R16 ;  /* 0x0000001000004308 */ /* 0x000ea20000001000 */
[----:B------:R-:W-:-:S07]  /*ad90*/  FSETP.NE.FTZ.AND P1, PT, R15, RZ, PT ;  /* 0x000000ff0f00720b */ /* 0x000fce0003f35000 */
[----:B------:R-:W3:Y:S01]  /*ada0*/  @P2 MUFU.RCP R3, R10 ;  /* 0x0000000a00032308 */ /* 0x000ee20000001000 */
[----:B------:R-:W-:-:S07]  /*adb0*/  SHF.R.S32.HI R8, RZ, 0x2, R5 ;  /* 0x00000002ff087819 */ /* 0x000fce0000011405 */
[----:B------:R-:W4:Y:S01]  /*adc0*/  @P3 MUFU.RCP R4, R13 ;  /* 0x0000000d00043308 */ /* 0x000f220000001000 */
[C---:B--2---:R-:W-:Y:S02]  /*add0*/  FMUL.FTZ R141, R0.reuse, R141 ;  /* 0x0000008d008d7220 */ /* 0x044fe40000410000 */
        /* <DEDUP_REMOVED lines=33> */
[----:B------:R-:W2:Y:S03]  /*aff0*/  @P1 MUFU.RCP R0, R15 ;  /* 0x0000000f00001308 */ /* 0x000ea60000001000 */
[----:B------:R-:W-:Y:S01]  /*b000*/  LEA.HI R3, R3, R8, RZ, 0x3 ;  /* 0x0000000803037211 */ /* 0x000fe200078f18ff */
[----:B------:R-:W-:-:S04]  /*b010*/  IMAD.U32 R6, RZ, RZ, UR10 ;  /* 0x0000000aff067e24 */ /* 0x000fc8000f8e00ff */
[----:B------:R-:W3:Y:S01]  /*b020*/  @P1 MUFU.LG2 R15, R15 ;  /* 0x0000000f000f1308 */ /* 0x000ee20000000c00 */
[----:B------:R-:W-:Y:S01]  /*b030*/  LOP3.LUT R3, R3, 0xfffffff8, RZ, 0xc0, !PT ;  /* 0xfffffff803037812 */ /* 0x000fe200078ec0ff */
[C---:B----4-:R-:W-:Y:S02]  /*b040*/  FMUL.FTZ R143, R4.reuse, R143 ;  /* 0x0000008f048f7220 */ /* 0x050fe40000410000 */
        /* <DEDUP_REMOVED lines=20> */
[----:B------:R-:W4:Y:S01]  /*b190*/  @P3 MUFU.LG2 R13, R13 ;  /* 0x0000000d000d3308 */ /* 0x000f220000000c00 */
[C---:B--2---:R-:W-:Y:S01]  /*b1a0*/  FMUL.FTZ R139, R0.reuse, R139 ;  /* 0x0000008b008b7220 */ /* 0x044fe20000410000 */
        /* <DEDUP_REMOVED lines=17> */
[----:B------:R-:W2:Y:S01]  /*b2c0*/  @P2 MUFU.LG2 R10, R10 ;  /* 0x0000000a000a2308 */ /* 0x000ea20000000c00 */
[----:B------:R-:W-:Y:S02]  /*b2d0*/  @P2 IMAD.MOV.U32 R0, RZ, RZ, 0x3f317218 ;  /* 0x3f317218ff002424 */ /* 0x000fe400078e00ff */
[----:B------:R-:W-:Y:S02]  /*b2e0*/  IMAD.U32 R5, RZ, RZ, UR15 ;  /* 0x0000000fff057e24 */ /* 0x000fe4000f8e00ff */
[----:B------:R-:W-:Y:S02]  /*b2f0*/  @P4 FMUL.FTZ R14, R4, c[0x0][0x2d0] ;  /* 0x0000b400040e4a20 */ /* 0x000fe40000410000 */
[----:B------:R-:W-:Y:S02]  /*b300*/  @P3 FMUL.FTZ R5, R3, c[0x0][0x2d0] ;  /* 0x0000b40003053a20 */ /* 0x000fe40000410000 */
[----:B---3--:R-:W-:-:S02]  /*b310*/  @P1 FMUL.FTZ R4, R15, 0.69314718246459960938 ;  /* 0x3f3172180f041820 */ /* 0x008fc40000410000 */
[----:B------:R-:W-:Y:S01]  /*b320*/  @P2 FMUL.FTZ R3, R0, c[0x0][0x2d0] ;  /* 0x0000b40000032a20 */ /* 0x000fe20000410000 */
[----:B------:R-:W3:Y:S01]  /*b330*/  S2R R15, SR_CTAID.Z ;  /* 0x00000000000f7919 */ /* 0x000ee20000002700 */
[----:B------:R-:W-:-:S04]  /*b340*/  @P1 FMUL.FTZ R0, R11, c[0x0][0x2d0] ;  /* 0x0000b4000b001a20 */ /* 0x000fc80000410000 */
[----:B------:R-:W-:Y:S01]  /*b350*/  @P1 FFMA.FTZ R53, R0, R2, R4 ;  /* 0x0000000200351223 */ /* 0x000fe20000010004 */
[----:B------:R-:W-:Y:S01]  /*b360*/  SHF.R.S32.HI R0, RZ, 0x5, R22 ;  /* 0x00000005ff007819 */ /* 0x000fe20000011416 */
[----:B----4-:R-:W-:-:S03]  /*b370*/  @P3 FMUL.FTZ R13, R13, 0.69314718246459960938 ;  /* 0x3f3172180d0d3820 */ /* 0x010fc60000410000 */
[----:B------:R-:W-:Y:S01]  /*b380*/  SHF.R.S32.HI R2, RZ, 0x1f, R0 ;  /* 0x0000001fff027819 */ /* 0x000fe20000011400 */
[----:B--2---:R-:W-:Y:S02]  /*b390*/  @P2 FMUL.FTZ R10, R10, 0.69314718246459960938 ;  /* 0x3f3172180a0a2820 */ /* 0x004fe40000410000 */
[----:B------:R-:W-:Y:S01]  /*b3a0*/  @P3 FFMA.FTZ R51, R5, R132, R13 ;  /* 0x0000008405333223 */ /* 0x000fe2000001000d */
[----:B------:R-:W-:Y:S02]  /*b3b0*/  LEA.HI R2, R2, R0, RZ, 0x2 ;  /* 0x0000000002027211 */ /* 0x000fe400078f10ff */
[----:B------:R-:W-:Y:S01]  /*b3c0*/  LEA.HI R5, R17, R17, RZ, 0x1 ;  /* 0x0000001111057211 */ /* 0x000fe200078f08ff */
[----:B------:R-:W-:Y:S01]  /*b3d0*/  @P2 FFMA.FTZ R50, R3, R131, R10 ;  /* 0x0000008303322223 */ /* 0x000fe2000001000a */
[----:B------:R-:W-:Y:S02]  /*b3e0*/  LOP3.LUT R3, R2, 0xffffffc, RZ, 0xc0, !PT ;  /* 0x0ffffffc02037812 */ /* 0x000fe400078ec0ff */
[----:B------:R-:W-:-:S03]  /*b3f0*/  LOP3.LUT R2, R5, 0x1ffffffe, RZ, 0xc0, !PT ;  /* 0x1ffffffe05027812 */ /* 0x000fc600078ec0ff */
[----:B------:R-:W-:Y:S01]  /*b400*/  IMAD.IADD R13, R0, 0x1, -R3 ;  /* 0x00000001000d7824 */ /* 0x000fe200078e0a03 */
[----:B------:R-:W-:Y:S01]  /*b410*/  IADD3 R11, R17, -R2, RZ ;  /* 0x80000002110b7210 */ /* 0x000fe20007ffe0ff */
[----:B---3--:R-:W-:Y:S01]  /*b420*/  IMAD.WIDE.U32 R2, R15, c[0x0][0x3f0], R6 ;  /* 0x0000fc000f027a25 */ /* 0x008fe200078e0006 */
[----:B------:R-:W-:Y:S02]  /*b430*/  SHF.R.S32.HI R7, RZ, 0x2, R58 ;  /* 0x00000002ff077819 */ /* 0x000fe4000001143a */
[----:B------:R-:W2:Y:S01]  /*b440*/  LDL R58, [R1+0xc] ;  /* 0x00000c00013a7983 */ /* 0x000ea20000100800 */
[----:B------:R-:W3:Y:S01]  /*b450*/  @P4 MUFU.LG2 R16, R16 ;  /* 0x0000001000104308 */ /* 0x000ee20000000c00 */
[----:B------:R-:W-:Y:S01]  /*b460*/  IMAD.MOV.U32 R52, RZ, RZ, -0x800000 ;  /* 0xff800000ff347424 */ /* 0x000fe200078e00ff */
[----:B------:R-:W-:Y:S02]  /*b470*/  SHF.R.S32.HI R4, RZ, 0x1f, R15 ;  /* 0x0000001fff047819 */ /* 0x000fe4000001140f */
[----:B------:R-:W-:-:S03]  /*b480*/  LOP3.LUT R6, R12, 0x1, RZ, 0xc0, !PT ;  /* 0x000000010c067812 */ /* 0x000fc600078ec0ff */
[----:B------:R-:W-:Y:S02]  /*b490*/  IMAD R48, R4, c[0x0][0x498], RZ ;  /* 0x0001260004307a24 */ /* 0x000fe400078e02ff */
[----:B---3--:R-:W-:-:S04]  /*b4a0*/  @P4 FMUL.FTZ R16, R16, 0.69314718246459960938 ;  /* 0x3f31721810104820 */ /* 0x008fc80000410000 */
[----:B------:R-:W-:Y:S02]  /*b4b0*/  @P4 FFMA.FTZ R52, R14, R133, R16 ;  /* 0x000000850e344223 */ /* 0x000fe40000010010 */
[----:B------:R-:W-:Y:S02]  /*b4c0*/  IMAD R14, R0, 0x200, R17 ;  /* 0x00000200000e7824 */ /* 0x000fe400078e0211 */
[----:B------:R-:W-:Y:S02]  /*b4d0*/  IMAD.SHL.U32 R0, R5, 0x20, RZ ;  /* 0x0000002005007824 */ /* 0x000fe400078e00ff */
[----:B------:R-:W-:Y:S02]  /*b4e0*/  IMAD R10, R4, c[0x0][0x3f0], RZ ;  /* 0x0000fc00040a7a24 */ /* 0x000fe400078e02ff */
[----:B------:R-:W-:Y:S01]  /*b4f0*/  IMAD.SHL.U32 R4, R12, 0x40, RZ ;  /* 0x000000400c047824 */ /* 0x000fe200078e00ff */
[----:B------:R-:W-:Y:S02]  /*b500*/  LOP3.LUT R5, R0, 0xffffffc0, RZ, 0xc0, !PT ;  /* 0xffffffc000057812 */ /* 0x000fe400078ec0ff */
[----:B------:R-:W-:-:S02]  /*b510*/  R2P PR, R12, 0x6 ;  /* 0x000000060c007804 */ /* 0x000fc40000000000 */
        /* <DEDUP_REMOVED lines=8> */
[----:B-1----:R-:W-:Y:S01]  /*b5a0*/  IMAD R0, R56, 0x80, R0 ;  /* 0x0000008038007824 */ /* 0x002fe200078e0200 */
        /* <DEDUP_REMOVED lines=38> */
[----:B------:R-:W-:Y:S01]  /*b810*/  BAR.SYNC.DEFER_BLOCKING 0x1, 0x80 ;  /* 0x0042000000007b1d */ /* 0x000fe20000010000 */
[----:B------:R-:W-:Y:S01]  /*b820*/  IMAD.MOV.U32 R16, RZ, RZ, 0x20 ;  /* 0x00000020ff107424 */ /* 0x000fe200078e00ff */
[----:B------:R-:W-:Y:S01]  /*b830*/  F2FP.BF16.PACK_AB R19, R143, R19 ;  /* 0x000000138f13723e */ /* 0x000fe200000010ff */
[----:B------:R-:W-:Y:S01]  /*b840*/  IMAD.WIDE.U32 R2, R49, c[0x0][0x3d8], R2 ;  /* 0x0000f60031027a25 */ /* 0x000fe200078e0002 */
[----:B------:R-:W-:Y:S02]  /*b850*/  F2FP.BF16.PACK_AB R21, R149, R21 ;  /* 0x000000159515723e */ /* 0x000fe400000010ff */
[----:B------:R-:W-:-:S02]  /*b860*/  IADD3 R6, R0, R15, RZ ;  /* 0x0000000f00067210 */ /* 0x000fc40007ffe0ff */
[----:B------:R-:W-:Y:S02]  /*b870*/  F2FP.BF16.PACK_AB R20, R151, R20 ;  /* 0x000000149714723e */ /* 0x000fe400000010ff */
[----:B------:R-:W-:Y:S02]  /*b880*/  IADD3.X R9, R7, R17, R48, P0, !PT ;  /* 0x0000001107097210 */ /* 0x000fe400007fe430 */
[----:B------:R-:W-:Y:S02]  /*b890*/  F2FP.BF16.PACK_AB R23, R137, R23 ;  /* 0x000000178917723e */ /* 0x000fe400000010ff */
[----:B------:R-:W-:Y:S02]  /*b8a0*/  F2FP.BF16.PACK_AB R24, R139, R24 ;  /* 0x000000188b18723e */ /* 0x000fe400000010ff */
[----:B------:R-:W-:Y:S02]  /*b8b0*/  SHF.R.S32.HI R7, RZ, 0x1f, R4 ;  /* 0x0000001fff077819 */ /* 0x000fe40000011404 */
[----:B------:R-:W-:-:S02]  /*b8c0*/  F2FP.BF16.PACK_AB R26, R145, R26 ;  /* 0x0000001a911a723e */ /* 0x000fc400000010ff */
[----:B------:R-:W-:Y:S02]  /*b8d0*/  F2FP.BF16.PACK_AB R27, R147, R27 ;  /* 0x0000001b931b723e */ /* 0x000fe400000010ff */
[----:B------:R-:W-:Y:S01]  /*b8e0*/  SEL R16, R16, 0xffffffe0, !P1 ;  /* 0xffffffe010107807 */ /* 0x000fe20004800000 */
[----:B------:R-:W-:Y:S01]  /*b8f0*/  STS [R0+0x80], R18 ;  /* 0x0000801200007388 */ /* 0x000fe20000000800 */
[----:B------:R-:W-:-:S03]  /*b900*/  IADD3 R3, R3, R11, RZ ;  /* 0x0000000b03037210 */ /* 0x000fc60007ffe0ff */
[----:B------:R-:W-:Y:S01]  /*b910*/  STS [R0+0x480], R19 ;  /* 0x0004801300007388 */ /* 0x000fe20000000800 */
[----:B------:R-:W-:-:S03]  /*b920*/  IMAD R7, R7, c[0x0][0x488], RZ ;  /* 0x0001220007077a24 */ /* 0x000fc600078e02ff */
        /* <DEDUP_REMOVED lines=149> */
.L_x_804:
        /* <DEDUP_REMOVED lines=16> */
.L_x_1607:


//--------------------- .text._ZN7cutlass13device_kernelIN5flash19enable_sm80_to_sm89INS1_16FlashAttnFwdSm80INS1_25CollectiveMainloopFwdSm80ILi4ELi1ELb0EN4cute5tupleIJNS5_1CILi128EEENS7_ILi112EEENS7_ILi64EEEEEELi64ENS_10bfloat16_tEfNS_4arch4Sm80ELb0ELb0ELb0ELb1ELb1ELb0ELb1ELb0EEENS1_21CollectiveEpilogueFwdINS6_IJS8_SA_S9_EEENS6_IJNS7_ILi1EEESI_SI_EEESC_SE_Li128ELb1ELb1ELb0ELb0EEENS1_19SingleTileSchedulerILb1ELb0ELb1ELi128EEEEEEEEEvNT_6ParamsE --------------------------
	.section	.text._ZN7cutlass13device_kernelIN5flash19enable_sm80_to_sm89INS1_16FlashAttnFwdSm80INS1_25CollectiveMainloopFwdSm80ILi4ELi1ELb0EN4cute5tupleIJNS5_1CILi128EEENS7_ILi112EEENS7_ILi64EEEEEELi64ENS_10bfloat16_tEfNS_4arch4Sm80ELb0ELb0ELb0ELb1ELb1ELb0ELb1ELb0EEENS1_21CollectiveEpilogueFwdINS6_IJS8_SA_S9_EEENS6_IJNS7_ILi1EEESI_SI_EEESC_SE_Li128ELb1ELb1ELb0ELb0EEENS1_19SingleTileSchedulerILb1ELb0ELb1ELi128EEEEEEEEEvNT_6ParamsE,"ax",@progbits
	.sectioninfo	@"SHI_REGISTERS=255"
	.align	128
.text._ZN7cutlass13device_kernelIN5flash19enable_sm80_to_sm89INS1_16FlashAttnFwdSm80INS1_25CollectiveMainloopFwdSm80ILi4ELi1ELb0EN4cute5tupleIJNS5_1CILi128EEENS7_ILi112EEENS7_ILi64EEEEEELi64ENS_10bfloat16_tEfNS_4arch4Sm80ELb0ELb0ELb0ELb1ELb1ELb0ELb1ELb0EEENS1_21CollectiveEpilogueFwdINS6_IJS8_SA_S9_EEENS6_IJNS7_ILi1EEESI_SI_EEESC_SE_Li128ELb1ELb1ELb0ELb0EEENS1_19SingleTileSchedulerILb1ELb0ELb1ELi128EEEEEEEEEvNT_6ParamsE:
        .type           _ZN7cutlass13device_kernelIN5flash19enable_sm80_to_sm89INS1_16FlashAttnFwdSm80INS1_25CollectiveMainloopFwdSm80ILi4ELi1ELb0EN4cute5tupleIJNS5_1CILi128EEENS7_ILi112EEENS7_ILi64EEEEEELi64ENS_10bfloat16_tEfNS_4arch4Sm80ELb0ELb0ELb0ELb1ELb1ELb0ELb1ELb0EEENS1_21CollectiveEpilogueFwdINS6_IJS8_SA_S9_EEENS6_IJNS7_ILi1EEESI_SI_EEESC_SE_Li128ELb1ELb1ELb0ELb0EEENS1_19SingleTileSchedulerILb1ELb0ELb1ELi128EEEEEEEEEvNT_6ParamsE,@function
        .size           _ZN7cutlass13device_kernelIN5flash19enable_sm80_to_sm89INS1_16FlashAttnFwdSm80INS1_25CollectiveMainloopFwdSm80ILi4ELi1ELb0EN4cute5tupleIJNS5_1CILi128EEENS7_ILi112EEENS7_ILi64EEEEEELi64ENS_10bfloat16_tEfNS_4arch4Sm80ELb0ELb0ELb0ELb1ELb1ELb0ELb1ELb0EEENS1_21CollectiveEpilogueFwdINS6_IJS8_SA_S9_EEENS6_IJNS7_ILi1EEESI_SI_EEESC_SE_Li128ELb1ELb1ELb0ELb0EEENS1_19SingleTileSchedulerILb1ELb0ELb1ELi128EEEEEEEEEvNT_6ParamsE,(.L_x_1608 - _ZN7cutlass13device_kernelIN5flash19enable_sm80_to_sm89INS1_16FlashAttnFwdSm80INS1_25CollectiveMainloopFwdSm80ILi4ELi1ELb0EN4cute5tupleIJNS5_1CILi128EEENS7_ILi112EEENS7_ILi64EEEEEELi64ENS_10bfloat16_tEfNS_4arch4Sm80ELb0ELb0ELb0ELb1ELb1ELb0ELb1ELb0EEENS1_21CollectiveEpilogueFwdINS6_IJS8_SA_S9_EEENS6_IJNS7_ILi1EEESI_SI_EEESC_SE_Li128ELb1ELb1ELb0ELb0EEENS1_19SingleTileSchedulerILb1ELb0ELb1ELi128EEEEEEEEEvNT_6ParamsE)
        .other          _ZN7cutlass13device_kernelIN5flash19enable_sm80_to_sm89INS1_16FlashAttnFwdSm80INS1_25CollectiveMainloopFwdSm80ILi4ELi1ELb0EN4cute5tupleIJNS5_1CILi128EEENS7_ILi112EEENS7_ILi64EEEEEELi64ENS_10bfloat16_tEfNS_4arch4Sm80ELb0ELb0ELb0ELb1ELb1ELb0ELb1ELb0EEENS1_21CollectiveEpilogueFwdINS6_IJS8_SA_S9_EEENS6_IJNS7_ILi1EEESI_SI_EEESC_SE_Li128ELb1ELb1ELb0ELb0EEENS1_19SingleTileSchedulerILb1ELb0ELb1ELi128EEEEEEEEEvNT_6ParamsE,@"STO_CUDA_ENTRY STV_DEFAULT"
_ZN7cutlass13device_kernelIN5flash19enable_sm80_to_sm89INS1_16FlashAttnFwdSm80INS1_25CollectiveMainloopFwdSm80ILi4ELi1ELb0EN4cute5tupleIJNS5_1CILi128EEENS7_ILi112EEENS7_ILi64EEEEEELi64ENS_10bfloat16_tEfNS_4arch4Sm80ELb0ELb0ELb0ELb1ELb1ELb0ELb1ELb0EEENS1_21CollectiveEpilogueFwdINS6_IJS8_SA_S9_EEENS6_IJNS7_ILi1EEESI_SI_EEESC_SE_Li128ELb1ELb1ELb0ELb0EEENS1_19SingleTileSchedulerILb1ELb0ELb1ELi128EEEEEEEEEvNT_6ParamsE:
        /* <DEDUP_REMOVED lines=21> */
.L_x_806:
        /* <DEDUP_REMOVED lines=13> */
.L_x_808:
[----:B------:R-:W-:Y:S02]  /*0220*/  ULDC UR6, c[0x0][0x54c] ;  /* 0x0001530000067ab9 */ /* 0x000fe40000000800 */
.L_x_807:
[----:B------:R-:W-:Y:S02]  /*0230*/  ULDC UR4, c[0x0][0x548] ;  /* 0x0001520000047ab9 */ /* 0x000fe40000000800 */
[----:B------:R-:W-:-:S02]  /*0240*/  USHF.L.U32 UR5, UR5, 0x7, URZ ;  /* 0x0000000705057899 */ /* 0x000fc4000800063f */
[----:B------:R-:W-:-:S04]  /*0250*/  UIMAD UR4, UR6, UR4, URZ ;  /* 0x00000004060472a4 */ /* 0x000fc8000f8e023f */
[----:B------:R-:W-:-:S04]  /*0260*/  UISETP.GE.AND UP0, UPT, UR5, UR4, UPT ;  /* 0x000000040500728c */ /* 0x000fc8000bf06270 */
[----:B------:R-:W-:Y:S01]  /*0270*/  USEL UR11, UR11, 0xffffffff, !UP0 ;  /* 0xffffffff0b0b7887 */ /* 0x000fe2000c000000 */
[----:B------:R-:W-:Y:S05]  /*0280*/  BRA `(.L_x_809) ;  /* 0x000001b000007947 */ /* 0x000fea0003800000 */
.L_x_805:
        /* <DEDUP_REMOVED lines=8> */
.L_x_810:
        /* <DEDUP_REMOVED lines=13> */
.L_x_812:
[----:B------:R-:W-:Y:S02]  /*03e0*/  ULDC UR6, c[0x0][0x54c] ;  /* 0x0001530000067ab9 */ /* 0x000fe40000000800 */
.L_x_811:
[----:B------:R-:W-:Y:S02]  /*03f0*/  ULDC UR4, c[0x0][0x548] ;  /* 0x0001520000047ab9 */ /* 0x000fe40000000800 */
[----:B------:R-:W-:-:S02]  /*0400*/  USHF.L.U32 UR5, UR5, 0x7, URZ ;  /* 0x0000000705057899 */ /* 0x000fc4000800063f */
[----:B------:R-:W-:-:S04]  /*0410*/  UIMAD UR4, UR6, UR4, URZ ;  /* 0x00000004060472a4 */ /* 0x000fc8000f8e023f */
[----:B------:R-:W-:-:S04]  /*0420*/  UISETP.GE.AND UP0, UPT, UR5, UR4, UPT ;  /* 0x000000040500728c */ /* 0x000fc8000bf06270 */
[----:B------:R-:W-:-:S06]  /*0430*/  USEL UR11, UR11, 0xffffffff, !UP0 ;  /* 0xffffffff0b0b7887 */ /* 0x000fcc000c000000 */
.L_x_809:
        /* <DEDUP_REMOVED lines=44> */
.L_x_813:
        /* <DEDUP_REMOVED lines=10> */
.L_x_814:
        /* <DEDUP_REMOVED lines=12> */
.L_x_815:
        /* <DEDUP_REMOVED lines=151> */
.L_x_818:
[----:B--2---:R-:W-:Y:S05]  /*11d0*/  BSYNC B0 ;  /* 0x0000000000007941 */ /* 0x004fea0003800000 */
.L_x_817:
        /* <DEDUP_REMOVED lines=11> */
.L_x_820:
[----:B------:R-:W-:Y:S05]  /*1290*/  BSYNC B0 ;  /* 0x0000000000007941 */ /* 0x000fea0003800000 */
.L_x_819:
        /* <DEDUP_REMOVED lines=11> */
.L_x_822:
[----:B------:R-:W-:Y:S05]  /*1350*/  BSYNC B0 ;  /* 0x0000000000007941 */ /* 0x000fea0003800000 */
.L_x_821:
        /* <DEDUP_REMOVED lines=11> */
.L_x_824:
[----:B------:R-:W-:Y:S05]  /*1410*/  BSYNC B0 ;  /* 0x0000000000007941 */ /* 0x000fea0003800000 */
.L_x_823:
        /* <DEDUP_REMOVED lines=11> */
.L_x_826:
[----:B------:R-:W-:Y:S05]  /*14d0*/  BSYNC B0 ;  /* 0x0000000000007941 */ /* 0x000fea0003800000 */
.L_x_825:
        /* <DEDUP_REMOVED lines=11> */
.L_x_828:
[----:B------:R-:W-:Y:S05]  /*1590*/  BSYNC B0 ;  /* 0x0000000000007941 */ /* 0x000fea0003800000 */
.L_x_827:
        /* <DEDUP_REMOVED lines=11> */
.L_x_830:
[----:B------:R-:W-:Y:S05]  /*1650*/  BSYNC B0 ;  /* 0x0000000000007941 */ /* 0x000fea0003800000 */
.L_x_829:
[----:B-12---:R-:W1:Y:S01]  /*1660*/  SHFL.IDX PT, R9, R9, 0x7, 0x181f ;  /* 0x00f81f0009097f89 */ /* 0x006e6200000e0000 */
[----:B------:R-:W-:Y:S01]  /*1670*/  UMOV UR14, 0x70 ;  /* 0x00000070000e7882 */ /* 0x000fe20000000000 */
[----:B----4-:R-:W-:Y:S01]  /*1680*/  IMAD.MOV.U32 R0, RZ, RZ, c[0x0][0x2b8] ;  /* 0x0000ae00ff007624 */ /* 0x010fe200078e00ff */
[----:B------:R-:W-:Y:S01]  /*1690*/  UIMAD UR14, UR6, UR14, -0x70 ;  /* 0xffffff90060e74a4 */ /* 0x000fe2000f8e020e */
[----:B------:R2:W4:Y:S01]  /*16a0*/  SHFL.IDX PT, R11, R5, 0x7, 0x181f ;  /* 0x00f81f00050b7f89 */ /* 0x00052200000e0000 */
[----:B------:R-:W-:Y:S01]  /*16b0*/  IMAD.SHL.U32 R248, R10, 0x2, RZ ;  /* 0x000000020af87824 */ /* 0x000fe200078e00ff */
[----:B------:R-:W-:Y:S01]  /*16c0*/  USHF.R.S32.HI UR15, URZ, 0x1f, UR18 ;  /* 0x0000001f3f0f7899 */ /* 0x000fe20008011412 */
[----:B------:R-:W-:Y:S01]  /*16d0*/  ISETP.NE.AND P5, PT, R0, 0x1, PT ;  /* 0x000000010000780c */ /* 0x000fe20003fa5270 */
[----:B------:R-:W-:Y:S01]  /*16e0*/  ULDC.64 UR4, c[0x0][0x2b0] ;  /* 0x0000ac0000047ab9 */ /* 0x000fe20000000a00 */
[----:B------:R-:W-:Y:S01]  /*16f0*/  IADD3 R0, R225, UR14, RZ ;  /* 0x0000000ee1007c10 */ /* 0x000fe2000fffe0ff */
[----:B------:R-:W-:Y:S01]  /*1700*/  UIMAD UR15, UR15, UR4, URZ ;  /* 0x000000040f0f72a4 */ /* 0x000fe2000f8e023f */
[----:B------:R-:W-:Y:S01]  /*1710*/  IMAD.MOV.U32 R247, RZ, RZ, RZ ;  /* 0x000000fffff77224 */ /* 0x000fe200078e00ff */
[----:B------:R-:W-:Y:S01]  /*1720*/  UIMAD.WIDE.U32 UR16, UR18, UR4, URZ ;  /* 0x00000004121072a5 */ /* 0x000fe2000f8e003f */
[C---:B------:R-:W-:Y:S01]  /*1730*/  ISETP.GE.AND P4, PT, R0.reuse, UR7, PT ;  /* 0x0000000700007c0c */ /* 0x040fe2000bf86270 */
[----:B------:R-:W-:Y:S01]  /*1740*/  UIMAD UR15, UR18, UR5, UR15 ;  /* 0x00000005120f72a4 */ /* 0x000fe2000f8e020f */
[----:B------:R-:W-:-:S02]  /*1750*/  IADD3 R2, R0, UR10, RZ ;  /* 0x0000000a00027c10 */ /* 0x000fc4000fffe0ff */
[----:B------:R-:W-:Y:S01]  /*1760*/  ISETP.GT.OR P4, PT, R225, 0x6f, P4 ;  /* 0x0000006fe100780c */ /* 0x000fe20002784670 */
[----:B------:R-:W-:Y:S02]  /*1770*/  UIADD3 UR15, UR17, UR15, URZ ;  /* 0x0000000f110f7290 */ /* 0x000fe4000fffe03f */
[----:B------:R-:W-:Y:S01]  /*1780*/  IMAD.MOV.U32 R0, RZ, RZ, R2 ;  /* 0x000000ffff007224 */ /* 0x000fe200078e0002 */
        /* <DEDUP_REMOVED lines=16> */
[----:B------:R-:W-:Y:S01]  /*1890*/  IMAD.MOV R0, RZ, RZ, -R0 ;  /* 0x000000ffff007224 */ /* 0x000fe200078e0a00 */
[----:B------:R-:W-:Y:S01]  /*18a0*/  UIMAD UR18, UR8, UR4, URZ ;  /* 0x00000004081272a4 */ /* 0x000fe2000f8e023f */
[----:B------:R-:W-:Y:S01]  /*18b0*/  IMAD.U32 R10, RZ, RZ, UR9 ;  /* 0x00000009ff0a7e24 */ /* 0x000fe2000f8e00ff */
[----:B------:R-:W-:Y:S01]  /*18c0*/  UIMAD.WIDE.U32 UR20, UR9, UR4, URZ ;  /* 0x00000004091472a5 */ /* 0x000fe2000f8e003f */
[----:B------:R-:W-:Y:S01]  /*18d0*/  IMAD R249, R0, c[0x0][0x2b8], R2 ;  /* 0x0000ae0000f97a24 */ /* 0x000fe200078e0202 */
[----:B------:R-:W-:Y:S01]  /*18e0*/  UIMAD UR5, UR9, UR5, UR18 ;  /* 0x00000005090572a4 */ /* 0x000fe2000f8e0212 */
[C---:B------:R-:W-:Y:S01]  /*18f0*/  ISETP.GE.AND P6, PT, R24.reuse, c[0x0][0x1d4], PT ;  /* 0x0000750018007a0c */ /* 0x040fe20003fc6270 */
[----:B------:R-:W-:Y:S01]  /*1900*/  UIADD3 UR18, UR6, -0x1, URZ ;  /* 0xffffffff06127890 */ /* 0x000fe2000fffe03f */
[----:B------:R-:W-:Y:S01]  /*1910*/  IMAD R5, R249, c[0x0][0x1e0], RZ ;  /* 0x00007800f9057a24 */ /* 0x000fe200078e02ff */
[----:B------:R-:W-:Y:S01]  /*1920*/  SHF.R.S32.HI R25, RZ, 0x1f, R249 ;  /* 0x0000001fff197819 */ /* 0x000fe200000114f9 */
[----:B------:R-:W-:Y:S01]  /*1930*/  UIADD3 UR19, UR21, UR5, URZ ;  /* 0x0000000515137290 */ /* 0x000fe2000fffe03f */
[----:B------:R-:W-:Y:S01]  /*1940*/  LEA.HI R138, R21, R224, RZ, 0x5 ;  /* 0x000000e0158a7211 */ /* 0x000fe200078f28ff */
[----:B------:R-:W-:Y:S01]  /*1950*/  UIMAD UR18, UR18, -0x70, UR7 ;  /* 0xffffff90121278a4 */ /* 0x000fe2000f8e0207 */
[----:B------:R-:W-:Y:S01]  /*1960*/  IMAD.SHL.U32 R246, R24, 0x2, RZ ;  /* 0x0000000218f67824 */ /* 0x000fe200078e00ff */
[----:B------:R-:W-:Y:S01]  /*1970*/  ULDC.64 UR4, c[0x0][0x210] ;  /* 0x0000840000047ab9 */ /* 0x000fe20000000a00 */
[----:B------:R-:W-:Y:S01]  /*1980*/  IMAD R0, R25, c[0x0][0x1e0], RZ ;  /* 0x0000780019007a24 */ /* 0x000fe200078e02ff */
[----:B------:R-:W-:Y:S01]  /*1990*/  UIMAD UR8, UR8, UR4, URZ ;  /* 0x00000004080872a4 */ /* 0x000fe2000f8e023f */
[----:B------:R-:W-:Y:S01]  /*19a0*/  IADD3 R250, R248, 0x100, RZ ;  /* 0x00000100f8fa7810 */ /* 0x000fe20007ffe0ff */
[----:B------:R-:W-:Y:S01]  /*19b0*/  UIMAD.WIDE.U32 UR22, UR9, UR4, URZ ;  /* 0x00000004091672a5 */ /* 0x000fe2000f8e003f */
[----:B------:R-:W-:Y:S01]  /*19c0*/  IMAD R0, R249, c[0x0][0x1e4], R0 ;  /* 0x00007900f9007a24 */ /* 0x000fe200078e0200 */
[----:B------:R-:W-:Y:S01]  /*19d0*/  IADD3 R27, -R16, UR18, RZ ;  /* 0x00000012101b7c10 */ /* 0x000fe2000fffe1ff */
[----:B------:R-:W-:-:S02]  /*19e0*/  UIMAD UR5, UR9, UR5, UR8 ;  /* 0x00000005090572a4 */ /* 0x000fc4000f8e0208 */
[----:B------:R-:W-:Y:S01]  /*19f0*/  UISETP.GE.AND UP0, UPT, UR7, 0x71, UPT ;  /* 0x000000710700788c */ /* 0x000fe2000bf06270 */
[----:B--2---:R-:W-:Y:S01]  /*1a00*/  IMAD.WIDE.U32 R6, R249, c[0x0][0x1e0], RZ ;  /* 0x00007800f9067a25 */ /* 0x004fe200078e00ff */
[C---:B------:R-:W-:Y:S01]  /*1a10*/  ISETP.GE.AND P1, PT, R27.reuse, 0x1, PT ;  /* 0x000000011b00780c */ /* 0x040fe20003f26270 */
[----:B------:R-:W-:Y:S01]  /*1a20*/  UIADD3 UR5, UR23, UR5, URZ ;  /* 0x0000000517057290 */ /* 0x000fe2000fffe03f */
[----:B------:R-:W-:Y:S01]  /*1a30*/  ISETP.GE.AND P3, PT, R27, 0x11, PT ;  /* 0x000000111b00780c */ /* 0x000fe20003f66270 */
[----:B------:R-:W-:Y:S01]  /*1a40*/  IMAD.IADD R7, R7, 0x1, R0 ;  /* 0x0000000107077824 */ /* 0x000fe200078e0200 */
[----:B------:R-:W-:Y:S02]  /*1a50*/  ISETP.GE.AND P2, PT, R27, 0x21, PT ;  /* 0x000000211b00780c */ /* 0x000fe40003f46270 */
        /* <DEDUP_REMOVED lines=21> */
[----:B------:R-:W2:Y:S04]  /*1bb0*/  SHFL.IDX PT, R10, R2, 0x4, 0x181f ;  /* 0x00981f00020a7f89 */ /* 0x000ea800000e0000 */
[----:B------:R1:W-:Y:S01]  /*1bc0*/  @P1 LDGSTS.E.BYPASS.LTC128B.128 [R248+0x3900], [R6.64], !P6 ;  /* 0x0390000006f81fae */ /* 0x0003e2000f101d4c */
[----:B------:R-:W-:-:S03]  /*1bd0*/  ISETP.GE.AND P1, PT, R27, 0x31, PT ;  /* 0x000000311b00780c */ /* 0x000fc60003f26270 */
[----:B------:R-:W-:Y:S04]  /*1be0*/  SHFL.IDX PT, R15, R5, 0x6, 0x181f ;  /* 0x00d81f00050f7f89 */ /* 0x000fe800000e0000 */
[----:B------:R-:W2:Y:S04]  /*1bf0*/  SHFL.IDX PT, R2, R2, 0x5, 0x181f ;  /* 0x00b81f0002027f89 */ /* 0x000ea800000e0000 */
[----:B------:R-:W2:Y:S04]  /*1c00*/  SHFL.IDX PT, R5, R0, 0x4, 0x181f ;  /* 0x00981f0000057f89 */ /* 0x000ea800000e0000 */
[----:B------:R-:W-:Y:S01]  /*1c10*/  SHFL.IDX PT, R13, R0, 0x6, 0x181f ;  /* 0x00d81f00000d7f89 */ /* 0x000fe200000e0000 */
[----:B-1----:R-:W-:-:S02]  /*1c20*/  @P3 LEA R6, P4, R24, R8, 0x1 ;  /* 0x0000000818063211 */ /* 0x002fc400078808ff */
[C---:B---3--:R-:W-:Y:S02]  /*1c30*/  @P2 LEA R8, P0, R24.reuse, R9, 0x1 ;  /* 0x0000000918082211 */ /* 0x048fe400078008ff */
[C-C-:B----4-:R-:W-:Y:S02]  /*1c40*/  @P3 LEA.HI.X R7, R24.reuse, R12, R245.reuse, 0x1, P4 ;  /* 0x0000000c18073211 */ /* 0x150fe400020f0cf5 */
[----:B------:R1:W3:Y:S01]  /*1c50*/  SHFL.IDX PT, R12, R0, 0x5, 0x181f ;  /* 0x00b81f00000c7f89 */ /* 0x0002e200000e0000 */
[----:B-----5:R-:W-:Y:S02]  /*1c60*/  @P2 LEA.HI.X R9, R24, R17, R245, 0x1, P0 ;  /* 0x0000001118092211 */ /* 0x020fe400000f0cf5 */
[C---:B------:R-:W-:Y:S01]  /*1c70*/  ISETP.GE.AND P4, PT, R27.reuse, 0x41, PT ;  /* 0x000000411b00780c */ /* 0x040fe20003f86270 */
[----:B------:R4:W-:Y:S01]  /*1c80*/  @P3 LDGSTS.E.BYPASS.LTC128B.128 [R248+0x4100], [R6.64], !P6 ;  /* 0x0410000006f83fae */ /* 0x0009e2000f101d4c */
[C---:B------:R-:W-:Y:S02]  /*1c90*/  ISETP.GE.AND P3, PT, R27.reuse, 0x51, PT ;  /* 0x000000511b00780c */ /* 0x040fe40003f66270 */
[----:B------:R-:W-:Y:S01]  /*1ca0*/  SHF.R.S32.HI R17, RZ, 0x4, R20 ;  /* 0x00000004ff117819 */ /* 0x000fe20000011414 */
[----:B------:R5:W-:Y:S01]  /*1cb0*/  @P2 LDGSTS.E.BYPASS.LTC128B.128 [R248+0x4900], [R8.64], !P6 ;  /* 0x0490000008f82fae */ /* 0x000be2000f101d4c */
[----:B------:R-:W-:-:S02]  /*1cc0*/  ISETP.GE.AND P2, PT, R27, 0x61, PT ;  /* 0x000000611b00780c */ /* 0x000fc40003f46270 */
[----:B-1----:R-:W-:-:S04]  /*1cd0*/  LEA.HI R0, R20, R17, RZ, 0x1 ;  /* 0x0000001114007211 */ /* 0x002fc800078f08ff */
[----:B------:R-:W-:Y:S02]  /*1ce0*/  LOP3.LUT R0, R0, 0xfffffffe, RZ, 0xc0, !PT ;  /* 0xfffffffe00007812 */ /* 0x000fe400078ec0ff */
[----:B----4-:R-:W-:-:S04]  /*1cf0*/  @P1 LEA R6, P0, R24, R11, 0x1 ;  /* 0x0000000b18061211 */ /* 0x010fc800078008ff */
[C---:B------:R-:W-:Y:S02]  /*1d00*/  @P1 LEA.HI.X R7, R24.reuse, R14, R245, 0x1, P0 ;  /* 0x0000000e18071211 */ /* 0x040fe400000f0cf5 */
[----:B--2---:R-:W-:-:S03]  /*1d10*/  @P4 LEA R10, P0, R24, R10, 0x1 ;  /* 0x0000000a180a4211 */ /* 0x004fc600078008ff */
[----:B------:R1:W-:Y:S01]  /*1d20*/  @P1 LDGSTS.E.BYPASS.LTC128B.128 [R248+0x5100], [R6.64], !P6 ;  /* 0x0510000006f81fae */ /* 0x0003e2000f101d4c */
[----:B-----5:R-:W-:Y:S01]  /*1d30*/  @P3 LEA R8, P1, R24, R2, 0x1 ;  /* 0x0000000218083211 */ /* 0x020fe200078208ff */
[----:B------:R-:W-:Y:S01]  /*1d40*/  IMAD.SHL.U32 R2, R18, 0x40, RZ ;  /* 0x0000004012027824 */ /* 0x000fe200078e00ff */
[C-C-:B------:R-:W-:Y:S02]  /*1d50*/  @P4 LEA.HI.X R11, R24.reuse, R5, R245.reuse, 0x1, P0 ;  /* 0x00000005180b4211 */ /* 0x140fe400000f0cf5 */
[----:B---3--:R-:W-:Y:S01]  /*1d60*/  @P3 LEA.HI.X R9, R24, R12, R245, 0x1, P1 ;  /* 0x0000000c18093211 */ /* 0x008fe200008f0cf5 */
[----:B------:R-:W-:Y:S01]  /*1d70*/  IMAD.IADD R12, R17, 0x1, -R0 ;  /* 0x00000001110c7824 */ /* 0x000fe200078e0a00 */
[----:B------:R-:W-:Y:S01]  /*1d80*/  LOP3.LUT R2, R2, 0x1c0, RZ, 0xc0, !PT ;  /* 0x000001c002027812 */ /* 0x000fe200078ec0ff */
[----:B------:R2:W-:Y:S01]  /*1d90*/  @P4 LDGSTS.E.BYPASS.LTC128B.128 [R248+0x5900], [R10.64], !P6 ;  /* 0x059000000af84fae */ /* 0x0005e2000f101d4c */
[----:B------:R-:W-:Y:S02]  /*1da0*/  IMAD.SHL.U32 R0, R26, 0x40, RZ ;  /* 0x000000401a007824 */ /* 0x000fe400078e00ff */
[----:B------:R-:W-:Y:S01]  /*1db0*/  IMAD.SHL.U32 R5, R12, 0x8, RZ ;  /* 0x000000080c057824 */ /* 0x000fe200078e00ff */
[----:B------:R3:W-:Y:S02]  /*1dc0*/  @P3 LDGSTS.E.BYPASS.LTC128B.128 [R248+0x6100], [R8.64], !P6 ;  /* 0x0610000008f83fae */ /* 0x0007e4000f101d4c */
[----:B------:R-:W-:-:S02]  /*1dd0*/  LOP3.LUT R0, R0, 0x1c0, RZ, 0xc0, !PT ;  /* 0x000001c000007812 */ /* 0x000fc400078ec0ff */
[----:B-1----:R-:W-:-:S04]  /*1de0*/  @P2 LEA R6, P0, R24, R15, 0x1 ;  /* 0x0000000f18062211 */ /* 0x002fc800078008ff */
[--C-:B------:R-:W-:Y:S02]  /*1df0*/  @P2 LEA.HI.X R7, R24, R13, R245.reuse, 0x1, P0 ;  /* 0x0000000d18072211 */ /* 0x100fe400000f0cf5 */
[----:B------:R-:W-:Y:S02]  /*1e00*/  LOP3.LUT P0, RZ, R26, 0x2, RZ, 0xc0, !PT ;  /* 0x000000021aff7812 */ /* 0x000fe4000780c0ff */
[C---:B------:R-:W-:Y:S01]  /*1e10*/  SHF.L.U64.HI R245, R24.reuse, 0x1, R245 ;  /* 0x0000000118f57819 */ /* 0x040fe200000102f5 */
[----:B------:R1:W-:Y:S01]  /*1e20*/  @P2 LDGSTS.E.BYPASS.LTC128B.128 [R248+0x6900], [R6.64], !P6 ;  /* 0x0690000006f82fae */ /* 0x0003e2000f101d4c */
[----:B------:R-:W-:Y:S01]  /*1e30*/  ISETP.GE.AND P2, PT, R24, c[0x0][0x1d4], PT ;  /* 0x0000750018007a0c */ /* 0x000fe20003f46270 */
[----:B---3--:R-:W-:Y:S02]  /*1e40*/  IMAD.SHL.U32 R8, R16, 0x8, RZ ;  /* 0x0000000810087824 */ /* 0x008fe400078e00ff */
[----:B------:R-:W0:Y:S01]  /*1e50*/  LDGDEPBAR ;  /* 0x00000000000079af */ /* 0x000e220000000000 */
[----:B------:R-:W-:-:S02]  /*1e60*/  ISETP.LT.OR P4, PT, R27, 0x1, P2 ;  /* 0x000000011b00780c */ /* 0x000fc40001781670 */
[----:B------:R-:W-:Y:S02]  /*1e70*/  ISETP.LT.OR P1, PT, R27, 0x11, P2 ;  /* 0x000000111b00780c */ /* 0x000fe40001721670 */
[----:B------:R-:W-:Y:S02]  /*1e80*/  LOP3.LUT R8, R0, 0x8, R8, 0xf8, !PT ;  /* 0x0000000800087812 */ /* 0x000fe400078ef808 */
[----:B-1----:R-:W-:Y:S01]  /*1e90*/  SHF.R.U32.HI R6, RZ, 0x3, R0 ;  /* 0x00000003ff067819 */ /* 0x002fe20000011600 */
[----:B------:R-:W-:-:S04]  /*1ea0*/  DEPBAR.LE SB0, 0x1 ;  /* 0x000080400000791a */ /* 0x000fc80000000000 */
[----:B------:R-:W-:-:S04]  /*1eb0*/  DEPBAR.LE SB0, 0x0 ;  /* 0x000080000000791a */ /* 0x000fc80000000000 */
[----:B------:R-:W-:Y:S01]  /*1ec0*/  LOP3.LUT R7, R2, 0x8, R5, 0xf8, !PT ;  /* 0x0000000802077812 */ /* 0x000fe200078ef805 */
[----:B------:R-:W-:Y:S01]  /*1ed0*/  IMAD.SHL.U32 R5, R19, 0x40, RZ ;  /* 0x0000004013057824 */ /* 0x000fe200078e00ff */
[----:B------:R-:W-:Y:S01]  /*1ee0*/  SHF.R.U32.HI R2, RZ, 0x3, R2 ;  /* 0x00000003ff027819 */ /* 0x000fe20000011602 */
[----:B------:R-:W-:Y:S01]  /*1ef0*/  IMAD.SHL.U32 R0, R138, 0x20, RZ ;  /* 0x000000208a007824 */ /* 0x000fe200078e00ff */
[----:B------:R-:W-:Y:S02]  /*1f00*/  LOP3.LUT R6, R8, R6, RZ, 0x3c, !PT ;  /* 0x0000000608067212 */ /* 0x000fe400078e3cff */
[----:B------:R-:W-:Y:S02]  /*1f10*/  LOP3.LUT R137, R7, R2, RZ, 0x3c, !PT ;  /* 0x0000000207897212 */ /* 0x000fe400078e3cff */
[----:B------:R-:W-:Y:S02]  /*1f20*/  LOP3.LUT R136, R5, 0xfffffe00, RZ, 0xc0, !PT ;  /* 0xfffffe0005887812 */ /* 0x000fe400078ec0ff */
[----:B------:R-:W-:Y:S01]  /*1f30*/  LOP3.LUT R2, R0, 0x7ffffc00, RZ, 0xc0, !PT ;  /* 0x7ffffc0000027812 */ /* 0x000fe200078ec0ff */
[----:B------:R-:W-:-:S02]  /*1f40*/  IMAD R0, R12, 0x200, R6 ;  /* 0x000002000c007824 */ /* 0x000fc400078e0206 */
[----:B------:R-:W-:Y:S01]  /*1f50*/  IMAD.WIDE.U32 R6, R249, c[0x0][0x208], RZ ;  /* 0x00008200f9067a25 */ /* 0x000fe200078e00ff */
[----:B------:R-:W-:-:S03]  /*1f60*/  IADD3 R2, R137, R136, R2 ;  /* 0x0000008889027210 */ /* 0x000fc60007ffe002 */
[----:B------:R-:W-:Y:S01]  /*1f70*/  IMAD.SHL.U32 R139, R0, 0x2, RZ ;  /* 0x00000002008b7824 */ /* 0x000fe200078e00ff */
[----:B------:R-:W-:Y:S01]  /*1f80*/  BAR.SYNC.DEFER_BLOCKING 0x0 ;  /* 0x0000000000007b1d */ /* 0x000fe20000010000 */
[----:B------:R-:W-:Y:S02]  /*1f90*/  IMAD.SHL.U32 R234, R2, 0x2, RZ ;  /* 0x0000000202ea7824 */ /* 0x000fe400078e00ff */
[----:B------:R-:W-:Y:S01]  /*1fa0*/  IMAD R2, R56, c[0x0][0x218], RZ ;  /* 0x0000860038027a24 */ /* 0x000fe200078e02ff */
[----:B------:R-:W-:Y:S01]  /*1fb0*/  IADD3 R0, R139, 0x3900, RZ ;  /* 0x000039008b007810 */ /* 0x000fe20007ffe0ff */
        /* <DEDUP_REMOVED lines=8> */
[C---:B------:R-:W-:Y:S01]  /*2040*/  IADD3 R243, R238.reuse, 0x1000, RZ ;  /* 0x00001000eef37810 */ /* 0x040fe20007ffe0ff */
[----:B------:R-:W-:Y:S01]  /*2050*/  IMAD R236, R3, 0x2, R235 ;  /* 0x0000000203ec7824 */ /* 0x000fe200078e02eb */
[C---:B------:R-:W-:Y:S01]  /*2060*/  IADD3 R242, R238.reuse, 0x1800, RZ ;  /* 0x00001800eef27810 */ /* 0x040fe20007ffe0ff */
[----:B------:R-:W-:Y:S01]  /*2070*/  IMAD.IADD R7, R7, 0x1, R0 ;  /* 0x0000000107077824 */ /* 0x000fe200078e0200 */
[C---:B------:R-:W-:Y:S02]  /*2080*/  IADD3 R241, R238.reuse, 0x2000, RZ ;  /* 0x00002000eef17810 */ /* 0x040fe40007ffe0ff */
[C---:B------:R-:W-:Y:S01]  /*2090*/  IADD3 R240, R238.reuse, 0x2800, RZ ;  /* 0x00002800eef07810 */ /* 0x040fe20007ffe0ff */
[----:B------:R-:W-:Y:S01]  /*20a0*/  IMAD.WIDE.U32 R6, R247, c[0x0][0x218], R6 ;  /* 0x00008600f7067a25 */ /* 0x000fe200078e0006 */
[----:B------:R-:W-:Y:S01]  /*20b0*/  IADD3 R239, R238, 0x3000, RZ ;  /* 0x00003000eeef7810 */ /* 0x000fe20007ffe0ff */
[----:B--2---:R-:W-:Y:S03]  /*20c0*/  LDSM.16.M88.4 R8, [R234+0x9100] ;  /* 0x00910000ea08783b */ /* 0x004fe60000000200 */
[----:B------:R-:W-:Y:S01]  /*20d0*/  IADD3 R0, P0, R6, UR22, RZ ;  /* 0x0000001606007c10 */ /* 0x000fe2000ff1e0ff */
[----:B------:R-:W1:Y:S03]  /*20e0*/  LDSM.16.M88.4 R32, [R139+0x3900] ;  /* 0x003900008b20783b */ /* 0x000e660000000200 */
[----:B------:R-:W-:Y:S01]  /*20f0*/  IADD3.X R6, R7, UR5, R2, P0, !PT ;  /* 0x0000000507067c10 */ /* 0x000fe200087fe402 */
[----:B------:R-:W2:Y:S01]  /*2100*/  LDSM.16.M88.4 R28, [R139+0x4100] ;  /* 0x004100008b1c783b */ /* 0x000ea20000000200 */
[----:B------:R-:W-:-:S03]  /*2110*/  LEA R2, P0, R0, c[0x0][0x1f8], 0x1 ;  /* 0x00007e0000027a11 */ /* 0x000fc600078008ff */
[----:B------:R-:W3:Y:S01]  /*2120*/  LDSM.16.M88.4 R20, [R139+0x4900] ;  /* 0x004900008b14783b */ /* 0x000ee20000000200 */
[----:B------:R-:W-:-:S03]  /*2130*/  LEA.HI.X R0, R0, c[0x0][0x1fc], R6, 0x1, P0 ;  /* 0x00007f0000007a11 */ /* 0x000fc600000f0c06 */
[----:B------:R-:W4:Y:S04]  /*2140*/  LDSM.16.M88.4 R16, [R139+0x5100] ;  /* 0x005100008b10783b */ /* 0x000f280000000200 */
[----:B------:R-:W5:Y:S04]  /*2150*/  LDSM.16.M88.4 R36, [R139+0x5900] ;  /* 0x005900008b24783b */ /* 0x000f680000000200 */
[----:B------:R-:W4:Y:S04]  /*2160*/  LDSM.16.M88.4 R40, [R139+0x6100] ;  /* 0x006100008b28783b */ /* 0x000f280000000200 */
[----:B------:R-:W4:Y:S04]  /*2170*/  LDSM.16.M88.4 R44, [R139+0x6900] ;  /* 0x006900008b2c783b */ /* 0x000f280000000200 */
[----:B------:R-:W5:Y:S04]  /*2180*/  LDSM.16.M88.4 R12, [R234+0x7100] ;  /* 0x00710000ea0c783b */ /* 0x000f680000000200 */
[----:B------:R-:W3:Y:S04]  /*2190*/  SHFL.IDX PT, R5, R2, RZ, 0x181f ;  /* 0x00181fff02057589 */ /* 0x000ee800000e0000 */
[----:B------:R-:W-:Y:S01]  /*21a0*/  SHFL.IDX PT, R6, R2, 0x1, 0x181f ;  /* 0x00381f0002067f89 */ /* 0x000fe200000e0000 */
[C---:B-1----:R-:W-:Y:S03]  /*21b0*/  HMMA.16816.F32.BF16 R52, R8.reuse, R32, RZ ;  /* 0x000000200834723c */ /* 0x042fe600000418ff */
[----:B------:R-:W-:Y:S04]  /*21c0*/  SHFL.IDX PT, R7, R2, 0x2, 0x181f ;  /* 0x00581f0002077f89 */ /* 0x000fe800000e0000 */
[----:B------:R-:W-:Y:S01]  /*21d0*/  SHFL.IDX PT, R25, R0, 0x4, 0x181f ;  /* 0x00981f0000197f89 */ /* 0x000fe200000e0000 */
[C---:B--2---:R-:W-:Y:S03]  /*21e0*/  HMMA.16816.F32.BF16 R60, R8.reuse, R28, RZ ;  /* 0x0000001c083c723c */ /* 0x044fe600000418ff */
[----:B------:R-:W-:Y:S04]  /*21f0*/  LDSM.16.M88.4 R76, [R238+0x1000] ;  /* 0x00100000ee4c783b */ /* 0x000fe80000000200 */
[----:B------:R-:W-:Y:S01]  /*2200*/  LDSM.16.M88.4 R48, [R238+0x1800] ;  /* 0x00180000ee30783b */ /* 0x000fe20000000200 */
[C---:B---3--:R-:W-:Y:S03]  /*2210*/  HMMA.16816.F32.BF16 R64, R8.reuse, R20, RZ ;  /* 0x000000140840723c */ /* 0x048fe600000418ff */
[----:B------:R-:W-:Y:S04]  /*2220*/  LDSM.16.M88.4 R80, [R238+0x800] ;  /* 0x00080000ee50783b */ /* 0x000fe80000000200 */
[----:B------:R-:W-:Y:S01]  /*2230*/  LDSM.16.M88.4 R84, [R238] ;  /* 0x00000000ee54783b */ /* 0x000fe20000000200 */
[C---:B----4-:R-:W-:Y:S08]  /*2240*/  HMMA.16816.F32.BF16 R68, R8.reuse, R16, RZ ;  /* 0x000000100844723c */ /* 0x050ff000000418ff */
[C---:B-----5:R-:W-:Y:S08]  /*2250*/  HMMA.16816.F32.BF16 R96, R8.reuse, R36, RZ ;  /* 0x000000240860723c */ /* 0x060ff000000418ff */
        /* <DEDUP_REMOVED lines=9> */
[----:B------:R-:W1:Y:S04]  /*22f0*/  SHFL.IDX PT, R8, R0, RZ, 0x181f ;  /* 0x00181fff00087589 */ /* 0x000e6800000e0000 */
[----:B------:R-:W-:Y:S03]  /*2300*/  SHFL.IDX PT, R10, R0, 0x1, 0x181f ;  /* 0x00381f00000a7f89 */ /* 0x000fe600000e0000 */
[C---:B------:R-:W-:Y:S01]  /*2310*/  HMMA.16816.F32.BF16 R168, R12.reuse, R32, RZ ;  /* 0x000000200ca8723c */ /* 0x040fe200000418ff */
[----:B------:R-:W-:Y:S04]  /*2320*/  SHFL.IDX PT, R9, R2, 0x3, 0x181f ;  /* 0x00781f0002097f89 */ /* 0x000fe800000e0000 */
[----:B------:R-:W-:Y:S03]  /*2330*/  SHFL.IDX PT, R11, R2, 0x4, 0x181f ;  /* 0x00981f00020b7f89 */ /* 0x000fe600000e0000 */
[C---:B------:R-:W-:Y:S01]  /*2340*/  HMMA.16816.F32.BF16 R220, R12.reuse, R34, RZ ;  /* 0x000000220cdc723c */ /* 0x040fe200000418ff */
[----:B------:R-:W-:Y:S07]  /*2350*/  LDSM.16.M88.4 R32, [R238+0x2800] ;  /* 0x00280000ee20783b */ /* 0x000fee0000000200 */
[C---:B------:R-:W-:Y:S08]  /*2360*/  HMMA.16816.F32.BF16 R184, R12.reuse, R28, RZ ;  /* 0x0000001c0cb8723c */ /* 0x040ff000000418ff */
[C---:B------:R-:W-:Y:S01]  /*2370*/  HMMA.16816.F32.BF16 R216, R12.reuse, R30, RZ ;  /* 0x0000001e0cd8723c */ /* 0x040fe200000418ff */
[----:B------:R-:W-:Y:S07]  /*2380*/  LDSM.16.M88.4 R28, [R238+0x3000] ;  /* 0x00300000ee1c783b */ /* 0x000fee0000000200 */
[C---:B------:R-:W-:Y:S07]  /*2390*/  HMMA.16816.F32.BF16 R164, R12.reuse, R20, RZ ;  /* 0x000000140ca4723c */ /* 0x040fee00000418ff */
[-C--:B------:R-:W-:Y:S01]  /*23a0*/  IADD3 R20, P3, R5, R246.reuse, RZ ;  /* 0x000000f605147210 */ /* 0x080fe20007f7e0ff */
[C---:B------:R-:W-:Y:S01]  /*23b0*/  HMMA.16816.F32.BF16 R212, R12.reuse, R22, RZ ;  /* 0x000000160cd4723c */ /* 0x040fe200000418ff */
[----:B------:R-:W-:Y:S03]  /*23c0*/  SHFL.IDX PT, R23, R0, 0x3, 0x181f ;  /* 0x00781f0000177f89 */ /* 0x000fe600000e0000 */
[----:B-1----:R-:W-:Y:S01]  /*23d0*/  IMAD.X R21, R8, 0x1, R245, P3 ;  /* 0x0000000108157824 */ /* 0x002fe200018e06f5 */
[----:B------:R-:W-:Y:S03]  /*23e0*/  SHFL.IDX PT, R22, R2, 0x5, 0x181f ;  /* 0x00b81f0002167f89 */ /* 0x000fe600000e0000 */
[C---:B------:R-:W-:Y:S01]  /*23f0*/  HMMA.16816.F32.BF16 R160, R12.reuse, R16, RZ ;  /* 0x000000100ca0723c */ /* 0x040fe200000418ff */
[----:B------:R-:W-:Y:S04]  /*2400*/  SHFL.IDX PT, R2, R2, 0x6, 0x181f ;  /* 0x00d81f0002027f89 */ /* 0x000fe800000e0000 */
[----:B------:R-:W-:Y:S03]  /*2410*/  SHFL.IDX PT, R5, R0, 0x6, 0x181f ;  /* 0x00d81f0000057f89 */ /* 0x000fe600000e0000 */
[C---:B------:R-:W-:Y:S01]  /*2420*/  HMMA.16816.F32.BF16 R176, R12.reuse, R18, RZ ;  /* 0x000000120cb0723c */ /* 0x040fe200000418ff */
[----:B------:R-:W1:Y:S07]  /*2430*/  LDSM.16.M88.4 R16, [R237+0x9100] ;  /* 0x00910000ed10783b */ /* 0x000e6e0000000200 */
[C---:B------:R-:W-:Y:S08]  /*2440*/  HMMA.16816.F32.BF16 R156, R12.reuse, R36, RZ ;  /* 0x000000240c9c723c */ /* 0x040ff000000418ff */
[C---:B------:R-:W-:Y:S01]  /*2450*/  HMMA.16816.F32.BF16 R172, R12.reuse, R38, RZ ;  /* 0x000000260cac723c */ /* 0x040fe200000418ff */
[----:B------:R-:W-:Y:S07]  /*2460*/  LDSM.16.M88.4 R36, [R238+0x2000] ;  /* 0x00200000ee24783b */ /* 0x000fee0000000200 */
[C---:B------:R-:W-:Y:S01]  /*2470*/  HMMA.16816.F32.BF16 R152, R12.reuse, R40, RZ ;  /* 0x000000280c98723c */ /* 0x040fe200000418ff */
[----:B------:R-:W2:Y:S07]  /*2480*/  SHFL.IDX PT, R40, R0, 0x5, 0x181f ;  /* 0x00b81f0000287f89 */ /* 0x000eae00000e0000 */
[C---:B------:R-:W-:Y:S08]  /*2490*/  HMMA.16816.F32.BF16 R180, R12.reuse, R42, RZ ;  /* 0x0000002a0cb4723c */ /* 0x040ff000000418ff */
[C---:B------:R-:W-:Y:S08]  /*24a0*/  HMMA.16816.F32.BF16 R144, R12.reuse, R44, RZ ;  /* 0x0000002c0c90723c */ /* 0x040ff000000418ff */
[----:B------:R-:W-:Y:S01]  /*24b0*/  HMMA.16816.F32.BF16 R148, R12, R46, RZ ;  /* 0x0000002e0c94723c */ /* 0x000fe200000418ff */
[----:B------:R-:W3:Y:S06]  /*24c0*/  SHFL.IDX PT, R13, R0, 0x2, 0x181f ;  /* 0x00581f00000d7f89 */ /* 0x000eec00000e0000 */
[-C--:B------:R-:W-:Y:S01]  /*24d0*/  IADD3 R14, P0, R6, R246.reuse, RZ ;  /* 0x000000f6060e7210 */ /* 0x080fe20007f1e0ff */
[----:B-1----:R-:W-:Y:S01]  /*24e0*/  HMMA.16816.F32.BF16 R128, R16, R76, R64 ;  /* 0x0000004c1080723c */ /* 0x002fe20000041840 */
[----:B------:R-:W-:-:S03]  /*24f0*/  IADD3 R12, P3, R7, R246, RZ ;  /* 0x000000f6070c7210 */ /* 0x000fc60007f7e0ff */
[----:B------:R-:W-:Y:S01]  /*2500*/  IMAD.X R15, R10, 0x1, R245, P0 ;  /* 0x000000010a0f7824 */ /* 0x000fe200000e06f5 */
[----:B------:R-:W-:-:S03]  /*2510*/  IADD3 R6, P0, R9, R246, RZ ;  /* 0x000000f609067210 */ /* 0x000fc60007f1e0ff */
[----:B------:R-:W-:Y:S02]  /*2520*/  HMMA.16816.F32.BF16 R124, R16, R48, R68 ;  /* 0x00000030107c723c */ /* 0x000fe40000041844 */
[----:B------:R-:W-:Y:S01]  /*2530*/  IMAD.X R7, R23, 0x1, R245, P0 ;  /* 0x0000000117077824 */ /* 0x000fe200000e06f5 */
[----:B------:R-:W-:-:S05]  /*2540*/  IADD3 R22, P0, R22, R246, RZ ;  /* 0x000000f616167210 */ /* 0x000fca0007f1e0ff */
[--C-:B--2---:R-:W-:Y:S01]  /*2550*/  IMAD.X R23, R40, 0x1, R245.reuse, P0 ;  /* 0x0000000128177824 */ /* 0x104fe200000e06f5 */
[----:B------:R-:W-:Y:S01]  /*2560*/  ISETP.LT.OR P0, PT, R27, 0x31, P2 ;  /* 0x000000311b00780c */ /* 0x000fe20001701670 */
[--C-:B---3--:R-:W-:Y:S01]  /*2570*/  IMAD.X R13, R13, 0x1, R245.reuse, P3 ;  /* 0x000000010d0d7824 */ /* 0x108fe200018e06f5 */
[----:B------:R-:W-:Y:S01]  /*2580*/  IADD3 R24, P3, R11, R246, RZ ;  /* 0x000000f60b187210 */ /* 0x000fe20007f7e0ff */
[----:B------:R-:W-:Y:S01]  /*2590*/  IMAD.MOV.U32 R0, RZ, RZ, 0x40 ;  /* 0x00000040ff007424 */ /* 0x000fe200078e00ff */
[----:B------:R-:W1:Y:S01]  /*25a0*/  LDSM.16.M88.4 R8, [R237+0x7100] ;  /* 0x00710000ed08783b */ /* 0x000e620000000200 */
[----:B------:R-:W-:Y:S02]  /*25b0*/  HMMA.16816.F32.BF16 R44, R16, R28, R72 ;  /* 0x0000001c102c723c */ /* 0x000fe40000041848 */
[----:B------:R-:W-:Y:S01]  /*25c0*/  IMAD.X R25, R25, 0x1, R245, P3 ;  /* 0x0000000119197824 */ /* 0x000fe200018e06f5 */
[C---:B------:R-:W-:Y:S01]  /*25d0*/  ISETP.LT.OR P3, PT, R27.reuse, 0x21, P2 ;  /* 0x000000211b00780c */ /* 0x040fe20001761670 */
[----:B------:R-:W-:Y:S01]  /*25e0*/  @!PT LDS RZ, [RZ] ;  /* 0x00000000fffff984 */ /* 0x000fe20000000800 */
[----:B------:R-:W-:Y:S01]  /*25f0*/  @!PT LDS RZ, [RZ] ;  /* 0x00000000fffff984 */ /* 0x000fe20000000800 */
[----:B------:R-:W-:Y:S01]  /*2600*/  @!PT LDS RZ, [RZ] ;  /* 0x00000000fffff984 */ /* 0x000fe20000000800 */
[----:B------:R2:W-:Y:S01]  /*2610*/  LDGSTS.E.BYPASS.LTC128B.128 [R248+0x100], [R20.64], !P4 ;  /* 0x0010000014f87fae */ /* 0x0005e2000e101d4c */
[----:B------:R-:W-:-:S03]  /*2620*/  ISETP.LT.OR P4, PT, R27, 0x41, P2 ;  /* 0x000000411b00780c */ /* 0x000fc60001781670 */
[----:B------:R3:W-:Y:S01]  /*2630*/  LDGSTS.E.BYPASS.LTC128B.128 [R248+0x900], [R14.64], !P1 ;  /* 0x009000000ef87fae */ /* 0x0007e2000c901d4c */
[----:B------:R-:W-:Y:S01]  /*2640*/  LOP3.LUT P1, RZ, R26, 0x4, RZ, 0xc0, !PT ;  /* 0x000000041aff7812 */ /* 0x000fe2000782c0ff */
[----:B------:R-:W-:Y:S03]  /*2650*/  HMMA.16816.F32.BF16 R204, R16, R78, R100 ;  /* 0x0000004e10cc723c */ /* 0x000fe60000041864 */
[----:B------:R-:W-:-:S03]  /*2660*/  SEL R0, R0, 0xffffffc0, !P1 ;  /* 0xffffffc000007807 */ /* 0x000fc60004800000 */
[----:B------:R3:W-:Y:S01]  /*2670*/  LDGSTS.E.BYPASS.LTC128B.128 [R248+0x1100], [R12.64], !P3 ;  /* 0x011000000cf87fae */ /* 0x0007e2000d901d4c */
[----:B------:R-:W-:Y:S01]  /*2680*/  ISETP.LT.OR P3, PT, R27, 0x51, P2 ;  /* 0x000000511b00780c */ /* 0x000fe20001761670 */
[----:B------:R-:W-:Y:S01]  /*2690*/  IMAD.IADD R233, R139, 0x1, R0 ;  /* 0x000000018be97824 */ /* 0x000fe200078e0200 */
[----:B------:R-:W-:Y:S01]  /*26a0*/  ISETP.LT.OR P2, PT, R27, 0x61, P2 ;  /* 0x000000611b00780c */ /* 0x000fe20001741670 */
[----:B------:R4:W-:Y:S01]  /*26b0*/  LDGSTS.E.BYPASS.LTC128B.128 [R248+0x1900], [R6.64], !P0 ;  /* 0x0190000006f87fae */ /* 0x0009e2000c101d4c */
[----:B------:R-:W-:Y:S01]  /*26c0*/  HMMA.16816.F32.BF16 R140, R16, R84, R52 ;  /* 0x00000054108c723c */ /* 0x000fe20000041834 */
[----:B------:R-:W-:Y:S01]  /*26d0*/  IMAD.IADD R232, R0, 0x1, R238 ;  /* 0x0000000100e87824 */ /* 0x000fe200078e02ee */
[----:B------:R-:W-:Y:S01]  /*26e0*/  LOP3.LUT R0, R137, R136, RZ, 0xfc, !PT ;  /* 0x0000008889007212 */ /* 0x000fe200078efcff */
[----:B------:R5:W-:Y:S01]  /*26f0*/  LDGSTS.E.BYPASS.LTC128B.128 [R248+0x2100], [R24.64], !P4 ;  /* 0x0210000018f87fae */ /* 0x000be2000e101d4c */
[----:B------:R-:W-:-:S04]  /*2700*/  ISETP.GT.AND P4, PT, R225, 0x6f, PT ;  /* 0x0000006fe100780c */ /* 0x000fc80003f84270 */
[C---:B------:R-:W-:Y:S01]  /*2710*/  HMMA.16816.F32.BF16 R132, R16.reuse, R80, R60 ;  /* 0x000000501084723c */ /* 0x040fe2000004183c */
[----:B------:R2:W-:Y:S07]  /*2720*/  LDGSTS.E.BYPASS.LTC128B.128 [R248+0x2900], [R22.64], !P3 ;  /* 0x0290000016f87fae */ /* 0x0005ee000d901d4c */
[C---:B------:R-:W-:Y:S08]  /*2730*/  HMMA.16816.F32.BF16 R96, R16.reuse, R36, R96 ;  /* 0x000000241060723c */ /* 0x040ff00000041860 */
[----:B---3--:R-:W-:Y:S01]  /*2740*/  HMMA.16816.F32.BF16 R12, R16, R82, R88 ;  /* 0x00000052100c723c */ /* 0x008fe20000041858 */
[----:B----4-:R-:W-:-:S05]  /*2750*/  IADD3 R6, P0, R2, R246, RZ ;  /* 0x000000f602067210 */ /* 0x010fca0007f1e0ff */
[----:B------:R-:W-:Y:S02]  /*2760*/  IMAD.X R7, R5, 0x1, R245, P0 ;  /* 0x0000000105077824 */ /* 0x000fe400000e06f5 */
[C---:B------:R-:W-:Y:S01]  /*2770*/  HMMA.16816.F32.BF16 R92, R16.reuse, R32, R92 ;  /* 0x00000020105c723c */ /* 0x040fe2000004185c */
[----:B------:R-:W-:Y:S02]  /*2780*/  PLOP3.LUT P0, PT, PT, PT, UP0, 0x80, 0x0 ;  /* 0x000000000000781c */ /* 0x000fe40003f0f008 */
[----:B------:R3:W-:Y:S04]  /*2790*/  LDGSTS.E.BYPASS.LTC128B.128 [R248+0x3100], [R6.64], !P2 ;  /* 0x0310000006f87fae */ /* 0x0007e8000d101d4c */
[----:B--2---:R-:W-:Y:S01]  /*27a0*/  LDSM.16.M88.4 R20, [R235+0x9100] ;  /* 0x00910000eb14783b */ /* 0x004fe20000000200 */
[C---:B------:R-:W-:Y:S03]  /*27b0*/  HMMA.16816.F32.BF16 R104, R16.reuse, R86, R104 ;  /* 0x000000561068723c */ /* 0x040fe60000041868 */
[----:B------:R-:W2:Y:S04]  /*27c0*/  LDSM.16.M88.4 R64, [R233+0x4900] ;  /* 0x00490000e940783b */ /* 0x000ea80000000200 */
[----:B------:R-:W4:Y:S01]  /*27d0*/  LDSM.16.M88.4 R72, [R233+0x3900] ;  /* 0x00390000e948783b */ /* 0x000f220000000200 */
[C---:B------:R-:W-:Y:S03]  /*27e0*/  HMMA.16816.F32.BF16 R116, R16.reuse, R50, R116 ;  /* 0x000000321074723c */ /* 0x040fe60000041874 */
[----:B------:R-:W2:Y:S04]  /*27f0*/  LDSM.16.M88.4 R68, [R233+0x4100] ;  /* 0x00410000e944783b */ /* 0x000ea80000000200 */
[----:B------:R-:W2:Y:S01]  /*2800*/  LDSM.16.M88.4 R88, [R233+0x6900] ;  /* 0x00690000e958783b */ /* 0x000ea20000000200 */
[C---:B------:R-:W-:Y:S03]  /*2810*/  HMMA.16816.F32.BF16 R112, R16.reuse, R38, R112 ;  /* 0x000000261070723c */ /* 0x040fe60000041870 */
[----:B------:R-:W2:Y:S04]  /*2820*/  LDSM.16.M88.4 R56, [R233+0x5900] ;  /* 0x00590000e938783b */ /* 0x000ea80000000200 */
[----:B------:R-:W2:Y:S01]  /*2830*/  LDSM.16.M88.4 R52, [R233+0x6100] ;  /* 0x00610000e934783b */ /* 0x000ea20000000200 */
[C---:B------:R-:W-:Y:S03]  /*2840*/  HMMA.16816.F32.BF16 R108, R16.reuse, R34, R108 ;  /* 0x00000022106c723c */ /* 0x040fe6000004186c */
[----:B------:R-:W-:Y:S04]  /*2850*/  LDSM.16.M88.4 R60, [R233+0x5100] ;  /* 0x00510000e93c783b */ /* 0x000fe80000000200 */
[----:B------:R-:W-:Y:S01]  /*2860*/  LDSM.16.M88.4 R40, [R232+0x1000] ;  /* 0x00100000e828783b */ /* 0x000fe20000000200 */
[----:B------:R-:W-:Y:S03]  /*2870*/  HMMA.16816.F32.BF16 R100, R16, R30, R120 ;  /* 0x0000001e1064723c */ /* 0x000fe60000041878 */
[----:B------:R-:W2:Y:S04]  /*2880*/  LDSM.16.M88.4 R16, [R235+0x7100] ;  /* 0x00710000eb10783b */ /* 0x000ea80000000200 */
[----:B-----5:R-:W-:Y:S01]  /*2890*/  LDSM.16.M88.4 R24, [R232+0x3000] ;  /* 0x00300000e818783b */ /* 0x020fe20000000200 */
[C---:B-1----:R-:W-:Y:S03]  /*28a0*/  HMMA.16816.F32.BF16 R120, R8.reuse, R84, R168 ;  /* 0x000000540878723c */ /* 0x042fe600000418a8 */
        /* <DEDUP_REMOVED lines=18> */
[----:B------:R-:W5:Y:S03]  /*29d0*/  LDSM.16.M88.4 R28, [R232+0x2800] ;  /* 0x00280000e81c783b */ /* 0x000f660000000200 */
[C---:B--2---:R-:W-:Y:S08]  /*29e0*/  HMMA.16816.F32.BF16 R160, R20.reuse, R64, R128 ;  /* 0x0000004014a0723c */ /* 0x044ff00000041880 */
[C---:B----4-:R-:W-:Y:S08]  /*29f0*/  HMMA.16816.F32.BF16 R172, R20.reuse, R72, R140 ;  /* 0x0000004814ac723c */ /* 0x050ff0000004188c */
[C---:B------:R-:W-:Y:S01]  /*2a00*/  HMMA.16816.F32.BF16 R128, R20.reuse, R70, R12 ;  /* 0x000000461480723c */ /* 0x040fe2000004180c */
[----:B------:R-:W2:Y:S07]  /*2a10*/  LDSM.16.M88.4 R12, [R236+0x7100] ;  /* 0x00710000ec0c783b */ /* 0x000eae0000000200 */
[----:B------:R-:W-:Y:S01]  /*2a20*/  HMMA.16816.F32.BF16 R140, R20, R88, R44 ;  /* 0x00000058148c723c */ /* 0x000fe2000004182c */
[----:B------:R-:W4:Y:S01]  /*2a30*/  LDSM.16.M88.4 R44, [R232+0x800] ;  /* 0x00080000e82c783b */ /* 0x000f220000000200 */
[----:B------:R-:W-:-:S06]  /*2a40*/  DEPBAR.LE SB0, 0x0 ;  /* 0x000080000000791a */ /* 0x000fcc0000000000 */
[C---:B------:R-:W-:Y:S08]  /*2a50*/  HMMA.16816.F32.BF16 R164, R20.reuse, R68, R132 ;  /* 0x0000004414a4723c */ /* 0x040ff00000041884 */
[C---:B------:R-:W-:Y:S08]  /*2a60*/  HMMA.16816.F32.BF16 R148, R20.reuse, R56, R96 ;  /* 0x000000381494723c */ /* 0x040ff00000041860 */
[C---:B------:R-:W-:Y:S08]  /*2a70*/  HMMA.16816.F32.BF16 R132, R20.reuse, R74, R104 ;  /* 0x0000004a1484723c */ /* 0x040ff00000041868 */
[C---:B------:R-:W-:Y:S08]  /*2a80*/  HMMA.16816.F32.BF16 R144, R20.reuse, R52, R92 ;  /* 0x000000341490723c */ /* 0x040ff0000004185c */
[----:B------:R-:W-:Y:S08]  /*2a90*/  HMMA.16816.F32.BF16 R104, R20, R90, R100 ;  /* 0x0000005a1468723c */ /* 0x000ff00000041864 */
[----:B------:R-:W-:Y:S08]  /*2aa0*/  HMMA.16816.F32.BF16 R96, R16, R74, R84 ;  /* 0x0000004a1060723c */ /* 0x000ff00000041854 */
[----:B------:R-:W-:Y:S08]  /*2ab0*/  HMMA.16816.F32.BF16 R152, R20, R60, R124 ;  /* 0x0000003c1498723c */ /* 0x000ff0000004187c */
        /* <DEDUP_REMOVED lines=12> */
[----:B------:R-:W-:Y:S08]  /*2b80*/  HMMA.16816.F32.BF16 R108, R20, R54, R108 ;  /* 0x00000036146c723c */ /* 0x000ff0000004186c */
[C---:B------:R-:W-:Y:S08]  /*2b90*/  HMMA.16816.F32.BF16 R56, R16.reuse, R52, R200 ;  /* 0x000000341038723c */ /* 0x040ff000000418c8 */
[C---:B------:R-:W-:Y:S08]  /*2ba0*/  HMMA.16816.F32.BF16 R52, R16.reuse, R54, R180 ;  /* 0x000000361034723c */ /* 0x040ff000000418b4 */
[C---:B------:R-:W-:Y:S08]  /*2bb0*/  HMMA.16816.F32.BF16 R20, R16.reuse, R88, R208 ;  /* 0x000000581014723c */ /* 0x040ff000000418d0 */
[----:B------:R-:W-:Y:S08]  /*2bc0*/  HMMA.16816.F32.BF16 R16, R16, R90, R176 ;  /* 0x0000005a1010723c */ /* 0x000ff000000418b0 */
[C---:B-1----:R-:W-:Y:S08]  /*2bd0*/  HMMA.16816.F32.BF16 R172, R8.reuse, R48, R172 ;  /* 0x0000003008ac723c */ /* 0x042ff000000418ac */
[C---:B------:R-:W-:Y:S08]  /*2be0*/  HMMA.16816.F32.BF16 R132, R8.reuse, R50, R132 ;  /* 0x000000320884723c */ /* 0x040ff00000041884 */
[C---:B------:R-:W-:Y:S08]  /*2bf0*/  HMMA.16816.F32.BF16 R168, R8.reuse, R36, R152 ;  /* 0x0000002408a8723c */ /* 0x040ff00000041898 */
[C---:B-----5:R-:W-:Y:S08]  /*2c00*/  HMMA.16816.F32.BF16 R144, R8.reuse, R28, R144 ;  /* 0x0000001c0890723c */ /* 0x060ff00000041890 */
[----:B------:R-:W-:Y:S08]  /*2c10*/  HMMA.16816.F32.BF16 R108, R8, R30, R108 ;  /* 0x0000001e086c723c */ /* 0x000ff0000004186c */
[C---:B--2---:R-:W-:Y:S08]  /*2c20*/  HMMA.16816.F32.BF16 R100, R12.reuse, R48, R100 ;  /* 0x000000300c64723c */ /* 0x044ff00000041864 */
[C---:B------:R-:W-:Y:S08]  /*2c30*/  HMMA.16816.F32.BF16 R96, R12.reuse, R50, R96 ;  /* 0x000000320c60723c */ /* 0x040ff00000041860 */
[C---:B------:R-:W-:Y:S08]  /*2c40*/  HMMA.16816.F32.BF16 R56, R12.reuse, R28, R56 ;  /* 0x0000001c0c38723c */ /* 0x040ff00000041838 */
[----:B------:R-:W-:Y:S08]  /*2c50*/  HMMA.16816.F32.BF16 R52, R12, R30, R52 ;  /* 0x0000001e0c34723c */ /* 0x000ff00000041834 */
        /* <DEDUP_REMOVED lines=21> */
[----:B---3--:R-:W-:Y:S02]  /*2db0*/  IMAD.U32 R2, RZ, RZ, UR10 ;  /* 0x0000000aff027e24 */ /* 0x008fe4000f8e00ff */
        /* <DEDUP_REMOVED lines=37> */
[----:B------:R-:W1:Y:S01]  /*3010*/  SHFL.IDX PT, R19, R2, 0x3, 0x181f ;  /* 0x00781f0002137f89 */ /* 0x000e6200000e0000 */
        /* <DEDUP_REMOVED lines=9> */
[----:B------:R-:W-:-:S03]  /*30b0*/  IADD3 R10, P3, R13, R246, RZ ;  /* 0x000000f60d0a7210 */ /* 0x000fc60007f7e0ff */
        /* <DEDUP_REMOVED lines=13> */
.L_x_831:
[----:B---3--:R-:W-:Y:S01]  /*3190*/  LOP3.LUT R2, R138, 0xffffffe0, RZ, 0xc0, !PT ;  /* 0xffffffe08a027812 */ /* 0x008fe200078ec0ff */
[----:B-1----:R-:W-:Y:S01]  /*31a0*/  IMAD.MOV.U32 R6, RZ, RZ, -0x2 ;  /* 0xfffffffeff067424 */ /* 0x002fe200078e00ff */
[----:B------:R-:W-:Y:S01]  /*31b0*/  STL [R1+0x18], R234 ;  /* 0x000018ea01007387 */ /* 0x000fe20000100800 */
[----:B------:R-:W-:Y:S02]  /*31c0*/  IMAD.SHL.U32 R228, R0, 0x2, RZ ;  /* 0x0000000200e47824 */ /* 0x000fe400078e00ff */
[----:B------:R-:W-:Y:S01]  /*31d0*/  IMAD.IADD R2, R224, 0x1, -R2 ;  /* 0x00000001e0027824 */ /* 0x000fe200078e0a02 */
[----:B------:R-:W-:Y:S01]  /*31e0*/  STL [R1+0x14], R233 ;  /* 0x000014e901007387 */ /* 0x000fe20000100800 */
[----:B------:R-:W-:Y:S01]  /*31f0*/  IMAD R231, R3, 0x2, R228 ;  /* 0x0000000203e77824 */ /* 0x000fe200078e02e4 */
[----:B------:R-:W-:-:S02]  /*3200*/  LEA R229, R4, R228, 0x1 ;  /* 0x000000e404e57211 */ /* 0x000fc400078e08ff */
[----:B------:R-:W-:Y:S01]  /*3210*/  SHF.R.S32.HI R5, RZ, 0x1f, R2 ;  /* 0x0000001fff057819 */ /* 0x000fe20000011402 */
[----:B------:R-:W-:Y:S02]  /*3220*/  STL [R1+0x10], R232 ;  /* 0x000010e801007387 */ /* 0x000fe40000100800 */
[----:B------:R-:W-:Y:S01]  /*3230*/  IMAD R230, R3, 0x2, R229 ;  /* 0x0000000203e67824 */ /* 0x000fe200078e02e5 */
[----:B------:R-:W-:Y:S01]  /*3240*/  LEA.HI R5, R5, R2, RZ, 0x2 ;  /* 0x0000000205057211 */ /* 0x000fe200078f10ff */
[----:B------:R1:W-:Y:S03]  /*3250*/  STL [R1+0xc], R139 ;  /* 0x00000c8b01007387 */ /* 0x0003e60000100800 */
[----:B------:R-:W-:Y:S01]  /*3260*/  LOP3.LUT R5, R5, 0x7ffffffc, RZ, 0xc0, !PT ;  /* 0x7ffffffc05057812 */ /* 0x000fe200078ec0ff */
[----:B------:R-:W-:Y:S04]  /*3270*/  LDSM.16.MT88.4 R40, [R230+0x100] ;  /* 0x00010000e628783b */ /* 0x000fe80000004200 */
[----:B------:R-:W-:Y:S01]  /*3280*/  IMAD.IADD R2, R2, 0x1, -R5 ;  /* 0x0000000102027824 */ /* 0x000fe200078e0a05 */
[----:B------:R-:W0:Y:S03]  /*3290*/  LDGDEPBAR ;  /* 0x00000000000079af */ /* 0x000e260000000000 */
[----:B------:R-:W-:-:S05]  /*32a0*/  IMAD R2, R2, R6, UR18 ;  /* 0x0000001202027e24 */ /* 0x000fca000f8e0206 */
[C---:B------:R-:W-:Y:S02]  /*32b0*/  ISETP.GT.AND P1, PT, R2.reuse, RZ, PT ;  /* 0x000000ff0200720c */ /* 0x040fe40003f24270 */
[----:B------:R-:W-:Y:S02]  /*32c0*/  ISETP.GT.AND P3, PT, R2, 0x1, PT ;  /* 0x000000010200780c */ /* 0x000fe40003f64270 */
        /* <DEDUP_REMOVED lines=10> */
[----:B------:R-:W-:Y:S02]  /*3370*/  FMNMX.FTZ R5, R10, R25, !PT ;  /* 0x000000190a057209 */ /* 0x000fe40007810000 */
[----:B------:R-:W-:Y:S02]  /*3380*/  FMNMX.FTZ R6, R11, R12, !PT ;  /* 0x0000000c0b067209 */ /* 0x000fe40007810000 */
[----:B------:R-:W-:Y:S02]  /*3390*/  FSEL R16, R175, -INF , P3 ;  /* 0xff800000af107808 */ /* 0x000fe40001800000 */
[----:B------:R-:W-:Y:S02]  /*33a0*/  FSEL R33, R103, -INF , P3 ;  /* 0xff80000067217808 */ /* 0x000fe40001800000 */
[----:B------:R-:W-:Y:S02]  /*33b0*/  FSEL R17, R134, -INF , P2 ;  /* 0xff80000086117808 */ /* 0x000fe40001000000 */
[----:B------:R-:W-:-:S02]  /*33c0*/  ISETP.GT.AND P3, PT, R2, 0x10, PT ;  /* 0x000000100200780c */ /* 0x000fc40003f64270 */
        /* <DEDUP_REMOVED lines=16> */
[----:B------:R-:W-:Y:S02]  /*34d0*/  FSEL R113, R51, -INF , P2 ;  /* 0xff80000033717808 */ /* 0x000fe40001000000 */
[----:B------:R-:W-:-:S02]  /*34e0*/  FSEL R97, R49, -INF , P2 ;  /* 0xff80000031617808 */ /* 0x000fc40001000000 */
        /* <DEDUP_REMOVED lines=12> */
[----:B------:R-:W-:Y:S02]  /*35b0*/  FSEL R121, R162, -INF , P2 ;  /* 0xff800000a2797808 */ /* 0x000fe40001000000 */
[----:B------:R-:W-:Y:S02]  /*35c0*/  FSEL R117, R160, -INF , P2 ;  /* 0xff800000a0757808 */ /* 0x000fe40001000000 */
[----:B------:R-:W-:Y:S02]  /*35d0*/  ISETP.GT.AND P3, PT, R2, 0x28, PT ;  /* 0x000000280200780c */ /* 0x000fe40003f64270 */
[----:B------:R-:W-:Y:S02]  /*35e0*/  FSEL R129, R82, -INF , P2 ;  /* 0xff80000052817808 */ /* 0x000fe40001000000 */
[----:B------:R-:W-:Y:S02]  /*35f0*/  FSEL R116, R80, -INF , P2 ;  /* 0xff80000050747808 */ /* 0x000fe40001000000 */
[----:B------:R-:W-:-:S02]  /*3600*/  FMNMX.FTZ R5, R96, R5, !PT ;  /* 0x0000000560057209 */ /* 0x000fc40007810000 */
[----:B------:R-:W-:Y:S02]  /*3610*/  FMNMX.FTZ R6, R36, R6, !PT ;  /* 0x0000000624067209 */ /* 0x000fe40007810000 */
[----:B------:R-:W-:Y:S02]  /*3620*/  ISETP.GT.AND P2, PT, R2, 0x29, PT ;  /* 0x000000290200780c */ /* 0x000fe40003f44270 */
        /* <DEDUP_REMOVED lines=44> */
[----:B------:R-:W-:Y:S02]  /*38f0*/  ISETP.GT.AND P1, PT, R2, 0x48, PT ;  /* 0x000000480200780c */ /* 0x000fe40003f24270 */
[----:B------:R-:W-:-:S02]  /*3900*/  FSEL R183, R67, -INF , P2 ;  /* 0xff80000043b77808 */ /* 0x000fc40001000000 */
[----:B------:R-:W-:Y:S02]  /*3910*/  FSEL R150, R65, -INF , P2 ;  /* 0xff80000041967808 */ /* 0x000fe40001000000 */
        /* <DEDUP_REMOVED lines=13> */
[----:B------:R-:W-:Y:S02]  /*39f0*/  FMNMX.FTZ R5, R126, R5, !PT ;  /* 0x000000057e057209 */ /* 0x000fe40007810000 */
[----:B------:R-:W-:Y:S02]  /*3a00*/  FMNMX.FTZ R6, R118, R6, !PT ;  /* 0x0000000676067209 */ /* 0x000fe40007810000 */
[----:B------:R-:W-:Y:S02]  /*3a10*/  ISETP.GT.AND P2, PT, R2, 0x58, PT ;  /* 0x000000580200780c */ /* 0x000fe40003f44270 */
[----:B------:R-:W-:-:S02]  /*3a20*/  FMNMX.FTZ R7, R24, R7, !PT ;  /* 0x0000000718077209 */ /* 0x000fc40007810000 */
[----:B------:R-:W-:Y:S02]  /*3a30*/  FSEL R171, R148, -INF , P3 ;  /* 0xff80000094ab7808 */ /* 0x000fe40001800000 */
[----:B------:R-:W-:Y:S02]  /*3a40*/  FSEL R146, R145, -INF , P1 ;  /* 0xff80000091927808 */ /* 0x000fe40000800000 */
        /* <DEDUP_REMOVED lines=28> */
[----:B-1----:R-:W-:Y:S02]  /*3c10*/  FSEL R139, R22, -INF , P2 ;  /* 0xff800000168b7808 */ /* 0x002fe40001000000 */
[----:B------:R-:W-:Y:S02]  /*3c20*/  FSEL R233, R20, -INF , P2 ;  /* 0xff80000014e97808 */ /* 0x000fe40001000000 */
[C---:B------:R-:W-:Y:S02]  /*3c30*/  ISETP.GT.AND P1, PT, R2.reuse, 0x61, PT ;  /* 0x000000610200780c */ /* 0x040fe40003f24270 */
[C---:B------:R-:W-:Y:S02]  /*3c40*/  ISETP.GT.AND P3, PT, R2.reuse, 0x68, PT ;  /* 0x000000680200780c */ /* 0x040fe40003f64270 */
[----:B------:R-:W-:Y:S02]  /*3c50*/  ISETP.GT.AND P2, PT, R2, 0x69, PT ;  /* 0x000000690200780c */ /* 0x000fe40003f44270 */
        /* <DEDUP_REMOVED lines=33> */
[----:B------:R-:W-:Y:S01]  /*3e70*/  FSEL R188, R176, -INF , P3 ;  /* 0xff800000b0bc7808 */ /* 0x000fe20001800000 */
[----:B------:R-:W-:Y:S01]  /*3e80*/  IMAD.MOV.U32 R176, RZ, RZ, R8 ;  /* 0x000000ffffb07224 */ /* 0x000fe200078e0008 */
        /* <DEDUP_REMOVED lines=9> */
[----:B------:R-:W-:Y:S02]  /*3f20*/  FSEL R192, R141, -INF , P1 ;  /* 0xff8000008dc07808 */ /* 0x000fe40000800000 */
[----:B------:R-:W-:Y:S02]  /*3f30*/  FSEL R205, R21, -INF , P1 ;  /* 0xff80000015cd7808 */ /* 0x000fe40000800000 */
[----:B------:R-:W-:Y:S02]  /*3f40*/  FMNMX.FTZ R137, R233, R137, !PT ;  /* 0x00000089e9897209 */ /* 0x000fe40007810000 */
[----:B------:R-:W-:Y:S02]  /*3f50*/  FMNMX.FTZ R2, R201, R2, !PT ;  /* 0x00000002c9027209 */ /* 0x000fe40007810000 */
[----:B------:R-:W-:Y:S02]  /*3f60*/  FMNMX.FTZ R5, R180, R5, !PT ;  /* 0x00000005b4057209 */ /* 0x000fe40007810000 */
[----:B------:R-:W-:-:S02]  /*3f70*/  FMNMX.FTZ R6, R115, R6, !PT ;  /* 0x0000000673067209 */ /* 0x000fc40007810000 */
        /* <DEDUP_REMOVED lines=44> */
[----:B------:R-:W-:-:S03]  /*4240*/  FMNMX.FTZ R6, R162, R6, !PT ;  /* 0x00000006a2067209 */ /* 0x000fc60007810000 */
[----:B------:R-:W-:Y:S01]  /*4250*/  LDSM.16.MT88.4 R28, [R229+0x100] ;  /* 0x00010000e51c783b */ /* 0x000fe20000004200 */
        /* <DEDUP_REMOVED lines=21> */
[----:B------:R1:W-:Y:S01]  /*43b0*/  MUFU.EX2 R178, R2 ;  /* 0x0000000200b27308 */ /* 0x0003e20000000800 */
[----:B--2---:R-:W-:Y:S02]  /*43c0*/  FMNMX.FTZ R8, R8, R10, !PT ;  /* 0x0000000a08087209 */ /* 0x004fe40007810000 */
[----:B-1----:R-:W-:Y:S01]  /*43d0*/  FMNMX.FTZ R2, R9, R5, !PT ;  /* 0x0000000509027209 */ /* 0x002fe20007810000 */
[--C-:B------:R-:W-:Y:S02]  /*43e0*/  FFMA.FTZ R5, R12, c[0x0][0x2d0], -R6.reuse ;  /* 0x0000b4000c057a23 */ /* 0x100fe40000010806 */
[----:B------:R-:W-:Y:S01]  /*43f0*/  FFMA.FTZ R9, R13, c[0x0][0x2d0], -R6 ;  /* 0x0000b4000d097a23 */ /* 0x000fe20000010806 */
[C---:B------:R-:W-:Y:S01]  /*4400*/  FSETP.NEU.FTZ.AND P1, PT, R2.reuse, -INF , PT ;  /* 0xff8000000200780b */ /* 0x040fe20003f3d000 */
[----:B------:R1:W-:Y:S08]  /*4410*/  MUFU.EX2 R177, R5 ;  /* 0x0000000500b17308 */ /* 0x0003f00000000800 */
        /* <DEDUP_REMOVED lines=33> */
[----:B------:R-:W1:Y:S02]  /*4630*/  LDSM.16.MT88.4 R24, [R228+0x900] ;  /* 0x00090000e418783b */ /* 0x000e640000004200 */
[----:B------:R2:W3:Y:S02]  /*4640*/  MUFU.EX2 R163, R3 ;  /* 0x0000000300a37308 */ /* 0x0004e40000000800 */
[C---:B------:R-:W-:Y:S08]  /*4650*/  HMMA.16816.F32.BF16 R68, R8.reuse, R22, RZ ;  /* 0x000000160844723c */ /* 0x040ff000000418ff */
[----:B------:R-:W-:Y:S01]  /*4660*/  HMMA.16816.F32.BF16 R60, R8, R18, RZ ;  /* 0x00000012083c723c */ /* 0x000fe200000418ff */
[----:B--2---:R-:W-:Y:S01]  /*4670*/  FFMA.FTZ R3, R32, c[0x0][0x2d0], -R0 ;  /* 0x0000b40020037a23 */ /* 0x004fe20000010800 */
[----:B---3--:R-:W-:-:S06]  /*4680*/  F2FP.BF16.PACK_AB R14, R163, R196 ;  /* 0x000000c4a30e723e */ /* 0x008fcc00000010ff */
[C---:B------:R-:W-:Y:S01]  /*4690*/  HMMA.16816.F32.BF16 R52, R8.reuse, R30, RZ ;  /* 0x0000001e0834723c */ /* 0x040fe200000418ff */
[----:B------:R2:W-:Y:S07]  /*46a0*/  MUFU.EX2 R223, R3 ;  /* 0x0000000300df7308 */ /* 0x0005ee0000000800 */
[----:B------:R-:W-:Y:S01]  /*46b0*/  HMMA.16816.F32.BF16 R44, R8, R42, RZ ;  /* 0x0000002a082c723c */ /* 0x000fe200000418ff */
[----:B--2---:R-:W-:-:S04]  /*46c0*/  FFMA.FTZ R3, R33, c[0x0][0x2d0], -R0 ;  /* 0x0000b40021037a23 */ /* 0x004fc80000010800 */
[----:B------:R2:W3:Y:S02]  /*46d0*/  MUFU.EX2 R220, R3 ;  /* 0x0000000300dc7308 */ /* 0x0004e40000000800 */
[----:B--2---:R-:W-:Y:S01]  /*46e0*/  FFMA.FTZ R3, R34, c[0x0][0x2d0], -R0 ;  /* 0x0000b40022037a23 */ /* 0x004fe20000010800 */
[----:B---3--:R-:W-:-:S05]  /*46f0*/  F2FP.BF16.PACK_AB R13, R220, R223 ;  /* 0x000000dfdc0d723e */ /* 0x008fca00000010ff */
[----:B------:R2:W-:Y:S02]  /*4700*/  MUFU.EX2 R222, R3 ;  /* 0x0000000300de7308 */ /* 0x0005e40000000800 */
[----:B--2---:R-:W-:Y:S02]  /*4710*/  FFMA.FTZ R3, R35, c[0x0][0x2d0], -R0 ;  /* 0x0000b40023037a23 */ /* 0x004fe40000010800 */
[----:B------:R-:W-:Y:S04]  /*4720*/  LDSM.16.MT88.4 R32, [R230+0x900] ;  /* 0x00090000e620783b */ /* 0x000fe80000004200 */
        /* <DEDUP_REMOVED lines=11> */
[----:B--2---:R-:W-:Y:S01]  /*47e0*/  FFMA.FTZ R3, R38, c[0x0][0x2d0], -R6 ;  /* 0x0000b40026037a23 */ /* 0x004fe20000010806 */
[----:B----4-:R-:W-:-:S06]  /*47f0*/  F2FP.BF16.PACK_AB R8, R198, R4 ;  /* 0x00000004c608723e */ /* 0x010fcc00000010ff */
[C---:B------:R-:W-:Y:S01]  /*4800*/  HMMA.16816.F32.BF16 R16, R12.reuse, R40, RZ ;  /* 0x000000280c10723c */ /* 0x040fe200000418ff */
[----:B------:R2:W-:Y:S07]  /*4810*/  MUFU.EX2 R195, R3 ;  /* 0x0000000300c37308 */ /* 0x0005ee0000000800 */
[C---:B------:R-:W-:Y:S08]  /*4820*/  HMMA.16816.F32.BF16 R108, R12.reuse, R30, RZ ;  /* 0x0000001e0c6c723c */ /* 0x040ff000000418ff */
[----:B------:R-:W-:Y:S01]  /*4830*/  HMMA.16816.F32.BF16 R76, R12, R28, RZ ;  /* 0x0000001c0c4c723c */ /* 0x000fe200000418ff */
[----:B------:R-:W-:Y:S01]  /*4840*/  LDSM.16.MT88.4 R28, [R230+0x1100] ;  /* 0x00110000e61c783b */ /* 0x000fe20000004200 */
[----:B--2---:R-:W-:-:S03]  /*4850*/  FFMA.FTZ R3, R39, c[0x0][0x2d0], -R6 ;  /* 0x0000b40027037a23 */ /* 0x004fc60000010806 */
[----:B------:R-:W2:Y:S01]  /*4860*/  LDSM.16.MT88.4 R36, [R231+0x900] ;  /* 0x00090000e724783b */ /* 0x000ea20000004200 */
[----:B------:R4:W1:Y:S02]  /*4870*/  MUFU.EX2 R189, R3 ;  /* 0x0000000300bd7308 */ /* 0x0008640000000800 */
[----:B----4-:R-:W-:Y:S01]  /*4880*/  FFMA.FTZ R3, R92, c[0x0][0x2d0], -R5 ;  /* 0x0000b4005c037a23 */ /* 0x010fe20000010805 */
[----:B-1----:R-:W-:-:S05]  /*4890*/  F2FP.BF16.PACK_AB R10, R189, R195 ;  /* 0x000000c3bd0a723e */ /* 0x002fca00000010ff */
[----:B------:R1:W-:Y:S02]  /*48a0*/  MUFU.EX2 R206, R3 ;  /* 0x0000000300ce7308 */ /* 0x0003e40000000800 */
[----:B-1----:R-:W-:-:S06]  /*48b0*/  FFMA.FTZ R3, R93, c[0x0][0x2d0], -R5 ;  /* 0x0000b4005d037a23 */ /* 0x002fcc0000010805 */
        /* <DEDUP_REMOVED lines=9> */
[C---:B------:R-:W-:Y:S08]  /*4950*/  HMMA.16816.F32.BF16 R140, R8.reuse, R24, R72 ;  /* 0x00000018088c723c */ /* 0x040ff00000041848 */
[----:B---3--:R-:W-:Y:S01]  /*4960*/  HMMA.16816.F32.BF16 R92, R8, R20, R56 ;  /* 0x00000014085c723c */ /* 0x008fe20000041838 */
[----:B-1----:R-:W-:-:S04]  /*4970*/  FFMA.FTZ R3, R97, c[0x0][0x2d0], -R7 ;  /* 0x0000b40061037a23 */ /* 0x002fc80000010807 */
[----:B------:R1:W3:Y:S03]  /*4980*/  MUFU.EX2 R218, R3 ;  /* 0x0000000300da7308 */ /* 0x0002e60000000800 */
[C---:B------:R-:W-:Y:S08]  /*4990*/  HMMA.16816.F32.BF16 R72, R8.reuse, R32, R48 ;  /* 0x000000200848723c */ /* 0x040ff00000041830 */
[----:B------:R-:W-:Y:S01]  /*49a0*/  HMMA.16816.F32.BF16 R68, R8, R26, R68 ;  /* 0x0000001a0844723c */ /* 0x000fe20000041844 */
[----:B-1----:R-:W-:-:S07]  /*49b0*/  FFMA.FTZ R3, R104, c[0x0][0x2d0], -R7 ;  /* 0x0000b40068037a23 */ /* 0x002fce0000010807 */
[----:B------:R-:W-:Y:S01]  /*49c0*/  HMMA.16816.F32.BF16 R44, R8, R34, R44 ;  /* 0x00000022082c723c */ /* 0x000fe2000004182c */
[----:B------:R1:W-:Y:S07]  /*49d0*/  MUFU.EX2 R215, R3 ;  /* 0x0000000300d77308 */ /* 0x0003ee0000000800 */
[----:B------:R-:W-:Y:S01]  /*49e0*/  HMMA.16816.F32.BF16 R96, R12, R42, RZ ;  /* 0x0000002a0c60723c */ /* 0x000fe200000418ff */
[----:B------:R-:W-:Y:S01]  /*49f0*/  LDSM.16.MT88.4 R12, [R231+0x1100] ;  /* 0x00110000e70c783b */ /* 0x000fe20000004200 */
[----:B-1----:R-:W-:-:S06]  /*4a00*/  FFMA.FTZ R3, R105, c[0x0][0x2d0], -R7 ;  /* 0x0000b40069037a23 */ /* 0x002fcc0000010807 */
[C---:B--2---:R-:W-:Y:S01]  /*4a10*/  HMMA.16816.F32.BF16 R104, R8.reuse, R36, R64 ;  /* 0x000000240868723c */ /* 0x044fe20000041840 */
[----:B------:R1:W2:Y:S07]  /*4a20*/  MUFU.EX2 R217, R3 ;  /* 0x0000000300d97308 */ /* 0x0002ae0000000800 */
[C---:B------:R-:W-:Y:S08]  /*4a30*/  HMMA.16816.F32.BF16 R64, R8.reuse, R38, R60 ;  /* 0x000000260840723c */ /* 0x040ff0000004183c */
[----:B------:R-:W-:Y:S01]  /*4a40*/  HMMA.16816.F32.BF16 R60, R8, R22, R52 ;  /* 0x00000016083c723c */ /* 0x000fe20000041834 */
[----:B-1----:R-:W-:-:S02]  /*4a50*/  FFMA.FTZ R3, R112, c[0x0][0x2d0], -R0 ;  /* 0x0000b40070037a23 */ /* 0x002fc40000010800 */
[----:B------:R-:W-:Y:S02]  /*4a60*/  IMAD.MOV.U32 R112, RZ, RZ, R205 ;  /* 0x000000ffff707224 */ /* 0x000fe400078e00cd */
[----:B------:R1:W-:Y:S02]  /*4a70*/  MUFU.EX2 R205, R3 ;  /* 0x0000000300cd7308 */ /* 0x0003e40000000800 */
[----:B---3--:R-:W-:Y:S02]  /*4a80*/  F2FP.BF16.PACK_AB R8, R218, R219 ;  /* 0x000000dbda08723e */ /* 0x008fe400000010ff */
[----:B--2---:R-:W-:Y:S01]  /*4a90*/  F2FP.BF16.PACK_AB R10, R217, R215 ;  /* 0x000000d7d90a723e */ /* 0x004fe200000010ff */
[----:B-1----:R-:W-:Y:S02]  /*4aa0*/  FFMA.FTZ R3, R113, c[0x0][0x2d0], -R0 ;  /* 0x0000b40071037a23 */ /* 0x002fe40000010800 */
[----:B------:R-:W-:Y:S02]  /*4ab0*/  IMAD.MOV.U32 R113, RZ, RZ, R206 ;  /* 0x000000ffff717224 */ /* 0x000fe400078e00ce */
[----:B------:R1:W2:Y:S02]  /*4ac0*/  MUFU.EX2 R207, R3 ;  /* 0x0000000300cf7308 */ /* 0x0002a40000000800 */
[----:B-1----:R-:W-:Y:S01]  /*4ad0*/  FFMA.FTZ R3, R114, c[0x0][0x2d0], -R0 ;  /* 0x0000b40072037a23 */ /* 0x002fe20000010800 */
[----:B--2---:R-:W-:Y:S01]  /*4ae0*/  F2FP.BF16.PACK_AB R9, R207, R205 ;  /* 0x000000cdcf09723e */ /* 0x004fe200000010ff */
[----:B------:R-:W-:-:S04]  /*4af0*/  IMAD.MOV.U32 R114, RZ, RZ, R204 ;  /* 0x000000ffff727224 */ /* 0x000fc800078e00cc */
        /* <DEDUP_REMOVED lines=10> */
[----:B-1----:R-:W-:Y:S01]  /*4ba0*/  FFMA.FTZ R3, R117, c[0x0][0x2d0], -R6 ;  /* 0x0000b40075037a23 */ /* 0x002fe20000010806 */
[----:B------:R-:W-:-:S05]  /*4bb0*/  MOV R117, R201 ;  /* 0x000000c900757202 */ /* 0x000fca0000000f00 */
[----:B------:R-:W-:Y:S01]  /*4bc0*/  IMAD.MOV.U32 R102, RZ, RZ, R116 ;  /* 0x000000ffff667224 */ /* 0x000fe200078e0074 */
[----:B------:R1:W-:Y:S01]  /*4bd0*/  MUFU.EX2 R203, R3 ;  /* 0x0000000300cb7308 */ /* 0x0003e20000000800 */
[C---:B------:R-:W-:Y:S01]  /*4be0*/  HMMA.16816.F32.BF16 R48, R8.reuse, R24, R84 ;  /* 0x000000180830723c */ /* 0x040fe20000041854 */
[----:B------:R-:W-:Y:S01]  /*4bf0*/  IMAD.MOV.U32 R103, RZ, RZ, R117 ;  /* 0x000000ffff677224 */ /* 0x000fe200078e0075 */
[----:B------:R-:W-:Y:S01]  /*4c00*/  MOV R116, R252 ;  /* 0x000000fc00747202 */ /* 0x000fe20000000f00 */
[----:B------:R-:W-:Y:S02]  /*4c10*/  IMAD.MOV.U32 R117, RZ, RZ, R195 ;  /* 0x000000ffff757224 */ /* 0x000fe400078e00c3 */
[----:B------:R-:W-:Y:S01]  /*4c20*/  IMAD.MOV.U32 R101, RZ, RZ, R112 ;  /* 0x000000ffff657224 */ /* 0x000fe200078e0070 */
[----:B------:R-:W-:Y:S01]  /*4c30*/  MOV R112, R190 ;  /* 0x000000be00707202 */ /* 0x000fe20000000f00 */
[----:B------:R-:W-:Y:S01]  /*4c40*/  IMAD.MOV.U32 R100, RZ, RZ, R115 ;  /* 0x000000ffff647224 */ /* 0x000fe200078e0073 */
[----:B------:R-:W-:Y:S01]  /*4c50*/  HMMA.16816.F32.BF16 R84, R8, R32, R16 ;  /* 0x000000200854723c */ /* 0x000fe20000041810 */
[----:B------:R-:W2:Y:S01]  /*4c60*/  LDSM.16.MT88.4 R16, [R228+0x1100] ;  /* 0x00110000e410783b */ /* 0x000ea20000004200 */
[----:B-1----:R-:W-:-:S06]  /*4c70*/  FFMA.FTZ R3, R118, c[0x0][0x2d0], -R6 ;  /* 0x0000b40076037a23 */ /* 0x002fcc0000010806 */
[C---:B------:R-:W-:Y:S01]  /*4c80*/  HMMA.16816.F32.BF16 R40, R8.reuse, R26, R88 ;  /* 0x0000001a0828723c */ /* 0x040fe20000041858 */
[----:B------:R-:W-:Y:S01]  /*4c90*/  IMAD.MOV.U32 R118, RZ, RZ, R200 ;  /* 0x000000ffff767224 */ /* 0x000fe200078e00c8 */
[----:B------:R-:W1:Y:S01]  /*4ca0*/  LDSM.16.MT88.4 R24, [R229+0x1100] ;  /* 0x00110000e518783b */ /* 0x000e620000004200 */
[----:B------:R3:W4:Y:S05]  /*4cb0*/  MUFU.EX2 R204, R3 ;  /* 0x0000000300cc7308 */ /* 0x00072a0000000800 */
[C---:B------:R-:W-:Y:S07]  /*4cc0*/  HMMA.16816.F32.BF16 R56, R8.reuse, R22, R108 ;  /* 0x000000160838723c */ /* 0x040fee000004186c */
[----:B------:R-:W-:Y:S01]  /*4cd0*/  IMAD.MOV.U32 R111, RZ, RZ, R192 ;  /* 0x000000ffff6f7224 */ /* 0x000fe200078e00c0 */
[----:B------:R-:W-:Y:S01]  /*4ce0*/  HMMA.16816.F32.BF16 R76, R8, R20, R76 ;  /* 0x00000014084c723c */ /* 0x000fe2000004184c */
[----:B------:R-:W-:-:S02]  /*4cf0*/  IMAD.MOV.U32 R110, RZ, RZ, R189 ;  /* 0x000000ffff6e7224 */ /* 0x000fc400078e00bd */
[----:B---3--:R-:W-:Y:S02]  /*4d00*/  FFMA.FTZ R3, R119, c[0x0][0x2d0], -R6 ;  /* 0x0000b40077037a23 */ /* 0x008fe40000010806 */
[----:B------:R-:W-:Y:S02]  /*4d10*/  IMAD.MOV.U32 R119, RZ, RZ, R199 ;  /* 0x000000ffff777224 */ /* 0x000fe400078e00c7 */
[----:B------:R3:W-:Y:S01]  /*4d20*/  MUFU.EX2 R202, R3 ;  /* 0x0000000300ca7308 */ /* 0x0007e20000000800 */
[----:B------:R-:W-:Y:S01]  /*4d30*/  IMAD.MOV.U32 R109, RZ, RZ, R188 ;  /* 0x000000ffff6d7224 */ /* 0x000fe200078e00bc */
[----:B------:R-:W-:Y:S07]  /*4d40*/  HMMA.16816.F32.BF16 R32, R8, R34, R96 ;  /* 0x000000220820723c */ /* 0x000fee0000041860 */
[----:B----4-:R-:W-:Y:S01]  /*4d50*/  F2FP.BF16.PACK_AB R8, R204, R203 ;  /* 0x000000cbcc08723e */ /* 0x010fe200000010ff */
[----:B------:R-:W-:-:S02]  /*4d60*/  IMAD.MOV.U32 R96, RZ, RZ, R100 ;  /* 0x000000ffff607224 */ /* 0x000fc400078e0064 */
[----:B------:R-:W-:Y:S02]  /*4d70*/  IMAD.MOV.U32 R99, RZ, RZ, R161 ;  /* 0x000000ffff637224 */ /* 0x000fe400078e00a1 */
[----:B------:R-:W-:Y:S02]  /*4d80*/  IMAD.MOV.U32 R98, RZ, RZ, R103 ;  /* 0x000000ffff627224 */ /* 0x000fe400078e0067 */
[----:B---3--:R-:W-:Y:S02]  /*4d90*/  FFMA.FTZ R3, R120, c[0x0][0x2d0], -R6 ;  /* 0x0000b40078037a23 */ /* 0x008fe40000010806 */
[----:B------:R-:W-:Y:S02]  /*4da0*/  IMAD.MOV.U32 R120, RZ, RZ, R197 ;  /* 0x000000ffff787224 */ /* 0x000fe400078e00c5 */
[----:B------:R3:W4:Y:S01]  /*4db0*/  MUFU.EX2 R201, R3 ;  /* 0x0000000300c97308 */ /* 0x0007220000000800 */
[----:B------:R-:W-:Y:S02]  /*4dc0*/  IMAD.MOV.U32 R103, RZ, RZ, R167 ;  /* 0x000000ffff677224 */ /* 0x000fe400078e00a7 */
[----:B------:R-:W-:-:S02]  /*4dd0*/  IMAD.MOV.U32 R97, RZ, RZ, R176 ;  /* 0x000000ffff617224 */ /* 0x000fc400078e00b0 */
[--C-:B---3--:R-:W-:Y:S01]  /*4de0*/  FFMA.FTZ R3, R121, c[0x0][0x2d0], -R5.reuse ;  /* 0x0000b40079037a23 */ /* 0x108fe20000010805 */
[----:B----4-:R-:W-:Y:S01]  /*4df0*/  F2FP.BF16.PACK_AB R10, R201, R202 ;  /* 0x000000cac90a723e */ /* 0x010fe200000010ff */
[----:B------:R-:W-:Y:S02]  /*4e00*/  IMAD.MOV.U32 R121, RZ, RZ, R198 ;  /* 0x000000ffff797224 */ /* 0x000fe400078e00c6 */
[----:B------:R3:W-:Y:S02]  /*4e10*/  MUFU.EX2 R200, R3 ;  /* 0x0000000300c87308 */ /* 0x0007e40000000800 */
[----:B---3--:R-:W-:Y:S02]  /*4e20*/  FFMA.FTZ R3, R122, c[0x0][0x2d0], -R5 ;  /* 0x0000b4007a037a23 */ /* 0x008fe40000010805 */
[----:B------:R-:W-:-:S04]  /*4e30*/  IMAD.MOV.U32 R122, RZ, RZ, R113 ;  /* 0x000000ffff7a7224 */ /* 0x000fc800078e0071 */
[----:B------:R3:W4:Y:S01]  /*4e40*/  MUFU.EX2 R199, R3 ;  /* 0x0000000300c77308 */ /* 0x0007220000000800 */
[----:B------:R-:W-:Y:S02]  /*4e50*/  IMAD.MOV.U32 R113, RZ, RZ, R191 ;  /* 0x000000ffff717224 */ /* 0x000fe400078e00bf */
[----:B---3--:R-:W-:Y:S01]  /*4e60*/  FFMA.FTZ R3, R123, c[0x0][0x2d0], -R5 ;  /* 0x0000b4007b037a23 */ /* 0x008fe20000010805 */
[----:B------:R-:W-:Y:S01]  /*4e70*/  MOV R123, R118 ;  /* 0x00000076007b7202 */ /* 0x000fe20000000f00 */
[----:B------:R-:W-:Y:S01]  /*4e80*/  IMAD.MOV.U32 R118, RZ, RZ, R194 ;  /* 0x000000ffff767224 */ /* 0x000fe200078e00c2 */
[----:B----4-:R-:W-:Y:S02]  /*4e90*/  F2FP.BF16.PACK_AB R9, R199, R200 ;  /* 0x000000c8c709723e */ /* 0x010fe400000010ff */
[----:B------:R3:W-:Y:S01]  /*4ea0*/  MUFU.EX2 R198, R3 ;  /* 0x0000000300c67308 */ /* 0x0007e20000000800 */
[----:B------:R-:W-:Y:S02]  /*4eb0*/  IMAD.MOV.U32 R100, RZ, RZ, R123 ;  /* 0x000000ffff647224 */ /* 0x000fe400078e007b */
[----:B------:R-:W-:-:S02]  /*4ec0*/  IMAD.MOV.U32 R123, RZ, RZ, R162 ;  /* 0x000000ffff7b7224 */ /* 0x000fc400078e00a2 */
[----:B---3--:R-:W-:Y:S02]  /*4ed0*/  FFMA.FTZ R3, R124, c[0x0][0x2d0], -R5 ;  /* 0x0000b4007c037a23 */ /* 0x008fe40000010805 */
[----:B------:R-:W-:Y:S02]  /*4ee0*/  IMAD.MOV.U32 R124, RZ, RZ, R114 ;  /* 0x000000ffff7c7224 */ /* 0x000fe400078e0072 */
[----:B------:R3:W4:Y:S02]  /*4ef0*/  MUFU.EX2 R197, R3 ;  /* 0x0000000300c57308 */ /* 0x0007240000000800 */
[----:B---3--:R-:W-:Y:S01]  /*4f00*/  FFMA.FTZ R3, R126, c[0x0][0x2d0], -R7 ;  /* 0x0000b4007e037a23 */ /* 0x008fe20000010807 */
[----:B----4-:R-:W-:Y:S01]  /*4f10*/  F2FP.BF16.PACK_AB R11, R197, R198 ;  /* 0x000000c6c50b723e */ /* 0x010fe200000010ff */
[----:B------:R-:W-:-:S04]  /*4f20*/  IMAD.MOV.U32 R126, RZ, RZ, R196 ;  /* 0x000000ffff7e7224 */ /* 0x000fc800078e00c4 */
[----:B------:R3:W4:Y:S02]  /*4f30*/  MUFU.EX2 R196, R3 ;  /* 0x0000000300c47308 */ /* 0x0007240000000800 */
[C---:B--2---:R-:W-:Y:S08]  /*4f40*/  HMMA.16816.F32.BF16 R80, R8.reuse, R18, R68 ;  /* 0x000000120850723c */ /* 0x044ff00000041844 */
[----:B------:R-:W-:Y:S01]  /*4f50*/  HMMA.16816.F32.BF16 R68, R8, R14, R64 ;  /* 0x0000000e0844723c */ /* 0x000fe20000041840 */
[----:B---3--:R-:W-:-:S02]  /*4f60*/  FFMA.FTZ R3, R125, c[0x0][0x2d0], -R7 ;  /* 0x0000b4007d037a23 */ /* 0x008fc40000010807 */
[----:B------:R-:W-:Y:S02]  /*4f70*/  IMAD.MOV.U32 R125, RZ, RZ, R119 ;  /* 0x000000ffff7d7224 */ /* 0x000fe400078e0077 */
[----:B------:R2:W-:Y:S01]  /*4f80*/  MUFU.EX2 R195, R3 ;  /* 0x0000000300c37308 */ /* 0x0005e20000000800 */
[----:B------:R-:W-:Y:S02]  /*4f90*/  IMAD.MOV.U32 R119, RZ, RZ, R193 ;  /* 0x000000ffff777224 */ /* 0x000fe400078e00c1 */
[C---:B-1----:R-:W-:Y:S08]  /*4fa0*/  HMMA.16816.F32.BF16 R64, R8.reuse, R26, R60 ;  /* 0x0000001a0840723c */ /* 0x042ff0000004183c */
[----:B------:R-:W-:Y:S01]  /*4fb0*/  HMMA.16816.F32.BF16 R140, R8, R16, R140 ;  /* 0x00000010088c723c */ /* 0x000fe2000004188c */
[----:B--2---:R-:W-:-:S07]  /*4fc0*/  FFMA.FTZ R3, R127, c[0x0][0x2d0], -R7 ;  /* 0x0000b4007f037a23 */ /* 0x004fce0000010807 */
[----:B------:R-:W-:Y:S01]  /*4fd0*/  HMMA.16816.F32.BF16 R104, R8, R12, R104 ;  /* 0x0000000c0868723c */ /* 0x000fe20000041868 */
[----:B------:R-:W-:Y:S01]  /*4fe0*/  IMAD.MOV.U32 R127, RZ, RZ, R102 ;  /* 0x000000ffff7f7224 */ /* 0x000fe200078e0066 */
[----:B------:R1:W2:Y:S01]  /*4ff0*/  MUFU.EX2 R194, R3 ;  /* 0x0000000300c27308 */ /* 0x0002a20000000800 */
[----:B------:R-:W-:-:S05]  /*5000*/  MOV R102, R163 ;  /* 0x000000a300667202 */ /* 0x000fca0000000f00 */
[C---:B------:R-:W-:Y:S08]  /*5010*/  HMMA.16816.F32.BF16 R92, R8.reuse, R24, R92 ;  /* 0x00000018085c723c */ /* 0x040ff0000004185c */
[----:B------:R-:W-:Y:S01]  /*5020*/  HMMA.16816.F32.BF16 R88, R8, R28, R72 ;  /* 0x0000001c0858723c */ /* 0x000fe20000041848 */
[----:B-1----:R-:W-:Y:S02]  /*5030*/  FFMA.FTZ R3, R128, c[0x0][0x2d0], -R7 ;  /* 0x0000b40080037a23 */ /* 0x002fe40000010807 */
[----:B------:R-:W-:-:S02]  /*5040*/  IMAD.MOV.U32 R128, RZ, RZ, R110 ;  /* 0x000000ffff807224 */ /* 0x000fc400078e006e */
[----:B------:R1:W-:Y:S03]  /*5050*/  MUFU.EX2 R193, R3 ;  /* 0x0000000300c17308 */ /* 0x0003e60000000800 */
[----:B------:R-:W-:Y:S07]  /*5060*/  HMMA.16816.F32.BF16 R60, R8, R30, R44 ;  /* 0x0000001e083c723c */ /* 0x000fee000004182c */
[----:B----4-:R-:W-:-:S02]  /*5070*/  F2FP.BF16.PACK_AB R8, R196, R251 ;  /* 0x000000fbc408723e */ /* 0x010fc400000010ff */
[----:B--2---:R-:W-:Y:S01]  /*5080*/  F2FP.BF16.PACK_AB R10, R194, R195 ;  /* 0x000000c3c20a723e */ /* 0x004fe200000010ff */
[----:B-1----:R-:W-:Y:S02]  /*5090*/  FFMA.FTZ R3, R129, c[0x0][0x2d0], -R0 ;  /* 0x0000b40081037a23 */ /* 0x002fe40000010800 */
[----:B------:R-:W-:Y:S02]  /*50a0*/  IMAD.MOV.U32 R129, RZ, RZ, R112 ;  /* 0x000000ffff817224 */ /* 0x000fe400078e0070 */
[----:B------:R1:W-:Y:S02]  /*50b0*/  MUFU.EX2 R252, R3 ;  /* 0x0000000300fc7308 */ /* 0x0003e40000000800 */
[----:B-1----:R-:W-:Y:S02]  /*50c0*/  FFMA.FTZ R3, R130, c[0x0][0x2d0], -R0 ;  /* 0x0000b40082037a23 */ /* 0x002fe40000010800 */
[----:B------:R-:W-:-:S04]  /*50d0*/  IMAD.MOV.U32 R130, RZ, RZ, R102 ;  /* 0x000000ffff827224 */ /* 0x000fc800078e0066 */
[----:B------:R1:W2:Y:S01]  /*50e0*/  MUFU.EX2 R192, R3 ;  /* 0x0000000300c07308 */ /* 0x0002a20000000800 */
[----:B------:R-:W-:Y:S02]  /*50f0*/  IMAD.MOV.U32 R102, RZ, RZ, R123 ;  /* 0x000000ffff667224 */ /* 0x000fe400078e007b */
[----:B------:R-:W-:Y:S02]  /*5100*/  IMAD.MOV.U32 R123, RZ, RZ, R179 ;  /* 0x000000ffff7b7224 */ /* 0x000fe400078e00b3 */
[----:B-1----:R-:W-:Y:S01]  /*5110*/  FFMA.FTZ R3, R131, c[0x0][0x2d0], -R0 ;  /* 0x0000b40083037a23 */ /* 0x002fe20000010800 */
[----:B--2---:R-:W-:Y:S01]  /*5120*/  F2FP.BF16.PACK_AB R9, R192, R252 ;  /* 0x000000fcc009723e */ /* 0x004fe200000010ff */
[----:B------:R-:W-:Y:S01]  /*5130*/  IMAD.MOV.U32 R131, RZ, RZ, R100 ;  /* 0x000000ffff837224 */ /* 0x000fe200078e0064 */
[----:B------:R-:W-:Y:S01]  /*5140*/  MOV R100, R178 ;  /* 0x000000b200647202 */ /* 0x000fe20000000f00 */
[----:B------:R1:W-:Y:S02]  /*5150*/  MUFU.EX2 R191, R3 ;  /* 0x0000000300bf7308 */ /* 0x0003e40000000800 */
[----:B-1----:R-:W-:-:S06]  /*5160*/  FFMA.FTZ R3, R134, c[0x0][0x2d0], -R0 ;  /* 0x0000b40086037a23 */ /* 0x002fcc0000010800 */
[----:B------:R1:W2:Y:S02]  /*5170*/  MUFU.EX2 R189, R3 ;  /* 0x0000000300bd7308 */ /* 0x0002a40000000800 */
[----:B-1----:R-:W-:Y:S01]  /*5180*/  FFMA.FTZ R3, R133, c[0x0][0x2d0], -R7 ;  /* 0x0000b40085037a23 */ /* 0x002fe20000010807 */
[----:B--2---:R-:W-:-:S05]  /*5190*/  F2FP.BF16.PACK_AB R11, R189, R191 ;  /* 0x000000bfbd0b723e */ /* 0x004fca00000010ff */
[----:B------:R1:W-:Y:S02]  /*51a0*/  MUFU.EX2 R190, R3 ;  /* 0x0000000300be7308 */ /* 0x0003e40000000800 */
[C---:B------:R-:W-:Y:S07]  /*51b0*/  HMMA.16816.F32.BF16 R20, R8.reuse, R12, R52 ;  /* 0x0000000c0814723c */ /* 0x040fee0000041834 */
[----:B------:R-:W-:Y:S01]  /*51c0*/  IMAD.MOV.U32 R55, RZ, RZ, R165 ;  /* 0x000000ffff377224 */ /* 0x000fe200078e00a5 */
[----:B------:R-:W-:Y:S01]  /*51d0*/  HMMA.16816.F32.BF16 R36, R8, R14, R36 ;  /* 0x0000000e0824723c */ /* 0x000fe20000041824 */
[----:B------:R-:W-:Y:S01]  /*51e0*/  LDSM.16.MT88.4 R12, [R231+0x1900] ;  /* 0x00190000e70c783b */ /* 0x000fe20000004200 */
[----:B-1----:R-:W-:-:S04]  /*51f0*/  FFMA.FTZ R3, R132, c[0x0][0x2d0], -R7 ;  /* 0x0000b40084037a23 */ /* 0x002fc80000010807 */
[----:B------:R1:W-:Y:S02]  /*5200*/  MUFU.EX2 R188, R3 ;  /* 0x0000000300bc7308 */ /* 0x0003e40000000800 */
[C---:B------:R-:W-:Y:S08]  /*5210*/  HMMA.16816.F32.BF16 R44, R8.reuse, R18, R40 ;  /* 0x00000012082c723c */ /* 0x040ff00000041828 */
[----:B------:R-:W-:Y:S01]  /*5220*/  HMMA.16816.F32.BF16 R48, R8, R16, R48 ;  /* 0x000000100830723c */ /* 0x000fe20000041830 */
[----:B------:R-:W2:Y:S01]  /*5230*/  LDSM.16.MT88.4 R16, [R228+0x1900] ;  /* 0x00190000e410783b */ /* 0x000ea20000004200 */
[----:B-1----:R-:W-:-:S06]  /*5240*/  FFMA.FTZ R3, R138, c[0x0][0x2d0], -R6 ;  /* 0x0000b4008a037a23 */ /* 0x002fcc0000010806 */
[C---:B------:R-:W-:Y:S01]  /*5250*/  HMMA.16816.F32.BF16 R40, R8.reuse, R24, R76 ;  /* 0x000000180828723c */ /* 0x040fe2000004184c */
[----:B------:R1:W-:Y:S07]  /*5260*/  MUFU.EX2 R138, R3 ;  /* 0x00000003008a7308 */ /* 0x0003ee0000000800 */
[C---:B------:R-:W-:Y:S01]  /*5270*/  HMMA.16816.F32.BF16 R56, R8.reuse, R26, R56 ;  /* 0x0000001a0838723c */ /* 0x040fe20000041838 */
[----:B------:R-:W-:Y:S07]  /*5280*/  LDSM.16.MT88.4 R24, [R229+0x1900] ;  /* 0x00190000e518783b */ /* 0x000fee0000004200 */
[----:B------:R-:W-:Y:S01]  /*5290*/  HMMA.16816.F32.BF16 R84, R8, R28, R84 ;  /* 0x0000001c0854723c */ /* 0x000fe20000041854 */
[----:B-1----:R-:W-:-:S02]  /*52a0*/  FFMA.FTZ R3, R156, c[0x0][0x2d0], -R6 ;  /* 0x0000b4009c037a23 */ /* 0x002fc40000010806 */
[----:B------:R-:W-:Y:S02]  /*52b0*/  IMAD.MOV.U32 R156, RZ, RZ, R151 ;  /* 0x000000ffff9c7224 */ /* 0x000fe400078e0097 */
[----:B------:R1:W3:Y:S03]  /*52c0*/  MUFU.EX2 R134, R3 ;  /* 0x0000000300867308 */ /* 0x0002e60000000800 */
[----:B------:R-:W-:Y:S01]  /*52d0*/  HMMA.16816.F32.BF16 R72, R8, R30, R32 ;  /* 0x0000001e0848723c */ /* 0x000fe20000041820 */
[----:B------:R-:W4:Y:S04]  /*52e0*/  LDSM.16.MT88.4 R32, [R230+0x1900] ;  /* 0x00190000e620783b */ /* 0x000f280000004200 */
[----:B------:R-:W-:Y:S01]  /*52f0*/  LDSM.16.MT88.4 R28, [R230+0x2100] ;  /* 0x00210000e61c783b */ /* 0x000fe20000004200 */
[----:B-1----:R-:W-:Y:S01]  /*5300*/  FFMA.FTZ R3, R152, c[0x0][0x2d0], -R6 ;  /* 0x0000b40098037a23 */ /* 0x002fe20000010806 */
[----:B---3--:R-:W-:-:S02]  /*5310*/  F2FP.BF16.PACK_AB R8, R134, R138 ;  /* 0x0000008a8608723e */ /* 0x008fc400000010ff */
[----:B------:R-:W-:Y:S01]  /*5320*/  MOV R152, R166 ;  /* 0x000000a600987202 */ /* 0x000fe20000000f00 */
        /* <DEDUP_REMOVED lines=25> */
[----:B------:R1:W-:Y:S02]  /*54c0*/  MUFU.EX2 R110, R3 ;  /* 0x00000003006e7308 */ /* 0x0003e40000000800 */
[----:B-1----:R-:W-:-:S06]  /*54d0*/  FFMA.FTZ R3, R150, c[0x0][0x2d0], -R7 ;  /* 0x0000b40096037a23 */ /* 0x002fcc0000010807 */
[----:B------:R1:W-:Y:S02]  /*54e0*/  MUFU.EX2 R109, R3 ;  /* 0x00000003006d7308 */ /* 0x0003e40000000800 */
[----:B-1----:R-:W-:Y:S02]  /*54f0*/  FFMA.FTZ R3, R149, c[0x0][0x2d0], -R7 ;  /* 0x0000b40095037a23 */ /* 0x002fe40000010807 */
[C---:B------:R-:W-:Y:S04]  /*5500*/  HMMA.16816.F32.BF16 R148, R8.reuse, R18, R80 ;  /* 0x000000120894723c */ /* 0x040fe80000041850 */
[----:B------:R1:W-:Y:S04]  /*5510*/  MUFU.EX2 R108, R3 ;  /* 0x00000003006c7308 */ /* 0x0003e80000000800 */
[----:B------:R-:W-:Y:S01]  /*5520*/  HMMA.16816.F32.BF16 R80, R8, R26, R64 ;  /* 0x0000001a0850723c */ /* 0x000fe20000041840 */
[----:B-1----:R-:W-:-:S07]  /*5530*/  FFMA.FTZ R3, R160, c[0x0][0x2d0], -R0 ;  /* 0x0000b400a0037a23 */ /* 0x002fce0000010800 */
[----:B------:R-:W-:Y:S01]  /*5540*/  HMMA.16816.F32.BF16 R160, R8, R12, R104 ;  /* 0x0000000c08a0723c */ /* 0x000fe20000041868 */
[----:B------:R1:W-:Y:S02]  /*5550*/  MUFU.EX2 R106, R3 ;  /* 0x00000003006a7308 */ /* 0x0003e40000000800 */
[----:B-1----:R-:W-:-:S05]  /*5560*/  FFMA.FTZ R3, R164, c[0x0][0x2d0], -R0 ;  /* 0x0000b400a4037a23 */ /* 0x002fca0000010800 */
[C---:B------:R-:W-:Y:S01]  /*5570*/  HMMA.16816.F32.BF16 R164, R8.reuse, R14, R68 ;  /* 0x0000000e08a4723c */ /* 0x040fe20000041844 */
[----:B------:R1:W2:Y:S07]  /*5580*/  MUFU.EX2 R105, R3 ;  /* 0x0000000300697308 */ /* 0x0002ae0000000800 */
[----:B------:R-:W-:Y:S01]  /*5590*/  HMMA.16816.F32.BF16 R68, R8, R34, R60 ;  /* 0x000000220844723c */ /* 0x000fe2000004183c */
[----:B-1----:R-:W-:Y:S02]  /*55a0*/  FFMA.FTZ R3, R169, c[0x0][0x2d0], -R0 ;  /* 0x0000b400a9037a23 */ /* 0x002fe40000010800 */
[----:B------:R-:W-:-:S02]  /*55b0*/  IMAD.MOV.U32 R169, RZ, RZ, R98 ;  /* 0x000000ffffa97224 */ /* 0x000fc400078e0062 */
[----:B------:R1:W-:Y:S01]  /*55c0*/  MUFU.EX2 R104, R3 ;  /* 0x0000000300687308 */ /* 0x0003e20000000800 */
[----:B------:R-:W-:Y:S02]  /*55d0*/  IMAD.MOV.U32 R98, RZ, RZ, R177 ;  /* 0x000000ffff627224 */ /* 0x000fe400078e00b1 */
[----:B------:R-:W-:Y:S02]  /*55e0*/  HMMA.16816.F32.BF16 R176, R8, R24, R92 ;  /* 0x0000001808b0723c */ /* 0x000fe4000004185c */
[----:B------:R-:W-:-:S05]  /*55f0*/  IMAD.MOV.U32 R127, RZ, RZ, R98 ;  /* 0x000000ffff7f7224 */ /* 0x000fca00078e0062 */
[----:B------:R-:W-:Y:S02]  /*5600*/  F2FP.BF16.PACK_AB R8, R190, R193 ;  /* 0x000000c1be08723e */ /* 0x000fe400000010ff */
[----:B--2---:R-:W-:Y:S02]  /*5610*/  F2FP.BF16.PACK_AB R9, R105, R106 ;  /* 0x0000006a6909723e */ /* 0x004fe400000010ff */
[----:B------:R-:W-:Y:S01]  /*5620*/  F2FP.BF16.PACK_AB R10, R111, R188 ;  /* 0x000000bc6f0a723e */ /* 0x000fe200000010ff */
[----:B-1----:R-:W-:Y:S02]  /*5630*/  FFMA.FTZ R3, R170, c[0x0][0x2d0], -R0 ;  /* 0x0000b400aa037a23 */ /* 0x002fe40000010800 */
[----:B------:R-:W-:Y:S02]  /*5640*/  IMAD.MOV.U32 R170, RZ, RZ, R152 ;  /* 0x000000ffffaa7224 */ /* 0x000fe400078e0098 */
[----:B------:R-:W-:Y:S02]  /*5650*/  IMAD.MOV.U32 R152, RZ, RZ, R156 ;  /* 0x000000ffff987224 */ /* 0x000fe400078e009c */
[----:B------:R-:W-:Y:S01]  /*5660*/  IMAD.MOV.U32 R156, RZ, RZ, R99 ;  /* 0x000000ffff9c7224 */ /* 0x000fe200078e0063 */
[----:B------:R-:W-:-:S02]  /*5670*/  MOV R99, R103 ;  /* 0x0000006700637202 */ /* 0x000fc40000000f00 */
        /* <DEDUP_REMOVED lines=10> */
[----:B------:R-:W-:Y:S02]  /*5720*/  IMAD.MOV.U32 R124, RZ, RZ, R101 ;  /* 0x000000ffff7c7224 */ /* 0x000fe400078e0065 */
[C---:B------:R-:W-:Y:S01]  /*5730*/  HMMA.16816.F32.BF16 R52, R8.reuse, R12, R20 ;  /* 0x0000000c0834723c */ /* 0x040fe20000041814 */
[----:B------:R1:W-:Y:S01]  /*5740*/  MUFU.EX2 R101, R3 ;  /* 0x0000000300657308 */ /* 0x0003e20000000800 */
[----:B------:R-:W2:Y:S06]  /*5750*/  LDSM.16.MT88.4 R20, [R228+0x2100] ;  /* 0x00210000e414783b */ /* 0x000eac0000004200 */
[C---:B------:R-:W-:Y:S01]  /*5760*/  HMMA.16816.F32.BF16 R48, R8.reuse, R14, R36 ;  /* 0x0000000e0830723c */ /* 0x040fe20000041824 */
[----:B------:R-:W3:Y:S07]  /*5770*/  LDSM.16.MT88.4 R12, [R229+0x2100] ;  /* 0x00210000e50c783b */ /* 0x000eee0000004200 */
[----:B------:R-:W-:Y:S01]  /*5780*/  HMMA.16816.F32.BF16 R44, R8, R32, R84 ;  /* 0x00000020082c723c */ /* 0x000fe20000041854 */
[----:B-1----:R-:W-:Y:S01]  /*5790*/  FFMA.FTZ R3, R173, c[0x0][0x2d0], -R6 ;  /* 0x0000b400ad037a23 */ /* 0x002fe20000010806 */
[----:B------:R-:W-:-:S03]  /*57a0*/  MOV R173, R102 ;  /* 0x0000006600ad7202 */ /* 0x000fc60000000f00 */
[----:B------:R1:W4:Y:S03]  /*57b0*/  MUFU.EX2 R102, R3 ;  /* 0x0000000300667308 */ /* 0x0003260000000800 */
[C---:B------:R-:W-:Y:S08]  /*57c0*/  HMMA.16816.F32.BF16 R36, R8.reuse, R24, R40 ;  /* 0x000000180824723c */ /* 0x040ff00000041828 */
[----:B------:R-:W-:Y:S01]  /*57d0*/  HMMA.16816.F32.BF16 R40, R8, R26, R56 ;  /* 0x0000001a0828723c */ /* 0x000fe20000041838 */
[----:B------:R-:W2:Y:S01]  /*57e0*/  LDSM.16.MT88.4 R24, [R228+0x2900] ;  /* 0x00290000e418783b */ /* 0x000ea20000004200 */
[----:B-1----:R-:W-:-:S02]  /*57f0*/  FFMA.FTZ R3, R172, c[0x0][0x2d0], -R6 ;  /* 0x0000b400ac037a23 */ /* 0x002fc40000010806 */
[----:B------:R-:W-:-:S04]  /*5800*/  IMAD.MOV.U32 R172, RZ, RZ, R97 ;  /* 0x000000ffffac7224 */ /* 0x000fc800078e0061 */
[----:B------:R-:W-:Y:S01]  /*5810*/  HMMA.16816.F32.BF16 R32, R8, R34, R72 ;  /* 0x000000220820723c */ /* 0x000fe20000041848 */
[----:B------:R1:W-:Y:S06]  /*5820*/  MUFU.EX2 R100, R3 ;  /* 0x0000000300647308 */ /* 0x0003ec0000000800 */
[----:B----4-:R-:W-:Y:S01]  /*5830*/  F2FP.BF16.PACK_AB R8, R102, R101 ;  /* 0x000000656608723e */ /* 0x010fe200000010ff */
[----:B-1----:R-:W-:Y:S02]  /*5840*/  FFMA.FTZ R3, R174, c[0x0][0x2d0], -R6 ;  /* 0x0000b400ae037a23 */ /* 0x002fe40000010806 */
[----:B------:R-:W-:-:S02]  /*5850*/  IMAD.MOV.U32 R174, RZ, RZ, R99 ;  /* 0x000000ffffae7224 */ /* 0x000fc400078e0063 */
        /* <DEDUP_REMOVED lines=23> */
[C---:B------:R-:W-:Y:S08]  /*59d0*/  HMMA.16816.F32.BF16 R80, R8.reuse, R14, R80 ;  /* 0x0000000e0850723c */ /* 0x040ff00000041850 */
[----:B------:R-:W-:Y:S01]  /*59e0*/  HMMA.16816.F32.BF16 R76, R8, R28, R76 ;  /* 0x0000001c084c723c */ /* 0x000fe2000004184c */
[----:B-1----:R-:W-:-:S04]  /*59f0*/  FFMA.FTZ R3, R186, c[0x0][0x2d0], -R0 ;  /* 0x0000b400ba037a23 */ /* 0x002fc80000010800 */
[----:B------:R1:W3:Y:S03]  /*5a00*/  MUFU.EX2 R91, R3 ;  /* 0x00000003005b7308 */ /* 0x0002e60000000800 */
[----:B------:R-:W-:Y:S07]  /*5a10*/  HMMA.16816.F32.BF16 R68, R8, R30, R68 ;  /* 0x0000001e0844723c */ /* 0x000fee0000041844 */
[----:B------:R-:W-:-:S02]  /*5a20*/  F2FP.BF16.PACK_AB R8, R109, R110 ;  /* 0x0000006e6d08723e */ /* 0x000fc400000010ff */
[----:B--2---:R-:W-:Y:S02]  /*5a30*/  F2FP.BF16.PACK_AB R9, R93, R94 ;  /* 0x0000005e5d09723e */ /* 0x004fe400000010ff */
[----:B------:R-:W-:Y:S01]  /*5a40*/  F2FP.BF16.PACK_AB R10, R107, R108 ;  /* 0x0000006c6b0a723e */ /* 0x000fe200000010ff */
[----:B-1----:R-:W-:Y:S01]  /*5a50*/  FFMA.FTZ R3, R144, c[0x0][0x2d0], -R6 ;  /* 0x0000b40090037a23 */ /* 0x002fe20000010806 */
[----:B---3--:R-:W-:-:S03]  /*5a60*/  F2FP.BF16.PACK_AB R11, R91, R92 ;  /* 0x0000005c5b0b723e */ /* 0x008fc600000010ff */
        /* <DEDUP_REMOVED lines=34> */
[----:B-1----:R-:W-:Y:S02]  /*5c90*/  FFMA.FTZ R3, R174, c[0x0][0x2d0], -R7 ;  /* 0x0000b400ae037a23 */ /* 0x002fe40000010807 */
[----:B------:R-:W-:Y:S01]  /*5ca0*/  IMAD.MOV.U32 R174, RZ, RZ, R172 ;  /* 0x000000ffffae7224 */ /* 0x000fe200078e00ac */
[----:B------:R-:W-:-:S03]  /*5cb0*/  MOV R172, R173 ;  /* 0x000000ad00ac7202 */ /* 0x000fc60000000f00 */
[----:B------:R1:W-:Y:S01]  /*5cc0*/  MUFU.EX2 R72, R3 ;  /* 0x0000000300487308 */ /* 0x0003e20000000800 */
[----:B------:R-:W-:Y:S02]  /*5cd0*/  IMAD.MOV.U32 R173, RZ, RZ, R171 ;  /* 0x000000ffffad7224 */ /* 0x000fe400078e00ab */
[----:B------:R-:W-:Y:S02]  /*5ce0*/  IMAD.MOV.U32 R171, RZ, RZ, R168 ;  /* 0x000000ffffab7224 */ /* 0x000fe400078e00a8 */
[----:B------:R-:W-:Y:S02]  /*5cf0*/  IMAD.MOV.U32 R168, RZ, RZ, R170 ;  /* 0x000000ffffa87224 */ /* 0x000fe400078e00aa */
[----:B------:R-:W-:Y:S02]  /*5d00*/  IMAD.MOV.U32 R170, RZ, RZ, R169 ;  /* 0x000000ffffaa7224 */ /* 0x000fe400078e00a9 */
[----:B------:R-:W-:Y:S01]  /*5d10*/  IMAD.MOV.U32 R169, RZ, RZ, R159 ;  /* 0x000000ffffa97224 */ /* 0x000fe200078e009f */
[----:B------:R-:W-:Y:S01]  /*5d20*/  MOV R159, R155 ;  /* 0x0000009b009f7202 */ /* 0x000fe20000000f00 */
[----:B------:R-:W-:-:S02]  /*5d30*/  IMAD.MOV.U32 R155, RZ, RZ, R154 ;  /* 0x000000ffff9b7224 */ /* 0x000fc400078e009a */
[----:B------:R-:W-:Y:S01]  /*5d40*/  IMAD.MOV.U32 R154, RZ, RZ, R125 ;  /* 0x000000ffff9a7224 */ /* 0x000fe200078e007d */
[C---:B------:R-:W-:Y:S01]  /*5d50*/  HMMA.16816.F32.BF16 R140, R8.reuse, R24, R140 ;  /* 0x00000018088c723c */ /* 0x040fe2000004188c */
[----:B------:R-:W-:Y:S02]  /*5d60*/  IMAD.MOV.U32 R125, RZ, RZ, R234 ;  /* 0x000000ffff7d7224 */ /* 0x000fe400078e00ea */
[----:B-1----:R-:W-:Y:S01]  /*5d70*/  FFMA.FTZ R3, R174, c[0x0][0x2d0], -R7 ;  /* 0x0000b400ae037a23 */ /* 0x002fe20000010807 */
[----:B------:R1:W5:Y:S03]  /*5d80*/  LDL.LU R234, [R1+0x18] ;  /* 0x0000180001ea7983 */ /* 0x0003660000300800 */
[----:B------:R2:W-:Y:S01]  /*5d90*/  MUFU.EX2 R59, R3 ;  /* 0x00000003003b7308 */ /* 0x0005e20000000800 */
[----:B------:R-:W-:Y:S01]  /*5da0*/  HMMA.16816.F32.BF16 R148, R8, R26, R148 ;  /* 0x0000001a0894723c */ /* 0x000fe20000041894 */
[----:B--2---:R-:W-:-:S02]  /*5db0*/  FFMA.FTZ R3, R172, c[0x0][0x2d0], -R0 ;  /* 0x0000b400ac037a23 */ /* 0x004fc40000010800 */
[----:B------:R-:W-:Y:S02]  /*5dc0*/  IMAD.MOV.U32 R172, RZ, RZ, R173 ;  /* 0x000000ffffac7224 */ /* 0x000fe400078e00ad */
[----:B------:R-:W-:Y:S01]  /*5dd0*/  IMAD.MOV.U32 R173, RZ, RZ, R171 ;  /* 0x000000ffffad7224 */ /* 0x000fe200078e00ab */
[----:B------:R-:W-:Y:S01]  /*5de0*/  MOV R171, R168 ;  /* 0x000000a800ab7202 */ /* 0x000fe20000000f00 */
[----:B------:R2:W-:Y:S01]  /*5df0*/  MUFU.EX2 R58, R3 ;  /* 0x00000003003a7308 */ /* 0x0005e20000000800 */
[----:B------:R-:W-:Y:S02]  /*5e00*/  IMAD.MOV.U32 R168, RZ, RZ, R170 ;  /* 0x000000ffffa87224 */ /* 0x000fe400078e00aa */
[----:B------:R-:W-:Y:S02]  /*5e10*/  IMAD.MOV.U32 R170, RZ, RZ, R169 ;  /* 0x000000ffffaa7224 */ /* 0x000fe400078e00a9 */
[----:B------:R-:W-:Y:S02]  /*5e20*/  IMAD.MOV.U32 R169, RZ, RZ, R159 ;  /* 0x000000ffffa97224 */ /* 0x000fe400078e009f */
[----:B------:R-:W-:-:S02]  /*5e30*/  IMAD.MOV.U32 R159, RZ, RZ, R155 ;  /* 0x000000ffff9f7224 */ /* 0x000fc400078e009b */
[----:B------:R-:W-:Y:S01]  /*5e40*/  IMAD.MOV.U32 R155, RZ, RZ, R154 ;  /* 0x000000ffff9b7224 */ /* 0x000fe200078e009a */
[----:B------:R-:W-:Y:S01]  /*5e50*/  HMMA.16816.F32.BF16 R160, R8, R20, R160 ;  /* 0x0000001408a0723c */ /* 0x000fe200000418a0 */
[----:B------:R-:W-:Y:S01]  /*5e60*/  MOV R154, R123 ;  /* 0x0000007b009a7202 */ /* 0x000fe20000000f00 */
[----:B------:R-:W-:Y:S02]  /*5e70*/  IMAD.MOV.U32 R123, RZ, RZ, R4 ;  /* 0x000000ffff7b7224 */ /* 0x000fe400078e0004 */
[----:B------:R-:W-:Y:S02]  /*5e80*/  IMAD.MOV.U32 R4, RZ, RZ, R233 ;  /* 0x000000ffff047224 */ /* 0x000fe400078e00e9 */
[----:B--2---:R-:W-:Y:S01]  /*5e90*/  FFMA.FTZ R3, R172, c[0x0][0x2d0], -R0 ;  /* 0x0000b400ac037a23 */ /* 0x004fe20000010800 */
[----:B------:R1:W5:Y:S01]  /*5ea0*/  LDL.LU R233, [R1+0x14] ;  /* 0x0000140001e97983 */ /* 0x0003620000300800 */
[----:B------:R-:W-:Y:S02]  /*5eb0*/  IMAD.MOV.U32 R172, RZ, RZ, R173 ;  /* 0x000000ffffac7224 */ /* 0x000fe400078e00ad */
[----:B------:R-:W-:Y:S01]  /*5ec0*/  IMAD.MOV.U32 R173, RZ, RZ, R171 ;  /* 0x000000ffffad7224 */ /* 0x000fe200078e00ab */
[----:B------:R2:W1:Y:S01]  /*5ed0*/  MUFU.EX2 R57, R3 ;  /* 0x0000000300397308 */ /* 0x0004620000000800 */
[----:B------:R-:W-:Y:S01]  /*5ee0*/  IMAD.MOV.U32 R171, RZ, RZ, R168 ;  /* 0x000000ffffab7224 */ /* 0x000fe200078e00a8 */
[----:B------:R-:W-:Y:S01]  /*5ef0*/  MOV R168, R170 ;  /* 0x000000aa00a87202 */ /* 0x000fe20000000f00 */
[----:B------:R-:W-:-:S02]  /*5f00*/  IMAD.MOV.U32 R170, RZ, RZ, R169 ;  /* 0x000000ffffaa7224 */ /* 0x000fc400078e00a9 */
[----:B------:R-:W-:Y:S01]  /*5f10*/  IMAD.MOV.U32 R169, RZ, RZ, R159 ;  /* 0x000000ffffa97224 */ /* 0x000fe200078e009f */
[C---:B------:R-:W-:Y:S01]  /*5f20*/  HMMA.16816.F32.BF16 R164, R8.reuse, R22, R164 ;  /* 0x0000001608a4723c */ /* 0x040fe200000418a4 */
[----:B------:R-:W-:Y:S02]  /*5f30*/  IMAD.MOV.U32 R159, RZ, RZ, R155 ;  /* 0x000000ffff9f7224 */ /* 0x000fe400078e009b */
[----:B------:R-:W-:Y:S02]  /*5f40*/  IMAD.MOV.U32 R155, RZ, RZ, R154 ;  /* 0x000000ffff9b7224 */ /* 0x000fe400078e009a */
[----:B------:R-:W-:Y:S01]  /*5f50*/  IMAD.MOV.U32 R154, RZ, RZ, R124 ;  /* 0x000000ffff9a7224 */ /* 0x000fe200078e007c */
[----:B------:R-:W-:Y:S02]  /*5f60*/  MOV R124, R232 ;  /* 0x000000e8007c7202 */ /* 0x000fe40000000f00 */
[C---:B----4-:R-:W-:Y:S08]  /*5f70*/  HMMA.16816.F32.BF16 R176, R8.reuse, R16, R176 ;  /* 0x0000001008b0723c */ /* 0x050ff000000418b0 */
[----:B------:R-:W-:Y:S01]  /*5f80*/  HMMA.16816.F32.BF16 R180, R8, R18, R80 ;  /* 0x0000001208b4723c */ /* 0x000fe20000041850 */
[----:B--2---:R-:W-:Y:S01]  /*5f90*/  FFMA.FTZ R3, R172, c[0x0][0x2d0], -R0 ;  /* 0x0000b400ac037a23 */ /* 0x004fe20000010800 */
[----:B------:R2:W5:Y:S01]  /*5fa0*/  LDL.LU R232, [R1+0x10] ;  /* 0x0000100001e87983 */ /* 0x0005620000300800 */
[----:B------:R-:W-:-:S02]  /*5fb0*/  IMAD.MOV.U32 R172, RZ, RZ, R173 ;  /* 0x000000ffffac7224 */ /* 0x000fc400078e00ad */
[----:B------:R4:W-:Y:S01]  /*5fc0*/  MUFU.EX2 R56, R3 ;  /* 0x0000000300387308 */ /* 0x0009e20000000800 */
[----:B------:R-:W-:Y:S02]  /*5fd0*/  IMAD.MOV.U32 R173, RZ, RZ, R171 ;  /* 0x000000ffffad7224 */ /* 0x000fe400078e00ab */
[----:B------:R-:W-:Y:S02]  /*5fe0*/  IMAD.MOV.U32 R171, RZ, RZ, R168 ;  /* 0x000000ffffab7224 */ /* 0x000fe400078e00a8 */
[----:B------:R-:W-:Y:S01]  /*5ff0*/  IMAD.MOV.U32 R168, RZ, RZ, R169 ;  /* 0x000000ffffa87224 */ /* 0x000fe200078e00a9 */
[----:B------:R-:W-:Y:S01]  /*6000*/  HMMA.16816.F32.BF16 R76, R8, R12, R76 ;  /* 0x0000000c084c723c */ /* 0x000fe2000004184c */
[----:B------:R-:W-:Y:S01]  /*6010*/  IMAD.MOV.U32 R169, RZ, RZ, R159 ;  /* 0x000000ffffa97224 */ /* 0x000fe200078e009f */
[----:B------:R-:W-:Y:S01]  /*6020*/  MOV R159, R155 ;  /* 0x0000009b009f7202 */ /* 0x000fe20000000f00 */
[----:B------:R-:W-:Y:S02]  /*6030*/  IMAD.MOV.U32 R155, RZ, RZ, R154 ;  /* 0x000000ffff9b7224 */ /* 0x000fe400078e009a */
[----:B------:R-:W-:-:S02]  /*6040*/  IMAD.MOV.U32 R154, RZ, RZ, R157 ;  /* 0x000000ffff9a7224 */ /* 0x000fc400078e009d */
[----:B------:R-:W-:Y:S01]  /*6050*/  IMAD.MOV.U32 R157, RZ, RZ, R153 ;  /* 0x000000ffff9d7224 */ /* 0x000fe200078e0099 */
[----:B------:R-:W-:Y:S01]  /*6060*/  HMMA.16816.F32.BF16 R68, R8, R14, R68 ;  /* 0x0000000e0844723c */ /* 0x000fe20000041844 */
[----:B------:R-:W-:Y:S02]  /*6070*/  IMAD.MOV.U32 R153, RZ, RZ, R139 ;  /* 0x000000ffff997224 */ /* 0x000fe400078e008b */
[----:B----4-:R-:W-:Y:S01]  /*6080*/  FFMA.FTZ R3, R172, c[0x0][0x2d0], -R0 ;  /* 0x0000b400ac037a23 */ /* 0x010fe20000010800 */
[----:B------:R-:W-:Y:S01]  /*6090*/  MOV R186, R154 ;  /* 0x0000009a00ba7202 */ /* 0x000fe20000000f00 */
[----:B------:R-:W-:Y:S01]  /*60a0*/  FFMA.FTZ R4, R4, c[0x0][0x2d0], -R7 ;  /* 0x0000b40004047a23 */ /* 0x000fe20000010807 */
[----:B------:R2:W5:Y:S01]  /*60b0*/  LDL.LU R139, [R1+0xc] ;  /* 0x00000c00018b7983 */ /* 0x0005620000300800 */
[----:B------:R4:W4:Y:S01]  /*60c0*/  MUFU.EX2 R31, R3 ;  /* 0x00000003001f7308 */ /* 0x0009220000000800 */
[----:B---3--:R-:W-:Y:S01]  /*60d0*/  F2FP.BF16.PACK_AB R8, R73, R74 ;  /* 0x0000004a4908723e */ /* 0x008fe200000010ff */
[----:B------:R-:W-:Y:S01]  /*60e0*/  IMAD.MOV.U32 R184, RZ, RZ, R153 ;  /* 0x000000ffffb87224 */ /* 0x000fe200078e0099 */
[----:B-1----:R-:W-:Y:S01]  /*60f0*/  F2FP.BF16.PACK_AB R9, R57, R58 ;  /* 0x0000003a3909723e */ /* 0x002fe200000010ff */
[----:B------:R-:W-:Y:S01]  /*6100*/  IMAD.MOV.U32 R174, RZ, RZ, R156 ;  /* 0x000000ffffae7224 */ /* 0x000fe200078e009c */
[----:B------:R-:W-:Y:S01]  /*6110*/  F2FP.BF16.PACK_AB R10, R59, R72 ;  /* 0x000000483b0a723e */ /* 0x000fe200000010ff */
[----:B------:R-:W-:-:S02]  /*6120*/  IMAD.MOV.U32 R144, RZ, RZ, R155 ;  /* 0x000000ffff907224 */ /* 0x000fc400078e009b */
[----:B------:R-:W-:Y:S01]  /*6130*/  IMAD.MOV.U32 R172, RZ, RZ, R131 ;  /* 0x000000ffffac7224 */ /* 0x000fe200078e0083 */
[----:B------:R-:W-:Y:S01]  /*6140*/  MOV R83, R174 ;  /* 0x000000ae00537202 */ /* 0x000fe20000000f00 */
[----:B------:R-:W-:Y:S02]  /*6150*/  IMAD.MOV.U32 R185, RZ, RZ, R157 ;  /* 0x000000ffffb97224 */ /* 0x000fe400078e009d */
[----:B------:R-:W-:Y:S02]  /*6160*/  IMAD.MOV.U32 R82, RZ, RZ, R172 ;  /* 0x000000ffff527224 */ /* 0x000fe400078e00ac */
[----:B------:R-:W-:Y:S01]  /*6170*/  IMAD.MOV.U32 R172, RZ, RZ, R158 ;  /* 0x000000ffffac7224 */ /* 0x000fe200078e009e */
[----:B------:R-:W-:Y:S01]  /*6180*/  MOV R158, R126 ;  /* 0x0000007e009e7202 */ /* 0x000fe20000000f00 */
[----:B----4-:R-:W-:Y:S01]  /*6190*/  FFMA.FTZ R3, R173, c[0x0][0x2d0], -R6 ;  /* 0x0000b400ad037a23 */ /* 0x010fe20000010806 */
[----:B------:R-:W-:Y:S01]  /*61a0*/  F2FP.BF16.PACK_AB R11, R31, R56 ;  /* 0x000000381f0b723e */ /* 0x000fe200000010ff */
[----:B------:R-:W-:Y:S01]  /*61b0*/  IMAD.MOV.U32 R174, RZ, RZ, R127 ;  /* 0x000000ffffae7224 */ /* 0x000fe200078e007f */
[----:B------:R-:W-:Y:S01]  /*61c0*/  MOV R173, R130 ;  /* 0x0000008200ad7202 */ /* 0x000fe20000000f00 */
[----:B------:R1:W-:Y:S01]  /*61d0*/  MUFU.EX2 R29, R3 ;  /* 0x00000003001d7308 */ /* 0x0003e20000000800 */
[----:B------:R-:W-:-:S02]  /*61e0*/  IMAD.MOV.U32 R157, RZ, RZ, R116 ;  /* 0x000000ffff9d7224 */ /* 0x000fc400078e0074 */
[----:B------:R-:W-:Y:S01]  /*61f0*/  IMAD.MOV.U32 R175, RZ, RZ, R152 ;  /* 0x000000ffffaf7224 */ /* 0x000fe200078e0098 */
[C---:B------:R-:W-:Y:S01]  /*6200*/  HMMA.16816.F32.BF16 R64, R8.reuse, R24, R64 ;  /* 0x000000180840723c */ /* 0x040fe20000041840 */
[----:B------:R-:W-:Y:S01]  /*6210*/  IMAD.MOV.U32 R81, RZ, RZ, R173 ;  /* 0x000000ffff517224 */ /* 0x000fe200078e00ad */
[----:B------:R-:W3:Y:S01]  /*6220*/  LDSM.16.MT88.4 R152, [R228+0x3100] ;  /* 0x00310000e498783b */ /* 0x000ee20000004200 */
[----:B------:R-:W-:Y:S02]  /*6230*/  IMAD.MOV.U32 R173, RZ, RZ, R125 ;  /* 0x000000ffffad7224 */ /* 0x000fe400078e007d */
[----:B------:R-:W-:Y:S02]  /*6240*/  IMAD.MOV.U32 R130, RZ, RZ, R119 ;  /* 0x000000ffff827224 */ /* 0x000fe400078e0077 */
[----:B------:R-:W-:Y:S01]  /*6250*/  IMAD.MOV.U32 R225, RZ, RZ, R175 ;  /* 0x000000ffffe17224 */ /* 0x000fe200078e00af */
[----:B------:R-:W-:Y:S01]  /*6260*/  HMMA.16816.F32.BF16 R48, R8, R22, R48 ;  /* 0x000000160830723c */ /* 0x000fe20000041830 */
[----:B------:R-:W-:-:S02]  /*6270*/  IMAD.MOV.U32 R156, RZ, RZ, R117 ;  /* 0x000000ffff9c7224 */ /* 0x000fc400078e0075 */
[----:B------:R-:W-:Y:S02]  /*6280*/  IMAD.MOV.U32 R131, RZ, RZ, R118 ;  /* 0x000000ffff837224 */ /* 0x000fe400078e0076 */
[----:B-1----:R-:W-:Y:S01]  /*6290*/  FFMA.FTZ R3, R171, c[0x0][0x2d0], -R6 ;  /* 0x0000b400ab037a23 */ /* 0x002fe20000010806 */
[----:B------:R-:W-:Y:S01]  /*62a0*/  LDSM.16.MT88.4 R116, [R229+0x3100] ;  /* 0x00310000e574783b */ /* 0x000fe20000004200 */
[----:B------:R-:W-:Y:S01]  /*62b0*/  IMAD.MOV.U32 R226, RZ, RZ, R156 ;  /* 0x000000ffffe27224 */ /* 0x000fe200078e009c */
[----:B------:R-:W-:Y:S01]  /*62c0*/  HMMA.16816.F32.BF16 R52, R8, R20, R52 ;  /* 0x000000140834723c */ /* 0x000fe20000041834 */
[----:B------:R1:W-:Y:S01]  /*62d0*/  MUFU.EX2 R30, R3 ;  /* 0x00000003001e7308 */ /* 0x0003e20000000800 */
[----:B------:R-:W-:Y:S02]  /*62e0*/  IMAD.MOV.U32 R212, RZ, RZ, R131 ;  /* 0x000000ffffd47224 */ /* 0x000fe400078e0083 */
[----:B------:R-:W-:Y:S02]  /*62f0*/  IMAD.MOV.U32 R209, RZ, RZ, R128 ;  /* 0x000000ffffd17224 */ /* 0x000fe400078e0080 */
[----:B------:R-:W-:-:S02]  /*6300*/  IMAD.MOV.U32 R211, RZ, RZ, R129 ;  /* 0x000000ffffd37224 */ /* 0x000fc400078e0081 */
[C---:B------:R-:W-:Y:S01]  /*6310*/  HMMA.16816.F32.BF16 R44, R8.reuse, R12, R44 ;  /* 0x0000000c082c723c */ /* 0x040fe2000004182c */
[----:B------:R4:W-:Y:S06]  /*6320*/  MUFU.EX2 R20, R4 ;  /* 0x0000000400147308 */ /* 0x0009ec0000000800 */
[----:B------:R-:W-:Y:S01]  /*6330*/  FFMA.FTZ R12, R216, c[0x0][0x2d0], -R0 ;  /* 0x0000b400d80c7a23 */ /* 0x000fe20000010800 */
[----:B------:R-:W-:Y:S01]  /*6340*/  HMMA.16816.F32.BF16 R60, R8, R26, R60 ;  /* 0x0000001a083c723c */ /* 0x000fe2000004183c */
[----:B-1----:R-:W-:-:S04]  /*6350*/  FFMA.FTZ R3, R168, c[0x0][0x2d0], -R6 ;  /* 0x0000b400a8037a23 */ /* 0x002fc80000010806 */
[----:B------:R1:W-:Y:S03]  /*6360*/  MUFU.EX2 R28, R3 ;  /* 0x00000003001c7308 */ /* 0x0003e60000000800 */
[----:B------:R-:W-:Y:S01]  /*6370*/  HMMA.16816.F32.BF16 R36, R8, R16, R36 ;  /* 0x000000100824723c */ /* 0x000fe20000041824 */
[----:B----4-:R-:W-:-:S07]  /*6380*/  FFMA.FTZ R4, R186, c[0x0][0x2d0], -R7 ;  /* 0x0000b400ba047a23 */ /* 0x010fce0000010807 */
[----:B------:R-:W-:Y:S01]  /*6390*/  HMMA.16816.F32.BF16 R40, R8, R18, R40 ;  /* 0x000000120828723c */ /* 0x000fe20000041828 */
[----:B------:R-:W-:Y:S01]  /*63a0*/  LDSM.16.MT88.4 R16, [R230+0x3100] ;  /* 0x00310000e610783b */ /* 0x000fe20000004200 */
[----:B-1----:R-:W-:Y:S02]  /*63b0*/  FFMA.FTZ R3, R170, c[0x0][0x2d0], -R6 ;  /* 0x0000b400aa037a23 */ /* 0x002fe40000010806 */
[----:B------:R-:W-:-:S04]  /*63c0*/  FFMA.FTZ R6, R221, c[0x0][0x2d0], -R0 ;  /* 0x0000b400dd067a23 */ /* 0x000fc80000010800 */
[----:B------:R-:W-:Y:S01]  /*63d0*/  HMMA.16816.F32.BF16 R32, R8, R14, R32 ;  /* 0x0000000e0820723c */ /* 0x000fe20000041820 */
[----:B------:R1:W4:Y:S08]  /*63e0*/  MUFU.EX2 R25, R3 ;  /* 0x0000000300197308 */ /* 0x0003300000000800 */
[----:B------:R2:W-:Y:S01]  /*63f0*/  MUFU.EX2 R14, R4 ;  /* 0x00000004000e7308 */ /* 0x0005e20000000800 */
[----:B-1----:R-:W-:-:S07]  /*6400*/  FFMA.FTZ R3, R169, c[0x0][0x2d0], -R5 ;  /* 0x0000b400a9037a23 */ /* 0x002fce0000010805 */
[----:B------:R-:W-:Y:S01]  /*6410*/  MUFU.EX2 R11, R12 ;  /* 0x0000000c000b7308 */ /* 0x000fe20000000800 */
[----:B------:R-:W1:Y:S01]  /*6420*/  LDSM.16.MT88.4 R168, [R231+0x3100] ;  /* 0x00310000e7a8783b */ /* 0x000e620000004200 */
[----:B----4-:R-:W-:Y:S01]  /*6430*/  F2FP.BF16.PACK_AB R186, R25, R28 ;  /* 0x0000001c19ba723e */ /* 0x010fe200000010ff */
[----:B--2---:R-:W-:-:S05]  /*6440*/  FADD.FTZ R4, R223, R220 ;  /* 0x000000dcdf047221 */ /* 0x004fca0000010000 */
[----:B------:R2:W-:Y:S08]  /*6450*/  MUFU.EX2 R24, R3 ;  /* 0x0000000300187308 */ /* 0x0005f00000000800 */
[----:B------:R-:W-:Y:S01]  /*6460*/  MUFU.EX2 R10, R6 ;  /* 0x00000006000a7308 */ /* 0x000fe20000000800 */
[----:B--2---:R-:W-:-:S07]  /*6470*/  FFMA.FTZ R3, R210, c[0x0][0x2d0], -R5 ;  /* 0x0000b400d2037a23 */ /* 0x004fce0000010805 */
[----:B------:R2:W4:Y:S02]  /*6480*/  MUFU.EX2 R23, R3 ;  /* 0x0000000300177308 */ /* 0x0005240000000800 */
[----:B--2---:R-:W-:-:S06]  /*6490*/  FFMA.FTZ R3, R213, c[0x0][0x2d0], -R5 ;  /* 0x0000b400d5037a23 */ /* 0x004fcc0000010805 */
[----:B------:R2:W-:Y:S02]  /*64a0*/  MUFU.EX2 R22, R3 ;  /* 0x0000000300167308 */ /* 0x0005e40000000800 */
[----:B--2---:R-:W-:Y:S02]  /*64b0*/  FFMA.FTZ R3, R224, c[0x0][0x2d0], -R5 ;  /* 0x0000b400e0037a23 */ /* 0x004fe40000010805 */
[----:B------:R-:W-:Y:S01]  /*64c0*/  FFMA.FTZ R5, R184, c[0x0][0x2d0], -R0 ;  /* 0x0000b400b8057a23 */ /* 0x000fe20000010800 */
[----:B------:R-:W-:-:S03]  /*64d0*/  F2FP.BF16.PACK_AB R184, R30, R29 ;  /* 0x0000001d1eb8723e */ /* 0x000fc600000010ff */
[----:B------:R2:W1:Y:S01]  /*64e0*/  MUFU.EX2 R21, R3 ;  /* 0x0000000300157308 */ /* 0x0004620000000800 */
[----:B------:R-:W-:-:S07]  /*64f0*/  FFMA.FTZ R0, R214, c[0x0][0x2d0], -R0 ;  /* 0x0000b400d6007a23 */ /* 0x000fce0000010800 */
[----:B------:R3:W3:Y:S01]  /*6500*/  MUFU.EX2 R9, R5 ;  /* 0x0000000500097308 */ /* 0x0006e20000000800 */
[----:B--2---:R-:W-:-:S07]  /*6510*/  FFMA.FTZ R3, R144, c[0x0][0x2d0], -R7 ;  /* 0x0000b40090037a23 */ /* 0x004fce0000010807 */
[----:B------:R2:W2:Y:S01]  /*6520*/  MUFU.EX2 R12, R0 ;  /* 0x00000000000c7308 */ /* 0x0004a20000000800 */
[----:B------:R-:W-:Y:S01]  /*6530*/  FFMA.FTZ R7, R185, c[0x0][0x2d0], -R7 ;  /* 0x0000b400b9077a23 */ /* 0x000fe20000010807 */
[----:B----4-:R-:W-:Y:S02]  /*6540*/  F2FP.BF16.PACK_AB R185, R23, R24 ;  /* 0x0000001817b9723e */ /* 0x010fe400000010ff */
[----:B-1----:R-:W-:Y:S01]  /*6550*/  F2FP.BF16.PACK_AB R187, R21, R22 ;  /* 0x0000001615bb723e */ /* 0x002fe200000010ff */
[----:B---3--:R-:W-:-:S03]  /*6560*/  FADD.FTZ R5, R124, R227 ;  /* 0x000000e37c057221 */ /* 0x008fc60000010000 */
[----:B------:R1:W3:Y:S01]  /*6570*/  MUFU.EX2 R15, R3 ;  /* 0x00000003000f7308 */ /* 0x0002e20000000800 */
[----:B------:R-:W-:Y:S01]  /*6580*/  F2FP.BF16.PACK_AB R129, R10, R9 ;  /* 0x000000090a81723e */ /* 0x000fe200000010ff */
[----:B------:R-:W-:Y:S01]  /*6590*/  FADD.FTZ R6, R158, R5 ;  /* 0x000000059e067221 */ /* 0x000fe20000010000 */
[C---:B------:R-:W-:Y:S01]  /*65a0*/  HMMA.16816.F32.BF16 R140, R184.reuse, R152, R140 ;  /* 0x00000098b88c723c */ /* 0x040fe2000004188c */
[----:B------:R-:W-:Y:S02]  /*65b0*/  FADD.FTZ R5, R222, R4 ;  /* 0x00000004de057221 */ /* 0x000fe40000010000 */
[----:B--2---:R-:W-:Y:S02]  /*65c0*/  FADD.FTZ R0, R159, R173 ;  /* 0x000000ad9f007221 */ /* 0x004fe40000010000 */
[----:B------:R2:W4:Y:S01]  /*65d0*/  MUFU.EX2 R13, R7 ;  /* 0x00000007000d7308 */ /* 0x0005220000000800 */
[----:B------:R-:W-:Y:S02]  /*65e0*/  F2FP.BF16.PACK_AB R131, R12, R11 ;  /* 0x0000000b0c83723e */ /* 0x000fe400000010ff */
[----:B------:R-:W-:Y:S01]  /*65f0*/  HMMA.16816.F32.BF16 R148, R184, R154, R148 ;  /* 0x0000009ab894723c */ /* 0x000fe20000041894 */
[----:B-1----:R-:W-:Y:S01]  /*6600*/  FADD.FTZ R3, R172, R174 ;  /* 0x000000aeac037221 */ /* 0x002fe20000010000 */
[----:B---3--:R-:W-:-:S03]  /*6610*/  F2FP.BF16.PACK_AB R128, R15, R20 ;  /* 0x000000140f80723e */ /* 0x008fc600000010ff */
[----:B------:R-:W-:-:S03]  /*6620*/  FADD.FTZ R4, R157, R3 ;  /* 0x000000039d047221 */ /* 0x000fc60000010000 */
[C---:B------:R-:W-:Y:S01]  /*6630*/  HMMA.16816.F32.BF16 R160, R184.reuse, R168, R160 ;  /* 0x000000a8b8a0723c */ /* 0x040fe200000418a0 */
[----:B------:R-:W-:Y:S02]  /*6640*/  FADD.FTZ R3, R81, R6 ;  /* 0x0000000651037221 */ /* 0x000fe40000010000 */
[----:B------:R-:W-:Y:S02]  /*6650*/  FADD.FTZ R4, R83, R4 ;  /* 0x0000000453047221 */ /* 0x000fe40000010000 */
[----:B--2---:R-:W-:Y:S01]  /*6660*/  FADD.FTZ R7, R130, R0 ;  /* 0x0000000082077221 */ /* 0x004fe20000010000 */
[----:B----4-:R-:W-:Y:S01]  /*6670*/  F2FP.BF16.PACK_AB R130, R13, R14 ;  /* 0x0000000e0d82723e */ /* 0x010fe200000010ff */
        /* <DEDUP_REMOVED lines=99> */
[----:B------:R1:W-:Y:S01]  /*6cb0*/  STL [R1+0x4], R0 ;  /* 0x0000040001007387 */ /* 0x0003e20000100800 */
[----:B------:R-:W-:Y:S02]  /*6cc0*/  FADD.FTZ R251, R72, R251 ;  /* 0x000000fb48fb7221 */ /* 0x000fe40000010000 */
[----:B------:R-:W-:Y:S01]  /*6cd0*/  FADD.FTZ R252, R56, R252 ;  /* 0x000000fc38fc7221 */ /* 0x000fe20000010000 */
[----:B------:R1:W-:Y:S01]  /*6ce0*/  STL [R1], R4 ;  /* 0x0000000401007387 */ /* 0x0003e20000100800 */
        /* <DEDUP_REMOVED lines=10> */
[----:B------:R-:W-:Y:S05]  /*6d90*/  @!P0 BRA `(.L_x_832) ;  /* 0x0000428000008947 */ /* 0x000fea0003800000 */
[----:B------:R-:W-:Y:S01]  /*6da0*/  IMAD.MOV.U32 R3, RZ, RZ, R136 ;  /* 0x000000ffff037224 */ /* 0x000fe200078e0088 */
[----:B------:R-:W-:Y:S01]  /*6db0*/  MOV R138, R2 ;  /* 0x00000002008a7202 */ /* 0x000fe20000000f00 */
[----:B-1----:R-:W-:Y:S01]  /*6dc0*/  IMAD.MOV.U32 R0, RZ, RZ, R137 ;  /* 0x000000ffff007224 */ /* 0x002fe200078e0089 */
[----:B------:R-:W-:Y:S01]  /*6dd0*/  MOV R133, R135 ;  /* 0x0000008700857202 */ /* 0x000fe20000000f00 */
[----:B------:R-:W-:Y:S01]  /*6de0*/  UIADD3 UR6, UR6, -0x2, URZ ;  /* 0xfffffffe06067890 */ /* 0x000fe2000fffe03f */
[----:B------:R-:W-:Y:S05]  /*6df0*/  BRA `(.L_x_833) ;  /* 0x0000040000007947 */ /* 0x000fea0003800000 */
.L_x_835:
        /* <DEDUP_REMOVED lines=64> */
.L_x_833:
[----:B------:R-:W-:Y:S04]  /*7200*/  DEPBAR.LE SB0, 0x0 ;  /* 0x000080000000791a */ /* 0x000fe80000000000 */
[----:B------:R-:W-:Y:S01]  /*7210*/  BAR.SYNC.DEFER_BLOCKING 0x0 ;  /* 0x0000000000007b1d */ /* 0x000fe20000010000 */
[C---:B------:R-:W-:Y:S01]  /*7220*/  IMAD.WIDE.U32 R68, R249.reuse, c[0x0][0x208], RZ ;  /* 0x00008200f9447a25 */ /* 0x040fe200078e00ff */
[----:B------:R-:W-:Y:S01]  /*7230*/  SHF.R.S32.HI R2, RZ, 0x1f, R249 ;  /* 0x0000001fff027819 */ /* 0x000fe200000114f9 */
[----:B------:R-:W-:Y:S04]  /*7240*/  UISETP.GE.AND UP0, UPT, UR6, 0x1, UPT ;  /* 0x000000010600788c */ /* 0x000fe8000bf06270 */
[----:B------:R-:W-:Y:S04]  /*7250*/  IMAD R2, R2, c[0x0][0x208], RZ ;  /* 0x0000820002027a24 */ /* 0x000fe800078e02ff */
[----:B------:R-:W-:Y:S01]  /*7260*/  IMAD R2, R249, c[0x0][0x20c], R2 ;  /* 0x00008300f9027a24 */ /* 0x000fe200078e0202 */
[----:B-----5:R-:W-:Y:S06]  /*7270*/  LDSM.16.M88.4 R112, [R234+0x7100] ;  /* 0x00710000ea70783b */ /* 0x020fec0000000200 */
[----:B------:R-:W1:Y:S06]  /*7280*/  LDSM.16.M88.4 R16, [R139+0x3900] ;  /* 0x003900008b10783b */ /* 0x000e6c0000000200 */
[----:B------:R-:W2:Y:S06]  /*7290*/  LDSM.16.M88.4 R108, [R234+0x9100] ;  /* 0x00910000ea6c783b */ /* 0x000eac0000000200 */
[----:B------:R-:W3:Y:S06]  /*72a0*/  LDSM.16.M88.4 R32, [R139+0x4100] ;  /* 0x004100008b20783b */ /* 0x000eec0000000200 */
[----:B------:R-:W4:Y:S06]  /*72b0*/  LDSM.16.M88.4 R48, [R139+0x4900] ;  /* 0x004900008b30783b */ /* 0x000f2c0000000200 */
[----:B------:R-:W3:Y:S06]  /*72c0*/  LDSM.16.M88.4 R64, [R139+0x5100] ;  /* 0x005100008b40783b */ /* 0x000eec0000000200 */
        /* <DEDUP_REMOVED lines=24> */
[-C--:B------:R-:W-:Y:S08]  /*7450*/  HMMA.16816.F32.BF16 R52, R112, R64.reuse, RZ ;  /* 0x000000407034723c */ /* 0x080ff000000418ff */
[C---:B------:R-:W-:Y:S07]  /*7460*/  HMMA.16816.F32.BF16 R56, R108.reuse, R64, RZ ;  /* 0x000000406c38723c */ /* 0x040fee00000418ff */
[----:B------:R-:W-:Y:S01]  /*7470*/  IMAD.IADD R65, R69, 0x1, R2 ;  /* 0x0000000145417824 */ /* 0x000fe200078e0202 */
[-C--:B------:R-:W-:Y:S01]  /*7480*/  HMMA.16816.F32.BF16 R60, R108, R66.reuse, RZ ;  /* 0x000000426c3c723c */ /* 0x080fe200000418ff */
[----:B------:R-:W-:Y:S03]  /*7490*/  IMAD.MOV.U32 R64, RZ, RZ, R68 ;  /* 0x000000ffff407224 */ /* 0x000fe600078e0044 */
[----:B------:R-:W-:Y:S01]  /*74a0*/  SHF.R.S32.HI R2, RZ, 0x1f, R247 ;  /* 0x0000001fff027819 */ /* 0x000fe200000114f7 */
[C---:B------:R-:W-:Y:S03]  /*74b0*/  IMAD.WIDE.U32 R72, R247.reuse, c[0x0][0x218], R64 ;  /* 0x00008600f7487a25 */ /* 0x040fe600078e0040 */
[C---:B------:R-:W-:Y:S04]  /*74c0*/  HMMA.16816.F32.BF16 R64, R112.reuse, R66, RZ ;  /* 0x000000427040723c */ /* 0x040fe800000418ff */
[----:B------:R-:W-:Y:S01]  /*74d0*/  IMAD R2, R2, c[0x0][0x218], RZ ;  /* 0x0000860002027a24 */ /* 0x000fe200078e02ff */
[----:B------:R-:W-:Y:S03]  /*74e0*/  IADD3 R132, P1, R72, UR22, RZ ;  /* 0x0000001648847c10 */ /* 0x000fe6000ff3e0ff */
[-C--:B------:R-:W-:Y:S01]  /*74f0*/  HMMA.16816.F32.BF16 R68, R112, R80.reuse, RZ ;  /* 0x000000507044723c */ /* 0x080fe200000418ff */
[----:B------:R-:W-:Y:S03]  /*7500*/  IMAD R72, R247, c[0x0][0x21c], R2 ;  /* 0x00008700f7487a24 */ /* 0x000fe600078e0202 */
[C---:B------:R-:W-:Y:S02]  /*7510*/  LEA R2, P0, R132.reuse, c[0x0][0x1f8], 0x1 ;  /* 0x00007e0084027a11 */ /* 0x040fe400078008ff */
[----:B------:R-:W-:Y:S03]  /*7520*/  IADD3.X R72, R73, UR5, R72, P1, !PT ;  /* 0x0000000549487c10 */ /* 0x000fe60008ffe448 */
[----:B------:R-:W1:Y:S03]  /*7530*/  SHFL.IDX PT, R94, R2, RZ, 0x181f ;  /* 0x00181fff025e7589 */ /* 0x000e6600000e0000 */
[----:B------:R-:W-:Y:S02]  /*7540*/  LEA.HI.X R132, R132, c[0x0][0x1fc], R72, 0x1, P0 ;  /* 0x00007f0084847a11 */ /* 0x000fe400000f0c48 */
[C---:B------:R-:W-:Y:S01]  /*7550*/  HMMA.16816.F32.BF16 R72, R108.reuse, R80, RZ ;  /* 0x000000506c48723c */ /* 0x040fe200000418ff */
[----:B------:R-:W2:Y:S06]  /*7560*/  SHFL.IDX PT, R92, R2, 0x1, 0x181f ;  /* 0x00381f00025c7f89 */ /* 0x000eac00000e0000 */
[----:B------:R-:W3:Y:S01]  /*7570*/  SHFL.IDX PT, R88, R132, RZ, 0x181f ;  /* 0x00181fff84587589 */ /* 0x000ee200000e0000 */
[-C--:B------:R-:W-:Y:S05]  /*7580*/  HMMA.16816.F32.BF16 R76, R108, R82.reuse, RZ ;  /* 0x000000526c4c723c */ /* 0x080fea00000418ff */
[----:B------:R-:W4:Y:S03]  /*7590*/  SHFL.IDX PT, R89, R132, 0x1, 0x181f ;  /* 0x00381f0084597f89 */ /* 0x000f2600000e0000 */
[C---:B------:R-:W-:Y:S03]  /*75a0*/  HMMA.16816.F32.BF16 R80, R112.reuse, R82, RZ ;  /* 0x000000527050723c */ /* 0x040fe600000418ff */
[----:B------:R-:W4:Y:S01]  /*75b0*/  SHFL.IDX PT, R100, R2, 0x2, 0x181f ;  /* 0x00581f0002647f89 */ /* 0x000f2200000e0000 */
[-C--:B-1----:R-:W-:Y:S04]  /*75c0*/  IADD3 R94, P1, R94, R246.reuse, RZ ;  /* 0x000000f65e5e7210 */ /* 0x082fe80007f3e0ff */
[-C--:B------:R-:W-:Y:S01]  /*75d0*/  HMMA.16816.F32.BF16 R84, R112, R96.reuse, RZ ;  /* 0x000000607054723c */ /* 0x080fe200000418ff */
[----:B------:R-:W1:Y:S03]  /*75e0*/  SHFL.IDX PT, R103, R132, 0x2, 0x181f ;  /* 0x00581f0084677f89 */ /* 0x000e6600000e0000 */
[-C--:B--2---:R-:W-:Y:S03]  /*75f0*/  IADD3 R92, P0, R92, R246.reuse, RZ ;  /* 0x000000f65c5c7210 */ /* 0x084fe60007f1e0ff */
[----:B------:R-:W2:Y:S01]  /*7600*/  SHFL.IDX PT, R101, R2, 0x3, 0x181f ;  /* 0x00781f0002657f89 */ /* 0x000ea200000e0000 */
[--C-:B---3--:R-:W-:Y:S05]  /*7610*/  IMAD.X R95, R88, 0x1, R245.reuse, P1 ;  /* 0x00000001585f7824 */ /* 0x108fea00008e06f5 */
[----:B------:R-:W3:Y:S01]  /*7620*/  SHFL.IDX PT, R104, R132, 0x3, 0x181f ;  /* 0x00781f0084687f89 */ /* 0x000ee200000e0000 */
[--C-:B----4-:R-:W-:Y:S02]  /*7630*/  IMAD.X R93, R89, 0x1, R245.reuse, P0 ;  /* 0x00000001595d7824 */ /* 0x110fe400000e06f5 */
[C---:B------:R-:W-:Y:S03]  /*7640*/  HMMA.16816.F32.BF16 R88, R108.reuse, R96, RZ ;  /* 0x000000606c58723c */ /* 0x040fe600000418ff */
[----:B------:R-:W4:Y:S04]  /*7650*/  SHFL.IDX PT, R102, R2, 0x4, 0x181f ;  /* 0x00981f0002667f89 */ /* 0x000f2800000e0000 */
[-C--:B------:R-:W-:Y:S02]  /*7660*/  IADD3 R96, P0, R100, R246.reuse, RZ ;  /* 0x000000f664607210 */ /* 0x080fe40007f1e0ff */
[----:B------:R-:W4:Y:S03]  /*7670*/  SHFL.IDX PT, R106, R132, 0x4, 0x181f ;  /* 0x00981f00846a7f89 */ /* 0x000f2600000e0000 */
[-C--:B-1----:R-:W-:Y:S03]  /*7680*/  IADD3.X R97, R103, R245.reuse, RZ, P0, !PT ;  /* 0x000000f567617210 */ /* 0x082fe600007fe4ff */
[----:B------:R-:W1:Y:S01]  /*7690*/  SHFL.IDX PT, R105, R2, 0x5, 0x181f ;  /* 0x00b81f0002697f89 */ /* 0x000e6200000e0000 */
[-C--:B--2---:R-:W-:Y:S05]  /*76a0*/  IADD3 R100, P1, R101, R246.reuse, RZ ;  /* 0x000000f665647210 */ /* 0x084fea0007f3e0ff */
[----:B------:R2:W-:Y:S01]  /*76b0*/  LDGSTS.E.BYPASS.LTC128B.128 [R250], [R94.64], !P6 ;  /* 0x000000005efa7fae */ /* 0x0005e2000f101d4c */
[--C-:B---3--:R-:W-:Y:S05]  /*76c0*/  IMAD.X R101, R104, 0x1, R245.reuse, P1 ;  /* 0x0000000168657824 */ /* 0x108fea00008e06f5 */
[----:B------:R-:W3:Y:S01]  /*76d0*/  SHFL.IDX PT, R107, R132, 0x5, 0x181f ;  /* 0x00b81f00846b7f89 */ /* 0x000ee200000e0000 */
[-C--:B----4-:R-:W-:Y:S05]  /*76e0*/  IADD3 R102, P0, R102, R246.reuse, RZ ;  /* 0x000000f666667210 */ /* 0x090fea0007f1e0ff */
[----:B------:R2:W-:Y:S01]  /*76f0*/  LDGSTS.E.BYPASS.LTC128B.128 [R250+0x800], [R92.64], !P6 ;  /* 0x008000005cfa7fae */ /* 0x0005e2000f101d4c */
[--C-:B------:R-:W-:Y:S05]  /*7700*/  IMAD.X R103, R106, 0x1, R245.reuse, P0 ;  /* 0x000000016a677824 */ /* 0x100fea00000e06f5 */
[----:B------:R4:W-:Y:S01]  /*7710*/  LDGSTS.E.BYPASS.LTC128B.128 [R250+0x1000], [R96.64], !P6 ;  /* 0x0100000060fa7fae */ /* 0x0009e2000f101d4c */
[-C--:B-1----:R-:W-:Y:S05]  /*7720*/  IADD3 R104, P0, R105, R246.reuse, RZ ;  /* 0x000000f669687210 */ /* 0x082fea0007f1e0ff */
[----:B------:R1:W-:Y:S06]  /*7730*/  LDGSTS.E.BYPASS.LTC128B.128 [R250+0x1800], [R100.64], !P6 ;  /* 0x0180000064fa7fae */ /* 0x0003ec000f101d4c */
[----:B------:R1:W-:Y:S01]  /*7740*/  LDGSTS.E.BYPASS.LTC128B.128 [R250+0x2000], [R102.64], !P6 ;  /* 0x0200000066fa7fae */ /* 0x0003e2000f101d4c */
[----:B---3--:R-:W-:Y:S05]  /*7750*/  IADD3.X R105, R107, R245, RZ, P0, !PT ;  /* 0x000000f56b697210 */ /* 0x008fea00007fe4ff */
[----:B------:R3:W-:Y:S01]  /*7760*/  LDGSTS.E.BYPASS.LTC128B.128 [R250+0x2800], [R104.64], !P6 ;  /* 0x0280000068fa7fae */ /* 0x0007e2000f101d4c */
[-C--:B--2---:R-:W-:Y:S05]  /*7770*/  HMMA.16816.F32.BF16 R92, R108, R98.reuse, RZ ;  /* 0x000000626c5c723c */ /* 0x084fea00000418ff */
[----:B------:R-:W2:Y:S03]  /*7780*/  SHFL.IDX PT, R2, R2, 0x6, 0x181f ;  /* 0x00d81f0002027f89 */ /* 0x000ea600000e0000 */
[C---:B----4-:R-:W-:Y:S03]  /*7790*/  HMMA.16816.F32.BF16 R96, R112.reuse, R98, RZ ;  /* 0x000000627060723c */ /* 0x050fe600000418ff */
[----:B------:R-:W4:Y:S05]  /*77a0*/  SHFL.IDX PT, R132, R132, 0x6, 0x181f ;  /* 0x00d81f0084847f89 */ /* 0x000f2a00000e0000 */
[-C--:B-1----:R-:W-:Y:S08]  /*77b0*/  HMMA.16816.F32.BF16 R100, R112, R188.reuse, RZ ;  /* 0x000000bc7064723c */ /* 0x082ff000000418ff */
[C---:B---3--:R-:W-:Y:S04]  /*77c0*/  HMMA.16816.F32.BF16 R104, R108.reuse, R188, RZ ;  /* 0x000000bc6c68723c */ /* 0x048fe800000418ff */
[----:B--2---:R-:W-:Y:S04]  /*77d0*/  IADD3 R134, P0, R2, R246, RZ ;  /* 0x000000f602867210 */ /* 0x004fe80007f1e0ff */
[-C--:B------:R-:W-:Y:S01]  /*77e0*/  HMMA.16816.F32.BF16 R108, R108, R190.reuse, RZ ;  /* 0x000000be6c6c723c */ /* 0x080fe200000418ff */
[----:B----4-:R-:W-:Y:S01]  /*77f0*/  IMAD.X R135, R132, 0x1, R245, P0 ;  /* 0x0000000184877824 */ /* 0x010fe200000e06f5 */
[----:B------:R-:W-:Y:S04]  /*7800*/  PLOP3.LUT P0, PT, PT, PT, UP0, 0x80, 0x0 ;  /* 0x000000000000781c */ /* 0x000fe80003f0f008 */
[----:B------:R1:W-:Y:S02]  /*7810*/  LDGSTS.E.BYPASS.LTC128B.128 [R250+0x3000], [R134.64], !P6 ;  /* 0x0300000086fa7fae */ /* 0x0003e4000f101d4c */
[----:B------:R-:W-:Y:S04]  /*7820*/  HMMA.16816.F32.BF16 R112, R112, R190, RZ ;  /* 0x000000be7070723c */ /* 0x000fe800000418ff */
[----:B------:R-:W-:Y:S04]  /*7830*/  LDSM.16.M88.4 R188, [R235+0x7100] ;  /* 0x00710000ebbc783b */ /* 0x000fe80000000200 */
[-C--:B------:R-:W-:Y:S02]  /*7840*/  HMMA.16816.F32.BF16 R4, R192, R196.reuse, R4 ;  /* 0x000000c4c004723c */ /* 0x080fe40000041804 */
[----:B------:R-:W0:Y:S06]  /*7850*/  LDGDEPBAR ;  /* 0x00000000000079af */ /* 0x000e2c0000000000 */
        /* <DEDUP_REMOVED lines=32> */
[----:B------:R-:W1:Y:S07]  /*7a60*/  LDSM.16.M88.4 R200, [R233+0x5900] ;  /* 0x00590000e9c8783b */ /* 0x000e6e0000000200 */
[----:B------:R-:W-:Y:S01]  /*7a70*/  HMMA.16816.F32.BF16 R112, R192, R226, R112 ;  /* 0x000000e2c070723c */ /* 0x000fe20000041870 */
[----:B------:R-:W1:Y:S06]  /*7a80*/  LDSM.16.M88.4 R192, [R233+0x6100] ;  /* 0x00610000e9c0783b */ /* 0x000e6c0000000200 */
[----:B------:R-:W-:Y:S01]  /*7a90*/  LDSM.16.M88.4 R224, [R232+0x1800] ;  /* 0x00180000e8e0783b */ /* 0x000fe20000000200 */
        /* <DEDUP_REMOVED lines=9> */
[----:B------:R-:W-:Y:S07]  /*7b30*/  LDSM.16.M88.4 R208, [R232] ;  /* 0x00000000e8d0783b */ /* 0x000fee0000000200 */
[-C--:B-1----:R-:W-:Y:S08]  /*7b40*/  HMMA.16816.F32.BF16 R36, R188, R212.reuse, R36 ;  /* 0x000000d4bc24723c */ /* 0x082ff00000041824 */
        /* <DEDUP_REMOVED lines=18> */
[----:B------:R-:W3:Y:S07]  /*7c70*/  LDSM.16.M88.4 R192, [R232+0x2000] ;  /* 0x00200000e8c0783b */ /* 0x000eee0000000200 */
[-C--:B--2---:R-:W-:Y:S08]  /*7c80*/  HMMA.16816.F32.BF16 R100, R188, R196.reuse, R100 ;  /* 0x000000c4bc64723c */ /* 0x084ff00000041864 */
[C---:B------:R-:W-:Y:S08]  /*7c90*/  HMMA.16816.F32.BF16 R104, R204.reuse, R196, R104 ;  /* 0x000000c4cc68723c */ /* 0x040ff00000041868 */
[-C--:B------:R-:W-:Y:S01]  /*7ca0*/  HMMA.16816.F32.BF16 R108, R204, R198.reuse, R108 ;  /* 0x000000c6cc6c723c */ /* 0x080fe2000004186c */
[----:B------:R-:W2:Y:S07]  /*7cb0*/  LDSM.16.M88.4 R204, [R232+0x2800] ;  /* 0x00280000e8cc783b */ /* 0x000eae0000000200 */
[----:B------:R-:W-:Y:S01]  /*7cc0*/  HMMA.16816.F32.BF16 R112, R188, R198, R112 ;  /* 0x000000c6bc70723c */ /* 0x000fe20000041870 */
[----:B------:R-:W4:Y:S01]  /*7cd0*/  LDSM.16.M88.4 R188, [R232+0x3000] ;  /* 0x00300000e8bc783b */ /* 0x000f220000000200 */
[----:B------:R-:W-:Y:S05]  /*7ce0*/  DEPBAR.LE SB0, 0x0 ;  /* 0x000080000000791a */ /* 0x000fea0000000000 */
[----:B------:R-:W-:Y:S01]  /*7cf0*/  BAR.SYNC.DEFER_BLOCKING 0x0 ;  /* 0x0000000000007b1d */ /* 0x000fe20000010000 */
        /* <DEDUP_REMOVED lines=19> */
[C---:B------:R-:W-:Y:S08]  /*7e30*/  HMMA.16816.F32.BF16 R80, R200.reuse, R194, R80 ;  /* 0x000000c2c850723c */ /* 0x040ff00000041850 */
[-C--:B--2---:R-:W-:Y:S08]  /*7e40*/  HMMA.16816.F32.BF16 R84, R200, R204.reuse, R84 ;  /* 0x000000ccc854723c */ /* 0x084ff00000041854 */
[C---:B------:R-:W-:Y:S08]  /*7e50*/  HMMA.16816.F32.BF16 R88, R212.reuse, R204, R88 ;  /* 0x000000ccd458723c */ /* 0x040ff00000041858 */
[-C--:B------:R-:W-:Y:S08]  /*7e60*/  HMMA.16816.F32.BF16 R92, R212, R206.reuse, R92 ;  /* 0x000000ced45c723c */ /* 0x080ff0000004185c */
[C---:B------:R-:W-:Y:S08]  /*7e70*/  HMMA.16816.F32.BF16 R96, R200.reuse, R206, R96 ;  /* 0x000000cec860723c */ /* 0x040ff00000041860 */
[-C--:B----4-:R-:W-:Y:S08]  /*7e80*/  HMMA.16816.F32.BF16 R100, R200, R188.reuse, R100 ;  /* 0x000000bcc864723c */ /* 0x090ff00000041864 */
[C---:B------:R-:W-:Y:S08]  /*7e90*/  HMMA.16816.F32.BF16 R104, R212.reuse, R188, R104 ;  /* 0x000000bcd468723c */ /* 0x040ff00000041868 */
[-C--:B------:R-:W-:Y:S08]  /*7ea0*/  HMMA.16816.F32.BF16 R108, R212, R190.reuse, R108 ;  /* 0x000000bed46c723c */ /* 0x080ff0000004186c */
[----:B------:R-:W-:Y:S01]  /*7eb0*/  HMMA.16816.F32.BF16 R112, R200, R190, R112 ;  /* 0x000000bec870723c */ /* 0x000fe20000041870 */
[----:B------:R-:W-:-:S07]  /*7ec0*/  @P0 BRA `(.L_x_835) ;  /* 0xffffef3000000947 */ /* 0x000fce000383ffff */
.L_x_834:
[----:B------:R-:W-:Y:S01]  /*7ed0*/  FMNMX.FTZ R2, R4, R0, !PT ;  /* 0x0000000004027209 */ /* 0x000fe20007810000 */
[----:B------:R-:W0:Y:S01]  /*7ee0*/  LDGDEPBAR ;  /* 0x00000000000079af */ /* 0x000e220000000000 */
        /* <DEDUP_REMOVED lines=107> */
[----:B------:R-:W-:Y:S01]  /*85a0*/  ISETP.LT.AND P0, PT, RZ, UR6, PT ;  /* 0x00000006ff007c0c */ /* 0x000fe2000bf01270 */
[----:B------:R-:W-:Y:S01]  /*85b0*/  UIADD3 UR6, UR6, -0x1, URZ ;  /* 0xffffffff06067890 */ /* 0x000fe2000fffe03f */
[----:B------:R-:W-:Y:S01]  /*85c0*/  FMNMX.FTZ R135, R79, R135, !PT ;  /* 0x000000874f877209 */ /* 0x000fe20007810000 */
[----:B------:R-:W-:Y:S03]  /*85d0*/  SHFL.BFLY PT, R188, R134, 0x1, 0x1f ;  /* 0x0c201f0086bc7f89 */ /* 0x000fe600000e0000 */
[----:B------:R-:W-:Y:S04]  /*85e0*/  FMNMX.FTZ R135, R90, R135, !PT ;  /* 0x000000875a877209 */ /* 0x000fe80007810000 */
[----:B------:R-:W-:Y:S01]  /*85f0*/  FMNMX.FTZ R135, R91, R135, !PT ;  /* 0x000000875b877209 */ /* 0x000fe20007810000 */
[----:B------:R-:W2:Y:S03]  /*8600*/  SHFL.BFLY PT, R136, R132, 0x2, 0x1f ;  /* 0x0c401f0084887f89 */ /* 0x000ea600000e0000 */
[----:B------:R-:W-:Y:S02]  /*8610*/  FMNMX.FTZ R135, R94, R135, !PT ;  /* 0x000000875e877209 */ /* 0x000fe40007810000 */
[----:B-1----:R-:W-:Y:S02]  /*8620*/  FMNMX.FTZ R137, R2, R189, !PT ;  /* 0x000000bd02897209 */ /* 0x002fe40007810000 */
[----:B------:R-:W-:Y:S03]  /*8630*/  FMNMX.FTZ R2, R95, R135, !PT ;  /* 0x000000875f027209 */ /* 0x000fe60007810000 */
[C---:B------:R-:W-:Y:S01]  /*8640*/  FMUL.FTZ R193, R137.reuse, c[0x0][0x2d0] ;  /* 0x0000b40089c17a20 */ /* 0x040fe20000410000 */
[----:B------:R-:W-:Y:S01]  /*8650*/  FMNMX.FTZ R135, R106, R2, !PT ;  /* 0x000000026a877209 */ /* 0x000fe20007810000 */
[----:B------:R-:W-:Y:S02]  /*8660*/  FADD.FTZ R0, -R137, R0 ;  /* 0x0000000089007221 */ /* 0x000fe40000010100 */
[--C-:B------:R-:W-:Y:S02]  /*8670*/  FFMA.FTZ R20, R20, c[0x0][0x2d0], -R193.reuse ;  /* 0x0000b40014147a23 */ /* 0x100fe400000108c1 */
[--C-:B------:R-:W-:Y:S02]  /*8680*/  FFMA.FTZ R21, R21, c[0x0][0x2d0], -R193.reuse ;  /* 0x0000b40015157a23 */ /* 0x100fe400000108c1 */
[----:B------:R-:W-:Y:S01]  /*8690*/  MUFU.EX2 R195, R20 ;  /* 0x0000001400c37308 */ /* 0x000fe20000000800 */
[--C-:B------:R-:W-:Y:S02]  /*86a0*/  FFMA.FTZ R52, R52, c[0x0][0x2d0], -R193.reuse ;  /* 0x0000b40034347a23 */ /* 0x100fe400000108c1 */
[--C-:B------:R-:W-:Y:S01]  /*86b0*/  FFMA.FTZ R53, R53, c[0x0][0x2d0], -R193.reuse ;  /* 0x0000b40035357a23 */ /* 0x100fe200000108c1 */
[----:B--2---:R-:W-:Y:S01]  /*86c0*/  FMNMX.FTZ R132, R132, R136, !PT ;  /* 0x0000008884847209 */ /* 0x004fe20007810000 */
[--C-:B------:R-:W-:Y:S01]  /*86d0*/  FFMA.FTZ R64, R64, c[0x0][0x2d0], -R193.reuse ;  /* 0x0000b40040407a23 */ /* 0x100fe200000108c1 */
[----:B------:R-:W-:Y:S01]  /*86e0*/  FMNMX.FTZ R136, R134, R188, !PT ;  /* 0x000000bc86887209 */ /* 0x000fe20007810000 */
[--C-:B------:R-:W-:Y:S02]  /*86f0*/  FFMA.FTZ R65, R65, c[0x0][0x2d0], -R193.reuse ;  /* 0x0000b40041417a23 */ /* 0x100fe400000108c1 */
[----:B------:R-:W1:Y:S01]  /*8700*/  SHFL.BFLY PT, R190, R132, 0x1, 0x1f ;  /* 0x0c201f0084be7f89 */ /* 0x000e6200000e0000 */
[----:B------:R-:W-:Y:S01]  /*8710*/  MUFU.EX2 R194, R21 ;  /* 0x0000001500c27308 */ /* 0x000fe20000000800 */
[--C-:B------:R-:W-:Y:S02]  /*8720*/  FFMA.FTZ R68, R68, c[0x0][0x2d0], -R193.reuse ;  /* 0x0000b40044447a23 */ /* 0x100fe400000108c1 */
[--C-:B------:R-:W-:Y:S02]  /*8730*/  FFMA.FTZ R69, R69, c[0x0][0x2d0], -R193.reuse ;  /* 0x0000b40045457a23 */ /* 0x100fe400000108c1 */
[----:B------:R-:W-:Y:S02]  /*8740*/  FMUL.FTZ R192, R136, c[0x0][0x2d0] ;  /* 0x0000b40088c07a20 */ /* 0x000fe40000410000 */
        /* <DEDUP_REMOVED lines=9> */
[----:B------:R-:W-:Y:S01]  /*87e0*/  FMUL.FTZ R2, R0, c[0x0][0x2d0] ;  /* 0x0000b40000027a20 */ /* 0x000fe20000410000 */
[----:B------:R-:W-:Y:S01]  /*87f0*/  FMNMX.FTZ R0, R107, R135, !PT ;  /* 0x000000876b007209 */ /* 0x000fe20007810000 */
[--C-:B------:R-:W-:Y:S01]  /*8800*/  FFMA.FTZ R70, R70, c[0x0][0x2d0], -R192.reuse ;  /* 0x0000b40046467a23 */ /* 0x100fe200000108c0 */
[----:B-1----:R-:W-:Y:S01]  /*8810*/  FMNMX.FTZ R135, R132, R190, !PT ;  /* 0x000000be84877209 */ /* 0x002fe20007810000 */
[--C-:B------:R-:W-:Y:S01]  /*8820*/  FFMA.FTZ R71, R71, c[0x0][0x2d0], -R192.reuse ;  /* 0x0000b40047477a23 */ /* 0x100fe200000108c0 */
[----:B------:R-:W-:Y:S01]  /*8830*/  FMNMX.FTZ R0, R110, R0, !PT ;  /* 0x000000006e007209 */ /* 0x000fe20007810000 */
[--C-:B------:R-:W-:Y:S02]  /*8840*/  FFMA.FTZ R17, R17, c[0x0][0x2d0], -R193.reuse ;  /* 0x0000b40011117a23 */ /* 0x100fe400000108c1 */
[--C-:B------:R-:W-:Y:S01]  /*8850*/  FFMA.FTZ R18, R18, c[0x0][0x2d0], -R192.reuse ;  /* 0x0000b40012127a23 */ /* 0x100fe200000108c0 */
[----:B------:R1:W2:Y:S01]  /*8860*/  MUFU.EX2 R134, R2 ;  /* 0x0000000200867308 */ /* 0x0002a20000000800 */
[--C-:B------:R-:W-:Y:S01]  /*8870*/  FFMA.FTZ R19, R19, c[0x0][0x2d0], -R192.reuse ;  /* 0x0000b40013137a23 */ /* 0x100fe200000108c0 */
[----:B------:R-:W-:Y:S01]  /*8880*/  FMNMX.FTZ R0, R111, R0, !PT ;  /* 0x000000006f007209 */ /* 0x000fe20007810000 */
        /* <DEDUP_REMOVED lines=10> */
[----:B------:R4:W-:Y:S01]  /*8930*/  MUFU.EX2 R203, R4 ;  /* 0x0000000400cb7308 */ /* 0x0009e20000000800 */
[--C-:B------:R-:W-:Y:S02]  /*8940*/  FFMA.FTZ R39, R39, c[0x0][0x2d0], -R192.reuse ;  /* 0x0000b40027277a23 */ /* 0x100fe400000108c0 */
[----:B------:R-:W-:Y:S02]  /*8950*/  FFMA.FTZ R48, R48, c[0x0][0x2d0], -R193 ;  /* 0x0000b40030307a23 */ /* 0x000fe400000108c1 */
[----:B-1----:R-:W-:Y:S02]  /*8960*/  FADD.FTZ R2, -R136, R3 ;  /* 0x0000000388027221 */ /* 0x002fe40000010100 */
[----:B--2---:R-:W-:Y:S01]  /*8970*/  FMUL.FTZ R16, R134, R152 ;  /* 0x0000009886107220 */ /* 0x004fe20000410000 */
[----:B------:R-:W1:Y:S01]  /*8980*/  SHFL.BFLY PT, R3, R0, 0x2, 0x1f ;  /* 0x0c401f0000037f89 */ /* 0x000e6200000e0000 */
[----:B------:R-:W-:Y:S01]  /*8990*/  FMUL.FTZ R2, R2, c[0x0][0x2d0] ;  /* 0x0000b40002027a20 */ /* 0x000fe20000410000 */
[----:B------:R-:W2:Y:S01]  /*89a0*/  MUFU.EX2 R218, R5 ;  /* 0x0000000500da7308 */ /* 0x000ea20000000800 */
[C---:B------:R-:W-:Y:S02]  /*89b0*/  FMUL.FTZ R116, R134.reuse, R116 ;  /* 0x0000007486747220 */ /* 0x040fe40000410000 */
[C---:B------:R-:W-:Y:S02]  /*89c0*/  FMUL.FTZ R117, R134.reuse, R117 ;  /* 0x0000007586757220 */ /* 0x040fe40000410000 */
[C---:B------:R-:W-:Y:S01]  /*89d0*/  FMUL.FTZ R120, R134.reuse, R120 ;  /* 0x0000007886787220 */ /* 0x040fe20000410000 */
[----:B---3--:R-:W-:Y:S01]  /*89e0*/  LDSM.16.MT88.4 R20, [R228+0x100] ;  /* 0x00010000e414783b */ /* 0x008fe20000004200 */
[C---:B------:R-:W-:Y:S02]  /*89f0*/  FMUL.FTZ R121, R134.reuse, R121 ;  /* 0x0000007986797220 */ /* 0x040fe40000410000 */
[C---:B------:R-:W-:Y:S01]  /*8a00*/  FMUL.FTZ R128, R134.reuse, R128 ;  /* 0x0000008086807220 */ /* 0x040fe20000410000 */
[----:B------:R3:W5:Y:S01]  /*8a10*/  MUFU.EX2 R132, R2 ;  /* 0x0000000200847308 */ /* 0x0007620000000800 */
[C---:B------:R-:W-:Y:S02]  /*8a20*/  FMUL.FTZ R129, R134.reuse, R129 ;  /* 0x0000008186817220 */ /* 0x040fe40000410000 */
[--C-:B------:R-:W-:Y:S02]  /*8a30*/  FFMA.FTZ R49, R49, c[0x0][0x2d0], -R193.reuse ;  /* 0x0000b40031317a23 */ /* 0x100fe400000108c1 */
[----:B----4-:R-:W-:Y:S02]  /*8a40*/  FMUL.FTZ R4, R134, R144 ;  /* 0x0000009086047220 */ /* 0x010fe40000410000 */
[--C-:B------:R-:W-:Y:S02]  /*8a50*/  FFMA.FTZ R50, R50, c[0x0][0x2d0], -R192.reuse ;  /* 0x0000b40032327a23 */ /* 0x100fe400000108c0 */
[--C-:B------:R-:W-:Y:S01]  /*8a60*/  FFMA.FTZ R51, R51, c[0x0][0x2d0], -R192.reuse ;  /* 0x0000b40033337a23 */ /* 0x100fe200000108c0 */
[----:B------:R4:W4:Y:S01]  /*8a70*/  MUFU.EX2 R205, R17 ;  /* 0x0000001100cd7308 */ /* 0x0009220000000800 */
[--C-:B------:R-:W-:Y:S01]  /*8a80*/  FFMA.FTZ R80, R80, c[0x0][0x2d0], -R193.reuse ;  /* 0x0000b40050507a23 */ /* 0x100fe200000108c1 */
[----:B-1----:R-:W-:Y:S01]  /*8a90*/  FMNMX.FTZ R0, R0, R3, !PT ;  /* 0x0000000300007209 */ /* 0x002fe20007810000 */
[--C-:B------:R-:W-:Y:S01]  /*8aa0*/  FFMA.FTZ R81, R81, c[0x0][0x2d0], -R193.reuse ;  /* 0x0000b40051517a23 */ /* 0x100fe200000108c1 */
[----:B--2---:R-:W-:Y:S01]  /*8ab0*/  F2FP.BF16.PACK_AB R144, R218, R203 ;  /* 0x000000cbda90723e */ /* 0x004fe200000010ff */
[----:B------:R-:W-:Y:S02]  /*8ac0*/  FMUL.FTZ R5, R134, R145 ;  /* 0x0000009186057220 */ /* 0x000fe40000410000 */
[--C-:B------:R-:W-:Y:S02]  /*8ad0*/  FFMA.FTZ R84, R84, c[0x0][0x2d0], -R193.reuse ;  /* 0x0000b40054547a23 */ /* 0x100fe400000108c1 */
[--C-:B------:R-:W-:Y:S01]  /*8ae0*/  FFMA.FTZ R85, R85, c[0x0][0x2d0], -R193.reuse ;  /* 0x0000b40055557a23 */ /* 0x100fe200000108c1 */
[----:B------:R1:W-:Y:S01]  /*8af0*/  MUFU.EX2 R202, R6 ;  /* 0x0000000600ca7308 */ /* 0x0003e20000000800 */
[--C-:B------:R-:W-:Y:S02]  /*8b00*/  FFMA.FTZ R96, R96, c[0x0][0x2d0], -R193.reuse ;  /* 0x0000b40060607a23 */ /* 0x100fe400000108c1 */
[----:B------:R-:W-:Y:S02]  /*8b10*/  FFMA.FTZ R97, R97, c[0x0][0x2d0], -R193 ;  /* 0x0000b40061617a23 */ /* 0x000fe400000108c1 */
[----:B---3--:R-:W-:Y:S02]  /*8b20*/  FADD.FTZ R2, -R135, R133 ;  /* 0x0000008587027221 */ /* 0x008fe40000010100 */
[----:B-----5:R-:W-:Y:S02]  /*8b30*/  FMUL.FTZ R118, R132, R118 ;  /* 0x0000007684767220 */ /* 0x020fe40000410000 */
[----:B------:R-:W-:Y:S01]  /*8b40*/  FMUL.FTZ R2, R2, c[0x0][0x2d0] ;  /* 0x0000b40002027a20 */ /* 0x000fe20000410000 */
[----:B------:R2:W-:Y:S01]  /*8b50*/  MUFU.EX2 R220, R18 ;  /* 0x0000001200dc7308 */ /* 0x0005e20000000800 */
[C---:B------:R-:W-:Y:S02]  /*8b60*/  FMUL.FTZ R119, R132.reuse, R119 ;  /* 0x0000007784777220 */ /* 0x040fe40000410000 */
[----:B------:R-:W-:Y:S02]  /*8b70*/  FMUL.FTZ R122, R132, R122 ;  /* 0x0000007a847a7220 */ /* 0x000fe40000410000 */
[----:B----4-:R-:W-:Y:S02]  /*8b80*/  FMUL.FTZ R17, R134, R153 ;  /* 0x0000009986117220 */ /* 0x010fe40000410000 */
[C---:B------:R-:W-:Y:S02]  /*8b90*/  FMUL.FTZ R123, R132.reuse, R123 ;  /* 0x0000007b847b7220 */ /* 0x040fe40000410000 */
[C---:B------:R-:W-:Y:S01]  /*8ba0*/  FMUL.FTZ R130, R132.reuse, R130 ;  /* 0x0000008284827220 */ /* 0x040fe20000410000 */
[----:B------:R3:W4:Y:S01]  /*8bb0*/  MUFU.EX2 R133, R2 ;  /* 0x0000000200857308 */ /* 0x0007220000000800 */
[----:B------:R-:W-:Y:S02]  /*8bc0*/  FMUL.FTZ R131, R132, R131 ;  /* 0x0000008384837220 */ /* 0x000fe40000410000 */
[--C-:B------:R-:W-:Y:S02]  /*8bd0*/  FFMA.FTZ R100, R100, c[0x0][0x2d0], -R193.reuse ;  /* 0x0000b40064647a23 */ /* 0x100fe400000108c1 */
[----:B-1----:R-:W-:Y:S01]  /*8be0*/  FMUL.FTZ R6, R132, R146 ;  /* 0x0000009284067220 */ /* 0x002fe20000410000 */
[----:B------:R-:W-:Y:S01]  /*8bf0*/  F2FP.BF16.PACK_AB R146, R205, R221 ;  /* 0x000000ddcd92723e */ /* 0x000fe200000010ff */
[--C-:B------:R-:W-:Y:S02]  /*8c00*/  FFMA.FTZ R101, R101, c[0x0][0x2d0], -R193.reuse ;  /* 0x0000b40065657a23 */ /* 0x100fe400000108c1 */
[--C-:B------:R-:W-:Y:S01]  /*8c10*/  FFMA.FTZ R112, R112, c[0x0][0x2d0], -R193.reuse ;  /* 0x0000b40070707a23 */ /* 0x100fe200000108c1 */
[----:B------:R1:W-:Y:S01]  /*8c20*/  MUFU.EX2 R204, R19 ;  /* 0x0000001300cc7308 */ /* 0x0003e20000000800 */
[----:B------:R-:W-:Y:S02]  /*8c30*/  FFMA.FTZ R113, R113, c[0x0][0x2d0], -R193 ;  /* 0x0000b40071717a23 */ /* 0x000fe400000108c1 */
[--C-:B------:R-:W-:Y:S02]  /*8c40*/  FFMA.FTZ R7, R7, c[0x0][0x2d0], -R192.reuse ;  /* 0x0000b40007077a23 */ /* 0x100fe400000108c0 */
[----:B--2---:R-:W-:Y:S02]  /*8c50*/  FMUL.FTZ R18, R132, R154 ;  /* 0x0000009a84127220 */ /* 0x004fe40000410000 */
[--C-:B------:R-:W-:Y:S02]  /*8c60*/  FFMA.FTZ R35, R35, c[0x0][0x2d0], -R192.reuse ;  /* 0x0000b40023237a23 */ /* 0x100fe400000108c0 */
[--C-:B------:R-:W-:Y:S01]  /*8c70*/  FFMA.FTZ R82, R82, c[0x0][0x2d0], -R192.reuse ;  /* 0x0000b40052527a23 */ /* 0x100fe200000108c0 */
[----:B------:R-:W2:Y:S01]  /*8c80*/  MUFU.EX2 R215, R7 ;  /* 0x0000000700d77308 */ /* 0x000ea20000000800 */
[--C-:B------:R-:W-:Y:S02]  /*8c90*/  FFMA.FTZ R83, R83, c[0x0][0x2d0], -R192.reuse ;  /* 0x0000b40053537a23 */ /* 0x100fe400000108c0 */
[--C-:B------:R-:W-:Y:S01]  /*8ca0*/  FFMA.FTZ R86, R86, c[0x0][0x2d0], -R192.reuse ;  /* 0x0000b40056567a23 */ /* 0x100fe200000108c0 */
[----:B---3--:R-:W3:Y:S01]  /*8cb0*/  SHFL.BFLY PT, R2, R0, 0x1, 0x1f ;  /* 0x0c201f0000027f89 */ /* 0x008ee200000e0000 */
[C---:B----4-:R-:W-:Y:S02]  /*8cc0*/  FMUL.FTZ R124, R133.reuse, R124 ;  /* 0x0000007c857c7220 */ /* 0x050fe40000410000 */
[----:B------:R-:W-:Y:S02]  /*8cd0*/  FMUL.FTZ R125, R133, R125 ;  /* 0x0000007d857d7220 */ /* 0x000fe40000410000 */
[--C-:B------:R-:W-:Y:S01]  /*8ce0*/  FFMA.FTZ R87, R87, c[0x0][0x2d0], -R192.reuse ;  /* 0x0000b40057577a23 */ /* 0x100fe200000108c0 */
[----:B------:R-:W-:Y:S01]  /*8cf0*/  MUFU.EX2 R208, R36 ;  /* 0x0000002400d07308 */ /* 0x000fe20000000800 */
[--C-:B------:R-:W-:Y:S02]  /*8d00*/  FFMA.FTZ R98, R98, c[0x0][0x2d0], -R192.reuse ;  /* 0x0000b40062627a23 */ /* 0x100fe400000108c0 */
[--C-:B------:R-:W-:Y:S02]  /*8d10*/  FFMA.FTZ R99, R99, c[0x0][0x2d0], -R192.reuse ;  /* 0x0000b40063637a23 */ /* 0x100fe400000108c0 */
[----:B-1----:R-:W-:Y:S02]  /*8d20*/  FMUL.FTZ R19, R132, R155 ;  /* 0x0000009b84137220 */ /* 0x002fe40000410000 */
[----:B------:R-:W-:Y:S01]  /*8d30*/  LDSM.16.MT88.4 R152, [R230+0x100] ;  /* 0x00010000e698783b */ /* 0x000fe20000004200 */
[--C-:B------:R-:W-:Y:S02]  /*8d40*/  FFMA.FTZ R102, R102, c[0x0][0x2d0], -R192.reuse ;  /* 0x0000b40066667a23 */ /* 0x100fe400000108c0 */
[----:B------:R-:W-:Y:S01]  /*8d50*/  MUFU.EX2 R211, R34 ;  /* 0x0000002200d37308 */ /* 0x000fe20000000800 */
[--C-:B------:R-:W-:Y:S02]  /*8d60*/  FFMA.FTZ R103, R103, c[0x0][0x2d0], -R192.reuse ;  /* 0x0000b40067677a23 */ /* 0x100fe400000108c0 */
[--C-:B------:R-:W-:Y:S01]  /*8d70*/  FFMA.FTZ R114, R114, c[0x0][0x2d0], -R192.reuse ;  /* 0x0000b40072727a23 */ /* 0x100fe200000108c0 */
[----:B--2---:R-:W-:Y:S01]  /*8d80*/  F2FP.BF16.PACK_AB R145, R215, R202 ;  /* 0x000000cad791723e */ /* 0x004fe200000010ff */
[----:B------:R-:W-:Y:S01]  /*8d90*/  FMUL.FTZ R7, R132, R147 ;  /* 0x0000009384077220 */ /* 0x000fe20000410000 */
[----:B------:R-:W-:Y:S01]  /*8da0*/  F2FP.BF16.PACK_AB R147, R204, R220 ;  /* 0x000000dccc93723e */ /* 0x000fe200000010ff */
[----:B------:R-:W-:Y:S01]  /*8db0*/  FFMA.FTZ R115, R115, c[0x0][0x2d0], -R192 ;  /* 0x0000b40073737a23 */ /* 0x000fe200000108c0 */
[----:B---3--:R-:W-:Y:S02]  /*8dc0*/  FMNMX.FTZ R2, R2, R0, !PT ;  /* 0x0000000002027209 */ /* 0x008fe40007810000 */
[----:B------:R-:W-:Y:S03]  /*8dd0*/  MUFU.EX2 R34, R35 ;  /* 0x0000002300227308 */ /* 0x000fe60000000800 */
[C---:B------:R-:W-:Y:S01]  /*8de0*/  FMUL.FTZ R3, R2.reuse, c[0x0][0x2d0] ;  /* 0x0000b40002037a20 */ /* 0x040fe20000410000 */
[-C--:B------:R-:W-:Y:S05]  /*8df0*/  HMMA.16816.F32.BF16 R4, R144, R20.reuse, R4 ;  /* 0x000000149004723c */ /* 0x080fea0000041804 */
[----:B------:R-:W-:Y:S01]  /*8e00*/  FADD.FTZ R0, -R2, R138 ;  /* 0x0000008a02007221 */ /* 0x000fe20000010100 */
[----:B------:R-:W-:Y:S01]  /*8e10*/  MUFU.EX2 R32, R32 ;  /* 0x0000002000207308 */ /* 0x000fe20000000800 */
[--C-:B------:R-:W-:Y:S02]  /*8e20*/  FFMA.FTZ R31, R31, c[0x0][0x2d0], -R3.reuse ;  /* 0x0000b4001f1f7a23 */ /* 0x100fe40000010803 */
[----:B------:R-:W-:Y:S03]  /*8e30*/  FMUL.FTZ R138, R135, c[0x0][0x2d0] ;  /* 0x0000b400878a7a20 */ /* 0x000fe60000410000 */
[----:B------:R-:W-:Y:S02]  /*8e40*/  FMUL.FTZ R0, R0, c[0x0][0x2d0] ;  /* 0x0000b40000007a20 */ /* 0x000fe40000410000 */
[--C-:B------:R-:W-:Y:S02]  /*8e50*/  FFMA.FTZ R56, R56, c[0x0][0x2d0], -R138.reuse ;  /* 0x0000b40038387a23 */ /* 0x100fe4000001088a */
[----:B------:R-:W1:Y:S01]  /*8e60*/  MUFU.EX2 R191, R31 ;  /* 0x0000001f00bf7308 */ /* 0x000e620000000800 */
        /* <DEDUP_REMOVED lines=14> */
[----:B-1----:R-:W-:Y:S01]  /*8f50*/  MOV R36, R191 ;  /* 0x000000bf00247202 */ /* 0x002fe20000000f00 */
[--C-:B------:R-:W-:Y:S01]  /*8f60*/  FFMA.FTZ R73, R73, c[0x0][0x2d0], -R138.reuse ;  /* 0x0000b40049497a23 */ /* 0x100fe2000001088a */
[----:B------:R-:W1:Y:S01]  /*8f70*/  LDSM.16.MT88.4 R188, [R231+0x100] ;  /* 0x00010000e7bc783b */ /* 0x000e620000004200 */
[--C-:B------:R-:W-:Y:S02]  /*8f80*/  FFMA.FTZ R74, R74, c[0x0][0x2d0], -R3.reuse ;  /* 0x0000b4004a4a7a23 */ /* 0x100fe40000010803 */
[--C-:B------:R-:W-:Y:S01]  /*8f90*/  FFMA.FTZ R75, R75, c[0x0][0x2d0], -R3.reuse ;  /* 0x0000b4004b4b7a23 */ /* 0x100fe20000010803 */
[----:B------:R-:W4:Y:S01]  /*8fa0*/  MUFU.EX2 R213, R9 ;  /* 0x0000000900d57308 */ /* 0x000f220000000800 */
[--C-:B------:R-:W-:Y:S02]  /*8fb0*/  FFMA.FTZ R60, R60, c[0x0][0x2d0], -R138.reuse ;  /* 0x0000b4003c3c7a23 */ /* 0x100fe4000001088a */
[--C-:B------:R-:W-:Y:S02]  /*8fc0*/  FFMA.FTZ R61, R61, c[0x0][0x2d0], -R138.reuse ;  /* 0x0000b4003d3d7a23 */ /* 0x100fe4000001088a */
[C---:B--2---:R-:W-:Y:S02]  /*8fd0*/  FMUL.FTZ R31, R0.reuse, R167 ;  /* 0x000000a7001f7220 */ /* 0x044fe40000410000 */
[C---:B------:R-:W-:Y:S02]  /*8fe0*/  FMUL.FTZ R126, R0.reuse, R126 ;  /* 0x0000007e007e7220 */ /* 0x040fe40000410000 */
[----:B------:R-:W-:Y:S01]  /*8ff0*/  FMUL.FTZ R127, R0, R127 ;  /* 0x0000007f007f7220 */ /* 0x000fe20000410000 */
[----:B------:R2:W-:Y:S01]  /*9000*/  MUFU.EX2 R219, R12 ;  /* 0x0000000c00db7308 */ /* 0x0005e20000000800 */
[--C-:B------:R-:W-:Y:S02]  /*9010*/  FFMA.FTZ R62, R62, c[0x0][0x2d0], -R3.reuse ;  /* 0x0000b4003e3e7a23 */ /* 0x100fe40000010803 */
[--C-:B------:R-:W-:Y:S02]  /*9020*/  FFMA.FTZ R63, R63, c[0x0][0x2d0], -R3.reuse ;  /* 0x0000b4003f3f7a23 */ /* 0x100fe40000010803 */
[----:B---3--:R-:W-:Y:S02]  /*9030*/  FMUL.FTZ R8, R133, R140 ;  /* 0x0000008c85087220 */ /* 0x008fe40000410000 */
[--C-:B------:R-:W-:Y:S02]  /*9040*/  FFMA.FTZ R79, R79, c[0x0][0x2d0], -R3.reuse ;  /* 0x0000b4004f4f7a23 */ /* 0x100fe40000010803 */
[--C-:B------:R-:W-:Y:S01]  /*9050*/  FFMA.FTZ R24, R24, c[0x0][0x2d0], -R138.reuse ;  /* 0x0000b40018187a23 */ /* 0x100fe2000001088a */
[----:B------:R3:W5:Y:S01]  /*9060*/  MUFU.EX2 R199, R13 ;  /* 0x0000000d00c77308 */ /* 0x0007620000000800 */
        /* <DEDUP_REMOVED lines=12> */
[----:B------:R-:W2:Y:S01]  /*9130*/  MUFU.EX2 R212, R11 ;  /* 0x0000000b00d47308 */ /* 0x000ea20000000800 */
[--C-:B------:R-:W-:Y:S02]  /*9140*/  FFMA.FTZ R42, R42, c[0x0][0x2d0], -R3.reuse ;  /* 0x0000b4002a2a7a23 */ /* 0x100fe40000010803 */
[--C-:B------:R-:W-:Y:S02]  /*9150*/  FFMA.FTZ R43, R43, c[0x0][0x2d0], -R3.reuse ;  /* 0x0000b4002b2b7a23 */ /* 0x100fe40000010803 */
[----:B---3--:R-:W-:Y:S02]  /*9160*/  FMUL.FTZ R13, R133, R149 ;  /* 0x00000095850d7220 */ /* 0x008fe40000410000 */
[--C-:B------:R-:W-:Y:S02]  /*9170*/  FFMA.FTZ R44, R44, c[0x0][0x2d0], -R138.reuse ;  /* 0x0000b4002c2c7a23 */ /* 0x100fe4000001088a */
[--C-:B------:R-:W-:Y:S01]  /*9180*/  FFMA.FTZ R45, R45, c[0x0][0x2d0], -R138.reuse ;  /* 0x0000b4002d2d7a23 */ /* 0x100fe2000001088a */
[----:B------:R3:W-:Y:S01]  /*9190*/  MUFU.EX2 R214, R14 ;  /* 0x0000000e00d67308 */ /* 0x0007e20000000800 */
[--C-:B------:R-:W-:Y:S02]  /*91a0*/  FFMA.FTZ R46, R46, c[0x0][0x2d0], -R3.reuse ;  /* 0x0000b4002e2e7a23 */ /* 0x100fe40000010803 */
[--C-:B------:R-:W-:Y:S02]  /*91b0*/  FFMA.FTZ R47, R47, c[0x0][0x2d0], -R3.reuse ;  /* 0x0000b4002f2f7a23 */ /* 0x100fe40000010803 */
[----:B----4-:R-:W-:Y:S01]  /*91c0*/  FMUL.FTZ R10, R0, R142 ;  /* 0x0000008e000a7220 */ /* 0x010fe20000410000 */
[----:B-----5:R-:W-:Y:S01]  /*91d0*/  F2FP.BF16.PACK_AB R142, R199, R219 ;  /* 0x000000dbc78e723e */ /* 0x020fe200000010ff */
[--C-:B------:R-:W-:Y:S02]  /*91e0*/  FFMA.FTZ R76, R76, c[0x0][0x2d0], -R138.reuse ;  /* 0x0000b4004c4c7a23 */ /* 0x100fe4000001088a */
[--C-:B------:R-:W-:Y:S01]  /*91f0*/  FFMA.FTZ R77, R77, c[0x0][0x2d0], -R138.reuse ;  /* 0x0000b4004d4d7a23 */ /* 0x100fe2000001088a */
[----:B------:R-:W4:Y:S01]  /*9200*/  MUFU.EX2 R196, R15 ;  /* 0x0000000f00c47308 */ /* 0x000f220000000800 */
[--C-:B------:R-:W-:Y:S02]  /*9210*/  FFMA.FTZ R78, R78, c[0x0][0x2d0], -R3.reuse ;  /* 0x0000b4004e4e7a23 */ /* 0x100fe40000010803 */
[--C-:B------:R-:W-:Y:S01]  /*9220*/  FFMA.FTZ R88, R88, c[0x0][0x2d0], -R138.reuse ;  /* 0x0000b40058587a23 */ /* 0x100fe2000001088a */
[----:B--2---:R-:W-:Y:S01]  /*9230*/  F2FP.BF16.PACK_AB R141, R212, R200 ;  /* 0x000000c8d48d723e */ /* 0x004fe200000010ff */
[----:B------:R-:W-:Y:S02]  /*9240*/  FMUL.FTZ R11, R0, R143 ;  /* 0x0000008f000b7220 */ /* 0x000fe40000410000 */
[--C-:B------:R-:W-:Y:S02]  /*9250*/  FFMA.FTZ R89, R89, c[0x0][0x2d0], -R138.reuse ;  /* 0x0000b40059597a23 */ /* 0x100fe4000001088a */
[--C-:B------:R-:W-:Y:S01]  /*9260*/  FFMA.FTZ R90, R90, c[0x0][0x2d0], -R3.reuse ;  /* 0x0000b4005a5a7a23 */ /* 0x100fe20000010803 */
        /* <DEDUP_REMOVED lines=11> */
[----:B------:R-:W4:Y:S01]  /*9320*/  LDSM.16.MT88.4 R148, [R229+0x100] ;  /* 0x00010000e594783b */ /* 0x000f220000004200 */
[--C-:B------:R-:W-:Y:S02]  /*9330*/  FFMA.FTZ R105, R105, c[0x0][0x2d0], -R138.reuse ;  /* 0x0000b40069697a23 */ /* 0x100fe4000001088a */
[----:B------:R1:W-:Y:S01]  /*9340*/  MUFU.EX2 R198, R28 ;  /* 0x0000001c00c67308 */ /* 0x0003e20000000800 */
[C---:B------:R-:W-:Y:S04]  /*9350*/  HMMA.16816.F32.BF16 R8, R140.reuse, R20, R8 ;  /* 0x000000148c08723c */ /* 0x040fe80000041808 */
[C---:B--2---:R-:W-:Y:S01]  /*9360*/  FMUL.FTZ R24, R133.reuse, R160 ;  /* 0x000000a085187220 */ /* 0x044fe20000410000 */
[----:B------:R-:W-:Y:S01]  /*9370*/  MOV R160, R36 ;  /* 0x0000002400a07202 */ /* 0x000fe20000000f00 */
[C---:B------:R-:W-:Y:S02]  /*9380*/  FMUL.FTZ R36, R134.reuse, R172 ;  /* 0x000000ac86247220 */ /* 0x040fe40000410000 */
[-C--:B------:R-:W-:Y:S01]  /*9390*/  HMMA.16816.F32.BF16 R12, R140, R22.reuse, R12 ;  /* 0x000000168c0c723c */ /* 0x080fe2000004180c */
[----:B------:R2:W-:Y:S03]  /*93a0*/  MUFU.EX2 R227, R26 ;  /* 0x0000001a00e37308 */ /* 0x0005e60000000800 */
[C---:B------:R-:W-:Y:S01]  /*93b0*/  FMUL.FTZ R20, R134.reuse, R156 ;  /* 0x0000009c86147220 */ /* 0x040fe20000410000 */
[----:B------:R-:W-:Y:S01]  /*93c0*/  MOV R156, R32 ;  /* 0x00000020009c7202 */ /* 0x000fe20000000f00 */
[C---:B---3--:R-:W-:Y:S02]  /*93d0*/  FMUL.FTZ R25, R133.reuse, R161 ;  /* 0x000000a185197220 */ /* 0x048fe40000410000 */
[C---:B------:R-:W-:Y:S03]  /*93e0*/  HMMA.16816.F32.BF16 R16, R144.reuse, R22, R16 ;  /* 0x000000169010723c */ /* 0x040fe60000041810 */
[----:B------:R-:W3:Y:S01]  /*93f0*/  MUFU.EX2 R222, R27 ;  /* 0x0000001b00de7308 */ /* 0x000ee20000000800 */
[C---:B------:R-:W-:Y:S02]  /*9400*/  FMUL.FTZ R21, R134.reuse, R157 ;  /* 0x0000009d86157220 */ /* 0x040fe40000410000 */
[----:B------:R-:W-:Y:S01]  /*9410*/  FMUL.FTZ R32, R134, R168 ;  /* 0x000000a886207220 */ /* 0x000fe20000410000 */
[----:B------:R-:W-:Y:S01]  /*9420*/  MOV R168, R205 ;  /* 0x000000cd00a87202 */ /* 0x000fe20000000f00 */
[C---:B------:R-:W-:Y:S01]  /*9430*/  FMUL.FTZ R22, R132.reuse, R158 ;  /* 0x0000009e84167220 */ /* 0x040fe20000410000 */
[----:B-----5:R-:W-:Y:S03]  /*9440*/  MOV R158, R217 ;  /* 0x000000d9009e7202 */ /* 0x020fe60000000f00 */
[----:B------:R-:W-:Y:S01]  /*9450*/  FMUL.FTZ R23, R132, R159 ;  /* 0x0000009f84177220 */ /* 0x000fe20000410000 */
[----:B------:R5:W-:Y:S01]  /*9460*/  MUFU.EX2 R197, R30 ;  /* 0x0000001e00c57308 */ /* 0x000be20000000800 */
[----:B-1----:R-:W-:Y:S01]  /*9470*/  FMUL.FTZ R28, R133, R164 ;  /* 0x000000a4851c7220 */ /* 0x002fe20000410000 */
[----:B------:R-:W-:Y:S01]  /*9480*/  MOV R159, R216 ;  /* 0x000000d8009f7202 */ /* 0x000fe20000000f00 */
[--C-:B------:R-:W-:Y:S02]  /*9490*/  FFMA.FTZ R108, R108, c[0x0][0x2d0], -R138.reuse ;  /* 0x0000b4006c6c7a23 */ /* 0x100fe4000001088a */
[----:B--2---:R-:W-:Y:S01]  /*94a0*/  FMUL.FTZ R26, R0, R162 ;  /* 0x000000a2001a7220 */ /* 0x004fe20000410000 */
[-C--:B------:R-:W-:Y:S03]  /*94b0*/  HMMA.16816.F32.BF16 R20, R144, R188.reuse, R20 ;  /* 0x000000bc9014723c */ /* 0x080fe60000041814 */
[----:B------:R-:W-:Y:S01]  /*94c0*/  MOV R162, R34 ;  /* 0x0000002200a27202 */ /* 0x000fe20000000f00 */
[----:B------:R1:W2:Y:S01]  /*94d0*/  MUFU.EX2 R35, R29 ;  /* 0x0000001d00237308 */ /* 0x0002a20000000800 */
[----:B------:R-:W-:Y:S01]  /*94e0*/  FMUL.FTZ R34, R132, R170 ;  /* 0x000000aa84227220 */ /* 0x000fe20000410000 */
[----:B------:R-:W-:Y:S01]  /*94f0*/  MOV R170, R199 ;  /* 0x000000c700aa7202 */ /* 0x000fe20000000f00 */
[----:B------:R-:W-:Y:S01]  /*9500*/  FFMA.FTZ R138, R109, c[0x0][0x2d0], -R138 ;  /* 0x0000b4006d8a7a23 */ /* 0x000fe2000001088a */
[----:B---3--:R-:W-:Y:S01]  /*9510*/  MOV R157, R222 ;  /* 0x000000de009d7202 */ /* 0x008fe20000000f00 */
[----:B------:R-:W-:Y:S03]  /*9520*/  FMUL.FTZ R27, R0, R163 ;  /* 0x000000a3001b7220 */ /* 0x000fe60000410000 */
[--C-:B------:R-:W-:Y:S02]  /*9530*/  FFMA.FTZ R106, R106, c[0x0][0x2d0], -R3.reuse ;  /* 0x0000b4006a6a7a23 */ /* 0x100fe40000010803 */
[----:B------:R-:W3:Y:S01]  /*9540*/  MUFU.EX2 R33, R33 ;  /* 0x0000002100217308 */ /* 0x000ee20000000800 */
[--C-:B------:R-:W-:Y:S01]  /*9550*/  FFMA.FTZ R107, R107, c[0x0][0x2d0], -R3.reuse ;  /* 0x0000b4006b6b7a23 */ /* 0x100fe20000010803 */
[C---:B------:R-:W-:Y:S04]  /*9560*/  HMMA.16816.F32.BF16 R24, R140.reuse, R188, R24 ;  /* 0x000000bc8c18723c */ /* 0x040fe80000041818 */
[----:B-----5:R-:W-:Y:S02]  /*9570*/  FMUL.FTZ R30, R0, R166 ;  /* 0x000000a6001e7220 */ /* 0x020fe40000410000 */
[--C-:B------:R-:W-:Y:S01]  /*9580*/  FFMA.FTZ R110, R110, c[0x0][0x2d0], -R3.reuse ;  /* 0x0000b4006e6e7a23 */ /* 0x100fe20000010803 */
[----:B------:R-:W-:Y:S01]  /*9590*/  MOV R189, R210 ;  /* 0x000000d200bd7202 */ /* 0x000fe20000000f00 */
[----:B------:R-:W-:Y:S01]  /*95a0*/  MUFU.EX2 R206, R37 ;  /* 0x0000002500ce7308 */ /* 0x000fe20000000800 */
[----:B------:R-:W-:Y:S03]  /*95b0*/  FFMA.FTZ R3, R111, c[0x0][0x2d0], -R3 ;  /* 0x0000b4006f037a23 */ /* 0x000fe60000010803 */
[C---:B-1----:R-:W-:Y:S01]  /*95c0*/  FMUL.FTZ R29, R133.reuse, R165 ;  /* 0x000000a5851d7220 */ /* 0x042fe20000410000 */
[----:B--2---:R-:W-:Y:S01]  /*95d0*/  MOV R161, R35 ;  /* 0x0000002300a17202 */ /* 0x004fe20000000f00 */
[----:B------:R-:W-:Y:S01]  /*95e0*/  FMUL.FTZ R35, R132, R171 ;  /* 0x000000ab84237220 */ /* 0x000fe20000410000 */
[----:B------:R-:W-:Y:S03]  /*95f0*/  MOV R171, R211 ;  /* 0x000000d300ab7202 */ /* 0x000fe60000000f00 */
[----:B------:R1:W-:Y:S01]  /*9600*/  MUFU.EX2 R207, R38 ;  /* 0x0000002600cf7308 */ /* 0x0003e20000000800 */
[-C--:B------:R-:W-:Y:S03]  /*9610*/  HMMA.16816.F32.BF16 R28, R140, R190.reuse, R28 ;  /* 0x000000be8c1c723c */ /* 0x080fe6000004181c */
[----:B---3--:R-:W-:Y:S01]  /*9620*/  MOV R163, R33 ;  /* 0x0000002100a37202 */ /* 0x008fe20000000f00 */
[----:B------:R-:W-:Y:S01]  /*9630*/  FMUL.FTZ R33, R134, R169 ;  /* 0x000000a986217220 */ /* 0x000fe20000410000 */
[----:B------:R-:W-:Y:S04]  /*9640*/  MOV R169, R204 ;  /* 0x000000cc00a97202 */ /* 0x000fe80000000f00 */
[----:B------:R-:W2:Y:S02]  /*9650*/  MUFU.EX2 R37, R39 ;  /* 0x0000002700257308 */ /* 0x000ea40000000800 */
[C---:B------:R-:W-:Y:S08]  /*9660*/  HMMA.16816.F32.BF16 R32, R144.reuse, R190, R32 ;  /* 0x000000be9020723c */ /* 0x040ff00000041820 */
[----:B------:R3:W-:Y:S01]  /*9670*/  MUFU.EX2 R226, R48 ;  /* 0x0000003000e27308 */ /* 0x0007e20000000800 */
[----:B-1----:R-:W-:Y:S09]  /*9680*/  FMUL.FTZ R38, R132, R174 ;  /* 0x000000ae84267220 */ /* 0x002ff20000410000 */
[----:B------:R1:W-:Y:S01]  /*9690*/  MUFU.EX2 R224, R50 ;  /* 0x0000003200e07308 */ /* 0x0003e20000000800 */
[----:B--2---:R-:W-:Y:S01]  /*96a0*/  MOV R167, R37 ;  /* 0x0000002500a77202 */ /* 0x004fe20000000f00 */
[----:B------:R-:W-:Y:S02]  /*96b0*/  FMUL.FTZ R37, R134, R173 ;  /* 0x000000ad86257220 */ /* 0x000fe40000410000 */
[C---:B------:R-:W-:Y:S02]  /*96c0*/  FMUL.FTZ R39, R132.reuse, R175 ;  /* 0x000000af84277220 */ /* 0x040fe40000410000 */
[----:B------:R-:W-:Y:S04]  /*96d0*/  FFMA.FTZ R132, R132, R252, R202 ;  /* 0x000000fc84847223 */ /* 0x000fe800000100ca */
[----:B------:R2:W5:Y:S01]  /*96e0*/  MUFU.EX2 R225, R49 ;  /* 0x0000003100e17308 */ /* 0x0005620000000800 */
[----:B------:R-:W-:Y:S01]  /*96f0*/  FFMA.FTZ R134, R134, R251, R203 ;  /* 0x000000fb86867223 */ /* 0x000fe200000100cb */
[-C--:B----4-:R-:W-:Y:S03]  /*9700*/  HMMA.16816.F32.BF16 R36, R144, R148.reuse, R36 ;  /* 0x000000949024723c */ /* 0x090fe60000041824 */
[C---:B---3--:R-:W-:Y:S05]  /*9710*/  FMUL.FTZ R48, R133.reuse, R176 ;  /* 0x000000b085307220 */ /* 0x048fea0000410000 */
[----:B------:R3:W2:Y:S01]  /*9720*/  MUFU.EX2 R223, R51 ;  /* 0x0000003300df7308 */ /* 0x0006a20000000800 */
[C---:B-1----:R-:W-:Y:S09]  /*9730*/  FMUL.FTZ R50, R0.reuse, R178 ;  /* 0x000000b200327220 */ /* 0x042ff20000410000 */
[----:B------:R1:W-:Y:S01]  /*9740*/  MUFU.EX2 R166, R40 ;  /* 0x0000002800a67308 */ /* 0x0003e20000000800 */
[C---:B--2---:R-:W-:Y:S09]  /*9750*/  FMUL.FTZ R49, R133.reuse, R177 ;  /* 0x000000b185317220 */ /* 0x044ff20000410000 */
[----:B------:R2:W2:Y:S01]  /*9760*/  MUFU.EX2 R165, R41 ;  /* 0x0000002900a57308 */ /* 0x0004a20000000800 */
[C---:B---3--:R-:W-:Y:S09]  /*9770*/  FMUL.FTZ R51, R0.reuse, R179 ;  /* 0x000000b300337220 */ /* 0x048ff20000410000 */
[----:B------:R3:W-:Y:S01]  /*9780*/  MUFU.EX2 R164, R42 ;  /* 0x0000002a00a47308 */ /* 0x0007e20000000800 */
[C---:B------:R-:W-:Y:S04]  /*9790*/  HMMA.16816.F32.BF16 R48, R140.reuse, R148, R48 ;  /* 0x000000948c30723c */ /* 0x040fe80000041830 */
[C---:B-1----:R-:W-:Y:S05]  /*97a0*/  FMUL.FTZ R40, R133.reuse, R180 ;  /* 0x000000b485287220 */ /* 0x042fea0000410000 */
[----:B------:R1:W1:Y:S03]  /*97b0*/  MUFU.EX2 R222, R43 ;  /* 0x0000002b00de7308 */ /* 0x0002660000000800 */
[C---:B--2---:R-:W-:Y:S07]  /*97c0*/  FMUL.FTZ R41, R133.reuse, R181 ;  /* 0x000000b585297220 */ /* 0x044fee0000410000 */
[----:B------:R2:W-:Y:S01]  /*97d0*/  MUFU.EX2 R216, R44 ;  /* 0x0000002c00d87308 */ /* 0x0005e20000000800 */
[C---:B---3--:R-:W-:Y:S09]  /*97e0*/  FMUL.FTZ R42, R0.reuse, R182 ;  /* 0x000000b6002a7220 */ /* 0x048ff20000410000 */
[----:B------:R3:W3:Y:S01]  /*97f0*/  MUFU.EX2 R217, R45 ;  /* 0x0000002d00d97308 */ /* 0x0006e20000000800 */
[C---:B-1----:R-:W-:Y:S09]  /*9800*/  FMUL.FTZ R43, R0.reuse, R183 ;  /* 0x000000b7002b7220 */ /* 0x042ff20000410000 */
[----:B------:R-:W-:Y:S01]  /*9810*/  MUFU.EX2 R175, R53 ;  /* 0x0000003500af7308 */ /* 0x000fe20000000800 */
[-C--:B------:R-:W-:Y:S03]  /*9820*/  HMMA.16816.F32.BF16 R40, R140, R150.reuse, R40 ;  /* 0x000000968c28723c */ /* 0x080fe60000041828 */
[C---:B--2---:R-:W-:Y:S01]  /*9830*/  FMUL.FTZ R44, R133.reuse, R184 ;  /* 0x000000b8852c7220 */ /* 0x044fe20000410000 */
[----:B------:R-:W-:Y:S04]  /*9840*/  MOV R184, R189 ;  /* 0x000000bd00b87202 */ /* 0x000fe80000000f00 */
[C---:B------:R-:W-:Y:S01]  /*9850*/  HMMA.16816.F32.BF16 R116, R144.reuse, R150, R116 ;  /* 0x000000969074723c */ /* 0x040fe20000041874 */
[----:B------:R1:W-:Y:S01]  /*9860*/  MUFU.EX2 R211, R46 ;  /* 0x0000002e00d37308 */ /* 0x0003e20000000800 */
[----:B------:R-:W2:Y:S02]  /*9870*/  LDSM.16.MT88.4 R148, [R228+0x900] ;  /* 0x00090000e494783b */ /* 0x000ea40000004200 */
[----:B---3--:R-:W-:Y:S01]  /*9880*/  FMUL.FTZ R45, R133, R185 ;  /* 0x000000b9852d7220 */ /* 0x008fe20000410000 */
[----:B------:R-:W-:Y:S03]  /*9890*/  MOV R185, R209 ;  /* 0x000000d100b97202 */ /* 0x000fe60000000f00 */
[-C--:B------:R-:W-:Y:S03]  /*98a0*/  HMMA.16816.F32.BF16 R120, R144, R152.reuse, R120 ;  /* 0x000000989078723c */ /* 0x080fe60000041878 */
[----:B------:R3:W2:Y:S05]  /*98b0*/  MUFU.EX2 R210, R47 ;  /* 0x0000002f00d27308 */ /* 0x0006aa0000000800 */
[C---:B------:R-:W-:Y:S05]  /*98c0*/  HMMA.16816.F32.BF16 R124, R140.reuse, R152, R124 ;  /* 0x000000988c7c723c */ /* 0x040fea000004187c */
[----:B------:R-:W-:Y:S01]  /*98d0*/  MUFU.EX2 R209, R52 ;  /* 0x0000003400d17308 */ /* 0x000fe20000000800 */
[C---:B-1----:R-:W-:Y:S01]  /*98e0*/  FMUL.FTZ R46, R0.reuse, R186 ;  /* 0x000000ba002e7220 */ /* 0x042fe20000410000 */
[----:B------:R-:W-:Y:S08]  /*98f0*/  MOV R186, R208 ;  /* 0x000000d000ba7202 */ /* 0x000ff00000000f00 */
[----:B------:R-:W-:Y:S01]  /*9900*/  MUFU.EX2 R174, R54 ;  /* 0x0000003600ae7308 */ /* 0x000fe20000000800 */
[----:B------:R-:W-:Y:S01]  /*9910*/  MOV R109, R186 ;  /* 0x000000ba006d7202 */ /* 0x000fe20000000f00 */
[----:B---3--:R-:W-:Y:S01]  /*9920*/  FMUL.FTZ R47, R0, R187 ;  /* 0x000000bb002f7220 */ /* 0x008fe20000410000 */
[----:B------:R-:W-:Y:S04]  /*9930*/  MOV R187, R207 ;  /* 0x000000cf00bb7202 */ /* 0x000fe80000000f00 */
[----:B------:R-:W-:Y:S03]  /*9940*/  MOV R192, R187 ;  /* 0x000000bb00c07202 */ /* 0x000fe60000000f00 */
[----:B------:R1:W-:Y:S01]  /*9950*/  MUFU.EX2 R208, R55 ;  /* 0x0000003700d07308 */ /* 0x0003e20000000800 */
        /* <DEDUP_REMOVED lines=8> */
[----:B------:R-:W-:Y:S01]  /*99e0*/  MUFU.EX2 R204, R66 ;  /* 0x0000004200cc7308 */ /* 0x000fe20000000800 */
[----:B------:R-:W-:Y:S02]  /*99f0*/  F2FP.BF16.PACK_AB R144, R158, R184 ;  /* 0x000000b89e90723e */ /* 0x000fe400000010ff */
[-C--:B--2---:R-:W-:Y:S01]  /*9a00*/  HMMA.16816.F32.BF16 R4, R140, R148.reuse, R4 ;  /* 0x000000948c04723c */ /* 0x084fe20000041804 */
[----:B-1----:R-:W1:Y:S04]  /*9a10*/  LDSM.16.MT88.4 R52, [R229+0x900] ;  /* 0x00090000e534783b */ /* 0x002e680000004200 */
[----:B------:R-:W-:Y:S02]  /*9a20*/  F2FP.BF16.PACK_AB R145, R157, R227 ;  /* 0x000000e39d91723e */ /* 0x000fe400000010ff */
[----:B------:R-:W-:Y:S01]  /*9a30*/  F2FP.BF16.PACK_AB R146, R161, R198 ;  /* 0x000000c6a192723e */ /* 0x000fe200000010ff */
[----:B------:R-:W-:Y:S01]  /*9a40*/  MUFU.EX2 R205, R67 ;  /* 0x0000004300cd7308 */ /* 0x000fe20000000800 */
[----:B------:R-:W-:Y:S07]  /*9a50*/  F2FP.BF16.PACK_AB R147, R160, R197 ;  /* 0x000000c5a093723e */ /* 0x000fee00000010ff */
[C---:B------:R-:W-:Y:S02]  /*9a60*/  HMMA.16816.F32.BF16 R8, R144.reuse, R148, R8 ;  /* 0x000000949008723c */ /* 0x040fe40000041808 */
[----:B------:R-:W-:Y:S05]  /*9a70*/  MUFU.EX2 R173, R56 ;  /* 0x0000003800ad7308 */ /* 0x000fea0000000800 */
[----:B------:R-:W-:Y:S01]  /*9a80*/  MOV R149, R206 ;  /* 0x000000ce00957202 */ /* 0x000fe20000000f00 */
[-C--:B------:R-:W-:Y:S04]  /*9a90*/  HMMA.16816.F32.BF16 R12, R144, R150.reuse, R12 ;  /* 0x00000096900c723c */ /* 0x080fe8000004180c */
[----:B------:R2:W-:Y:S01]  /*9aa0*/  MUFU.EX2 R206, R64 ;  /* 0x0000004000ce7308 */ /* 0x0005e20000000800 */
[----:B------:R-:W-:Y:S02]  /*9ab0*/  MOV R193, R149 ;  /* 0x0000009500c17202 */ /* 0x000fe40000000f00 */
[----:B------:R-:W-:Y:S01]  /*9ac0*/  MOV R148, R195 ;  /* 0x000000c300947202 */ /* 0x000fe20000000f00 */
[C---:B------:R-:W-:Y:S06]  /*9ad0*/  HMMA.16816.F32.BF16 R16, R140.reuse, R150, R16 ;  /* 0x000000968c10723c */ /* 0x040fec0000041810 */
[----:B------:R-:W1:Y:S01]  /*9ae0*/  MUFU.EX2 R179, R57 ;  /* 0x0000003900b37308 */ /* 0x000e620000000800 */
[----:B------:R-:W-:Y:S01]  /*9af0*/  MOV R150, R197 ;  /* 0x000000c500967202 */ /* 0x000fe20000000f00 */
[-C--:B---3--:R-:W-:Y:S04]  /*9b00*/  HMMA.16816.F32.BF16 R20, R140, R152.reuse, R20 ;  /* 0x000000988c14723c */ /* 0x088fe80000041814 */
[----:B------:R-:W-:Y:S02]  /*9b10*/  MOV R151, R196 ;  /* 0x000000c400977202 */ /* 0x000fe40000000f00 */
[----:B------:R-:W-:Y:S02]  /*9b20*/  MOV R111, R150 ;  /* 0x00000096006f7202 */ /* 0x000fe40000000f00 */
[C---:B------:R-:W-:Y:S01]  /*9b30*/  HMMA.16816.F32.BF16 R24, R144.reuse, R152, R24 ;  /* 0x000000989018723c */ /* 0x040fe20000041818 */
[----:B------:R-:W-:Y:S01]  /*9b40*/  MUFU.EX2 R172, R58 ;  /* 0x0000003a00ac7308 */ /* 0x000fe20000000800 */
[----:B--2---:R-:W2:Y:S05]  /*9b50*/  LDSM.16.MT88.4 R64, [R230+0x900] ;  /* 0x00090000e640783b */ /* 0x004eaa0000004200 */
[----:B------:R-:W-:Y:S01]  /*9b60*/  MOV R153, R198 ;  /* 0x000000c600997202 */ /* 0x000fe20000000f00 */
[-C--:B------:R-:W-:Y:S03]  /*9b70*/  HMMA.16816.F32.BF16 R28, R144, R154.reuse, R28 ;  /* 0x0000009a901c723c */ /* 0x080fe6000004181c */
[----:B------:R3:W2:Y:S01]  /*9b80*/  MUFU.EX2 R178, R59 ;  /* 0x0000003b00b27308 */ /* 0x0006a20000000800 */
[----:B------:R-:W-:Y:S04]  /*9b90*/  MOV R152, R194 ;  /* 0x000000c200987202 */ /* 0x000fe80000000f00 */
[C---:B------:R-:W-:Y:S01]  /*9ba0*/  HMMA.16816.F32.BF16 R32, R140.reuse, R154, R32 ;  /* 0x0000009a8c20723c */ /* 0x040fe20000041820 */
[----:B------:R-:W4:Y:S03]  /*9bb0*/  LDL.LU R154, [R1] ;  /* 0x00000000019a7983 */ /* 0x000f260000300800 */
[----:B------:R-:W-:Y:S01]  /*9bc0*/  MOV R202, R152 ;  /* 0x0000009800ca7202 */ /* 0x000fe20000000f00 */
[----:B------:R-:W4:Y:S01]  /*9bd0*/  LDL.LU R155, [R1+0x4] ;  /* 0x00000400019b7983 */ /* 0x000f220000300800 */
[----:B------:R-:W-:Y:S02]  /*9be0*/  MUFU.EX2 R182, R68 ;  /* 0x0000004400b67308 */ /* 0x000fe40000000800 */
[-C--:B-1----:R-:W-:Y:S08]  /*9bf0*/  HMMA.16816.F32.BF16 R36, R140, R52.reuse, R36 ;  /* 0x000000348c24723c */ /* 0x082ff00000041824 */
[C---:B------:R-:W-:Y:S01]  /*9c00*/  HMMA.16816.F32.BF16 R48, R144.reuse, R52, R48 ;  /* 0x000000349030723c */ /* 0x040fe20000041830 */
[----:B------:R-:W-:Y:S01]  /*9c10*/  MUFU.EX2 R198, R69 ;  /* 0x0000004500c67308 */ /* 0x000fe20000000800 */
[----:B---3--:R-:W1:Y:S05]  /*9c20*/  LDSM.16.MT88.4 R56, [R228+0x1100] ;  /* 0x00110000e438783b */ /* 0x008e6a0000004200 */
[----:B------:R-:W-:Y:S01]  /*9c30*/  F2FP.BF16.PACK_AB R52, R149, R186 ;  /* 0x000000ba9534723e */ /* 0x000fe200000010ff */
[-C--:B------:R-:W-:Y:S03]  /*9c40*/  HMMA.16816.F32.BF16 R40, R144, R54.reuse, R40 ;  /* 0x000000369028723c */ /* 0x080fe60000041828 */
[----:B------:R-:W-:Y:S01]  /*9c50*/  MUFU.EX2 R181, R70 ;  /* 0x0000004600b57308 */ /* 0x000fe20000000800 */
[----:B------:R-:W-:Y:S04]  /*9c60*/  F2FP.BF16.PACK_AB R53, R167, R187 ;  /* 0x000000bba735723e */ /* 0x000fe800000010ff */
[C---:B------:R-:W-:Y:S05]  /*9c70*/  HMMA.16816.F32.BF16 R116, R140.reuse, R54, R116 ;  /* 0x000000368c74723c */ /* 0x040fea0000041874 */
[----:B------:R3:W-:Y:S02]  /*9c80*/  MUFU.EX2 R197, R71 ;  /* 0x0000004700c57308 */ /* 0x0007e40000000800 */
[----:B-----5:R-:W-:Y:S01]  /*9c90*/  F2FP.BF16.PACK_AB R54, R225, R226 ;  /* 0x000000e2e136723e */ /* 0x020fe200000010ff */
[-C--:B--2---:R-:W-:Y:S04]  /*9ca0*/  HMMA.16816.F32.BF16 R120, R140, R64.reuse, R120 ;  /* 0x000000408c78723c */ /* 0x084fe80000041878 */
[----:B------:R-:W-:Y:S03]  /*9cb0*/  F2FP.BF16.PACK_AB R55, R223, R224 ;  /* 0x000000e0df37723e */ /* 0x000fe600000010ff */
[----:B------:R-:W-:Y:S01]  /*9cc0*/  MUFU.EX2 R180, R72 ;  /* 0x0000004800b47308 */ /* 0x000fe20000000800 */
[C---:B------:R-:W-:Y:S08]  /*9cd0*/  HMMA.16816.F32.BF16 R124, R144.reuse, R64, R124 ;  /* 0x00000040907c723c */ /* 0x040ff0000004187c */
[-C--:B------:R-:W-:Y:S01]  /*9ce0*/  HMMA.16816.F32.BF16 R44, R144, R66.reuse, R44 ;  /* 0x00000042902c723c */ /* 0x080fe2000004182c */
[----:B------:R2:W-:Y:S01]  /*9cf0*/  MUFU.EX2 R177, R60 ;  /* 0x0000003c00b17308 */ /* 0x0005e20000000800 */
[----:B---3--:R-:W-:Y:S05]  /*9d00*/  LDSM.16.MT88.4 R68, [R229+0x1100] ;  /* 0x00110000e544783b */ /* 0x008fea0000004200 */
[----:B------:R-:W-:Y:S01]  /*9d10*/  MOV R147, R153 ;  /* 0x0000009900937202 */ /* 0x000fe20000000f00 */
[----:B------:R-:W-:Y:S03]  /*9d20*/  HMMA.16816.F32.BF16 R128, R140, R66, R128 ;  /* 0x000000428c80723c */ /* 0x000fe60000041880 */
[----:B------:R3:W5:Y:S01]  /*9d30*/  MUFU.EX2 R199, R61 ;  /* 0x0000003d00c77308 */ /* 0x0007620000000800 */
[----:B------:R-:W-:Y:S01]  /*9d40*/  MOV R146, R171 ;  /* 0x000000ab00927202 */ /* 0x000fe20000000f00 */
[----:B------:R-:W5:Y:S01]  /*9d50*/  LDSM.16.MT88.4 R64, [R231+0x1100] ;  /* 0x00110000e740783b */ /* 0x000f620000004200 */
[----:B------:R-:W-:Y:S02]  /*9d60*/  MOV R145, R170 ;  /* 0x000000aa00917202 */ /* 0x000fe40000000f00 */
[-C--:B-1----:R-:W-:Y:S05]  /*9d70*/  HMMA.16816.F32.BF16 R4, R52, R56.reuse, R4 ;  /* 0x000000383404723c */ /* 0x082fea0000041804 */
[----:B------:R1:W-:Y:S01]  /*9d80*/  MUFU.EX2 R176, R62 ;  /* 0x0000003e00b07308 */ /* 0x0003e20000000800 */
[----:B------:R-:W-:Y:S02]  /*9d90*/  MOV R144, R169 ;  /* 0x000000a900907202 */ /* 0x000fe40000000f00 */
[----:B------:R-:W-:Y:S02]  /*9da0*/  MOV R143, R168 ;  /* 0x000000a8008f7202 */ /* 0x000fe40000000f00 */
[----:B------:R-:W-:Y:S02]  /*9db0*/  LDSM.16.MT88.4 R168, [R231+0x3100] ;  /* 0x00310000e7a8783b */ /* 0x000fe40000004200 */
[----:B--2---:R-:W-:Y:S02]  /*9dc0*/  F2FP.BF16.PACK_AB R60, R165, R166 ;  /* 0x000000a6a53c723e */ /* 0x004fe400000010ff */
[----:B------:R-:W-:Y:S01]  /*9dd0*/  MOV R251, R146 ;  /* 0x0000009200fb7202 */ /* 0x000fe20000000f00 */
[----:B------:R2:W2:Y:S01]  /*9de0*/  MUFU.EX2 R183, R63 ;  /* 0x0000003f00b77308 */ /* 0x0004a20000000800 */
[----:B------:R-:W-:Y:S02]  /*9df0*/  MOV R203, R147 ;  /* 0x0000009300cb7202 */ /* 0x000fe40000000f00 */
[----:B---3--:R-:W-:Y:S07]  /*9e00*/  F2FP.BF16.PACK_AB R61, R222, R164 ;  /* 0x000000a4de3d723e */ /* 0x008fee00000010ff */
[----:B------:R-:W3:Y:S01]  /*9e10*/  MUFU.EX2 R190, R73 ;  /* 0x0000004900be7308 */ /* 0x000ee20000000800 */
[----:B-1----:R-:W-:Y:S09]  /*9e20*/  F2FP.BF16.PACK_AB R62, R217, R216 ;  /* 0x000000d8d93e723e */ /* 0x002ff200000010ff */
[----:B------:R-:W-:Y:S01]  /*9e30*/  MUFU.EX2 R189, R74 ;  /* 0x0000004a00bd7308 */ /* 0x000fe20000000800 */
[----:B--2---:R-:W-:Y:S09]  /*9e40*/  F2FP.BF16.PACK_AB R63, R210, R211 ;  /* 0x000000d3d23f723e */ /* 0x004ff200000010ff */
[----:B------:R1:W2:Y:S01]  /*9e50*/  MUFU.EX2 R188, R75 ;  /* 0x0000004b00bc7308 */ /* 0x0002a20000000800 */
[C---:B------:R-:W-:Y:S08]  /*9e60*/  HMMA.16816.F32.BF16 R8, R60.reuse, R56, R8 ;  /* 0x000000383c08723c */ /* 0x040ff00000041808 */
[-C--:B------:R-:W-:Y:S01]  /*9e70*/  HMMA.16816.F32.BF16 R12, R60, R58.reuse, R12 ;  /* 0x0000003a3c0c723c */ /* 0x080fe2000004180c */
[----:B------:R-:W-:Y:S07]  /*9e80*/  MUFU.EX2 R138, R138 ;  /* 0x0000008a008a7308 */ /* 0x000fee0000000800 */
[C---:B------:R-:W-:Y:S01]  /*9e90*/  HMMA.16816.F32.BF16 R16, R52.reuse, R58, R16 ;  /* 0x0000003a3410723c */ /* 0x040fe20000041810 */
[----:B------:R-:W2:Y:S02]  /*9ea0*/  LDSM.16.MT88.4 R56, [R230+0x1100] ;  /* 0x00110000e638783b */ /* 0x000ea40000004200 */
[----:B------:R-:W-:Y:S05]  /*9eb0*/  MUFU.EX2 R196, R80 ;  /* 0x0000005000c47308 */ /* 0x000fea0000000800 */
[-C--:B-----5:R-:W-:Y:S01]  /*9ec0*/  HMMA.16816.F32.BF16 R20, R52, R64.reuse, R20 ;  /* 0x000000403414723c */ /* 0x0a0fe20000041814 */
[----:B-1----:R-:W-:Y:S04]  /*9ed0*/  LDSM.16.MT88.4 R72, [R229+0x2100] ;  /* 0x00210000e548783b */ /* 0x002fe80000004200 */
[----:B------:R-:W-:Y:S03]  /*9ee0*/  MUFU.EX2 R80, R79 ;  /* 0x0000004f00507308 */ /* 0x000fe60000000800 */
[C---:B------:R-:W-:Y:S07]  /*9ef0*/  HMMA.16816.F32.BF16 R24, R60.reuse, R64, R24 ;  /* 0x000000403c18723c */ /* 0x040fee0000041818 */
[----:B------:R-:W-:Y:S01]  /*9f00*/  MUFU.EX2 R195, R81 ;  /* 0x0000005100c37308 */ /* 0x000fe20000000800 */
[-C--:B------:R-:W-:Y:S08]  /*9f10*/  HMMA.16816.F32.BF16 R28, R60, R66.reuse, R28 ;  /* 0x000000423c1c723c */ /* 0x080ff0000004181c */
[C---:B------:R-:W-:Y:S01]  /*9f20*/  HMMA.16816.F32.BF16 R32, R52.reuse, R66, R32 ;  /* 0x000000423420723c */ /* 0x040fe20000041820 */
[----:B------:R-:W1:Y:S01]  /*9f30*/  LDSM.16.MT88.4 R64, [R228+0x1900] ;  /* 0x00190000e440783b */ /* 0x000e620000004200 */
[----:B------:R-:W-:Y:S06]  /*9f40*/  MUFU.EX2 R194, R82 ;  /* 0x0000005200c27308 */ /* 0x000fec0000000800 */
[-C--:B------:R-:W-:Y:S04]  /*9f50*/  HMMA.16816.F32.BF16 R36, R52, R68.reuse, R36 ;  /* 0x000000443424723c */ /* 0x080fe80000041824 */
[----:B------:R-:W-:Y:S04]  /*9f60*/  MUFU.EX2 R191, R83 ;  /* 0x0000005300bf7308 */ /* 0x000fe80000000800 */
[C---:B------:R-:W-:Y:S06]  /*9f70*/  HMMA.16816.F32.BF16 R48, R60.reuse, R68, R48 ;  /* 0x000000443c30723c */ /* 0x040fec0000041830 */
[----:B------:R5:W-:Y:S02]  /*9f80*/  MUFU.EX2 R83, R76 ;  /* 0x0000004c00537308 */ /* 0x000be40000000800 */
[-C--:B------:R-:W-:Y:S08]  /*9f90*/  HMMA.16816.F32.BF16 R40, R60, R70.reuse, R40 ;  /* 0x000000463c28723c */ /* 0x080ff00000041828 */
[C---:B------:R-:W-:Y:S01]  /*9fa0*/  HMMA.16816.F32.BF16 R116, R52.reuse, R70, R116 ;  /* 0x000000463474723c */ /* 0x040fe20000041874 */
[----:B------:R-:W-:Y:S01]  /*9fb0*/  LDSM.16.MT88.4 R68, [R229+0x1900] ;  /* 0x00190000e544783b */ /* 0x000fe20000004200 */
[----:B------:R-:W1:Y:S06]  /*9fc0*/  MUFU.EX2 R82, R77 ;  /* 0x0000004d00527308 */ /* 0x000e6c0000000800 */
[-C--:B--2---:R-:W-:Y:S04]  /*9fd0*/  HMMA.16816.F32.BF16 R120, R52, R56.reuse, R120 ;  /* 0x000000383478723c */ /* 0x084fe80000041878 */
[----:B------:R-:W2:Y:S04]  /*9fe0*/  MUFU.EX2 R81, R78 ;  /* 0x0000004e00517308 */ /* 0x000ea80000000800 */
[C---:B------:R-:W-:Y:S06]  /*9ff0*/  HMMA.16816.F32.BF16 R124, R60.reuse, R56, R124 ;  /* 0x000000383c7c723c */ /* 0x040fec000004187c */
[----:B------:R-:W-:Y:S01]  /*a000*/  MUFU.EX2 R84, R84 ;  /* 0x0000005400547308 */ /* 0x000fe20000000800 */
[----:B------:R-:W-:Y:S01]  /*a010*/  F2FP.BF16.PACK_AB R56, R179, R173 ;  /* 0x000000adb338723e */ /* 0x000fe200000010ff */
[-C--:B------:R-:W-:Y:S01]  /*a020*/  HMMA.16816.F32.BF16 R44, R60, R58.reuse, R44 ;  /* 0x0000003a3c2c723c */ /* 0x080fe2000004182c */
[----:B------:R-:W2:Y:S03]  /*a030*/  LDSM.16.MT88.4 R60, [R231+0x1900] ;  /* 0x00190000e73c783b */ /* 0x000ea60000004200 */
[----:B------:R-:W-:Y:S04]  /*a040*/  F2FP.BF16.PACK_AB R57, R178, R172 ;  /* 0x000000acb239723e */ /* 0x000fe800000010ff */
[----:B------:R-:W-:Y:S01]  /*a050*/  HMMA.16816.F32.BF16 R128, R52, R58, R128 ;  /* 0x0000003a3480723c */ /* 0x000fe20000041880 */
[----:B------:R-:W-:Y:S06]  /*a060*/  MUFU.EX2 R85, R85 ;  /* 0x0000005500557308 */ /* 0x000fec0000000800 */
[----:B------:R-:W-:Y:S02]  /*a070*/  F2FP.BF16.PACK_AB R52, R175, R209 ;  /* 0x000000d1af34723e */ /* 0x000fe400000010ff */
[----:B------:R-:W-:Y:S02]  /*a080*/  F2FP.BF16.PACK_AB R53, R208, R174 ;  /* 0x000000aed035723e */ /* 0x000fe400000010ff */
[----:B------:R-:W-:Y:S01]  /*a090*/  MUFU.EX2 R86, R86 ;  /* 0x0000005600567308 */ /* 0x000fe20000000800 */
[----:B------:R-:W-:Y:S02]  /*a0a0*/  F2FP.BF16.PACK_AB R54, R207, R206 ;  /* 0x000000cecf36723e */ /* 0x000fe400000010ff */
[----:B------:R-:W-:Y:S02]  /*a0b0*/  F2FP.BF16.PACK_AB R55, R205, R204 ;  /* 0x000000cccd37723e */ /* 0x000fe400000010ff */
[----:B------:R-:W-:Y:S02]  /*a0c0*/  F2FP.BF16.PACK_AB R58, R199, R177 ;  /* 0x000000b1c73a723e */ /* 0x000fe400000010ff */
[----:B------:R-:W-:Y:S03]  /*a0d0*/  F2FP.BF16.PACK_AB R59, R183, R176 ;  /* 0x000000b0b73b723e */ /* 0x000fe600000010ff */
[-C--:B-1----:R-:W-:Y:S01]  /*a0e0*/  HMMA.16816.F32.BF16 R4, R52, R64.reuse, R4 ;  /* 0x000000403404723c */ /* 0x082fe20000041804 */
[----:B------:R-:W-:Y:S07]  /*a0f0*/  MUFU.EX2 R87, R87 ;  /* 0x0000005700577308 */ /* 0x000fee0000000800 */
[C---:B------:R-:W-:Y:S03]  /*a100*/  HMMA.16816.F32.BF16 R8, R56.reuse, R64, R8 ;  /* 0x000000403808723c */ /* 0x040fe60000041808 */
[----:B------:R-:W-:Y:S05]  /*a110*/  MUFU.EX2 R96, R96 ;  /* 0x0000006000607308 */ /* 0x000fea0000000800 */
[-C--:B------:R-:W-:Y:S05]  /*a120*/  HMMA.16816.F32.BF16 R12, R56, R66.reuse, R12 ;  /* 0x00000042380c723c */ /* 0x080fea000004180c */
[----:B------:R-:W-:Y:S03]  /*a130*/  MUFU.EX2 R97, R97 ;  /* 0x0000006100617308 */ /* 0x000fe60000000800 */
[C---:B------:R-:W-:Y:S01]  /*a140*/  HMMA.16816.F32.BF16 R16, R52.reuse, R66, R16 ;  /* 0x000000423410723c */ /* 0x040fe20000041810 */
[----:B------:R-:W1:Y:S06]  /*a150*/  LDSM.16.MT88.4 R64, [R230+0x1900] ;  /* 0x00190000e640783b */ /* 0x000e6c0000004200 */
[----:B------:R-:W-:Y:S01]  /*a160*/  MUFU.EX2 R98, R98 ;  /* 0x0000006200627308 */ /* 0x000fe20000000800 */
[-C--:B--2---:R-:W-:Y:S08]  /*a170*/  HMMA.16816.F32.BF16 R20, R52, R60.reuse, R20 ;  /* 0x0000003c3414723c */ /* 0x084ff00000041814 */
[C---:B------:R-:W-:Y:S01]  /*a180*/  HMMA.16816.F32.BF16 R24, R56.reuse, R60, R24 ;  /* 0x0000003c3818723c */ /* 0x040fe20000041818 */
[----:B------:R-:W-:Y:S07]  /*a190*/  MUFU.EX2 R99, R99 ;  /* 0x0000006300637308 */ /* 0x000fee0000000800 */
[-C--:B------:R-:W-:Y:S03]  /*a1a0*/  HMMA.16816.F32.BF16 R28, R56, R62.reuse, R28 ;  /* 0x0000003e381c723c */ /* 0x080fe6000004181c */
[----:B------:R-:W-:Y:S01]  /*a1b0*/  MUFU.EX2 R100, R100 ;  /* 0x0000006400647308 */ /* 0x000fe20000000800 */
[----:B----4-:R-:W-:Y:S02]  /*a1c0*/  FFMA.FTZ R133, R133, R154, R201 ;  /* 0x0000009a85857223 */ /* 0x010fe400000100c9 */
[----:B------:R-:W-:Y:S02]  /*a1d0*/  FFMA.FTZ R0, R0, R155, R200 ;  /* 0x0000009b00007223 */ /* 0x000fe400000100c8 */
[C---:B------:R-:W-:Y:S01]  /*a1e0*/  HMMA.16816.F32.BF16 R32, R52.reuse, R62, R32 ;  /* 0x0000003e3420723c */ /* 0x040fe20000041820 */
[----:B------:R-:W2:Y:S03]  /*a1f0*/  LDSM.16.MT88.4 R60, [R228+0x2100] ;  /* 0x00210000e43c783b */ /* 0x000ea60000004200 */
[----:B------:R-:W-:Y:S01]  /*a200*/  FADD.FTZ R0, R212, R0 ;  /* 0x00000000d4007221 */ /* 0x000fe20000010000 */
[----:B------:R-:W-:Y:S03]  /*a210*/  MUFU.EX2 R101, R101 ;  /* 0x0000006500657308 */ /* 0x000fe60000000800 */
[-C--:B------:R-:W-:Y:S01]  /*a220*/  HMMA.16816.F32.BF16 R36, R52, R68.reuse, R36 ;  /* 0x000000443424723c */ /* 0x080fe20000041824 */
[----:B------:R-:W-:Y:S03]  /*a230*/  LDSM.16.MT88.4 R152, [R228+0x3100] ;  /* 0x00310000e498783b */ /* 0x000fe60000004200 */
[----:B-----5:R-:W-:Y:S03]  /*a240*/  FADD.FTZ R76, R214, R0 ;  /* 0x00000000d64c7221 */ /* 0x020fe60000010000 */
[----:B------:R-:W-:Y:S01]  /*a250*/  MUFU.EX2 R102, R102 ;  /* 0x0000006600667308 */ /* 0x000fe20000000800 */
[C---:B------:R-:W-:Y:S08]  /*a260*/  HMMA.16816.F32.BF16 R48, R56.reuse, R68, R48 ;  /* 0x000000443830723c */ /* 0x040ff00000041830 */
[-C--:B------:R-:W-:Y:S01]  /*a270*/  HMMA.16816.F32.BF16 R40, R56, R70.reuse, R40 ;  /* 0x000000463828723c */ /* 0x080fe20000041828 */
[----:B------:R-:W-:Y:S07]  /*a280*/  MUFU.EX2 R103, R103 ;  /* 0x0000006700677308 */ /* 0x000fee0000000800 */
[C---:B------:R-:W-:Y:S01]  /*a290*/  HMMA.16816.F32.BF16 R116, R52.reuse, R70, R116 ;  /* 0x000000463474723c */ /* 0x040fe20000041874 */
[----:B------:R-:W4:Y:S02]  /*a2a0*/  LDSM.16.MT88.4 R68, [R231+0x2100] ;  /* 0x00210000e744783b */ /* 0x000f240000004200 */
[----:B------:R-:W-:Y:S05]  /*a2b0*/  MUFU.EX2 R112, R112 ;  /* 0x0000007000707308 */ /* 0x000fea0000000800 */
[-C--:B-1----:R-:W-:Y:S05]  /*a2c0*/  HMMA.16816.F32.BF16 R120, R52, R64.reuse, R120 ;  /* 0x000000403478723c */ /* 0x082fea0000041878 */
[----:B------:R-:W-:Y:S03]  /*a2d0*/  MUFU.EX2 R113, R113 ;  /* 0x0000007100717308 */ /* 0x000fe60000000800 */
[C---:B------:R-:W-:Y:S07]  /*a2e0*/  HMMA.16816.F32.BF16 R124, R56.reuse, R64, R124 ;  /* 0x00000040387c723c */ /* 0x040fee000004187c */
[----:B------:R-:W-:Y:S01]  /*a2f0*/  MUFU.EX2 R114, R114 ;  /* 0x0000007200727308 */ /* 0x000fe20000000800 */
[-C--:B------:R-:W-:Y:S07]  /*a300*/  HMMA.16816.F32.BF16 R44, R56, R66.reuse, R44 ;  /* 0x00000042382c723c */ /* 0x080fee000004182c */
[----:B---3--:R-:W-:Y:S01]  /*a310*/  F2FP.BF16.PACK_AB R56, R190, R180 ;  /* 0x000000b4be38723e */ /* 0x008fe200000010ff */
[----:B------:R-:W-:Y:S01]  /*a320*/  HMMA.16816.F32.BF16 R128, R52, R66, R128 ;  /* 0x000000423480723c */ /* 0x000fe20000041880 */
[----:B------:R-:W1:Y:S01]  /*a330*/  LDSM.16.MT88.4 R64, [R230+0x2100] ;  /* 0x00210000e640783b */ /* 0x000e620000004200 */
[----:B------:R-:W-:Y:S02]  /*a340*/  MUFU.EX2 R115, R115 ;  /* 0x0000007300737308 */ /* 0x000fe40000000800 */
[----:B------:R-:W-:Y:S02]  /*a350*/  F2FP.BF16.PACK_AB R57, R188, R189 ;  /* 0x000000bdbc39723e */ /* 0x000fe400000010ff */
[----:B------:R-:W-:Y:S02]  /*a360*/  F2FP.BF16.PACK_AB R58, R82, R83 ;  /* 0x00000053523a723e */ /* 0x000fe400000010ff */
[----:B------:R-:W-:Y:S04]  /*a370*/  F2FP.BF16.PACK_AB R52, R198, R182 ;  /* 0x000000b6c634723e */ /* 0x000fe800000010ff */
[----:B------:R-:W-:Y:S01]  /*a380*/  F2FP.BF16.PACK_AB R53, R197, R181 ;  /* 0x000000b5c535723e */ /* 0x000fe200000010ff */
[----:B------:R-:W3:Y:S01]  /*a390*/  MUFU.EX2 R108, R108 ;  /* 0x0000006c006c7308 */ /* 0x000ee20000000800 */
[----:B------:R-:W-:Y:S02]  /*a3a0*/  F2FP.BF16.PACK_AB R54, R195, R196 ;  /* 0x000000c4c336723e */ /* 0x000fe400000010ff */
[----:B------:R-:W-:Y:S02]  /*a3b0*/  F2FP.BF16.PACK_AB R55, R191, R194 ;  /* 0x000000c2bf37723e */ /* 0x000fe400000010ff */
[----:B------:R-:W-:Y:S05]  /*a3c0*/  F2FP.BF16.PACK_AB R59, R80, R81 ;  /* 0x00000051503b723e */ /* 0x000fea00000010ff */
[-C--:B--2---:R-:W-:Y:S01]  /*a3d0*/  HMMA.16816.F32.BF16 R4, R52, R60.reuse, R4 ;  /* 0x0000003c3404723c */ /* 0x084fe20000041804 */
[----:B------:R-:W-:Y:S07]  /*a3e0*/  MUFU.EX2 R110, R110 ;  /* 0x0000006e006e7308 */ /* 0x000fee0000000800 */
[C---:B------:R-:W-:Y:S03]  /*a3f0*/  HMMA.16816.F32.BF16 R8, R56.reuse, R60, R8 ;  /* 0x0000003c3808723c */ /* 0x040fe60000041808 */
[----:B------:R-:W-:Y:S01]  /*a400*/  MUFU.EX2 R88, R88 ;  /* 0x0000005800587308 */ /* 0x000fe20000000800 */
[----:B---3--:R-:W-:Y:S04]  /*a410*/  F2FP.BF16.PACK_AB R186, R138, R108 ;  /* 0x0000006c8aba723e */ /* 0x008fe800000010ff */
[-C--:B------:R-:W-:Y:S05]  /*a420*/  HMMA.16816.F32.BF16 R12, R56, R62.reuse, R12 ;  /* 0x0000003e380c723c */ /* 0x080fea000004180c */
[----:B------:R-:W-:Y:S03]  /*a430*/  MUFU.EX2 R89, R89 ;  /* 0x0000005900597308 */ /* 0x000fe60000000800 */
[C---:B------:R-:W-:Y:S01]  /*a440*/  HMMA.16816.F32.BF16 R16, R52.reuse, R62, R16 ;  /* 0x0000003e3410723c */ /* 0x040fe20000041810 */
[----:B------:R-:W2:Y:S06]  /*a450*/  LDSM.16.MT88.4 R60, [R228+0x2900] ;  /* 0x00290000e43c783b */ /* 0x000eac0000004200 */
[----:B------:R-:W-:Y:S01]  /*a460*/  MUFU.EX2 R90, R90 ;  /* 0x0000005a005a7308 */ /* 0x000fe20000000800 */
[-C--:B----4-:R-:W-:Y:S08]  /*a470*/  HMMA.16816.F32.BF16 R20, R52, R68.reuse, R20 ;  /* 0x000000443414723c */ /* 0x090ff00000041814 */
[C---:B------:R-:W-:Y:S01]  /*a480*/  HMMA.16816.F32.BF16 R24, R56.reuse, R68, R24 ;  /* 0x000000443818723c */ /* 0x040fe20000041818 */
[----:B------:R-:W-:Y:S07]  /*a490*/  MUFU.EX2 R91, R91 ;  /* 0x0000005b005b7308 */ /* 0x000fee0000000800 */
[-C--:B------:R-:W-:Y:S03]  /*a4a0*/  HMMA.16816.F32.BF16 R28, R56, R70.reuse, R28 ;  /* 0x00000046381c723c */ /* 0x080fe6000004181c */
[----:B------:R-:W-:Y:S05]  /*a4b0*/  MUFU.EX2 R92, R92 ;  /* 0x0000005c005c7308 */ /* 0x000fea0000000800 */
[C---:B------:R-:W-:Y:S01]  /*a4c0*/  HMMA.16816.F32.BF16 R32, R52.reuse, R70, R32 ;  /* 0x000000463420723c */ /* 0x040fe20000041820 */
[----:B------:R-:W3:Y:S04]  /*a4d0*/  LDSM.16.MT88.4 R68, [R231+0x2900] ;  /* 0x00290000e744783b */ /* 0x000ee80000004200 */
[----:B------:R-:W4:Y:S03]  /*a4e0*/  MUFU.EX2 R93, R93 ;  /* 0x0000005d005d7308 */ /* 0x000f260000000800 */
[-C--:B------:R-:W-:Y:S07]  /*a4f0*/  HMMA.16816.F32.BF16 R36, R52, R72.reuse, R36 ;  /* 0x000000483424723c */ /* 0x080fee0000041824 */
[----:B------:R-:W-:Y:S01]  /*a500*/  MUFU.EX2 R94, R94 ;  /* 0x0000005e005e7308 */ /* 0x000fe20000000800 */
[C---:B------:R-:W-:Y:S08]  /*a510*/  HMMA.16816.F32.BF16 R48, R56.reuse, R72, R48 ;  /* 0x000000483830723c */ /* 0x040ff00000041830 */
[-C--:B------:R-:W-:Y:S01]  /*a520*/  HMMA.16816.F32.BF16 R40, R56, R74.reuse, R40 ;  /* 0x0000004a3828723c */ /* 0x080fe20000041828 */
[----:B------:R-:W5:Y:S07]  /*a530*/  MUFU.EX2 R95, R95 ;  /* 0x0000005f005f7308 */ /* 0x000f6e0000000800 */
[C---:B------:R-:W-:Y:S01]  /*a540*/  HMMA.16816.F32.BF16 R116, R52.reuse, R74, R116 ;  /* 0x0000004a3474723c */ /* 0x040fe20000041874 */
[----:B------:R-:W2:Y:S02]  /*a550*/  LDSM.16.MT88.4 R72, [R229+0x2900] ;  /* 0x00290000e548783b */ /* 0x000ea40000004200 */
[----:B------:R-:W-:Y:S05]  /*a560*/  MUFU.EX2 R104, R104 ;  /* 0x0000006800687308 */ /* 0x000fea0000000800 */
[-C--:B-1----:R-:W-:Y:S05]  /*a570*/  HMMA.16816.F32.BF16 R120, R52, R64.reuse, R120 ;  /* 0x000000403478723c */ /* 0x082fea0000041878 */
[----:B------:R-:W-:Y:S03]  /*a580*/  MUFU.EX2 R105, R105 ;  /* 0x0000006900697308 */ /* 0x000fe60000000800 */
[C---:B------:R-:W-:Y:S07]  /*a590*/  HMMA.16816.F32.BF16 R124, R56.reuse, R64, R124 ;  /* 0x00000040387c723c */ /* 0x040fee000004187c */
[----:B------:R-:W-:Y:S01]  /*a5a0*/  FADD.FTZ R64, R218, R134 ;  /* 0x00000086da407221 */ /* 0x000fe20000010000 */
[-C--:B------:R-:W-:Y:S01]  /*a5b0*/  HMMA.16816.F32.BF16 R44, R56, R66.reuse, R44 ;  /* 0x00000042382c723c */ /* 0x080fe2000004182c */
[----:B------:R-:W-:Y:S03]  /*a5c0*/  MUFU.EX2 R106, R106 ;  /* 0x0000006a006a7308 */ /* 0x000fe60000000800 */
[----:B------:R-:W-:Y:S03]  /*a5d0*/  FADD.FTZ R79, R221, R64 ;  /* 0x00000040dd4f7221 */ /* 0x000fe60000010000 */
[----:B----4-:R-:W-:Y:S01]  /*a5e0*/  F2FP.BF16.PACK_AB R58, R93, R92 ;  /* 0x0000005c5d3a723e */ /* 0x010fe200000010ff */
[----:B------:R-:W-:Y:S01]  /*a5f0*/  HMMA.16816.F32.BF16 R128, R52, R66, R128 ;  /* 0x000000423480723c */ /* 0x000fe20000041880 */
[----:B------:R-:W1:Y:S02]  /*a600*/  LDSM.16.MT88.4 R64, [R230+0x2900] ;  /* 0x00290000e640783b */ /* 0x000e640000004200 */
[----:B------:R-:W-:Y:S01]  /*a610*/  MUFU.EX2 R107, R107 ;  /* 0x0000006b006b7308 */ /* 0x000fe20000000800 */
[----:B------:R-:W-:Y:S01]  /*a620*/  FADD.FTZ R56, R215, R132 ;  /* 0x00000084d7387221 */ /* 0x000fe20000010000 */
[----:B-----5:R-:W-:Y:S01]  /*a630*/  F2FP.BF16.PACK_AB R59, R95, R94 ;  /* 0x0000005e5f3b723e */ /* 0x020fe200000010ff */
[----:B------:R-:W-:Y:S01]  /*a640*/  FADD.FTZ R57, R213, R133 ;  /* 0x00000085d5397221 */ /* 0x000fe20000010000 */
[----:B------:R-:W-:Y:S01]  /*a650*/  F2FP.BF16.PACK_AB R52, R85, R84 ;  /* 0x000000545534723e */ /* 0x000fe200000010ff */
[----:B------:R-:W-:Y:S01]  /*a660*/  FADD.FTZ R78, R220, R56 ;  /* 0x00000038dc4e7221 */ /* 0x000fe20000010000 */
[----:B------:R-:W-:Y:S03]  /*a670*/  F2FP.BF16.PACK_AB R53, R87, R86 ;  /* 0x000000565735723e */ /* 0x000fe600000010ff */
[----:B------:R-:W-:Y:S01]  /*a680*/  F2FP.BF16.PACK_AB R54, R97, R96 ;  /* 0x000000606136723e */ /* 0x000fe200000010ff */
[----:B------:R-:W-:Y:S01]  /*a690*/  FADD.FTZ R77, R219, R57 ;  /* 0x00000039db4d7221 */ /* 0x000fe20000010000 */
[----:B------:R-:W-:Y:S01]  /*a6a0*/  F2FP.BF16.PACK_AB R55, R99, R98 ;  /* 0x000000626337723e */ /* 0x000fe200000010ff */
[----:B------:R-:W-:Y:S01]  /*a6b0*/  FADD.FTZ R0, R143, R79 ;  /* 0x0000004f8f007221 */ /* 0x000fe20000010000 */
[----:B------:R-:W-:Y:S02]  /*a6c0*/  F2FP.BF16.PACK_AB R56, R89, R88 ;  /* 0x000000585938723e */ /* 0x000fe400000010ff */
[----:B------:R-:W-:Y:S01]  /*a6d0*/  F2FP.BF16.PACK_AB R57, R91, R90 ;  /* 0x0000005a5b39723e */ /* 0x000fe200000010ff */
[----:B------:R-:W-:Y:S01]  /*a6e0*/  FADD.FTZ R0, R148, R0 ;  /* 0x0000000094007221 */ /* 0x000fe20000010000 */
[----:B------:R-:W-:Y:S01]  /*a6f0*/  MOV R133, R135 ;  /* 0x0000008700857202 */ /* 0x000fe20000000f00 */
[-C--:B--2---:R-:W-:Y:S03]  /*a700*/  HMMA.16816.F32.BF16 R4, R52, R60.reuse, R4 ;  /* 0x0000003c3404723c */ /* 0x084fe60000041804 */
[----:B------:R-:W-:Y:S05]  /*a710*/  FADD.FTZ R0, R202, R0 ;  /* 0x00000000ca007221 */ /* 0x000fea0000010000 */
[C---:B------:R-:W-:Y:S01]  /*a720*/  HMMA.16816.F32.BF16 R8, R56.reuse, R60, R8 ;  /* 0x0000003c3808723c */ /* 0x040fe20000041808 */
[----:B------:R-:W2:Y:S07]  /*a730*/  MUFU.EX2 R60, R3 ;  /* 0x00000003003c7308 */ /* 0x000eae0000000800 */
[-C--:B------:R-:W-:Y:S08]  /*a740*/  HMMA.16816.F32.BF16 R12, R56, R62.reuse, R12 ;  /* 0x0000003e380c723c */ /* 0x080ff0000004180c */
[C---:B------:R-:W-:Y:S08]  /*a750*/  HMMA.16816.F32.BF16 R16, R52.reuse, R62, R16 ;  /* 0x0000003e3410723c */ /* 0x040ff00000041810 */
[-C--:B---3--:R-:W-:Y:S04]  /*a760*/  HMMA.16816.F32.BF16 R20, R52, R68.reuse, R20 ;  /* 0x000000443414723c */ /* 0x088fe80000041814 */
[----:B--2---:R-:W-:Y:S01]  /*a770*/  F2FP.BF16.PACK_AB R187, R60, R110 ;  /* 0x0000006e3cbb723e */ /* 0x004fe200000010ff */
[----:B------:R-:W-:Y:S03]  /*a780*/  FADD.FTZ R3, R151, R76 ;  /* 0x0000004c97037221 */ /* 0x000fe60000010000 */
[C---:B------:R-:W-:Y:S08]  /*a790*/  HMMA.16816.F32.BF16 R24, R56.reuse, R68, R24 ;  /* 0x000000443818723c */ /* 0x040ff00000041818 */
[-C--:B------:R-:W-:Y:S08]  /*a7a0*/  HMMA.16816.F32.BF16 R28, R56, R70.reuse, R28 ;  /* 0x00000046381c723c */ /* 0x080ff0000004181c */
[C---:B------:R-:W-:Y:S08]  /*a7b0*/  HMMA.16816.F32.BF16 R32, R52.reuse, R70, R32 ;  /* 0x000000463420723c */ /* 0x040ff00000041820 */
[-C--:B------:R-:W-:Y:S08]  /*a7c0*/  HMMA.16816.F32.BF16 R36, R52, R72.reuse, R36 ;  /* 0x000000483424723c */ /* 0x080ff00000041824 */
[C---:B------:R-:W-:Y:S08]  /*a7d0*/  HMMA.16816.F32.BF16 R48, R56.reuse, R72, R48 ;  /* 0x000000483830723c */ /* 0x040ff00000041830 */
[-C--:B------:R-:W-:Y:S08]  /*a7e0*/  HMMA.16816.F32.BF16 R40, R56, R74.reuse, R40 ;  /* 0x0000004a3828723c */ /* 0x080ff00000041828 */
[C---:B------:R-:W-:Y:S08]  /*a7f0*/  HMMA.16816.F32.BF16 R116, R52.reuse, R74, R116 ;  /* 0x0000004a3474723c */ /* 0x040ff00000041874 */
[-C--:B-1----:R-:W-:Y:S08]  /*a800*/  HMMA.16816.F32.BF16 R120, R52, R64.reuse, R120 ;  /* 0x000000403478723c */ /* 0x082ff00000041878 */
        /* <DEDUP_REMOVED lines=9> */
[----:B------:R-:W-:Y:S01]  /*a8a0*/  FADD.FTZ R56, R227, R3 ;  /* 0x00000003e3387221 */ /* 0x000fe20000010000 */
[----:B------:R-:W-:Y:S01]  /*a8b0*/  F2FP.BF16.PACK_AB R54, R113, R112 ;  /* 0x000000707136723e */ /* 0x000fe200000010ff */
[----:B------:R-:W-:Y:S01]  /*a8c0*/  FADD.FTZ R3, R158, R57 ;  /* 0x000000399e037221 */ /* 0x000fe20000010000 */
[----:B------:R-:W-:Y:S02]  /*a8d0*/  F2FP.BF16.PACK_AB R55, R115, R114 ;  /* 0x000000727337723e */ /* 0x000fe400000010ff */
[----:B------:R-:W-:Y:S01]  /*a8e0*/  F2FP.BF16.PACK_AB R184, R105, R104 ;  /* 0x0000006869b8723e */ /* 0x000fe200000010ff */
[----:B------:R-:W-:Y:S01]  /*a8f0*/  FADD.FTZ R3, R203, R3 ;  /* 0x00000003cb037221 */ /* 0x000fe20000010000 */
[----:B------:R-:W-:Y:S03]  /*a900*/  F2FP.BF16.PACK_AB R185, R107, R106 ;  /* 0x0000006a6bb9723e */ /* 0x000fe600000010ff */
[-C--:B------:R-:W-:Y:S01]  /*a910*/  HMMA.16816.F32.BF16 R144, R52, R152.reuse, R4 ;  /* 0x000000983490723c */ /* 0x080fe20000041804 */
[----:B------:R-:W1:Y:S07]  /*a920*/  LDSM.16.MT88.4 R4, [R229+0x3100] ;  /* 0x00310000e504783b */ /* 0x000e6e0000004200 */
[C---:B------:R-:W-:Y:S07]  /*a930*/  HMMA.16816.F32.BF16 R140, R184.reuse, R152, R8 ;  /* 0x00000098b88c723c */ /* 0x040fee0000041808 */
        /* <DEDUP_REMOVED lines=27> */
[----:B------:R-:W-:Y:S01]  /*aaf0*/  FADD.FTZ R14, R225, R3 ;  /* 0x00000003e10e7221 */ /* 0x000fe20000010000 */
[----:B------:R-:W2:Y:S01]  /*ab00*/  LDSM.16.MT88.4 R8, [R230+0x3100] ;  /* 0x00310000e608783b */ /* 0x000ea20000004200 */
        /* <DEDUP_REMOVED lines=72> */
[----:B------:R-:W-:Y:S02]  /*af90*/  FADD.FTZ R0, R60, R0 ;  /* 0x000000003c007221 */ /* 0x000fe40000010000 */
[----:B------:R-:W-:Y:S01]  /*afa0*/  FADD.FTZ R5, R114, R5 ;  /* 0x0000000572057221 */ /* 0x000fe20000010000 */
[----:B------:R1:W-:Y:S01]  /*afb0*/  STL [R1], R3 ;  /* 0x0000000301007387 */ /* 0x0003e20000100800 */
[----:B------:R-:W-:Y:S02]  /*afc0*/  FADD.FTZ R251, R113, R6 ;  /* 0x0000000671fb7221 */ /* 0x000fe40000010000 */
[----:B------:R-:W-:Y:S01]  /*afd0*/  FADD.FTZ R252, R115, R5 ;  /* 0x0000000573fc7221 */ /* 0x000fe20000010000 */
[----:B------:R2:W-:Y:S01]  /*afe0*/  STL [R1+0x4], R0 ;  /* 0x0000040001007387 */ /* 0x0005e20000100800 */
[----:B-1----:R-:W-:Y:S02]  /*aff0*/  MOV R3, R136 ;  /* 0x0000008800037202 */ /* 0x002fe40000000f00 */
[----:B--2---:R-:W-:Y:S01]  /*b000*/  MOV R0, R137 ;  /* 0x0000008900007202 */ /* 0x004fe20000000f00 */
[----:B------:R-:W-:-:S05]  /*b010*/  @P0 BRA `(.L_x_833) ;  /* 0xffffc1e000000947 */ /* 0x000fca000383ffff */
.L_x_832:
[----:B------:R-:W2:Y:S04]  /*b020*/  LDL.LU R10, [R1] ;  /* 0x00000000010a7983 */ /* 0x000ea80000300800 */
[----:B------:R-:W3:Y:S01]  /*b030*/  LDL.LU R9, [R1+0x4] ;  /* 0x0000040001097983 */ /* 0x000ee20000300800 */
[----:B------:R-:W-:-:S02]  /*b040*/  MOV R36, 0xff800000 ;  /* 0xff80000000247802 */ /* 0x000fc40000000f00 */
[----:B------:R-:W-:Y:S01]  /*b050*/  MOV R37, 0xff800000 ;  /* 0xff80000000257802 */ /* 0x000fe20000000f00 */
[----:B------:R-:W4:Y:S01]  /*b060*/  SHFL.BFLY PT, R5, R251, 0x2, 0x1f ;  /* 0x0c401f00fb057f89 */ /* 0x000f2200000e0000 */
[----:B------:R-:W-:Y:S02]  /*b070*/  MOV R38, 0xff800000 ;  /* 0xff80000000267802 */ /* 0x000fe40000000f00 */
[----:B------:R-:W-:Y:S01]  /*b080*/  MOV R39, 0xff800000 ;  /* 0xff80000000277802 */ /* 0x000fe20000000f00 */
[----:B------:R-:W1:Y:S01]  /*b090*/  SHFL.BFLY PT, R6, R252, 0x2, 0x1f ;  /* 0x0c401f00fc067f89 */ /* 0x000e6200000e0000 */
[----:B------:R-:W-:Y:S01]  /*b0a0*/  PLOP3.LUT P4, PT, PT, PT, PT, 0x8, 0x0 ;  /* 0x000000000000781c */ /* 0x000fe20003f8e170 */
[----:B----4-:R-:W-:Y:S02]  /*b0b0*/  FADD.FTZ R5, R5, R251 ;  /* 0x000000fb05057221 */ /* 0x010fe40000010000 */
[----:B-1----:R-:W-:-:S03]  /*b0c0*/  FADD.FTZ R6, R6, R252 ;  /* 0x000000fc06067221 */ /* 0x002fc60000010000 */
[----:B------:R-:W1:Y:S04]  /*b0d0*/  SHFL.BFLY PT, R0, R5, 0x1, 0x1f ;  /* 0x0c201f0005007f89 */ /* 0x000e6800000e0000 */
[----:B------:R-:W4:Y:S01]  /*b0e0*/  SHFL.BFLY PT, R4, R6, 0x1, 0x1f ;  /* 0x0c201f0006047f89 */ /* 0x000f2200000e0000 */
[----:B-1----:R-:W-:Y:S01]  /*b0f0*/  FADD.FTZ R5, R5, R0 ;  /* 0x0000000005057221 */ /* 0x002fe20000010000 */
[----:B------:R-:W-:Y:S01]  /*b100*/  MOV R0, RZ ;  /* 0x000000ff00007202 */ /* 0x000fe20000000f00 */
[----:B----4-:R-:W-:-:S03]  /*b110*/  FADD.FTZ R6, R6, R4 ;  /* 0x0000000406067221 */ /* 0x010fc60000010000 */
[----:B------:R-:W-:Y:S02]  /*b120*/  FSETP.NE.FTZ.AND P3, PT, R5, RZ, PT ;  /* 0x000000ff0500720b */ /* 0x000fe40003f75000 */
[----:B------:R-:W-:Y:S02]  /*b130*/  MOV R4, RZ ;  /* 0x000000ff00047202 */ /* 0x000fe40000000f00 */
[----:B------:R-:W-:-:S09]  /*b140*/  FSETP.NE.FTZ.AND P2, PT, R6, RZ, PT ;  /* 0x000000ff0600720b */ /* 0x000fd20003f55000 */
[----:B------:R-:W1:Y:S08]  /*b150*/  @P3 MUFU.RCP R0, R5 ;  /* 0x0000000500003308 */ /* 0x000e700000001000 */
[----:B------:R-:W4:Y:S01]  /*b160*/  @P2 MUFU.RCP R4, R6 ;  /* 0x0000000600042308 */ /* 0x000f220000001000 */
[----:B-1----:R-:W-:-:S07]  /*b170*/  FMUL.FTZ R144, R0, R144 ;  /* 0x0000009000907220 */ /* 0x002fce0000410000 */
[----:B------:R-:W1:Y:S01]  /*b180*/  @P3 MUFU.LG2 R11, R5 ;  /* 0x00000005000b3308 */ /* 0x000e620000000c00 */
        /* <DEDUP_REMOVED lines=15> */
[----:B------:R-:W-:Y:S01]  /*b280*/  MOV R0, RZ ;  /* 0x000000ff00007202 */ /* 0x000fe20000000f00 */
[C---:B----4-:R-:W-:Y:S02]  /*b290*/  FMUL.FTZ R146, R4.reuse, R146 ;  /* 0x0000009204927220 */ /* 0x050fe40000410000 */
        /* <DEDUP_REMOVED lines=16> */
[----:B-1----:R-:W-:Y:S01]  /*b3a0*/  @P3 FMUL.FTZ R11, R11, 0.69314718246459960938 ;  /* 0x3f3172180b0b3820 */ /* 0x002fe20000410000 */
[----:B--2---:R-:W1:Y:S04]  /*b3b0*/  SHFL.BFLY PT, R7, R10, 0x2, 0x1f ;  /* 0x0c401f000a077f89 */ /* 0x004e6800000e0000 */
[----:B---3--:R-:W2:Y:S01]  /*b3c0*/  SHFL.BFLY PT, R8, R9, 0x2, 0x1f ;  /* 0x0c401f0009087f89 */ /* 0x008ea200000e0000 */
[----:B-1----:R-:W-:Y:S02]  /*b3d0*/  FADD.FTZ R7, R7, R10 ;  /* 0x0000000a07077221 */ /* 0x002fe40000010000 */
[----:B------:R-:W-:-:S02]  /*b3e0*/  @P3 FMUL.FTZ R10, R4, c[0x0][0x2d0] ;  /* 0x0000b400040a3a20 */ /* 0x000fc40000410000 */
[----:B--2---:R-:W-:Y:S01]  /*b3f0*/  FADD.FTZ R8, R8, R9 ;  /* 0x0000000908087221 */ /* 0x004fe20000010000 */
[----:B------:R-:W1:Y:S01]  /*b400*/  SHFL.BFLY PT, R3, R7, 0x1, 0x1f ;  /* 0x0c201f0007037f89 */ /* 0x000e6200000e0000 */
[----:B------:R-:W-:-:S03]  /*b410*/  @P3 FFMA.FTZ R36, R10, R137, R11 ;  /* 0x000000890a243223 */ /* 0x000fc6000001000b */
[----:B------:R-:W2:Y:S01]  /*b420*/  SHFL.BFLY PT, R9, R8, 0x1, 0x1f ;  /* 0x0c201f0008097f89 */ /* 0x000ea200000e0000 */
[----:B-1----:R-:W-:Y:S01]  /*b430*/  FADD.FTZ R7, R7, R3 ;  /* 0x0000000307077221 */ /* 0x002fe20000010000 */
[----:B------:R-:W-:Y:S01]  /*b440*/  MOV R3, RZ ;  /* 0x000000ff00037202 */ /* 0x000fe20000000f00 */
[----:B--2---:R-:W-:-:S03]  /*b450*/  FADD.FTZ R8, R9, R8 ;  /* 0x0000000809087221 */ /* 0x004fc60000010000 */
[----:B------:R-:W-:Y:S01]  /*b460*/  FSETP.NE.FTZ.AND P1, PT, R7, RZ, PT ;  /* 0x000000ff0700720b */ /* 0x000fe20003f35000 */
[----:B------:R-:W1:Y:S01]  /*b470*/  @P2 MUFU.LG2 R9, R6 ;  /* 0x0000000600092308 */ /* 0x000e620000000c00 */
[----:B------:R-:W-:-:S11]  /*b480*/  FSETP.NE.FTZ.AND P0, PT, R8, RZ, PT ;  /* 0x000000ff0800720b */ /* 0x000fd60003f15000 */
[----:B------:R-:W2:Y:S01]  /*b490*/  @P1 MUFU.RCP R3, R7 ;  /* 0x0000000700031308 */ /* 0x000ea20000001000 */
[----:B-1----:R-:W-:-:S07]  /*b4a0*/  @P2 FMUL.FTZ R9, R9, 0.69314718246459960938 ;  /* 0x3f31721809092820 */ /* 0x002fce0000410000 */
[----:B------:R-:W1:Y:S08]  /*b4b0*/  @P0 MUFU.RCP R0, R8 ;  /* 0x0000000800000308 */ /* 0x000e700000001000 */
[----:B------:R-:W3:Y:S01]  /*b4c0*/  @P1 MUFU.LG2 R7, R7 ;  /* 0x0000000700071308 */ /* 0x000ee20000000c00 */
[C---:B--2---:R-:W-:Y:S02]  /*b4d0*/  FMUL.FTZ R140, R3.reuse, R140 ;  /* 0x0000008c038c7220 */ /* 0x044fe40000410000 */
[----:B------:R-:W-:-:S02]  /*b4e0*/  FMUL.FTZ R33, R3, R141 ;  /* 0x0000008d03217220 */ /* 0x000fc40000410000 */
[C---:B------:R-:W-:Y:S02]  /*b4f0*/  FMUL.FTZ R148, R3.reuse, R148 ;  /* 0x0000009403947220 */ /* 0x040fe40000410000 */
[C---:B------:R-:W-:Y:S01]  /*b500*/  FMUL.FTZ R32, R3.reuse, R149 ;  /* 0x0000009503207220 */ /* 0x040fe20000410000 */
[----:B------:R2:W4:Y:S01]  /*b510*/  @P0 MUFU.LG2 R6, R8 ;  /* 0x0000000800060308 */ /* 0x0005220000000c00 */
[C---:B------:R-:W-:Y:S02]  /*b520*/  FMUL.FTZ R160, R3.reuse, R160 ;  /* 0x000000a003a07220 */ /* 0x040fe40000410000 */
[C---:B------:R-:W-:Y:S02]  /*b530*/  FMUL.FTZ R28, R3.reuse, R161 ;  /* 0x000000a1031c7220 */ /* 0x040fe40000410000 */
[C---:B------:R-:W-:Y:S02]  /*b540*/  FMUL.FTZ R164, R3.reuse, R164 ;  /* 0x000000a403a47220 */ /* 0x040fe40000410000 */
[----:B------:R-:W-:-:S02]  /*b550*/  FMUL.FTZ R25, R3, R165 ;  /* 0x000000a503197220 */ /* 0x000fc40000410000 */
[C---:B------:R-:W-:Y:S02]  /*b560*/  FMUL.FTZ R176, R3.reuse, R176 ;  /* 0x000000b003b07220 */ /* 0x040fe40000410000 */
[C---:B------:R-:W-:Y:S02]  /*b570*/  FMUL.FTZ R22, R3.reuse, R177 ;  /* 0x000000b103167220 */ /* 0x040fe40000410000 */
[C---:B------:R-:W-:Y:S02]  /*b580*/  FMUL.FTZ R180, R3.reuse, R180 ;  /* 0x000000b403b47220 */ /* 0x040fe40000410000 */
[C---:B------:R-:W-:Y:S01]  /*b590*/  FMUL.FTZ R12, R3.reuse, R181 ;  /* 0x000000b5030c7220 */ /* 0x040fe20000410000 */
[----:B--2---:R-:W-:Y:S01]  /*b5a0*/  @P0 MOV R8, 0x3f317218 ;  /* 0x3f31721800080802 */ /* 0x004fe20000000f00 */
[C---:B------:R-:W-:Y:S02]  /*b5b0*/  FMUL.FTZ R124, R3.reuse, R124 ;  /* 0x0000007c037c7220 */ /* 0x040fe40000410000 */
[----:B------:R-:W-:-:S02]  /*b5c0*/  FMUL.FTZ R125, R3, R125 ;  /* 0x0000007d037d7220 */ /* 0x000fc40000410000 */
[C---:B------:R-:W-:Y:S02]  /*b5d0*/  FMUL.FTZ R184, R3.reuse, R184 ;  /* 0x000000b803b87220 */ /* 0x040fe40000410000 */
[----:B------:R-:W-:Y:S01]  /*b5e0*/  FMUL.FTZ R185, R3, R185 ;  /* 0x000000b903b97220 */ /* 0x000fe20000410000 */
[----:B------:R-:W-:Y:S01]  /*b5f0*/  @P2 MOV R3, 0x3f317218 ;  /* 0x3f31721800032802 */ /* 0x000fe20000000f00 */
[C---:B-1----:R-:W-:Y:S02]  /*b600*/  FMUL.FTZ R142, R0.reuse, R142 ;  /* 0x0000008e008e7220 */ /* 0x042fe40000410000 */
        /* <DEDUP_REMOVED lines=15> */
[----:B------:R-:W-:Y:S01]  /*b700*/  @P1 MOV R0, 0x3f317218 ;  /* 0x3f31721800001802 */ /* 0x000fe20000000f00 */
[----:B------:R-:W-:-:S02]  /*b710*/  @P2 FMUL.FTZ R5, R3, c[0x0][0x2d0] ;  /* 0x0000b40003052a20 */ /* 0x000fc40000410000 */
[----:B---3--:R-:W-:Y:S02]  /*b720*/  @P1 FMUL.FTZ R7, R7, 0.69314718246459960938 ;  /* 0x3f31721807071820 */ /* 0x008fe40000410000 */
[----:B------:R-:W-:Y:S02]  /*b730*/  @P1 FMUL.FTZ R3, R0, c[0x0][0x2d0] ;  /* 0x0000b40000031a20 */ /* 0x000fe40000410000 */
[----:B----4-:R-:W-:Y:S02]  /*b740*/  @P0 FMUL.FTZ R4, R6, 0.69314718246459960938 ;  /* 0x3f31721806040820 */ /* 0x010fe40000410000 */
[----:B------:R-:W-:Y:S02]  /*b750*/  @P0 FMUL.FTZ R0, R8, c[0x0][0x2d0] ;  /* 0x0000b40008000a20 */ /* 0x000fe40000410000 */
[----:B------:R-:W-:Y:S02]  /*b760*/  @P2 FFMA.FTZ R37, R5, R136, R9 ;  /* 0x0000008805252223 */ /* 0x000fe40000010009 */
[----:B------:R-:W-:-:S02]  /*b770*/  @P1 FFMA.FTZ R38, R3, R135, R7 ;  /* 0x0000008703261223 */ /* 0x000fc40000010007 */
[----:B------:R-:W-:Y:S02]  /*b780*/  @P0 FFMA.FTZ R39, R0, R2, R4 ;  /* 0x0000000200270223 */ /* 0x000fe40000010004 */
.L_x_816:
        /* <DEDUP_REMOVED lines=135> */
.L_x_837:
        /* <DEDUP_REMOVED lines=194> */
.L_x_836:
        /* <DEDUP_REMOVED lines=31> */
.L_x_838:
        /* <DEDUP_REMOVED lines=43> */
.L_x_840:
[----:B------:R-:W-:Y:S05]  /*d0c0*/  BSYNC B0 ;  /* 0x0000000000007941 */ /* 0x000fea0003800000 */
.L_x_839:
        /* <DEDUP_REMOVED lines=107> */
.L_x_841:
        /* <DEDUP_REMOVED lines=16> */
.L_x_1608:


//--------------------- .text._ZN7cutlass13device_kernelIN5flash19enable_sm80_to_sm89INS1_16FlashAttnFwdSm80INS1_25CollectiveMainloopFwdSm80ILi4ELi1ELb0EN4cute5tupleIJNS5_1CILi128EEENS7_ILi112EEENS7_ILi64EEEEEELi64ENS_10bfloat16_tEfNS_4arch4Sm80ELb0ELb0ELb0ELb1ELb1ELb1ELb1ELb0EEENS1_21CollectiveEpilogueFwdINS6_IJS8_SA_S9_EEENS6_IJNS7_ILi1EEESI_SI_EEESC_SE_Li128ELb1ELb1ELb0ELb0EEENS1_19SingleTileSchedulerILb1ELb0ELb1ELi128EEEEEEEEEvNT_6ParamsE --------------------------
	.section	.text._ZN7cutlass13device_kernelIN5flash19enable_sm80_to_sm89INS1_16FlashAttnFwdSm80INS1_25CollectiveMainloopFwdSm80ILi4ELi1ELb0EN4cute5tupleIJNS5_1CILi128EEENS7_ILi112EEENS7_ILi64EEEEEELi64ENS_10bfloat16_tEfNS_4arch4Sm80ELb0ELb0ELb0ELb1ELb1ELb1ELb1ELb0EEENS1_21CollectiveEpilogueFwdINS6_IJS8_SA_S9_EEENS6_IJNS7_ILi1EEESI_SI_EEESC_SE_Li128ELb1ELb1ELb0ELb0EEENS1_19SingleTileSchedulerILb1ELb0ELb1ELi128EEEEEEEEEvNT_6ParamsE,"ax",@progbits
	.sectioninfo	@"SHI_REGISTERS=255"
	.align	128
.text._ZN7cutlass13device_kernelIN5flash19enable_sm80_to_sm89INS1_16FlashAttnFwdSm80INS1_25CollectiveMainloopFwdSm80ILi4ELi1ELb0EN4cute5tupleIJNS5_1CILi128EEENS7_ILi112EEENS7_ILi64EEEEEELi64ENS_10bfloat16_tEfNS_4arch4Sm80ELb0ELb0ELb0ELb1ELb1ELb1ELb1ELb0EEENS1_21CollectiveEpilogueFwdINS6_IJS8_SA_S9_EEENS6_IJNS7_ILi1EEESI_SI_EEESC_SE_Li128ELb1ELb1ELb0ELb0EEENS1_19SingleTileSchedulerILb1ELb0ELb1ELi128EEEEEEEEEvNT_6ParamsE:
        .type           _ZN7cutlass13device_kernelIN5flash19enable_sm80_to_sm89INS1_16FlashAttnFwdSm80INS1_25CollectiveMainloopFwdSm80ILi4ELi1ELb0EN4cute5tupleIJNS5_1CILi128EEENS7_ILi112EEENS7_ILi64EEEEEELi64ENS_10bfloat16_tEfNS_4arch4Sm80ELb0ELb0ELb0ELb1ELb1ELb1ELb1ELb0EEENS1_21CollectiveEpilogueFwdINS6_IJS8_SA_S9_EEENS6_IJNS7_ILi1EEESI_SI_EEESC_SE_Li128ELb1ELb1ELb0ELb0EEENS1_19SingleTileSchedulerILb1ELb0ELb1ELi128EEEEEEEEEvNT_6ParamsE,@function
        .size           _ZN7cutlass13device_kernelIN5flash19enable_sm80_to_sm89INS1_16FlashAttnFwdSm80INS1_25CollectiveMainloopFwdSm80ILi4ELi1ELb0EN4cute5tupleIJNS5_1CILi128EEENS7_ILi112EEENS7_ILi64EEEEEELi64ENS_10bfloat16_tEfNS_4arch4Sm80ELb0ELb0ELb0ELb1ELb1ELb1ELb1ELb0EEENS1_21CollectiveEpilogueFwdINS6_IJS8_SA_S9_EEENS6_IJNS7_ILi1EEESI_SI_EEESC_SE_Li128ELb1ELb1ELb0ELb0EEENS1_19SingleTileSchedulerILb1ELb0ELb1ELi128EEEEEEEEEvNT_6ParamsE,(.L_x_1609 - _ZN7cutlass13device_kernelIN5flash19enable_sm80_to_sm89INS1_16FlashAttnFwdSm80INS1_25CollectiveMainloopFwdSm80ILi4ELi1ELb0EN4cute5tupleIJNS5_1CILi128EEENS7_ILi112EEENS7_ILi64EEEEEELi64ENS_10bfloat16_tEfNS_4arch4Sm80ELb0ELb0ELb0ELb1ELb1ELb1ELb1ELb0EEENS1_21CollectiveEpilogueFwdINS6_IJS8_SA_S9_EEENS6_IJNS7_ILi1EEESI_SI_EEESC_SE_Li128ELb1ELb1ELb0ELb0EEENS1_19SingleTileSchedulerILb1ELb0ELb1ELi128EEEEEEEEEvNT_6ParamsE)
        .other          _ZN7cutlass13device_kernelIN5flash19enable_sm80_to_sm89INS1_16FlashAttnFwdSm80INS1_25CollectiveMainloopFwdSm80ILi4ELi1ELb0EN4cute5tupleIJNS5_1CILi128EEENS7_ILi112EEENS7_ILi64EEEEEELi64ENS_10bfloat16_tEfNS_4arch4Sm80ELb0ELb0ELb0ELb1ELb1ELb1ELb1ELb0EEENS1_21CollectiveEpilogueFwdINS6_IJS8_SA_S9_EEENS6_IJNS7_ILi1EEESI_SI_EEESC_SE_Li128ELb1ELb1ELb0ELb0EEENS1_19SingleTileSchedulerILb1ELb0ELb1ELi128EEEEEEEEEvNT_6ParamsE,@"STO_CUDA_ENTRY STV_DEFAULT"
_ZN7cutlass13device_kernelIN5flash19enable_sm80_to_sm89INS1_16FlashAttnFwdSm80INS1_25CollectiveMainloopFwdSm80ILi4ELi1ELb0EN4cute5tupleIJNS5_1CILi128EEENS7_ILi112EEENS7_ILi64EEEEEELi64ENS_10bfloat16_tEfNS_4arch4Sm80ELb0ELb0ELb0ELb1ELb1ELb1ELb1ELb0EEENS1_21CollectiveEpilogueFwdINS6_IJS8_SA_S9_EEENS6_IJNS7_ILi1EEESI_SI_EEESC_SE_Li128ELb1ELb1ELb0ELb0EEENS1_19SingleTileSchedulerILb1ELb0ELb1ELi128EEEEEEEEEvNT_6ParamsE:
        /* <DEDUP_REMOVED lines=21> */
.L_x_843:
        /* <DEDUP_REMOVED lines=13> */
.L_x_845:
[----:B------:R-:W-:Y:S02]  /*0220*/  ULDC UR6, c[0x0][0x54c] ;  /* 0x0001530000067ab9 */ /* 0x000fe40000000800 */
.L_x_844:
[----:B------:R-:W-:Y:S02]  /*0230*/  ULDC UR4, c[0x0][0x548] ;  /* 0x0001520000047ab9 */ /* 0x000fe40000000800 */
[----:B------:R-:W-:-:S02]  /*0240*/  USHF.L.U32 UR5, UR16, 0x7, URZ ;  /* 0x0000000710057899 */ /* 0x000fc4000800063f */
[----:B------:R-:W-:-:S04]  /*0250*/  UIMAD UR4, UR6, UR4, URZ ;  /* 0x00000004060472a4 */ /* 0x000fc8000f8e023f */
[----:B------:R-:W-:-:S04]  /*0260*/  UISETP.GE.AND UP0, UPT, UR5, UR4, UPT ;  /* 0x000000040500728c */ /* 0x000fc8000bf06270 */
[----:B------:R-:W-:Y:S01]  /*0270*/  USEL UR20, UR20, 0xffffffff, !UP0 ;  /* 0xffffffff14147887 */ /* 0x000fe2000c000000 */
[----:B------:R-:W-:Y:S05]  /*0280*/  BRA `(.L_x_846) ;  /* 0x000001b000007947 */ /* 0x000fea0003800000 */
.L_x_842:
        /* <DEDUP_REMOVED lines=8> */
.L_x_847:
        /* <DEDUP_REMOVED lines=13> */
.L_x_849:
[----:B------:R-:W-:Y:S02]  /*03e0*/  ULDC UR6, c[0x0][0x54c] ;  /* 0x0001530000067ab9 */ /* 0x000fe40000000800 */
.L_x_848:
[----:B------:R-:W-:Y:S02]  /*03f0*/  ULDC UR4, c[0x0][0x548] ;  /* 0x0001520000047ab9 */ /* 0x000fe40000000800 */
[----:B------:R-:W-:-:S02]  /*0400*/  USHF.L.U32 UR5, UR16, 0x7, URZ ;  /* 0x0000000710057899 */ /* 0x000fc4000800063f */
[----:B------:R-:W-:-:S04]  /*0410*/  UIMAD UR4, UR6, UR4, URZ ;  /* 0x00000004060472a4 */ /* 0x000fc8000f8e023f */
[----:B------:R-:W-:-:S04]  /*0420*/  UISETP.GE.AND UP0, UPT, UR5, UR4, UPT ;  /* 0x000000040500728c */ /* 0x000fc8000bf06270 */
[----:B------:R-:W-:-:S06]  /*0430*/  USEL UR20, UR20, 0xffffffff, !UP0 ;  /* 0xffffffff14147887 */ /* 0x000fcc000c000000 */
.L_x_846:
        /* <DEDUP_REMOVED lines=64> */
.L_x_850:
        /* <DEDUP_REMOVED lines=10> */
.L_x_851:
[----:B------:R-:W-:Y:S05]  /*08e0*/  @!P4 BRA `(.L_x_852) ;  /* 0x000000500000c947 */ /* 0x000fea0003800000 */
[----:B-1--4-:R1:W4:Y:S04]  /*08f0*/  LDG.E R0, [R4.64] ;  /* 0x0000001604007981 */ /* 0x012328000c1e1900 */
[----:B-1-3--:R-:W3:Y:S01]  /*0900*/  LDG.E R4, [R4.64+0x4] ;  /* 0x0000041604047981 */ /* 0x00aee2000c1e1900 */
[----:B----4-:R-:W1:Y:S08]  /*0910*/  R2UR UR21, R0 ;  /* 0x00000000001573c2 */ /* 0x010e7000000e0000 */
[----:B---3--:R-:W1:Y:S02]  /*0920*/  R2UR UR5, R4 ;  /* 0x00000000040573c2 */ /* 0x008e6400000e0000 */
[----:B-1----:R-:W-:-:S06]  /*0930*/  UIADD3 UR21, -UR21, UR5, URZ ;  /* 0x0000000515157290 */ /* 0x002fcc000fffe13f */
.L_x_852:
        /* <DEDUP_REMOVED lines=77> */
[-C--:B------:R-:W-:Y:S01]  /*0e10*/  LEA.HI R91, R28, R247.reuse, RZ, 0x6 ;  /* 0x000000f71c5b7211 */ /* 0x080fe200078f30ff */
        /* <DEDUP_REMOVED lines=269> */
.L_x_900:
        /* <DEDUP_REMOVED lines=9> */
[--C-:B------:R-:W-:Y:S01]  /*1f80*/  IMAD.MOV.U32 R2, RZ, RZ, R3.reuse ;  /* 0x000000ffff027224 */ /* 0x100fe200078e0003 */
[----:B------:R-:W-:Y:S05]  /*1f90*/  ISETP.GT.OR P0, PT, R0, 0x6f, P0 ;  /* 0x0000006f0000780c */ /* 0x000fea0000704670 */
[----:B------:R-:W-:Y:S05]  /*1fa0*/  @P1 IMAD.HI.U32 R4, R3, c[0x0][0x2bc], RZ ;  /* 0x0000af0003041a27 */ /* 0x000fea00078e00ff */
        /* <DEDUP_REMOVED lines=8> */
[----:B------:R-:W-:Y:S01]  /*2030*/  SHF.R.S32.HI R118, RZ, 0x1f, R101 ;  /* 0x0000001fff767819 */ /* 0x000fe20000011465 */
[----:B------:R1:W2:Y:S04]  /*2040*/  @!P0 LDG.E R100, [R4.64] ;  /* 0x0000001604648981 */ /* 0x0002a8000c1e1900 */
[----:B------:R-:W-:Y:S01]  /*2050*/  BAR.SYNC.DEFER_BLOCKING 0x0 ;  /* 0x0000000000007b1d */ /* 0x000fe20000010000 */
[----:B-1----:R-:W-:Y:S04]  /*2060*/  IMAD R4, R118, c[0x0][0x1e0], RZ ;  /* 0x0000780076047a24 */ /* 0x002fe800078e02ff */
        /* <DEDUP_REMOVED lines=53> */
.L_x_858:
[----:B------:R-:W-:Y:S05]  /*23c0*/  BSYNC B0 ;  /* 0x0000000000007941 */ /* 0x000fea0003800000 */
.L_x_857:
        /* <DEDUP_REMOVED lines=38> */
.L_x_860:
[----:B------:R-:W-:Y:S05]  /*2630*/  BSYNC B0 ;  /* 0x0000000000007941 */ /* 0x000fea0003800000 */
.L_x_859:
        /* <DEDUP_REMOVED lines=40> */
.L_x_862:
[----:B------:R-:W-:Y:S05]  /*28c0*/  BSYNC B0 ;  /* 0x0000000000007941 */ /* 0x000fea0003800000 */
.L_x_861:
        /* <DEDUP_REMOVED lines=38> */
.L_x_864:
[----:B------:R-:W-:Y:S05]  /*2b30*/  BSYNC B0 ;  /* 0x0000000000007941 */ /* 0x000fea0003800000 */
.L_x_863:
        /* <DEDUP_REMOVED lines=74> */
.L_x_868:
[----:B------:R-:W-:Y:S05]  /*2fe0*/  BSYNC B0 ;  /* 0x0000000000007941 */ /* 0x000fea0003800000 */
.L_x_867:
        /* <DEDUP_REMOVED lines=57> */
.L_x_866:
[----:B------:R-:W-:Y:S05]  /*3380*/  BSYNC B1 ;  /* 0x0000000000017941 */ /* 0x000fea0003800000 */
.L_x_865:
        /* <DEDUP_REMOVED lines=62> */
.L_x_872:
[----:B------:R-:W-:Y:S05]  /*3770*/  BSYNC B0 ;  /* 0x0000000000007941 */ /* 0x000fea0003800000 */
.L_x_871:
        /* <DEDUP_REMOVED lines=57> */
.L_x_870:
[----:B------:R-:W-:Y:S05]  /*3b10*/  BSYNC B1 ;  /* 0x0000000000017941 */ /* 0x000fea0003800000 */
.L_x_869:
        /* <DEDUP_REMOVED lines=62> */
.L_x_876:
[----:B------:R-:W-:Y:S05]  /*3f00*/  BSYNC B0 ;  /* 0x0000000000007941 */ /* 0x000fea0003800000 */
.L_x_875:
        /* <DEDUP_REMOVED lines=57> */
.L_x_874:
[----:B------:R-:W-:Y:S05]  /*42a0*/  BSYNC B1 ;  /* 0x0000000000017941 */ /* 0x000fea0003800000 */
.L_x_873:
        /* <DEDUP_REMOVED lines=61> */
.L_x_879:
[----:B------:R-:W-:Y:S05]  /*4680*/  BSYNC B0 ;  /* 0x0000000000007941 */ /* 0x000fea0003800000 */
.L_x_878:
        /* <DEDUP_REMOVED lines=58> */
.L_x_856:
        /* <DEDUP_REMOVED lines=232> */
.L_x_881:
[----:B------:R-:W-:Y:S05]  /*58b0*/  BSYNC B0 ;  /* 0x0000000000007941 */ /* 0x000fea0003800000 */
.L_x_880:
        /* <DEDUP_REMOVED lines=118> */
.L_x_883:
[----:B------:R-:W-:Y:S05]  /*6020*/  BSYNC B0 ;  /* 0x0000000000007941 */ /* 0x000fea0003800000 */
.L_x_882:
        /* <DEDUP_REMOVED lines=118> */
.L_x_885:
[----:B------:R-:W-:Y:S05]  /*6790*/  BSYNC B0 ;  /* 0x0000000000007941 */ /* 0x000fea0003800000 */
.L_x_884:
        /* <DEDUP_REMOVED lines=120> */
.L_x_855:
        /* <DEDUP_REMOVED lines=22> */
.L_x_887:
[----:B-123--:R-:W-:Y:S05]  /*7080*/  BSYNC B0 ;  /* 0x0000000000007941 */ /* 0x00efea0003800000 */
.L_x_886:
        /* <DEDUP_REMOVED lines=17> */
.L_x_889:
[----:B------:R-:W-:Y:S05]  /*71a0*/  BSYNC B0 ;  /* 0x0000000000007941 */ /* 0x000fea0003800000 */
.L_x_888:
        /* <DEDUP_REMOVED lines=17> */
.L_x_891:
[----:B------:R-:W-:Y:S05]  /*72c0*/  BSYNC B0 ;  /* 0x0000000000007941 */ /* 0x000fea0003800000 */
.L_x_890:
        /* <DEDUP_REMOVED lines=16> */
.L_x_877:
[----:B------:R-:W-:Y:S05]  /*73d0*/  BSYNC B2 ;  /* 0x0000000000027941 */ /* 0x000fea0003800000 */
.L_x_854:
        /* <DEDUP_REMOVED lines=135> */
.L_x_893:
[----:B------:R-:W-:Y:S05]  /*7c50*/  BSYNC B0 ;  /* 0x0000000000007941 */ /* 0x000fea0003800000 */
.L_x_892:
        /* <DEDUP_REMOVED lines=17> */
.L_x_895:
[----:B------:R-:W-:Y:S05]  /*7d70*/  BSYNC B0 ;  /* 0x0000000000007941 */ /* 0x000fea0003800000 */
.L_x_894:
        /* <DEDUP_REMOVED lines=17> */
.L_x_897:
[----:B------:R-:W-:Y:S05]  /*7e90*/  BSYNC B0 ;  /* 0x0000000000007941 */ /* 0x000fea0003800000 */
.L_x_896:
        /* <DEDUP_REMOVED lines=17> */
.L_x_899:
[----:B------:R-:W-:Y:S05]  /*7fb0*/  BSYNC B0 ;  /* 0x0000000000007941 */ /* 0x000fea0003800000 */
.L_x_898:
        /* <DEDUP_REMOVED lines=37> */
.L_x_853:
        /* <DEDUP_REMOVED lines=159> */
[----:B-----5:R-:W-:Y:S01]  /*8c00*/  @!P0 LEA R2, P5, R44, R12, 0x1 ;  /* 0x0000000c2c028211 */ /* 0x020fe200078a08ff */
        /* <DEDUP_REMOVED lines=71> */
[----:B------:R-:W-:Y:S01]  /*9080*/  SHF.R.S32.HI R52, RZ, 0x5, R138 ;  /* 0x00000005ff347819 */ /* 0x000fe2000001148a */
[----:B------:R-:W-:-:S02]  /*9090*/  ULDC.64 UR4, c[0x0][0x210] ;  /* 0x0000840000047ab9 */ /* 0x000fc40000000a00 */
[----:B------:R-:W-:Y:S01]  /*90a0*/  IMAD R0, R49, c[0x0][0x1e0], RZ ;  /* 0x0000780031007a24 */ /* 0x000fe200078e02ff */
[----:B------:R-:W-:Y:S01]  /*90b0*/  UIMAD UR14, UR14, UR4, URZ ;  /* 0x000000040e0e72a4 */ /* 0x000fe2000f8e023f */
[----:B------:R-:W-:Y:S01]  /*90c0*/  IADD3 R68, -R46, UR11, RZ ;  /* 0x0000000b2e447c10 */ /* 0x000fe2000fffe1ff */
[----:B------:R-:W-:Y:S01]  /*90d0*/  UIMAD.WIDE.U32 UR26, UR15, UR4, URZ ;  /* 0x000000040f1a72a5 */ /* 0x000fe2000f8e003f */
[----:B------:R-:W-:Y:S01]  /*90e0*/  IMAD R0, R250, c[0x0][0x1e4], R0 ;  /* 0x00007900fa007a24 */ /* 0x000fe200078e0200 */
[----:B------:R-:W-:Y:S01]  /*90f0*/  UIMAD UR5, UR15, UR5, UR14 ;  /* 0x000000050f0572a4 */ /* 0x000fe2000f8e020e */
[C---:B------:R-:W-:Y:S02]  /*9100*/  ISETP.GE.AND P4, PT, R68.reuse, 0x11, PT ;  /* 0x000000114400780c */ /* 0x040fe40003f86270 */
[----:B------:R-:W-:Y:S01]  /*9110*/  ISETP.GE.AND P2, PT, R68, 0x21, PT ;  /* 0x000000214400780c */ /* 0x000fe20003f46270 */
[----:B----4-:R-:W-:Y:S01]  /*9120*/  IMAD.WIDE.U32 R2, R250, c[0x0][0x1e0], RZ ;  /* 0x00007800fa027a25 */ /* 0x010fe200078e00ff */
[C---:B------:R-:W-:Y:S01]  /*9130*/  ISETP.GE.AND P5, PT, R68.reuse, 0x31, PT ;  /* 0x000000314400780c */ /* 0x040fe20003fa6270 */
[----:B------:R-:W-:Y:S01]  /*9140*/  UIADD3 UR5, UR27, UR5, URZ ;  /* 0x000000051b057290 */ /* 0x000fe2000fffe03f */
[----:B------:R-:W-:Y:S01]  /*9150*/  ISETP.GE.AND P6, PT, R68, 0x41, PT ;  /* 0x000000414400780c */ /* 0x000fe20003fc6270 */
[----:B------:R-:W-:Y:S01]  /*9160*/  IMAD.IADD R3, R3, 0x1, R0 ;  /* 0x0000000103037824 */ /* 0x000fe200078e0200 */
[----:B-----5:R-:W-:-:S03]  /*9170*/  SHF.R.S32.HI R50, RZ, 0x1f, R249 ;  /* 0x0000001fff327819 */ /* 0x020fc600000114f9 */
[----:B------:R-:W-:-:S04]  /*9180*/  IMAD.WIDE.U32 R2, R249, c[0x0][0x1f0], R2 ;  /* 0x00007c00f9027a25 */ /* 0x000fc800078e0002 */
        /* <DEDUP_REMOVED lines=51> */
[C-C-:B--2---:R-:W-:Y:S01]  /*94c0*/  @P1 LEA.HI.X R5, R44.reuse, R16, R245.reuse, 0x1, P4 ;  /* 0x000000102c051211 */ /* 0x144fe200020f0cf5 */
        /* <DEDUP_REMOVED lines=20> */
.L_x_902:
        /* <DEDUP_REMOVED lines=47> */
.L_x_906:
[----:B------:R-:W-:Y:S05]  /*9900*/  BSYNC B0 ;  /* 0x0000000000007941 */ /* 0x000fea0003800000 */
.L_x_905:
        /* <DEDUP_REMOVED lines=88> */
.L_x_910:
[----:B------:R-:W-:Y:S05]  /*9e90*/  BSYNC B0 ;  /* 0x0000000000007941 */ /* 0x000fea0003800000 */
.L_x_909:
        /* <DEDUP_REMOVED lines=41> */
.L_x_908:
[----:B------:R-:W-:Y:S05]  /*a130*/  BSYNC B1 ;  /* 0x0000000000017941 */ /* 0x000fea0003800000 */
.L_x_907:
        /* <DEDUP_REMOVED lines=45> */
.L_x_914:
[----:B------:R-:W-:Y:S05]  /*a410*/  BSYNC B0 ;  /* 0x0000000000007941 */ /* 0x000fea0003800000 */
.L_x_913:
        /* <DEDUP_REMOVED lines=41> */
.L_x_912:
[----:B------:R-:W-:Y:S05]  /*a6b0*/  BSYNC B1 ;  /* 0x0000000000017941 */ /* 0x000fea0003800000 */
.L_x_911:
        /* <DEDUP_REMOVED lines=45> */
.L_x_918:
[----:B------:R-:W-:Y:S05]  /*a990*/  BSYNC B0 ;  /* 0x0000000000007941 */ /* 0x000fea0003800000 */
.L_x_917:
        /* <DEDUP_REMOVED lines=41> */
.L_x_916:
[----:B------:R-:W-:Y:S05]  /*ac30*/  BSYNC B1 ;  /* 0x0000000000017941 */ /* 0x000fea0003800000 */
.L_x_915:
        /* <DEDUP_REMOVED lines=44> */
.L_x_921:
[----:B------:R-:W-:Y:S05]  /*af00*/  BSYNC B0 ;  /* 0x0000000000007941 */ /* 0x000fea0003800000 */
.L_x_920:
        /* <DEDUP_REMOVED lines=42> */
.L_x_904:
        /* <DEDUP_REMOVED lines=14> */
.L_x_923:
[----:B------:R-:W-:Y:S05]  /*b290*/  BSYNC B0 ;  /* 0x0000000000007941 */ /* 0x000fea0003800000 */
.L_x_922:
        /* <DEDUP_REMOVED lines=120> */
.L_x_925:
[----:B------:R-:W-:Y:S05]  /*ba20*/  BSYNC B0 ;  /* 0x0000000000007941 */ /* 0x000fea0003800000 */
.L_x_924:
        /* <DEDUP_REMOVED lines=73> */
[C---:B------:R-:W-:Y:S01]  /*bec0*/  FMUL.FTZ R8, R0.reuse, R18 ;  /* 0x0000001200087220 */ /* 0x040fe20000410000 */
        /* <DEDUP_REMOVED lines=20> */
.L_x_927:
[----:B------:R-:W-:Y:S05]  /*c010*/  BSYNC B0 ;  /* 0x0000000000007941 */ /* 0x000fea0003800000 */
.L_x_926:
        /* <DEDUP_REMOVED lines=94> */
.L_x_929:
[----:B------:R-:W-:Y:S05]  /*c600*/  BSYNC B0 ;  /* 0x0000000000007941 */ /* 0x000fea0003800000 */
.L_x_928:
        /* <DEDUP_REMOVED lines=93> */
.L_x_919:
[----:B------:R-:W-:Y:S05]  /*cbe0*/  BSYNC B2 ;  /* 0x0000000000027941 */ /* 0x000fea0003800000 */
.L_x_903:
[----:B------:R-:W-:Y:S01]  /*cbf0*/  SHF.R.S32.HI R7, RZ, 0x4, R51 ;  /* 0x00000004ff077819 */ /* 0x000fe20000011433 */
        /* <DEDUP_REMOVED lines=18> */
[----:B------:R-:W-:-:S02]  /*cd20*/  SHF.R.U32.HI R0, RZ, 0x3, R0 ;  /* 0x00000003ff007819 */ /* 0x000fc40000011600 */
[----:B------:R-:W-:Y:S02]  /*cd30*/  LOP3.LUT R8, R2, 0x8, R6, 0xf8, !PT ;  /* 0x0000000802087812 */ /* 0x000fe400078ef806 */
        /* <DEDUP_REMOVED lines=16> */
[----:B------:R-:W-:Y:S01]  /*ce40*/  IADD3 R244, R238, 0x800, RZ ;  /* 0x00000800eef47810 */ /* 0x000fe20007ffe0ff */
[----:B------:R-:W-:Y:S01]  /*ce50*/  IMAD R0, R250, c[0x0][0x20c], R0 ;  /* 0x00008300fa007a24 */ /* 0x000fe200078e0200 */
[C---:B------:R-:W-:Y:S01]  /*ce60*/  IADD3 R243, R238.reuse, 0x1000, RZ ;  /* 0x00001000eef37810 */ /* 0x040fe20007ffe0ff */
[----:B------:R-:W-:Y:S01]  /*ce70*/  IMAD R237, R3, 0x2, R234 ;  /* 0x0000000203ed7824 */ /* 0x000fe200078e02ea */
[C---:B------:R-:W-:Y:S01]  /*ce80*/  IADD3 R242, R238.reuse, 0x1800, RZ ;  /* 0x00001800eef27810 */ /* 0x040fe20007ffe0ff */
[----:B------:R-:W-:Y:S01]  /*ce90*/  IMAD.IADD R7, R7, 0x1, R0 ;  /* 0x0000000107077824 */ /* 0x000fe200078e0200 */
[----:B------:R-:W-:Y:S01]  /*cea0*/  IADD3 R241, R238, 0x2000, RZ ;  /* 0x00002000eef17810 */ /* 0x000fe20007ffe0ff */
[----:B------:R-:W-:Y:S01]  /*ceb0*/  IMAD R235, R4, 0x2, R234 ;  /* 0x0000000204eb7824 */ /* 0x000fe200078e02ea */
[C---:B------:R-:W-:Y:S01]  /*cec0*/  IADD3 R240, R238.reuse, 0x2800, RZ ;  /* 0x00002800eef07810 */ /* 0x040fe20007ffe0ff */
[----:B------:R-:W-:Y:S01]  /*ced0*/  IMAD.WIDE.U32 R6, R249, c[0x0][0x218], R6 ;  /* 0x00008600f9067a25 */ /* 0x000fe200078e0006 */
[----:B------:R-:W-:Y:S01]  /*cee0*/  IADD3 R239, R238, 0x3000, RZ ;  /* 0x00003000eeef7810 */ /* 0x000fe20007ffe0ff */
[----:B------:R-:W-:Y:S02]  /*cef0*/  LDSM.16.M88.4 R24, [R139+0x3900] ;  /* 0x003900008b18783b */ /* 0x000fe40000000200 */
        /* <DEDUP_REMOVED lines=20> */
[----:B------:R-:W-:Y:S01]  /*d040*/  LDSM.16.M88.4 R80, [R238+0x800] ;  /* 0x00080000ee50783b */ /* 0x000fe20000000200 */
[C---:B--2---:R-:W-:Y:S03]  /*d050*/  HMMA.16816.F32.BF16 R56, R8.reuse, R20, RZ ;  /* 0x000000140838723c */ /* 0x044fe600000418ff */
[----:B------:R-:W-:Y:S04]  /*d060*/  LDSM.16.M88.4 R84, [R238] ;  /* 0x00000000ee54783b */ /* 0x000fe80000000200 */
        /* <DEDUP_REMOVED lines=36> */
[----:B------:R-:W2:Y:S07]  /*d2b0*/  LDSM.16.M88.4 R32, [R238+0x2000] ;  /* 0x00200000ee20783b */ /* 0x000eae0000000200 */
[C---:B------:R-:W-:Y:S01]  /*d2c0*/  HMMA.16816.F32.BF16 R140, R12.reuse, R36, RZ ;  /* 0x000000240c8c723c */ /* 0x040fe200000418ff */
[----:B------:R-:W-:Y:S04]  /*d2d0*/  SHFL.IDX PT, R36, R2, 0x4, 0x181f ;  /* 0x00981f0002247f89 */ /* 0x000fe800000e0000 */
[----:B------:R-:W-:Y:S03]  /*d2e0*/  SHFL.IDX PT, R37, R0, 0x4, 0x181f ;  /* 0x00981f0000257f89 */ /* 0x000fe600000e0000 */
[C---:B------:R-:W-:Y:S08]  /*d2f0*/  HMMA.16816.F32.BF16 R180, R12.reuse, R38, RZ ;  /* 0x000000260cb4723c */ /* 0x040ff000000418ff */
[C---:B------:R-:W-:Y:S08]  /*d300*/  HMMA.16816.F32.BF16 R120, R12.reuse, R40, RZ ;  /* 0x000000280c78723c */ /* 0x040ff000000418ff */
[----:B------:R-:W-:Y:S01]  /*d310*/  HMMA.16816.F32.BF16 R116, R12, R42, RZ ;  /* 0x0000002a0c74723c */ /* 0x000fe200000418ff */
[----:B------:R-:W3:Y:S04]  /*d320*/  SHFL.IDX PT, R14, R2, 0x3, 0x181f ;  /* 0x00781f00020e7f89 */ /* 0x000ee800000e0000 */
[----:B------:R-:W4:Y:S02]  /*d330*/  SHFL.IDX PT, R15, R0, 0x3, 0x181f ;  /* 0x00781f00000f7f89 */ /* 0x000f2400000e0000 */
[----:B------:R-:W-:Y:S01]  /*d340*/  IADD3 R12, P2, R5, R246, RZ ;  /* 0x000000f6050c7210 */ /* 0x000fe20007f5e0ff */
[C---:B-1----:R-:W-:Y:S01]  /*d350*/  HMMA.16816.F32.BF16 R104, R16.reuse, R80, R56 ;  /* 0x000000501068723c */ /* 0x042fe20000041838 */
[----:B------:R-:W1:Y:S03]  /*d360*/  SHFL.IDX PT, R2, R2, 0x6, 0x181f ;  /* 0x00d81f0002027f89 */ /* 0x000e6600000e0000 */
[----:B------:R-:W-:Y:S01]  /*d370*/  IMAD.X R13, R9, 0x1, R245, P2 ;  /* 0x00000001090d7824 */ /* 0x000fe200010e06f5 */
[C---:B------:R-:W-:Y:S01]  /*d380*/  ISETP.LT.OR P2, PT, R68.reuse, 0x11, P0 ;  /* 0x000000114400780c */ /* 0x040fe20000741670 */
[----:B------:R-:W-:Y:S02]  /*d390*/  LDSM.16.M88.4 R8, [R237+0x7100] ;  /* 0x00710000ed08783b */ /* 0x000fe40000000200 */
[----:B--2---:R-:W-:Y:S02]  /*d3a0*/  HMMA.16816.F32.BF16 R44, R16, R32, R72 ;  /* 0x00000020102c723c */ /* 0x004fe40000041848 */
[----:B------:R-:W-:Y:S01]  /*d3b0*/  @!PT LDS RZ, [RZ] ;  /* 0x00000000fffff984 */ /* 0x000fe20000000800 */
[----:B------:R-:W-:Y:S01]  /*d3c0*/  @!PT LDS RZ, [RZ] ;  /* 0x00000000fffff984 */ /* 0x000fe20000000800 */
[----:B------:R-:W-:Y:S01]  /*d3d0*/  @!PT LDS RZ, [RZ] ;  /* 0x00000000fffff984 */ /* 0x000fe20000000800 */
[----:B------:R2:W-:Y:S01]  /*d3e0*/  LDGSTS.E.BYPASS.LTC128B.128 [R248+0x100], [R12.64], !P6 ;  /* 0x001000000cf87fae */ /* 0x0005e2000f101d56 */
[----:B------:R-:W-:-:S03]  /*d3f0*/  ISETP.LT.OR P6, PT, R68, 0x41, P0 ;  /* 0x000000414400780c */ /* 0x000fc600007c1670 */
[----:B------:R5:W1:Y:S02]  /*d400*/  SHFL.IDX PT, R5, R0, 0x6, 0x181f ;  /* 0x00d81f0000057f89 */ /* 0x000a6400000e0000 */
[----:B------:R-:W-:Y:S01]  /*d410*/  HMMA.16816.F32.BF16 R40, R16, R24, R88 ;  /* 0x000000181028723c */ /* 0x000fe20000041858 */
[----:B---3--:R-:W-:Y:S01]  /*d420*/  IADD3 R14, P1, R14, R246, RZ ;  /* 0x000000f60e0e7210 */ /* 0x008fe20007f3e0ff */
[----:B------:R3:W-:Y:S01]  /*d430*/  LDGSTS.E.BYPASS.LTC128B.128 [R248+0x900], [R6.64], !P2 ;  /* 0x0090000006f87fae */ /* 0x0007e2000d101d56 */
[----:B------:R-:W-:-:S03]  /*d440*/  ISETP.LT.OR P2, PT, R68, 0x31, P0 ;  /* 0x000000314400780c */ /* 0x000fc60000741670 */
[----:B----4-:R-:W-:Y:S01]  /*d450*/  IMAD.X R15, R15, 0x1, R245, P1 ;  /* 0x000000010f0f7824 */ /* 0x010fe200008e06f5 */
        /* <DEDUP_REMOVED lines=9> */
[-C--:B---3--:R-:W-:Y:S02]  /*d4f0*/  IADD3 R6, P1, R36, R246.reuse, RZ ;  /* 0x000000f624067210 */ /* 0x088fe40007f3e0ff */
[----:B------:R-:W-:Y:S02]  /*d500*/  IMAD.IADD R233, R139, 0x1, R0 ;  /* 0x000000018be97824 */ /* 0x000fe400078e0200 */
[----:B------:R-:W-:Y:S01]  /*d510*/  IMAD.IADD R232, R0, 0x1, R238 ;  /* 0x0000000100e87824 */ /* 0x000fe200078e02ee */
[----:B------:R-:W-:Y:S01]  /*d520*/  LOP3.LUT R0, R136, R137, RZ, 0xfc, !PT ;  /* 0x0000008988007212 */ /* 0x000fe200078efcff */
[--C-:B------:R-:W-:Y:S01]  /*d530*/  IMAD.X R7, R37, 0x1, R245.reuse, P1 ;  /* 0x0000000125077824 */ /* 0x100fe200008e06f5 */
[----:B--2---:R-:W-:Y:S01]  /*d540*/  IADD3 R12, P1, R22, R246, RZ ;  /* 0x000000f6160c7210 */ /* 0x004fe20007f3e0ff */
[----:B------:R-:W-:Y:S03]  /*d550*/  HMMA.16816.F32.BF16 R36, R16, R86, R112 ;  /* 0x000000561024723c */ /* 0x000fe60000041870 */
[----:B------:R1:W-:Y:S01]  /*d560*/  LDGSTS.E.BYPASS.LTC128B.128 [R248+0x2100], [R6.64], !P6 ;  /* 0x0210000006f87fae */ /* 0x0003e2000f101d56 */
[----:B------:R-:W-:Y:S01]  /*d570*/  IMAD.X R13, R23, 0x1, R245, P1 ;  /* 0x00000001170d7824 */ /* 0x000fe200008e06f5 */
[----:B------:R-:W-:-:S02]  /*d580*/  ISETP.LT.OR P1, PT, R68, 0x61, P0 ;  /* 0x000000614400780c */ /* 0x000fc40000721670 */
[----:B------:R-:W-:Y:S01]  /*d590*/  PLOP3.LUT P6, PT, PT, PT, UP0, 0x80, 0x0 ;  /* 0x000000000000781c */ /* 0x000fe20003fcf008 */
[C---:B------:R-:W-:Y:S01]  /*d5a0*/  HMMA.16816.F32.BF16 R92, R16.reuse, R28, R92 ;  /* 0x0000001c105c723c */ /* 0x040fe2000004185c */
[----:B------:R2:W-:Y:S07]  /*d5b0*/  LDGSTS.E.BYPASS.LTC128B.128 [R248+0x2900], [R12.64], !P4 ;  /* 0x029000000cf87fae */ /* 0x0005ee000e101d56 */
[C---:B------:R-:W-:Y:S08]  /*d5c0*/  HMMA.16816.F32.BF16 R124, R16.reuse, R82, R124 ;  /* 0x00000052107c723c */ /* 0x040ff0000004187c */
[----:B------:R-:W-:Y:S01]  /*d5d0*/  HMMA.16816.F32.BF16 R216, R16, R78, R128 ;  /* 0x0000004e10d8723c */ /* 0x000fe20000041880 */
[----:B-1----:R-:W-:-:S07]  /*d5e0*/  IADD3 R6, P0, R2, R246, RZ ;  /* 0x000000f602067210 */ /* 0x002fce0007f1e0ff */
[----:B------:R-:W-:Y:S01]  /*d5f0*/  HMMA.16816.F32.BF16 R200, R16, R50, R132 ;  /* 0x0000003210c8723c */ /* 0x000fe20000041884 */
[----:B------:R-:W-:-:S05]  /*d600*/  IMAD.X R7, R5, 0x1, R245, P0 ;  /* 0x0000000105077824 */ /* 0x000fca00000e06f5 */
[----:B------:R1:W-:Y:S02]  /*d610*/  LDGSTS.E.BYPASS.LTC128B.128 [R248+0x3100], [R6.64], !P1 ;  /* 0x0310000006f87fae */ /* 0x0003e4000c901d56 */
[C---:B------:R-:W-:Y:S02]  /*d620*/  HMMA.16816.F32.BF16 R112, R16.reuse, R34, R156 ;  /* 0x000000221070723c */ /* 0x040fe4000004189c */
[----:B----4-:R-:W-:Y:S04]  /*d630*/  LDSM.16.M88.4 R20, [R235+0x9100] ;  /* 0x00910000eb14783b */ /* 0x010fe80000000200 */
[----:B------:R-:W3:Y:S02]  /*d640*/  LDSM.16.M88.4 R72, [R233+0x3900] ;  /* 0x00390000e948783b */ /* 0x000ee40000000200 */
[C---:B------:R-:W-:Y:S02]  /*d650*/  HMMA.16816.F32.BF16 R196, R16.reuse, R30, R160 ;  /* 0x0000001e10c4723c */ /* 0x040fe400000418a0 */
[----:B------:R-:W4:Y:S04]  /*d660*/  LDSM.16.M88.4 R56, [R233+0x5900] ;  /* 0x00590000e938783b */ /* 0x000f280000000200 */
[----:B------:R-:W5:Y:S02]  /*d670*/  LDSM.16.M88.4 R88, [R233+0x6900] ;  /* 0x00690000e958783b */ /* 0x000f640000000200 */
[----:B------:R-:W-:Y:S02]  /*d680*/  HMMA.16816.F32.BF16 R176, R16, R26, R176 ;  /* 0x0000001a10b0723c */ /* 0x000fe400000418b0 */
[----:B------:R-:W1:Y:S04]  /*d690*/  LDSM.16.M88.4 R60, [R233+0x5100] ;  /* 0x00510000e93c783b */ /* 0x000e680000000200 */
        /* <DEDUP_REMOVED lines=26> */
[----:B------:R-:W2:Y:S07]  /*d840*/  LDSM.16.M88.4 R36, [R232+0x1800] ;  /* 0x00180000e824783b */ /* 0x000eae0000000200 */
[C---:B----4-:R-:W-:Y:S01]  /*d850*/  HMMA.16816.F32.BF16 R144, R20.reuse, R56, R44 ;  /* 0x000000381490723c */ /* 0x050fe2000004182c */
[----:B------:R-:W3:Y:S07]  /*d860*/  LDSM.16.M88.4 R44, [R232+0x800] ;  /* 0x00080000e82c783b */ /* 0x000eee0000000200 */
[----:B-----5:R-:W-:Y:S01]  /*d870*/  HMMA.16816.F32.BF16 R132, R20, R88, R40 ;  /* 0x000000581484723c */ /* 0x020fe20000041828 */
[----:B------:R-:W4:Y:S01]  /*d880*/  LDSM.16.M88.4 R40, [R232+0x1000] ;  /* 0x00100000e828783b */ /* 0x000f220000000200 */
[----:B------:R-:W-:-:S06]  /*d890*/  DEPBAR.LE SB0, 0x0 ;  /* 0x000080000000791a */ /* 0x000fcc0000000000 */
[C---:B-1----:R-:W-:Y:S08]  /*d8a0*/  HMMA.16816.F32.BF16 R148, R20.reuse, R60, R96 ;  /* 0x0000003c1494723c */ /* 0x042ff00000041860 */
[C---:B------:R-:W-:Y:S08]  /*d8b0*/  HMMA.16816.F32.BF16 R156, R20.reuse, R64, R100 ;  /* 0x00000040149c723c */ /* 0x040ff00000041864 */
[----:B------:R-:W-:Y:S08]  /*d8c0*/  HMMA.16816.F32.BF16 R140, R20, R52, R92 ;  /* 0x00000034148c723c */ /* 0x000ff0000004185c */
        /* <DEDUP_REMOVED lines=22> */
[C---:B--2---:R-:W-:Y:S08]  /*da30*/  HMMA.16816.F32.BF16 R164, R8.reuse, R36, R148 ;  /* 0x0000002408a4723c */ /* 0x044ff00000041894 */
[C---:B------:R-:W-:Y:S08]  /*da40*/  HMMA.16816.F32.BF16 R168, R8.reuse, R48, R168 ;  /* 0x0000003008a8723c */ /* 0x040ff000000418a8 */
[C---:B------:R-:W-:Y:S08]  /*da50*/  HMMA.16816.F32.BF16 R128, R8.reuse, R50, R128 ;  /* 0x000000320880723c */ /* 0x040ff00000041880 */
[----:B------:R-:W-:Y:S08]  /*da60*/  HMMA.16816.F32.BF16 R148, R8, R38, R116 ;  /* 0x000000260894723c */ /* 0x000ff00000041874 */
[C---:B------:R-:W-:Y:S08]  /*da70*/  HMMA.16816.F32.BF16 R100, R12.reuse, R48, R100 ;  /* 0x000000300c64723c */ /* 0x040ff00000041864 */
[C---:B------:R-:W-:Y:S08]  /*da80*/  HMMA.16816.F32.BF16 R96, R12.reuse, R50, R96 ;  /* 0x000000320c60723c */ /* 0x040ff00000041860 */
[C---:B------:R-:W-:Y:S08]  /*da90*/  HMMA.16816.F32.BF16 R72, R12.reuse, R36, R72 ;  /* 0x000000240c48723c */ /* 0x040ff00000041848 */
[----:B------:R-:W-:Y:S08]  /*daa0*/  HMMA.16816.F32.BF16 R68, R12, R38, R68 ;  /* 0x000000260c44723c */ /* 0x000ff00000041844 */
[C---:B---3--:R-:W-:Y:S08]  /*dab0*/  HMMA.16816.F32.BF16 R160, R8.reuse, R44, R160 ;  /* 0x0000002c08a0723c */ /* 0x048ff000000418a0 */
[C---:B------:R-:W-:Y:S08]  /*dac0*/  HMMA.16816.F32.BF16 R124, R8.reuse, R46, R124 ;  /* 0x0000002e087c723c */ /* 0x040ff0000004187c */
[C---:B------:R-:W-:Y:S08]  /*dad0*/  HMMA.16816.F32.BF16 R172, R8.reuse, R24, R132 ;  /* 0x0000001808ac723c */ /* 0x040ff00000041884 */
[----:B------:R-:W-:Y:S08]  /*dae0*/  HMMA.16816.F32.BF16 R104, R8, R26, R104 ;  /* 0x0000001a0868723c */ /* 0x000ff00000041868 */
[C---:B------:R-:W-:Y:S08]  /*daf0*/  HMMA.16816.F32.BF16 R92, R12.reuse, R44, R92 ;  /* 0x0000002c0c5c723c */ /* 0x040ff0000004185c */
[C---:B------:R-:W-:Y:S08]  /*db00*/  HMMA.16816.F32.BF16 R48, R12.reuse, R46, R84 ;  /* 0x0000002e0c30723c */ /* 0x040ff00000041854 */
[----:B------:R-:W-:Y:S07]  /*db10*/  HMMA.16816.F32.BF16 R36, R12, R24, R20 ;  /* 0x000000180c24723c */ /* 0x000fee0000041814 */
[----:B------:R-:W-:Y:S01]  /*db20*/  P2R R20, PR, RZ, 0x40 ;  /* 0x00000040ff147803 */ /* 0x000fe20000000000 */
[C---:B----4-:R-:W-:Y:S08]  /*db30*/  HMMA.16816.F32.BF16 R156, R8.reuse, R40, R156 ;  /* 0x00000028089c723c */ /* 0x050ff0000004189c */
        /* <DEDUP_REMOVED lines=77> */
.L_x_930:
[----:B------:R-:W-:Y:S01]  /*e010*/  LOP3.LUT R2, R138, 0xffffffe0, RZ, 0xc0, !PT ;  /* 0xffffffe08a027812 */ /* 0x000fe200078ec0ff */
[----:B-1----:R-:W-:Y:S01]  /*e020*/  IMAD.MOV.U32 R6, RZ, RZ, -0x2 ;  /* 0xfffffffeff067424 */ /* 0x002fe200078e00ff */
[----:B------:R-:W-:Y:S01]  /*e030*/  STL [R1+0x34], R241 ;  /* 0x000034f101007387 */ /* 0x000fe20000100800 */
[----:B------:R-:W-:Y:S02]  /*e040*/  SHF.L.U32 R228, R0, 0x1, RZ ;  /* 0x0000000100e47819 */ /* 0x000fe400000006ff */
[----:B------:R-:W-:Y:S01]  /*e050*/  IMAD.IADD R2, R247, 0x1, -R2 ;  /* 0x00000001f7027824 */ /* 0x000fe200078e0a02 */
[----:B------:R-:W-:Y:S02]  /*e060*/  STL [R1+0x30], R240 ;  /* 0x000030f001007387 */ /* 0x000fe40000100800 */
[----:B------:R-:W-:-:S02]  /*e070*/  IMAD R229, R4, 0x2, R228 ;  /* 0x0000000204e57824 */ /* 0x000fc400078e02e4 */
[----:B------:R-:W-:Y:S01]  /*e080*/  SHF.R.S32.HI R5, RZ, 0x1f, R2 ;  /* 0x0000001fff057819 */ /* 0x000fe20000011402 */
[----:B------:R-:W-:Y:S01]  /*e090*/  STL [R1+0x2c], R239 ;  /* 0x00002cef01007387 */ /* 0x000fe20000100800 */
[----:B------:R-:W-:Y:S02]  /*e0a0*/  IMAD R231, R3, 0x2, R228 ;  /* 0x0000000203e77824 */ /* 0x000fe400078e02e4 */
[----:B------:R-:W-:Y:S01]  /*e0b0*/  LEA.HI R5, R5, R2, RZ, 0x2 ;  /* 0x0000000205057211 */ /* 0x000fe200078f10ff */
[----:B------:R1:W-:Y:S01]  /*e0c0*/  STL [R1+0x28], R238 ;  /* 0x000028ee01007387 */ /* 0x0003e20000100800 */
[----:B------:R-:W-:Y:S02]  /*e0d0*/  IMAD R230, R3, 0x2, R229 ;  /* 0x0000000203e67824 */ /* 0x000fe400078e02e5 */
[----:B------:R-:W-:Y:S01]  /*e0e0*/  LOP3.LUT R5, R5, 0x7ffffffc, RZ, 0xc0, !PT ;  /* 0x7ffffffc05057812 */ /* 0x000fe200078ec0ff */
[----:B------:R-:W-:Y:S04]  /*e0f0*/  STL [R1+0x24], R237 ;  /* 0x000024ed01007387 */ /* 0x000fe80000100800 */
[----:B------:R-:W-:Y:S01]  /*e100*/  IMAD.IADD R2, R2, 0x1, -R5 ;  /* 0x0000000102027824 */ /* 0x000fe200078e0a05 */
[----:B------:R-:W-:Y:S03]  /*e110*/  STL [R1+0x20], R236 ;  /* 0x000020ec01007387 */ /* 0x000fe60000100800 */
[----:B------:R-:W-:Y:S01]  /*e120*/  IMAD R2, R2, R6, UR11 ;  /* 0x0000000b02027e24 */ /* 0x000fe2000f8e0206 */
[----:B------:R-:W-:Y:S04]  /*e130*/  STL [R1+0x1c], R235 ;  /* 0x00001ceb01007387 */ /* 0x000fe80000100800 */
[C---:B------:R-:W-:Y:S01]  /*e140*/  ISETP.GT.AND P0, PT, R2.reuse, RZ, PT ;  /* 0x000000ff0200720c */ /* 0x040fe20003f04270 */
[----:B------:R-:W-:Y:S01]  /*e150*/  STL [R1+0x18], R234 ;  /* 0x000018ea01007387 */ /* 0x000fe20000100800 */
[----:B------:R-:W-:-:S02]  /*e160*/  ISETP.GT.AND P1, PT, R2, 0x1, PT ;  /* 0x000000010200780c */ /* 0x000fc40003f24270 */
[----:B------:R-:W-:Y:S01]  /*e170*/  ISETP.GT.AND P2, PT, R2, 0x8, PT ;  /* 0x000000080200780c */ /* 0x000fe20003f44270 */
[----:B------:R-:W-:Y:S01]  /*e180*/  STL [R1+0x14], R233 ;  /* 0x000014e901007387 */ /* 0x000fe20000100800 */
[----:B------:R-:W-:Y:S02]  /*e190*/  FSEL R10, R100, -INF , P0 ;  /* 0xff800000640a7808 */ /* 0x000fe40000000000 */
[----:B------:R-:W-:Y:S01]  /*e1a0*/  FSEL R29, R101, -INF , P1 ;  /* 0xff800000651d7808 */ /* 0x000fe20000800000 */
[----:B------:R2:W-:Y:S01]  /*e1b0*/  STL [R1+0x10], R232 ;  /* 0x000010e801007387 */ /* 0x0005e20000100800 */
[----:B------:R-:W-:Y:S02]  /*e1c0*/  FSEL R16, R170, -INF , P0 ;  /* 0xff800000aa107808 */ /* 0x000fe40000000000 */
[----:B------:R-:W-:Y:S01]  /*e1d0*/  FSEL R12, R168, -INF , P0 ;  /* 0xff800000a80c7808 */ /* 0x000fe20000000000 */
[----:B------:R-:W-:Y:S01]  /*e1e0*/  STL [R1+0xc], R139 ;  /* 0x00000c8b01007387 */ /* 0x000fe20000100800 */
[----:B------:R-:W-:-:S02]  /*e1f0*/  FSEL R32, R102, -INF , P0 ;  /* 0xff80000066207808 */ /* 0x000fc40000000000 */
[----:B------:R-:W-:Y:S01]  /*e200*/  FSEL R13, R169, -INF , P1 ;  /* 0xff800000a90d7808 */ /* 0x000fe20000800000 */
[----:B------:R-:W0:Y:S01]  /*e210*/  LDGDEPBAR ;  /* 0x00000000000079af */ /* 0x000e220000000000 */
[----:B------:R-:W-:Y:S02]  /*e220*/  ISETP.GT.AND P0, PT, R2, 0x9, PT ;  /* 0x000000090200780c */ /* 0x000fe40003f04270 */
[----:B------:R-:W-:Y:S02]  /*e230*/  FSEL R30, R96, -INF , P2 ;  /* 0xff800000601e7808 */ /* 0x000fe40001000000 */
[----:B------:R-:W-:Y:S02]  /*e240*/  FMNMX.FTZ R5, R10, R29, !PT ;  /* 0x0000001d0a057209 */ /* 0x000fe40007810000 */
[----:B------:R-:W-:Y:S02]  /*e250*/  FSEL R17, R171, -INF , P1 ;  /* 0xff800000ab117808 */ /* 0x000fe40000800000 */
[----:B------:R-:W-:-:S02]  /*e260*/  FSEL R33, R103, -INF , P1 ;  /* 0xff80000067217808 */ /* 0x000fc40000800000 */
[----:B------:R-:W-:Y:S02]  /*e270*/  FSEL R14, R128, -INF , P2 ;  /* 0xff800000800e7808 */ /* 0x000fe40001000000 */
[----:B------:R-:W-:Y:S02]  /*e280*/  ISETP.GT.AND P1, PT, R2, 0x10, PT ;  /* 0x000000100200780c */ /* 0x000fe40003f24270 */
[----:B------:R-:W-:Y:S02]  /*e290*/  FSEL R31, R97, -INF , P0 ;  /* 0xff800000611f7808 */ /* 0x000fe40000000000 */
[----:B------:R-:W-:Y:S02]  /*e2a0*/  FMNMX.FTZ R6, R12, R13, !PT ;  /* 0x0000000d0c067209 */ /* 0x000fe40007810000 */
[----:B------:R-:W-:Y:S02]  /*e2b0*/  FMNMX.FTZ R5, R30, R5, !PT ;  /* 0x000000051e057209 */ /* 0x000fe40007810000 */
[----:B------:R-:W-:-:S02]  /*e2c0*/  FSEL R18, R130, -INF , P2 ;  /* 0xff80000082127808 */ /* 0x000fc40001000000 */
[----:B------:R-:W-:Y:S02]  /*e2d0*/  FSEL R34, R98, -INF , P2 ;  /* 0xff80000062227808 */ /* 0x000fe40001000000 */
[----:B------:R-:W-:Y:S02]  /*e2e0*/  FSEL R15, R129, -INF , P0 ;  /* 0xff800000810f7808 */ /* 0x000fe40000000000 */
[----:B------:R-:W-:Y:S02]  /*e2f0*/  ISETP.GT.AND P2, PT, R2, 0x11, PT ;  /* 0x000000110200780c */ /* 0x000fe40003f44270 */
        /* <DEDUP_REMOVED lines=12> */
[----:B------:R-:W-:Y:S02]  /*e3c0*/  ISETP.GT.AND P1, PT, R2, 0x19, PT ;  /* 0x000000190200780c */ /* 0x000fe40003f24270 */
[----:B------:R-:W-:Y:S02]  /*e3d0*/  FSEL R87, R126, -INF , P0 ;  /* 0xff8000007e577808 */ /* 0x000fe40000000000 */
[----:B------:R-:W-:-:S02]  /*e3e0*/  FSEL R80, R124, -INF , P0 ;  /* 0xff8000007c507808 */ /* 0x000fc40000000000 */
[----:B------:R-:W-:Y:S02]  /*e3f0*/  FSEL R117, R50, -INF , P0 ;  /* 0xff80000032757808 */ /* 0x000fe40000000000 */
[----:B------:R-:W-:Y:S02]  /*e400*/  FSEL R91, R48, -INF , P0 ;  /* 0xff800000305b7808 */ /* 0x000fe40000000000 */
[----:B------:R-:W-:Y:S02]  /*e410*/  FSEL R41, R161, -INF , P2 ;  /* 0xff800000a1297808 */ /* 0x000fe40001000000 */
[----:B------:R-:W-:Y:S02]  /*e420*/  ISETP.GT.AND P0, PT, R2, 0x21, PT ;  /* 0x000000210200780c */ /* 0x000fe40003f04270 */
        /* <DEDUP_REMOVED lines=11> */
[----:B------:R-:W-:Y:S02]  /*e4e0*/  ISETP.GT.AND P1, PT, R2, 0x28, PT ;  /* 0x000000280200780c */ /* 0x000fe40003f24270 */
[----:B------:R-:W-:Y:S02]  /*e4f0*/  FSEL R133, R47, -INF , P0 ;  /* 0xff8000002f857808 */ /* 0x000fe40000000000 */
[----:B------:R-:W-:-:S02]  /*e500*/  FSEL R129, R45, -INF , P0 ;  /* 0xff8000002d817808 */ /* 0x000fc40000000000 */
[----:B------:R-:W-:Y:S02]  /*e510*/  FMNMX.FTZ R6, R41, R6, !PT ;  /* 0x0000000629067209 */ /* 0x000fe40007810000 */
[----:B------:R-:W-:Y:S02]  /*e520*/  FMNMX.FTZ R5, R91, R5, !PT ;  /* 0x000000055b057209 */ /* 0x000fe40007810000 */
        /* <DEDUP_REMOVED lines=8> */
[----:B------:R-:W-:Y:S02]  /*e5b0*/  FSEL R159, R74, -INF , P0 ;  /* 0xff8000004a9f7808 */ /* 0x000fe40000000000 */
[----:B------:R-:W-:-:S02]  /*e5c0*/  FSEL R131, R72, -INF , P0 ;  /* 0xff80000048837808 */ /* 0x000fc40000000000 */
[----:B------:R-:W-:Y:S02]  /*e5d0*/  ISETP.GT.AND P0, PT, R2, 0x40, PT ;  /* 0x000000400200780c */ /* 0x000fe40003f04270 */
[----:B------:R-:W-:Y:S02]  /*e5e0*/  FMNMX.FTZ R6, R84, R6, !PT ;  /* 0x0000000654067209 */ /* 0x000fe40007810000 */
        /* <DEDUP_REMOVED lines=29> */
[C---:B------:R-:W-:Y:S02]  /*e7c0*/  ISETP.GT.AND P1, PT, R2.reuse, 0x50, PT ;  /* 0x000000500200780c */ /* 0x040fe40003f24270 */
[----:B------:R-:W-:Y:S02]  /*e7d0*/  ISETP.GT.AND P0, PT, R2, 0x59, PT ;  /* 0x000000590200780c */ /* 0x000fe40003f04270 */
[----:B------:R-:W-:Y:S02]  /*e7e0*/  FMNMX.FTZ R7, R28, R7, !PT ;  /* 0x000000071c077209 */ /* 0x000fe40007810000 */
        /* <DEDUP_REMOVED lines=40> */
[----:B--2---:R-:W-:Y:S02]  /*ea70*/  FSEL R232, R38, -INF , P0 ;  /* 0xff80000026e87808 */ /* 0x004fe40000000000 */
[----:B------:R-:W-:Y:S02]  /*ea80*/  FSEL R234, R36, -INF , P0 ;  /* 0xff80000024ea7808 */ /* 0x000fe40000000000 */
[----:B------:R-:W-:Y:S02]  /*ea90*/  FMNMX.FTZ R7, R86, R7, !PT ;  /* 0x0000000756077209 */ /* 0x000fe40007810000 */
[----:B------:R-:W-:-:S02]  /*eaa0*/  ISETP.GT.AND P4, PT, R2, 0x48, PT ;  /* 0x000000480200780c */ /* 0x000fc40003f84270 */
[C---:B------:R-:W-:Y:S02]  /*eab0*/  ISETP.GT.AND P2, PT, R2.reuse, 0x61, PT ;  /* 0x000000610200780c */ /* 0x040fe40003f44270 */
[C---:B------:R-:W-:Y:S02]  /*eac0*/  ISETP.GT.AND P1, PT, R2.reuse, 0x68, PT ;  /* 0x000000680200780c */ /* 0x040fe40003f24270 */
[----:B------:R-:W-:Y:S02]  /*ead0*/  ISETP.GT.AND P0, PT, R2, 0x69, PT ;  /* 0x000000690200780c */ /* 0x000fe40003f04270 */
        /* <DEDUP_REMOVED lines=13> */
[----:B------:R-:W-:Y:S02]  /*ebb0*/  FSEL R180, R145, -INF , P6 ;  /* 0xff80000091b47808 */ /* 0x000fe40003000000 */
[----:B------:R-:W-:-:S02]  /*ebc0*/  FSEL R145, R60, -INF , P4 ;  /* 0xff8000003c917808 */ /* 0x000fc40002000000 */
        /* <DEDUP_REMOVED lines=27> */
[----:B------:R-:W-:Y:S02]  /*ed80*/  FSEL R192, R37, -INF , P2 ;  /* 0xff80000025c07808 */ /* 0x000fe40001000000 */
[----:B------:R-:W-:Y:S02]  /*ed90*/  FMNMX.FTZ R2, R210, R2, !PT ;  /* 0x00000002d2027209 */ /* 0x000fe40007810000 */
[----:B------:R-:W-:-:S02]  /*eda0*/  FMNMX.FTZ R5, R234, R5, !PT ;  /* 0x00000005ea057209 */ /* 0x000fc40007810000 */
[----:B------:R-:W-:Y:S02]  /*edb0*/  FSEL R183, R114, -INF , P4 ;  /* 0xff80000072b77808 */ /* 0x000fe40002000000 */
        /* <DEDUP_REMOVED lines=35> */
[----:B------:R-:W-:Y:S02]  /*eff0*/  FMNMX.FTZ R6, R173, R6, !PT ;  /* 0x00000006ad067209 */ /* 0x000fe40007810000 */
[----:B------:R-:W-:-:S02]  /*f000*/  FMNMX.FTZ R7, R169, R7, !PT ;  /* 0x00000007a9077209 */ /* 0x000fc40007810000 */
[----:B-1----:R-:W-:Y:S02]  /*f010*/  FMNMX.FTZ R5, R5, R9, !PT ;  /* 0x0000000905057209 */ /* 0x002fe40007810000 */
[----:B------:R-:W-:Y:S02]  /*f020*/  FMNMX.FTZ R6, R172, R6, !PT ;  /* 0x00000006ac067209 */ /* 0x000fe40007810000 */
[----:B------:R-:W-:Y:S01]  /*f030*/  FSEL R186, R67, -INF , P6 ;  /* 0xff80000043ba7808 */ /* 0x000fe20003000000 */
[----:B------:R-:W1:Y:S01]  /*f040*/  SHFL.BFLY PT, R137, R5, 0x1, 0x1f ;  /* 0x0c201f0005897f89 */ /* 0x000e6200000e0000 */
[----:B------:R-:W-:Y:S02]  /*f050*/  FMNMX.FTZ R7, R187, R7, !PT ;  /* 0x00000007bb077209 */ /* 0x000fe40007810000 */
[----:B--2---:R-:W-:Y:S01]  /*f060*/  FMNMX.FTZ R2, R2, R8, !PT ;  /* 0x0000000802027209 */ /* 0x004fe20007810000 */
[----:B------:R-:W2:Y:S01]  /*f070*/  SHFL.BFLY PT, R9, R6, 0x2, 0x1f ;  /* 0x0c401f0006097f89 */ /* 0x000ea200000e0000 */
[----:B------:R-:W-:-:S02]  /*f080*/  FSEL R201, R62, -INF , P4 ;  /* 0xff8000003ec97808 */ /* 0x000fc40002000000 */
[----:B------:R-:W-:Y:S01]  /*f090*/  FMNMX.FTZ R7, R186, R7, !PT ;  /* 0x00000007ba077209 */ /* 0x000fe20007810000 */
[----:B------:R-:W3:Y:S01]  /*f0a0*/  SHFL.BFLY PT, R135, R2, 0x1, 0x1f ;  /* 0x0c201f0002877f89 */ /* 0x000ee200000e0000 */
[----:B------:R-:W-:Y:S02]  /*f0b0*/  FSEL R203, R39, -INF , P2 ;  /* 0xff80000027cb7808 */ /* 0x000fe40001000000 */
[----:B------:R-:W-:Y:S01]  /*f0c0*/  FMNMX.FTZ R7, R201, R7, !PT ;  /* 0x00000007c9077209 */ /* 0x000fe20007810000 */
[----:B------:R-:W-:Y:S01]  /*f0d0*/  LDSM.16.MT88.4 R36, [R230+0x100] ;  /* 0x00010000e624783b */ /* 0x000fe20000004200 */
[----:B------:R-:W-:Y:S02]  /*f0e0*/  FSEL R161, R26, -INF , P1 ;  /* 0xff8000001aa17808 */ /* 0x000fe40000800000 */
[----:B------:R-:W-:Y:S02]  /*f0f0*/  FMNMX.FTZ R7, R202, R7, !PT ;  /* 0x00000007ca077209 */ /* 0x000fe40007810000 */
[----:B------:R-:W-:-:S02]  /*f100*/  FSEL R237, R27, -INF , P0 ;  /* 0xff8000001bed7808 */ /* 0x000fc40000000000 */
[----:B------:R-:W-:Y:S01]  /*f110*/  FMNMX.FTZ R7, R252, R7, !PT ;  /* 0x00000007fc077209 */ /* 0x000fe20007810000 */
[----:B------:R-:W-:Y:S01]  /*f120*/  LDSM.16.MT88.4 R24, [R229+0x100] ;  /* 0x00010000e518783b */ /* 0x000fe20000004200 */
[----:B------:R-:W-:Y:S02]  /*f130*/  ISETP.NE.AND P6, PT, R20, RZ, PT ;  /* 0x000000ff1400720c */ /* 0x000fe40003fc5270 */
[----:B------:R-:W-:Y:S01]  /*f140*/  FMNMX.FTZ R7, R191, R7, !PT ;  /* 0x00000007bf077209 */ /* 0x000fe20007810000 */
[----:B------:R-:W-:Y:S01]  /*f150*/  LDSM.16.MT88.4 R20, [R228+0x100] ;  /* 0x00010000e414783b */ /* 0x000fe20000004200 */
[----:B-1----:R-:W-:Y:S02]  /*f160*/  FMNMX.FTZ R137, R5, R137, !PT ;  /* 0x0000008905897209 */ /* 0x002fe40007810000 */
[----:B------:R-:W-:Y:S02]  /*f170*/  FMNMX.FTZ R7, R190, R7, !PT ;  /* 0x00000007be077209 */ /* 0x000fe40007810000 */
[----:B--2---:R-:W-:-:S02]  /*f180*/  FMNMX.FTZ R9, R6, R9, !PT ;  /* 0x0000000906097209 */ /* 0x004fc40007810000 */
[----:B------:R-:W-:Y:S01]  /*f190*/  FMNMX.FTZ R5, R193, R7, !PT ;  /* 0x00000007c1057209 */ /* 0x000fe20007810000 */
[C---:B------:R-:W-:Y:S01]  /*f1a0*/  FMUL.FTZ R7, R137.reuse, c[0x0][0x2d0] ;  /* 0x0000b40089077a20 */ /* 0x040fe20000410000 */
[----:B---3--:R-:W-:Y:S01]  /*f1b0*/  FMNMX.FTZ R135, R2, R135, !PT ;  /* 0x0000008702877209 */ /* 0x008fe20007810000 */
[----:B------:R-:W-:Y:S01]  /*f1c0*/  SHFL.BFLY PT, R11, R9, 0x1, 0x1f ;  /* 0x0c201f00090b7f89 */ /* 0x000fe200000e0000 */
[----:B------:R-:W-:Y:S02]  /*f1d0*/  FMNMX.FTZ R2, R232, R5, !PT ;  /* 0x00000005e8027209 */ /* 0x000fe40007810000 */
[----:B------:R-:W-:Y:S01]  /*f1e0*/  FSETP.NEU.FTZ.AND P2, PT, R137, -INF , PT ;  /* 0xff8000008900780b */ /* 0x000fe20003f5d000 */
[----:B------:R-:W-:Y:S01]  /*f1f0*/  FMUL.FTZ R6, R135, c[0x0][0x2d0] ;  /* 0x0000b40087067a20 */ /* 0x000fe20000410000 */
[----:B------:R-:W-:Y:S02]  /*f200*/  FMNMX.FTZ R2, R203, R2, !PT ;  /* 0x00000002cb027209 */ /* 0x000fe40007810000 */
[----:B------:R-:W-:-:S02]  /*f210*/  FSEL R7, R7, RZ, P2 ;  /* 0x000000ff07077208 */ /* 0x000fc40001000000 */
[----:B------:R-:W-:Y:S02]  /*f220*/  FMNMX.FTZ R8, R161, R2, !PT ;  /* 0x00000002a1087209 */ /* 0x000fe40007810000 */
[----:B------:R-:W-:Y:S01]  /*f230*/  FSETP.NEU.FTZ.AND P1, PT, R135, -INF , PT ;  /* 0xff8000008700780b */ /* 0x000fe20003f3d000 */
[----:B------:R-:W-:Y:S01]  /*f240*/  FFMA.FTZ R2, R10, c[0x0][0x2d0], -R7 ;  /* 0x0000b4000a027a23 */ /* 0x000fe20000010807 */
[----:B------:R-:W-:Y:S02]  /*f250*/  FMNMX.FTZ R8, R237, R8, !PT ;  /* 0x00000008ed087209 */ /* 0x000fe40007810000 */
[----:B------:R-:W-:Y:S01]  /*f260*/  FSEL R6, R6, RZ, P1 ;  /* 0x000000ff06067208 */ /* 0x000fe20000800000 */
[----:B------:R1:W-:Y:S02]  /*f270*/  MUFU.EX2 R165, R2 ;  /* 0x0000000200a57308 */ /* 0x0003e40000000800 */
[----:B------:R-:W2:Y:S02]  /*f280*/  SHFL.BFLY PT, R10, R8, 0x2, 0x1f ;  /* 0x0c401f00080a7f89 */ /* 0x000ea400000e0000 */
[----:B------:R-:W-:-:S04]  /*f290*/  FFMA.FTZ R5, R13, c[0x0][0x2d0], -R6 ;  /* 0x0000b4000d057a23 */ /* 0x000fc80000010806 */
        /* <DEDUP_REMOVED lines=61> */
[----:B-1----:R-:W-:-:S04]  /*f670*/  FFMA.FTZ R3, R41, c[0x0][0x2d0], -R6 ;  /* 0x0000b40029037a23 */ /* 0x002fc80000010806 */
[----:B------:R1:W2:Y:S03]  /*f680*/  MUFU.EX2 R196, R3 ;  /* 0x0000000300c47308 */ /* 0x0002a60000000800 */
[----:B------:R-:W-:Y:S01]  /*f690*/  HMMA.16816.F32.BF16 R104, R12, R18, RZ ;  /* 0x000000120c68723c */ /* 0x000fe200000418ff */
[----:B------:R-:W-:Y:S07]  /*f6a0*/  LDSM.16.MT88.4 R16, [R229+0x900] ;  /* 0x00090000e510783b */ /* 0x000fee0000004200 */
[----:B------:R-:W-:Y:S01]  /*f6b0*/  HMMA.16816.F32.BF16 R40, R8, R38, RZ ;  /* 0x000000260828723c */ /* 0x000fe200000418ff */
[----:B-1----:R-:W-:-:S07]  /*f6c0*/  FFMA.FTZ R3, R80, c[0x0][0x2d0], -R6 ;  /* 0x0000b40050037a23 */ /* 0x002fce0000010806 */
[C---:B------:R-:W-:Y:S01]  /*f6d0*/  HMMA.16816.F32.BF16 R72, R12.reuse, R24, RZ ;  /* 0x000000180c48723c */ /* 0x040fe200000418ff */
[----:B--2---:R-:W-:Y:S01]  /*f6e0*/  F2FP.BF16.PACK_AB R8, R196, R179 ;  /* 0x000000b3c408723e */ /* 0x004fe200000010ff */
[----:B------:R1:W-:Y:S06]  /*f6f0*/  MUFU.EX2 R236, R3 ;  /* 0x0000000300ec7308 */ /* 0x0003ec0000000800 */
[C---:B------:R-:W-:Y:S01]  /*f700*/  HMMA.16816.F32.BF16 R80, R12.reuse, R20, RZ ;  /* 0x000000140c50723c */ /* 0x040fe200000418ff */
[----:B------:R-:W2:Y:S07]  /*f710*/  LDSM.16.MT88.4 R20, [R228+0x900] ;  /* 0x00090000e414783b */ /* 0x000eae0000004200 */
[----:B------:R-:W-:Y:S01]  /*f720*/  HMMA.16816.F32.BF16 R112, R12, R26, RZ ;  /* 0x0000001a0c70723c */ /* 0x000fe200000418ff */
[----:B-1----:R-:W-:-:S04]  /*f730*/  FFMA.FTZ R3, R84, c[0x0][0x2d0], -R6 ;  /* 0x0000b40054037a23 */ /* 0x002fc80000010806 */
[----:B------:R1:W3:Y:S03]  /*f740*/  MUFU.EX2 R188, R3 ;  /* 0x0000000300bc7308 */ /* 0x0002e60000000800 */
[C---:B------:R-:W-:Y:S08]  /*f750*/  HMMA.16816.F32.BF16 R24, R12.reuse, R36, RZ ;  /* 0x000000240c18723c */ /* 0x040ff000000418ff */
[----:B------:R-:W-:Y:S01]  /*f760*/  HMMA.16816.F32.BF16 R100, R12, R38, RZ ;  /* 0x000000260c64723c */ /* 0x000fe200000418ff */
[----:B------:R-:W-:Y:S01]  /*f770*/  LDSM.16.MT88.4 R12, [R228+0x1100] ;  /* 0x00110000e40c783b */ /* 0x000fe20000004200 */
[----:B-1----:R-:W-:Y:S01]  /*f780*/  FFMA.FTZ R3, R85, c[0x0][0x2d0], -R5 ;  /* 0x0000b40055037a23 */ /* 0x002fe20000010805 */
[----:B---3--:R-:W-:-:S03]  /*f790*/  F2FP.BF16.PACK_AB R10, R188, R236 ;  /* 0x000000ecbc0a723e */ /* 0x008fc600000010ff */
        /* <DEDUP_REMOVED lines=23> */
[----:B------:R1:W3:Y:S02]  /*f910*/  MUFU.EX2 R224, R3 ;  /* 0x0000000300e07308 */ /* 0x0002e40000000800 */
[----:B-1----:R-:W-:Y:S02]  /*f920*/  FFMA.FTZ R3, R97, c[0x0][0x2d0], -R0 ;  /* 0x0000b40061037a23 */ /* 0x002fe40000010800 */
[----:B------:R-:W-:Y:S04]  /*f930*/  HMMA.16816.F32.BF16 R96, R8, R16, R52 ;  /* 0x000000100860723c */ /* 0x000fe80000041834 */
[----:B------:R1:W-:Y:S03]  /*f940*/  MUFU.EX2 R215, R3 ;  /* 0x0000000300d77308 */ /* 0x0003e60000000800 */
[----:B--2---:R-:W-:-:S02]  /*f950*/  F2FP.BF16.PACK_AB R8, R225, R226 ;  /* 0x000000e2e108723e */ /* 0x004fc400000010ff */
[----:B---3--:R-:W-:Y:S01]  /*f960*/  F2FP.BF16.PACK_AB R10, R224, R223 ;  /* 0x000000dfe00a723e */ /* 0x008fe200000010ff */
[----:B-1----:R-:W-:Y:S01]  /*f970*/  FFMA.FTZ R3, R116, c[0x0][0x2d0], -R0 ;  /* 0x0000b40074037a23 */ /* 0x002fe20000010800 */
[----:B------:R-:W-:-:S03]  /*f980*/  MOV R116, R211 ;  /* 0x000000d300747202 */ /* 0x000fc60000000f00 */
        /* <DEDUP_REMOVED lines=12> */
[C---:B------:R-:W-:Y:S07]  /*fa50*/  HMMA.16816.F32.BF16 R72, R8.reuse, R16, R72 ;  /* 0x000000100848723c */ /* 0x040fee0000041848 */
[----:B------:R-:W-:Y:S01]  /*fa60*/  IMAD.MOV.U32 R17, RZ, RZ, R116 ;  /* 0x000000ffff117224 */ /* 0x000fe200078e0074 */
[----:B------:R-:W-:Y:S01]  /*fa70*/  MOV R116, R203 ;  /* 0x000000cb00747202 */ /* 0x000fe20000000f00 */
[----:B------:R-:W-:Y:S01]  /*fa80*/  HMMA.16816.F32.BF16 R48, R8, R20, R80 ;  /* 0x000000140830723c */ /* 0x000fe20000041850 */
[----:B------:R-:W-:-:S02]  /*fa90*/  IMAD.MOV.U32 R16, RZ, RZ, R4 ;  /* 0x000000ffff107224 */ /* 0x000fc400078e0004 */
[----:B-1----:R-:W-:Y:S02]  /*faa0*/  FFMA.FTZ R3, R120, c[0x0][0x2d0], -R6 ;  /* 0x0000b40078037a23 */ /* 0x002fe40000010806 */
[----:B------:R-:W-:Y:S02]  /*fab0*/  IMAD.MOV.U32 R120, RZ, RZ, R195 ;  /* 0x000000ffff787224 */ /* 0x000fe400078e00c3 */
[----:B------:R1:W-:Y:S01]  /*fac0*/  MUFU.EX2 R213, R3 ;  /* 0x0000000300d57308 */ /* 0x0003e20000000800 */
[C---:B------:R-:W-:Y:S01]  /*fad0*/  HMMA.16816.F32.BF16 R80, R8.reuse, R28, R24 ;  /* 0x0000001c0850723c */ /* 0x040fe20000041818 */
[----:B------:R-:W-:Y:S01]  /*fae0*/  IMAD.MOV.U32 R4, RZ, RZ, R192 ;  /* 0x000000ffff047224 */ /* 0x000fe200078e00c0 */
[----:B------:R-:W-:Y:S05]  /*faf0*/  LDSM.16.MT88.4 R24, [R229+0x1100] ;  /* 0x00110000e518783b */ /* 0x000fea0000004200 */
[----:B------:R-:W-:Y:S01]  /*fb00*/  IMAD.MOV.U32 R29, RZ, RZ, R193 ;  /* 0x000000ffff1d7224 */ /* 0x000fe200078e00c1 */
[----:B------:R-:W-:Y:S01]  /*fb10*/  HMMA.16816.F32.BF16 R36, R8, R34, R104 ;  /* 0x000000220824723c */ /* 0x000fe20000041868 */
[----:B-1----:R-:W-:-:S07]  /*fb20*/  FFMA.FTZ R3, R121, c[0x0][0x2d0], -R6 ;  /* 0x0000b40079037a23 */ /* 0x002fce0000010806 */
[C---:B------:R-:W-:Y:S01]  /*fb30*/  HMMA.16816.F32.BF16 R56, R8.reuse, R18, R112 ;  /* 0x000000120838723c */ /* 0x040fe20000041870 */
[----:B------:R-:W-:Y:S01]  /*fb40*/  IMAD.MOV.U32 R121, RZ, RZ, R196 ;  /* 0x000000ffff797224 */ /* 0x000fe200078e00c4 */
[----:B------:R-:W-:Y:S01]  /*fb50*/  MOV R105, R188 ;  /* 0x000000bc00697202 */ /* 0x000fe20000000f00 */
[----:B------:R1:W2:Y:S01]  /*fb60*/  MUFU.EX2 R214, R3 ;  /* 0x0000000300d67308 */ /* 0x0002a20000000800 */
[----:B------:R-:W-:Y:S01]  /*fb70*/  IMAD.MOV.U32 R106, RZ, RZ, R191 ;  /* 0x000000ffff6a7224 */ /* 0x000fe200078e00bf */
[----:B------:R-:W-:Y:S01]  /*fb80*/  MOV R107, R17 ;  /* 0x00000011006b7202 */ /* 0x000fe20000000f00 */
[----:B------:R-:W-:Y:S02]  /*fb90*/  IMAD.MOV.U32 R104, RZ, RZ, R189 ;  /* 0x000000ffff687224 */ /* 0x000fe400078e00bd */
[----:B------:R-:W-:Y:S01]  /*fba0*/  IMAD.MOV.U32 R114, RZ, RZ, R190 ;  /* 0x000000ffff727224 */ /* 0x000fe200078e00be */
[C---:B------:R-:W-:Y:S01]  /*fbb0*/  HMMA.16816.F32.BF16 R40, R8.reuse, R22, R92 ;  /* 0x000000160828723c */ /* 0x040fe2000004185c */
[----:B------:R-:W3:Y:S07]  /*fbc0*/  LDSM.16.MT88.4 R20, [R231+0x1100] ;  /* 0x00110000e714783b */ /* 0x000eee0000004200 */
[----:B------:R-:W-:Y:S01]  /*fbd0*/  HMMA.16816.F32.BF16 R52, R8, R32, R76 ;  /* 0x000000200834723c */ /* 0x000fe2000004184c */
[----:B------:R-:W4:Y:S01]  /*fbe0*/  LDSM.16.MT88.4 R32, [R230+0x1100] ;  /* 0x00110000e620783b */ /* 0x000f220000004200 */
[----:B-1----:R-:W-:-:S02]  /*fbf0*/  FFMA.FTZ R3, R122, c[0x0][0x2d0], -R6 ;  /* 0x0000b4007a037a23 */ /* 0x002fc40000010806 */
[----:B------:R-:W-:Y:S02]  /*fc00*/  IMAD.MOV.U32 R122, RZ, RZ, R200 ;  /* 0x000000ffff7a7224 */ /* 0x000fe400078e00c8 */
[----:B------:R1:W-:Y:S02]  /*fc10*/  MUFU.EX2 R212, R3 ;  /* 0x0000000300d47308 */ /* 0x0003e40000000800 */
[----:B------:R-:W-:Y:S07]  /*fc20*/  HMMA.16816.F32.BF16 R64, R8, R30, R100 ;  /* 0x0000001e0840723c */ /* 0x000fee0000041864 */
[----:B--2---:R-:W-:Y:S01]  /*fc30*/  F2FP.BF16.PACK_AB R8, R214, R213 ;  /* 0x000000d5d608723e */ /* 0x004fe200000010ff */
[----:B-1----:R-:W-:-:S02]  /*fc40*/  FFMA.FTZ R3, R123, c[0x0][0x2d0], -R6 ;  /* 0x0000b4007b037a23 */ /* 0x002fc40000010806 */
        /* <DEDUP_REMOVED lines=8> */
[----:B------:R1:W2:Y:S01]  /*fcd0*/  MUFU.EX2 R205, R3 ;  /* 0x0000000300cd7308 */ /* 0x0002a20000000800 */
[----:B------:R-:W-:Y:S01]  /*fce0*/  LDSM.16.MT88.4 R16, [R228+0x1900] ;  /* 0x00190000e410783b */ /* 0x000fe20000004200 */
[----:B-1----:R-:W-:Y:S01]  /*fcf0*/  FFMA.FTZ R3, R126, c[0x0][0x2d0], -R5 ;  /* 0x0000b4007e037a23 */ /* 0x002fe20000010805 */
[----:B--2---:R-:W-:Y:S01]  /*fd00*/  F2FP.BF16.PACK_AB R9, R205, R206 ;  /* 0x000000cecd09723e */ /* 0x004fe200000010ff */
[----:B------:R-:W-:-:S04]  /*fd10*/  IMAD.MOV.U32 R126, RZ, RZ, R204 ;  /* 0x000000ffff7e7224 */ /* 0x000fc800078e00cc */
[----:B------:R1:W-:Y:S02]  /*fd20*/  MUFU.EX2 R204, R3 ;  /* 0x0000000300cc7308 */ /* 0x0003e40000000800 */
[----:B-1----:R-:W-:Y:S01]  /*fd30*/  FFMA.FTZ R3, R127, c[0x0][0x2d0], -R5 ;  /* 0x0000b4007f037a23 */ /* 0x002fe20000010805 */
[----:B------:R-:W-:Y:S02]  /*fd40*/  MOV R127, R117 ;  /* 0x00000075007f7202 */ /* 0x000fe40000000f00 */
[----:B------:R-:W-:-:S03]  /*fd50*/  MOV R117, R197 ;  /* 0x000000c500757202 */ /* 0x000fc60000000f00 */
[----:B------:R1:W2:Y:S02]  /*fd60*/  MUFU.EX2 R203, R3 ;  /* 0x0000000300cb7308 */ /* 0x0002a40000000800 */
[----:B-1----:R-:W-:Y:S01]  /*fd70*/  FFMA.FTZ R3, R129, c[0x0][0x2d0], -R7 ;  /* 0x0000b40081037a23 */ /* 0x002fe20000010807 */
[----:B--2---:R-:W-:Y:S01]  /*fd80*/  F2FP.BF16.PACK_AB R11, R203, R204 ;  /* 0x000000cccb0b723e */ /* 0x004fe200000010ff */
[----:B------:R-:W-:-:S04]  /*fd90*/  IMAD.MOV.U32 R129, RZ, RZ, R105 ;  /* 0x000000ffff817224 */ /* 0x000fc800078e0069 */
[----:B------:R1:W2:Y:S02]  /*fda0*/  MUFU.EX2 R200, R3 ;  /* 0x0000000300c87308 */ /* 0x0002a40000000800 */
        /* <DEDUP_REMOVED lines=10> */
[----:B------:R1:W3:Y:S01]  /*fe50*/  MUFU.EX2 R198, R3 ;  /* 0x0000000300c67308 */ /* 0x0002e20000000800 */
[----:B------:R-:W-:-:S05]  /*fe60*/  IMAD.MOV.U32 R125, RZ, RZ, R177 ;  /* 0x000000ffff7d7224 */ /* 0x000fca00078e00b1 */
[C---:B----4-:R-:W-:Y:S08]  /*fe70*/  HMMA.16816.F32.BF16 R92, R8.reuse, R32, R88 ;  /* 0x00000020085c723c */ /* 0x050ff00000041858 */
[----:B------:R-:W-:Y:S01]  /*fe80*/  HMMA.16816.F32.BF16 R84, R8, R14, R84 ;  /* 0x0000000e0854723c */ /* 0x000fe20000041854 */
[----:B-1----:R-:W-:Y:S02]  /*fe90*/  FFMA.FTZ R3, R131, c[0x0][0x2d0], -R7 ;  /* 0x0000b40083037a23 */ /* 0x002fe40000010807 */
[----:B------:R-:W-:-:S02]  /*fea0*/  IMAD.MOV.U32 R131, RZ, RZ, R161 ;  /* 0x000000ffff837224 */ /* 0x000fc400078e00a1 */
[----:B------:R1:W-:Y:S03]  /*feb0*/  MUFU.EX2 R197, R3 ;  /* 0x0000000300c57308 */ /* 0x0003e60000000800 */
[----:B------:R-:W-:Y:S07]  /*fec0*/  HMMA.16816.F32.BF16 R60, R8, R34, R44 ;  /* 0x00000022083c723c */ /* 0x000fee000004182c */
[----:B--2---:R-:W-:-:S02]  /*fed0*/  F2FP.BF16.PACK_AB R8, R200, R251 ;  /* 0x000000fbc808723e */ /* 0x004fc400000010ff */
[----:B---3--:R-:W-:Y:S01]  /*fee0*/  F2FP.BF16.PACK_AB R10, R198, R199 ;  /* 0x000000c7c60a723e */ /* 0x008fe200000010ff */
        /* <DEDUP_REMOVED lines=8> */
[----:B------:R-:W-:-:S04]  /*ff70*/  IMAD.MOV.U32 R153, RZ, RZ, R118 ;  /* 0x000000ffff997224 */ /* 0x000fc800078e0076 */
[----:B------:R1:W2:Y:S01]  /*ff80*/  MUFU.EX2 R193, R3 ;  /* 0x0000000300c17308 */ /* 0x0002a20000000800 */
[----:B------:R-:W-:Y:S02]  /*ff90*/  IMAD.MOV.U32 R118, RZ, RZ, R166 ;  /* 0x000000ffff767224 */ /* 0x000fe400078e00a6 */
[--C-:B-1----:R-:W-:Y:S01]  /*ffa0*/  FFMA.FTZ R3, R152, c[0x0][0x2d0], -R7.reuse ;  /* 0x0000b40098037a23 */ /* 0x102fe20000010807 */
[----:B------:R-:W-:Y:S02]  /*ffb0*/  MOV R152, R194 ;  /* 0x000000c200987202 */ /* 0x000fe40000000f00 */
[----:B--2---:R-:W-:Y:S02]  /*ffc0*/  F2FP.BF16.PACK_AB R11, R193, R195 ;  /* 0x000000c3c10b723e */ /* 0x004fe400000010ff */
[----:B------:R1:W-:Y:S05]  /*ffd0*/  MUFU.EX2 R194, R3 ;  /* 0x0000000300c27308 */ /* 0x0003ea0000000800 */
[C---:B------:R-:W-:Y:S08]  /*ffe0*/  HMMA.16816.F32.BF16 R48, R8.reuse, R12, R48 ;  /* 0x0000000c0830723c */ /* 0x040ff00000041830 */
[----:B------:R-:W-:Y:S01]  /*fff0*/  HMMA.16816.F32.BF16 R44, R8, R14, R40 ;  /* 0x0000000e082c723c */ /* 0x000fe20000041828 */
[----:B------:R-:W-:Y:S01]  /*10000*/  LDSM.16.MT88.4 R12, [R231+0x1900] ;  /* 0x00190000e70c783b */ /* 0x000fe20000004200 */
[----:B-1----:R-:W-:-:S04]  /*10010*/  FFMA.FTZ R3, R138, c[0x0][0x2d0], -R7 ;  /* 0x0000b4008a037a23 */ /* 0x002fc80000010807 */
[----:B------:R1:W-:Y:S02]  /*10020*/  MUFU.EX2 R192, R3 ;  /* 0x0000000300c07308 */ /* 0x0003e40000000800 */
[C---:B------:R-:W-:Y:S08]  /*10030*/  HMMA.16816.F32.BF16 R56, R8.reuse, R26, R56 ;  /* 0x0000001a0838723c */ /* 0x040ff00000041838 */
[----:B------:R-:W-:Y:S01]  /*10040*/  HMMA.16816.F32.BF16 R88, R8, R32, R80 ;  /* 0x000000200858723c */ /* 0x000fe20000041850 */
[----:B-1----:R-:W-:-:S02]  /*10050*/  FFMA.FTZ R3, R154, c[0x0][0x2d0], -R6 ;  /* 0x0000b4009a037a23 */ /* 0x002fc40000010806 */
[----:B------:R-:W-:-:S05]  /*10060*/  IMAD.MOV.U32 R154, RZ, RZ, R29 ;  /* 0x000000ffff9a7224 */ /* 0x000fca00078e001d */
[C---:B------:R-:W-:Y:S01]  /*10070*/  HMMA.16816.F32.BF16 R40, R8.reuse, R20, R52 ;  /* 0x000000140828723c */ /* 0x040fe20000041834 */
[----:B------:R1:W-:Y:S07]  /*10080*/  MUFU.EX2 R191, R3 ;  /* 0x0000000300bf7308 */ /* 0x0003ee0000000800 */
[C---:B------:R-:W-:Y:S01]  /*10090*/  HMMA.16816.F32.BF16 R28, R8.reuse, R24, R72 ;  /* 0x00000018081c723c */ /* 0x040fe20000041848 */
[----:B------:R-:W2:Y:S07]  /*100a0*/  LDSM.16.MT88.4 R24, [R229+0x1900] ;  /* 0x00190000e518783b */ /* 0x000eae0000004200 */
[----:B------:R-:W-:Y:S01]  /*100b0*/  HMMA.16816.F32.BF16 R72, R8, R34, R64 ;  /* 0x000000220848723c */ /* 0x000fe20000041840 */
[----:B-1----:R-:W-:Y:S01]  /*100c0*/  FFMA.FTZ R3, R155, c[0x0][0x2d0], -R6 ;  /* 0x0000b4009b037a23 */ /* 0x002fe20000010806 */
[----:B------:R-:W1:Y:S01]  /*100d0*/  LDSM.16.MT88.4 R32, [R230+0x1900] ;  /* 0x00190000e620783b */ /* 0x000e620000004200 */
[----:B------:R-:W-:-:S02]  /*100e0*/  IMAD.MOV.U32 R155, RZ, RZ, R104 ;  /* 0x000000ffff9b7224 */ /* 0x000fc400078e0068 */
[----:B------:R3:W4:Y:S03]  /*100f0*/  MUFU.EX2 R190, R3 ;  /* 0x0000000300be7308 */ /* 0x0007260000000800 */
[----:B------:R-:W-:Y:S01]  /*10100*/  HMMA.16816.F32.BF16 R36, R8, R22, R36 ;  /* 0x000000160824723c */ /* 0x000fe20000041824 */
[----:B------:R-:W1:Y:S01]  /*10110*/  LDSM.16.MT88.4 R20, [R228+0x2100] ;  /* 0x00210000e414783b */ /* 0x000e620000004200 */
[----:B---3--:R-:W-:-:S05]  /*10120*/  FFMA.FTZ R3, R148, c[0x0][0x2d0], -R6 ;  /* 0x0000b40094037a23 */ /* 0x008fca0000010806 */
[----:B----4-:R-:W-:Y:S01]  /*10130*/  F2FP.BF16.PACK_AB R8, R190, R191 ;  /* 0x000000bfbe08723e */ /* 0x010fe200000010ff */
[----:B------:R3:W-:Y:S02]  /*10140*/  MUFU.EX2 R189, R3 ;  /* 0x0000000300bd7308 */ /* 0x0007e40000000800 */
[----:B---3--:R-:W-:-:S06]  /*10150*/  FFMA.FTZ R3, R149, c[0x0][0x2d0], -R6 ;  /* 0x0000b40095037a23 */ /* 0x008fcc0000010806 */
[----:B------:R3:W4:Y:S02]  /*10160*/  MUFU.EX2 R188, R3 ;  /* 0x0000000300bc7308 */ /* 0x0007240000000800 */
[----:B---3--:R-:W-:Y:S01]  /*10170*/  FFMA.FTZ R3, R156, c[0x0][0x2d0], -R5 ;  /* 0x0000b4009c037a23 */ /* 0x008fe20000010805 */
[----:B----4-:R-:W-:Y:S02]  /*10180*/  F2FP.BF16.PACK_AB R10, R188, R189 ;  /* 0x000000bdbc0a723e */ /* 0x010fe400000010ff */
[----:B------:R-:W-:-:S03]  /*10190*/  MOV R156, R116 ;  /* 0x00000074009c7202 */ /* 0x000fc60000000f00 */
[----:B------:R3:W-:Y:S01]  /*101a0*/  MUFU.EX2 R138, R3 ;  /* 0x00000003008a7308 */ /* 0x0007e20000000800 */
[----:B------:R-:W-:Y:S01]  /*101b0*/  MOV R116, R162 ;  /* 0x000000a200747202 */ /* 0x000fe20000000f00 */
[----:B---3--:R-:W-:Y:S02]  /*101c0*/  FFMA.FTZ R3, R157, c[0x0][0x2d0], -R5 ;  /* 0x0000b4009d037a23 */ /* 0x008fe40000010805 */
[----:B------:R-:W-:-:S04]  /*101d0*/  IMAD.MOV.U32 R157, RZ, RZ, R160 ;  /* 0x000000ffff9d7224 */ /* 0x000fc800078e00a0 */
[----:B------:R3:W4:Y:S02]  /*101e0*/  MUFU.EX2 R134, R3 ;  /* 0x0000000300867308 */ /* 0x0007240000000800 */
[----:B---3--:R-:W-:Y:S01]  /*101f0*/  FFMA.FTZ R3, R150, c[0x0][0x2d0], -R5 ;  /* 0x0000b40096037a23 */ /* 0x008fe20000010805 */
[----:B----4-:R-:W-:-:S05]  /*10200*/  F2FP.BF16.PACK_AB R9, R134, R138 ;  /* 0x0000008a8609723e */ /* 0x010fca00000010ff */
        /* <DEDUP_REMOVED lines=8> */
[C---:B--2---:R-:W-:Y:S08]  /*10290*/  HMMA.16816.F32.BF16 R80, R8.reuse, R26, R68 ;  /* 0x0000001a0850723c */ /* 0x044ff00000041844 */
[----:B------:R-:W-:Y:S01]  /*102a0*/  HMMA.16816.F32.BF16 R140, R8, R16, R140 ;  /* 0x00000010088c723c */ /* 0x000fe2000004188c */
[----:B---3--:R-:W-:-:S02]  /*102b0*/  FFMA.FTZ R3, R144, c[0x0][0x2d0], -R7 ;  /* 0x0000b40090037a23 */ /* 0x008fc40000010807 */
[----:B------:R-:W-:Y:S02]  /*102c0*/  IMAD.MOV.U32 R144, RZ, RZ, R114 ;  /* 0x000000ffff907224 */ /* 0x000fe400078e0072 */
[----:B------:R2:W-:Y:S03]  /*102d0*/  MUFU.EX2 R114, R3 ;  /* 0x0000000300727308 */ /* 0x0005e60000000800 */
[C---:B------:R-:W-:Y:S08]  /*102e0*/  HMMA.16816.F32.BF16 R84, R8.reuse, R18, R84 ;  /* 0x000000120854723c */ /* 0x040ff00000041854 */
[----:B-1----:R-:W-:Y:S01]  /*102f0*/  HMMA.16816.F32.BF16 R68, R8, R34, R60 ;  /* 0x000000220844723c */ /* 0x002fe2000004183c */
[----:B--2---:R-:W-:Y:S01]  /*10300*/  FFMA.FTZ R3, R146, c[0x0][0x2d0], -R7 ;  /* 0x0000b40092037a23 */ /* 0x004fe20000010807 */
[----:B------:R-:W-:-:S03]  /*10310*/  MOV R146, R106 ;  /* 0x0000006a00927202 */ /* 0x000fc60000000f00 */
[----:B------:R1:W-:Y:S02]  /*10320*/  MUFU.EX2 R113, R3 ;  /* 0x0000000300717308 */ /* 0x0003e40000000800 */
[----:B-1----:R-:W-:Y:S02]  /*10330*/  FFMA.FTZ R3, R145, c[0x0][0x2d0], -R7 ;  /* 0x0000b40091037a23 */ /* 0x002fe40000010807 */
[----:B------:R-:W-:-:S04]  /*10340*/  IMAD.MOV.U32 R145, RZ, RZ, R124 ;  /* 0x000000ffff917224 */ /* 0x000fc800078e007c */
[----:B------:R1:W-:Y:S01]  /*10350*/  MUFU.EX2 R112, R3 ;  /* 0x0000000300707308 */ /* 0x0003e20000000800 */
[----:B------:R-:W-:Y:S02]  /*10360*/  IMAD.MOV.U32 R124, RZ, RZ, R119 ;  /* 0x000000ffff7c7224 */ /* 0x000fe400078e0077 */
[----:B------:R-:W-:Y:S02]  /*10370*/  IMAD.MOV.U32 R119, RZ, RZ, R165 ;  /* 0x000000ffff777224 */ /* 0x000fe400078e00a5 */
[----:B-1----:R-:W-:Y:S02]  /*10380*/  FFMA.FTZ R3, R159, c[0x0][0x2d0], -R0 ;  /* 0x0000b4009f037a23 */ /* 0x002fe40000010800 */
[----:B------:R-:W-:Y:S02]  /*10390*/  IMAD.MOV.U32 R159, RZ, RZ, R163 ;  /* 0x000000ffff9f7224 */ /* 0x000fe400078e00a3 */
[----:B------:R1:W-:Y:S01]  /*103a0*/  MUFU.EX2 R106, R3 ;  /* 0x00000003006a7308 */ /* 0x0003e20000000800 */
[----:B------:R-:W-:Y:S07]  /*103b0*/  HMMA.16816.F32.BF16 R160, R8, R12, R108 ;  /* 0x0000000c08a0723c */ /* 0x000fee000004186c */
[----:B------:R-:W-:-:S02]  /*103c0*/  IMAD.MOV.U32 R110, RZ, RZ, R178 ;  /* 0x000000ffff6e7224 */ /* 0x000fc400078e00b2 */
[----:B------:R-:W-:Y:S02]  /*103d0*/  IMAD.MOV.U32 R109, RZ, RZ, R176 ;  /* 0x000000ffff6d7224 */ /* 0x000fe400078e00b0 */
[----:B------:R-:W-:Y:S01]  /*103e0*/  HMMA.16816.F32.BF16 R176, R8, R24, R96 ;  /* 0x0000001808b0723c */ /* 0x000fe20000041860 */
[----:B------:R-:W-:Y:S02]  /*103f0*/  IMAD.MOV.U32 R111, RZ, RZ, R122 ;  /* 0x000000ffff6f7224 */ /* 0x000fe400078e007a */
[----:B------:R-:W-:Y:S02]  /*10400*/  IMAD.MOV.U32 R122, RZ, RZ, R167 ;  /* 0x000000ffff7a7224 */ /* 0x000fe400078e00a7 */
[----:B-1----:R-:W-:-:S03]  /*10410*/  FFMA.FTZ R3, R164, c[0x0][0x2d0], -R0 ;  /* 0x0000b400a4037a23 */ /* 0x002fc60000010800 */
[C---:B------:R-:W-:Y:S01]  /*10420*/  HMMA.16816.F32.BF16 R164, R8.reuse, R14, R76 ;  /* 0x0000000e08a4723c */ /* 0x040fe2000004184c */
[----:B------:R1:W2:Y:S07]  /*10430*/  MUFU.EX2 R105, R3 ;  /* 0x0000000300697308 */ /* 0x0002ae0000000800 */
[----:B------:R-:W-:Y:S07]  /*10440*/  HMMA.16816.F32.BF16 R76, R8, R32, R92 ;  /* 0x00000020084c723c */ /* 0x000fee000004185c */
[----:B------:R-:W-:Y:S01]  /*10450*/  F2FP.BF16.PACK_AB R8, R194, R197 ;  /* 0x000000c5c208723e */ /* 0x000fe200000010ff */
[----:B-1----:R-:W-:Y:S01]  /*10460*/  FFMA.FTZ R3, R168, c[0x0][0x2d0], -R0 ;  /* 0x0000b400a8037a23 */ /* 0x002fe20000010800 */
[----:B--2---:R-:W-:-:S02]  /*10470*/  F2FP.BF16.PACK_AB R9, R105, R106 ;  /* 0x0000006a6909723e */ /* 0x004fc400000010ff */
[----:B------:R-:W-:Y:S01]  /*10480*/  F2FP.BF16.PACK_AB R10, R115, R192 ;  /* 0x000000c0730a723e */ /* 0x000fe200000010ff */
        /* <DEDUP_REMOVED lines=11> */
[----:B------:R-:W2:Y:S07]  /*10540*/  LDSM.16.MT88.4 R16, [R231+0x2100] ;  /* 0x00210000e710783b */ /* 0x000eae0000004200 */
[----:B------:R-:W-:Y:S01]  /*10550*/  HMMA.16816.F32.BF16 R52, R8, R12, R40 ;  /* 0x0000000c0834723c */ /* 0x000fe20000041828 */
[----:B-1----:R-:W-:-:S07]  /*10560*/  FFMA.FTZ R3, R180, c[0x0][0x2d0], -R6 ;  /* 0x0000b400b4037a23 */ /* 0x002fce0000010806 */
[C---:B------:R-:W-:Y:S01]  /*10570*/  HMMA.16816.F32.BF16 R48, R8.reuse, R14, R36 ;  /* 0x0000000e0830723c */ /* 0x040fe20000041824 */
[----:B------:R-:W1:Y:S01]  /*10580*/  LDSM.16.MT88.4 R12, [R229+0x2100] ;  /* 0x00210000e50c783b */ /* 0x000e620000004200 */
[----:B------:R3:W4:Y:S06]  /*10590*/  MUFU.EX2 R102, R3 ;  /* 0x0000000300667308 */ /* 0x00072c0000000800 */
[C---:B------:R-:W-:Y:S01]  /*105a0*/  HMMA.16816.F32.BF16 R36, R8.reuse, R24, R28 ;  /* 0x000000180824723c */ /* 0x040fe2000004181c */
[----:B------:R-:W1:Y:S07]  /*105b0*/  LDSM.16.MT88.4 R28, [R230+0x2100] ;  /* 0x00210000e61c783b */ /* 0x000e6e0000004200 */
[----:B------:R-:W-:Y:S01]  /*105c0*/  HMMA.16816.F32.BF16 R40, R8, R26, R56 ;  /* 0x0000001a0828723c */ /* 0x000fe20000041838 */
[----:B------:R-:W1:Y:S01]  /*105d0*/  LDSM.16.MT88.4 R24, [R228+0x2900] ;  /* 0x00290000e418783b */ /* 0x000e620000004200 */
[----:B---3--:R-:W-:-:S03]  /*105e0*/  FFMA.FTZ R3, R171, c[0x0][0x2d0], -R6 ;  /* 0x0000b400ab037a23 */ /* 0x008fc60000010806 */
[----:B------:R-:W-:Y:S01]  /*105f0*/  LDSM.16.MT88.4 R168, [R231+0x3100] ;  /* 0x00310000e7a8783b */ /* 0x000fe20000004200 */
[----:B------:R3:W-:Y:S02]  /*10600*/  MUFU.EX2 R100, R3 ;  /* 0x0000000300647308 */ /* 0x0007e40000000800 */
[----:B------:R-:W-:Y:S07]  /*10610*/  HMMA.16816.F32.BF16 R32, R8, R34, R72 ;  /* 0x000000220820723c */ /* 0x000fee0000041848 */
        /* <DEDUP_REMOVED lines=16> */
[C---:B------:R-:W-:Y:S08]  /*10720*/  HMMA.16816.F32.BF16 R148, R8.reuse, R22, R84 ;  /* 0x000000160894723c */ /* 0x040ff00000041854 */
[----:B------:R-:W-:Y:S01]  /*10730*/  HMMA.16816.F32.BF16 R140, R8, R20, R140 ;  /* 0x00000014088c723c */ /* 0x000fe2000004188c */
[----:B---3--:R-:W-:-:S04]  /*10740*/  FFMA.FTZ R3, R186, c[0x0][0x2d0], -R0 ;  /* 0x0000b400ba037a23 */ /* 0x008fc80000010800 */
[----:B------:R3:W4:Y:S03]  /*10750*/  MUFU.EX2 R93, R3 ;  /* 0x00000003005d7308 */ /* 0x0007260000000800 */
[C---:B--2---:R-:W-:Y:S08]  /*10760*/  HMMA.16816.F32.BF16 R160, R8.reuse, R16, R160 ;  /* 0x0000001008a0723c */ /* 0x044ff000000418a0 */
[----:B------:R-:W-:Y:S01]  /*10770*/  HMMA.16816.F32.BF16 R164, R8, R18, R164 ;  /* 0x0000001208a4723c */ /* 0x000fe200000418a4 */
[----:B---3--:R-:W-:-:S07]  /*10780*/  FFMA.FTZ R3, R201, c[0x0][0x2d0], -R0 ;  /* 0x0000b400c9037a23 */ /* 0x008fce0000010800 */
        /* <DEDUP_REMOVED lines=40> */
[----:B------:R-:W-:Y:S02]  /*10a10*/  IMAD.MOV.U32 R110, RZ, RZ, R111 ;  /* 0x000000ffff6e7224 */ /* 0x000fe400078e006f */
[----:B------:R-:W-:Y:S02]  /*10a20*/  IMAD.MOV.U32 R111, RZ, RZ, R159 ;  /* 0x000000ffff6f7224 */ /* 0x000fe400078e009f */
[----:B------:R1:W-:Y:S01]  /*10a30*/  MUFU.EX2 R74, R3 ;  /* 0x00000003004a7308 */ /* 0x0003e20000000800 */
[----:B------:R-:W-:Y:S01]  /*10a40*/  IMAD.MOV.U32 R159, RZ, RZ, R145 ;  /* 0x000000ffff9f7224 */ /* 0x000fe200078e0091 */
[----:B------:R-:W-:Y:S01]  /*10a50*/  MOV R145, R146 ;  /* 0x0000009200917202 */ /* 0x000fe20000000f00 */
[----:B------:R-:W-:-:S02]  /*10a60*/  IMAD.MOV.U32 R146, RZ, RZ, R144 ;  /* 0x000000ffff927224 */ /* 0x000fc400078e0090 */
[----:B------:R-:W-:Y:S02]  /*10a70*/  IMAD.MOV.U32 R144, RZ, RZ, R154 ;  /* 0x000000ffff907224 */ /* 0x000fe400078e009a */
[----:B------:R-:W-:Y:S01]  /*10a80*/  IMAD.MOV.U32 R154, RZ, RZ, R127 ;  /* 0x000000ffff9a7224 */ /* 0x000fe200078e007f */
[----:B------:R-:W-:Y:S01]  /*10a90*/  MOV R127, R126 ;  /* 0x0000007e007f7202 */ /* 0x000fe20000000f00 */
[----:B------:R-:W-:Y:S01]  /*10aa0*/  IMAD.MOV.U32 R126, RZ, RZ, R241 ;  /* 0x000000ffff7e7224 */ /* 0x000fe200078e00f1 */
[----:B---3--:R-:W-:Y:S01]  /*10ab0*/  F2FP.BF16.PACK_AB R8, R89, R90 ;  /* 0x0000005a5908723e */ /* 0x008fe200000010ff */
[----:B------:R3:W5:Y:S01]  /*10ac0*/  LDL.LU R241, [R1+0x34] ;  /* 0x0000340001f17983 */ /* 0x0007620000300800 */
[----:B-1----:R-:W-:Y:S02]  /*10ad0*/  FFMA.FTZ R3, R109, c[0x0][0x2d0], -R7 ;  /* 0x0000b4006d037a23 */ /* 0x002fe40000010807 */
[----:B------:R-:W-:Y:S02]  /*10ae0*/  IMAD.MOV.U32 R109, RZ, RZ, R110 ;  /* 0x000000ffff6d7224 */ /* 0x000fe400078e006e */
[----:B------:R-:W-:Y:S01]  /*10af0*/  IMAD.MOV.U32 R110, RZ, RZ, R111 ;  /* 0x000000ffff6e7224 */ /* 0x000fe200078e006f */
[----:B------:R-:W-:Y:S01]  /*10b00*/  MOV R111, R159 ;  /* 0x0000009f006f7202 */ /* 0x000fe20000000f00 */
[----:B------:R-:W-:Y:S01]  /*10b10*/  IMAD.MOV.U32 R159, RZ, RZ, R145 ;  /* 0x000000ffff9f7224 */ /* 0x000fe200078e0091 */
[----:B------:R1:W1:Y:S01]  /*10b20*/  MUFU.EX2 R73, R3 ;  /* 0x0000000300497308 */ /* 0x0002620000000800 */
[----:B------:R-:W-:-:S02]  /*10b30*/  IMAD.MOV.U32 R145, RZ, RZ, R146 ;  /* 0x000000ffff917224 */ /* 0x000fc400078e0092 */
[----:B------:R-:W-:Y:S01]  /*10b40*/  IMAD.MOV.U32 R146, RZ, RZ, R144 ;  /* 0x000000ffff927224 */ /* 0x000fe200078e0090 */
[----:B------:R-:W-:Y:S01]  /*10b50*/  MOV R144, R127 ;  /* 0x0000007f00907202 */ /* 0x000fe20000000f00 */
[----:B------:R-:W-:Y:S01]  /*10b60*/  IMAD.MOV.U32 R127, RZ, RZ, R126 ;  /* 0x000000ffff7f7224 */ /* 0x000fe200078e007e */
[----:B------:R-:W-:Y:S01]  /*10b70*/  F2FP.BF16.PACK_AB R9, R85, R86 ;  /* 0x000000565509723e */ /* 0x000fe200000010ff */
[----:B------:R-:W-:Y:S01]  /*10b80*/  IMAD.MOV.U32 R126, RZ, RZ, R125 ;  /* 0x000000ffff7e7224 */ /* 0x000fe200078e007d */
[----:B------:R-:W-:Y:S01]  /*10b90*/  F2FP.BF16.PACK_AB R10, R87, R88 ;  /* 0x00000058570a723e */ /* 0x000fe200000010ff */
[----:B------:R-:W-:Y:S02]  /*10ba0*/  IMAD.MOV.U32 R125, RZ, RZ, R240 ;  /* 0x000000ffff7d7224 */ /* 0x000fe400078e00f0 */
[----:B-1----:R-:W-:Y:S01]  /*10bb0*/  FFMA.FTZ R3, R109, c[0x0][0x2d0], -R7 ;  /* 0x0000b4006d037a23 */ /* 0x002fe20000010807 */
[----:B------:R-:W-:Y:S01]  /*10bc0*/  MOV R109, R110 ;  /* 0x0000006e006d7202 */ /* 0x000fe20000000f00 */
[----:B------:R-:W-:Y:S01]  /*10bd0*/  IMAD.MOV.U32 R110, RZ, RZ, R111 ;  /* 0x000000ffff6e7224 */ /* 0x000fe200078e006f */
[----:B------:R-:W-:Y:S01]  /*10be0*/  F2FP.BF16.PACK_AB R11, R84, R75 ;  /* 0x0000004b540b723e */ /* 0x000fe200000010ff */
[----:B------:R-:W-:Y:S01]  /*10bf0*/  IMAD.MOV.U32 R111, RZ, RZ, R159 ;  /* 0x000000ffff6f7224 */ /* 0x000fe200078e009f */
[----:B------:R1:W-:Y:S01]  /*10c00*/  MUFU.EX2 R72, R3 ;  /* 0x0000000300487308 */ /* 0x0003e20000000800 */
[----:B------:R-:W-:Y:S01]  /*10c10*/  IMAD.MOV.U32 R159, RZ, RZ, R145 ;  /* 0x000000ffff9f7224 */ /* 0x000fe200078e0091 */
[----:B------:R-:W-:Y:S01]  /*10c20*/  MOV R145, R146 ;  /* 0x0000009200917202 */ /* 0x000fe20000000f00 */
[----:B------:R-:W-:Y:S01]  /*10c30*/  IMAD.MOV.U32 R146, RZ, RZ, R144 ;  /* 0x000000ffff927224 */ /* 0x000fe200078e0090 */
[----:B------:R-:W-:Y:S01]  /*10c40*/  MOV R207, R124 ;  /* 0x0000007c00cf7202 */ /* 0x000fe20000000f00 */
[----:B------:R-:W-:Y:S01]  /*10c50*/  IMAD.MOV.U32 R144, RZ, RZ, R158 ;  /* 0x000000ffff907224 */ /* 0x000fe200078e009e */
[----:B------:R-:W-:Y:S01]  /*10c60*/  MOV R202, R127 ;  /* 0x0000007f00ca7202 */ /* 0x000fe20000000f00 */
[----:B------:R-:W-:Y:S01]  /*10c70*/  IMAD.MOV.U32 R158, RZ, RZ, R118 ;  /* 0x000000ffff9e7224 */ /* 0x000fe200078e0076 */
[----:B------:R3:W5:Y:S01]  /*10c80*/  LDL.LU R240, [R1+0x30] ;  /* 0x0000300001f07983 */ /* 0x0007620000300800 */
[----:B------:R-:W-:Y:S01]  /*10c90*/  HMMA.16816.F32.BF16 R140, R8, R24, R140 ;  /* 0x00000018088c723c */ /* 0x000fe2000004188c */
[----:B------:R-:W-:Y:S01]  /*10ca0*/  IMAD.MOV.U32 R208, RZ, RZ, R126 ;  /* 0x000000ffffd07224 */ /* 0x000fe200078e007e */
[----:B------:R-:W-:Y:S01]  /*10cb0*/  MOV R118, R239 ;  /* 0x000000ef00767202 */ /* 0x000fe20000000f00 */
[----:B------:R-:W-:Y:S01]  /*10cc0*/  IMAD.MOV.U32 R209, RZ, RZ, R125 ;  /* 0x000000ffffd17224 */ /* 0x000fe200078e007d */
[----:B------:R3:W5:Y:S01]  /*10cd0*/  LDL.LU R239, [R1+0x2c] ;  /* 0x00002c0001ef7983 */ /* 0x0007620000300800 */
[----:B-1----:R-:W-:-:S02]  /*10ce0*/  FFMA.FTZ R3, R109, c[0x0][0x2d0], -R7 ;  /* 0x0000b4006d037a23 */ /* 0x002fc40000010807 */
[----:B------:R-:W-:Y:S02]  /*10cf0*/  IMAD.MOV.U32 R109, RZ, RZ, R110 ;  /* 0x000000ffff6d7224 */ /* 0x000fe400078e006e */
[----:B------:R-:W-:Y:S01]  /*10d00*/  IMAD.MOV.U32 R110, RZ, RZ, R111 ;  /* 0x000000ffff6e7224 */ /* 0x000fe200078e006f */
[----:B------:R1:W-:Y:S01]  /*10d10*/  MUFU.EX2 R59, R3 ;  /* 0x00000003003b7308 */ /* 0x0003e20000000800 */
[----:B------:R-:W-:Y:S01]  /*10d20*/  IMAD.MOV.U32 R111, RZ, RZ, R159 ;  /* 0x000000ffff6f7224 */ /* 0x000fe200078e009f */
[----:B------:R-:W-:Y:S01]  /*10d30*/  MOV R159, R145 ;  /* 0x00000091009f7202 */ /* 0x000fe20000000f00 */
[----:B------:R-:W-:Y:S02]  /*10d40*/  IMAD.MOV.U32 R145, RZ, RZ, R146 ;  /* 0x000000ffff917224 */ /* 0x000fe400078e0092 */
[----:B------:R-:W-:Y:S02]  /*10d50*/  IMAD.MOV.U32 R146, RZ, RZ, R144 ;  /* 0x000000ffff927224 */ /* 0x000fe400078e0090 */
[----:B------:R-:W-:Y:S01]  /*10d60*/  IMAD.MOV.U32 R144, RZ, RZ, R158 ;  /* 0x000000ffff907224 */ /* 0x000fe200078e009e */
[----:B------:R-:W-:Y:S01]  /*10d70*/  MOV R158, R157 ;  /* 0x0000009d009e7202 */ /* 0x000fe20000000f00 */
[----:B------:R-:W-:Y:S01]  /*10d80*/  IMAD.MOV.U32 R157, RZ, RZ, R238 ;  /* 0x000000ffff9d7224 */ /* 0x000fe200078e00ee */
[----:B------:R-:W-:Y:S01]  /*10d90*/  HMMA.16816.F32.BF16 R148, R8, R26, R148 ;  /* 0x0000001a0894723c */ /* 0x000fe20000041894 */
[----:B------:R3:W5:Y:S01]  /*10da0*/  LDL.LU R238, [R1+0x28] ;  /* 0x0000280001ee7983 */ /* 0x0007620000300800 */
[----:B-1----:R-:W-:-:S02]  /*10db0*/  FFMA.FTZ R3, R109, c[0x0][0x2d0], -R0 ;  /* 0x0000b4006d037a23 */ /* 0x002fc40000010800 */
        /* <DEDUP_REMOVED lines=8> */
[----:B------:R-:W-:-:S02]  /*10e40*/  IMAD.MOV.U32 R158, RZ, RZ, R157 ;  /* 0x000000ffff9e7224 */ /* 0x000fc400078e009d */
[----:B------:R-:W-:Y:S02]  /*10e50*/  IMAD.MOV.U32 R157, RZ, RZ, R156 ;  /* 0x000000ffff9d7224 */ /* 0x000fe400078e009c */
[----:B------:R-:W-:Y:S01]  /*10e60*/  IMAD.MOV.U32 R156, RZ, RZ, R131 ;  /* 0x000000ffff9c7224 */ /* 0x000fe200078e0083 */
[----:B------:R-:W-:Y:S01]  /*10e70*/  MOV R131, R237 ;  /* 0x000000ed00837202 */ /* 0x000fe20000000f00 */
[----:B--2---:R-:W-:Y:S01]  /*10e80*/  HMMA.16816.F32.BF16 R160, R8, R20, R160 ;  /* 0x0000001408a0723c */ /* 0x004fe200000418a0 */
[----:B------:R3:W5:Y:S01]  /*10e90*/  LDL.LU R237, [R1+0x24] ;  /* 0x0000240001ed7983 */ /* 0x0007620000300800 */
[----:B-1----:R-:W-:Y:S02]  /*10ea0*/  FFMA.FTZ R3, R109, c[0x0][0x2d0], -R0 ;  /* 0x0000b4006d037a23 */ /* 0x002fe40000010800 */
[----:B------:R-:W-:Y:S02]  /*10eb0*/  IMAD.MOV.U32 R109, RZ, RZ, R110 ;  /* 0x000000ffff6d7224 */ /* 0x000fe400078e006e */
[----:B------:R-:W-:Y:S01]  /*10ec0*/  IMAD.MOV.U32 R110, RZ, RZ, R111 ;  /* 0x000000ffff6e7224 */ /* 0x000fe200078e006f */
[----:B------:R1:W2:Y:S01]  /*10ed0*/  MUFU.EX2 R57, R3 ;  /* 0x0000000300397308 */ /* 0x0002a20000000800 */
[----:B------:R-:W-:Y:S01]  /*10ee0*/  IMAD.MOV.U32 R111, RZ, RZ, R159 ;  /* 0x000000ffff6f7224 */ /* 0x000fe200078e009f */
[----:B------:R-:W-:Y:S01]  /*10ef0*/  MOV R159, R145 ;  /* 0x00000091009f7202 */ /* 0x000fe20000000f00 */
[----:B------:R-:W-:-:S02]  /*10f00*/  IMAD.MOV.U32 R145, RZ, RZ, R146 ;  /* 0x000000ffff917224 */ /* 0x000fc400078e0092 */
[----:B------:R-:W-:Y:S02]  /*10f10*/  IMAD.MOV.U32 R146, RZ, RZ, R144 ;  /* 0x000000ffff927224 */ /* 0x000fe400078e0090 */
[----:B------:R-:W-:Y:S01]  /*10f20*/  IMAD.MOV.U32 R144, RZ, RZ, R158 ;  /* 0x000000ffff907224 */ /* 0x000fe200078e009e */
[----:B------:R-:W-:Y:S01]  /*10f30*/  MOV R158, R157 ;  /* 0x0000009d009e7202 */ /* 0x000fe20000000f00 */
[----:B------:R-:W-:Y:S02]  /*10f40*/  IMAD.MOV.U32 R157, RZ, RZ, R156 ;  /* 0x000000ffff9d7224 */ /* 0x000fe400078e009c */
[----:B------:R-:W-:Y:S01]  /*10f50*/  IMAD.MOV.U32 R156, RZ, RZ, R131 ;  /* 0x000000ffff9c7224 */ /* 0x000fe200078e0083 */
[----:B------:R-:W-:Y:S01]  /*10f60*/  HMMA.16816.F32.BF16 R164, R8, R22, R164 ;  /* 0x0000001608a4723c */ /* 0x000fe200000418a4 */
[----:B------:R-:W-:Y:S02]  /*10f70*/  IMAD.MOV.U32 R131, RZ, RZ, R236 ;  /* 0x000000ffff837224 */ /* 0x000fe400078e00ec */
[----:B------:R3:W5:Y:S01]  /*10f80*/  LDL.LU R236, [R1+0x20] ;  /* 0x0000200001ec7983 */ /* 0x0007620000300800 */
[----:B-1----:R-:W-:Y:S01]  /*10f90*/  FFMA.FTZ R3, R109, c[0x0][0x2d0], -R0 ;  /* 0x0000b4006d037a23 */ /* 0x002fe20000010800 */
[----:B------:R-:W-:Y:S01]  /*10fa0*/  MOV R109, R110 ;  /* 0x0000006e006d7202 */ /* 0x000fe20000000f00 */
[----:B------:R-:W-:-:S02]  /*10fb0*/  IMAD.MOV.U32 R110, RZ, RZ, R111 ;  /* 0x000000ffff6e7224 */ /* 0x000fc400078e006f */
[----:B------:R1:W-:Y:S01]  /*10fc0*/  MUFU.EX2 R56, R3 ;  /* 0x0000000300387308 */ /* 0x0003e20000000800 */
[----:B------:R-:W-:Y:S02]  /*10fd0*/  IMAD.MOV.U32 R111, RZ, RZ, R159 ;  /* 0x000000ffff6f7224 */ /* 0x000fe400078e009f */
[----:B------:R-:W-:Y:S01]  /*10fe0*/  IMAD.MOV.U32 R159, RZ, RZ, R145 ;  /* 0x000000ffff9f7224 */ /* 0x000fe200078e0091 */
[----:B------:R-:W-:Y:S01]  /*10ff0*/  MOV R145, R146 ;  /* 0x0000009200917202 */ /* 0x000fe20000000f00 */
[----:B------:R-:W-:Y:S02]  /*11000*/  IMAD.MOV.U32 R146, RZ, RZ, R144 ;  /* 0x000000ffff927224 */ /* 0x000fe400078e0090 */
[----:B------:R-:W-:Y:S01]  /*11010*/  IMAD.MOV.U32 R144, RZ, RZ, R158 ;  /* 0x000000ffff907224 */ /* 0x000fe200078e009e */
[----:B----4-:R-:W-:Y:S01]  /*11020*/  HMMA.16816.F32.BF16 R176, R8, R16, R176 ;  /* 0x0000001008b0723c */ /* 0x010fe200000418b0 */
[----:B------:R-:W-:Y:S01]  /*11030*/  IMAD.MOV.U32 R158, RZ, RZ, R157 ;  /* 0x000000ffff9e7224 */ /* 0x000fe200078e009d */
[----:B------:R-:W-:Y:S01]  /*11040*/  MOV R157, R156 ;  /* 0x0000009c009d7202 */ /* 0x000fe20000000f00 */
[----:B------:R-:W-:-:S02]  /*11050*/  IMAD.MOV.U32 R156, RZ, RZ, R155 ;  /* 0x000000ffff9c7224 */ /* 0x000fc400078e009b */
[----:B------:R-:W-:Y:S02]  /*11060*/  IMAD.MOV.U32 R155, RZ, RZ, R235 ;  /* 0x000000ffff9b7224 */ /* 0x000fe400078e00eb */
[----:B------:R3:W5:Y:S01]  /*11070*/  LDL.LU R235, [R1+0x1c] ;  /* 0x00001c0001eb7983 */ /* 0x0007620000300800 */
[----:B-1----:R-:W-:Y:S02]  /*11080*/  FFMA.FTZ R3, R109, c[0x0][0x2d0], -R0 ;  /* 0x0000b4006d037a23 */ /* 0x002fe40000010800 */
[----:B------:R-:W-:Y:S01]  /*11090*/  IMAD.MOV.U32 R109, RZ, RZ, R110 ;  /* 0x000000ffff6d7224 */ /* 0x000fe200078e006e */
[----:B------:R-:W-:Y:S01]  /*110a0*/  MOV R110, R111 ;  /* 0x0000006f006e7202 */ /* 0x000fe20000000f00 */
[----:B------:R1:W4:Y:S01]  /*110b0*/  MUFU.EX2 R31, R3 ;  /* 0x00000003001f7308 */ /* 0x0003220000000800 */
[----:B------:R-:W-:Y:S02]  /*110c0*/  IMAD.MOV.U32 R111, RZ, RZ, R159 ;  /* 0x000000ffff6f7224 */ /* 0x000fe400078e009f */
[----:B------:R-:W-:-:S02]  /*110d0*/  IMAD.MOV.U32 R159, RZ, RZ, R145 ;  /* 0x000000ffff9f7224 */ /* 0x000fc400078e0091 */
[----:B------:R-:W-:Y:S01]  /*110e0*/  IMAD.MOV.U32 R145, RZ, RZ, R146 ;  /* 0x000000ffff917224 */ /* 0x000fe200078e0092 */
[C---:B------:R-:W-:Y:S01]  /*110f0*/  HMMA.16816.F32.BF16 R180, R8.reuse, R18, R80 ;  /* 0x0000001208b4723c */ /* 0x040fe20000041850 */
[----:B------:R-:W-:Y:S01]  /*11100*/  MOV R146, R144 ;  /* 0x0000009000927202 */ /* 0x000fe20000000f00 */
[----:B------:R-:W-:Y:S02]  /*11110*/  IMAD.MOV.U32 R144, RZ, RZ, R158 ;  /* 0x000000ffff907224 */ /* 0x000fe400078e009e */
[----:B------:R-:W-:Y:S02]  /*11120*/  IMAD.MOV.U32 R158, RZ, RZ, R157 ;  /* 0x000000ffff9e7224 */ /* 0x000fe400078e009d */
[----:B------:R-:W-:Y:S01]  /*11130*/  IMAD.MOV.U32 R157, RZ, RZ, R155 ;  /* 0x000000ffff9d7224 */ /* 0x000fe200078e009b */
[----:B------:R-:W-:Y:S01]  /*11140*/  MOV R155, R234 ;  /* 0x000000ea009b7202 */ /* 0x000fe20000000f00 */
[----:B------:R-:W-:Y:S01]  /*11150*/  HMMA.16816.F32.BF16 R76, R8, R12, R76 ;  /* 0x0000000c084c723c */ /* 0x000fe2000004184c */
[----:B------:R3:W5:Y:S01]  /*11160*/  LDL.LU R234, [R1+0x18] ;  /* 0x0000180001ea7983 */ /* 0x0007620000300800 */
[----:B-1----:R-:W-:-:S02]  /*11170*/  FFMA.FTZ R3, R109, c[0x0][0x2d0], -R6 ;  /* 0x0000b4006d037a23 */ /* 0x002fc40000010806 */
[----:B------:R-:W-:Y:S02]  /*11180*/  IMAD.MOV.U32 R109, RZ, RZ, R110 ;  /* 0x000000ffff6d7224 */ /* 0x000fe400078e006e */
[----:B------:R-:W-:Y:S01]  /*11190*/  IMAD.MOV.U32 R110, RZ, RZ, R111 ;  /* 0x000000ffff6e7224 */ /* 0x000fe200078e006f */
[----:B------:R1:W-:Y:S01]  /*111a0*/  MUFU.EX2 R29, R3 ;  /* 0x00000003001d7308 */ /* 0x0003e20000000800 */
[----:B------:R-:W-:Y:S01]  /*111b0*/  IMAD.MOV.U32 R111, RZ, RZ, R159 ;  /* 0x000000ffff6f7224 */ /* 0x000fe200078e009f */
[----:B------:R-:W-:Y:S01]  /*111c0*/  MOV R159, R145 ;  /* 0x00000091009f7202 */ /* 0x000fe20000000f00 */
[----:B------:R-:W-:Y:S01]  /*111d0*/  HMMA.16816.F32.BF16 R68, R8, R14, R68 ;  /* 0x0000000e0844723c */ /* 0x000fe20000041844 */
[----:B------:R-:W-:Y:S02]  /*111e0*/  IMAD.MOV.U32 R145, RZ, RZ, R146 ;  /* 0x000000ffff917224 */ /* 0x000fe400078e0092 */
[----:B------:R-:W-:Y:S02]  /*111f0*/  IMAD.MOV.U32 R146, RZ, RZ, R144 ;  /* 0x000000ffff927224 */ /* 0x000fe400078e0090 */
[----:B------:R-:W-:Y:S01]  /*11200*/  IMAD.MOV.U32 R144, RZ, RZ, R158 ;  /* 0x000000ffff907224 */ /* 0x000fe200078e009e */
[----:B------:R-:W-:Y:S01]  /*11210*/  MOV R158, R155 ;  /* 0x0000009b009e7202 */ /* 0x000fe20000000f00 */
[----:B------:R-:W-:-:S02]  /*11220*/  IMAD.MOV.U32 R155, RZ, RZ, R154 ;  /* 0x000000ffff9b7224 */ /* 0x000fc400078e009a */
[----:B-1----:R-:W-:Y:S02]  /*11230*/  FFMA.FTZ R3, R109, c[0x0][0x2d0], -R6 ;  /* 0x0000b4006d037a23 */ /* 0x002fe40000010806 */
[----:B------:R-:W-:Y:S02]  /*11240*/  IMAD.MOV.U32 R109, RZ, RZ, R110 ;  /* 0x000000ffff6d7224 */ /* 0x000fe400078e006e */
[----:B------:R-:W-:Y:S01]  /*11250*/  IMAD.MOV.U32 R110, RZ, RZ, R111 ;  /* 0x000000ffff6e7224 */ /* 0x000fe200078e006f */
[----:B------:R1:W1:Y:S01]  /*11260*/  MUFU.EX2 R30, R3 ;  /* 0x00000003001e7308 */ /* 0x0002620000000800 */
[----:B------:R-:W-:Y:S01]  /*11270*/  F2FP.BF16.PACK_AB R8, R73, R74 ;  /* 0x0000004a4908723e */ /* 0x000fe200000010ff */
[----:B------:R-:W-:Y:S01]  /*11280*/  IMAD.MOV.U32 R111, RZ, RZ, R159 ;  /* 0x000000ffff6f7224 */ /* 0x000fe200078e009f */
[----:B--2---:R-:W-:Y:S01]  /*11290*/  F2FP.BF16.PACK_AB R9, R57, R58 ;  /* 0x0000003a3909723e */ /* 0x004fe200000010ff */
[----:B------:R-:W-:Y:S01]  /*112a0*/  IMAD.MOV.U32 R154, RZ, RZ, R152 ;  /* 0x000000ffff9a7224 */ /* 0x000fe200078e0098 */
[----:B------:R-:W-:Y:S01]  /*112b0*/  F2FP.BF16.PACK_AB R10, R59, R72 ;  /* 0x000000483b0a723e */ /* 0x000fe200000010ff */
[----:B------:R-:W-:Y:S01]  /*112c0*/  IMAD.MOV.U32 R152, RZ, RZ, R4 ;  /* 0x000000ffff987224 */ /* 0x000fe200078e0004 */
[----:B----4-:R-:W-:Y:S01]  /*112d0*/  F2FP.BF16.PACK_AB R11, R31, R56 ;  /* 0x000000381f0b723e */ /* 0x010fe200000010ff */
[----:B-1----:R-:W-:Y:S01]  /*112e0*/  FFMA.FTZ R3, R109, c[0x0][0x2d0], -R6 ;  /* 0x0000b4006d037a23 */ /* 0x002fe20000010806 */
[----:B------:R-:W-:Y:S01]  /*112f0*/  MOV R159, R145 ;  /* 0x00000091009f7202 */ /* 0x000fe20000000f00 */
[----:B------:R-:W-:Y:S01]  /*11300*/  IMAD.MOV.U32 R109, RZ, RZ, R110 ;  /* 0x000000ffff6d7224 */ /* 0x000fe200078e006e */
[----:B------:R-:W-:Y:S01]  /*11310*/  MOV R4, R233 ;  /* 0x000000e900047202 */ /* 0x000fe20000000f00 */
[----:B------:R1:W-:Y:S01]  /*11320*/  MUFU.EX2 R28, R3 ;  /* 0x00000003001c7308 */ /* 0x0003e20000000800 */
[----:B------:R-:W-:Y:S01]  /*11330*/  IMAD.MOV.U32 R110, RZ, RZ, R111 ;  /* 0x000000ffff6e7224 */ /* 0x000fe200078e006f */
[----:B------:R-:W-:Y:S01]  /*11340*/  HMMA.16816.F32.BF16 R64, R8, R24, R64 ;  /* 0x000000180840723c */ /* 0x000fe20000041840 */
[----:B------:R-:W-:Y:S01]  /*11350*/  IMAD.MOV.U32 R145, RZ, RZ, R146 ;  /* 0x000000ffff917224 */ /* 0x000fe200078e0092 */
[----:B------:R3:W5:Y:S01]  /*11360*/  LDL.LU R233, [R1+0x14] ;  /* 0x0000140001e97983 */ /* 0x0007620000300800 */
[----:B------:R-:W-:-:S02]  /*11370*/  IMAD.MOV.U32 R146, RZ, RZ, R144 ;  /* 0x000000ffff927224 */ /* 0x000fc400078e0090 */
[----:B-1----:R-:W-:Y:S01]  /*11380*/  FFMA.FTZ R3, R109, c[0x0][0x2d0], -R6 ;  /* 0x0000b4006d037a23 */ /* 0x002fe20000010806 */
[----:B------:R-:W-:Y:S01]  /*11390*/  MOV R111, R159 ;  /* 0x0000009f006f7202 */ /* 0x000fe20000000f00 */
[----:B------:R-:W-:Y:S01]  /*113a0*/  IMAD.MOV.U32 R144, RZ, RZ, R158 ;  /* 0x000000ffff907224 */ /* 0x000fe200078e009e */
[----:B------:R-:W-:Y:S01]  /*113b0*/  MOV R158, R155 ;  /* 0x0000009b009e7202 */ /* 0x000fe20000000f00 */
[----:B------:R1:W2:Y:S01]  /*113c0*/  MUFU.EX2 R25, R3 ;  /* 0x0000000300197308 */ /* 0x0002a20000000800 */
[----:B------:R-:W-:Y:S01]  /*113d0*/  IMAD.MOV.U32 R155, RZ, RZ, R154 ;  /* 0x000000ffff9b7224 */ /* 0x000fe200078e009a */
[----:B------:R-:W-:Y:S01]  /*113e0*/  HMMA.16816.F32.BF16 R48, R8, R22, R48 ;  /* 0x000000160830723c */ /* 0x000fe20000041830 */
[----:B------:R-:W-:Y:S02]  /*113f0*/  IMAD.MOV.U32 R159, RZ, RZ, R145 ;  /* 0x000000ffff9f7224 */ /* 0x000fe400078e0091 */
[----:B------:R-:W-:Y:S02]  /*11400*/  IMAD.MOV.U32 R154, RZ, RZ, R152 ;  /* 0x000000ffff9a7224 */ /* 0x000fe400078e0098 */
[----:B------:R-:W-:-:S02]  /*11410*/  IMAD.MOV.U32 R145, RZ, RZ, R146 ;  /* 0x000000ffff917224 */ /* 0x000fc400078e0092 */
[----:B------:R-:W-:Y:S01]  /*11420*/  IMAD.MOV.U32 R152, RZ, RZ, R153 ;  /* 0x000000ffff987224 */ /* 0x000fe200078e0099 */
[----:B------:R-:W-:Y:S01]  /*11430*/  MOV R153, R123 ;  /* 0x0000007b00997202 */ /* 0x000fe20000000f00 */
[----:B-1----:R-:W-:Y:S02]  /*11440*/  FFMA.FTZ R3, R110, c[0x0][0x2d0], -R5 ;  /* 0x0000b4006e037a23 */ /* 0x002fe40000010805 */
[----:B------:R-:W-:Y:S02]  /*11450*/  IMAD.MOV.U32 R146, RZ, RZ, R144 ;  /* 0x000000ffff927224 */ /* 0x000fe400078e0090 */
[----:B------:R1:W-:Y:S01]  /*11460*/  MUFU.EX2 R24, R3 ;  /* 0x0000000300187308 */ /* 0x0003e20000000800 */
[----:B------:R-:W-:Y:S01]  /*11470*/  MOV R144, R158 ;  /* 0x0000009e00907202 */ /* 0x000fe20000000f00 */
[----:B------:R-:W-:Y:S02]  /*11480*/  IMAD.MOV.U32 R123, RZ, RZ, R232 ;  /* 0x000000ffff7b7224 */ /* 0x000fe400078e00e8 */
[----:B------:R-:W-:Y:S01]  /*11490*/  IMAD.MOV.U32 R158, RZ, RZ, R155 ;  /* 0x000000ffff9e7224 */ /* 0x000fe200078e009b */
[----:B------:R-:W-:Y:S01]  /*114a0*/  HMMA.16816.F32.BF16 R52, R8, R20, R52 ;  /* 0x000000140834723c */ /* 0x000fe20000041834 */
[----:B------:R-:W-:-:S02]  /*114b0*/  IMAD.MOV.U32 R155, RZ, RZ, R154 ;  /* 0x000000ffff9b7224 */ /* 0x000fc400078e009a */
[----:B------:R-:W-:-:S05]  /*114c0*/  IMAD.MOV.U32 R147, RZ, RZ, R111 ;  /* 0x000000ffff937224 */ /* 0x000fca00078e006f */
[C---:B------:R-:W-:Y:S01]  /*114d0*/  HMMA.16816.F32.BF16 R32, R8.reuse, R14, R32 ;  /* 0x0000000e0820723c */ /* 0x040fe20000041820 */
[----:B-1----:R-:W-:Y:S01]  /*114e0*/  FFMA.FTZ R3, R175, c[0x0][0x2d0], -R5 ;  /* 0x0000b400af037a23 */ /* 0x002fe20000010805 */
[----:B------:R-:W-:Y:S01]  /*114f0*/  MOV R109, R145 ;  /* 0x00000091006d7202 */ /* 0x000fe20000000f00 */
[----:B------:R-:W-:Y:S01]  /*11500*/  IMAD.MOV.U32 R186, RZ, RZ, R146 ;  /* 0x000000ffffba7224 */ /* 0x000fe200078e0092 */
[----:B------:R3:W5:Y:S01]  /*11510*/  LDL.LU R232, [R1+0x10] ;  /* 0x0000100001e87983 */ /* 0x0007620000300800 */
[----:B------:R1:W-:Y:S01]  /*11520*/  MUFU.EX2 R23, R3 ;  /* 0x0000000300177308 */ /* 0x0003e20000000800 */
[----:B------:R-:W-:Y:S01]  /*11530*/  IMAD.MOV.U32 R154, RZ, RZ, R152 ;  /* 0x000000ffff9a7224 */ /* 0x000fe200078e0098 */
[----:B------:R-:W-:Y:S01]  /*11540*/  MOV R152, R153 ;  /* 0x0000009900987202 */ /* 0x000fe20000000f00 */
[----:B------:R-:W-:Y:S01]  /*11550*/  IMAD.MOV.U32 R153, RZ, RZ, R123 ;  /* 0x000000ffff997224 */ /* 0x000fe200078e007b */
[----:B------:R-:W-:Y:S01]  /*11560*/  MOV R187, R155 ;  /* 0x0000009b00bb7202 */ /* 0x000fe20000000f00 */
[----:B------:R-:W-:Y:S01]  /*11570*/  IMAD.MOV.U32 R123, RZ, RZ, R122 ;  /* 0x000000ffff7b7224 */ /* 0x000fe200078e007a */
[----:B------:R-:W-:Y:S01]  /*11580*/  HMMA.16816.F32.BF16 R60, R8, R26, R60 ;  /* 0x0000001a083c723c */ /* 0x000fe2000004183c */
[----:B------:R-:W-:-:S02]  /*11590*/  IMAD.MOV.U32 R122, RZ, RZ, R119 ;  /* 0x000000ffff7a7224 */ /* 0x000fc400078e0077 */
[----:B-1----:R-:W-:Y:S01]  /*115a0*/  FFMA.FTZ R3, R173, c[0x0][0x2d0], -R5 ;  /* 0x0000b400ad037a23 */ /* 0x002fe20000010805 */
[----:B------:R-:W-:-:S04]  /*115b0*/  MOV R184, R153 ;  /* 0x0000009900b87202 */ /* 0x000fc80000000f00 */
[----:B------:R-:W-:Y:S01]  /*115c0*/  HMMA.16816.F32.BF16 R36, R8, R16, R36 ;  /* 0x000000100824723c */ /* 0x000fe20000041824 */
[----:B------:R-:W-:Y:S01]  /*115d0*/  MOV R119, R139 ;  /* 0x0000008b00777202 */ /* 0x000fe20000000f00 */
[----:B------:R1:W-:Y:S01]  /*115e0*/  MUFU.EX2 R22, R3 ;  /* 0x0000000300167308 */ /* 0x0003e20000000800 */
[----:B------:R-:W-:-:S05]  /*115f0*/  IMAD.MOV.U32 R108, RZ, RZ, R159 ;  /* 0x000000ffff6c7224 */ /* 0x000fca00078e009f */
[----:B------:R-:W-:Y:S01]  /*11600*/  HMMA.16816.F32.BF16 R40, R8, R18, R40 ;  /* 0x000000120828723c */ /* 0x000fe20000041828 */
[----:B------:R-:W-:Y:S01]  /*11610*/  IMAD.MOV.U32 R201, RZ, RZ, R184 ;  /* 0x000000ffffc97224 */ /* 0x000fe200078e00b8 */
[----:B------:R-:W-:-:S06]  /*11620*/  MOV R111, R119 ;  /* 0x00000077006f7202 */ /* 0x000fcc0000000f00 */
[----:B------:R-:W-:Y:S01]  /*11630*/  HMMA.16816.F32.BF16 R44, R8, R12, R44 ;  /* 0x0000000c082c723c */ /* 0x000fe2000004182c */
[----:B------:R-:W-:Y:S02]  /*11640*/  IMAD.MOV.U32 R185, RZ, RZ, R154 ;  /* 0x000000ffffb97224 */ /* 0x000fe400078e009a */
[----:B------:R-:W-:Y:S01]  /*11650*/  FFMA.FTZ R4, R4, c[0x0][0x2d0], -R7 ;  /* 0x0000b40004047a23 */ /* 0x000fe20000010807 */
[----:B------:R-:W-:Y:S01]  /*11660*/  MOV R146, R116 ;  /* 0x0000007400927202 */ /* 0x000fe20000000f00 */
[----:B-1----:R-:W-:Y:S01]  /*11670*/  FFMA.FTZ R3, R172, c[0x0][0x2d0], -R5 ;  /* 0x0000b400ac037a23 */ /* 0x002fe20000010805 */
[----:B------:R-:W-:Y:S03]  /*11680*/  LDSM.16.MT88.4 R16, [R230+0x3100] ;  /* 0x00310000e610783b */ /* 0x000fe60000004200 */
[----:B------:R1:W4:Y:S01]  /*11690*/  MUFU.EX2 R21, R3 ;  /* 0x0000000300157308 */ /* 0x0003220000000800 */
[----:B------:R-:W-:Y:S01]  /*116a0*/  IMAD.MOV.U32 R145, RZ, RZ, R158 ;  /* 0x000000ffff917224 */ /* 0x000fe200078e009e */
[----:B------:R3:W5:Y:S01]  /*116b0*/  LDL.LU R139, [R1+0xc] ;  /* 0x00000c00018b7983 */ /* 0x0007620000300800 */
[----:B------:R-:W-:Y:S01]  /*116c0*/  IMAD.MOV.U32 R159, RZ, RZ, R122 ;  /* 0x000000ffff9f7224 */ /* 0x000fe200078e007a */
[----:B------:R-:W-:Y:S01]  /*116d0*/  F2FP.BF16.PACK_AB R184, R30, R29 ;  /* 0x0000001d1eb8723e */ /* 0x000fe200000010ff */
[----:B------:R-:W-:-:S02]  /*116e0*/  IMAD.MOV.U32 R158, RZ, RZ, R123 ;  /* 0x000000ffff9e7224 */ /* 0x000fc400078e007b */
[----:B------:R-:W-:Y:S01]  /*116f0*/  IMAD.MOV.U32 R110, RZ, RZ, R152 ;  /* 0x000000ffff6e7224 */ /* 0x000fe200078e0098 */
[----:B------:R4:W-:Y:S01]  /*11700*/  MUFU.EX2 R14, R4 ;  /* 0x00000004000e7308 */ /* 0x0009e20000000800 */
[----:B------:R-:W-:Y:S01]  /*11710*/  FADD.FTZ R8, R158, R144 ;  /* 0x000000909e087221 */ /* 0x000fe20000010000 */
[----:B------:R-:W3:Y:S01]  /*11720*/  LDSM.16.MT88.4 R152, [R228+0x3100] ;  /* 0x00310000e498783b */ /* 0x000ee20000004200 */
[----:B------:R-:W-:Y:S02]  /*11730*/  IMAD.MOV.U32 R123, RZ, RZ, R117 ;  /* 0x000000ffff7b7224 */ /* 0x000fe400078e0075 */
[----:B------:R-:W-:Y:S02]  /*11740*/  IMAD.MOV.U32 R122, RZ, RZ, R118 ;  /* 0x000000ffff7a7224 */ /* 0x000fe400078e0076 */
[----:B------:R-:W3:Y:S01]  /*11750*/  LDSM.16.MT88.4 R116, [R229+0x3100] ;  /* 0x00310000e574783b */ /* 0x000ee20000004200 */
[----:B-1----:R-:W-:Y:S01]  /*11760*/  FFMA.FTZ R3, R186, c[0x0][0x2d0], -R7 ;  /* 0x0000b400ba037a23 */ /* 0x002fe20000010807 */
[----:B--2---:R-:W-:-:S03]  /*11770*/  F2FP.BF16.PACK_AB R186, R25, R28 ;  /* 0x0000001c19ba723e */ /* 0x004fc600000010ff */
[----:B------:R1:W-:Y:S01]  /*11780*/  MUFU.EX2 R20, R3 ;  /* 0x0000000300147308 */ /* 0x0003e20000000800 */
[----:B----4-:R-:W-:Y:S01]  /*11790*/  FADD.FTZ R4, R159, R111 ;  /* 0x0000006f9f047221 */ /* 0x010fe20000010000 */
[----:B------:R-:W-:Y:S01]  /*117a0*/  MOV R111, R128 ;  /* 0x00000080006f7202 */ /* 0x000fe20000000f00 */
[--C-:B-1----:R-:W-:Y:S01]  /*117b0*/  FFMA.FTZ R3, R187, c[0x0][0x2d0], -R7.reuse ;  /* 0x0000b400bb037a23 */ /* 0x102fe20000010807 */
[----:B------:R-:W-:Y:S01]  /*117c0*/  F2FP.BF16.PACK_AB R187, R21, R22 ;  /* 0x0000001615bb723e */ /* 0x000fe200000010ff */
[----:B------:R-:W-:Y:S01]  /*117d0*/  FFMA.FTZ R7, R185, c[0x0][0x2d0], -R7 ;  /* 0x0000b400b9077a23 */ /* 0x000fe20000010807 */
[----:B------:R-:W-:Y:S02]  /*117e0*/  F2FP.BF16.PACK_AB R185, R23, R24 ;  /* 0x0000001817b9723e */ /* 0x000fe400000010ff */
[----:B------:R1:W2:Y:S05]  /*117f0*/  MUFU.EX2 R15, R3 ;  /* 0x00000003000f7308 */ /* 0x0002aa0000000800 */
[C---:B------:R-:W-:Y:S03]  /*11800*/  HMMA.16816.F32.BF16 R160, R184.reuse, R168, R160 ;  /* 0x000000a8b8a0723c */ /* 0x040fe600000418a0 */
[----:B------:R4:W-:Y:S05]  /*11810*/  MUFU.EX2 R13, R7 ;  /* 0x00000007000d7308 */ /* 0x0009ea0000000800 */
[----:B---3--:R-:W-:Y:S01]  /*11820*/  HMMA.16816.F32.BF16 R140, R184, R152, R140 ;  /* 0x00000098b88c723c */ /* 0x008fe2000004188c */
[----:B-1----:R-:W-:Y:S01]  /*11830*/  FFMA.FTZ R3, R201, c[0x0][0x2d0], -R0 ;  /* 0x0000b400c9037a23 */ /* 0x002fe20000010800 */
[----:B--2---:R-:W-:Y:S01]  /*11840*/  F2FP.BF16.PACK_AB R128, R15, R20 ;  /* 0x000000140f80723e */ /* 0x004fe200000010ff */
[----:B------:R-:W-:-:S02]  /*11850*/  IMAD.MOV.U32 R201, RZ, RZ, R110 ;  /* 0x000000ffffc97224 */ /* 0x000fc400078e006e */
[----:B------:R1:W-:Y:S01]  /*11860*/  MUFU.EX2 R10, R3 ;  /* 0x00000003000a7308 */ /* 0x0003e20000000800 */
[----:B------:R-:W-:Y:S02]  /*11870*/  IMAD.MOV.U32 R110, RZ, RZ, R129 ;  /* 0x000000ffff6e7224 */ /* 0x000fe400078e0081 */
[----:B------:R-:W-:Y:S01]  /*11880*/  HMMA.16816.F32.BF16 R148, R184, R154, R148 ;  /* 0x0000009ab894723c */ /* 0x000fe20000041894 */
[----:B----4-:R-:W-:Y:S02]  /*11890*/  FADD.FTZ R7, R157, R4 ;  /* 0x000000049d077221 */ /* 0x010fe40000010000 */
[----:B------:R-:W-:-:S05]  /*118a0*/  FADD.FTZ R4, R208, R8 ;  /* 0x00000008d0047221 */ /* 0x000fca0000010000 */
        /* <DEDUP_REMOVED lines=9> */
[----:B------:R1:W-:Y:S01]  /*11940*/  MUFU.EX2 R11, R3 ;  /* 0x00000003000b7308 */ /* 0x0003e20000000800 */
[----:B------:R-:W-:Y:S02]  /*11950*/  IMAD.MOV.U32 R108, RZ, RZ, R131 ;  /* 0x000000ffff6c7224 */ /* 0x000fe400078e0083 */
[----:B------:R-:W-:Y:S01]  /*11960*/  HMMA.16816.F32.BF16 R184, R184, R18, R68 ;  /* 0x00000012b8b8723c */ /* 0x000fe20000041844 */
[----:B------:R-:W-:Y:S01]  /*11970*/  IMAD.MOV.U32 R109, RZ, RZ, R130 ;  /* 0x000000ffff6d7224 */ /* 0x000fe200078e0082 */
[----:B------:R-:W-:-:S03]  /*11980*/  F2FP.BF16.PACK_AB R130, R13, R14 ;  /* 0x0000000e0d82723e */ /* 0x000fc600000010ff */
[----:B------:R2:W3:Y:S01]  /*11990*/  MUFU.EX2 R12, R0 ;  /* 0x00000000000c7308 */ /* 0x0004e20000000800 */
        /* <DEDUP_REMOVED lines=101> */
[----:B------:R1:W-:Y:S01]  /*11ff0*/  STL [R1+0x4], R0 ;  /* 0x0000040001007387 */ /* 0x0003e20000100800 */
[----:B------:R-:W-:Y:S02]  /*12000*/  FADD.FTZ R251, R72, R251 ;  /* 0x000000fb48fb7221 */ /* 0x000fe40000010000 */
[----:B------:R-:W-:Y:S01]  /*12010*/  FADD.FTZ R252, R56, R252 ;  /* 0x000000fc38fc7221 */ /* 0x000fe20000010000 */
[----:B------:R1:W-:Y:S01]  /*12020*/  STL [R1], R4 ;  /* 0x0000000401007387 */ /* 0x0003e20000100800 */
        /* <DEDUP_REMOVED lines=10> */
[----:B------:R-:W-:Y:S05]  /*120d0*/  @!P6 BRA `(.L_x_931) ;  /* 0x000043100000e947 */ /* 0x000fea0003800000 */
[----:B------:R-:W-:Y:S01]  /*120e0*/  IMAD.MOV.U32 R3, RZ, RZ, R136 ;  /* 0x000000ffff037224 */ /* 0x000fe200078e0088 */
[----:B------:R-:W-:Y:S01]  /*120f0*/  MOV R138, R2 ;  /* 0x00000002008a7202 */ /* 0x000fe20000000f00 */
[----:B-1----:R-:W-:Y:S01]  /*12100*/  IMAD.MOV.U32 R0, RZ, RZ, R137 ;  /* 0x000000ffff007224 */ /* 0x002fe200078e0089 */
[----:B------:R-:W-:Y:S01]  /*12110*/  MOV R133, R135 ;  /* 0x0000008700857202 */ /* 0x000fe20000000f00 */
[----:B------:R-:W-:Y:S01]  /*12120*/  ULDC UR6, c[0x0][0x210] ;  /* 0x0000840000067ab9 */ /* 0x000fe20000000800 */
[----:B------:R-:W-:Y:S01]  /*12130*/  IADD3 R247, R248, 0x100, RZ ;  /* 0x00000100f8f77810 */ /* 0x000fe20007ffe0ff */
[----:B------:R-:W-:Y:S02]  /*12140*/  ULDC UR4, c[0x0][0x1e8] ;  /* 0x00007a0000047ab9 */ /* 0x000fe40000000800 */
[----:B------:R-:W-:Y:S02]  /*12150*/  UIADD3 UR12, UR12, -0x2, URZ ;  /* 0xfffffffe0c0c7890 */ /* 0x000fe4000fffe03f */
[----:B------:R-:W-:-:S02]  /*12160*/  UIMAD UR6, UR15, UR6, URZ ;  /* 0x000000060f0672a4 */ /* 0x000fc4000f8e023f */
[----:B------:R-:W-:Y:S02]  /*12170*/  UIMAD UR4, UR15, UR4, URZ ;  /* 0x000000040f0472a4 */ /* 0x000fe4000f8e023f */
[----:B------:R-:W-:Y:S02]  /*12180*/  ULDC.64 UR22, c[0x0][0x118] ;  /* 0x0000460000167ab9 */ /* 0x000fe40000000a00 */
[----:B------:R-:W-:Y:S01]  /*12190*/  ULDC.64 UR18, c[0x0][0x118] ;  /* 0x0000460000127ab9 */ /* 0x000fe20000000a00 */
[----:B------:R-:W-:Y:S05]  /*121a0*/  BRA `(.L_x_932) ;  /* 0x0000042000007947 */ /* 0x000fea0003800000 */
.L_x_934:
[----:B------:R-:W2:Y:S01]  /*121b0*/  LDL R136, [R1+0x8] ;  /* 0x0000080001887983 */ /* 0x000ea20000100800 */
[----:B------:R-:W-:Y:S01]  /*121c0*/  IMAD.MOV.U32 R137, RZ, RZ, c[0x0][0x2b8] ;  /* 0x0000ae00ff897624 */ /* 0x000fe200078e00ff */
[----:B------:R-:W-:Y:S01]  /*121d0*/  UIMAD UR11, UR12, 0x70, UR17 ;  /* 0x000000700c0b78a4 */ /* 0x000fe2000f8e0211 */
[----:B------:R-:W-:Y:S03]  /*121e0*/  IMAD.MOV.U32 R249, RZ, RZ, RZ ;  /* 0x000000fffff97224 */ /* 0x000fe600078e00ff */
        /* <DEDUP_REMOVED lines=36> */
[-C--:B--2---:R-:W-:Y:S03]  /*12430*/  IADD3.X R137, R137, R245.reuse, RZ, P1, !PT ;  /* 0x000000f589897210 */ /* 0x084fe60000ffe4ff */
[----:B------:R-:W2:Y:S01]  /*12440*/  SHFL.IDX PT, R196, R2, 0x3, 0x181f ;  /* 0x00781f0002c47f89 */ /* 0x000ea200000e0000 */
[-C--:B---3--:R-:W-:Y:S03]  /*12450*/  IADD3 R134, P0, R134, R246.reuse, RZ ;  /* 0x000000f686867210 */ /* 0x088fe60007f1e0ff */
[----:B------:R3:W-:Y:S02]  /*12460*/  LDGSTS.E.BYPASS.LTC128B.128 [R248+0x3900], [R136.64], !P3 ;  /* 0x0390000088f87fae */ /* 0x0007e4000d901d52 */
[--C-:B----4-:R-:W-:Y:S01]  /*12470*/  IMAD.X R135, R135, 0x1, R245.reuse, P0 ;  /* 0x0000000187877824 */ /* 0x110fe200000e06f5 */
        /* <DEDUP_REMOVED lines=21> */
.L_x_932:
[----:B------:R-:W-:Y:S04]  /*125d0*/  DEPBAR.LE SB0, 0x0 ;  /* 0x000080000000791a */ /* 0x000fe80000000000 */
[----:B------:R-:W-:Y:S01]  /*125e0*/  BAR.SYNC.DEFER_BLOCKING 0x0 ;  /* 0x0000000000007b1d */ /* 0x000fe20000010000 */
[----:B------:R-:W-:Y:S01]  /*125f0*/  IMAD.WIDE.U32 R68, R250, c[0x0][0x208], RZ ;  /* 0x00008200fa447a25 */ /* 0x000fe200078e00ff */
        /* <DEDUP_REMOVED lines=202> */
.L_x_933:
        /* <DEDUP_REMOVED lines=789> */
.L_x_931:
        /* <DEDUP_REMOVED lines=119> */
.L_x_901:
        /* <DEDUP_REMOVED lines=136> */
.L_x_936:
        /* <DEDUP_REMOVED lines=196> */
.L_x_935:
        /* <DEDUP_REMOVED lines=31> */
.L_x_937:
        /* <DEDUP_REMOVED lines=43> */
.L_x_939:
[----:B------:R-:W-:Y:S05]  /*184c0*/  BSYNC B0 ;  /* 0x0000000000007941 */ /* 0x000fea0003800000 */
.L_x_938:
        /* <DEDUP_REMOVED lines=109> */
.L_x_940:
        /* <DEDUP_REMOVED lines=14> */
.L_x_1609:


//--------------------- .text._ZN7cutlass13device_kernelIN5flash19enable_sm80_to_sm89INS1_16FlashAttnFwdSm80INS1_25CollectiveMainloopFwdSm80ILi4ELi1ELb0EN4cute5tupleIJNS5_1CILi128EEENS7_ILi96EEENS7_ILi64EEEEEELi64ENS_10bfloat16_tEfNS_4arch4Sm80ELb0ELb1ELb0ELb0ELb1ELb0ELb1ELb0EEENS1_21CollectiveEpilogueFwdINS6_IJS8_SA_S9_EEENS6_IJNS7_ILi1EEESI_SI_EEESC_SE_Li128ELb0ELb1ELb0ELb0EEENS1_19SingleTileSchedulerILb0ELb0ELb1ELi128EEEEEEEEEvNT_6ParamsE --------------------------
	.section	.text._ZN7cutlass13device_kernelIN5flash19enable_sm80_to_sm89INS1_16FlashAttnFwdSm80INS1_25CollectiveMainloopFwdSm80ILi4ELi1ELb0EN4cute5tupleIJNS5_1CILi128EEENS7_ILi96EEENS7_ILi64EEEEEELi64ENS_10bfloat16_tEfNS_4arch4Sm80ELb0ELb1ELb0ELb0ELb1ELb0ELb1ELb0EEENS1_21CollectiveEpilogueFwdINS6_IJS8_SA_S9_EEENS6_IJNS7_ILi1EEESI_SI_EEESC_SE_Li128ELb0ELb1ELb0ELb0EEENS1_19SingleTileSchedulerILb0ELb0ELb1ELi128EEEEEEEEEvNT_6ParamsE,"ax",@progbits
	.sectioninfo	@"SHI_REGISTERS=255"
	.align	128
.text._ZN7cutlass13device_kernelIN5flash19enable_sm80_to_sm89INS1_16FlashAttnFwdSm80INS1_25CollectiveMainloopFwdSm80ILi4ELi1ELb0EN4cute5tupleIJNS5_1CILi128EEENS7_ILi96EEENS7_ILi64EEEEEELi64ENS_10bfloat16_tEfNS_4arch4Sm80ELb0ELb1ELb0ELb0ELb1ELb0ELb1ELb0EEENS1_21CollectiveEpilogueFwdINS6_IJS8_SA_S9_EEENS6_IJNS7_ILi1EEESI_SI_EEESC_SE_Li128ELb0ELb1ELb0ELb0EEENS1_19SingleTileSchedulerILb0ELb0ELb1ELi128EEEEEEEEEvNT_6ParamsE:
        .type           _ZN7cutlass13device_kernelIN5flash19enable_sm80_to_sm89INS1_16FlashAttnFwdSm80INS1_25CollectiveMainloopFwdSm80ILi4ELi1ELb0EN4cute5tupleIJNS5_1CILi128EEENS7_ILi96EEENS7_ILi64EEEEEELi64ENS_10bfloat16_tEfNS_4arch4Sm80ELb0ELb1ELb0ELb0ELb1ELb0ELb1ELb0EEENS1_21CollectiveEpilogueFwdINS6_IJS8_SA_S9_EEENS6_IJNS7_ILi1EEESI_SI_EEESC_SE_Li128ELb0ELb1ELb0ELb0EEENS1_19SingleTileSchedulerILb0ELb0ELb1ELi128EEEEEEEEEvNT_6ParamsE,@function
        .size           _ZN7cutlass13device_kernelIN5flash19enable_sm80_to_sm89INS1_16FlashAttnFwdSm80INS1_25CollectiveMainloopFwdSm80ILi4ELi1ELb0EN4cute5tupleIJNS5_1CILi128EEENS7_ILi96EEENS7_ILi64EEEEEELi64ENS_10bfloat16_tEfNS_4arch4Sm80ELb0ELb1ELb0ELb0ELb1ELb0ELb1ELb0EEENS1_21CollectiveEpilogueFwdINS6_IJS8_SA_S9_EEENS6_IJNS7_ILi1EEESI_SI_EEESC_SE_Li128ELb0ELb1ELb0ELb0EEENS1_19SingleTileSchedulerILb0ELb0ELb1ELi128EEEEEEEEEvNT_6ParamsE,(.L_x_1610 - _ZN7cutlass13device_kernelIN5flash19enable_sm80_to_sm89INS1_16FlashAttnFwdSm80INS1_25CollectiveMainloopFwdSm80ILi4ELi1ELb0EN4cute5tupleIJNS5_1CILi128EEENS7_ILi96EEENS7_ILi64EEEEEELi64ENS_10bfloat16_tEfNS_4arch4Sm80ELb0ELb1ELb0ELb0ELb1ELb0ELb1ELb0EEENS1_21CollectiveEpilogueFwdINS6_IJS8_SA_S9_EEENS6_IJNS7_ILi1EEESI_SI_EEESC_SE_Li128ELb0ELb1ELb0ELb0EEENS1_19SingleTileSchedulerILb0ELb0ELb1ELi128EEEEEEEEEvNT_6ParamsE)
        .other          _ZN7cutlass13device_kernelIN5flash19enable_sm80_to_sm89INS1_16FlashAttnFwdSm80INS1_25CollectiveMainloopFwdSm80ILi4ELi1ELb0EN4cute5tupleIJNS5_1CILi128EEENS7_ILi96EEENS7_ILi64EEEEEELi64ENS_10bfloat16_tEfNS_4arch4Sm80ELb0ELb1ELb0ELb0ELb1ELb0ELb1ELb0EEENS1_21CollectiveEpilogueFwdINS6_IJS8_SA_S9_EEENS6_IJNS7_ILi1EEESI_SI_EEESC_SE_Li128ELb0ELb1ELb0ELb0EEENS1_19SingleTileSchedulerILb0ELb0ELb1ELi128EEEEEEEEEvNT_6ParamsE,@"STO_CUDA_ENTRY STV_DEFAULT"
_ZN7cutlass13device_kernelIN5flash19enable_sm80_to_sm89INS1_16FlashAttnFwdSm80INS1_25CollectiveMainloopFwdSm80ILi4ELi1ELb0EN4cute5tupleIJNS5_1CILi128EEENS7_ILi96EEENS7_ILi64EEEEEELi64ENS_10bfloat16_tEfNS_4arch4Sm80ELb0ELb1ELb0ELb0ELb1ELb0ELb1ELb0EEENS1_21CollectiveEpilogueFwdINS6_IJS8_SA_S9_EEENS6_IJNS7_ILi1EEESI_SI_EEESC_SE_Li128ELb0ELb1ELb0ELb0EEENS1_19SingleTileSchedulerILb0ELb0ELb1ELi128EEEEEEEEEvNT_6ParamsE:
[----:B------:R-:W-:-:S03]  /*0000*/  MOV R1, c[0x0][0x28] ;  /* 0x00000a0000017a02 */ /* 0x000fc60000000f00 */
[----:B------:R-:W1:Y:S01]  /*0010*/  S2UR UR16, SR_CTAID.Z ;  /* 0x00000000001079c3 */ /* 0x000e620000002700 */
[----:B------:R-:W-:Y:S02]  /*0020*/  IADD3 R1, R1, -0x8, RZ ;  /* 0xfffffff801017810 */ /* 0x000fe40007ffe0ff */
[----:B-1----:R-:W-:-:S13]  /*0030*/  ISETP.LE.AND P0, PT, RZ, UR16, PT ;  /* 0x00000010ff007c0c */ /* 0x002fda000bf03270 */
[----:B------:R-:W-:Y:S05]  /*0040*/  @!P0 EXIT ;  /* 0x000000000000894d */ /* 0x000fea0003800000 */
[----:B------:R-:W1:Y:S01]  /*0050*/  S2UR UR14, SR_CTAID.X ;  /* 0x00000000000e79c3 */ /* 0x000e620000002500 */
[----:B------:R-:W-:Y:S01]  /*0060*/  ULDC.64 UR4, c[0x0][0x370] ;  /* 0x0000dc0000047ab9 */ /* 0x000fe20000000a00 */
[----:B------:R-:W-:Y:S01]  /*0070*/  IMAD.MOV.U32 R233, RZ, RZ, RZ ;  /* 0x000000ffffe97224 */ /* 0x000fe200078e00ff */
[----:B------:R-:W-:Y:S02]  /*0080*/  UISETP.NE.U32.AND UP0, UPT, URZ, UR4, UPT ;  /* 0x000000043f00728c */ /* 0x000fe4000bf05070 */
[----:B------:R-:W-:Y:S02]  /*0090*/  ULDC.64 UR6, c[0x0][0x370] ;  /* 0x0000dc0000067ab9 */ /* 0x000fe40000000a00 */
[----:B------:R-:W-:Y:S02]  /*00a0*/  UISETP.NE.AND.EX UP0, UPT, URZ, UR5, UPT, UP0 ;  /* 0x000000053f00728c */ /* 0x000fe4000bf05300 */
[----:B------:R-:W-:Y:S02]  /*00b0*/  ULDC UR12, c[0x0][0x2c4] ;  /* 0x0000b100000c7ab9 */ /* 0x000fe40000000800 */
[----:B------:R-:W-:-:S02]  /*00c0*/  UISETP.NE.AND UP2, UPT, UR12, 0x1, UPT ;  /* 0x000000010c00788c */ /* 0x000fc4000bf45270 */
[----:B------:R-:W-:Y:S01]  /*00d0*/  PLOP3.LUT P0, PT, PT, PT, UP0, 0x80, 0x0 ;  /* 0x000000000000781c */ /* 0x000fe20003f0f008 */
[----:B------:R-:W-:-:S04]  /*00e0*/  ULDC.64 UR52, c[0x0][0x118] ;  /* 0x0000460000347ab9 */ /* 0x000fc80000000a00 */
[----:B------:R-:W-:Y:S02]  /*00f0*/  @UP0 UMOV UR4, 0x4 ;  /* 0x0000000400040882 */ /* 0x000fe40000000000 */
[----:B------:R-:W-:Y:S02]  /*0100*/  @UP0 UIMAD.WIDE UR4, UR16, UR4, UR6 ;  /* 0x00000004100402a5 */ /* 0x000fe4000f8e0206 */
[----:B-1----:R-:W-:-:S04]  /*0110*/  USHF.L.U32 UR14, UR14, 0x7, URZ ;  /* 0x000000070e0e7899 */ /* 0x002fc8000800063f */
[----:B------:R-:W-:Y:S01]  /*0120*/  MOV R2, UR4 ;  /* 0x0000000400027c02 */ /* 0x000fe20008000f00 */
[----:B------:R-:W-:Y:S01]  /*0130*/  IMAD.U32 R3, RZ, RZ, UR5 ;  /* 0x00000005ff037e24 */ /* 0x000fe2000f8e00ff */
[----:B------:R-:W-:Y:S02]  /*0140*/  @UP2 UIADD3 UR8, UR14, 0x7f, URZ ;  /* 0x0000007f0e082890 */ /* 0x000fe4000fffe03f */
[----:B------:R-:W-:Y:S02]  /*0150*/  ULDC.64 UR4, c[0x0][0x2c8] ;  /* 0x0000b20000047ab9 */ /* 0x000fe40000000a00 */
[----:B------:R-:W-:Y:S01]  /*0160*/  UIMAD.WIDE.U32 UR8, UR8, UR4, URZ ;  /* 0x00000004080872a5 */ /* 0x000fe2000f8e003f */
[----:B------:R-:W1:Y:S01]  /*0170*/  S2UR UR11, SR_CTAID.Y ;  /* 0x00000000000b79c3 */ /* 0x000e620000002600 */
[----:B------:R-:W-:Y:S01]  /*0180*/  UIADD3 UR6, UR14, 0x7f, URZ ;  /* 0x0000007f0e067890 */ /* 0x000fe2000fffe03f */
[----:B------:R-:W2:Y:S04]  /*0190*/  S2R R7, SR_TID.X ;  /* 0x0000000000077919 */ /* 0x000ea80000002100 */
[----:B------:R-:W-:Y:S01]  /*01a0*/  @UP2 UMOV UR7, UR9 ;  /* 0x0000000900072c82 */ /* 0x000fe20008000000 */
[----:B------:R3:W5:Y:S01]  /*01b0*/  @P0 LDG.E R233, [R2.64] ;  /* 0x0000003402e90981 */ /* 0x000762000c1e1900 */
[----:B------:R-:W-:-:S02]  /*01c0*/  @UP2 USHF.R.U32.HI UR6, URZ, UR5, UR7 ;  /* 0x000000053f062299 */ /* 0x000fc40008011607 */
[----:B------:R-:W-:Y:S02]  /*01d0*/  UMOV UR8, 0x1 ;  /* 0x0000000100087882 */ /* 0x000fe40000000000 */
[----:B------:R-:W-:Y:S02]  /*01e0*/  ULDC.64 UR4, c[0x0][0x328] ;  /* 0x0000ca0000047ab9 */ /* 0x000fe40000000a00 */
[----:B------:R-:W-:Y:S02]  /*01f0*/  UISETP.LE.AND UP0, UPT, UR8, UR5, UPT ;  /* 0x000000050800728c */ /* 0x000fe4000bf03270 */
[----:B------:R-:W-:Y:S02]  /*0200*/  ULDC UR7, c[0x0][0x2ac] ;  /* 0x0000ab0000077ab9 */ /* 0x000fe40000000800 */
[----:B------:R-:W-:Y:S02]  /*0210*/  ULDC UR10, c[0x0][0x1d0] ;  /* 0x00007400000a7ab9 */ /* 0x000fe40000000800 */
[----:B------:R-:W-:Y:S01]  /*0220*/  UIMAD UR10, UR7, UR10, URZ ;  /* 0x0000000a070a72a4 */ /* 0x000fe2000f8e023f */
[----:B------:R-:W-:Y:S01]  /*0230*/  PLOP3.LUT P0, PT, PT, PT, UP0, 0x40, 0x0 ;  /* 0x000000000000781c */ /* 0x000fe20003f0e808 */
[----:B------:R-:W-:-:S02]  /*0240*/  ULDC UR9, c[0x0][0x168] ;  /* 0x00005a0000097ab9 */ /* 0x000fc40000000800 */
[----:B------:R-:W-:Y:S02]  /*0250*/  UIADD3 UR9, UR10, -UR9, UR8 ;  /* 0x800000090a097290 */ /* 0x000fe4000fffe008 */
[----:B-1----:R-:W-:Y:S02]  /*0260*/  USHF.R.S32.HI UR15, URZ, 0x1f, UR11 ;  /* 0x0000001f3f0f7899 */ /* 0x002fe4000801140b */
[----:B------:R-:W-:-:S04]  /*0270*/  UIADD3 UR5, UR9, UR6, URZ ;  /* 0x0000000609057290 */ /* 0x000fc8000fffe03f */
[----:B------:R-:W-:Y:S02]  /*0280*/  UIADD3 UR6, UR5, UR4, URZ ;  /* 0x0000000405067290 */ /* 0x000fe4000fffe03f */
[----:B------:R-:W-:Y:S05]  /*0290*/  @P0 BRA `(.L_x_941) ;  /* 0x0000016000000947 */ /* 0x000fea0003800000 */
[----:B--23--:R-:W-:Y:S01]  /*02a0*/  ISETP.LT.AND P0, PT, RZ, UR5, PT ;  /* 0x00000005ff007c0c */ /* 0x00cfe2000bf01270 */
        /* <DEDUP_REMOVED lines=11> */
.L_x_942:
[----:B------:R-:W-:Y:S02]  /*0360*/  ULDC UR4, c[0x0][0x32c] ;  /* 0x0000cb0000047ab9 */ /* 0x000fe40000000800 */
[----:B------:R-:W-:-:S03]  /*0370*/  UISETP.NE.AND UP1, UPT, UR8, UR4, UPT ;  /* 0x000000040800728c */ /* 0x000fc6000bf25270 */
[----:B------:R-:W-:Y:S02]  /*0380*/  ULDC.64 UR4, c[0x0][0x330] ;  /* 0x0000cc0000047ab9 */ /* 0x000fe40000000a00 */
[----:B------:R-:W-:-:S07]  /*0390*/  UIMAD.WIDE.U32 UR18, UR9, UR4, URZ ;  /* 0x00000004091272a5 */ /* 0x000fce000f8e003f */
[----:B------:R-:W-:Y:S02]  /*03a0*/  @UP1 UMOV UR13, UR19 ;  /* 0x00000013000d1c82 */ /* 0x000fe40008000000 */
[----:B------:R-:W-:Y:S02]  /*03b0*/  @UP1 USHF.R.U32.HI UR9, URZ, UR5, UR13 ;  /* 0x000000053f091299 */ /* 0x000fe4000801160d */
.L_x_943:
[----:B------:R-:W-:Y:S02]  /*03c0*/  ULDC UR4, c[0x0][0x32c] ;  /* 0x0000cb0000047ab9 */ /* 0x000fe40000000800 */
[----:B------:R-:W-:-:S04]  /*03d0*/  UIMAD UR4, UR9, UR4, UR4 ;  /* 0x00000004090472a4 */ /* 0x000fc8000f8e0204 */
[----:B------:R-:W-:-:S04]  /*03e0*/  UISETP.LT.AND UP1, UPT, UR6, UR4, UPT ;  /* 0x000000040600728c */ /* 0x000fc8000bf21270 */
[----:B------:R-:W-:Y:S02]  /*03f0*/  USEL UR6, UR6, UR4, UP1 ;  /* 0x0000000406067287 */ /* 0x000fe40008800000 */
.L_x_941:
[----:B--23--:R-:W-:Y:S01]  /*0400*/  UIADD3 UR8, UR10, 0x5f, URZ ;  /* 0x0000005f0a087890 */ /* 0x00cfe2000fffe03f */
        /* <DEDUP_REMOVED lines=35> */
.L_x_945:
[----:B------:R-:W-:Y:S02]  /*0640*/  ULDC UR4, c[0x0][0x32c] ;  /* 0x0000cb0000047ab9 */ /* 0x000fe40000000800 */
[----:B------:R-:W-:-:S03]  /*0650*/  UISETP.NE.AND UP1, UPT, UR4, 0x1, UPT ;  /* 0x000000010400788c */ /* 0x000fc6000bf25270 */
[----:B------:R-:W-:Y:S02]  /*0660*/  ULDC.64 UR4, c[0x0][0x330] ;  /* 0x0000cc0000047ab9 */ /* 0x000fe40000000a00 */
[----:B------:R-:W-:-:S07]  /*0670*/  UIMAD.WIDE.U32 UR18, UR9, UR4, URZ ;  /* 0x00000004091272a5 */ /* 0x000fce000f8e003f */
[----:B------:R-:W-:Y:S02]  /*0680*/  @UP1 UMOV UR17, UR19 ;  /* 0x0000001300111c82 */ /* 0x000fe40008000000 */
[----:B------:R-:W-:Y:S02]  /*0690*/  @UP1 USHF.R.U32.HI UR9, URZ, UR5, UR17 ;  /* 0x000000053f091299 */ /* 0x000fe40008011611 */
.L_x_946:
[----:B------:R-:W-:Y:S02]  /*06a0*/  ULDC UR4, c[0x0][0x32c] ;  /* 0x0000cb0000047ab9 */ /* 0x000fe40000000800 */
[----:B------:R-:W-:-:S04]  /*06b0*/  UIMAD UR4, UR9, UR4, URZ ;  /* 0x00000004090472a4 */ /* 0x000fc8000f8e023f */
[----:B------:R-:W-:-:S04]  /*06c0*/  UISETP.LT.AND UP1, UPT, UR8, UR4, UPT ;  /* 0x000000040800728c */ /* 0x000fc8000bf21270 */
[----:B------:R-:W-:-:S04]  /*06d0*/  USEL UR8, UR8, UR4, !UP1 ;  /* 0x0000000408087287 */ /* 0x000fc8000c800000 */
.L_x_944:
[----:B------:R-:W-:Y:S01]  /*06e0*/  UIMAD.WIDE UR4, UR8, 0x2aaaaaab, URZ ;  /* 0x2aaaaaab080478a5 */ /* 0x000fe2000f8e023f */
[----:B------:R-:W-:Y:S01]  /*06f0*/  PLOP3.LUT P4, PT, PT, PT, PT, 0x80, 0x0 ;  /* 0x000000000000781c */ /* 0x000fe20003f8f070 */
[----:B------:R-:W-:Y:S01]  /*0700*/  CS2R R10, SRZ ;  /* 0x00000000000a7805 */ /* 0x000fe2000001ff00 */
[----:B------:R-:W-:Y:S01]  /*0710*/  IMAD.MOV.U32 R126, RZ, RZ, RZ ;  /* 0x000000ffff7e7224 */ /* 0x000fe200078e00ff */
[----:B------:R-:W-:Y:S01]  /*0720*/  USHF.R.U32.HI UR4, URZ, 0x1f, UR5 ;  /* 0x0000001f3f047899 */ /* 0x000fe20008011605 */
[----:B------:R-:W-:Y:S01]  /*0730*/  IMAD.MOV.U32 R124, RZ, RZ, RZ ;  /* 0x000000ffff7c7224 */ /* 0x000fe200078e00ff */
[----:B------:R-:W-:Y:S01]  /*0740*/  CS2R R8, SRZ ;  /* 0x0000000000087805 */ /* 0x000fe2000001ff00 */
[----:B------:R-:W-:Y:S01]  /*0750*/  MOV R130, RZ ;  /* 0x000000ff00827202 */ /* 0x000fe20000000f00 */
[----:B------:R-:W-:Y:S01]  /*0760*/  ULEA.HI.SX32 UR4, UR5, UR4, 0x1c ;  /* 0x0000000405047291 */ /* 0x000fe2000f8fe23f */
[----:B------:R-:W-:Y:S01]  /*0770*/  IMAD.MOV.U32 R128, RZ, RZ, RZ ;  /* 0x000000ffff807224 */ /* 0x000fe200078e00ff */
        /* <DEDUP_REMOVED lines=32> */
[----:B------:R-:W-:Y:S01]  /*0980*/  MOV R14, RZ ;  /* 0x000000ff000e7202 */ /* 0x000fe20000000f00 */
[----:B------:R-:W-:Y:S01]  /*0990*/  CS2R R12, SRZ ;  /* 0x00000000000c7805 */ /* 0x000fe2000001ff00 */
[----:B------:R-:W-:Y:S01]  /*09a0*/  IMAD.MOV.U32 R5, RZ, RZ, RZ ;  /* 0x000000ffff057224 */ /* 0x000fe200078e00ff */
        /* <DEDUP_REMOVED lines=13> */
[----:B------:R1:W2:Y:S01]  /*0a80*/  @P2 LDG.E R15, [R2.64] ;  /* 0x00000034020f2981 */ /* 0x0002a2000c1e1900 */
        /* <DEDUP_REMOVED lines=12> */
[----:B------:R-:W-:Y:S01]  /*0b50*/  UIADD3 UR9, UR19, UR9, URZ ;  /* 0x0000000913097290 */ /* 0x000fe2000fffe03f */
[----:B------:R-:W-:Y:S01]  /*0b60*/  IMAD.U32 R9, RZ, RZ, UR19 ;  /* 0x00000013ff097e24 */ /* 0x000fe2000f8e00ff */
[----:B------:R-:W-:Y:S01]  /*0b70*/  UIMAD UR4, UR12, UR4, URZ ;  /* 0x000000040c0472a4 */ /* 0x000fe2000f8e023f */
[----:B------:R-:W-:Y:S01]  /*0b80*/  IMAD.U32 R8, RZ, RZ, UR18 ;  /* 0x00000012ff087e24 */ /* 0x000fe2000f8e00ff */
[----:B------:R-:W-:Y:S01]  /*0b90*/  ULDC UR8, c[0x0][0x2b8] ;  /* 0x0000ae0000087ab9 */ /* 0x000fe20000000800 */
[----:B-1----:R-:W-:Y:S01]  /*0ba0*/  LEA.HI R3, R169, R7, RZ, 0x3 ;  /* 0x00000007a9037211 */ /* 0x002fe200078f18ff */
[----:B------:R-:W-:Y:S01]  /*0bb0*/  IMAD.U32 R9, RZ, RZ, UR9 ;  /* 0x00000009ff097e24 */ /* 0x000fe2000f8e00ff */
[----:B------:R-:W-:Y:S02]  /*0bc0*/  UMOV UR35, 0x60 ;  /* 0x0000006000237882 */ /* 0x000fe40000000000 */
[----:B------:R-:W-:Y:S01]  /*0bd0*/  LOP3.LUT R4, R3, 0xfffffff8, RZ, 0xc0, !PT ;  /* 0xfffffff803047812 */ /* 0x000fe200078ec0ff */
[----:B------:R-:W-:Y:S01]  /*0be0*/  UISETP.NE.AND UP1, UPT, UR8, 0x1, UPT ;  /* 0x000000010800788c */ /* 0x000fe2000bf25270 */
[----:B------:R-:W-:Y:S01]  /*0bf0*/  SHF.R.S32.HI R3, RZ, 0x3, R3 ;  /* 0x00000003ff037819 */ /* 0x000fe20000011403 */
[----:B------:R-:W-:-:S02]  /*0c00*/  UIMAD UR12, UR6, UR35, -0x60 ;  /* 0xffffffa0060c74a4 */ /* 0x000fc4000f8e0223 */
[----:B------:R-:W-:Y:S01]  /*0c10*/  IMAD.IADD R4, R7, 0x1, -R4 ;  /* 0x0000000107047824 */ /* 0x000fe200078e0a04 */
[----:B------:R-:W-:Y:S01]  /*0c20*/  IADD3 R12, R3, UR14, RZ ;  /* 0x0000000e030c7c10 */ /* 0x000fe2000fffe0ff */
[----:B------:R-:W-:Y:S02]  /*0c30*/  ULDC.64 UR8, c[0x0][0x2b0] ;  /* 0x0000ac0000087ab9 */ /* 0x000fe40000000a00 */
[----:B------:R-:W-:Y:S01]  /*0c40*/  IMAD R232, R4, 0x10, R3 ;  /* 0x0000001004e87824 */ /* 0x000fe200078e0203 */
[----:B------:R-:W-:Y:S01]  /*0c50*/  ISETP.GE.AND P3, PT, R12, UR4, PT ;  /* 0x000000040c007c0c */ /* 0x000fe2000bf66270 */
[----:B------:R-:W-:-:S03]  /*0c60*/  IMAD.SHL.U32 R235, R4, 0x8, RZ ;  /* 0x0000000804eb7824 */ /* 0x000fc600078e00ff */
[----:B------:R-:W-:Y:S02]  /*0c70*/  IADD3 R0, R232, UR14, RZ ;  /* 0x0000000ee8007c10 */ /* 0x000fe4000fffe0ff */
[----:B------:R-:W-:Y:S02]  /*0c80*/  ISETP.GE.AND P5, PT, R235, c[0x0][0x198], PT ;  /* 0x00006600eb007a0c */ /* 0x000fe40003fa6270 */
[----:B------:R-:W-:Y:S01]  /*0c90*/  SHF.R.S32.HI R234, RZ, 0x1f, R235 ;  /* 0x0000001fffea7819 */ /* 0x000fe200000114eb */
[----:B------:R-:W-:-:S04]  /*0ca0*/  @P1 IMAD.HI.U32 R2, R0, c[0x0][0x2c8], RZ ;  /* 0x0000b20000021a27 */ /* 0x000fc800078e00ff */
[----:B------:R-:W-:Y:S01]  /*0cb0*/  IMAD.MOV.U32 R6, RZ, RZ, R0 ;  /* 0x000000ffff067224 */ /* 0x000fe200078e0000 */
[----:B------:R-:W-:-:S04]  /*0cc0*/  @P0 SHF.R.U32.HI R6, RZ, c[0x0][0x2cc], R2 ;  /* 0x0000b300ff060a19 */ /* 0x000fc80000011602 */
[--C-:B------:R-:W-:Y:S01]  /*0cd0*/  SHF.R.S32.HI R5, RZ, 0x1f, R6.reuse ;  /* 0x0000001fff057819 */ /* 0x100fe20000011406 */
[----:B------:R-:W-:Y:S02]  /*0ce0*/  IMAD.MOV R2, RZ, RZ, -R6 ;  /* 0x000000ffff027224 */ /* 0x000fe400078e0a06 */
[----:B------:R-:W-:-:S04]  /*0cf0*/  IMAD.WIDE.U32 R8, R6, c[0x0][0x1b0], R8 ;  /* 0x00006c0006087a25 */ /* 0x000fc800078e0008 */
[----:B------:R-:W-:Y:S02]  /*0d00*/  IMAD R2, R2, c[0x0][0x2c4], R0 ;  /* 0x0000b10002027a24 */ /* 0x000fe400078e0200 */
[----:B------:R-:W-:-:S03]  /*0d10*/  IMAD R5, R5, c[0x0][0x1b0], RZ ;  /* 0x00006c0005057a24 */ /* 0x000fc600078e02ff */
[----:B------:R-:W-:Y:S01]  /*0d20*/  SHF.R.S32.HI R0, RZ, 0x1f, R2 ;  /* 0x0000001fff007819 */ /* 0x000fe20000011402 */
[----:B------:R-:W-:Y:S01]  /*0d30*/  IMAD R5, R6, c[0x0][0x1b4], R5 ;  /* 0x00006d0006057a24 */ /* 0x000fe200078e0205 */
[----:B------:R-:W-:-:S03]  /*0d40*/  IADD3 R6, R12, 0x10, RZ ;  /* 0x000000100c067810 */ /* 0x000fc60007ffe0ff */
[----:B------:R-:W-:Y:S01]  /*0d50*/  IMAD.IADD R9, R9, 0x1, R5 ;  /* 0x0000000109097824 */ /* 0x000fe200078e0205 */
[----:B------:R-:W-:Y:S01]  /*0d60*/  ISETP.GE.AND P6, PT, R6, UR4, PT ;  /* 0x0000000406007c0c */ /* 0x000fe2000bfc6270 */
[----:B------:R-:W-:Y:S02]  /*0d70*/  IMAD R0, R0, c[0x0][0x1a8], RZ ;  /* 0x00006a0000007a24 */ /* 0x000fe400078e02ff */
[----:B------:R-:W-:-:S04]  /*0d80*/  IMAD.WIDE.U32 R8, R2, c[0x0][0x1a8], R8 ;  /* 0x00006a0002087a25 */ /* 0x000fc800078e0008 */
[----:B------:R-:W-:Y:S01]  /*0d90*/  IMAD R0, R2, c[0x0][0x1ac], R0 ;  /* 0x00006b0002007a24 */ /* 0x000fe200078e0200 */
[----:B------:R-:W-:Y:S02]  /*0da0*/  LEA R14, P0, R8, c[0x0][0x160], 0x1 ;  /* 0x00005800080e7a11 */ /* 0x000fe400078008ff */
[----:B------:R-:W-:Y:S01]  /*0db0*/  IADD3 R2, R12, 0x20, RZ ;  /* 0x000000200c027810 */ /* 0x000fe20007ffe0ff */
[----:B------:R-:W-:Y:S02]  /*0dc0*/  IMAD.IADD R13, R9, 0x1, R0 ;  /* 0x00000001090d7824 */ /* 0x000fe400078e0200 */
[----:B------:R-:W-:Y:S01]  /*0dd0*/  IMAD.SHL.U32 R0, R3, 0x40, RZ ;  /* 0x0000004003007824 */ /* 0x000fe200078e00ff */
[----:B------:R-:W1:Y:S01]  /*0de0*/  SHFL.IDX PT, R18, R14, RZ, 0x181f ;  /* 0x00181fff0e127589 */ /* 0x000e6200000e0000 */
[----:B------:R-:W-:Y:S02]  /*0df0*/  ISETP.GE.AND P1, PT, R2, UR4, PT ;  /* 0x0000000402007c0c */ /* 0x000fe4000bf26270 */
[----:B------:R-:W-:Y:S01]  /*0e00*/  LEA.HI.X R13, R8, c[0x0][0x164], R13, 0x1, P0 ;  /* 0x00005900080d7a11 */ /* 0x000fe200000f0c0d */
[----:B------:R-:W-:Y:S01]  /*0e10*/  SHFL.IDX PT, R16, R14, 0x1, 0x181f ;  /* 0x00381f000e107f89 */ /* 0x000fe200000e0000 */
[----:B------:R-:W-:-:S02]  /*0e20*/  LOP3.LUT R0, R0, 0x1c0, RZ, 0xc0, !PT ;  /* 0x000001c000007812 */ /* 0x000fc400078ec0ff */
[----:B------:R-:W-:Y:S01]  /*0e30*/  LEA.HI R8, R169, R7, RZ, 0x6 ;  /* 0x00000007a9087211 */ /* 0x000fe200078f30ff */
[----:B------:R-:W3:Y:S01]  /*0e40*/  SHFL.IDX PT, R5, R13, RZ, 0x181f ;  /* 0x00181fff0d057589 */ /* 0x000ee200000e0000 */
[----:B------:R-:W-:Y:S02]  /*0e50*/  SHF.R.U32.HI R229, RZ, 0x3, R0 ;  /* 0x00000003ffe57819 */ /* 0x000fe40000011600 */
[----:B------:R-:W-:Y:S01]  /*0e60*/  LOP3.LUT R0, R0, 0x38, R235, 0xf8, !PT ;  /* 0x0000003800007812 */ /* 0x000fe200078ef8eb */
[----:B------:R-:W-:Y:S01]  /*0e70*/  IMAD.SHL.U32 R8, R8, 0x8, RZ ;  /* 0x0000000808087824 */ /* 0x000fe200078e00ff */
[----:B------:R-:W-:Y:S01]  /*0e80*/  IADD3 R2, R12, 0x30, RZ ;  /* 0x000000300c027810 */ /* 0x000fe20007ffe0ff */
[----:B------:R-:W-:Y:S01]  /*0e90*/  SHFL.IDX PT, R10, R14, 0x2, 0x181f ;  /* 0x00581f000e0a7f89 */ /* 0x000fe200000e0000 */
[----:B------:R-:W-:-:S03]  /*0ea0*/  LOP3.LUT R229, R0, R229, RZ, 0x3c, !PT ;  /* 0x000000e500e57212 */ /* 0x000fc600078e3cff */
[----:B------:R-:W4:Y:S01]  /*0eb0*/  SHFL.IDX PT, R0, R13, 0x1, 0x181f ;  /* 0x00381f000d007f89 */ /* 0x000f2200000e0000 */
[----:B------:R-:W-:-:S03]  /*0ec0*/  LOP3.LUT R229, R229, 0xfffffe00, R8, 0xf8, !PT ;  /* 0xfffffe00e5e57812 */ /* 0x000fc600078ef808 */
[----:B------:R-:W-:Y:S01]  /*0ed0*/  SHFL.IDX PT, R8, R14, 0x3, 0x181f ;  /* 0x00781f000e087f89 */ /* 0x000fe200000e0000 */
[----:B-1----:R-:W-:Y:S01]  /*0ee0*/  @!P3 LEA R18, P0, R235, R18, 0x1 ;  /* 0x00000012eb12b211 */ /* 0x002fe200078008ff */
[----:B------:R-:W-:Y:S02]  /*0ef0*/  IMAD.SHL.U32 R229, R229, 0x2, RZ ;  /* 0x00000002e5e57824 */ /* 0x000fe400078e00ff */
[----:B------:R-:W1:Y:S04]  /*0f00*/  SHFL.IDX PT, R11, R13, 0x2, 0x181f ;  /* 0x00581f000d0b7f89 */ /* 0x000e6800000e0000 */
[----:B------:R-:W-:Y:S01]  /*0f10*/  SHFL.IDX PT, R9, R13, 0x3, 0x181f ;  /* 0x00781f000d097f89 */ /* 0x000fe200000e0000 */
[----:B---3--:R-:W-:Y:S02]  /*0f20*/  @!P3 LEA.HI.X R19, R235, R5, R234, 0x1, P0 ;  /* 0x00000005eb13b211 */ /* 0x008fe400000f0cea */
[----:B------:R-:W-:Y:S01]  /*0f30*/  ISETP.GE.AND P0, PT, R2, UR4, PT ;  /* 0x0000000402007c0c */ /* 0x000fe2000bf06270 */
[----:B------:R-:W-:Y:S01]  /*0f40*/  SHFL.IDX PT, R5, R14, 0x4, 0x181f ;  /* 0x00981f000e057f89 */ /* 0x000fe200000e0000 */
[----:B------:R-:W-:-:S03]  /*0f50*/  IADD3 R2, R12, 0x40, RZ ;  /* 0x000000400c027810 */ /* 0x000fc60007ffe0ff */
[----:B------:R3:W-:Y:S01]  /*0f60*/  @!P3 LDGSTS.E.BYPASS.LTC128B.128 [R229+0x6100], [R18.64], !P5 ;  /* 0x0610000012e5bfae */ /* 0x0007e2000e901d74 */
[C---:B------:R-:W-:Y:S02]  /*0f70*/  @!P6 LEA R16, P3, R235.reuse, R16, 0x1 ;  /* 0x00000010eb10e211 */ /* 0x040fe400078608ff */
[----:B------:R-:W-:Y:S01]  /*0f80*/  ISETP.GE.AND P4, PT, R2, UR4, PT ;  /* 0x0000000402007c0c */ /* 0x000fe2000bf86270 */
[----:B------:R-:W-:Y:S01]  /*0f90*/  SHFL.IDX PT, R6, R13, 0x4, 0x181f ;  /* 0x00981f000d067f89 */ /* 0x000fe200000e0000 */
[----:B------:R-:W-:Y:S02]  /*0fa0*/  IADD3 R2, R12, 0x50, RZ ;  /* 0x000000500c027810 */ /* 0x000fe40007ffe0ff */
[----:B----4-:R-:W-:Y:S02]  /*0fb0*/  @!P6 LEA.HI.X R17, R235, R0, R234, 0x1, P3 ;  /* 0x00000000eb11e211 */ /* 0x010fe400018f0cea */
[----:B------:R-:W4:Y:S01]  /*0fc0*/  SHFL.IDX PT, R0, R14, 0x5, 0x181f ;  /* 0x00b81f000e007f89 */ /* 0x000f2200000e0000 */
[----:B------:R-:W-:-:S03]  /*0fd0*/  ISETP.GE.AND P3, PT, R2, UR4, PT ;  /* 0x0000000402007c0c */ /* 0x000fc6000bf66270 */
[----:B------:R-:W3:Y:S04]  /*0fe0*/  SHFL.IDX PT, R2, R13, 0x5, 0x181f ;  /* 0x00b81f000d027f89 */ /* 0x000ee800000e0000 */
[----:B------:R2:W-:Y:S01]  /*0ff0*/  @!P6 LDGSTS.E.BYPASS.LTC128B.128 [R229+0x6900], [R16.64], !P5 ;  /* 0x0690000010e5efae */ /* 0x0005e2000e901d74 */
[----:B------:R-:W-:-:S04]  /*1000*/  @!P1 LEA R10, P6, R235, R10, 0x1 ;  /* 0x0000000aeb0a9211 */ /* 0x000fc800078c08ff */
[----:B-1----:R-:W-:-:S05]  /*1010*/  @!P1 LEA.HI.X R11, R235, R11, R234, 0x1, P6 ;  /* 0x0000000beb0b9211 */ /* 0x002fca00030f0cea */
[----:B------:R4:W-:Y:S01]  /*1020*/  @!P1 LDGSTS.E.BYPASS.LTC128B.128 [R229+0x7100], [R10.64], !P5 ;  /* 0x071000000ae59fae */ /* 0x0009e2000e901d74 */
[----:B------:R-:W-:Y:S02]  /*1030*/  PLOP3.LUT P1, PT, PT, PT, UP1, 0x80, 0x0 ;  /* 0x000000000000781c */ /* 0x000fe40003f2f018 */
[C---:B----4-:R-:W-:Y:S02]  /*1040*/  @!P3 LEA R10, P6, R235.reuse, R0, 0x1 ;  /* 0x00000000eb0ab211 */ /* 0x050fe400078c08ff */
[----:B------:R-:W1:Y:S02]  /*1050*/  SHFL.IDX PT, R0, R14, 0x6, 0x181f ;  /* 0x00d81f000e007f89 */ /* 0x000e6400000e0000 */
[C-C-:B---3--:R-:W-:Y:S02]  /*1060*/  @!P3 LEA.HI.X R11, R235.reuse, R2, R234.reuse, 0x1, P6 ;  /* 0x00000002eb0bb211 */ /* 0x148fe400030f0cea */
[----:B------:R-:W-:Y:S04]  /*1070*/  SHFL.IDX PT, R14, R14, 0x7, 0x181f ;  /* 0x00f81f000e0e7f89 */ /* 0x000fe800000e0000 */
[----:B------:R-:W3:Y:S04]  /*1080*/  SHFL.IDX PT, R2, R13, 0x6, 0x181f ;  /* 0x00d81f000d027f89 */ /* 0x000ee800000e0000 */
[----:B------:R-:W4:Y:S01]  /*1090*/  SHFL.IDX PT, R13, R13, 0x7, 0x181f ;  /* 0x00f81f000d0d7f89 */ /* 0x000f2200000e0000 */
[----:B--2---:R2:W1:Y:S01]  /*10a0*/  @P2 R2UR UR17, R15 ;  /* 0x000000000f1123c2 */ /* 0x00446200000e0000 */
[C---:B------:R-:W-:Y:S01]  /*10b0*/  @!P0 LEA R16, P2, R235.reuse, R8, 0x1 ;  /* 0x00000008eb108211 */ /* 0x040fe200078408ff */
[----:B-1----:R-:W-:Y:S01]  /*10c0*/  @!UP3 UMOV UR17, UR16 ;  /* 0x000000100011bc82 */ /* 0x002fe20008000000 */
[----:B------:R-:W-:Y:S01]  /*10d0*/  IADD3 R8, R12, 0x60, RZ ;  /* 0x000000600c087810 */ /* 0x000fe20007ffe0ff */
[----:B------:R-:W-:Y:S01]  /*10e0*/  USHF.R.S32.HI UR16, URZ, 0x1f, UR17 ;  /* 0x0000001f3f107899 */ /* 0x000fe20008011411 */
[----:B------:R-:W-:Y:S01]  /*10f0*/  @!P0 LEA.HI.X R17, R235, R9, R234, 0x1, P2 ;  /* 0x00000009eb118211 */ /* 0x000fe200010f0cea */
[----:B------:R-:W-:Y:S01]  /*1100*/  UIMAD.WIDE.U32 UR46, UR17, UR8, URZ ;  /* 0x00000008112e72a5 */ /* 0x000fe2000f8e003f */
[----:B------:R-:W-:Y:S01]  /*1110*/  ISETP.GE.AND P2, PT, R8, UR4, PT ;  /* 0x0000000408007c0c */ /* 0x000fe2000bf46270 */
[----:B------:R-:W-:-:S02]  /*1120*/  UIMAD UR16, UR16, UR8, URZ ;  /* 0x00000008101072a4 */ /* 0x000fc4000f8e023f */
[----:B------:R1:W-:Y:S01]  /*1130*/  @!P0 LDGSTS.E.BYPASS.LTC128B.128 [R229+0x7900], [R16.64], !P5 ;  /* 0x0790000010e58fae */ /* 0x0003e2000e901d74 */
[C---:B------:R-:W-:Y:S02]  /*1140*/  @!P4 LEA R8, P0, R235.reuse, R5, 0x1 ;  /* 0x00000005eb08c211 */ /* 0x040fe400078008ff */
[C---:B------:R-:W-:Y:S02]  /*1150*/  IADD3 R5, R232.reuse, UR12, RZ ;  /* 0x0000000ce8057c10 */ /* 0x040fe4000fffe0ff */
[----:B------:R-:W-:Y:S02]  /*1160*/  @!P4 LEA.HI.X R9, R235, R6, R234, 0x1, P0 ;  /* 0x00000006eb09c211 */ /* 0x000fe400000f0cea */
[----:B------:R-:W-:Y:S02]  /*1170*/  PLOP3.LUT P0, PT, PT, PT, UP1, 0x80, 0x0 ;  /* 0x000000000000781c */ /* 0x000fe40003f0f018 */
[C---:B------:R-:W-:Y:S01]  /*1180*/  ISETP.GE.AND P6, PT, R5.reuse, UR10, PT ;  /* 0x0000000a05007c0c */ /* 0x040fe2000bfc6270 */
[----:B-----5:R-:W-:Y:S01]  /*1190*/  IMAD.IADD R5, R5, 0x1, R233 ;  /* 0x0000000105057824 */ /* 0x020fe200078e02e9 */
[----:B------:R4:W-:Y:S02]  /*11a0*/  @!P4 LDGSTS.E.BYPASS.LTC128B.128 [R229+0x8100], [R8.64], !P5 ;  /* 0x0810000008e5cfae */ /* 0x0009e4000e901d74 */
[----:B------:R-:W-:Y:S01]  /*11b0*/  ISETP.GT.OR P6, PT, R232, 0x5f, P6 ;  /* 0x0000005fe800780c */ /* 0x000fe200037c4670 */
[----:B------:R-:W-:Y:S01]  /*11c0*/  IMAD.MOV.U32 R6, RZ, RZ, R5 ;  /* 0x000000ffff067224 */ /* 0x000fe200078e0005 */
[----:B--2---:R-:W-:Y:S01]  /*11d0*/  IADD3 R15, R12, 0x70, RZ ;  /* 0x000000700c0f7810 */ /* 0x004fe20007ffe0ff */
[----:B------:R-:W-:Y:S01]  /*11e0*/  @P1 IMAD.HI.U32 R12, R5, c[0x0][0x2bc], RZ ;  /* 0x0000af00050c1a27 */ /* 0x000fe200078e00ff */
[----:B------:R2:W-:Y:S02]  /*11f0*/  @!P3 LDGSTS.E.BYPASS.LTC128B.128 [R229+0x8900], [R10.64], !P5 ;  /* 0x089000000ae5bfae */ /* 0x0005e4000e901d74 */
[----:B------:R-:W-:Y:S01]  /*1200*/  ISETP.GE.AND P1, PT, R15, UR4, PT ;  /* 0x000000040f007c0c */ /* 0x000fe2000bf26270 */
[----:B------:R-:W-:Y:S01]  /*1210*/  UIMAD UR4, UR17, UR9, UR16 ;  /* 0x00000009110472a4 */ /* 0x000fe2000f8e0210 */
[----:B------:R-:W-:-:S02]  /*1220*/  @P0 SHF.R.U32.HI R6, RZ, c[0x0][0x2c0], R12 ;  /* 0x0000b000ff060a19 */ /* 0x000fc4000001160c */
[----:B------:R-:W-:Y:S02]  /*1230*/  ULDC.64 UR8, c[0x0][0x1e8] ;  /* 0x00007a0000087ab9 */ /* 0x000fe40000000a00 */
[----:B------:R-:W-:Y:S01]  /*1240*/  UIADD3 UR4, UR47, UR4, URZ ;  /* 0x000000042f047290 */ /* 0x000fe2000fffe03f */
[----:B-1----:R-:W-:-:S04]  /*1250*/  @!P2 LEA R16, P4, R235, R0, 0x1 ;  /* 0x00000000eb10a211 */ /* 0x002fc800078808ff */
[----:B---3--:R-:W-:-:S05]  /*1260*/  @!P2 LEA.HI.X R17, R235, R2, R234, 0x1, P4 ;  /* 0x00000002eb11a211 */ /* 0x008fca00020f0cea */
[----:B------:R1:W-:Y:S01]  /*1270*/  @!P2 LDGSTS.E.BYPASS.LTC128B.128 [R229+0x9100], [R16.64], !P5 ;  /* 0x0910000010e5afae */ /* 0x0003e2000e901d74 */
[----:B----4-:R-:W-:-:S04]  /*1280*/  @!P6 IADD3 R8, P0, R6, UR46, RZ ;  /* 0x0000002e0608ec10 */ /* 0x010fc8000ff1e0ff */
[----:B------:R-:W-:Y:S02]  /*1290*/  @!P6 LEA.HI.X.SX32 R0, R6, UR4, 0x1, P0 ;  /* 0x000000040600ec11 */ /* 0x000fe400080f0eff */
[C---:B------:R-:W-:Y:S02]  /*12a0*/  @!P1 LEA R14, P0, R235.reuse, R14, 0x1 ;  /* 0x0000000eeb0e9211 */ /* 0x040fe400078008ff */
[C---:B--2---:R-:W-:Y:S02]  /*12b0*/  @!P6 LEA R10, P3, R8.reuse, c[0x0][0x2a0], 0x2 ;  /* 0x0000a800080aea11 */ /* 0x044fe400078610ff */
[----:B------:R-:W-:Y:S02]  /*12c0*/  @!P1 LEA.HI.X R15, R235, R13, R234, 0x1, P0 ;  /* 0x0000000deb0f9211 */ /* 0x000fe400000f0cea */
[----:B------:R-:W-:-:S03]  /*12d0*/  @!P6 LEA.HI.X R11, R8, c[0x0][0x2a4], R0, 0x2, P3 ;  /* 0x0000a900080bea11 */ /* 0x000fc600018f1400 */
[----:B------:R2:W-:Y:S04]  /*12e0*/  @!P1 LDGSTS.E.BYPASS.LTC128B.128 [R229+0x9900], [R14.64], !P5 ;  /* 0x099000000ee59fae */ /* 0x0005e8000e901d74 */
[----:B------:R-:W0:Y:S04]  /*12f0*/  LDGDEPBAR ;  /* 0x00000000000079af */ /* 0x000e280000000000 */
[----:B------:R-:W-:Y:S06]  /*1300*/  BAR.SYNC.DEFER_BLOCKING 0x0 ;  /* 0x0000000000007b1d */ /* 0x000fec0000010000 */
[----:B------:R3:W4:Y:S01]  /*1310*/  @!P6 LDG.E R230, [R10.64] ;  /* 0x000000340ae6e981 */ /* 0x000722000c1e1900 */
[----:B------:R-:W-:Y:S01]  /*1320*/  IMAD.MOV R231, RZ, RZ, -R6 ;  /* 0x000000ffffe77224 */ /* 0x000fe200078e0a06 */
[----:B------:R-:W-:Y:S01]  /*1330*/  UIMAD UR16, UR15, UR8, URZ ;  /* 0x000000080f1072a4 */ /* 0x000fe2000f8e023f */
[----:B------:R-:W-:Y:S01]  /*1340*/  ISETP.GE.AND P3, PT, R235, c[0x0][0x1d4], PT ;  /* 0x00007500eb007a0c */ /* 0x000fe20003f66270 */
[----:B------:R-:W-:Y:S01]  /*1350*/  UIMAD.WIDE.U32 UR50, UR11, UR8, URZ ;  /* 0x000000080b3272a5 */ /* 0x000fe2000f8e003f */
[----:B------:R-:W-:Y:S01]  /*1360*/  IMAD R231, R231, c[0x0][0x2b8], R5 ;  /* 0x0000ae00e7e77a24 */ /* 0x000fe200078e0205 */
[----:B------:R-:W-:Y:S01]  /*1370*/  UIMAD UR8, UR11, UR9, UR16 ;  /* 0x000000090b0872a4 */ /* 0x000fe2000f8e0210 */
[CC--:B------:R-:W-:Y:S01]  /*1380*/  LEA.HI R227, R169.reuse, R7.reuse, RZ, 0x4 ;  /* 0x00000007a9e37211 */ /* 0x0c0fe200078f20ff */
[----:B------:R-:W-:Y:S01]  /*1390*/  UIMAD UR35, UR6, -0x60, UR35 ;  /* 0xffffffa0062378a4 */ /* 0x000fe2000f8e0223 */
[----:B------:R-:W-:Y:S01]  /*13a0*/  LEA.HI R168, R169, R7, RZ, 0x5 ;  /* 0x00000007a9a87211 */ /* 0x000fe200078f28ff */
[----:B------:R-:W-:Y:S01]  /*13b0*/  UIADD3 UR8, UR51, UR8, URZ ;  /* 0x0000000833087290 */ /* 0x000fe2000fffe03f */
[----:B------:R-:W-:Y:S01]  /*13c0*/  SHF.R.S32.HI R9, RZ, 0x1f, R231 ;  /* 0x0000001fff097819 */ /* 0x000fe200000114e7 */
[----:B------:R-:W-:Y:S01]  /*13d0*/  UIADD3 UR18, UR35, UR10, URZ ;  /* 0x0000000a23127290 */ /* 0x000fe2000fffe03f */
[----:B-1----:R-:W-:Y:S01]  /*13e0*/  LOP3.LUT R16, R227, 0xfffffff0, RZ, 0xc0, !PT ;  /* 0xfffffff0e3107812 */ /* 0x002fe200078ec0ff */
[----:B------:R-:W-:Y:S01]  /*13f0*/  ULDC.64 UR16, c[0x0][0x210] ;  /* 0x0000840000107ab9 */ /* 0x000fe20000000a00 */
[----:B------:R-:W-:Y:S01]  /*1400*/  SHF.R.S32.HI R20, RZ, 0x4, R227 ;  /* 0x00000004ff147819 */ /* 0x000fe200000114e3 */
[----:B------:R-:W-:Y:S01]  /*1410*/  IMAD R0, R9, c[0x0][0x1e0], RZ ;  /* 0x0000780009007a24 */ /* 0x000fe200078e02ff */
[----:B------:R-:W-:Y:S01]  /*1420*/  UIMAD UR15, UR15, UR16, URZ ;  /* 0x000000100f0f72a4 */ /* 0x000fe2000f8e023f */
[----:B------:R-:W-:Y:S01]  /*1430*/  IADD3 R2, -R3, UR18, RZ ;  /* 0x0000001203027c10 */ /* 0x000fe2000fffe1ff */
[----:B------:R-:W-:Y:S01]  /*1440*/  IMAD.IADD R16, R7, 0x1, -R16 ;  /* 0x0000000107107824 */ /* 0x000fe200078e0a10 */
[----:B------:R-:W-:Y:S01]  /*1450*/  LEA.HI R227, R227, R20, RZ, 0x1 ;  /* 0x00000014e3e37211 */ /* 0x000fe200078f08ff */
[----:B------:R-:W-:Y:S01]  /*1460*/  IMAD R0, R231, c[0x0][0x1e4], R0 ;  /* 0x00007900e7007a24 */ /* 0x000fe200078e0200 */
[C---:B------:R-:W-:Y:S01]  /*1470*/  ISETP.GE.AND P6, PT, R2.reuse, 0x21, PT ;  /* 0x000000210200780c */ /* 0x040fe20003fc6270 */
[----:B------:R-:W-:Y:S01]  /*1480*/  IMAD.SHL.U32 R3, R3, 0x8, RZ ;  /* 0x0000000803037824 */ /* 0x000fe200078e00ff */
[C---:B------:R-:W-:Y:S01]  /*1490*/  ISETP.GE.AND P5, PT, R2.reuse, 0x31, PT ;  /* 0x000000310200780c */ /* 0x040fe20003fa6270 */
[----:B---3--:R-:W-:Y:S01]  /*14a0*/  IMAD.WIDE.U32 R10, R231, c[0x0][0x1e0], RZ ;  /* 0x00007800e70a7a25 */ /* 0x008fe200078e00ff */
[C---:B------:R-:W-:Y:S01]  /*14b0*/  ISETP.GE.AND P4, PT, R2.reuse, 0x41, PT ;  /* 0x000000410200780c */ /* 0x040fe20003f86270 */
[----:B------:R-:W-:Y:S01]  /*14c0*/  UIMAD.WIDE.U32 UR48, UR11, UR16, URZ ;  /* 0x000000100b3072a5 */ /* 0x000fe2000f8e003f */
[----:B------:R-:W-:Y:S01]  /*14d0*/  ISETP.GE.AND P2, PT, R2, 0x51, PT ;  /* 0x000000510200780c */ /* 0x000fe20003f46270 */
[----:B------:R-:W-:Y:S01]  /*14e0*/  IMAD.IADD R11, R11, 0x1, R0 ;  /* 0x000000010b0b7824 */ /* 0x000fe200078e0200 */
[----:B------:R-:W-:Y:S01]  /*14f0*/  LOP3.LUT R227, R227, 0xfffffffe, RZ, 0xc0, !PT ;  /* 0xfffffffee3e37812 */ /* 0x000fe200078ec0ff */
[----:B------:R-:W-:Y:S01]  /*1500*/  IMAD R9, R9, c[0x0][0x208], RZ ;  /* 0x0000820009097a24 */ /* 0x000fe200078e02ff */
[----:B------:R-:W-:Y:S01]  /*1510*/  SHF.R.S32.HI R5, RZ, 0x1f, R16 ;  /* 0x0000001fff057819 */ /* 0x000fe20000011410 */
[----:B------:R-:W-:Y:S01]  /*1520*/  UIMAD UR9, UR11, UR17, UR15 ;  /* 0x000000110b0972a4 */ /* 0x000fe2000f8e020f */
[----:B------:R-:W-:Y:S01]  /*1530*/  IADD3 R238, R229, 0x100, RZ ;  /* 0x00000100e5ee7810 */ /* 0x000fe20007ffe0ff */
[----:B------:R-:W-:Y:S01]  /*1540*/  IMAD.IADD R227, R20, 0x1, -R227 ;  /* 0x0000000114e37824 */ /* 0x000fe200078e0ae3 */
[----:B------:R-:W-:Y:S01]  /*1550*/  LEA.HI R5, R5, R16, RZ, 0x3 ;  /* 0x0000001005057211 */ /* 0x000fe200078f18ff */
[----:B------:R-:W-:Y:S01]  /*1560*/  IMAD R9, R231, c[0x0][0x20c], R9 ;  /* 0x00008300e7097a24 */ /* 0x000fe200078e0209 */
[----:B------:R-:W-:-:S02]  /*1570*/  UIADD3 UR9, UR49, UR9, URZ ;  /* 0x0000000931097290 */ /* 0x000fc4000fffe03f */
[----:B------:R-:W-:-:S04]  /*1580*/  UIADD3 UR15, UR6, -0x1, URZ ;  /* 0xffffffff060f7890 */ /* 0x000fc8000fffe03f */
[----:B------:R-:W-:Y:S01]  /*1590*/  UISETP.GT.AND UP3, UPT, UR15, UR5, UPT ;  /* 0x000000050f00728c */ /* 0x000fe2000bf64270 */
[----:B----4-:R-:W-:Y:S01]  /*15a0*/  SHF.R.S32.HI R8, RZ, 0x1f, R230 ;  /* 0x0000001fff087819 */ /* 0x010fe200000114e6 */
[----:B------:R-:W-:-:S04]  /*15b0*/  IMAD.WIDE.U32 R10, R230, c[0x0][0x1f0], R10 ;  /* 0x00007c00e60a7a25 */ /* 0x000fc800078e000a */
[----:B------:R-:W-:Y:S01]  /*15c0*/  IMAD R0, R8, c[0x0][0x1f0], RZ ;  /* 0x00007c0008007a24 */ /* 0x000fe200078e02ff */
[----:B------:R-:W-:Y:S01]  /*15d0*/  IADD3 R10, P1, R10, UR50, RZ ;  /* 0x000000320a0a7c10 */ /* 0x000fe2000ff3e0ff */
[----:B------:R-:W-:Y:S02]  /*15e0*/  IMAD R8, R8, c[0x0][0x218], RZ ;  /* 0x0000860008087a24 */ /* 0x000fe400078e02ff */
[----:B------:R-:W-:Y:S01]  /*15f0*/  IMAD R0, R230, c[0x0][0x1f4], R0 ;  /* 0x00007d00e6007a24 */ /* 0x000fe200078e0200 */
[----:B------:R-:W-:-:S04]  /*1600*/  LEA R6, P0, R10, c[0x0][0x1c8], 0x1 ;  /* 0x000072000a067a11 */ /* 0x000fc800078008ff */
[----:B------:R-:W-:Y:S01]  /*1610*/  IADD3.X R0, R11, UR8, R0, P1, !PT ;  /* 0x000000080b007c10 */ /* 0x000fe20008ffe400 */
[----:B------:R-:W1:Y:S01]  /*1620*/  SHFL.IDX PT, R12, R6, RZ, 0x181f ;  /* 0x00181fff060c7589 */ /* 0x000e6200000e0000 */
[----:B------:R-:W-:Y:S02]  /*1630*/  ISETP.GE.AND P1, PT, R2, 0x1, PT ;  /* 0x000000010200780c */ /* 0x000fe40003f26270 */
[----:B------:R-:W-:Y:S01]  /*1640*/  LEA.HI.X R10, R10, c[0x0][0x1cc], R0, 0x1, P0 ;  /* 0x000073000a0a7a11 */ /* 0x000fe200000f0c00 */
[----:B------:R-:W-:Y:S04]  /*1650*/  SHFL.IDX PT, R18, R6, 0x1, 0x181f ;  /* 0x00381f0006127f89 */ /* 0x000fe800000e0000 */
[----:B------:R-:W3:Y:S04]  /*1660*/  SHFL.IDX PT, R0, R10, RZ, 0x181f ;  /* 0x00181fff0a007589 */ /* 0x000ee800000e0000 */
[----:B------:R-:W4:Y:S04]  /*1670*/  SHFL.IDX PT, R17, R10, 0x1, 0x181f ;  /* 0x00381f000a117f89 */ /* 0x000f2800000e0000 */
[----:B--2---:R-:W2:Y:S04]  /*1680*/  SHFL.IDX PT, R14, R6, 0x2, 0x181f ;  /* 0x00581f00060e7f89 */ /* 0x004ea800000e0000 */
[----:B------:R-:W2:Y:S01]  /*1690*/  SHFL.IDX PT, R15, R10, 0x2, 0x181f ;  /* 0x00581f000a0f7f89 */ /* 0x000ea200000e0000 */
[----:B-1----:R-:W-:-:S03]  /*16a0*/  @P1 LEA R12, P0, R235, R12, 0x1 ;  /* 0x0000000ceb0c1211 */ /* 0x002fc600078008ff */
[----:B------:R-:W-:Y:S01]  /*16b0*/  SHFL.IDX PT, R11, R10, 0x4, 0x181f ;  /* 0x00981f000a0b7f89 */ /* 0x000fe200000e0000 */
[C---:B---3--:R-:W-:Y:S02]  /*16c0*/  @P1 LEA.HI.X R13, R235.reuse, R0, R234, 0x1, P0 ;  /* 0x00000000eb0d1211 */ /* 0x048fe400000f0cea */
[----:B------:R-:W-:Y:S01]  /*16d0*/  ISETP.GE.AND P0, PT, R2, 0x11, PT ;  /* 0x000000110200780c */ /* 0x000fe20003f06270 */
[----:B------:R-:W1:Y:S04]  /*16e0*/  SHFL.IDX PT, R0, R6, 0x4, 0x181f ;  /* 0x00981f0006007f89 */ /* 0x000e6800000e0000 */
[----:B------:R3:W-:Y:S08]  /*16f0*/  @P1 LDGSTS.E.BYPASS.LTC128B.128 [R229+0x3100], [R12.64], !P3 ;  /* 0x031000000ce51fae */ /* 0x0007f0000d901d74 */
[----:B------:R-:W-:-:S04]  /*1700*/  @P0 LEA R18, P1, R235, R18, 0x1 ;  /* 0x00000012eb120211 */ /* 0x000fc800078208ff */
[C-C-:B----4-:R-:W-:Y:S02]  /*1710*/  @P0 LEA.HI.X R19, R235.reuse, R17, R234.reuse, 0x1, P1 ;  /* 0x00000011eb130211 */ /* 0x150fe400008f0cea */
[----:B--2---:R-:W-:Y:S02]  /*1720*/  @P6 LEA R14, P1, R235, R14, 0x1 ;  /* 0x0000000eeb0e6211 */ /* 0x004fe400078208ff */
[----:B------:R-:W-:Y:S01]  /*1730*/  LOP3.LUT R17, R5, 0xfffffff8, RZ, 0xc0, !PT ;  /* 0xfffffff805117812 */ /* 0x000fe200078ec0ff */
[----:B------:R2:W-:Y:S01]  /*1740*/  @P0 LDGSTS.E.BYPASS.LTC128B.128 [R229+0x3900], [R18.64], !P3 ;  /* 0x0390000012e50fae */ /* 0x0005e2000d901d74 */
[--C-:B------:R-:W-:Y:S01]  /*1750*/  @P6 LEA.HI.X R15, R235, R15, R234.reuse, 0x1, P1 ;  /* 0x0000000feb0f6211 */ /* 0x100fe200008f0cea */
[----:B------:R-:W-:Y:S01]  /*1760*/  IMAD.SHL.U32 R5, R5, 0x40, RZ ;  /* 0x0000004005057824 */ /* 0x000fe200078e00ff */
[C---:B-1----:R-:W-:Y:S01]  /*1770*/  @P4 LEA R20, P1, R235.reuse, R0, 0x1 ;  /* 0x00000000eb144211 */ /* 0x042fe200078208ff */
[----:B------:R-:W-:Y:S02]  /*1780*/  IMAD.IADD R0, R16, 0x1, -R17 ;  /* 0x0000000110007824 */ /* 0x000fe400078e0a11 */
[----:B------:R1:W-:Y:S01]  /*1790*/  @P6 LDGSTS.E.BYPASS.LTC128B.128 [R229+0x4100], [R14.64], !P3 ;  /* 0x041000000ee56fae */ /* 0x0003e2000d901d74 */
[----:B------:R-:W-:Y:S01]  /*17a0*/  @P4 LEA.HI.X R21, R235, R11, R234, 0x1, P1 ;  /* 0x0000000beb154211 */ /* 0x000fe200008f0cea */
[----:B------:R-:W-:Y:S01]  /*17b0*/  IMAD.SHL.U32 R11, R227, 0x8, RZ ;  /* 0x00000008e30b7824 */ /* 0x000fe200078e00ff */
[----:B------:R-:W-:Y:S01]  /*17c0*/  LOP3.LUT R5, R5, 0xfffffe00, RZ, 0xc0, !PT ;  /* 0xfffffe0005057812 */ /* 0x000fe200078ec0ff */
[----:B---3--:R-:W2:Y:S04]  /*17d0*/  SHFL.IDX PT, R13, R6, 0x3, 0x181f ;  /* 0x00781f00060d7f89 */ /* 0x008ea800000e0000 */
[----:B------:R-:W3:Y:S04]  /*17e0*/  SHFL.IDX PT, R12, R10, 0x3, 0x181f ;  /* 0x00781f000a0c7f89 */ /* 0x000ee800000e0000 */
[----:B------:R-:W4:Y:S04]  /*17f0*/  SHFL.IDX PT, R6, R6, 0x5, 0x181f ;  /* 0x00b81f0006067f89 */ /* 0x000f2800000e0000 */
[----:B------:R-:W1:Y:S01]  /*1800*/  SHFL.IDX PT, R10, R10, 0x5, 0x181f ;  /* 0x00b81f000a0a7f89 */ /* 0x000e6200000e0000 */
[----:B--2---:R-:W-:-:S04]  /*1810*/  @P5 LEA R18, P0, R235, R13, 0x1 ;  /* 0x0000000deb125211 */ /* 0x004fc800078008ff */
[C---:B---3--:R-:W-:Y:S02]  /*1820*/  @P5 LEA.HI.X R19, R235.reuse, R12, R234, 0x1, P0 ;  /* 0x0000000ceb135211 */ /* 0x048fe400000f0cea */
[----:B----4-:R-:W-:-:S03]  /*1830*/  @P2 LEA R12, P0, R235, R6, 0x1 ;  /* 0x00000006eb0c2211 */ /* 0x010fc600078008ff */
[----:B------:R2:W-:Y:S01]  /*1840*/  @P5 LDGSTS.E.BYPASS.LTC128B.128 [R229+0x4900], [R18.64], !P3 ;  /* 0x0490000012e55fae */ /* 0x0005e2000d901d74 */
[----:B------:R-:W-:Y:S02]  /*1850*/  SHF.R.S32.HI R6, RZ, 0x5, R168 ;  /* 0x00000005ff067819 */ /* 0x000fe400000114a8 */
[C-C-:B-1----:R-:W-:Y:S01]  /*1860*/  @P2 LEA.HI.X R13, R235.reuse, R10, R234.reuse, 0x1, P0 ;  /* 0x0000000aeb0d2211 */ /* 0x142fe200000f0cea */
[----:B------:R-:W-:Y:S01]  /*1870*/  IMAD.SHL.U32 R10, R4, 0x40, RZ ;  /* 0x00000040040a7824 */ /* 0x000fe200078e00ff */
[----:B------:R1:W-:Y:S01]  /*1880*/  @P4 LDGSTS.E.BYPASS.LTC128B.128 [R229+0x5100], [R20.64], !P3 ;  /* 0x0510000014e54fae */ /* 0x0003e2000d901d74 */
[----:B------:R-:W-:Y:S01]  /*1890*/  IMAD R228, R6, 0x400, R5 ;  /* 0x0000040006e47824 */ /* 0x000fe200078e0205 */
[----:B------:R-:W-:Y:S02]  /*18a0*/  SHF.L.U64.HI R234, R235, 0x1, R234 ;  /* 0x00000001ebea7819 */ /* 0x000fe400000102ea */
[----:B------:R3:W-:Y:S01]  /*18b0*/  @P2 LDGSTS.E.BYPASS.LTC128B.128 [R229+0x5900], [R12.64], !P3 ;  /* 0x059000000ce52fae */ /* 0x0007e2000d901d74 */
[----:B------:R-:W-:-:S03]  /*18c0*/  LOP3.LUT R10, R10, 0x1c0, RZ, 0xc0, !PT ;  /* 0x000001c00a0a7812 */ /* 0x000fc600078ec0ff */
[----:B------:R-:W0:Y:S01]  /*18d0*/  LDGDEPBAR ;  /* 0x00000000000079af */ /* 0x000e220000000000 */
[----:B------:R-:W-:Y:S02]  /*18e0*/  LOP3.LUT R3, R10, 0x8, R3, 0xf8, !PT ;  /* 0x000000080a037812 */ /* 0x000fe400078ef803 */
[----:B------:R-:W-:-:S04]  /*18f0*/  SHF.R.U32.HI R10, RZ, 0x3, R10 ;  /* 0x00000003ff0a7819 */ /* 0x000fc8000001160a */
[----:B------:R-:W-:-:S05]  /*1900*/  LOP3.LUT R10, R3, R10, RZ, 0x3c, !PT ;  /* 0x0000000a030a7212 */ /* 0x000fca00078e3cff */
[----:B------:R-:W-:-:S04]  /*1910*/  IMAD R227, R227, 0x200, R10 ;  /* 0x00000200e3e37824 */ /* 0x000fc800078e020a */
[----:B------:R-:W-:-:S05]  /*1920*/  IMAD.SHL.U32 R227, R227, 0x2, RZ ;  /* 0x00000002e3e37824 */ /* 0x000fca00078e00ff */
[----:B------:R-:W-:Y:S01]  /*1930*/  IADD3 R226, R227, 0x3120, RZ ;  /* 0x00003120e3e27810 */ /* 0x000fe20007ffe0ff */
[----:B---3--:R-:W-:Y:S01]  /*1940*/  IMAD.SHL.U32 R12, R0, 0x40, RZ ;  /* 0x00000040000c7824 */ /* 0x008fe200078e00ff */
[----:B------:R-:W-:-:S04]  /*1950*/  DEPBAR.LE SB0, 0x1 ;  /* 0x000080400000791a */ /* 0x000fc80000000000 */
[----:B------:R-:W-:Y:S01]  /*1960*/  LOP3.LUT R12, R12, 0x1c0, RZ, 0xc0, !PT ;  /* 0x000001c00c0c7812 */ /* 0x000fe200078ec0ff */
[----:B------:R-:W-:-:S04]  /*1970*/  DEPBAR.LE SB0, 0x0 ;  /* 0x000080000000791a */ /* 0x000fc80000000000 */
[----:B------:R-:W-:Y:S01]  /*1980*/  LOP3.LUT R11, R12, 0x8, R11, 0xf8, !PT ;  /* 0x000000080c0b7812 */ /* 0x000fe200078ef80b */
[----:B------:R-:W-:Y:S01]  /*1990*/  BAR.SYNC.DEFER_BLOCKING 0x0 ;  /* 0x0000000000007b1d */ /* 0x000fe20000010000 */
[----:B------:R-:W-:-:S04]  /*19a0*/  SHF.R.U32.HI R12, RZ, 0x3, R12 ;  /* 0x00000003ff0c7819 */ /* 0x000fc8000001160c */
[----:B------:R-:W-:Y:S01]  /*19b0*/  LOP3.LUT R3, R11, R12, RZ, 0x3c, !PT ;  /* 0x0000000c0b037212 */ /* 0x000fe200078e3cff */
[----:B------:R-:W-:Y:S01]  /*19c0*/  IMAD.WIDE.U32 R10, R231, c[0x0][0x208], RZ ;  /* 0x00008200e70a7a25 */ /* 0x000fe200078e00ff */
[----:B------:R-:W-:-:S03]  /*19d0*/  IADD3 R12, R227, 0x3100, RZ ;  /* 0x00003100e30c7810 */ /* 0x000fc60007ffe0ff */
[----:B------:R-:W-:Y:S02]  /*19e0*/  IMAD.IADD R11, R11, 0x1, R9 ;  /* 0x000000010b0b7824 */ /* 0x000fe400078e0209 */
[C---:B------:R-:W-:Y:S02]  /*19f0*/  IMAD R9, R230.reuse, c[0x0][0x21c], R8 ;  /* 0x00008700e6097a24 */ /* 0x040fe400078e0208 */
[----:B------:R-:W-:-:S04]  /*1a00*/  IMAD.WIDE.U32 R24, R230, c[0x0][0x218], R10 ;  /* 0x00008600e6187a25 */ /* 0x000fc800078e000a */
[----:B------:R-:W-:Y:S01]  /*1a10*/  IMAD.IADD R228, R3, 0x1, R228 ;  /* 0x0000000103e47824 */ /* 0x000fe200078e02e4 */
[----:B------:R-:W-:-:S03]  /*1a20*/  IADD3 R8, P0, R24, UR48, RZ ;  /* 0x0000003018087c10 */ /* 0x000fc6000ff1e0ff */
[----:B------:R-:W-:Y:S01]  /*1a30*/  IMAD.SHL.U32 R228, R228, 0x2, RZ ;  /* 0x00000002e4e47824 */ /* 0x000fe200078e00ff */
[----:B------:R-:W-:Y:S01]  /*1a40*/  IADD3.X R24, R25, UR9, R9, P0, !PT ;  /* 0x0000000919187c10 */ /* 0x000fe200087fe409 */
[----:B------:R-:W-:Y:S01]  /*1a50*/  LDSM.16.M88.4 R124, [R227+0x3100] ;  /* 0x00310000e37c783b */ /* 0x000fe20000000200 */
[----:B------:R-:W-:-:S03]  /*1a60*/  LEA R25, P0, R8, c[0x0][0x1f8], 0x1 ;  /* 0x00007e0008197a11 */ /* 0x000fc600078008ff */
[----:B------:R-:W-:Y:S01]  /*1a70*/  LDSM.16.M88.4 R80, [R228+0x6100] ;  /* 0x00610000e450783b */ /* 0x000fe20000000200 */
[----:B------:R-:W-:Y:S02]  /*1a80*/  LEA.HI.X R24, R8, c[0x0][0x1fc], R24, 0x1, P0 ;  /* 0x00007f0008187a11 */ /* 0x000fe400000f0c18 */
[----:B------:R-:W-:Y:S01]  /*1a90*/  LOP3.LUT P0, RZ, R4, 0x2, RZ, 0xc0, !PT ;  /* 0x0000000204ff7812 */ /* 0x000fe2000780c0ff */
[----:B------:R-:W3:Y:S03]  /*1aa0*/  SHFL.IDX PT, R32, R25, 0x1, 0x181f ;  /* 0x00381f0019207f89 */ /* 0x000ee600000e0000 */
[----:B------:R-:W-:Y:S01]  /*1ab0*/  R2P PR, R0, 0x6 ;  /* 0x0000000600007804 */ /* 0x000fe20000000000 */
[----:B------:R-:W4:Y:S01]  /*1ac0*/  SHFL.IDX PT, R8, R25, RZ, 0x181f ;  /* 0x00181fff19087589 */ /* 0x000f2200000e0000 */
[----:B------:R-:W-:Y:S01]  /*1ad0*/  IMAD.MOV.U32 R0, RZ, RZ, 0x10 ;  /* 0x00000010ff007424 */ /* 0x000fe200078e00ff */
[C---:B------:R-:W-:Y:S01]  /*1ae0*/  ISETP.GE.AND P4, PT, R235.reuse, c[0x0][0x1d4], PT ;  /* 0x00007500eb007a0c */ /* 0x040fe20003f86270 */
[----:B------:R-:W-:Y:S01]  /*1af0*/  IMAD.SHL.U32 R235, R235, 0x2, RZ ;  /* 0x00000002ebeb7824 */ /* 0x000fe200078e00ff */
[----:B------:R-:W1:Y:S02]  /*1b00*/  SHFL.IDX PT, R26, R24, 0x1, 0x181f ;  /* 0x00381f00181a7f89 */ /* 0x000e6400000e0000 */
[----:B------:R-:W-:-:S02]  /*1b10*/  SEL R0, R0, 0xfffffff0, !P1 ;  /* 0xfffffff000007807 */ /* 0x000fc40004800000 */
[----:B------:R-:W2:Y:S01]  /*1b20*/  SHFL.IDX PT, R9, R24, RZ, 0x181f ;  /* 0x00181fff18097589 */ /* 0x000ea200000e0000 */
[----:B------:R-:W-:Y:S02]  /*1b30*/  @P0 IADD3 R226, R12, -0x20, RZ ;  /* 0xffffffe00ce20810 */ /* 0x000fe40007ffe0ff */
[C---:B------:R-:W-:Y:S01]  /*1b40*/  ISETP.LT.OR P0, PT, R2.reuse, 0x1, P4 ;  /* 0x000000010200780c */ /* 0x040fe20002701670 */
[----:B------:R-:W2:Y:S01]  /*1b50*/  SHFL.IDX PT, R30, R25, 0x2, 0x181f ;  /* 0x00581f00191e7f89 */ /* 0x000ea200000e0000 */
[----:B------:R-:W-:Y:S01]  /*1b60*/  ISETP.LT.OR P6, PT, R2, 0x11, P4 ;  /* 0x000000110200780c */ /* 0x000fe200027c1670 */
[----:B------:R-:W-:Y:S01]  /*1b70*/  IMAD R224, R0, 0x2, R228 ;  /* 0x0000000200e07824 */ /* 0x000fe200078e02e4 */
[C---:B------:R-:W-:Y:S01]  /*1b80*/  IADD3 R217, R226.reuse, 0x800, RZ ;  /* 0x00000800e2d97810 */ /* 0x040fe20007ffe0ff */
[----:B------:R-:W2:Y:S01]  /*1b90*/  SHFL.IDX PT, R28, R25, 0x3, 0x181f ;  /* 0x00781f00191c7f89 */ /* 0x000ea200000e0000 */
[C---:B------:R-:W-:Y:S02]  /*1ba0*/  IADD3 R216, R226.reuse, 0x1000, RZ ;  /* 0x00001000e2d87810 */ /* 0x040fe40007ffe0ff */
[----:B------:R-:W-:Y:S01]  /*1bb0*/  IADD3 R215, R226, 0x1800, RZ ;  /* 0x00001800e2d77810 */ /* 0x000fe20007ffe0ff */
[----:B------:R-:W2:Y:S01]  /*1bc0*/  SHFL.IDX PT, R11, R24, 0x2, 0x181f ;  /* 0x00581f00180b7f89 */ /* 0x000ea200000e0000 */
[----:B---3--:R-:W-:-:S02]  /*1bd0*/  IADD3 R32, P1, R32, R235, RZ ;  /* 0x000000eb20207210 */ /* 0x008fc40007f3e0ff */
[----:B------:R-:W-:Y:S01]  /*1be0*/  IADD3 R214, R226, 0x2000, RZ ;  /* 0x00002000e2d67810 */ /* 0x000fe20007ffe0ff */
[----:B------:R-:W3:Y:S01]  /*1bf0*/  LDSM.16.M88.4 R84, [R228+0x8100] ;  /* 0x00810000e454783b */ /* 0x000ee20000000200 */
[----:B----4-:R-:W-:Y:S02]  /*1c00*/  IADD3 R8, P5, R8, R235, RZ ;  /* 0x000000eb08087210 */ /* 0x010fe40007fbe0ff */
[----:B------:R-:W-:Y:S01]  /*1c10*/  IADD3 R213, R226, 0x2800, RZ ;  /* 0x00002800e2d57810 */ /* 0x000fe20007ffe0ff */
[----:B------:R-:W-:Y:S01]  /*1c20*/  LDSM.16.M88.4 R116, [R227+0x3900] ;  /* 0x00390000e374783b */ /* 0x000fe20000000200 */
[----:B-1----:R-:W-:-:S03]  /*1c30*/  IMAD.X R33, R26, 0x1, R234, P1 ;  /* 0x000000011a217824 */ /* 0x002fc600008e06ea */
[----:B------:R-:W-:Y:S01]  /*1c40*/  LDSM.16.M88.4 R108, [R227+0x4100] ;  /* 0x00410000e36c783b */ /* 0x000fe20000000200 */
[----:B--2---:R-:W-:Y:S01]  /*1c50*/  IMAD.X R9, R9, 0x1, R234, P5 ;  /* 0x0000000109097824 */ /* 0x004fe200028e06ea */
[----:B------:R-:W-:Y:S02]  /*1c60*/  HMMA.16816.F32.BF16 R128, R80, R124, RZ ;  /* 0x0000007c5080723c */ /* 0x000fe400000418ff */
[----:B------:R-:W-:Y:S01]  /*1c70*/  LDSM.16.M88.4 R100, [R227+0x4900] ;  /* 0x00490000e364783b */ /* 0x000fe20000000200 */
[----:B------:R-:W-:-:S03]  /*1c80*/  IADD3 R30, P5, R30, R235, RZ ;  /* 0x000000eb1e1e7210 */ /* 0x000fc60007fbe0ff */
[----:B------:R-:W-:Y:S01]  /*1c90*/  LDSM.16.M88.4 R92, [R227+0x5100] ;  /* 0x00510000e35c783b */ /* 0x000fe20000000200 */
[----:B------:R-:W-:-:S03]  /*1ca0*/  IADD3 R28, P1, R28, R235, RZ ;  /* 0x000000eb1c1c7210 */ /* 0x000fc60007f3e0ff */
[----:B------:R-:W1:Y:S01]  /*1cb0*/  SHFL.IDX PT, R10, R24, 0x3, 0x181f ;  /* 0x00781f00180a7f89 */ /* 0x000e6200000e0000 */
[--C-:B------:R-:W-:Y:S01]  /*1cc0*/  IMAD.X R31, R11, 0x1, R234.reuse, P5 ;  /* 0x000000010b1f7824 */ /* 0x100fe200028e06ea */
[----:B------:R-:W-:Y:S02]  /*1cd0*/  ISETP.LT.OR P5, PT, R2, 0x21, P4 ;  /* 0x000000210200780c */ /* 0x000fe400027a1670 */
[----:B------:R-:W-:Y:S04]  /*1ce0*/  LDSM.16.M88.4 R164, [R227+0x5900] ;  /* 0x00590000e3a4783b */ /* 0x000fe80000000200 */
[----:B------:R-:W2:Y:S04]  /*1cf0*/  SHFL.IDX PT, R26, R25, 0x4, 0x181f ;  /* 0x00981f00191a7f89 */ /* 0x000ea800000e0000 */
[----:B------:R-:W-:Y:S04]  /*1d00*/  SHFL.IDX PT, R25, R25, 0x5, 0x181f ;  /* 0x00b81f0019197f89 */ /* 0x000fe800000e0000 */
[----:B------:R-:W4:Y:S04]  /*1d10*/  SHFL.IDX PT, R27, R24, 0x4, 0x181f ;  /* 0x00981f00181b7f89 */ /* 0x000f2800000e0000 */
[----:B------:R-:W2:Y:S01]  /*1d20*/  SHFL.IDX PT, R24, R24, 0x5, 0x181f ;  /* 0x00b81f0018187f89 */ /* 0x000ea200000e0000 */
[C---:B---3--:R-:W-:Y:S01]  /*1d30*/  HMMA.16816.F32.BF16 R76, R84.reuse, R124, RZ ;  /* 0x0000007c544c723c */ /* 0x048fe200000418ff */
[----:B-1----:R-:W-:Y:S01]  /*1d40*/  IMAD.X R29, R10, 0x1, R234, P1 ;  /* 0x000000010a1d7824 */ /* 0x002fe200008e06ea */
[----:B------:R-:W-:Y:S01]  /*1d50*/  ISETP.LT.OR P1, PT, R2, 0x31, P4 ;  /* 0x000000310200780c */ /* 0x000fe20002721670 */
[----:B------:R-:W-:Y:S05]  /*1d60*/  LDSM.16.M88.4 R152, [R226] ;  /* 0x00000000e298783b */ /* 0x000fea0000000200 */
[----:B------:R-:W-:Y:S01]  /*1d70*/  HMMA.16816.F32.BF16 R72, R84, R126, RZ ;  /* 0x0000007e5448723c */ /* 0x000fe200000418ff */
[----:B------:R-:W-:Y:S04]  /*1d80*/  LDSM.16.M88.4 R148, [R226+0x800] ;  /* 0x00080000e294783b */ /* 0x000fe80000000200 */
[----:B------:R-:W-:Y:S03]  /*1d90*/  LDSM.16.M88.4 R144, [R226+0x1000] ;  /* 0x00100000e290783b */ /* 0x000fe60000000200 */
[-C--:B------:R-:W-:Y:S01]  /*1da0*/  HMMA.16816.F32.BF16 R120, R80, R116.reuse, RZ ;  /* 0x000000745078723c */ /* 0x080fe200000418ff */
[----:B------:R-:W-:Y:S04]  /*1db0*/  LDSM.16.M88.4 R140, [R226+0x1800] ;  /* 0x00180000e28c783b */ /* 0x000fe80000000200 */
[----:B------:R-:W-:Y:S03]  /*1dc0*/  LDSM.16.M88.4 R136, [R226+0x2000] ;  /* 0x00200000e288783b */ /* 0x000fe60000000200 */
[C---:B------:R-:W-:Y:S01]  /*1dd0*/  HMMA.16816.F32.BF16 R68, R84.reuse, R116, RZ ;  /* 0x000000745444723c */ /* 0x040fe200000418ff */
[----:B------:R-:W-:Y:S04]  /*1de0*/  LDSM.16.M88.4 R132, [R226+0x2800] ;  /* 0x00280000e284783b */ /* 0x000fe80000000200 */
[----:B------:R-:W-:Y:S03]  /*1df0*/  LDSM.16.M88.4 R160, [R224+0x6100] ;  /* 0x00610000e0a0783b */ /* 0x000fe60000000200 */
[----:B------:R-:W-:Y:S01]  /*1e00*/  HMMA.16816.F32.BF16 R20, R84, R118, RZ ;  /* 0x000000765414723c */ /* 0x000fe200000418ff */
[----:B------:R-:W1:Y:S04]  /*1e10*/  LDSM.16.M88.4 R156, [R224+0x8100] ;  /* 0x00810000e09c783b */ /* 0x000e680000000200 */
[----:B------:R-:W-:Y:S01]  /*1e20*/  @!PT LDS RZ, [RZ] ;  /* 0x00000000fffff984 */ /* 0x000fe20000000800 */
[----:B------:R-:W-:Y:S01]  /*1e30*/  @!PT LDS RZ, [RZ] ;  /* 0x00000000fffff984 */ /* 0x000fe20000000800 */
[----:B------:R-:W-:Y:S01]  /*1e40*/  @!PT LDS RZ, [RZ] ;  /* 0x00000000fffff984 */ /* 0x000fe20000000800 */
[----:B------:R3:W-:Y:S01]  /*1e50*/  LDGSTS.E.BYPASS.LTC128B.128 [R229+0x100], [R8.64], !P0 ;  /* 0x0010000008e57fae */ /* 0x0007e2000c101d74 */
[----:B------:R-:W-:Y:S01]  /*1e60*/  LOP3.LUT P0, RZ, R4, 0x4, RZ, 0xc0, !PT ;  /* 0x0000000404ff7812 */ /* 0x000fe2000780c0ff */
[----:B------:R-:W-:Y:S01]  /*1e70*/  IMAD.MOV.U32 R4, RZ, RZ, 0x20 ;  /* 0x00000020ff047424 */ /* 0x000fe200078e00ff */
[----:B------:R-:W-:Y:S01]  /*1e80*/  HMMA.16816.F32.BF16 R112, R80, R108, RZ ;  /* 0x0000006c5070723c */ /* 0x000fe200000418ff */
[----:B------:R1:W-:Y:S01]  /*1e90*/  LDGSTS.E.BYPASS.LTC128B.128 [R229+0x900], [R32.64], !P6 ;  /* 0x0090000020e57fae */ /* 0x0003e2000f101d74 */
[----:B------:R-:W-:-:S02]  /*1ea0*/  ISETP.LT.OR P6, PT, R2, 0x41, P4 ;  /* 0x000000410200780c */ /* 0x000fc400027c1670 */
[----:B------:R-:W-:Y:S01]  /*1eb0*/  ISETP.LT.OR P4, PT, R2, 0x51, P4 ;  /* 0x000000510200780c */ /* 0x000fe20002781670 */
[----:B------:R-:W-:Y:S01]  /*1ec0*/  IMAD.MOV.U32 R2, RZ, RZ, 0x40 ;  /* 0x00000040ff027424 */ /* 0x000fe200078e00ff */
[----:B------:R1:W-:Y:S01]  /*1ed0*/  LDGSTS.E.BYPASS.LTC128B.128 [R229+0x1100], [R30.64], !P5 ;  /* 0x011000001ee57fae */ /* 0x0003e2000e901d74 */
[----:B--2---:R-:W-:Y:S01]  /*1ee0*/  IADD3 R26, P5, R26, R235, RZ ;  /* 0x000000eb1a1a7210 */ /* 0x004fe20007fbe0ff */
[----:B------:R-:W-:Y:S01]  /*1ef0*/  HMMA.16816.F32.BF16 R64, R84, R108, RZ ;  /* 0x0000006c5440723c */ /* 0x000fe200000418ff */
[----:B------:R-:W-:Y:S01]  /*1f00*/  SEL R4, R4, 0xffffffe0, !P2 ;  /* 0xffffffe004047807 */ /* 0x000fe20005000000 */
[----:B------:R2:W-:Y:S01]  /*1f10*/  LDGSTS.E.BYPASS.LTC128B.128 [R229+0x1900], [R28.64], !P1 ;  /* 0x019000001ce57fae */ /* 0x0005e2000c901d74 */
[----:B------:R-:W-:Y:S01]  /*1f20*/  SEL R2, R2, 0xffffffc0, !P0 ;  /* 0xffffffc002027807 */ /* 0x000fe20004000000 */
[----:B----4-:R-:W-:Y:S01]  /*1f30*/  IMAD.X R27, R27, 0x1, R234, P5 ;  /* 0x000000011b1b7824 */ /* 0x010fe200028e06ea */
[----:B------:R-:W-:Y:S01]  /*1f40*/  PLOP3.LUT P0, PT, PT, PT, UP3, 0x80, 0x0 ;  /* 0x000000000000781c */ /* 0x000fe20003f0f038 */
[----:B------:R-:W-:-:S02]  /*1f50*/  IMAD R223, R4, 0x2, R228 ;  /* 0x0000000204df7824 */ /* 0x000fc400078e02e4 */
[----:B------:R-:W-:Y:S01]  /*1f60*/  HMMA.16816.F32.BF16 R16, R84, R110, RZ ;  /* 0x0000006e5410723c */ /* 0x000fe200000418ff */
[----:B------:R-:W-:Y:S01]  /*1f70*/  IMAD.IADD R222, R227, 0x1, R2 ;  /* 0x00000001e3de7824 */ /* 0x000fe200078e0202 */
[----:B------:R4:W-:Y:S01]  /*1f80*/  LDGSTS.E.BYPASS.LTC128B.128 [R229+0x2100], [R26.64], !P6 ;  /* 0x021000001ae57fae */ /* 0x0009e2000f101d74 */
[----:B------:R-:W-:Y:S02]  /*1f90*/  IMAD R221, R0, 0x2, R223 ;  /* 0x0000000200dd7824 */ /* 0x000fe400078e02df */
[----:B------:R-:W-:-:S03]  /*1fa0*/  IMAD.IADD R212, R2, 0x1, R226 ;  /* 0x0000000102d47824 */ /* 0x000fc600078e02e2 */
[-C--:B------:R-:W-:Y:S08]  /*1fb0*/  HMMA.16816.F32.BF16 R104, R80, R100.reuse, RZ ;  /* 0x000000645068723c */ /* 0x080ff000000418ff */
[----:B------:R-:W-:Y:S01]  /*1fc0*/  HMMA.16816.F32.BF16 R60, R84, R100, RZ ;  /* 0x00000064543c723c */ /* 0x000fe200000418ff */
[----:B--2---:R-:W-:-:S07]  /*1fd0*/  IADD3 R28, P1, R25, R235, RZ ;  /* 0x000000eb191c7210 */ /* 0x004fce0007f3e0ff */
[----:B------:R-:W-:Y:S01]  /*1fe0*/  HMMA.16816.F32.BF16 R12, R84, R102, RZ ;  /* 0x00000066540c723c */ /* 0x000fe200000418ff */
[----:B------:R-:W-:-:S05]  /*1ff0*/  IMAD.X R29, R24, 0x1, R234, P1 ;  /* 0x00000001181d7824 */ /* 0x000fca00008e06ea */
[----:B------:R2:W-:Y:S02]  /*2000*/  LDGSTS.E.BYPASS.LTC128B.128 [R229+0x2900], [R28.64], !P4 ;  /* 0x029000001ce57fae */ /* 0x0005e4000e101d74 */
[-C--:B------:R-:W-:Y:S01]  /*2010*/  HMMA.16816.F32.BF16 R96, R80, R92.reuse, RZ ;  /* 0x0000005c5060723c */ /* 0x080fe200000418ff */
[----:B------:R-:W-:Y:S01]  /*2020*/  ISETP.GT.AND P4, PT, R232, 0x5f, PT ;  /* 0x0000005fe800780c */ /* 0x000fe20003f84270 */
[----:B------:R-:W-:Y:S04]  /*2030*/  LDSM.16.M88.4 R48, [R223+0x8100] ;  /* 0x00810000df30783b */ /* 0x000fe80000000200 */
[----:B------:R-:W2:Y:S02]  /*2040*/  LDSM.16.M88.4 R44, [R222+0x3100] ;  /* 0x00310000de2c783b */ /* 0x000ea40000000200 */
[C---:B------:R-:W-:Y:S02]  /*2050*/  HMMA.16816.F32.BF16 R56, R84.reuse, R92, RZ ;  /* 0x0000005c5438723c */ /* 0x040fe400000418ff */
[----:B------:R-:W2:Y:S04]  /*2060*/  LDSM.16.M88.4 R40, [R222+0x3900] ;  /* 0x00390000de28783b */ /* 0x000ea80000000200 */
[----:B------:R-:W2:Y:S02]  /*2070*/  LDSM.16.M88.4 R36, [R222+0x4100] ;  /* 0x00410000de24783b */ /* 0x000ea40000000200 */
[----:B---3--:R-:W-:Y:S02]  /*2080*/  HMMA.16816.F32.BF16 R8, R84, R94, RZ ;  /* 0x0000005e5408723c */ /* 0x008fe400000418ff */
[----:B-1----:R-:W1:Y:S04]  /*2090*/  LDSM.16.M88.4 R32, [R222+0x4900] ;  /* 0x00490000de20783b */ /* 0x002e680000000200 */
[----:B----4-:R-:W-:Y:S02]  /*20a0*/  LDSM.16.M88.4 R24, [R222+0x5900] ;  /* 0x00590000de18783b */ /* 0x010fe40000000200 */
[C---:B------:R-:W-:Y:S02]  /*20b0*/  HMMA.16816.F32.BF16 R124, R80.reuse, R126, RZ ;  /* 0x0000007e507c723c */ /* 0x040fe400000418ff */
[----:B--2---:R-:W2:Y:S04]  /*20c0*/  LDSM.16.M88.4 R28, [R222+0x5100] ;  /* 0x00510000de1c783b */ /* 0x004ea80000000200 */
[----:B------:R-:W0:Y:S02]  /*20d0*/  LDGDEPBAR ;  /* 0x00000000000079af */ /* 0x000e240000000000 */
[C---:B------:R-:W-:Y:S08]  /*20e0*/  HMMA.16816.F32.BF16 R116, R80.reuse, R118, RZ ;  /* 0x000000765074723c */ /* 0x040ff000000418ff */
[C---:B------:R-:W-:Y:S08]  /*20f0*/  HMMA.16816.F32.BF16 R108, R80.reuse, R110, RZ ;  /* 0x0000006e506c723c */ /* 0x040ff000000418ff */
[C---:B------:R-:W-:Y:S08]  /*2100*/  HMMA.16816.F32.BF16 R100, R80.reuse, R102, RZ ;  /* 0x000000665064723c */ /* 0x040ff000000418ff */
[----:B------:R-:W-:Y:S08]  /*2110*/  HMMA.16816.F32.BF16 R92, R80, R94, RZ ;  /* 0x0000005e505c723c */ /* 0x000ff000000418ff */
[-C--:B------:R-:W-:Y:S08]  /*2120*/  HMMA.16816.F32.BF16 R52, R84, R164.reuse, RZ ;  /* 0x000000a45434723c */ /* 0x080ff000000418ff */
[----:B------:R-:W-:Y:S08]  /*2130*/  HMMA.16816.F32.BF16 R88, R80, R164, RZ ;  /* 0x000000a45058723c */ /* 0x000ff000000418ff */
[-C--:B------:R-:W-:Y:S08]  /*2140*/  HMMA.16816.F32.BF16 R84, R84, R166.reuse, RZ ;  /* 0x000000a65454723c */ /* 0x080ff000000418ff */
[----:B------:R-:W-:Y:S08]  /*2150*/  HMMA.16816.F32.BF16 R80, R80, R166, RZ ;  /* 0x000000a65050723c */ /* 0x000ff000000418ff */
        /* <DEDUP_REMOVED lines=13> */
[C---:B------:R-:W-:Y:S08]  /*2230*/  HMMA.16816.F32.BF16 R88, R160.reuse, R132, R88 ;  /* 0x00000084a058723c */ /* 0x040ff00000041858 */
[C---:B------:R-:W-:Y:S01]  /*2240*/  HMMA.16816.F32.BF16 R80, R160.reuse, R134, R80 ;  /* 0x00000086a050723c */ /* 0x040fe20000041850 */
[----:B------:R-:W3:Y:S07]  /*2250*/  LDSM.16.M88.4 R132, [R223+0x6100] ;  /* 0x00610000df84783b */ /* 0x000eee0000000200 */
[C---:B------:R-:W-:Y:S08]  /*2260*/  HMMA.16816.F32.BF16 R128, R160.reuse, R152, R128 ;  /* 0x00000098a080723c */ /* 0x040ff00000041880 */
[C---:B------:R-:W-:Y:S08]  /*2270*/  HMMA.16816.F32.BF16 R120, R160.reuse, R148, R120 ;  /* 0x00000094a078723c */ /* 0x040ff00000041878 */
[C---:B------:R-:W-:Y:S08]  /*2280*/  HMMA.16816.F32.BF16 R112, R160.reuse, R144, R112 ;  /* 0x00000090a070723c */ /* 0x040ff00000041870 */
[C---:B------:R-:W-:Y:S08]  /*2290*/  HMMA.16816.F32.BF16 R104, R160.reuse, R140, R104 ;  /* 0x0000008ca068723c */ /* 0x040ff00000041868 */
[C---:B------:R-:W-:Y:S08]  /*22a0*/  HMMA.16816.F32.BF16 R96, R160.reuse, R136, R96 ;  /* 0x00000088a060723c */ /* 0x040ff00000041860 */
[C---:B------:R-:W-:Y:S01]  /*22b0*/  HMMA.16816.F32.BF16 R124, R160.reuse, R154, R124 ;  /* 0x0000009aa07c723c */ /* 0x040fe2000004187c */
[----:B------:R-:W-:Y:S07]  /*22c0*/  LDSM.16.M88.4 R152, [R212+0x1000] ;  /* 0x00100000d498783b */ /* 0x000fee0000000200 */
[C---:B------:R-:W-:Y:S01]  /*22d0*/  HMMA.16816.F32.BF16 R116, R160.reuse, R150, R116 ;  /* 0x00000096a074723c */ /* 0x040fe20000041874 */
[----:B------:R-:W-:Y:S07]  /*22e0*/  LDSM.16.M88.4 R148, [R212+0x1800] ;  /* 0x00180000d494783b */ /* 0x000fee0000000200 */
[C---:B------:R-:W-:Y:S01]  /*22f0*/  HMMA.16816.F32.BF16 R108, R160.reuse, R146, R108 ;  /* 0x00000092a06c723c */ /* 0x040fe2000004186c */
[----:B------:R-:W-:Y:S07]  /*2300*/  LDSM.16.M88.4 R144, [R212+0x2000] ;  /* 0x00200000d490783b */ /* 0x000fee0000000200 */
[C---:B------:R-:W-:Y:S01]  /*2310*/  HMMA.16816.F32.BF16 R100, R160.reuse, R142, R100 ;  /* 0x0000008ea064723c */ /* 0x040fe20000041864 */
[----:B------:R-:W-:Y:S07]  /*2320*/  LDSM.16.M88.4 R140, [R221+0x8100] ;  /* 0x00810000dd8c783b */ /* 0x000fee0000000200 */
[----:B------:R-:W-:Y:S01]  /*2330*/  HMMA.16816.F32.BF16 R92, R160, R138, R92 ;  /* 0x0000008aa05c723c */ /* 0x000fe2000004185c */
[----:B------:R-:W4:Y:S04]  /*2340*/  LDSM.16.M88.4 R136, [R212] ;  /* 0x00000000d488783b */ /* 0x000f280000000200 */
[----:B------:R-:W3:Y:S03]  /*2350*/  LDSM.16.M88.4 R160, [R212+0x2800] ;  /* 0x00280000d4a0783b */ /* 0x000ee60000000200 */
[C---:B------:R-:W-:Y:S08]  /*2360*/  HMMA.16816.F32.BF16 R76, R48.reuse, R44, R76 ;  /* 0x0000002c304c723c */ /* 0x040ff0000004184c */
[C---:B------:R-:W-:Y:S08]  /*2370*/  HMMA.16816.F32.BF16 R68, R48.reuse, R40, R68 ;  /* 0x000000283044723c */ /* 0x040ff00000041844 */
[C---:B------:R-:W-:Y:S08]  /*2380*/  HMMA.16816.F32.BF16 R64, R48.reuse, R36, R64 ;  /* 0x000000243040723c */ /* 0x040ff00000041840 */
[C---:B-1----:R-:W-:Y:S08]  /*2390*/  HMMA.16816.F32.BF16 R60, R48.reuse, R32, R60 ;  /* 0x00000020303c723c */ /* 0x042ff0000004183c */
[C---:B--2---:R-:W-:Y:S08]  /*23a0*/  HMMA.16816.F32.BF16 R56, R48.reuse, R28, R56 ;  /* 0x0000001c3038723c */ /* 0x044ff00000041838 */
        /* <DEDUP_REMOVED lines=9> */
[C---:B---3--:R-:W-:Y:S08]  /*2440*/  HMMA.16816.F32.BF16 R128, R132.reuse, R44, R128 ;  /* 0x0000002c8480723c */ /* 0x048ff00000041880 */
        /* <DEDUP_REMOVED lines=37> */
[----:B------:R-:W-:Y:S01]  /*26a0*/  PLOP3.LUT P1, PT, PT, PT, UP1, 0x80, 0x0 ;  /* 0x000000000000781c */ /* 0x000fe20003f2f018 */
        /* <DEDUP_REMOVED lines=27> */
[----:B------:R-:W1:Y:S04]  /*2860*/  SHFL.IDX PT, R34, R38, RZ, 0x181f ;  /* 0x00181fff26227589 */ /* 0x000e6800000e0000 */
[----:B------:R-:W2:Y:S04]  /*2870*/  SHFL.IDX PT, R33, R36, RZ, 0x181f ;  /* 0x00181fff24217589 */ /* 0x000ea800000e0000 */
[----:B------:R-:W-:Y:S04]  /*2880*/  SHFL.IDX PT, R31, R38, 0x1, 0x181f ;  /* 0x00381f00261f7f89 */ /* 0x000fe800000e0000 */
[----:B------:R-:W-:Y:S04]  /*2890*/  SHFL.IDX PT, R29, R38, 0x2, 0x181f ;  /* 0x00581f00261d7f89 */ /* 0x000fe800000e0000 */
[----:B------:R-:W-:Y:S04]  /*28a0*/  SHFL.IDX PT, R32, R36, 0x1, 0x181f ;  /* 0x00381f0024207f89 */ /* 0x000fe800000e0000 */
[----:B------:R-:W-:Y:S04]  /*28b0*/  SHFL.IDX PT, R27, R38, 0x3, 0x181f ;  /* 0x00781f00261b7f89 */ /* 0x000fe800000e0000 */
[----:B------:R-:W3:Y:S01]  /*28c0*/  SHFL.IDX PT, R25, R38, 0x4, 0x181f ;  /* 0x00981f0026197f89 */ /* 0x000ee200000e0000 */
[----:B-1----:R-:W-:-:S03]  /*28d0*/  IADD3 R34, P0, R34, R235, RZ ;  /* 0x000000eb22227210 */ /* 0x002fc60007f1e0ff */
[----:B------:R3:W-:Y:S02]  /*28e0*/  SHFL.IDX PT, R2, R38, 0x5, 0x181f ;  /* 0x00b81f0026027f89 */ /* 0x0007e400000e0000 */
[----:B--2---:R-:W-:Y:S02]  /*28f0*/  IMAD.X R35, R33, 0x1, R234, P0 ;  /* 0x0000000121237824 */ /* 0x004fe400000e06ea */
[----:B------:R-:W-:Y:S04]  /*2900*/  SHFL.IDX PT, R30, R36, 0x2, 0x181f ;  /* 0x00581f00241e7f89 */ /* 0x000fe800000e0000 */
[----:B------:R-:W-:Y:S04]  /*2910*/  SHFL.IDX PT, R28, R36, 0x3, 0x181f ;  /* 0x00781f00241c7f89 */ /* 0x000fe800000e0000 */
[----:B------:R-:W1:Y:S04]  /*2920*/  SHFL.IDX PT, R26, R36, 0x4, 0x181f ;  /* 0x00981f00241a7f89 */ /* 0x000e6800000e0000 */
[----:B------:R2:W4:Y:S04]  /*2930*/  SHFL.IDX PT, R24, R36, 0x5, 0x181f ;  /* 0x00b81f0024187f89 */ /* 0x00052800000e0000 */
[----:B------:R5:W-:Y:S01]  /*2940*/  LDGSTS.E.BYPASS.LTC128B.128 [R229+0x3100], [R34.64], !P3 ;  /* 0x0310000022e57fae */ /* 0x000be2000d901d74 */
[----:B---3--:R-:W-:-:S05]  /*2950*/  IADD3 R38, P1, R25, R235, RZ ;  /* 0x000000eb19267210 */ /* 0x008fca0007f3e0ff */
[----:B-1----:R-:W-:Y:S01]  /*2960*/  IMAD.X R39, R26, 0x1, R234, P1 ;  /* 0x000000011a277824 */ /* 0x002fe200008e06ea */
[----:B--2---:R-:W-:-:S05]  /*2970*/  IADD3 R36, P0, R31, R235, RZ ;  /* 0x000000eb1f247210 */ /* 0x004fca0007f1e0ff */
[--C-:B------:R-:W-:Y:S01]  /*2980*/  IMAD.X R37, R32, 0x1, R234.reuse, P0 ;  /* 0x0000000120257824 */ /* 0x100fe200000e06ea */
[-C--:B------:R-:W-:Y:S02]  /*2990*/  IADD3 R32, P2, R27, R235.reuse, RZ ;  /* 0x000000eb1b207210 */ /* 0x080fe40007f5e0ff */
[-C--:B-----5:R-:W-:Y:S02]  /*29a0*/  IADD3 R34, P5, R29, R235.reuse, RZ ;  /* 0x000000eb1d227210 */ /* 0x0a0fe40007fbe0ff */
[----:B------:R-:W-:Y:S01]  /*29b0*/  IADD3 R40, P0, R2, R235, RZ ;  /* 0x000000eb02287210 */ /* 0x000fe20007f1e0ff */
[--C-:B------:R-:W-:Y:S01]  /*29c0*/  IMAD.X R33, R28, 0x1, R234.reuse, P2 ;  /* 0x000000011c217824 */ /* 0x100fe200010e06ea */
[----:B------:R1:W-:Y:S01]  /*29d0*/  LDGSTS.E.BYPASS.LTC128B.128 [R229+0x3900], [R36.64], !P3 ;  /* 0x0390000024e57fae */ /* 0x0003e2000d901d74 */
[--C-:B------:R-:W-:Y:S02]  /*29e0*/  IMAD.X R35, R30, 0x1, R234.reuse, P5 ;  /* 0x000000011e237824 */ /* 0x100fe400028e06ea */
[----:B----4-:R-:W-:-:S03]  /*29f0*/  IMAD.X R41, R24, 0x1, R234, P0 ;  /* 0x0000000118297824 */ /* 0x010fc600000e06ea */
[----:B------:R1:W-:Y:S04]  /*2a00*/  LDGSTS.E.BYPASS.LTC128B.128 [R229+0x4100], [R34.64], !P3 ;  /* 0x0410000022e57fae */ /* 0x0003e8000d901d74 */
[----:B------:R1:W-:Y:S04]  /*2a10*/  LDGSTS.E.BYPASS.LTC128B.128 [R229+0x4900], [R32.64], !P3 ;  /* 0x0490000020e57fae */ /* 0x0003e8000d901d74 */
[----:B------:R1:W-:Y:S04]  /*2a20*/  LDGSTS.E.BYPASS.LTC128B.128 [R229+0x5100], [R38.64], !P3 ;  /* 0x0510000026e57fae */ /* 0x0003e8000d901d74 */
[----:B------:R1:W-:Y:S02]  /*2a30*/  LDGSTS.E.BYPASS.LTC128B.128 [R229+0x5900], [R40.64], !P3 ;  /* 0x0590000028e57fae */ /* 0x0003e4000d901d74 */
.L_x_948:
[----:B------:R-:W-:Y:S01]  /*2a40*/  LOP3.LUT R2, R168, 0xffffffe0, RZ, 0xc0, !PT ;  /* 0xffffffe0a8027812 */ /* 0x000fe200078ec0ff */
[----:B------:R-:W-:Y:S01]  /*2a50*/  ULDC UR12, c[0x0][0x324] ;  /* 0x0000c900000c7ab9 */ /* 0x000fe20000000800 */
[----:B------:R-:W-:Y:S01]  /*2a60*/  LEA.HI R25, R169, R7, RZ, 0x2 ;  /* 0x00000007a9197211 */ /* 0x000fe200078f10ff */
[----:B------:R-:W-:Y:S01]  /*2a70*/  ULDC UR15, c[0x0][0x1d0] ;  /* 0x00007400000f7ab9 */ /* 0x000fe20000000800 */
[----:B------:R-:W-:Y:S01]  /*2a80*/  SHF.R.S32.HI R27, RZ, 0x1f, R6 ;  /* 0x0000001fff1b7819 */ /* 0x000fe20000011406 */
[----:B------:R-:W-:Y:S01]  /*2a90*/  IMAD.IADD R2, R7, 0x1, -R2 ;  /* 0x0000000107027824 */ /* 0x000fe200078e0a02 */
[----:B------:R-:W-:Y:S01]  /*2aa0*/  LOP3.LUT R25, R25, 0xfffffffc, RZ, 0xc0, !PT ;  /* 0xfffffffc19197812 */ /* 0x000fe200078ec0ff */
[----:B------:R-:W-:Y:S01]  /*2ab0*/  ULOP3.LUT UR12, URZ, UR12, URZ, 0x33, !UPT ;  /* 0x0000000c3f0c7292 */ /* 0x000fe2000f8e333f */
[----:B------:R-:W-:Y:S01]  /*2ac0*/  LEA.HI R27, R27, R6, RZ, 0x2 ;  /* 0x000000061b1b7211 */ /* 0x000fe200078f10ff */
[----:B------:R-:W-:Y:S01]  /*2ad0*/  UIMAD UR15, UR7, UR15, UR35 ;  /* 0x0000000f070f72a4 */ /* 0x000fe2000f8e0223 */
[----:B------:R-:W-:Y:S01]  /*2ae0*/  SHF.R.S32.HI R24, RZ, 0x1f, R2 ;  /* 0x0000001fff187819 */ /* 0x000fe20000011402 */
[----:B------:R-:W-:Y:S01]  /*2af0*/  IMAD.IADD R25, R7, 0x1, -R25 ;  /* 0x0000000107197824 */ /* 0x000fe200078e0a19 */
[----:B------:R-:W-:Y:S01]  /*2b00*/  LOP3.LUT R27, R27, 0xffffffc, RZ, 0xc0, !PT ;  /* 0x0ffffffc1b1b7812 */ /* 0x000fe200078ec0ff */
[----:B------:R-:W0:Y:S01]  /*2b10*/  LDGDEPBAR ;  /* 0x00000000000079af */ /* 0x000e220000000000 */
[----:B------:R-:W-:Y:S01]  /*2b20*/  LEA.HI R7, R24, R2, RZ, 0x2 ;  /* 0x0000000218077211 */ /* 0x000fe200078f10ff */
[----:B------:R-:W-:Y:S01]  /*2b30*/  IMAD.IADD R5, R5, 0x1, R3 ;  /* 0x0000000105057824 */ /* 0x000fe200078e0203 */
[----:B------:R-:W-:Y:S01]  /*2b40*/  LEA.HI R24, R25, R25, RZ, 0x1 ;  /* 0x0000001919187211 */ /* 0x000fe200078f08ff */
[----:B------:R-:W-:Y:S01]  /*2b50*/  IMAD.IADD R27, R6, 0x1, -R27 ;  /* 0x00000001061b7824 */ /* 0x000fe200078e0a1b */
[----:B------:R-:W-:-:S02]  /*2b60*/  LEA.HI.SX32 R6, R7, UR14, 0x1e ;  /* 0x0000000e07067c11 */ /* 0x000fc4000f8ff2ff */
[----:B------:R-:W-:Y:S01]  /*2b70*/  PLOP3.LUT P1, PT, PT, PT, UP2, 0x80, 0x0 ;  /* 0x000000000000781c */ /* 0x000fe20003f2f028 */
[C---:B------:R-:W-:Y:S01]  /*2b80*/  IMAD.SHL.U32 R26, R24.reuse, 0x20, RZ ;  /* 0x00000020181a7824 */ /* 0x040fe200078e00ff */
[----:B------:R-:W-:Y:S01]  /*2b90*/  LOP3.LUT R24, R24, 0x1ffffffe, RZ, 0xc0, !PT ;  /* 0x1ffffffe18187812 */ /* 0x000fe200078ec0ff */
[----:B------:R-:W-:Y:S01]  /*2ba0*/  IMAD R6, R27, 0x10, R6 ;  /* 0x000000101b067824 */ /* 0x000fe200078e0206 */
[----:B------:R-:W-:Y:S02]  /*2bb0*/  PLOP3.LUT P0, PT, PT, PT, UP2, 0x80, 0x0 ;  /* 0x000000000000781c */ /* 0x000fe40003f0f028 */
[----:B------:R-:W-:Y:S01]  /*2bc0*/  LOP3.LUT R26, R26, 0xffffffc0, RZ, 0xc0, !PT ;  /* 0xffffffc01a1a7812 */ /* 0x000fe200078ec0ff */
[----:B------:R-:W-:Y:S01]  /*2bd0*/  IMAD.IADD R24, R25, 0x1, -R24 ;  /* 0x0000000119187824 */ /* 0x000fe200078e0a18 */
[----:B------:R-:W-:-:S03]  /*2be0*/  LOP3.LUT R237, R7, 0x7ffffffc, RZ, 0xc0, !PT ;  /* 0x7ffffffc07ed7812 */ /* 0x000fc600078ec0ff */
[----:B------:R-:W-:Y:S02]  /*2bf0*/  IMAD.IADD R6, R26, 0x1, R6 ;  /* 0x000000011a067824 */ /* 0x000fe400078e0206 */
[----:B------:R-:W-:Y:S02]  /*2c00*/  IMAD.IADD R237, R2, 0x1, -R237 ;  /* 0x0000000102ed7824 */ /* 0x000fe400078e0aed */
[----:B------:R-:W-:Y:S02]  /*2c10*/  IMAD R236, R24, 0x8, R6 ;  /* 0x0000000818ec7824 */ /* 0x000fe400078e0206 */
[----:B------:R-:W-:Y:S02]  /*2c20*/  IMAD.U32 R2, RZ, RZ, UR18 ;  /* 0x00000012ff027e24 */ /* 0x000fe4000f8e00ff */
[----:B------:R-:W-:-:S04]  /*2c30*/  @P1 IMAD.HI.U32 R6, R236, c[0x0][0x2c8], RZ ;  /* 0x0000b200ec061a27 */ /* 0x000fc800078e00ff */
[----:B-1----:R-:W-:Y:S01]  /*2c40*/  IMAD.MOV.U32 R33, RZ, RZ, R236 ;  /* 0x000000ffff217224 */ /* 0x002fe200078e00ec */
[----:B------:R-:W-:Y:S01]  /*2c50*/  @P0 SHF.R.U32.HI R33, RZ, c[0x0][0x2cc], R6 ;  /* 0x0000b300ff210a19 */ /* 0x000fe20000011606 */
[----:B------:R-:W-:Y:S01]  /*2c60*/  IMAD.SHL.U32 R237, R237, 0x2, RZ ;  /* 0x00000002eded7824 */ /* 0x000fe200078e00ff */
[----:B------:R-:W-:-:S03]  /*2c70*/  PLOP3.LUT P0, PT, PT, PT, UP0, 0x40, 0x0 ;  /* 0x000000000000781c */ /* 0x000fc60003f0e808 */
[----:B------:R-:W1:Y:S01]  /*2c80*/  SHFL.IDX PT, R6, R33, RZ, 0x1c1f ;  /* 0x001c1fff21067589 */ /* 0x000e6200000e0000 */
[C---:B------:R-:W-:Y:S02]  /*2c90*/  IADD3 R2, -R237.reuse, 0x1, R2 ;  /* 0x00000001ed027810 */ /* 0x040fe40007ffe102 */
[C---:B------:R-:W-:Y:S02]  /*2ca0*/  IADD3 R27, -R237.reuse, UR15, RZ ;  /* 0x0000000fed1b7c10 */ /* 0x040fe4000fffe1ff */
[----:B------:R-:W-:Y:S02]  /*2cb0*/  IADD3 R24, R2, -c[0x0][0x168], RZ ;  /* 0x80005a0002187a10 */ /* 0x000fe40007ffe0ff */
[----:B------:R-:W-:Y:S02]  /*2cc0*/  IADD3 R2, -R237, UR35, RZ ;  /* 0x00000023ed027c10 */ /* 0x000fe4000fffe1ff */
[C---:B------:R-:W-:Y:S02]  /*2cd0*/  IADD3 R32, R24.reuse, c[0x0][0x328], RZ ;  /* 0x0000ca0018207a10 */ /* 0x040fe40007ffe0ff */
[----:B------:R-:W-:-:S03]  /*2ce0*/  IADD3 R24, R24, UR12, RZ ;  /* 0x0000000c18187c10 */ /* 0x000fc6000fffe0ff */
[--C-:B-1----:R-:W-:Y:S02]  /*2cf0*/  IMAD.IADD R30, R32, 0x1, R6.reuse ;  /* 0x00000001201e7824 */ /* 0x102fe400078e0206 */
[----:B------:R-:W-:-:S03]  /*2d00*/  IMAD.IADD R3, R24, 0x1, R6 ;  /* 0x0000000118037824 */ /* 0x000fc600078e0206 */
[----:B------:R-:W-:Y:S01]  /*2d10*/  IMNMX R30, R30, R27, PT ;  /* 0x0000001b1e1e7217 */ /* 0x000fe20003800200 */
[----:B------:R-:W-:Y:S05]  /*2d20*/  @P0 BRA `(.L_x_949) ;  /* 0x0000015000000947 */ /* 0x000fea0003800000 */
[----:B------:R-:W-:Y:S01]  /*2d30*/  IMAD.U32 R7, RZ, RZ, UR10 ;  /* 0x0000000aff077e24 */ /* 0x000fe2000f8e00ff */
        /* <DEDUP_REMOVED lines=11> */
.L_x_951:
[----:B------:R-:W-:-:S04]  /*2df0*/  MOV R6, c[0x0][0x32c] ;  /* 0x0000cb0000067a02 */ /* 0x000fc80000000f00 */
[----:B------:R-:W-:-:S13]  /*2e00*/  ISETP.NE.AND P0, PT, R6, 0x1, PT ;  /* 0x000000010600780c */ /* 0x000fda0003f05270 */
[----:B------:R-:W-:-:S05]  /*2e10*/  @P0 IMAD.HI.U32 R6, R7, c[0x0][0x330], RZ ;  /* 0x0000cc0007060a27 */ /* 0x000fca00078e00ff */
[----:B------:R-:W-:Y:S02]  /*2e20*/  @P0 SHF.R.U32.HI R7, RZ, c[0x0][0x334], R6 ;  /* 0x0000cd00ff070a19 */ /* 0x000fe40000011606 */
.L_x_952:
[----:B------:R-:W-:Y:S05]  /*2e30*/  BSYNC B0 ;  /* 0x0000000000007941 */ /* 0x000fea0003800000 */
.L_x_950:
[----:B------:R-:W-:-:S05]  /*2e40*/  IMAD R7, R7, c[0x0][0x32c], R2 ;  /* 0x0000cb0007077a24 */ /* 0x000fca00078e0202 */
[----:B------:R-:W-:Y:S02]  /*2e50*/  IADD3 R6, R7, c[0x0][0x32c], RZ ;  /* 0x0000cb0007067a10 */ /* 0x000fe40007ffe0ff */
[----:B------:R-:W-:Y:S02]  /*2e60*/  IMNMX R3, R3, R7, !PT ;  /* 0x0000000703037217 */ /* 0x000fe40007800200 */
[----:B------:R-:W-:Y:S02]  /*2e70*/  IMNMX R30, R30, R6, PT ;  /* 0x000000061e1e7217 */ /* 0x000fe40003800200 */
.L_x_949:
[----:B------:R-:W1:Y:S01]  /*2e80*/  SHFL.IDX PT, R6, R33, 0x1, 0x1c1f ;  /* 0x003c1f0021067f89 */ /* 0x000e6200000e0000 */
[----:B------:R-:W-:Y:S01]  /*2e90*/  PLOP3.LUT P0, PT, PT, PT, UP0, 0x40, 0x0 ;  /* 0x000000000000781c */ /* 0x000fe20003f0e808 */
[--C-:B-1----:R-:W-:Y:S02]  /*2ea0*/  IMAD.IADD R26, R32, 0x1, R6.reuse ;  /* 0x00000001201a7824 */ /* 0x102fe400078e0206 */
[----:B------:R-:W-:-:S03]  /*2eb0*/  IMAD.IADD R25, R24, 0x1, R6 ;  /* 0x0000000118197824 */ /* 0x000fc600078e0206 */
[----:B------:R-:W-:-:S07]  /*2ec0*/  IMNMX R26, R26, R27, PT ;  /* 0x0000001b1a1a7217 */ /* 0x000fce0003800200 */
        /* <DEDUP_REMOVED lines=13> */
.L_x_955:
[----:B------:R-:W-:-:S04]  /*2fa0*/  MOV R6, c[0x0][0x32c] ;  /* 0x0000cb0000067a02 */ /* 0x000fc80000000f00 */
[----:B------:R-:W-:-:S13]  /*2fb0*/  ISETP.NE.AND P0, PT, R6, 0x1, PT ;  /* 0x000000010600780c */ /* 0x000fda0003f05270 */
[----:B------:R-:W-:-:S05]  /*2fc0*/  @P0 IMAD.HI.U32 R6, R7, c[0x0][0x330], RZ ;  /* 0x0000cc0007060a27 */ /* 0x000fca00078e00ff */
[----:B------:R-:W-:Y:S02]  /*2fd0*/  @P0 SHF.R.U32.HI R7, RZ, c[0x0][0x334], R6 ;  /* 0x0000cd00ff070a19 */ /* 0x000fe40000011606 */
.L_x_956:
[----:B------:R-:W-:Y:S05]  /*2fe0*/  BSYNC B0 ;  /* 0x0000000000007941 */ /* 0x000fea0003800000 */
.L_x_954:
[----:B------:R-:W-:-:S05]  /*2ff0*/  IMAD R7, R7, c[0x0][0x32c], R2 ;  /* 0x0000cb0007077a24 */ /* 0x000fca00078e0202 */
[----:B------:R-:W-:Y:S02]  /*3000*/  IADD3 R6, R7, c[0x0][0x32c], RZ ;  /* 0x0000cb0007067a10 */ /* 0x000fe40007ffe0ff */
[----:B------:R-:W-:Y:S02]  /*3010*/  IMNMX R25, R25, R7, !PT ;  /* 0x0000000719197217 */ /* 0x000fe40007800200 */
[----:B------:R-:W-:Y:S02]  /*3020*/  IMNMX R26, R26, R6, PT ;  /* 0x000000061a1a7217 */ /* 0x000fe40003800200 */
.L_x_953:
[----:B------:R-:W-:Y:S01]  /*3030*/  UISETP.GE.AND UP3, UPT, UR35, 0xa, UPT ;  /* 0x0000000a2300788c */ /* 0x000fe2000bf66270 */
[----:B------:R-:W1:Y:S01]  /*3040*/  SHFL.IDX PT, R7, R33, 0x2, 0x1c1f ;  /* 0x005c1f0021077f89 */ /* 0x000e6200000e0000 */
[----:B------:R-:W-:Y:S02]  /*3050*/  UISETP.GE.AND UP6, UPT, UR35, 0x1, UPT ;  /* 0x000000012300788c */ /* 0x000fe4000bfc6270 */
[----:B------:R-:W-:Y:S02]  /*3060*/  UP2UR UR31, UPR, URZ, 0x8 ;  /* 0x000000083f1f7883 */ /* 0x000fe40008000000 */
        /* <DEDUP_REMOVED lines=13> */
[----:B------:R-:W-:Y:S01]  /*3140*/  UP2UR UR29, UPR, URZ, 0x8 ;  /* 0x000000083f1d7883 */ /* 0x000fe20008000000 */
[C---:B------:R-:W-:Y:S01]  /*3150*/  ISETP.GT.AND P5, PT, R3.reuse, 0x1, P5 ;  /* 0x000000010300780c */ /* 0x040fe20002fa4270 */
[----:B------:R-:W-:Y:S01]  /*3160*/  UP2UR UR33, UPR, URZ, 0x20 ;  /* 0x000000203f217883 */ /* 0x000fe20008000000 */
[----:B------:R-:W-:Y:S01]  /*3170*/  FSEL R128, R128, -INF , !P6 ;  /* 0xff80000080807808 */ /* 0x000fe20007000000 */
[----:B------:R-:W-:Y:S01]  /*3180*/  UP2UR UR32, UPR, URZ, 0x10 ;  /* 0x000000103f207883 */ /* 0x000fe20008000000 */
[----:B------:R-:W-:Y:S01]  /*3190*/  PLOP3.LUT P6, PT, PT, PT, UP3, 0x40, 0x0 ;  /* 0x000000000000781c */ /* 0x000fe20003fce838 */
[----:B------:R-:W-:Y:S01]  /*31a0*/  UISETP.GE.AND UP3, UPT, UR35, 0x19, UPT ;  /* 0x000000192300788c */ /* 0x000fe2000bf66270 */
[----:B------:R-:W-:Y:S01]  /*31b0*/  PLOP3.LUT P2, PT, PT, PT, UP4, 0x40, 0x0 ;  /* 0x000000000000781c */ /* 0x000fe20003f4e848 */
[----:B------:R-:W-:Y:S01]  /*31c0*/  UISETP.GE.AND UP6, UPT, UR35, 0x51, UPT ;  /* 0x000000512300788c */ /* 0x000fe2000bfc6270 */
[C---:B------:R-:W-:Y:S01]  /*31d0*/  ISETP.LT.OR P5, PT, R30.reuse, 0x2, P5 ;  /* 0x000000021e00780c */ /* 0x040fe20002fa1670 */
[----:B------:R-:W-:Y:S01]  /*31e0*/  UP2UR UR28, UPR, URZ, 0x8 ;  /* 0x000000083f1c7883 */ /* 0x000fe20008000000 */
[----:B------:R-:W-:Y:S01]  /*31f0*/  ISETP.GT.AND P2, PT, R3, 0x8, P2 ;  /* 0x000000080300780c */ /* 0x000fe20001744270 */
[----:B------:R-:W-:Y:S01]  /*3200*/  UISETP.GE.AND UP5, UPT, UR35, 0x52, UPT ;  /* 0x000000522300788c */ /* 0x000fe2000bfa6270 */
[----:B------:R-:W-:Y:S01]  /*3210*/  FSEL R129, R129, -INF , !P5 ;  /* 0xff80000081817808 */ /* 0x000fe20006800000 */
[----:B------:R-:W-:Y:S01]  /*3220*/  UISETP.GE.AND UP4, UPT, UR35, 0x59, UPT ;  /* 0x000000592300788c */ /* 0x000fe2000bf86270 */
[----:B------:R-:W-:Y:S01]  /*3230*/  PLOP3.LUT P5, PT, PT, PT, UP3, 0x40, 0x0 ;  /* 0x000000000000781c */ /* 0x000fe20003fae838 */
[----:B------:R-:W-:Y:S01]  /*3240*/  UISETP.GE.AND UP3, UPT, UR35, 0x1a, UPT ;  /* 0x0000001a2300788c */ /* 0x000fe2000bf66270 */
[----:B------:R-:W-:Y:S01]  /*3250*/  ISETP.LT.OR P2, PT, R30, 0x9, P2 ;  /* 0x000000091e00780c */ /* 0x000fe20001741670 */
[----:B-1----:R-:W-:Y:S01]  /*3260*/  IMAD.IADD R35, R32, 0x1, R7 ;  /* 0x0000000120237824 */ /* 0x002fe200078e0207 */
[----:B------:R-:W-:Y:S01]  /*3270*/  ISETP.LT.OR P1, PT, R30, 0xa, P1 ;  /* 0x0000000a1e00780c */ /* 0x000fe20000f21670 */
[----:B------:R-:W-:Y:S01]  /*3280*/  UP2UR UR27, UPR, URZ, 0x8 ;  /* 0x000000083f1b7883 */ /* 0x000fe20008000000 */
[----:B------:R-:W-:-:S02]  /*3290*/  FSEL R29, R124, -INF , !P2 ;  /* 0xff8000007c1d7808 */ /* 0x000fc40005000000 */
[----:B------:R-:W-:Y:S01]  /*32a0*/  PLOP3.LUT P2, PT, PT, PT, UP3, 0x40, 0x0 ;  /* 0x000000000000781c */ /* 0x000fe20003f4e838 */
[----:B------:R-:W-:Y:S01]  /*32b0*/  UISETP.GE.AND UP3, UPT, UR35, 0x21, UPT ;  /* 0x000000212300788c */ /* 0x000fe2000bf66270 */
[----:B------:R-:W-:Y:S02]  /*32c0*/  ISETP.GT.AND P0, PT, R3, 0x10, P0 ;  /* 0x000000100300780c */ /* 0x000fe40000704270 */
[----:B------:R-:W-:Y:S01]  /*32d0*/  FSEL R28, R125, -INF , !P1 ;  /* 0xff8000007d1c7808 */ /* 0x000fe20004800000 */
[----:B------:R-:W-:Y:S01]  /*32e0*/  UP2UR UR26, UPR, URZ, 0x8 ;  /* 0x000000083f1a7883 */ /* 0x000fe20008000000 */
[----:B------:R-:W-:Y:S02]  /*32f0*/  ISETP.LT.OR P0, PT, R30, 0x11, P0 ;  /* 0x000000111e00780c */ /* 0x000fe40000701670 */
[----:B------:R-:W-:Y:S01]  /*3300*/  PLOP3.LUT P1, PT, PT, PT, UP3, 0x40, 0x0 ;  /* 0x000000000000781c */ /* 0x000fe20003f2e838 */
[----:B------:R-:W-:Y:S01]  /*3310*/  UISETP.GE.AND UP3, UPT, UR35, 0x22, UPT ;  /* 0x000000222300788c */ /* 0x000fe2000bf66270 */
[----:B------:R-:W-:-:S02]  /*3320*/  ISETP.GT.AND P6, PT, R3, 0x11, P6 ;  /* 0x000000110300780c */ /* 0x000fc400037c4270 */
[----:B------:R-:W-:Y:S01]  /*3330*/  FSEL R120, R120, -INF , !P0 ;  /* 0xff80000078787808 */ /* 0x000fe20004000000 */
[----:B------:R-:W-:Y:S01]  /*3340*/  UP2UR UR25, UPR, URZ, 0x8 ;  /* 0x000000083f197883 */ /* 0x000fe20008000000 */
[C---:B------:R-:W-:Y:S02]  /*3350*/  ISETP.LT.OR P6, PT, R30.reuse, 0x12, P6 ;  /* 0x000000121e00780c */ /* 0x040fe400037c1670 */
[----:B------:R-:W-:Y:S01]  /*3360*/  PLOP3.LUT P0, PT, PT, PT, UP3, 0x40, 0x0 ;  /* 0x000000000000781c */ /* 0x000fe20003f0e838 */
[----:B------:R-:W-:Y:S01]  /*3370*/  UISETP.GE.AND UP3, UPT, UR35, 0x29, UPT ;  /* 0x000000292300788c */ /* 0x000fe2000bf66270 */
[----:B------:R-:W-:Y:S02]  /*3380*/  ISETP.GT.AND P5, PT, R3, 0x18, P5 ;  /* 0x000000180300780c */ /* 0x000fe40002fa4270 */
[----:B------:R-:W-:Y:S01]  /*3390*/  FSEL R121, R121, -INF , !P6 ;  /* 0xff80000079797808 */ /* 0x000fe20007000000 */
[----:B------:R-:W-:Y:S01]  /*33a0*/  UP2UR UR24, UPR, URZ, 0x8 ;  /* 0x000000083f187883 */ /* 0x000fe20008000000 */
[----:B------:R-:W-:-:S02]  /*33b0*/  ISETP.LT.OR P5, PT, R30, 0x19, P5 ;  /* 0x000000191e00780c */ /* 0x000fc40002fa1670 */
[----:B------:R-:W-:Y:S01]  /*33c0*/  PLOP3.LUT P6, PT, PT, PT, UP3, 0x40, 0x0 ;  /* 0x000000000000781c */ /* 0x000fe20003fce838 */
[----:B------:R-:W-:Y:S01]  /*33d0*/  UISETP.GE.AND UP3, UPT, UR35, 0x2a, UPT ;  /* 0x0000002a2300788c */ /* 0x000fe2000bf66270 */
[C---:B------:R-:W-:Y:S02]  /*33e0*/  ISETP.GT.AND P2, PT, R3.reuse, 0x19, P2 ;  /* 0x000000190300780c */ /* 0x040fe40001744270 */
        /* <DEDUP_REMOVED lines=8> */
[----:B------:R-:W-:Y:S02]  /*3470*/  ISETP.LT.OR P1, PT, R30, 0x21, P1 ;  /* 0x000000211e00780c */ /* 0x000fe40000f21670 */
        /* <DEDUP_REMOVED lines=38> */
[----:B------:R-:W-:Y:S02]  /*36e0*/  FSEL R168, R100, -INF , !P0 ;  /* 0xff80000064a87808 */ /* 0x000fe40004000000 */
[C---:B------:R-:W-:Y:S01]  /*36f0*/  ISETP.GT.AND P6, PT, R3.reuse, 0x39, P6 ;  /* 0x000000390300780c */ /* 0x040fe200037c4270 */
[----:B------:R-:W-:Y:S01]  /*3700*/  UP2UR UR15, UPR, URZ, 0x8 ;  /* 0x000000083f0f7883 */ /* 0x000fe20008000000 */
[----:B------:R-:W-:-:S02]  /*3710*/  ISETP.GT.AND P5, PT, R3, 0x40, P5 ;  /* 0x000000400300780c */ /* 0x000fc40002fa4270 */
[----:B------:R-:W-:Y:S01]  /*3720*/  PLOP3.LUT P0, PT, PT, PT, UP3, 0x40, 0x0 ;  /* 0x000000000000781c */ /* 0x000fe20003f0e838 */
[----:B------:R-:W-:Y:S01]  /*3730*/  UISETP.GE.AND UP3, UPT, UR35, 0x5a, UPT ;  /* 0x0000005a2300788c */ /* 0x000fe2000bf66270 */
[C---:B------:R-:W-:Y:S02]  /*3740*/  ISETP.GT.AND P2, PT, R3.reuse, 0x41, P2 ;  /* 0x000000410300780c */ /* 0x040fe40001744270 */
[C---:B------:R-:W-:Y:S02]  /*3750*/  ISETP.GT.AND P0, PT, R3.reuse, 0x49, P0 ;  /* 0x000000490300780c */ /* 0x040fe40000704270 */
[----:B------:R-:W-:Y:S02]  /*3760*/  ISETP.GT.AND P1, PT, R3, 0x48, P1 ;  /* 0x000000480300780c */ /* 0x000fe40000f24270 */
[C---:B------:R-:W-:Y:S02]  /*3770*/  ISETP.LT.OR P0, PT, R30.reuse, 0x4a, P0 ;  /* 0x0000004a1e00780c */ /* 0x040fe40000701670 */
[----:B------:R-:W-:-:S02]  /*3780*/  ISETP.LT.OR P6, PT, R30, 0x3a, P6 ;  /* 0x0000003a1e00780c */ /* 0x000fc400037c1670 */
[C---:B------:R-:W-:Y:S02]  /*3790*/  ISETP.LT.OR P5, PT, R30.reuse, 0x41, P5 ;  /* 0x000000411e00780c */ /* 0x040fe40002fa1670 */
[C---:B------:R-:W-:Y:S02]  /*37a0*/  ISETP.LT.OR P2, PT, R30.reuse, 0x42, P2 ;  /* 0x000000421e00780c */ /* 0x040fe40001741670 */
[----:B------:R-:W-:Y:S02]  /*37b0*/  ISETP.LT.OR P1, PT, R30, 0x49, P1 ;  /* 0x000000491e00780c */ /* 0x000fe40000f21670 */
[----:B------:R-:W-:Y:S02]  /*37c0*/  FSEL R154, R93, -INF , !P0 ;  /* 0xff8000005d9a7808 */ /* 0x000fe40004000000 */
[----:B------:R-:W-:Y:S02]  /*37d0*/  PLOP3.LUT P0, PT, PT, PT, UP0, 0x40, 0x0 ;  /* 0x000000000000781c */ /* 0x000fe40003f0e808 */
[----:B------:R-:W-:-:S02]  /*37e0*/  FSEL R169, R101, -INF , !P6 ;  /* 0xff80000065a97808 */ /* 0x000fc40007000000 */
[----:B------:R-:W-:Y:S02]  /*37f0*/  FSEL R208, R96, -INF , !P5 ;  /* 0xff80000060d07808 */ /* 0x000fe40006800000 */
[----:B------:R-:W-:Y:S02]  /*3800*/  FSEL R209, R97, -INF , !P2 ;  /* 0xff80000061d17808 */ /* 0x000fe40005000000 */
[----:B------:R-:W-:Y:S02]  /*3810*/  FSEL R210, R92, -INF , !P1 ;  /* 0xff8000005cd27808 */ /* 0x000fe40004800000 */
[----:B------:R-:W-:Y:S02]  /*3820*/  PLOP3.LUT P6, PT, PT, PT, UP6, 0x40, 0x0 ;  /* 0x000000000000781c */ /* 0x000fe40003fce868 */
[----:B------:R-:W-:Y:S02]  /*3830*/  PLOP3.LUT P5, PT, PT, PT, UP5, 0x40, 0x0 ;  /* 0x000000000000781c */ /* 0x000fe40003fae858 */
[----:B------:R-:W-:-:S02]  /*3840*/  PLOP3.LUT P2, PT, PT, PT, UP4, 0x40, 0x0 ;  /* 0x000000000000781c */ /* 0x000fc40003f4e848 */
[----:B------:R-:W-:Y:S02]  /*3850*/  PLOP3.LUT P1, PT, PT, PT, UP3, 0x40, 0x0 ;  /* 0x000000000000781c */ /* 0x000fe40003f2e838 */
[C---:B------:R-:W-:Y:S02]  /*3860*/  ISETP.GT.AND P6, PT, R3.reuse, 0x50, P6 ;  /* 0x000000500300780c */ /* 0x040fe400037c4270 */
[C---:B------:R-:W-:Y:S02]  /*3870*/  ISETP.GT.AND P5, PT, R3.reuse, 0x51, P5 ;  /* 0x000000510300780c */ /* 0x040fe40002fa4270 */
[C---:B------:R-:W-:Y:S02]  /*3880*/  ISETP.GT.AND P2, PT, R3.reuse, 0x58, P2 ;  /* 0x000000580300780c */ /* 0x040fe40001744270 */
[----:B------:R-:W-:Y:S01]  /*3890*/  ISETP.GT.AND P1, PT, R3, 0x59, P1 ;  /* 0x000000590300780c */ /* 0x000fe20000f24270 */
[----:B------:R-:W-:Y:S01]  /*38a0*/  IMAD.IADD R3, R24, 0x1, R7 ;  /* 0x0000000118037824 */ /* 0x000fe200078e0207 */
[----:B------:R-:W-:-:S02]  /*38b0*/  ISETP.LT.OR P6, PT, R30, 0x51, P6 ;  /* 0x000000511e00780c */ /* 0x000fc400037c1670 */
[C---:B------:R-:W-:Y:S02]  /*38c0*/  ISETP.LT.OR P5, PT, R30.reuse, 0x52, P5 ;  /* 0x000000521e00780c */ /* 0x040fe40002fa1670 */
[C---:B------:R-:W-:Y:S02]  /*38d0*/  ISETP.LT.OR P2, PT, R30.reuse, 0x59, P2 ;  /* 0x000000591e00780c */ /* 0x040fe40001741670 */
[----:B------:R-:W-:Y:S02]  /*38e0*/  ISETP.LT.OR P1, PT, R30, 0x5a, P1 ;  /* 0x0000005a1e00780c */ /* 0x000fe40000f21670 */
[----:B------:R-:W-:Y:S02]  /*38f0*/  IMNMX R35, R35, R27, PT ;  /* 0x0000001b23237217 */ /* 0x000fe40003800200 */
[----:B------:R-:W-:Y:S02]  /*3900*/  FSEL R153, R88, -INF , !P6 ;  /* 0xff80000058997808 */ /* 0x000fe40007000000 */
[----:B------:R-:W-:-:S02]  /*3910*/  FSEL R139, R89, -INF , !P5 ;  /* 0xff800000598b7808 */ /* 0x000fc40006800000 */
[----:B------:R-:W-:Y:S02]  /*3920*/  FSEL R135, R80, -INF , !P2 ;  /* 0xff80000050877808 */ /* 0x000fe40005000000 */
[----:B------:R-:W-:Y:S01]  /*3930*/  FSEL R132, R81, -INF , !P1 ;  /* 0xff80000051847808 */ /* 0x000fe20004800000 */
        /* <DEDUP_REMOVED lines=13> */
.L_x_959:
[----:B------:R-:W-:-:S04]  /*3a10*/  MOV R7, c[0x0][0x32c] ;  /* 0x0000cb0000077a02 */ /* 0x000fc80000000f00 */
[----:B------:R-:W-:-:S13]  /*3a20*/  ISETP.NE.AND P0, PT, R7, 0x1, PT ;  /* 0x000000010700780c */ /* 0x000fda0003f05270 */
[----:B------:R-:W-:-:S05]  /*3a30*/  @P0 IMAD.HI.U32 R7, R30, c[0x0][0x330], RZ ;  /* 0x0000cc001e070a27 */ /* 0x000fca00078e00ff */
[----:B------:R-:W-:Y:S02]  /*3a40*/  @P0 SHF.R.U32.HI R30, RZ, c[0x0][0x334], R7 ;  /* 0x0000cd00ff1e0a19 */ /* 0x000fe40000011607 */
.L_x_960:
[----:B------:R-:W-:Y:S05]  /*3a50*/  BSYNC B0 ;  /* 0x0000000000007941 */ /* 0x000fea0003800000 */
.L_x_958:
[----:B------:R-:W-:-:S05]  /*3a60*/  IMAD R30, R30, c[0x0][0x32c], R2 ;  /* 0x0000cb001e1e7a24 */ /* 0x000fca00078e0202 */
[----:B------:R-:W-:Y:S02]  /*3a70*/  IADD3 R7, R30, c[0x0][0x32c], RZ ;  /* 0x0000cb001e077a10 */ /* 0x000fe40007ffe0ff */
[----:B------:R-:W-:Y:S02]  /*3a80*/  IMNMX R3, R3, R30, !PT ;  /* 0x0000001e03037217 */ /* 0x000fe40007800200 */
[----:B------:R-:W-:Y:S02]  /*3a90*/  IMNMX R35, R35, R7, PT ;  /* 0x0000000723237217 */ /* 0x000fe40003800200 */
.L_x_957:
[----:B------:R-:W-:Y:S02]  /*3aa0*/  UP2UR UR37, UPR, URZ, 0x1 ;  /* 0x000000013f257883 */ /* 0x000fe40008000000 */
[----:B------:R-:W-:Y:S02]  /*3ab0*/  UISETP.NE.AND UP0, UPT, UR17, URZ, UPT ;  /* 0x0000003f1100728c */ /* 0x000fe4000bf05270 */
[----:B------:R-:W-:Y:S02]  /*3ac0*/  UP2UR UR41, UPR, URZ, 0x40 ;  /* 0x000000403f297883 */ /* 0x000fe40008000000 */
[----:B------:R-:W-:-:S02]  /*3ad0*/  UISETP.NE.AND UP6, UPT, UR29, URZ, UPT ;  /* 0x0000003f1d00728c */ /* 0x000fc4000bfc5270 */
[----:B------:R-:W-:Y:S02]  /*3ae0*/  UP2UR UR42, UPR, URZ, 0x1 ;  /* 0x000000013f2a7883 */ /* 0x000fe40008000000 */
        /* <DEDUP_REMOVED lines=12> */
[C---:B------:R-:W-:Y:S01]  /*3bb0*/  ISETP.LT.OR P0, PT, R26.reuse, 0x2, P0 ;  /* 0x000000021a00780c */ /* 0x040fe20000701670 */
[----:B------:R-:W-:Y:S01]  /*3bc0*/  UISETP.NE.AND UP4, UPT, UR31, URZ, UPT ;  /* 0x0000003f1f00728c */ /* 0x000fe2000bf85270 */
[----:B------:R-:W-:Y:S01]  /*3bd0*/  PLOP3.LUT P5, PT, PT, PT, UP3, 0x40, 0x0 ;  /* 0x000000000000781c */ /* 0x000fe20003fae838 */
[----:B------:R-:W-:Y:S01]  /*3be0*/  UISETP.NE.AND UP5, UPT, UR30, URZ, UPT ;  /* 0x0000003f1e00728c */ /* 0x000fe2000bfa5270 */
[----:B------:R-:W-:Y:S01]  /*3bf0*/  ISETP.LT.OR P1, PT, R26, 0x1, P1 ;  /* 0x000000011a00780c */ /* 0x000fe20000f21670 */
[----:B------:R-:W-:Y:S01]  /*3c00*/  UISETP.NE.AND UP0, UPT, UR25, URZ, UPT ;  /* 0x0000003f1900728c */ /* 0x000fe2000bf05270 */
[----:B------:R-:W-:Y:S01]  /*3c10*/  FSEL R131, R131, -INF , !P0 ;  /* 0xff80000083837808 */ /* 0x000fe20004000000 */
[----:B------:R-:W-:Y:S01]  /*3c20*/  UISETP.NE.AND UP3, UPT, UR26, URZ, UPT ;  /* 0x0000003f1a00728c */ /* 0x000fe2000bf65270 */
[----:B------:R-:W-:Y:S01]  /*3c30*/  PLOP3.LUT P0, PT, PT, PT, UP6, 0x40, 0x0 ;  /* 0x000000000000781c */ /* 0x000fe20003f0e868 */
[----:B------:R-:W-:Y:S01]  /*3c40*/  UISETP.NE.AND UP6, UPT, UR21, URZ, UPT ;  /* 0x0000003f1500728c */ /* 0x000fe2000bfc5270 */
[C---:B------:R-:W-:Y:S01]  /*3c50*/  ISETP.GT.AND P5, PT, R25.reuse, 0x8, P5 ;  /* 0x000000081900780c */ /* 0x040fe20002fa4270 */
[----:B------:R-:W-:Y:S01]  /*3c60*/  UP2UR UR36, UPR, URZ, 0x4 ;  /* 0x000000043f247883 */ /* 0x000fe20008000000 */
[----:B------:R-:W-:Y:S01]  /*3c70*/  FSEL R130, R130, -INF , !P1 ;  /* 0xff80000082827808 */ /* 0x000fe20004800000 */
[----:B------:R-:W-:Y:S01]  /*3c80*/  UISETP.NE.AND UP2, UPT, UR16, URZ, UPT ;  /* 0x0000003f1000728c */ /* 0x000fe2000bf45270 */
[----:B------:R-:W-:Y:S01]  /*3c90*/  PLOP3.LUT P2, PT, PT, PT, UP4, 0x40, 0x0 ;  /* 0x000000000000781c */ /* 0x000fe20003f4e848 */
[----:B------:R-:W-:Y:S01]  /*3ca0*/  UISETP.NE.AND UP4, UPT, UR27, URZ, UPT ;  /* 0x0000003f1b00728c */ /* 0x000fe2000bf85270 */
[----:B------:R-:W-:Y:S01]  /*3cb0*/  PLOP3.LUT P1, PT, PT, PT, UP5, 0x40, 0x0 ;  /* 0x000000000000781c */ /* 0x000fe20003f2e858 */
[----:B------:R-:W-:Y:S01]  /*3cc0*/  UISETP.NE.AND UP5, UPT, UR28, URZ, UPT ;  /* 0x0000003f1c00728c */ /* 0x000fe2000bfa5270 */
[C---:B------:R-:W-:Y:S01]  /*3cd0*/  ISETP.GT.AND P0, PT, R25.reuse, 0x11, P0 ;  /* 0x000000111900780c */ /* 0x040fe20000704270 */
[----:B------:R-:W-:Y:S01]  /*3ce0*/  UP2UR UR35, UPR, URZ, 0x2 ;  /* 0x000000023f237883 */ /* 0x000fe20008000000 */
[----:B------:R-:W-:Y:S01]  /*3cf0*/  ISETP.LT.OR P5, PT, R26, 0x9, P5 ;  /* 0x000000091a00780c */ /* 0x000fe20002fa1670 */
[----:B------:R-:W-:Y:S01]  /*3d00*/  UISETP.NE.AND UP1, UPT, UR15, URZ, UPT ;  /* 0x0000003f0f00728c */ /* 0x000fe2000bf25270 */
[----:B------:R-:W-:-:S02]  /*3d10*/  ISETP.GT.AND P2, PT, R25, 0x9, P2 ;  /* 0x000000091900780c */ /* 0x000fc40001744270 */
[----:B------:R-:W-:Y:S02]  /*3d20*/  ISETP.GT.AND P1, PT, R25, 0x10, P1 ;  /* 0x000000101900780c */ /* 0x000fe40000f24270 */
[----:B------:R-:W-:Y:S02]  /*3d30*/  ISETP.LT.OR P0, PT, R26, 0x12, P0 ;  /* 0x000000121a00780c */ /* 0x000fe40000701670 */
[----:B------:R-:W-:Y:S02]  /*3d40*/  FSEL R31, R126, -INF , !P5 ;  /* 0xff8000007e1f7808 */ /* 0x000fe40006800000 */
[C---:B------:R-:W-:Y:S02]  /*3d50*/  ISETP.LT.OR P2, PT, R26.reuse, 0xa, P2 ;  /* 0x0000000a1a00780c */ /* 0x040fe40001741670 */
[----:B------:R-:W-:Y:S01]  /*3d60*/  PLOP3.LUT P5, PT, PT, PT, UP5, 0x40, 0x0 ;  /* 0x000000000000781c */ /* 0x000fe20003fae858 */
[----:B------:R-:W-:Y:S01]  /*3d70*/  UISETP.NE.AND UP5, UPT, UR20, URZ, UPT ;  /* 0x0000003f1400728c */ /* 0x000fe2000bfa5270 */
[----:B------:R-:W-:-:S02]  /*3d80*/  ISETP.LT.OR P1, PT, R26, 0x11, P1 ;  /* 0x000000111a00780c */ /* 0x000fc40000f21670 */
[----:B------:R-:W-:Y:S02]  /*3d90*/  FSEL R50, R123, -INF , !P0 ;  /* 0xff8000007b327808 */ /* 0x000fe40004000000 */
[----:B------:R-:W-:Y:S02]  /*3da0*/  FSEL R30, R127, -INF , !P2 ;  /* 0xff8000007f1e7808 */ /* 0x000fe40005000000 */
[----:B------:R-:W-:Y:S01]  /*3db0*/  PLOP3.LUT P0, PT, PT, PT, UP0, 0x40, 0x0 ;  /* 0x000000000000781c */ /* 0x000fe20003f0e808 */
[----:B------:R-:W-:Y:S01]  /*3dc0*/  UISETP.NE.AND UP0, UPT, UR22, URZ, UPT ;  /* 0x0000003f1600728c */ /* 0x000fe2000bf05270 */
[----:B------:R-:W-:Y:S02]  /*3dd0*/  ISETP.GT.AND P5, PT, R25, 0x18, P5 ;  /* 0x000000181900780c */ /* 0x000fe40002fa4270 */
[----:B------:R-:W-:Y:S01]  /*3de0*/  PLOP3.LUT P2, PT, PT, PT, UP4, 0x40, 0x0 ;  /* 0x000000000000781c */ /* 0x000fe20003f4e848 */
[----:B------:R-:W-:Y:S01]  /*3df0*/  UISETP.NE.AND UP4, UPT, UR24, URZ, UPT ;  /* 0x0000003f1800728c */ /* 0x000fe2000bf85270 */
[----:B------:R-:W-:-:S02]  /*3e00*/  FSEL R122, R122, -INF , !P1 ;  /* 0xff8000007a7a7808 */ /* 0x000fc40004800000 */
[----:B------:R-:W-:Y:S01]  /*3e10*/  PLOP3.LUT P1, PT, PT, PT, UP3, 0x40, 0x0 ;  /* 0x000000000000781c */ /* 0x000fe20003f2e838 */
[----:B------:R-:W-:Y:S01]  /*3e20*/  UISETP.NE.AND UP3, UPT, UR23, URZ, UPT ;  /* 0x0000003f1700728c */ /* 0x000fe2000bf65270 */
[C---:B------:R-:W-:Y:S02]  /*3e30*/  ISETP.GT.AND P0, PT, R25.reuse, 0x21, P0 ;  /* 0x000000211900780c */ /* 0x040fe40000704270 */
[C---:B------:R-:W-:Y:S02]  /*3e40*/  ISETP.LT.OR P5, PT, R26.reuse, 0x19, P5 ;  /* 0x000000191a00780c */ /* 0x040fe40002fa1670 */
[C---:B------:R-:W-:Y:S02]  /*3e50*/  ISETP.GT.AND P2, PT, R25.reuse, 0x19, P2 ;  /* 0x000000191900780c */ /* 0x040fe40001744270 */
[----:B------:R-:W-:Y:S02]  /*3e60*/  ISETP.GT.AND P1, PT, R25, 0x20, P1 ;  /* 0x000000201900780c */ /* 0x000fe40000f24270 */
[----:B------:R-:W-:-:S02]  /*3e70*/  ISETP.LT.OR P0, PT, R26, 0x22, P0 ;  /* 0x000000221a00780c */ /* 0x000fc40000701670 */
[----:B------:R-:W-:Y:S02]  /*3e80*/  FSEL R118, R118, -INF , !P5 ;  /* 0xff80000076767808 */ /* 0x000fe40006800000 */
[C---:B------:R-:W-:Y:S02]  /*3e90*/  ISETP.LT.OR P2, PT, R26.reuse, 0x1a, P2 ;  /* 0x0000001a1a00780c */ /* 0x040fe40001741670 */
[----:B------:R-:W-:Y:S01]  /*3ea0*/  PLOP3.LUT P5, PT, PT, PT, UP4, 0x40, 0x0 ;  /* 0x000000000000781c */ /* 0x000fe20003fae848 */
[----:B------:R-:W-:Y:S01]  /*3eb0*/  UISETP.NE.AND UP4, UPT, UR19, URZ, UPT ;  /* 0x0000003f1300728c */ /* 0x000fe2000bf85270 */
[----:B------:R-:W-:Y:S02]  /*3ec0*/  ISETP.LT.OR P1, PT, R26, 0x21, P1 ;  /* 0x000000211a00780c */ /* 0x000fe40000f21670 */
[----:B------:R-:W-:Y:S02]  /*3ed0*/  FSEL R48, R115, -INF , !P0 ;  /* 0xff80000073307808 */ /* 0x000fe40004000000 */
[----:B------:R-:W-:-:S02]  /*3ee0*/  FSEL R7, R119, -INF , !P2 ;  /* 0xff80000077077808 */ /* 0x000fc40005000000 */
[----:B------:R-:W-:Y:S01]  /*3ef0*/  PLOP3.LUT P0, PT, PT, PT, UP6, 0x40, 0x0 ;  /* 0x000000000000781c */ /* 0x000fe20003f0e868 */
[----:B------:R-:W-:Y:S01]  /*3f00*/  UISETP.NE.AND UP6, UPT, UR41, URZ, UPT ;  /* 0x0000003f2900728c */ /* 0x000fe2000bfc5270 */
[C---:B------:R-:W-:Y:S02]  /*3f10*/  ISETP.GT.AND P5, PT, R25.reuse, 0x28, P5 ;  /* 0x000000281900780c */ /* 0x040fe40002fa4270 */
[----:B------:R-:W-:Y:S01]  /*3f20*/  PLOP3.LUT P2, PT, PT, PT, UP3, 0x40, 0x0 ;  /* 0x000000000000781c */ /* 0x000fe20003f4e838 */
[----:B------:R-:W-:Y:S01]  /*3f30*/  UISETP.NE.AND UP3, UPT, UR18, URZ, UPT ;  /* 0x0000003f1200728c */ /* 0x000fe2000bf65270 */
[----:B------:R-:W-:Y:S01]  /*3f40*/  FSEL R49, R114, -INF , !P1 ;  /* 0xff80000072317808 */ /* 0x000fe20004800000 */
[----:B------:R-:W-:Y:S01]  /*3f50*/  UP2UR UR41, UPR, URZ, 0x40 ;  /* 0x000000403f297883 */ /* 0x000fe20008000000 */
[----:B------:R-:W-:Y:S01]  /*3f60*/  PLOP3.LUT P1, PT, PT, PT, UP0, 0x40, 0x0 ;  /* 0x000000000000781c */ /* 0x000fe20003f2e808 */
[----:B------:R-:W-:Y:S01]  /*3f70*/  UISETP.NE.AND UP0, UPT, UR42, URZ, UPT ;  /* 0x0000003f2a00728c */ /* 0x000fe2000bf05270 */
[----:B------:R-:W-:-:S02]  /*3f80*/  ISETP.GT.AND P0, PT, R25, 0x31, P0 ;  /* 0x000000311900780c */ /* 0x000fc40000704270 */
[C---:B------:R-:W-:Y:S02]  /*3f90*/  ISETP.LT.OR P5, PT, R26.reuse, 0x29, P5 ;  /* 0x000000291a00780c */ /* 0x040fe40002fa1670 */
[C---:B------:R-:W-:Y:S02]  /*3fa0*/  ISETP.GT.AND P2, PT, R25.reuse, 0x29, P2 ;  /* 0x000000291900780c */ /* 0x040fe40001744270 */
[----:B------:R-:W-:Y:S02]  /*3fb0*/  ISETP.GT.AND P1, PT, R25, 0x30, P1 ;  /* 0x000000301900780c */ /* 0x000fe40000f24270 */
[----:B------:R-:W-:Y:S02]  /*3fc0*/  ISETP.LT.OR P0, PT, R26, 0x32, P0 ;  /* 0x000000321a00780c */ /* 0x000fe40000701670 */
[----:B------:R-:W-:Y:S02]  /*3fd0*/  FSEL R96, R110, -INF , !P5 ;  /* 0xff8000006e607808 */ /* 0x000fe40006800000 */
[----:B------:R-:W-:-:S02]  /*3fe0*/  ISETP.LT.OR P2, PT, R26, 0x2a, P2 ;  /* 0x0000002a1a00780c */ /* 0x000fc40001741670 */
[----:B------:R-:W-:Y:S01]  /*3ff0*/  PLOP3.LUT P6, PT, PT, PT, UP5, 0x40, 0x0 ;  /* 0x000000000000781c */ /* 0x000fe20003fce858 */
[----:B------:R-:W-:Y:S01]  /*4000*/  UISETP.NE.AND UP5, UPT, UR40, URZ, UPT ;  /* 0x0000003f2800728c */ /* 0x000fe2000bfa5270 */
[----:B------:R-:W-:Y:S01]  /*4010*/  PLOP3.LUT P5, PT, PT, PT, UP4, 0x40, 0x0 ;  /* 0x000000000000781c */ /* 0x000fe20003fae848 */
[----:B------:R-:W-:Y:S01]  /*4020*/  UISETP.NE.AND UP4, UPT, UR39, URZ, UPT ;  /* 0x0000003f2700728c */ /* 0x000fe2000bf85270 */
[----:B------:R-:W-:Y:S01]  /*4030*/  ISETP.LT.OR P1, PT, R26, 0x31, P1 ;  /* 0x000000311a00780c */ /* 0x000fe20000f21670 */
[----:B------:R-:W-:Y:S01]  /*4040*/  UP2UR UR39, UPR, URZ, 0x4 ;  /* 0x000000043f277883 */ /* 0x000fe20008000000 */
[----:B------:R-:W-:Y:S01]  /*4050*/  FSEL R170, R107, -INF , !P0 ;  /* 0xff8000006baa7808 */ /* 0x000fe20004000000 */
[----:B------:R-:W-:Y:S01]  /*4060*/  UP2UR UR42, UPR, URZ, 0x20 ;  /* 0x000000203f2a7883 */ /* 0x000fe20008000000 */
[----:B------:R-:W-:Y:S01]  /*4070*/  FSEL R47, R111, -INF , !P2 ;  /* 0xff8000006f2f7808 */ /* 0x000fe20005000000 */
[----:B------:R-:W-:Y:S01]  /*4080*/  UP2UR UR43, UPR, URZ, 0x10 ;  /* 0x000000103f2b7883 */ /* 0x000fe20008000000 */
[----:B------:R-:W-:Y:S01]  /*4090*/  PLOP3.LUT P0, PT, PT, PT, UP2, 0x40, 0x0 ;  /* 0x000000000000781c */ /* 0x000fe20003f0e828 */
[----:B------:R-:W-:Y:S01]  /*40a0*/  UISETP.NE.AND UP2, UPT, UR27, URZ, UPT ;  /* 0x0000003f1b00728c */ /* 0x000fe2000bf45270 */
[C---:B------:R-:W-:Y:S01]  /*40b0*/  ISETP.GT.AND P6, PT, R25.reuse, 0x38, P6 ;  /* 0x000000381900780c */ /* 0x040fe200037c4270 */
[----:B------:R-:W-:Y:S01]  /*40c0*/  UP2UR UR40, UPR, URZ, 0x2 ;  /* 0x000000023f287883 */ /* 0x000fe20008000000 */
[C---:B------:R-:W-:Y:S01]  /*40d0*/  ISETP.GT.AND P5, PT, R25.reuse, 0x39, P5 ;  /* 0x000000391900780c */ /* 0x040fe20002fa4270 */
[----:B------:R-:W-:Y:S01]  /*40e0*/  UP2UR UR45, UPR, URZ, 0x4 ;  /* 0x000000043f2d7883 */ /* 0x000fe20008000000 */
[----:B------:R-:W-:Y:S01]  /*40f0*/  PLOP3.LUT P2, PT, PT, PT, UP3, 0x40, 0x0 ;  /* 0x000000000000781c */ /* 0x000fe20003f4e838 */
[----:B------:R-:W-:Y:S01]  /*4100*/  UISETP.NE.AND UP3, UPT, UR38, URZ, UPT ;  /* 0x0000003f2600728c */ /* 0x000fe2000bf65270 */
[----:B------:R-:W-:Y:S01]  /*4110*/  FSEL R187, R106, -INF , !P1 ;  /* 0xff8000006abb7808 */ /* 0x000fe20004800000 */
[----:B------:R-:W-:Y:S01]  /*4120*/  UP2UR UR38, UPR, URZ, 0x1 ;  /* 0x000000013f267883 */ /* 0x000fe20008000000 */
[----:B------:R-:W-:Y:S01]  /*4130*/  PLOP3.LUT P1, PT, PT, PT, UP0, 0x40, 0x0 ;  /* 0x000000000000781c */ /* 0x000fe20003f2e808 */
[----:B------:R-:W-:Y:S01]  /*4140*/  UISETP.NE.AND UP0, UPT, UR34, URZ, UPT ;  /* 0x0000003f2200728c */ /* 0x000fe2000bf05270 */
[C---:B------:R-:W-:Y:S01]  /*4150*/  ISETP.LT.OR P6, PT, R26.reuse, 0x39, P6 ;  /* 0x000000391a00780c */ /* 0x040fe200037c1670 */
[----:B------:R-:W-:Y:S01]  /*4160*/  UISETP.NE.AND UP2, UPT, UR33, URZ, UPT ;  /* 0x0000003f2100728c */ /* 0x000fe2000bf45270 */
[----:B------:R-:W-:Y:S01]  /*4170*/  ISETP.LT.OR P5, PT, R26, 0x3a, P5 ;  /* 0x0000003a1a00780c */ /* 0x000fe20002fa1670 */
[----:B------:R-:W-:Y:S01]  /*4180*/  UP2UR UR44, UPR, URZ, 0x8 ;  /* 0x000000083f2c7883 */ /* 0x000fe20008000000 */
[----:B------:R-:W-:-:S02]  /*4190*/  ISETP.GT.AND P0, PT, R25, 0x48, P0 ;  /* 0x000000481900780c */ /* 0x000fc40000704270 */
[C---:B------:R-:W-:Y:S02]  /*41a0*/  ISETP.GT.AND P2, PT, R25.reuse, 0x40, P2 ;  /* 0x000000401900780c */ /* 0x040fe40001744270 */
[----:B------:R-:W-:Y:S02]  /*41b0*/  ISETP.GT.AND P1, PT, R25, 0x41, P1 ;  /* 0x000000411900780c */ /* 0x000fe40000f24270 */
[----:B------:R-:W-:Y:S02]  /*41c0*/  FSEL R171, R102, -INF , !P6 ;  /* 0xff80000066ab7808 */ /* 0x000fe40007000000 */
[----:B------:R-:W-:Y:S02]  /*41d0*/  FSEL R172, R103, -INF , !P5 ;  /* 0xff80000067ac7808 */ /* 0x000fe40006800000 */
[C---:B------:R-:W-:Y:S02]  /*41e0*/  ISETP.LT.OR P0, PT, R26.reuse, 0x49, P0 ;  /* 0x000000491a00780c */ /* 0x040fe40000701670 */
[----:B------:R-:W-:-:S02]  /*41f0*/  ISETP.LT.OR P2, PT, R26, 0x41, P2 ;  /* 0x000000411a00780c */ /* 0x000fc40001741670 */
[----:B------:R-:W-:Y:S01]  /*4200*/  PLOP3.LUT P6, PT, PT, PT, UP1, 0x40, 0x0 ;  /* 0x000000000000781c */ /* 0x000fe20003fce818 */
[----:B------:R-:W-:Y:S01]  /*4210*/  UISETP.NE.AND UP1, UPT, UR28, URZ, UPT ;  /* 0x0000003f1c00728c */ /* 0x000fe2000bf25270 */
[----:B------:R-:W-:Y:S01]  /*4220*/  PLOP3.LUT P5, PT, PT, PT, UP6, 0x40, 0x0 ;  /* 0x000000000000781c */ /* 0x000fe20003fae868 */
[----:B------:R-:W-:Y:S01]  /*4230*/  UISETP.NE.AND UP6, UPT, UR29, URZ, UPT ;  /* 0x0000003f1d00728c */ /* 0x000fe2000bfc5270 */
[----:B------:R-:W-:Y:S02]  /*4240*/  ISETP.LT.OR P1, PT, R26, 0x42, P1 ;  /* 0x000000421a00780c */ /* 0x000fe40000f21670 */
[----:B------:R-:W-:Y:S02]  /*4250*/  FSEL R206, R94, -INF , !P0 ;  /* 0xff8000005ece7808 */ /* 0x000fe40004000000 */
[----:B------:R-:W-:Y:S02]  /*4260*/  FSEL R211, R98, -INF , !P2 ;  /* 0xff80000062d37808 */ /* 0x000fe40005000000 */
[----:B------:R-:W-:Y:S01]  /*4270*/  PLOP3.LUT P0, PT, PT, PT, UP3, 0x40, 0x0 ;  /* 0x000000000000781c */ /* 0x000fe20003f0e838 */
[----:B------:R-:W-:Y:S01]  /*4280*/  UISETP.NE.AND UP3, UPT, UR32, URZ, UPT ;  /* 0x0000003f2000728c */ /* 0x000fe2000bf65270 */
[----:B------:R-:W-:-:S02]  /*4290*/  ISETP.GT.AND P6, PT, R25, 0x49, P6 ;  /* 0x000000491900780c */ /* 0x000fc400037c4270 */
[----:B------:R-:W-:Y:S02]  /*42a0*/  ISETP.GT.AND P5, PT, R25, 0x50, P5 ;  /* 0x000000501900780c */ /* 0x000fe40002fa4270 */
[----:B------:R-:W-:Y:S01]  /*42b0*/  PLOP3.LUT P2, PT, PT, PT, UP5, 0x40, 0x0 ;  /* 0x000000000000781c */ /* 0x000fe20003f4e858 */
[----:B------:R-:W-:Y:S01]  /*42c0*/  UISETP.NE.AND UP5, UPT, UR30, URZ, UPT ;  /* 0x0000003f1e00728c */ /* 0x000fe2000bfa5270 */
[----:B------:R-:W-:Y:S02]  /*42d0*/  FSEL R155, R99, -INF , !P1 ;  /* 0xff800000639b7808 */ /* 0x000fe40004800000 */
[----:B------:R-:W-:Y:S01]  /*42e0*/  PLOP3.LUT P1, PT, PT, PT, UP4, 0x40, 0x0 ;  /* 0x000000000000781c */ /* 0x000fe20003f2e848 */
[----:B------:R-:W-:Y:S01]  /*42f0*/  UISETP.NE.AND UP4, UPT, UR31, URZ, UPT ;  /* 0x0000003f1f00728c */ /* 0x000fe2000bf85270 */
[----:B------:R-:W-:Y:S02]  /*4300*/  ISETP.GT.AND P0, PT, R25, 0x59, P0 ;  /* 0x000000591900780c */ /* 0x000fe40000704270 */
[----:B------:R-:W-:-:S02]  /*4310*/  ISETP.LT.OR P6, PT, R26, 0x4a, P6 ;  /* 0x0000004a1a00780c */ /* 0x000fc400037c1670 */
[C---:B------:R-:W-:Y:S02]  /*4320*/  ISETP.LT.OR P5, PT, R26.reuse, 0x51, P5 ;  /* 0x000000511a00780c */ /* 0x040fe40002fa1670 */
[C---:B------:R-:W-:Y:S02]  /*4330*/  ISETP.GT.AND P2, PT, R25.reuse, 0x51, P2 ;  /* 0x000000511900780c */ /* 0x040fe40001744270 */
[----:B------:R-:W-:Y:S02]  /*4340*/  ISETP.GT.AND P1, PT, R25, 0x58, P1 ;  /* 0x000000581900780c */ /* 0x000fe40000f24270 */
[----:B------:R-:W-:Y:S02]  /*4350*/  ISETP.LT.OR P0, PT, R26, 0x5a, P0 ;  /* 0x0000005a1a00780c */ /* 0x000fe40000701670 */
[----:B------:R-:W-:Y:S02]  /*4360*/  FSEL R152, R95, -INF , !P6 ;  /* 0xff8000005f987808 */ /* 0x000fe40007000000 */
[----:B------:R-:W-:-:S02]  /*4370*/  FSEL R137, R90, -INF , !P5 ;  /* 0xff8000005a897808 */ /* 0x000fc40006800000 */
[C---:B------:R-:W-:Y:S02]  /*4380*/  ISETP.LT.OR P2, PT, R26.reuse, 0x52, P2 ;  /* 0x000000521a00780c */ /* 0x040fe40001741670 */
[----:B------:R-:W-:Y:S01]  /*4390*/  PLOP3.LUT P6, PT, PT, PT, UP0, 0x40, 0x0 ;  /* 0x000000000000781c */ /* 0x000fe20003fce808 */
[----:B------:R-:W-:Y:S01]  /*43a0*/  UISETP.NE.AND UP0, UPT, UR26, URZ, UPT ;  /* 0x0000003f1a00728c */ /* 0x000fe2000bf05270 */
[----:B------:R-:W-:Y:S01]  /*43b0*/  PLOP3.LUT P5, PT, PT, PT, UP2, 0x40, 0x0 ;  /* 0x000000000000781c */ /* 0x000fe20003fae828 */
[----:B------:R-:W-:Y:S01]  /*43c0*/  UISETP.NE.AND UP2, UPT, UR45, URZ, UPT ;  /* 0x0000003f2d00728c */ /* 0x000fe2000bf45270 */
[----:B------:R-:W-:Y:S02]  /*43d0*/  ISETP.LT.OR P1, PT, R26, 0x59, P1 ;  /* 0x000000591a00780c */ /* 0x000fe40000f21670 */
[----:B------:R-:W-:Y:S02]  /*43e0*/  FSEL R125, R83, -INF , !P0 ;  /* 0xff800000537d7808 */ /* 0x000fe40004000000 */
[----:B------:R-:W-:-:S02]  /*43f0*/  FSEL R134, R91, -INF , !P2 ;  /* 0xff8000005b867808 */ /* 0x000fc40005000000 */
[C---:B------:R-:W-:Y:S02]  /*4400*/  ISETP.GT.AND P6, PT, R3.reuse, RZ, P6 ;  /* 0x000000ff0300720c */ /* 0x040fe400037c4270 */
[----:B------:R-:W-:Y:S02]  /*4410*/  ISETP.GT.AND P5, PT, R3, 0x1, P5 ;  /* 0x000000010300780c */ /* 0x000fe40002fa4270 */
[----:B------:R-:W-:Y:S01]  /*4420*/  PLOP3.LUT P0, PT, PT, PT, UP5, 0x40, 0x0 ;  /* 0x000000000000781c */ /* 0x000fe20003f0e858 */
[----:B------:R-:W-:Y:S01]  /*4430*/  UISETP.NE.AND UP5, UPT, UR22, URZ, UPT ;  /* 0x0000003f1600728c */ /* 0x000fe2000bfa5270 */
[----:B------:R-:W-:Y:S01]  /*4440*/  PLOP3.LUT P2, PT, PT, PT, UP3, 0x40, 0x0 ;  /* 0x000000000000781c */ /* 0x000fe20003f4e838 */
[----:B------:R-:W-:Y:S01]  /*4450*/  UISETP.NE.AND UP3, UPT, UR24, URZ, UPT ;  /* 0x0000003f1800728c */ /* 0x000fe2000bf65270 */
[----:B------:R-:W-:Y:S02]  /*4460*/  FSEL R127, R82, -INF , !P1 ;  /* 0xff800000527f7808 */ /* 0x000fe40004800000 */
[----:B------:R-:W-:Y:S01]  /*4470*/  PLOP3.LUT P1, PT, PT, PT, UP4, 0x40, 0x0 ;  /* 0x000000000000781c */ /* 0x000fe20003f2e848 */
[----:B------:R-:W-:Y:S01]  /*4480*/  UP2UR UR45, UPR, URZ, 0x8 ;  /* 0x000000083f2d7883 */ /* 0x000fe20008000000 */
[C---:B------:R-:W-:Y:S01]  /*4490*/  ISETP.LT.OR P6, PT, R35.reuse, 0x1, P6 ;  /* 0x000000012300780c */ /* 0x040fe200037c1670 */
[----:B------:R-:W-:Y:S01]  /*44a0*/  UISETP.NE.AND UP3, UPT, UR25, URZ, UPT ;  /* 0x0000003f1900728c */ /* 0x000fe2000bf65270 */
[----:B------:R-:W-:Y:S01]  /*44b0*/  ISETP.LT.OR P5, PT, R35, 0x2, P5 ;  /* 0x000000022300780c */ /* 0x000fe20002fa1670 */
[----:B------:R-:W-:Y:S01]  /*44c0*/  UISETP.NE.AND UP4, UPT, UR23, URZ, UPT ;  /* 0x0000003f1700728c */ /* 0x000fe2000bf85270 */
[----:B------:R-:W-:-:S02]  /*44d0*/  ISETP.GT.AND P0, PT, R3, 0x10, P0 ;  /* 0x000000100300780c */ /* 0x000fc40000704270 */
[C---:B------:R-:W-:Y:S02]  /*44e0*/  ISETP.GT.AND P2, PT, R3.reuse, 0x8, P2 ;  /* 0x000000080300780c */ /* 0x040fe40001744270 */
[----:B------:R-:W-:Y:S02]  /*44f0*/  ISETP.GT.AND P1, PT, R3, 0x9, P1 ;  /* 0x000000090300780c */ /* 0x000fe40000f24270 */
[----:B------:R-:W-:Y:S02]  /*4500*/  FSEL R180, R76, -INF , !P6 ;  /* 0xff8000004cb47808 */ /* 0x000fe40007000000 */
[----:B------:R-:W-:Y:S02]  /*4510*/  FSEL R184, R77, -INF , !P5 ;  /* 0xff8000004db87808 */ /* 0x000fe40006800000 */
[C---:B------:R-:W-:Y:S02]  /*4520*/  ISETP.LT.OR P0, PT, R35.reuse, 0x11, P0 ;  /* 0x000000112300780c */ /* 0x040fe40000701670 */
[----:B------:R-:W-:Y:S01]  /*4530*/  PLOP3.LUT P6, PT, PT, PT, UP6, 0x40, 0x0 ;  /* 0x000000000000781c */ /* 0x000fe20003fce868 */
[----:B------:R-:W-:Y:S01]  /*4540*/  UISETP.NE.AND UP6, UPT, UR21, URZ, UPT ;  /* 0x0000003f1500728c */ /* 0x000fe2000bfc5270 */
[----:B------:R-:W-:Y:S01]  /*4550*/  PLOP3.LUT P5, PT, PT, PT, UP1, 0x40, 0x0 ;  /* 0x000000000000781c */ /* 0x000fe20003fae818 */
[----:B------:R-:W-:Y:S01]  /*4560*/  UISETP.NE.AND UP1, UPT, UR20, URZ, UPT ;  /* 0x0000003f1400728c */ /* 0x000fe2000bf25270 */
[----:B------:R-:W-:-:S02]  /*4570*/  ISETP.LT.OR P2, PT, R35, 0x9, P2 ;  /* 0x000000092300780c */ /* 0x000fc40001741670 */
[----:B------:R-:W-:Y:S02]  /*4580*/  ISETP.LT.OR P1, PT, R35, 0xa, P1 ;  /* 0x0000000a2300780c */ /* 0x000fe40000f21670 */
[----:B------:R-:W-:Y:S02]  /*4590*/  FSEL R41, R68, -INF , !P0 ;  /* 0xff80000044297808 */ /* 0x000fe40004000000 */
[C---:B------:R-:W-:Y:S02]  /*45a0*/  ISETP.GT.AND P6, PT, R3.reuse, 0x11, P6 ;  /* 0x000000110300780c */ /* 0x040fe400037c4270 */
[----:B------:R-:W-:Y:S02]  /*45b0*/  ISETP.GT.AND P5, PT, R3, 0x18, P5 ;  /* 0x000000180300780c */ /* 0x000fe40002fa4270 */
[----:B------:R-:W-:Y:S01]  /*45c0*/  PLOP3.LUT P0, PT, PT, PT, UP3, 0x40, 0x0 ;  /* 0x000000000000781c */ /* 0x000fe20003f0e838 */
[----:B------:R-:W-:Y:S01]  /*45d0*/  UISETP.NE.AND UP3, UPT, UR45, URZ, UPT ;  /* 0x0000003f2d00728c */ /* 0x000fe2000bf65270 */
[----:B------:R-:W-:-:S02]  /*45e0*/  FSEL R183, R72, -INF , !P2 ;  /* 0xff80000048b77808 */ /* 0x000fc40005000000 */
[----:B------:R-:W-:Y:S02]  /*45f0*/  FSEL R44, R73, -INF , !P1 ;  /* 0xff800000492c7808 */ /* 0x000fe40004800000 */
[----:B------:R-:W-:Y:S01]  /*4600*/  PLOP3.LUT P2, PT, PT, PT, UP2, 0x40, 0x0 ;  /* 0x000000000000781c */ /* 0x000fe20003f4e828 */
[----:B------:R-:W-:Y:S01]  /*4610*/  UISETP.NE.AND UP2, UPT, UR19, URZ, UPT ;  /* 0x0000003f1300728c */ /* 0x000fe2000bf45270 */
[----:B------:R-:W-:Y:S01]  /*4620*/  PLOP3.LUT P1, PT, PT, PT, UP0, 0x40, 0x0 ;  /* 0x000000000000781c */ /* 0x000fe20003f2e808 */
[----:B------:R-:W-:Y:S01]  /*4630*/  UISETP.NE.AND UP0, UPT, UR18, URZ, UPT ;  /* 0x0000003f1200728c */ /* 0x000fe2000bf05270 */
[C---:B------:R-:W-:Y:S02]  /*4640*/  ISETP.LT.OR P6, PT, R35.reuse, 0x12, P6 ;  /* 0x000000122300780c */ /* 0x040fe400037c1670 */
[----:B------:R-:W-:Y:S02]  /*4650*/  ISETP.LT.OR P5, PT, R35, 0x19, P5 ;  /* 0x000000192300780c */ /* 0x000fe40002fa1670 */
        /* <DEDUP_REMOVED lines=29> */
[----:B------:R-:W-:Y:S01]  /*4830*/  FSEL R240, R17, -INF , !P5 ;  /* 0xff80000011f07808 */ /* 0x000fe20006800000 */
[----:B------:R-:W1:Y:S01]  /*4840*/  SHFL.IDX PT, R16, R33, 0x3, 0x1c1f ;  /* 0x007c1f0021107f89 */ /* 0x000e6200000e0000 */
        /* <DEDUP_REMOVED lines=8> */
[----:B------:R-:W-:Y:S01]  /*48d0*/  PLOP3.LUT P0, PT, PT, PT, UP1, 0x40, 0x0 ;  /* 0x000000000000781c */ /* 0x000fe20003f0e818 */
[----:B------:R-:W-:Y:S01]  /*48e0*/  UISETP.NE.AND UP1, UPT, UR35, URZ, UPT ;  /* 0x0000003f2300728c */ /* 0x000fe2000bf25270 */
[----:B------:R-:W-:Y:S02]  /*48f0*/  FSEL R136, R60, -INF , !P2 ;  /* 0xff8000003c887808 */ /* 0x000fe40005000000 */
[----:B------:R-:W-:Y:S02]  /*4900*/  FSEL R133, R61, -INF , !P1 ;  /* 0xff8000003d857808 */ /* 0x000fe40004800000 */
[----:B------:R-:W-:Y:S01]  /*4910*/  PLOP3.LUT P2, PT, PT, PT, UP0, 0x40, 0x0 ;  /* 0x000000000000781c */ /* 0x000fe20003f4e808 */
[----:B------:R-:W-:Y:S01]  /*4920*/  UISETP.NE.AND UP0, UPT, UR37, URZ, UPT ;  /* 0x0000003f2500728c */ /* 0x000fe2000bf05270 */
[----:B------:R-:W-:Y:S01]  /*4930*/  PLOP3.LUT P1, PT, PT, PT, UP2, 0x40, 0x0 ;  /* 0x000000000000781c */ /* 0x000fe20003f2e828 */
[----:B------:R-:W-:Y:S01]  /*4940*/  UISETP.NE.AND UP2, UPT, UR36, URZ, UPT ;  /* 0x0000003f2400728c */ /* 0x000fe2000bf45270 */
[----:B------:R-:W-:-:S02]  /*4950*/  ISETP.GT.AND P0, PT, R3, 0x49, P0 ;  /* 0x000000490300780c */ /* 0x000fc40000704270 */
[C---:B------:R-:W-:Y:S02]  /*4960*/  ISETP.GT.AND P6, PT, R3.reuse, 0x39, P6 ;  /* 0x000000390300780c */ /* 0x040fe400037c4270 */
        /* <DEDUP_REMOVED lines=8> */
[----:B------:R-:W-:Y:S01]  /*49f0*/  FSEL R174, R9, -INF , !P0 ;  /* 0xff80000009ae7808 */ /* 0x000fe20004000000 */
[----:B-1----:R-:W-:Y:S01]  /*4a00*/  IMAD.IADD R9, R24, 0x1, R16 ;  /* 0x0000000118097824 */ /* 0x002fe200078e0210 */
[----:B------:R-:W-:Y:S02]  /*4a10*/  PLOP3.LUT P0, PT, PT, PT, UP0, 0x40, 0x0 ;  /* 0x000000000000781c */ /* 0x000fe40003f0e808 */
[----:B------:R-:W-:-:S02]  /*4a20*/  FSEL R124, R13, -INF , !P6 ;  /* 0xff8000000d7c7808 */ /* 0x000fc40007000000 */
[----:B------:R-:W-:Y:S02]  /*4a30*/  FSEL R156, R56, -INF , !P5 ;  /* 0xff800000389c7808 */ /* 0x000fe40006800000 */
[----:B------:R-:W-:Y:S02]  /*4a40*/  FSEL R157, R57, -INF , !P2 ;  /* 0xff800000399d7808 */ /* 0x000fe40005000000 */
[----:B------:R-:W-:Y:S01]  /*4a50*/  FSEL R159, R8, -INF , !P1 ;  /* 0xff800000089f7808 */ /* 0x000fe20004800000 */
[----:B------:R-:W-:Y:S01]  /*4a60*/  IMAD.IADD R8, R32, 0x1, R16 ;  /* 0x0000000120087824 */ /* 0x000fe200078e0210 */
[----:B------:R-:W-:Y:S02]  /*4a70*/  PLOP3.LUT P6, PT, PT, PT, UP6, 0x40, 0x0 ;  /* 0x000000000000781c */ /* 0x000fe40003fce868 */
[----:B------:R-:W-:Y:S02]  /*4a80*/  PLOP3.LUT P5, PT, PT, PT, UP5, 0x40, 0x0 ;  /* 0x000000000000781c */ /* 0x000fe40003fae858 */
[----:B------:R-:W-:-:S02]  /*4a90*/  PLOP3.LUT P2, PT, PT, PT, UP4, 0x40, 0x0 ;  /* 0x000000000000781c */ /* 0x000fc40003f4e848 */
[----:B------:R-:W-:Y:S02]  /*4aa0*/  PLOP3.LUT P1, PT, PT, PT, UP3, 0x40, 0x0 ;  /* 0x000000000000781c */ /* 0x000fe40003f2e838 */
[C---:B------:R-:W-:Y:S02]  /*4ab0*/  ISETP.GT.AND P6, PT, R3.reuse, 0x50, P6 ;  /* 0x000000500300780c */ /* 0x040fe400037c4270 */
[C---:B------:R-:W-:Y:S02]  /*4ac0*/  ISETP.GT.AND P5, PT, R3.reuse, 0x51, P5 ;  /* 0x000000510300780c */ /* 0x040fe40002fa4270 */
[C---:B------:R-:W-:Y:S02]  /*4ad0*/  ISETP.GT.AND P2, PT, R3.reuse, 0x58, P2 ;  /* 0x000000580300780c */ /* 0x040fe40001744270 */
[----:B------:R-:W-:Y:S02]  /*4ae0*/  ISETP.GT.AND P1, PT, R3, 0x59, P1 ;  /* 0x000000590300780c */ /* 0x000fe40000f24270 */
        /* <DEDUP_REMOVED lines=22> */
.L_x_963:
[----:B------:R-:W-:-:S04]  /*4c50*/  MOV R3, c[0x0][0x32c] ;  /* 0x0000cb0000037a02 */ /* 0x000fc80000000f00 */
[----:B------:R-:W-:-:S13]  /*4c60*/  ISETP.NE.AND P0, PT, R3, 0x1, PT ;  /* 0x000000010300780c */ /* 0x000fda0003f05270 */
[----:B------:R-:W-:-:S05]  /*4c70*/  @P0 IMAD.HI.U32 R3, R16, c[0x0][0x330], RZ ;  /* 0x0000cc0010030a27 */ /* 0x000fca00078e00ff */
[----:B------:R-:W-:Y:S02]  /*4c80*/  @P0 SHF.R.U32.HI R16, RZ, c[0x0][0x334], R3 ;  /* 0x0000cd00ff100a19 */ /* 0x000fe40000011603 */
.L_x_964:
[----:B------:R-:W-:Y:S05]  /*4c90*/  BSYNC B0 ;  /* 0x0000000000007941 */ /* 0x000fea0003800000 */
.L_x_962:
[----:B------:R-:W-:-:S05]  /*4ca0*/  IMAD R16, R16, c[0x0][0x32c], R2 ;  /* 0x0000cb0010107a24 */ /* 0x000fca00078e0202 */
[----:B------:R-:W-:Y:S02]  /*4cb0*/  IADD3 R2, R16, c[0x0][0x32c], RZ ;  /* 0x0000cb0010027a10 */ /* 0x000fe40007ffe0ff */
[----:B------:R-:W-:Y:S02]  /*4cc0*/  IMNMX R9, R9, R16, !PT ;  /* 0x0000001009097217 */ /* 0x000fe40007800200 */
[----:B------:R-:W-:Y:S02]  /*4cd0*/  IMNMX R8, R8, R2, PT ;  /* 0x0000000208087217 */ /* 0x000fe40003800200 */
.L_x_961:
        /* <DEDUP_REMOVED lines=31> */
[----:B------:R-:W-:Y:S01]  /*4ed0*/  UIADD3 UR6, UR6, -0x2, URZ ;  /* 0xfffffffe06067890 */ /* 0x000fe2000fffe03f */
[----:B------:R-:W-:Y:S01]  /*4ee0*/  FMNMX.FTZ R3, R113, R3, !PT ;  /* 0x0000000371037209 */ /* 0x000fe20007810000 */
[--C-:B------:R-:W-:Y:S01]  /*4ef0*/  IMAD R219, R4, 0x2, R225.reuse ;  /* 0x0000000204db7824 */ /* 0x100fe200078e02e1 */
[----:B------:R-:W-:Y:S01]  /*4f00*/  FMNMX.FTZ R2, R48, R2, !PT ;  /* 0x0000000230027209 */ /* 0x000fe20007810000 */
[----:B------:R-:W-:Y:S01]  /*4f10*/  IMAD R220, R0, 0x2, R225 ;  /* 0x0000000200dc7824 */ /* 0x000fe200078e02e1 */
[----:B------:R-:W-:Y:S01]  /*4f20*/  FMNMX.FTZ R3, R6, R3, !PT ;  /* 0x0000000306037209 */ /* 0x000fe20007810000 */
[----:B------:R-:W-:Y:S01]  /*4f30*/  IMAD R218, R0, 0x2, R219 ;  /* 0x0000000200da7824 */ /* 0x000fe200078e02db */
        /* <DEDUP_REMOVED lines=39> */
[----:B------:R-:W-:Y:S01]  /*51b0*/  PLOP3.LUT P6, PT, PT, PT, UP0, 0x40, 0x0 ;  /* 0x000000000000781c */ /* 0x000fe20003fce808 */
[----:B------:R-:W-:Y:S01]  /*51c0*/  UISETP.NE.AND UP1, UPT, UR26, URZ, UPT ;  /* 0x0000003f1a00728c */ /* 0x000fe2000bf25270 */
[C---:B------:R-:W-:Y:S01]  /*51d0*/  ISETP.GT.AND P5, PT, R9.reuse, RZ, P5 ;  /* 0x000000ff0900720c */ /* 0x040fe20002fa4270 */
[----:B------:R-:W-:Y:S01]  /*51e0*/  UISETP.NE.AND UP0, UPT, UR25, URZ, UPT ;  /* 0x0000003f1900728c */ /* 0x000fe2000bf05270 */
[C---:B------:R-:W-:Y:S01]  /*51f0*/  ISETP.GT.AND P2, PT, R9.reuse, 0x1, P2 ;  /* 0x000000010900780c */ /* 0x040fe20001744270 */
[----:B------:R-:W-:Y:S01]  /*5200*/  UISETP.NE.AND UP5, UPT, UR34, URZ, UPT ;  /* 0x0000003f2200728c */ /* 0x000fe2000bfa5270 */
[----:B------:R-:W-:-:S02]  /*5210*/  ISETP.GT.AND P1, PT, R9, 0x8, P1 ;  /* 0x000000080900780c */ /* 0x000fc40000f24270 */
[C---:B------:R-:W-:Y:S02]  /*5220*/  ISETP.GT.AND P0, PT, R9.reuse, 0x9, P0 ;  /* 0x000000090900780c */ /* 0x040fe40000704270 */
[----:B------:R-:W-:Y:S02]  /*5230*/  ISETP.GT.AND P6, PT, R9, 0x10, P6 ;  /* 0x000000100900780c */ /* 0x000fe400037c4270 */
[C---:B------:R-:W-:Y:S02]  /*5240*/  ISETP.LT.OR P5, PT, R8.reuse, 0x1, P5 ;  /* 0x000000010800780c */ /* 0x040fe40002fa1670 */
[C---:B------:R-:W-:Y:S02]  /*5250*/  ISETP.LT.OR P2, PT, R8.reuse, 0x2, P2 ;  /* 0x000000020800780c */ /* 0x040fe40001741670 */
[----:B------:R-:W-:Y:S02]  /*5260*/  ISETP.LT.OR P1, PT, R8, 0x9, P1 ;  /* 0x000000090800780c */ /* 0x000fe40000f21670 */
[----:B-1----:R-:W-:-:S02]  /*5270*/  FMNMX.FTZ R13, R3, R13, !PT ;  /* 0x0000000d030d7209 */ /* 0x002fc40007810000 */
[C---:B------:R-:W-:Y:S02]  /*5280*/  ISETP.LT.OR P0, PT, R8.reuse, 0xa, P0 ;  /* 0x0000000a0800780c */ /* 0x040fe40000701670 */
[----:B------:R-:W-:Y:S01]  /*5290*/  ISETP.LT.OR P6, PT, R8, 0x11, P6 ;  /* 0x000000110800780c */ /* 0x000fe200037c1670 */
[----:B------:R-:W1:Y:S01]  /*52a0*/  SHFL.BFLY PT, R3, R13, 0x1, 0x1f ;  /* 0x0c201f000d037f89 */ /* 0x000e6200000e0000 */
[----:B------:R-:W-:Y:S02]  /*52b0*/  FSEL R43, R78, -INF , !P5 ;  /* 0xff8000004e2b7808 */ /* 0x000fe40006800000 */
[----:B------:R-:W-:Y:S02]  /*52c0*/  FSEL R42, R79, -INF , !P2 ;  /* 0xff8000004f2a7808 */ /* 0x000fe40005000000 */
[----:B------:R-:W-:Y:S01]  /*52d0*/  FSEL R40, R74, -INF , !P1 ;  /* 0xff8000004a287808 */ /* 0x000fe20004800000 */
[----:B------:R-:W-:Y:S01]  /*52e0*/  LDSM.16.MT88.4 R76, [R218+0x900] ;  /* 0x00090000da4c783b */ /* 0x000fe20000004200 */
[----:B------:R-:W-:-:S02]  /*52f0*/  FSEL R35, R75, -INF , !P0 ;  /* 0xff8000004b237808 */ /* 0x000fc40004000000 */
[----:B--2---:R-:W-:Y:S01]  /*5300*/  FMNMX.FTZ R12, R2, R12, !PT ;  /* 0x0000000c020c7209 */ /* 0x004fe20007810000 */
[----:B------:R-:W-:Y:S01]  /*5310*/  LDSM.16.MT88.4 R72, [R218+0x1100] ;  /* 0x00110000da48783b */ /* 0x000fe20000004200 */
        /* <DEDUP_REMOVED lines=20> */
[----:B------:R-:W-:Y:S02]  /*5460*/  ISETP.LT.OR P0, PT, R8, 0x21, P0 ;  /* 0x000000210800780c */ /* 0x000fe40000701670 */
[----:B------:R-:W-:Y:S02]  /*5470*/  FMNMX.FTZ R0, R180, R184, !PT ;  /* 0x000000b8b4007209 */ /* 0x000fe40007810000 */
[----:B------:R-:W-:Y:S02]  /*5480*/  ISETP.LT.OR P6, PT, R8, 0x22, P6 ;  /* 0x000000220800780c */ /* 0x000fe400037c1670 */
[----:B------:R-:W-:Y:S02]  /*5490*/  FSEL R32, R71, -INF , !P5 ;  /* 0xff80000047207808 */ /* 0x000fe40006800000 */
[----:B------:R-:W-:Y:S01]  /*54a0*/  FSEL R27, R22, -INF , !P2 ;  /* 0xff800000161b7808 */ /* 0x000fe20005000000 */
[----:B------:R-:W-:Y:S01]  /*54b0*/  LDSM.16.MT88.4 R68, [R225+0x1900] ;  /* 0x00190000e144783b */ /* 0x000fe20000004200 */
[----:B------:R-:W-:-:S02]  /*54c0*/  FSEL R24, R23, -INF , !P1 ;  /* 0xff80000017187808 */ /* 0x000fc40004800000 */
[----:B------:R-:W-:Y:S01]  /*54d0*/  FSEL R247, R66, -INF , !P0 ;  /* 0xff80000042f77808 */ /* 0x000fe20004000000 */
[----:B------:R-:W-:Y:S01]  /*54e0*/  LDSM.16.MT88.4 R20, [R218+0x100] ;  /* 0x00010000da14783b */ /* 0x000fe20000004200 */
[----:B------:R-:W-:Y:S01]  /*54f0*/  PLOP3.LUT P5, PT, PT, PT, UP3, 0x40, 0x0 ;  /* 0x000000000000781c */ /* 0x000fe20003fae838 */
[----:B------:R-:W-:Y:S01]  /*5500*/  UISETP.NE.AND UP3, UPT, UR19, URZ, UPT ;  /* 0x0000003f1300728c */ /* 0x000fe2000bf65270 */
[----:B------:R-:W-:Y:S01]  /*5510*/  PLOP3.LUT P2, PT, PT, PT, UP2, 0x40, 0x0 ;  /* 0x000000000000781c */ /* 0x000fe20003f4e828 */
[----:B------:R-:W-:Y:S01]  /*5520*/  UISETP.NE.AND UP2, UPT, UR18, URZ, UPT ;  /* 0x0000003f1200728c */ /* 0x000fe2000bf45270 */
[----:B------:R-:W-:Y:S01]  /*5530*/  PLOP3.LUT P1, PT, PT, PT, UP1, 0x40, 0x0 ;  /* 0x000000000000781c */ /* 0x000fe20003f2e818 */
[----:B------:R-:W-:Y:S01]  /*5540*/  UISETP.NE.AND UP1, UPT, UR16, URZ, UPT ;  /* 0x0000003f1000728c */ /* 0x000fe2000bf25270 */
[----:B------:R-:W-:Y:S01]  /*5550*/  PLOP3.LUT P0, PT, PT, PT, UP0, 0x40, 0x0 ;  /* 0x000000000000781c */ /* 0x000fe20003f0e808 */
[----:B------:R-:W-:Y:S01]  /*5560*/  UISETP.NE.AND UP0, UPT, UR17, URZ, UPT ;  /* 0x0000003f1100728c */ /* 0x000fe2000bf05270 */
[----:B------:R-:W-:-:S02]  /*5570*/  FMNMX.FTZ R0, R183, R0, !PT ;  /* 0x00000000b7007209 */ /* 0x000fc40007810000 */
[----:B------:R-:W-:Y:S01]  /*5580*/  FSEL R246, R67, -INF , !P6 ;  /* 0xff80000043f67808 */ /* 0x000fe20007000000 */
[----:B------:R-:W-:Y:S01]  /*5590*/  ULDC.64 UR16, c[0x0][0x2c8] ;  /* 0x0000b20000107ab9 */ /* 0x000fe20000000a00 */
[----:B------:R-:W-:Y:S01]  /*55a0*/  PLOP3.LUT P6, PT, PT, PT, UP4, 0x40, 0x0 ;  /* 0x000000000000781c */ /* 0x000fe20003fce848 */
[----:B------:R-:W-:Y:S01]  /*55b0*/  UISETP.NE.AND UP4, UPT, UR33, URZ, UPT ;  /* 0x0000003f2100728c */ /* 0x000fe2000bf85270 */
[C---:B------:R-:W-:Y:S01]  /*55c0*/  ISETP.GT.AND P5, PT, R9.reuse, 0x28, P5 ;  /* 0x000000280900780c */ /* 0x040fe20002fa4270 */
[----:B------:R-:W-:Y:S01]  /*55d0*/  LDSM.16.MT88.4 R64, [R220+0x1900] ;  /* 0x00190000dc40783b */ /* 0x000fe20000004200 */
[C---:B------:R-:W-:Y:S01]  /*55e0*/  ISETP.GT.AND P2, PT, R9.reuse, 0x29, P2 ;  /* 0x000000290900780c */ /* 0x040fe20001744270 */
[----:B------:R-:W-:Y:S01]  /*55f0*/  UIMAD.WIDE.U32 UR18, UR14, UR16, URZ ;  /* 0x000000100e1272a5 */ /* 0x000fe2000f8e003f */
[C---:B------:R-:W-:Y:S02]  /*5600*/  ISETP.GT.AND P1, PT, R9.reuse, 0x30, P1 ;  /* 0x000000300900780c */ /* 0x040fe40000f24270 */
[----:B------:R-:W-:-:S02]  /*5610*/  ISETP.GT.AND P0, PT, R9, 0x31, P0 ;  /* 0x000000310900780c */ /* 0x000fc40000704270 */
[----:B------:R-:W-:Y:S02]  /*5620*/  FMNMX.FTZ R0, R44, R0, !PT ;  /* 0x000000002c007209 */ /* 0x000fe40007810000 */
[----:B------:R-:W-:Y:S02]  /*5630*/  ISETP.GT.AND P6, PT, R9, 0x38, P6 ;  /* 0x000000380900780c */ /* 0x000fe400037c4270 */
[C---:B------:R-:W-:Y:S02]  /*5640*/  ISETP.LT.OR P5, PT, R8.reuse, 0x29, P5 ;  /* 0x000000290800780c */ /* 0x040fe40002fa1670 */
[C---:B------:R-:W-:Y:S02]  /*5650*/  ISETP.LT.OR P2, PT, R8.reuse, 0x2a, P2 ;  /* 0x0000002a0800780c */ /* 0x040fe40001741670 */
[C---:B------:R-:W-:Y:S02]  /*5660*/  ISETP.LT.OR P1, PT, R8.reuse, 0x31, P1 ;  /* 0x000000310800780c */ /* 0x040fe40000f21670 */
[----:B------:R-:W-:-:S02]  /*5670*/  ISETP.LT.OR P0, PT, R8, 0x32, P0 ;  /* 0x000000320800780c */ /* 0x000fc40000701670 */
[----:B------:R-:W-:Y:S02]  /*5680*/  FMNMX.FTZ R0, R41, R0, !PT ;  /* 0x0000000029007209 */ /* 0x000fe40007810000 */
[----:B-1----:R-:W-:Y:S02]  /*5690*/  FMNMX.FTZ R3, R13, R3, !PT ;  /* 0x000000030d037209 */ /* 0x002fe40007810000 */
[----:B------:R-:W-:Y:S02]  /*56a0*/  ISETP.LT.OR P6, PT, R8, 0x39, P6 ;  /* 0x000000390800780c */ /* 0x000fe400037c1670 */
[----:B------:R-:W-:Y:S01]  /*56b0*/  FSEL R245, R18, -INF , !P5 ;  /* 0xff80000012f57808 */ /* 0x000fe20006800000 */
[----:B------:R-:W-:Y:S01]  /*56c0*/  FMUL.FTZ R239, R3, c[0x0][0x2d0] ;  /* 0x0000b40003ef7a20 */ /* 0x000fe20000410000 */
[----:B------:R-:W-:Y:S02]  /*56d0*/  FSEL R244, R19, -INF , !P2 ;  /* 0xff80000013f47808 */ /* 0x000fe40005000000 */
[----:B------:R-:W-:Y:S01]  /*56e0*/  FSEL R138, R62, -INF , !P1 ;  /* 0xff8000003e8a7808 */ /* 0x000fe20004800000 */
[----:B------:R-:W-:Y:S01]  /*56f0*/  LDSM.16.MT88.4 R16, [R225+0x100] ;  /* 0x00010000e110783b */ /* 0x000fe20000004200 */
[----:B------:R-:W-:-:S02]  /*5700*/  FSEL R204, R63, -INF , !P0 ;  /* 0xff8000003fcc7808 */ /* 0x000fc40004000000 */
[----:B------:R-:W-:Y:S01]  /*5710*/  PLOP3.LUT P5, PT, PT, PT, UP3, 0x40, 0x0 ;  /* 0x000000000000781c */ /* 0x000fe20003fae838 */
[----:B------:R-:W-:Y:S01]  /*5720*/  UISETP.NE.AND UP3, UPT, UR28, URZ, UPT ;  /* 0x0000003f1c00728c */ /* 0x000fe2000bf65270 */
[----:B------:R-:W-:Y:S01]  /*5730*/  PLOP3.LUT P2, PT, PT, PT, UP2, 0x40, 0x0 ;  /* 0x000000000000781c */ /* 0x000fe20003f4e828 */
[----:B------:R-:W-:Y:S01]  /*5740*/  LDSM.16.MT88.4 R60, [R219+0x1900] ;  /* 0x00190000db3c783b */ /* 0x000fe20000004200 */
[----:B------:R-:W-:Y:S01]  /*5750*/  PLOP3.LUT P1, PT, PT, PT, UP0, 0x40, 0x0 ;  /* 0x000000000000781c */ /* 0x000fe20003f2e808 */
[----:B------:R-:W-:Y:S01]  /*5760*/  UISETP.NE.AND UP2, UPT, UR29, URZ, UPT ;  /* 0x0000003f1d00728c */ /* 0x000fe2000bf45270 */
[----:B------:R-:W-:Y:S01]  /*5770*/  PLOP3.LUT P0, PT, PT, PT, UP1, 0x40, 0x0 ;  /* 0x000000000000781c */ /* 0x000fe20003f0e818 */
[----:B------:R-:W-:Y:S01]  /*5780*/  UISETP.NE.AND UP1, UPT, UR15, URZ, UPT ;  /* 0x0000003f0f00728c */ /* 0x000fe2000bf25270 */
[----:B------:R-:W-:Y:S01]  /*5790*/  FMNMX.FTZ R0, R34, R0, !PT ;  /* 0x0000000022007209 */ /* 0x000fe20007810000 */
[----:B------:R-:W-:Y:S01]  /*57a0*/  UISETP.NE.AND UP0, UPT, UR32, URZ, UPT ;  /* 0x0000003f2000728c */ /* 0x000fe2000bf05270 */
[----:B--2---:R-:W-:-:S02]  /*57b0*/  FMNMX.FTZ R2, R12, R2, !PT ;  /* 0x000000020c027209 */ /* 0x004fc40007810000 */
[----:B------:R-:W-:Y:S02]  /*57c0*/  FSEL R203, R14, -INF , !P6 ;  /* 0xff8000000ecb7808 */ /* 0x000fe40007000000 */
[----:B------:R-:W-:Y:S01]  /*57d0*/  FSETP.NEU.FTZ.AND P6, PT, R3, -INF , PT ;  /* 0xff8000000300780b */ /* 0x000fe20003fdd000 */
[----:B------:R-:W-:Y:S01]  /*57e0*/  FMUL.FTZ R207, R2, c[0x0][0x2d0] ;  /* 0x0000b40002cf7a20 */ /* 0x000fe20000410000 */
[C---:B------:R-:W-:Y:S01]  /*57f0*/  ISETP.GT.AND P5, PT, R9.reuse, 0x39, P5 ;  /* 0x000000390900780c */ /* 0x040fe20002fa4270 */
[----:B------:R-:W-:Y:S01]  /*5800*/  @UP2 UMOV UR15, UR19 ;  /* 0x00000013000f2c82 */ /* 0x000fe20008000000 */
[C---:B------:R-:W-:Y:S01]  /*5810*/  ISETP.GT.AND P2, PT, R9.reuse, 0x40, P2 ;  /* 0x000000400900780c */ /* 0x040fe20001744270 */
[----:B------:R-:W-:Y:S01]  /*5820*/  @UP2 USHF.R.U32.HI UR14, URZ, UR17, UR15 ;  /* 0x000000113f0e2299 */ /* 0x000fe2000801160f */
[C---:B------:R-:W-:Y:S02]  /*5830*/  ISETP.GT.AND P1, PT, R9.reuse, 0x41, P1 ;  /* 0x000000410900780c */ /* 0x040fe40000f24270 */
[----:B------:R-:W-:Y:S01]  /*5840*/  ISETP.GT.AND P0, PT, R9, 0x48, P0 ;  /* 0x000000480900780c */ /* 0x000fe20000704270 */
[----:B------:R-:W-:Y:S01]  /*5850*/  UIADD3 UR14, UR13, UR14, URZ ;  /* 0x0000000e0d0e7290 */ /* 0x000fe2000fffe03f */
[----:B------:R-:W-:-:S02]  /*5860*/  FMNMX.FTZ R0, R26, R0, !PT ;  /* 0x000000001a007209 */ /* 0x000fc40007810000 */
[----:B------:R-:W-:Y:S01]  /*5870*/  FSEL R239, R239, RZ, P6 ;  /* 0x000000ffefef7208 */ /* 0x000fe20003000000 */
[----:B------:R-:W-:Y:S01]  /*5880*/  ULDC UR13, c[0x0][0x328] ;  /* 0x0000ca00000d7ab9 */ /* 0x000fe20000000800 */
[----:B------:R-:W-:Y:S01]  /*5890*/  FSETP.NEU.FTZ.AND P6, PT, R2, -INF , PT ;  /* 0xff8000000200780b */ /* 0x000fe20003fdd000 */
[----:B------:R-:W-:Y:S01]  /*58a0*/  UIADD3 UR13, UR14, UR13, URZ ;  /* 0x0000000d0e0d7290 */ /* 0x000fe2000fffe03f */
[C---:B------:R-:W-:Y:S01]  /*58b0*/  ISETP.LT.OR P5, PT, R8.reuse, 0x3a, P5 ;  /* 0x0000003a0800780c */ /* 0x040fe20002fa1670 */
[--C-:B------:R-:W-:Y:S01]  /*58c0*/  FFMA.FTZ R142, R29, c[0x0][0x2d0], -R239.reuse ;  /* 0x0000b4001d8e7a23 */ /* 0x100fe200000108ef */
[----:B------:R-:W-:Y:S01]  /*58d0*/  ISETP.LT.OR P2, PT, R8, 0x41, P2 ;  /* 0x000000410800780c */ /* 0x000fe20001741670 */
[--C-:B------:R-:W-:Y:S01]  /*58e0*/  FFMA.FTZ R108, R28, c[0x0][0x2d0], -R239.reuse ;  /* 0x0000b4001c6c7a23 */ /* 0x100fe200000108ef */
[----:B------:R-:W-:Y:S01]  /*58f0*/  ISETP.LT.OR P1, PT, R8, 0x42, P1 ;  /* 0x000000420800780c */ /* 0x000fe20000f21670 */
[--C-:B------:R-:W-:Y:S01]  /*5900*/  FFMA.FTZ R166, R128, c[0x0][0x2d0], -R239.reuse ;  /* 0x0000b40080a67a23 */ /* 0x100fe200000108ef */
[----:B------:R-:W-:Y:S01]  /*5910*/  ISETP.LT.OR P0, PT, R8, 0x49, P0 ;  /* 0x000000490800780c */ /* 0x000fe20000701670 */
[--C-:B------:R-:W-:Y:S01]  /*5920*/  FFMA.FTZ R143, R129, c[0x0][0x2d0], -R239.reuse ;  /* 0x0000b400818f7a23 */ /* 0x100fe200000108ef */
[----:B------:R-:W-:Y:S01]  /*5930*/  FMNMX.FTZ R0, R25, R0, !PT ;  /* 0x0000000019007209 */ /* 0x000fe20007810000 */
[----:B------:R-:W-:Y:S01]  /*5940*/  MUFU.EX2 R142, R142 ;  /* 0x0000008e008e7308 */ /* 0x000fe20000000800 */
[----:B------:R-:W-:Y:S01]  /*5950*/  FSEL R207, R207, RZ, P6 ;  /* 0x000000ffcfcf7208 */ /* 0x000fe20003000000 */
[--C-:B------:R-:W-:Y:S01]  /*5960*/  FFMA.FTZ R167, R120, c[0x0][0x2d0], -R239.reuse ;  /* 0x0000b40078a77a23 */ /* 0x100fe200000108ef */
[----:B------:R-:W-:Y:S01]  /*5970*/  FSEL R201, R15, -INF , !P5 ;  /* 0xff8000000fc97808 */ /* 0x000fe20006800000 */
[----:B------:R-:W-:Y:S01]  /*5980*/  FFMA.FTZ R111, R121, c[0x0][0x2d0], -R239 ;  /* 0x0000b400796f7a23 */ /* 0x000fe200000108ef */
[----:B------:R-:W-:Y:S01]  /*5990*/  FSEL R177, R58, -INF , !P2 ;  /* 0xff8000003ab17808 */ /* 0x000fe20005000000 */
[--C-:B------:R-:W-:Y:S01]  /*59a0*/  FFMA.FTZ R109, R31, c[0x0][0x2d0], -R207.reuse ;  /* 0x0000b4001f6d7a23 */ /* 0x100fe200000108cf */
[----:B------:R-:W-:Y:S01]  /*59b0*/  FSEL R178, R59, -INF , !P1 ;  /* 0xff8000003bb27808 */ /* 0x000fe20004800000 */
[--C-:B------:R-:W-:Y:S01]  /*59c0*/  FFMA.FTZ R110, R30, c[0x0][0x2d0], -R207.reuse ;  /* 0x0000b4001e6e7a23 */ /* 0x100fe200000108cf */
[----:B------:R-:W-:Y:S01]  /*59d0*/  FSEL R179, R10, -INF , !P0 ;  /* 0xff8000000ab37808 */ /* 0x000fe20004000000 */
[----:B------:R-:W-:Y:S01]  /*59e0*/  LDSM.16.MT88.4 R28, [R219+0x100] ;  /* 0x00010000db1c783b */ /* 0x000fe20000004200 */
[----:B------:R-:W-:Y:S01]  /*59f0*/  FMNMX.FTZ R0, R243, R0, !PT ;  /* 0x00000000f3007209 */ /* 0x000fe20007810000 */
[--C-:B------:R-:W-:Y:S01]  /*5a00*/  FFMA.FTZ R141, R130, c[0x0][0x2d0], -R207.reuse ;  /* 0x0000b400828d7a23 */ /* 0x100fe200000108cf */
[----:B------:R-:W-:Y:S01]  /*5a10*/  PLOP3.LUT P6, PT, PT, PT, UP1, 0x40, 0x0 ;  /* 0x000000000000781c */ /* 0x000fe20003fce818 */
[--C-:B------:R-:W-:Y:S01]  /*5a20*/  FFMA.FTZ R140, R131, c[0x0][0x2d0], -R207.reuse ;  /* 0x0000b400838c7a23 */ /* 0x100fe200000108cf */
[----:B------:R-:W-:Y:S01]  /*5a30*/  PLOP3.LUT P5, PT, PT, PT, UP6, 0x40, 0x0 ;  /* 0x000000000000781c */ /* 0x000fe20003fae868 */
[----:B------:R-:W-:Y:S01]  /*5a40*/  MUFU.EX2 R166, R166 ;  /* 0x000000a600a67308 */ /* 0x000fe20000000800 */
[----:B------:R-:W-:Y:S01]  /*5a50*/  PLOP3.LUT P2, PT, PT, PT, UP5, 0x40, 0x0 ;  /* 0x000000000000781c */ /* 0x000fe20003f4e858 */
[----:B------:R-:W-:Y:S01]  /*5a60*/  FFMA.FTZ R165, R122, c[0x0][0x2d0], -R207 ;  /* 0x0000b4007aa57a23 */ /* 0x000fe200000108cf */
[----:B------:R-:W-:Y:S01]  /*5a70*/  PLOP3.LUT P1, PT, PT, PT, UP4, 0x40, 0x0 ;  /* 0x000000000000781c */ /* 0x000fe20003f2e848 */
[--C-:B------:R-:W-:Y:S01]  /*5a80*/  FFMA.FTZ R120, R116, c[0x0][0x2d0], -R239.reuse ;  /* 0x0000b40074787a23 */ /* 0x100fe200000108ef */
[----:B------:R-:W-:Y:S01]  /*5a90*/  PLOP3.LUT P0, PT, PT, PT, UP3, 0x40, 0x0 ;  /* 0x000000000000781c */ /* 0x000fe20003f0e838 */
[----:B------:R-:W-:Y:S01]  /*5aa0*/  FFMA.FTZ R123, R117, c[0x0][0x2d0], -R239 ;  /* 0x0000b400757b7a23 */ /* 0x000fe200000108ef */
[----:B------:R-:W-:Y:S01]  /*5ab0*/  FMNMX.FTZ R0, R242, R0, !PT ;  /* 0x00000000f2007209 */ /* 0x000fe20007810000 */
[----:B------:R-:W1:Y:S01]  /*5ac0*/  MUFU.EX2 R143, R143 ;  /* 0x0000008f008f7308 */ /* 0x000e620000000800 */
[C---:B------:R-:W-:Y:S01]  /*5ad0*/  ISETP.GT.AND P6, PT, R9.reuse, 0x49, P6 ;  /* 0x000000490900780c */ /* 0x040fe200037c4270 */
[--C-:B------:R-:W-:Y:S01]  /*5ae0*/  FFMA.FTZ R164, R50, c[0x0][0x2d0], -R207.reuse ;  /* 0x0000b40032a47a23 */ /* 0x100fe200000108cf */
[C---:B------:R-:W-:Y:S01]  /*5af0*/  ISETP.GT.AND P5, PT, R9.reuse, 0x50, P5 ;  /* 0x000000500900780c */ /* 0x040fe20002fa4270 */
[--C-:B------:R-:W-:Y:S01]  /*5b00*/  FFMA.FTZ R122, R118, c[0x0][0x2d0], -R207.reuse ;  /* 0x0000b400767a7a23 */ /* 0x100fe200000108cf */
[----:B------:R-:W-:Y:S01]  /*5b10*/  ISETP.GT.AND P2, PT, R9, 0x51, P2 ;  /* 0x000000510900780c */ /* 0x000fe20001744270 */
[----:B------:R-:W-:Y:S01]  /*5b20*/  FFMA.FTZ R121, R7, c[0x0][0x2d0], -R207 ;  /* 0x0000b40007797a23 */ /* 0x000fe200000108cf */
[C---:B------:R-:W-:Y:S01]  /*5b30*/  ISETP.GT.AND P1, PT, R9.reuse, 0x58, P1 ;  /* 0x000000580900780c */ /* 0x040fe20000f24270 */
[----:B------:R-:W2:Y:S01]  /*5b40*/  MUFU.EX2 R108, R108 ;  /* 0x0000006c006c7308 */ /* 0x000ea20000000800 */
[----:B------:R-:W-:Y:S01]  /*5b50*/  ISETP.GT.AND P0, PT, R9, 0x59, P0 ;  /* 0x000000590900780c */ /* 0x000fe20000704270 */
[--C-:B------:R-:W-:Y:S01]  /*5b60*/  FFMA.FTZ R99, R112, c[0x0][0x2d0], -R239.reuse ;  /* 0x0000b40070637a23 */ /* 0x100fe200000108ef */
[----:B------:R-:W-:Y:S01]  /*5b70*/  FMNMX.FTZ R9, R43, R42, !PT ;  /* 0x0000002a2b097209 */ /* 0x000fe20007810000 */
[----:B------:R-:W-:Y:S01]  /*5b80*/  FFMA.FTZ R98, R113, c[0x0][0x2d0], -R239 ;  /* 0x0000b40071627a23 */ /* 0x000fe200000108ef */
[----:B------:R-:W-:Y:S01]  /*5b90*/  FMNMX.FTZ R0, R241, R0, !PT ;  /* 0x00000000f1007209 */ /* 0x000fe20007810000 */
[--C-:B------:R-:W-:Y:S01]  /*5ba0*/  FFMA.FTZ R97, R49, c[0x0][0x2d0], -R207.reuse ;  /* 0x0000b40031617a23 */ /* 0x100fe200000108cf */
[----:B------:R-:W-:Y:S01]  /*5bb0*/  FMNMX.FTZ R9, R40, R9, !PT ;  /* 0x0000000928097209 */ /* 0x000fe20007810000 */
[----:B------:R-:W-:Y:S01]  /*5bc0*/  MUFU.EX2 R141, R141 ;  /* 0x0000008d008d7308 */ /* 0x000fe20000000800 */
[----:B------:R-:W-:Y:S01]  /*5bd0*/  FMNMX.FTZ R0, R240, R0, !PT ;  /* 0x00000000f0007209 */ /* 0x000fe20007810000 */
[----:B------:R-:W-:Y:S01]  /*5be0*/  FFMA.FTZ R85, R48, c[0x0][0x2d0], -R207 ;  /* 0x0000b40030557a23 */ /* 0x000fe200000108cf */
[----:B------:R-:W-:Y:S01]  /*5bf0*/  FMNMX.FTZ R9, R35, R9, !PT ;  /* 0x0000000923097209 */ /* 0x000fe20007810000 */
[----:B------:R-:W-:Y:S01]  /*5c00*/  LDSM.16.MT88.4 R48, [R225+0x1100] ;  /* 0x00110000e130783b */ /* 0x000fe20000004200 */
[----:B------:R-:W-:Y:S01]  /*5c10*/  FMNMX.FTZ R0, R136, R0, !PT ;  /* 0x0000000088007209 */ /* 0x000fe20007810000 */
[--C-:B------:R-:W-:Y:S01]  /*5c20*/  FFMA.FTZ R84, R6, c[0x0][0x2d0], -R239.reuse ;  /* 0x0000b40006547a23 */ /* 0x100fe200000108ef */
[----:B------:R-:W-:Y:S01]  /*5c30*/  FMNMX.FTZ R9, R33, R9, !PT ;  /* 0x0000000921097209 */ /* 0x000fe20007810000 */
[----:B------:R-:W3:Y:S01]  /*5c40*/  MUFU.EX2 R140, R140 ;  /* 0x0000008c008c7308 */ /* 0x000ee20000000800 */
[----:B------:R-:W-:Y:S01]  /*5c50*/  FMNMX.FTZ R0, R133, R0, !PT ;  /* 0x0000000085007209 */ /* 0x000fe20007810000 */
[----:B------:R-:W-:Y:S01]  /*5c60*/  LDSM.16.MT88.4 R12, [R220+0x1100] ;  /* 0x00110000dc0c783b */ /* 0x000fe20000004200 */
        /* <DEDUP_REMOVED lines=13> */
[----:B------:R-:W4:Y:S01]  /*5d40*/  MUFU.EX2 R110, R110 ;  /* 0x0000006e006e7308 */ /* 0x000f220000000800 */
[----:B------:R-:W-:Y:S01]  /*5d50*/  FMNMX.FTZ R0, R157, R0, !PT ;  /* 0x000000009d007209 */ /* 0x000fe20007810000 */
[----:B------:R-:W-:Y:S01]  /*5d60*/  FFMA.FTZ R168, R168, c[0x0][0x2d0], -R239 ;  /* 0x0000b400a8a87a23 */ /* 0x000fe200000108ef */
[----:B------:R-:W-:Y:S01]  /*5d70*/  FMNMX.FTZ R9, R246, R9, !PT ;  /* 0x00000009f6097209 */ /* 0x000fe20007810000 */
[--C-:B------:R-:W-:Y:S01]  /*5d80*/  FFMA.FTZ R170, R170, c[0x0][0x2d0], -R207.reuse ;  /* 0x0000b400aaaa7a23 */ /* 0x100fe200000108cf */
[----:B------:R-:W-:Y:S01]  /*5d90*/  FMNMX.FTZ R0, R159, R0, !PT ;  /* 0x000000009f007209 */ /* 0x000fe20007810000 */
[--C-:B------:R-:W-:Y:S01]  /*5da0*/  FFMA.FTZ R171, R171, c[0x0][0x2d0], -R207.reuse ;  /* 0x0000b400abab7a23 */ /* 0x100fe200000108cf */
[----:B------:R-:W-:Y:S01]  /*5db0*/  FMNMX.FTZ R9, R245, R9, !PT ;  /* 0x00000009f5097209 */ /* 0x000fe20007810000 */
[----:B------:R-:W-:Y:S01]  /*5dc0*/  MUFU.EX2 R167, R167 ;  /* 0x000000a700a77308 */ /* 0x000fe20000000800 */
[----:B------:R-:W-:Y:S01]  /*5dd0*/  FMNMX.FTZ R0, R174, R0, !PT ;  /* 0x00000000ae007209 */ /* 0x000fe20007810000 */
[--C-:B------:R-:W-:Y:S01]  /*5de0*/  FFMA.FTZ R172, R172, c[0x0][0x2d0], -R207.reuse ;  /* 0x0000b400acac7a23 */ /* 0x100fe200000108cf */
[----:B------:R-:W-:Y:S01]  /*5df0*/  FMNMX.FTZ R9, R244, R9, !PT ;  /* 0x00000009f4097209 */ /* 0x000fe20007810000 */
[----:B------:R-:W-:Y:S01]  /*5e00*/  FFMA.FTZ R206, R206, c[0x0][0x2d0], -R207 ;  /* 0x0000b400cece7a23 */ /* 0x000fe200000108cf */
[----:B------:R-:W-:Y:S01]  /*5e10*/  FMNMX.FTZ R0, R175, R0, !PT ;  /* 0x00000000af007209 */ /* 0x000fe20007810000 */
[----:B------:R-:W-:Y:S01]  /*5e20*/  FFMA.FTZ R210, R210, c[0x0][0x2d0], -R239 ;  /* 0x0000b400d2d27a23 */ /* 0x000fe200000108ef */
[----:B------:R-:W-:Y:S01]  /*5e30*/  FMNMX.FTZ R9, R138, R9, !PT ;  /* 0x000000098a097209 */ /* 0x000fe20007810000 */
[----:B------:R-:W5:Y:S01]  /*5e40*/  MUFU.EX2 R111, R111 ;  /* 0x0000006f006f7308 */ /* 0x000f620000000800 */
[----:B------:R-:W-:Y:S01]  /*5e50*/  FMNMX.FTZ R0, R176, R0, !PT ;  /* 0x00000000b0007209 */ /* 0x000fe20007810000 */
[----:B------:R-:W-:Y:S01]  /*5e60*/  UISETP.NE.AND UP1, UPT, UR30, URZ, UPT ;  /* 0x0000003f1e00728c */ /* 0x000fe2000bf25270 */
[----:B------:R-:W-:-:S02]  /*5e70*/  FMNMX.FTZ R9, R204, R9, !PT ;  /* 0x00000009cc097209 */ /* 0x000fc40007810000 */
[----:B------:R-:W-:Y:S02]  /*5e80*/  FMNMX.FTZ R0, R158, R0, !PT ;  /* 0x000000009e007209 */ /* 0x000fe40007810000 */
[----:B------:R-:W-:Y:S01]  /*5e90*/  FMNMX.FTZ R9, R203, R9, !PT ;  /* 0x00000009cb097209 */ /* 0x000fe20007810000 */
[----:B------:R-:W-:Y:S01]  /*5ea0*/  MUFU.EX2 R120, R120 ;  /* 0x0000007800787308 */ /* 0x000fe20000000800 */
[----:B------:R-:W-:Y:S02]  /*5eb0*/  FMNMX.FTZ R0, R173, R0, !PT ;  /* 0x00000000ad007209 */ /* 0x000fe40007810000 */
[----:B------:R-:W-:Y:S02]  /*5ec0*/  FMNMX.FTZ R9, R201, R9, !PT ;  /* 0x00000009c9097209 */ /* 0x000fe40007810000 */
[C---:B------:R-:W-:Y:S01]  /*5ed0*/  ISETP.LT.OR P6, PT, R8.reuse, 0x4a, P6 ;  /* 0x0000004a0800780c */ /* 0x040fe200037c1670 */
[----:B------:R-:W1:Y:S01]  /*5ee0*/  SHFL.BFLY PT, R52, R0, 0x2, 0x1f ;  /* 0x0c401f0000347f89 */ /* 0x000e6200000e0000 */
[----:B------:R-:W-:Y:S01]  /*5ef0*/  FMNMX.FTZ R53, R177, R9, !PT ;  /* 0x00000009b1357209 */ /* 0x000fe20007810000 */
[----:B------:R-:W-:Y:S01]  /*5f00*/  MUFU.EX2 R123, R123 ;  /* 0x0000007b007b7308 */ /* 0x000fe20000000800 */
[----:B------:R-:W-:-:S02]  /*5f10*/  ISETP.LT.OR P5, PT, R8, 0x51, P5 ;  /* 0x000000510800780c */ /* 0x000fc40002fa1670 */
[----:B------:R-:W-:Y:S02]  /*5f20*/  FMNMX.FTZ R53, R178, R53, !PT ;  /* 0x00000035b2357209 */ /* 0x000fe40007810000 */
[----:B------:R-:W-:Y:S02]  /*5f30*/  FSEL R189, R11, -INF , !P6 ;  /* 0xff8000000bbd7808 */ /* 0x000fe40007000000 */
[----:B------:R-:W-:Y:S01]  /*5f40*/  FMNMX.FTZ R53, R179, R53, !PT ;  /* 0x00000035b3357209 */ /* 0x000fe20007810000 */
[----:B------:R-:W-:Y:S01]  /*5f50*/  MUFU.EX2 R165, R165 ;  /* 0x000000a500a57308 */ /* 0x000fe20000000800 */
[----:B------:R-:W-:Y:S02]  /*5f60*/  ISETP.LT.OR P2, PT, R8, 0x52, P2 ;  /* 0x000000520800780c */ /* 0x000fe40001741670 */
[----:B------:R-:W-:Y:S02]  /*5f70*/  FSEL R186, R54, -INF , !P5 ;  /* 0xff80000036ba7808 */ /* 0x000fe40006800000 */
[----:B------:R-:W-:-:S02]  /*5f80*/  FMNMX.FTZ R53, R189, R53, !PT ;  /* 0x00000035bd357209 */ /* 0x000fc40007810000 */
[----:B------:R-:W-:Y:S01]  /*5f90*/  ISETP.LT.OR P1, PT, R8, 0x59, P1 ;  /* 0x000000590800780c */ /* 0x000fe20000f21670 */
[----:B------:R-:W2:Y:S01]  /*5fa0*/  MUFU.EX2 R164, R164 ;  /* 0x000000a400a47308 */ /* 0x000ea20000000800 */
[----:B------:R-:W-:Y:S02]  /*5fb0*/  FSEL R181, R55, -INF , !P2 ;  /* 0xff80000037b57808 */ /* 0x000fe40005000000 */
[----:B------:R-:W-:Y:S02]  /*5fc0*/  FMNMX.FTZ R53, R186, R53, !PT ;  /* 0x00000035ba357209 */ /* 0x000fe40007810000 */
[----:B------:R-:W-:Y:S02]  /*5fd0*/  ISETP.LT.OR P0, PT, R8, 0x5a, P0 ;  /* 0x0000005a0800780c */ /* 0x000fe40000701670 */
[----:B------:R-:W-:Y:S01]  /*5fe0*/  FSEL R182, R86, -INF , !P1 ;  /* 0xff80000056b67808 */ /* 0x000fe20004800000 */
[----:B------:R-:W-:Y:S01]  /*5ff0*/  MUFU.EX2 R122, R122 ;  /* 0x0000007a007a7308 */ /* 0x000fe20000000800 */
[----:B------:R-:W-:Y:S01]  /*6000*/  FMNMX.FTZ R53, R181, R53, !PT ;  /* 0x00000035b5357209 */ /* 0x000fe20007810000 */
[----:B------:R-:W-:Y:S01]  /*6010*/  LDSM.16.MT88.4 R8, [R219+0x1100] ;  /* 0x00110000db08783b */ /* 0x000fe20000004200 */
[----:B-1----:R-:W-:Y:S01]  /*6020*/  FMNMX.FTZ R0, R0, R52, !PT ;  /* 0x0000003400007209 */ /* 0x002fe20007810000 */
[--C-:B------:R-:W-:Y:S01]  /*6030*/  FFMA.FTZ R86, R188, c[0x0][0x2d0], -R239.reuse ;  /* 0x0000b400bc567a23 */ /* 0x100fe200000108ef */
[----:B------:R-:W-:Y:S01]  /*6040*/  FSEL R185, R87, -INF , !P0 ;  /* 0xff80000057b97808 */ /* 0x000fe20004000000 */
[----:B------:R-:W-:Y:S01]  /*6050*/  FFMA.FTZ R87, R169, c[0x0][0x2d0], -R239 ;  /* 0x0000b400a9577a23 */ /* 0x000fe200000108ef */
[----:B------:R-:W-:Y:S01]  /*6060*/  FMNMX.FTZ R52, R182, R53, !PT ;  /* 0x00000035b6347209 */ /* 0x000fe20007810000 */
[----:B------:R-:W1:Y:S01]  /*6070*/  MUFU.EX2 R121, R121 ;  /* 0x0000007900797308 */ /* 0x000e620000000800 */
[----:B------:R-:W1:Y:S01]  /*6080*/  SHFL.BFLY PT, R53, R0, 0x1, 0x1f ;  /* 0x0c201f0000357f89 */ /* 0x000e6200000e0000 */
[----:B------:R-:W-:Y:S01]  /*6090*/  F2FP.BF16.PACK_AB R128, R143, R166 ;  /* 0x000000a68f80723e */ /* 0x000fe200000010ff */
[----:B------:R-:W-:Y:S01]  /*60a0*/  FFMA.FTZ R169, R187, c[0x0][0x2d0], -R207 ;  /* 0x0000b400bba97a23 */ /* 0x000fe200000108cf */
[----:B------:R-:W-:Y:S01]  /*60b0*/  FMNMX.FTZ R52, R185, R52, !PT ;  /* 0x00000034b9347209 */ /* 0x000fe20007810000 */
[----:B------:R-:W-:Y:S01]  /*60c0*/  FADD.FTZ R143, R166, R143 ;  /* 0x0000008fa68f7221 */ /* 0x000fe20000010000 */
[----:B--2---:R-:W-:-:S02]  /*60d0*/  F2FP.BF16.PACK_AB R130, R108, R142 ;  /* 0x0000008e6c82723e */ /* 0x004fc400000010ff */
[----:B---3--:R-:W-:Y:S01]  /*60e0*/  F2FP.BF16.PACK_AB R129, R140, R141 ;  /* 0x0000008d8c81723e */ /* 0x008fe200000010ff */
[----:B------:R-:W2:Y:S01]  /*60f0*/  SHFL.BFLY PT, R54, R52, 0x2, 0x1f ;  /* 0x0c401f0034367f89 */ /* 0x000ea200000e0000 */
[----:B----4-:R-:W-:Y:S01]  /*6100*/  F2FP.BF16.PACK_AB R131, R110, R109 ;  /* 0x0000006d6e83723e */ /* 0x010fe200000010ff */
[----:B------:R-:W-:Y:S01]  /*6110*/  MUFU.EX2 R99, R99 ;  /* 0x0000006300637308 */ /* 0x000fe20000000800 */
[----:B-----5:R-:W-:Y:S02]  /*6120*/  F2FP.BF16.PACK_AB R4, R111, R167 ;  /* 0x000000a76f04723e */ /* 0x020fe400000010ff */
[----:B------:R-:W-:Y:S02]  /*6130*/  F2FP.BF16.PACK_AB R5, R164, R165 ;  /* 0x000000a5a405723e */ /* 0x000fe400000010ff */
[----:B------:R-:W-:Y:S01]  /*6140*/  F2FP.BF16.PACK_AB R6, R123, R120 ;  /* 0x000000787b06723e */ /* 0x000fe200000010ff */
[C---:B------:R-:W-:Y:S01]  /*6150*/  HMMA.16816.F32.BF16 R160, R128.reuse, R16, RZ ;  /* 0x0000001080a0723c */ /* 0x040fe200000418ff */
[----:B-1----:R-:W-:Y:S01]  /*6160*/  F2FP.BF16.PACK_AB R7, R121, R122 ;  /* 0x0000007a7907723e */ /* 0x002fe200000010ff */
[----:B------:R-:W1:Y:S06]  /*6170*/  MUFU.EX2 R98, R98 ;  /* 0x0000006200627308 */ /* 0x000e6c0000000800 */
[----:B------:R-:W-:Y:S01]  /*6180*/  HMMA.16816.F32.BF16 R144, R128, R36, RZ ;  /* 0x000000248090723c */ /* 0x000fe200000418ff */
[----:B------:R-:W-:Y:S01]  /*6190*/  FMNMX.FTZ R0, R0, R53, !PT ;  /* 0x0000003500007209 */ /* 0x000fe20007810000 */
[----:B------:R-:W-:Y:S03]  /*61a0*/  MUFU.EX2 R84, R84 ;  /* 0x0000005400547308 */ /* 0x000fe60000000800 */
[C---:B------:R-:W-:Y:S01]  /*61b0*/  FSETP.NEU.FTZ.AND P0, PT, R0.reuse, -INF , PT ;  /* 0xff8000000000780b */ /* 0x040fe20003f1d000 */
[----:B------:R-:W-:-:S02]  /*61c0*/  FMUL.FTZ R202, R0, c[0x0][0x2d0] ;  /* 0x0000b40000ca7a20 */ /* 0x000fc40000410000 */
[----:B------:R-:W-:Y:S01]  /*61d0*/  HMMA.16816.F32.BF16 R104, R128, R28, RZ ;  /* 0x0000001c8068723c */ /* 0x000fe200000418ff */
[----:B--2---:R-:W-:Y:S01]  /*61e0*/  FMNMX.FTZ R52, R52, R54, !PT ;  /* 0x0000003634347209 */ /* 0x004fe20007810000 */
[----:B------:R-:W-:Y:S01]  /*61f0*/  MUFU.EX2 R46, R46 ;  /* 0x0000002e002e7308 */ /* 0x000fe20000000800 */
[----:B------:R-:W-:-:S03]  /*6200*/  FSEL R202, R202, RZ, P0 ;  /* 0x000000ffcaca7208 */ /* 0x000fc60000000000 */
[----:B------:R-:W2:Y:S02]  /*6210*/  SHFL.BFLY PT, R53, R52, 0x1, 0x1f ;  /* 0x0c201f0034357f89 */ /* 0x000ea400000e0000 */
[C---:B------:R-:W-:Y:S01]  /*6220*/  HMMA.16816.F32.BF16 R116, R128.reuse, R20, RZ ;  /* 0x000000148074723c */ /* 0x040fe200000418ff */
[--C-:B------:R-:W-:Y:S01]  /*6230*/  FFMA.FTZ R188, R44, c[0x0][0x2d0], -R202.reuse ;  /* 0x0000b4002cbc7a23 */ /* 0x100fe200000108ca */
[----:B------:R-:W-:Y:S01]  /*6240*/  MUFU.EX2 R97, R97 ;  /* 0x0000006100617308 */ /* 0x000fe20000000800 */
[--C-:B------:R-:W-:Y:S02]  /*6250*/  FFMA.FTZ R180, R180, c[0x0][0x2d0], -R202.reuse ;  /* 0x0000b400b4b47a23 */ /* 0x100fe400000108ca */
[--C-:B------:R-:W-:Y:S02]  /*6260*/  FFMA.FTZ R184, R184, c[0x0][0x2d0], -R202.reuse ;  /* 0x0000b400b8b87a23 */ /* 0x100fe400000108ca */
[--C-:B------:R-:W-:Y:S01]  /*6270*/  FFMA.FTZ R183, R183, c[0x0][0x2d0], -R202.reuse ;  /* 0x0000b400b7b77a23 */ /* 0x100fe200000108ca */
[----:B------:R-:W-:Y:S01]  /*6280*/  HMMA.16816.F32.BF16 R148, R128, R18, RZ ;  /* 0x000000128094723c */ /* 0x000fe200000418ff */
[--C-:B------:R-:W-:Y:S01]  /*6290*/  FFMA.FTZ R187, R41, c[0x0][0x2d0], -R202.reuse ;  /* 0x0000b40029bb7a23 */ /* 0x100fe200000108ca */
[----:B------:R-:W3:Y:S01]  /*62a0*/  MUFU.EX2 R85, R85 ;  /* 0x0000005500557308 */ /* 0x000ee20000000800 */
[----:B------:R-:W-:-:S02]  /*62b0*/  FFMA.FTZ R190, R34, c[0x0][0x2d0], -R202 ;  /* 0x0000b40022be7a23 */ /* 0x000fc400000108ca */
[--C-:B------:R-:W-:Y:S02]  /*62c0*/  FFMA.FTZ R195, R26, c[0x0][0x2d0], -R202.reuse ;  /* 0x0000b4001ac37a23 */ /* 0x100fe400000108ca */
[----:B------:R-:W-:Y:S01]  /*62d0*/  FFMA.FTZ R196, R25, c[0x0][0x2d0], -R202 ;  /* 0x0000b40019c47a23 */ /* 0x000fe200000108ca */
[----:B------:R-:W-:Y:S02]  /*62e0*/  HMMA.16816.F32.BF16 R100, R128, R38, RZ ;  /* 0x000000268064723c */ /* 0x000fe400000418ff */
[----:B------:R-:W-:Y:S01]  /*62f0*/  MUFU.EX2 R96, R96 ;  /* 0x0000006000607308 */ /* 0x000fe20000000800 */
[----:B--2---:R-:W-:-:S05]  /*6300*/  FMNMX.FTZ R44, R52, R53, !PT ;  /* 0x00000035342c7209 */ /* 0x004fca0007810000 */
[----:B------:R-:W-:Y:S02]  /*6310*/  HMMA.16816.F32.BF16 R112, R128, R30, RZ ;  /* 0x0000001e8070723c */ /* 0x000fe400000418ff */
[----:B------:R-:W2:Y:S01]  /*6320*/  MUFU.EX2 R47, R47 ;  /* 0x0000002f002f7308 */ /* 0x000ea20000000800 */
[C---:B------:R-:W-:Y:S01]  /*6330*/  FMUL.FTZ R205, R44.reuse, c[0x0][0x2d0] ;  /* 0x0000b4002ccd7a20 */ /* 0x040fe20000410000 */
[----:B------:R-:W-:-:S04]  /*6340*/  FSETP.NEU.FTZ.AND P0, PT, R44, -INF , PT ;  /* 0xff8000002c00780b */ /* 0x000fc80003f1d000 */
[----:B------:R-:W-:Y:S01]  /*6350*/  HMMA.16816.F32.BF16 R128, R128, R22, RZ ;  /* 0x000000168080723c */ /* 0x000fe200000418ff */
[----:B------:R-:W-:Y:S01]  /*6360*/  FSEL R205, R205, RZ, P0 ;  /* 0x000000ffcdcd7208 */ /* 0x000fe20000000000 */
[----:B------:R-:W-:Y:S01]  /*6370*/  MUFU.EX2 R45, R45 ;  /* 0x0000002d002d7308 */ /* 0x000fe20000000800 */
[----:B------:R-:W-:-:S03]  /*6380*/  PLOP3.LUT P0, PT, PT, PT, UP0, 0x40, 0x0 ;  /* 0x000000000000781c */ /* 0x000fc60003f0e808 */
[--C-:B------:R-:W-:Y:S02]  /*6390*/  FFMA.FTZ R191, R43, c[0x0][0x2d0], -R205.reuse ;  /* 0x0000b4002bbf7a23 */ /* 0x100fe400000108cd */
[C---:B------:R-:W-:Y:S01]  /*63a0*/  HMMA.16816.F32.BF16 R160, R4.reuse, R92, R160 ;  /* 0x0000005c04a0723c */ /* 0x040fe200000418a0 */
[--C-:B------:R-:W-:Y:S01]  /*63b0*/  FFMA.FTZ R192, R42, c[0x0][0x2d0], -R205.reuse ;  /* 0x0000b4002ac07a23 */ /* 0x100fe200000108cd */
[----:B------:R-:W4:Y:S01]  /*63c0*/  MUFU.EX2 R86, R86 ;  /* 0x0000005600567308 */ /* 0x000f220000000800 */
[--C-:B------:R-:W-:Y:S02]  /*63d0*/  FFMA.FTZ R194, R40, c[0x0][0x2d0], -R205.reuse ;  /* 0x0000b40028c27a23 */ /* 0x100fe400000108cd */
[--C-:B------:R-:W-:Y:S02]  /*63e0*/  FFMA.FTZ R193, R35, c[0x0][0x2d0], -R205.reuse ;  /* 0x0000b40023c17a23 */ /* 0x100fe400000108cd */
[--C-:B------:R-:W-:Y:S01]  /*63f0*/  FFMA.FTZ R198, R33, c[0x0][0x2d0], -R205.reuse ;  /* 0x0000b40021c67a23 */ /* 0x100fe200000108cd */
[----:B------:R-:W-:Y:S01]  /*6400*/  HMMA.16816.F32.BF16 R144, R4, R88, R144 ;  /* 0x000000580490723c */ /* 0x000fe20000041890 */
[--C-:B------:R-:W-:Y:S01]  /*6410*/  FFMA.FTZ R197, R32, c[0x0][0x2d0], -R205.reuse ;  /* 0x0000b40020c57a23 */ /* 0x100fe200000108cd */
[----:B------:R-:W-:Y:S01]  /*6420*/  MUFU.EX2 R168, R168 ;  /* 0x000000a800a87308 */ /* 0x000fe20000000800 */
[----:B------:R-:W-:-:S02]  /*6430*/  FFMA.FTZ R200, R27, c[0x0][0x2d0], -R205 ;  /* 0x0000b4001bc87a23 */ /* 0x000fc400000108cd */
[--C-:B------:R-:W-:Y:S02]  /*6440*/  FFMA.FTZ R199, R24, c[0x0][0x2d0], -R205.reuse ;  /* 0x0000b40018c77a23 */ /* 0x100fe400000108cd */
[--C-:B------:R-:W-:Y:S01]  /*6450*/  FFMA.FTZ R204, R204, c[0x0][0x2d0], -R205.reuse ;  /* 0x0000b400cccc7a23 */ /* 0x100fe200000108cd */
[----:B------:R-:W-:Y:S01]  /*6460*/  HMMA.16816.F32.BF16 R104, R4, R80, R104 ;  /* 0x000000500468723c */ /* 0x000fe20000041868 */
[--C-:B------:R-:W-:Y:S01]  /*6470*/  FFMA.FTZ R203, R203, c[0x0][0x2d0], -R205.reuse ;  /* 0x0000b400cbcb7a23 */ /* 0x100fe200000108cd */
[----:B------:R-:W-:Y:S01]  /*6480*/  MUFU.EX2 R87, R87 ;  /* 0x0000005700577308 */ /* 0x000fe20000000800 */
[--C-:B------:R-:W-:Y:S02]  /*6490*/  FFMA.FTZ R201, R201, c[0x0][0x2d0], -R205.reuse ;  /* 0x0000b400c9c97a23 */ /* 0x100fe400000108cd */
[----:B------:R-:W-:-:S03]  /*64a0*/  FFMA.FTZ R185, R185, c[0x0][0x2d0], -R205 ;  /* 0x0000b400b9b97a23 */ /* 0x000fc600000108cd */
[C---:B------:R-:W-:Y:S02]  /*64b0*/  HMMA.16816.F32.BF16 R116, R4.reuse, R76, R116 ;  /* 0x0000004c0474723c */ /* 0x040fe40000041874 */
[----:B------:R-:W-:Y:S06]  /*64c0*/  MUFU.EX2 R169, R169 ;  /* 0x000000a900a97308 */ /* 0x000fec0000000800 */
[C---:B------:R-:W-:Y:S02]  /*64d0*/  HMMA.16816.F32.BF16 R148, R4.reuse, R94, R148 ;  /* 0x0000005e0494723c */ /* 0x040fe40000041894 */
[----:B------:R-:W5:Y:S06]  /*64e0*/  MUFU.EX2 R170, R170 ;  /* 0x000000aa00aa7308 */ /* 0x000f6c0000000800 */
[C---:B------:R-:W-:Y:S02]  /*64f0*/  HMMA.16816.F32.BF16 R100, R4.reuse, R90, R100 ;  /* 0x0000005a0464723c */ /* 0x040fe40000041864 */
[----:B------:R-:W-:Y:S06]  /*6500*/  MUFU.EX2 R171, R171 ;  /* 0x000000ab00ab7308 */ /* 0x000fec0000000800 */
[C---:B------:R-:W-:Y:S02]  /*6510*/  HMMA.16816.F32.BF16 R112, R4.reuse, R82, R112 ;  /* 0x000000520470723c */ /* 0x040fe40000041870 */
[----:B------:R-:W2:Y:S06]  /*6520*/  MUFU.EX2 R172, R172 ;  /* 0x000000ac00ac7308 */ /* 0x000eac0000000800 */
[----:B------:R-:W-:Y:S02]  /*6530*/  HMMA.16816.F32.BF16 R128, R4, R78, R128 ;  /* 0x0000004e0480723c */ /* 0x000fe40000041880 */
[----:B------:R-:W-:Y:S05]  /*6540*/  MUFU.EX2 R180, R180 ;  /* 0x000000b400b47308 */ /* 0x000fea0000000800 */
[----:B-1----:R-:W-:-:S02]  /*6550*/  F2FP.BF16.PACK_AB R4, R98, R99 ;  /* 0x000000636204723e */ /* 0x002fc400000010ff */
[----:B---3--:R-:W-:Y:S01]  /*6560*/  F2FP.BF16.PACK_AB R5, R85, R97 ;  /* 0x000000615505723e */ /* 0x008fe200000010ff */
[----:B------:R-:W1:Y:S01]  /*6570*/  MUFU.EX2 R184, R184 ;  /* 0x000000b800b87308 */ /* 0x000e620000000800 */
[----:B------:R-:W-:Y:S02]  /*6580*/  F2FP.BF16.PACK_AB R6, R46, R84 ;  /* 0x000000542e06723e */ /* 0x000fe400000010ff */
[----:B--2---:R-:W-:-:S05]  /*6590*/  F2FP.BF16.PACK_AB R7, R47, R96 ;  /* 0x000000602f07723e */ /* 0x004fca00000010ff */
[----:B------:R-:W-:Y:S02]  /*65a0*/  MUFU.EX2 R183, R183 ;  /* 0x000000b700b77308 */ /* 0x000fe40000000800 */
[C---:B------:R-:W-:Y:S06]  /*65b0*/  HMMA.16816.F32.BF16 R160, R4.reuse, R48, R160 ;  /* 0x0000003004a0723c */ /* 0x040fec00000418a0 */
[----:B------:R-:W2:Y:S02]  /*65c0*/  MUFU.EX2 R188, R188 ;  /* 0x000000bc00bc7308 */ /* 0x000ea40000000800 */
[C---:B------:R-:W-:Y:S06]  /*65d0*/  HMMA.16816.F32.BF16 R144, R4.reuse, R12, R144 ;  /* 0x0000000c0490723c */ /* 0x040fec0000041890 */
[----:B------:R-:W-:Y:S02]  /*65e0*/  MUFU.EX2 R191, R191 ;  /* 0x000000bf00bf7308 */ /* 0x000fe40000000800 */
[C---:B------:R-:W-:Y:S06]  /*65f0*/  HMMA.16816.F32.BF16 R104, R4.reuse, R8, R104 ;  /* 0x000000080468723c */ /* 0x040fec0000041868 */
[----:B------:R-:W3:Y:S02]  /*6600*/  MUFU.EX2 R192, R192 ;  /* 0x000000c000c07308 */ /* 0x000ee40000000800 */
[C---:B------:R-:W-:Y:S06]  /*6610*/  HMMA.16816.F32.BF16 R116, R4.reuse, R72, R116 ;  /* 0x000000480474723c */ /* 0x040fec0000041874 */
[----:B------:R-:W-:Y:S02]  /*6620*/  MUFU.EX2 R194, R194 ;  /* 0x000000c200c27308 */ /* 0x000fe40000000800 */
[C---:B------:R-:W-:Y:S06]  /*6630*/  HMMA.16816.F32.BF16 R148, R4.reuse, R50, R148 ;  /* 0x000000320494723c */ /* 0x040fec0000041894 */
[----:B------:R-:W1:Y:S02]  /*6640*/  MUFU.EX2 R193, R193 ;  /* 0x000000c100c17308 */ /* 0x000e640000000800 */
[C---:B------:R-:W-:Y:S06]  /*6650*/  HMMA.16816.F32.BF16 R100, R4.reuse, R14, R100 ;  /* 0x0000000e0464723c */ /* 0x040fec0000041864 */
[----:B------:R-:W1:Y:S02]  /*6660*/  MUFU.EX2 R187, R187 ;  /* 0x000000bb00bb7308 */ /* 0x000e640000000800 */
[C---:B------:R-:W-:Y:S06]  /*6670*/  HMMA.16816.F32.BF16 R112, R4.reuse, R10, R112 ;  /* 0x0000000a0470723c */ /* 0x040fec0000041870 */
[----:B------:R-:W-:Y:S02]  /*6680*/  MUFU.EX2 R190, R190 ;  /* 0x000000be00be7308 */ /* 0x000fe40000000800 */
[----:B------:R-:W-:Y:S06]  /*6690*/  HMMA.16816.F32.BF16 R128, R4, R74, R128 ;  /* 0x0000004a0480723c */ /* 0x000fec0000041880 */
[----:B------:R-:W-:Y:S01]  /*66a0*/  MUFU.EX2 R195, R195 ;  /* 0x000000c300c37308 */ /* 0x000fe20000000800 */
[----:B----4-:R-:W-:-:S02]  /*66b0*/  F2FP.BF16.PACK_AB R4, R86, R45 ;  /* 0x0000002d5604723e */ /* 0x010fc400000010ff */
[----:B-----5:R-:W-:Y:S02]  /*66c0*/  F2FP.BF16.PACK_AB R5, R170, R169 ;  /* 0x000000a9aa05723e */ /* 0x020fe400000010ff */
[----:B------:R-:W-:Y:S02]  /*66d0*/  F2FP.BF16.PACK_AB R6, R87, R168 ;  /* 0x000000a85706723e */ /* 0x000fe400000010ff */
[----:B------:R-:W-:Y:S01]  /*66e0*/  F2FP.BF16.PACK_AB R7, R172, R171 ;  /* 0x000000abac07723e */ /* 0x000fe200000010ff */
[----:B------:R-:W-:Y:S06]  /*66f0*/  MUFU.EX2 R196, R196 ;  /* 0x000000c400c47308 */ /* 0x000fec0000000800 */
[C---:B------:R-:W-:Y:S02]  /*6700*/  HMMA.16816.F32.BF16 R160, R4.reuse, R68, R160 ;  /* 0x0000004404a0723c */ /* 0x040fe400000418a0 */
[----:B------:R-:W4:Y:S06]  /*6710*/  MUFU.EX2 R198, R198 ;  /* 0x000000c600c67308 */ /* 0x000f2c0000000800 */
[C---:B------:R-:W-:Y:S02]  /*6720*/  HMMA.16816.F32.BF16 R148, R4.reuse, R70, R148 ;  /* 0x000000460494723c */ /* 0x040fe40000041894 */
[----:B------:R-:W5:Y:S06]  /*6730*/  MUFU.EX2 R197, R197 ;  /* 0x000000c500c57308 */ /* 0x000f6c0000000800 */
[C---:B------:R-:W-:Y:S02]  /*6740*/  HMMA.16816.F32.BF16 R144, R4.reuse, R64, R144 ;  /* 0x000000400490723c */ /* 0x040fe40000041890 */
[----:B------:R-:W1:Y:S06]  /*6750*/  MUFU.EX2 R200, R200 ;  /* 0x000000c800c87308 */ /* 0x000e6c0000000800 */
[C---:B------:R-:W-:Y:S02]  /*6760*/  HMMA.16816.F32.BF16 R100, R4.reuse, R66, R100 ;  /* 0x000000420464723c */ /* 0x040fe40000041864 */
[----:B------:R-:W1:Y:S06]  /*6770*/  MUFU.EX2 R199, R199 ;  /* 0x000000c700c77308 */ /* 0x000e6c0000000800 */
[C---:B------:R-:W-:Y:S02]  /*6780*/  HMMA.16816.F32.BF16 R104, R4.reuse, R60, R104 ;  /* 0x0000003c0468723c */ /* 0x040fe40000041868 */
[----:B------:R-:W-:Y:S06]  /*6790*/  MUFU.EX2 R206, R206 ;  /* 0x000000ce00ce7308 */ /* 0x000fec0000000800 */
[C---:B------:R-:W-:Y:S02]  /*67a0*/  HMMA.16816.F32.BF16 R112, R4.reuse, R62, R112 ;  /* 0x0000003e0470723c */ /* 0x040fe40000041870 */
[----:B------:R-:W-:Y:S06]  /*67b0*/  MUFU.EX2 R204, R204 ;  /* 0x000000cc00cc7308 */ /* 0x000fec0000000800 */
[C---:B------:R-:W-:Y:S02]  /*67c0*/  HMMA.16816.F32.BF16 R116, R4.reuse, R56, R116 ;  /* 0x000000380474723c */ /* 0x040fe40000041874 */
[----:B------:R-:W-:Y:S06]  /*67d0*/  MUFU.EX2 R203, R203 ;  /* 0x000000cb00cb7308 */ /* 0x000fec0000000800 */
[----:B------:R-:W-:Y:S02]  /*67e0*/  HMMA.16816.F32.BF16 R128, R4, R58, R128 ;  /* 0x0000003a0480723c */ /* 0x000fe40000041880 */
[----:B------:R-:W-:Y:S05]  /*67f0*/  MUFU.EX2 R201, R201 ;  /* 0x000000c900c97308 */ /* 0x000fea0000000800 */
[----:B-1----:R-:W-:Y:S01]  /*6800*/  F2FP.BF16.PACK_AB R4, R184, R180 ;  /* 0x000000b4b804723e */ /* 0x002fe200000010ff */
[----:B------:R-:W-:Y:S01]  /*6810*/  FADD.FTZ R180, R180, R184 ;  /* 0x000000b8b4b47221 */ /* 0x000fe20000010000 */
[----:B--2---:R-:W-:-:S02]  /*6820*/  F2FP.BF16.PACK_AB R6, R188, R183 ;  /* 0x000000b7bc06723e */ /* 0x004fc400000010ff */
[----:B---3--:R-:W-:Y:S01]  /*6830*/  F2FP.BF16.PACK_AB R5, R192, R191 ;  /* 0x000000bfc005723e */ /* 0x008fe200000010ff */
[----:B------:R-:W-:Y:S01]  /*6840*/  FADD.FTZ R191, R191, R192 ;  /* 0x000000c0bfbf7221 */ /* 0x000fe20000010000 */
[----:B------:R-:W-:Y:S01]  /*6850*/  F2FP.BF16.PACK_AB R7, R193, R194 ;  /* 0x000000c2c107723e */ /* 0x000fe200000010ff */
[----:B------:R-:W-:Y:S02]  /*6860*/  FADD.FTZ R180, R183, R180 ;  /* 0x000000b4b7b47221 */ /* 0x000fe40000010000 */
[----:B------:R-:W-:Y:S02]  /*6870*/  FADD.FTZ R191, R194, R191 ;  /* 0x000000bfc2bf7221 */ /* 0x000fe40000010000 */
[----:B------:R-:W-:Y:S02]  /*6880*/  FADD.FTZ R180, R188, R180 ;  /* 0x000000b4bcb47221 */ /* 0x000fe40000010000 */
[----:B------:R-:W-:Y:S01]  /*6890*/  HMMA.16816.F32.BF16 R40, R4, R36, RZ ;  /* 0x000000240428723c */ /* 0x000fe200000418ff */
[----:B------:R-:W-:-:S02]  /*68a0*/  FADD.FTZ R191, R193, R191 ;  /* 0x000000bfc1bf7221 */ /* 0x000fc40000010000 */
[----:B------:R-:W-:Y:S02]  /*68b0*/  FADD.FTZ R180, R187, R180 ;  /* 0x000000b4bbb47221 */ /* 0x000fe40000010000 */
[----:B----4-:R-:W-:Y:S02]  /*68c0*/  FADD.FTZ R191, R198, R191 ;  /* 0x000000bfc6bf7221 */ /* 0x010fe40000010000 */
[----:B------:R-:W-:Y:S01]  /*68d0*/  FADD.FTZ R180, R190, R180 ;  /* 0x000000b4beb47221 */ /* 0x000fe20000010000 */
[----:B------:R-:W-:Y:S01]  /*68e0*/  HMMA.16816.F32.BF16 R36, R4, R38, RZ ;  /* 0x000000260424723c */ /* 0x000fe200000418ff */
[----:B-----5:R-:W-:Y:S02]  /*68f0*/  FADD.FTZ R191, R197, R191 ;  /* 0x000000bfc5bf7221 */ /* 0x020fe40000010000 */
[----:B------:R-:W-:Y:S02]  /*6900*/  FADD.FTZ R180, R195, R180 ;  /* 0x000000b4c3b47221 */ /* 0x000fe40000010000 */
[----:B------:R-:W-:-:S02]  /*6910*/  FADD.FTZ R191, R200, R191 ;  /* 0x000000bfc8bf7221 */ /* 0x000fc40000010000 */
[----:B------:R-:W-:Y:S01]  /*6920*/  FADD.FTZ R180, R196, R180 ;  /* 0x000000b4c4b47221 */ /* 0x000fe20000010000 */
[----:B------:R-:W-:Y:S01]  /*6930*/  HMMA.16816.F32.BF16 R32, R4, R28, RZ ;  /* 0x0000001c0420723c */ /* 0x000fe200000418ff */
[----:B------:R-:W-:-:S07]  /*6940*/  FADD.FTZ R191, R199, R191 ;  /* 0x000000bfc7bf7221 */ /* 0x000fce0000010000 */
[C---:B------:R-:W-:Y:S08]  /*6950*/  HMMA.16816.F32.BF16 R24, R4.reuse, R20, RZ ;  /* 0x000000140418723c */ /* 0x040ff000000418ff */
[C---:B------:R-:W-:Y:S08]  /*6960*/  HMMA.16816.F32.BF16 R52, R4.reuse, R16, RZ ;  /* 0x000000100434723c */ /* 0x040ff000000418ff */
[C---:B------:R-:W-:Y:S08]  /*6970*/  HMMA.16816.F32.BF16 R16, R4.reuse, R18, RZ ;  /* 0x000000120410723c */ /* 0x040ff000000418ff */
[C---:B------:R-:W-:Y:S08]  /*6980*/  HMMA.16816.F32.BF16 R28, R4.reuse, R30, RZ ;  /* 0x0000001e041c723c */ /* 0x040ff000000418ff */
[----:B------:R-:W-:Y:S07]  /*6990*/  HMMA.16816.F32.BF16 R20, R4, R22, RZ ;  /* 0x000000160414723c */ /* 0x000fee00000418ff */
[----:B------:R-:W-:-:S02]  /*69a0*/  F2FP.BF16.PACK_AB R4, R190, R187 ;  /* 0x000000bbbe04723e */ /* 0x000fc400000010ff */
[----:B------:R-:W-:Y:S02]  /*69b0*/  F2FP.BF16.PACK_AB R6, R196, R195 ;  /* 0x000000c3c406723e */ /* 0x000fe400000010ff */
[----:B------:R-:W-:Y:S02]  /*69c0*/  F2FP.BF16.PACK_AB R5, R197, R198 ;  /* 0x000000c6c505723e */ /* 0x000fe400000010ff */
[----:B------:R-:W-:-:S07]  /*69d0*/  F2FP.BF16.PACK_AB R7, R199, R200 ;  /* 0x000000c8c707723e */ /* 0x000fce00000010ff */
[C---:B------:R-:W-:Y:S07]  /*69e0*/  HMMA.16816.F32.BF16 R40, R4.reuse, R88, R40 ;  /* 0x000000580428723c */ /* 0x040fee0000041828 */
[----:B------:R-:W-:Y:S01]  /*69f0*/  FFMA.FTZ R89, R241, c[0x0][0x2d0], -R202 ;  /* 0x0000b400f1597a23 */ /* 0x000fe200000108ca */
[----:B------:R-:W-:Y:S01]  /*6a00*/  HMMA.16816.F32.BF16 R32, R4, R80, R32 ;  /* 0x000000500420723c */ /* 0x000fe20000041820 */
[----:B------:R-:W-:Y:S02]  /*6a10*/  FFMA.FTZ R88, R247, c[0x0][0x2d0], -R205 ;  /* 0x0000b400f7587a23 */ /* 0x000fe400000108cd */
[----:B------:R-:W-:-:S02]  /*6a20*/  FFMA.FTZ R241, R125, c[0x0][0x2d0], -R207 ;  /* 0x0000b4007df17a23 */ /* 0x000fc400000108cf */
[----:B------:R-:W-:Y:S02]  /*6a30*/  MUFU.EX2 R89, R89 ;  /* 0x0000005900597308 */ /* 0x000fe40000000800 */
[--C-:B------:R-:W-:Y:S01]  /*6a40*/  FFMA.FTZ R81, R240, c[0x0][0x2d0], -R202.reuse ;  /* 0x0000b400f0517a23 */ /* 0x100fe200000108ca */
[C---:B------:R-:W-:Y:S01]  /*6a50*/  HMMA.16816.F32.BF16 R24, R4.reuse, R76, R24 ;  /* 0x0000004c0418723c */ /* 0x040fe20000041818 */
[--C-:B------:R-:W-:Y:S02]  /*6a60*/  FFMA.FTZ R80, R246, c[0x0][0x2d0], -R205.reuse ;  /* 0x0000b400f6507a23 */ /* 0x100fe400000108cd */
[----:B------:R-:W-:Y:S02]  /*6a70*/  FFMA.FTZ R240, R133, c[0x0][0x2d0], -R202 ;  /* 0x0000b40085f07a23 */ /* 0x000fe400000108ca */
[----:B------:R-:W-:Y:S02]  /*6a80*/  MUFU.EX2 R81, R81 ;  /* 0x0000005100517308 */ /* 0x000fe40000000800 */
[--C-:B------:R-:W-:Y:S01]  /*6a90*/  FFMA.FTZ R77, R245, c[0x0][0x2d0], -R205.reuse ;  /* 0x0000b400f54d7a23 */ /* 0x100fe200000108cd */
[----:B------:R-:W-:Y:S01]  /*6aa0*/  HMMA.16816.F32.BF16 R36, R4, R90, R36 ;  /* 0x0000005a0424723c */ /* 0x000fe20000041824 */
[----:B------:R-:W-:-:S02]  /*6ab0*/  FFMA.FTZ R76, R244, c[0x0][0x2d0], -R205 ;  /* 0x0000b400f44c7a23 */ /* 0x000fc400000108cd */
[--C-:B------:R-:W-:Y:S02]  /*6ac0*/  FFMA.FTZ R244, R124, c[0x0][0x2d0], -R202.reuse ;  /* 0x0000b4007cf47a23 */ /* 0x100fe400000108ca */
[----:B------:R-:W1:Y:S01]  /*6ad0*/  MUFU.EX2 R88, R88 ;  /* 0x0000005800587308 */ /* 0x000e620000000800 */
[----:B------:R-:W-:Y:S02]  /*6ae0*/  FFMA.FTZ R245, R138, c[0x0][0x2d0], -R205 ;  /* 0x0000b4008af57a23 */ /* 0x000fe400000108cd */
[--C-:B------:R-:W-:Y:S01]  /*6af0*/  FFMA.FTZ R91, R243, c[0x0][0x2d0], -R202.reuse ;  /* 0x0000b400f35b7a23 */ /* 0x100fe200000108ca */
[----:B------:R-:W-:Y:S01]  /*6b00*/  HMMA.16816.F32.BF16 R52, R4, R92, R52 ;  /* 0x0000005c0434723c */ /* 0x000fe20000041834 */
[--C-:B------:R-:W-:Y:S02]  /*6b10*/  FFMA.FTZ R90, R242, c[0x0][0x2d0], -R202.reuse ;  /* 0x0000b400f25a7a23 */ /* 0x100fe400000108ca */
[----:B------:R-:W-:Y:S01]  /*6b20*/  FFMA.FTZ R242, R132, c[0x0][0x2d0], -R239 ;  /* 0x0000b40084f27a23 */ /* 0x000fe200000108ef */
[----:B------:R-:W2:Y:S01]  /*6b30*/  MUFU.EX2 R80, R80 ;  /* 0x0000005000507308 */ /* 0x000ea20000000800 */
[----:B------:R-:W-:-:S02]  /*6b40*/  FFMA.FTZ R243, R126, c[0x0][0x2d0], -R202 ;  /* 0x0000b4007ef37a23 */ /* 0x000fc400000108ca */
[--C-:B------:R-:W-:Y:S01]  /*6b50*/  FFMA.FTZ R92, R153, c[0x0][0x2d0], -R239.reuse ;  /* 0x0000b400995c7a23 */ /* 0x100fe200000108ef */
[----:B------:R-:W-:Y:S01]  /*6b60*/  HMMA.16816.F32.BF16 R16, R4, R94, R16 ;  /* 0x0000005e0410723c */ /* 0x000fe20000041810 */
[----:B------:R-:W-:-:S03]  /*6b70*/  FFMA.FTZ R93, R139, c[0x0][0x2d0], -R239 ;  /* 0x0000b4008b5d7a23 */ /* 0x000fc600000108ef */
[----:B------:R-:W-:Y:S01]  /*6b80*/  MUFU.EX2 R91, R91 ;  /* 0x0000005b005b7308 */ /* 0x000fe20000000800 */
[----:B-1----:R-:W-:Y:S02]  /*6b90*/  FADD.FTZ R191, R88, R191 ;  /* 0x000000bf58bf7221 */ /* 0x002fe40000010000 */
[--C-:B------:R-:W-:Y:S01]  /*6ba0*/  FFMA.FTZ R94, R211, c[0x0][0x2d0], -R207.reuse ;  /* 0x0000b400d35e7a23 */ /* 0x100fe200000108cf */
[C---:B------:R-:W-:Y:S01]  /*6bb0*/  HMMA.16816.F32.BF16 R28, R4.reuse, R82, R28 ;  /* 0x00000052041c723c */ /* 0x040fe2000004181c */
[--C-:B------:R-:W-:Y:S02]  /*6bc0*/  FFMA.FTZ R95, R155, c[0x0][0x2d0], -R207.reuse ;  /* 0x0000b4009b5f7a23 */ /* 0x100fe400000108cf */
[----:B------:R-:W-:Y:S01]  /*6bd0*/  FFMA.FTZ R211, R134, c[0x0][0x2d0], -R207 ;  /* 0x0000b40086d37a23 */ /* 0x000fe200000108cf */
[----:B------:R-:W1:Y:S01]  /*6be0*/  MUFU.EX2 R90, R90 ;  /* 0x0000005a005a7308 */ /* 0x000e620000000800 */
[----:B--2---:R-:W-:Y:S02]  /*6bf0*/  FADD.FTZ R191, R80, R191 ;  /* 0x000000bf50bf7221 */ /* 0x004fe40000010000 */
[--C-:B------:R-:W-:Y:S01]  /*6c00*/  FFMA.FTZ R82, R208, c[0x0][0x2d0], -R239.reuse ;  /* 0x0000b400d0527a23 */ /* 0x100fe200000108ef */
[----:B------:R-:W-:Y:S01]  /*6c10*/  HMMA.16816.F32.BF16 R20, R4, R78, R20 ;  /* 0x0000004e0414723c */ /* 0x000fe20000041814 */
[----:B------:R-:W-:-:S02]  /*6c20*/  FFMA.FTZ R83, R209, c[0x0][0x2d0], -R239 ;  /* 0x0000b400d1537a23 */ /* 0x000fc400000108ef */
[----:B------:R-:W-:Y:S01]  /*6c30*/  FFMA.FTZ R208, R152, c[0x0][0x2d0], -R207 ;  /* 0x0000b40098d07a23 */ /* 0x000fe200000108cf */
[----:B------:R-:W2:Y:S01]  /*6c40*/  MUFU.EX2 R77, R77 ;  /* 0x0000004d004d7308 */ /* 0x000ea20000000800 */
[--C-:B------:R-:W-:Y:S02]  /*6c50*/  FFMA.FTZ R209, R135, c[0x0][0x2d0], -R239.reuse ;  /* 0x0000b40087d17a23 */ /* 0x100fe400000108ef */
[----:B------:R-:W-:Y:S01]  /*6c60*/  F2FP.BF16.PACK_AB R6, R81, R89 ;  /* 0x000000595106723e */ /* 0x000fe200000010ff */
[----:B------:R-:W-:Y:S01]  /*6c70*/  FFMA.FTZ R79, R154, c[0x0][0x2d0], -R239 ;  /* 0x0000b4009a4f7a23 */ /* 0x000fe200000108ef */
[----:B------:R-:W-:Y:S01]  /*6c80*/  F2FP.BF16.PACK_AB R5, R80, R88 ;  /* 0x000000585005723e */ /* 0x000fe200000010ff */
[----:B------:R-:W-:Y:S01]  /*6c90*/  FFMA.FTZ R239, R127, c[0x0][0x2d0], -R207 ;  /* 0x0000b4007fef7a23 */ /* 0x000fe200000108cf */
[----:B------:R-:W-:Y:S01]  /*6ca0*/  LDSM.16.MT88.4 R152, [R225+0x2900] ;  /* 0x00290000e198783b */ /* 0x000fe20000004200 */
[----:B------:R-:W3:Y:S01]  /*6cb0*/  MUFU.EX2 R76, R76 ;  /* 0x0000004c004c7308 */ /* 0x000ee20000000800 */
[C---:B-1----:R-:W-:Y:S01]  /*6cc0*/  F2FP.BF16.PACK_AB R4, R90.reuse, R91 ;  /* 0x0000005b5a04723e */ /* 0x042fe200000010ff */
[----:B------:R-:W-:Y:S01]  /*6cd0*/  FADD.FTZ R180, R91, R180 ;  /* 0x000000b45bb47221 */ /* 0x000fe20000010000 */
[----:B------:R-:W-:Y:S03]  /*6ce0*/  LDSM.16.MT88.4 R132, [R219+0x2900] ;  /* 0x00290000db84783b */ /* 0x000fe60000004200 */
[----:B------:R-:W-:Y:S01]  /*6cf0*/  FADD.FTZ R180, R90, R180 ;  /* 0x000000b45ab47221 */ /* 0x000fe20000010000 */
[----:B------:R-:W-:Y:S01]  /*6d00*/  LDSM.16.MT88.4 R124, [R218+0x2900] ;  /* 0x00290000da7c783b */ /* 0x000fe20000004200 */
[----:B------:R-:W-:Y:S01]  /*6d10*/  MUFU.EX2 R82, R82 ;  /* 0x0000005200527308 */ /* 0x000fe20000000800 */
[----:B--2---:R-:W-:-:S02]  /*6d20*/  FADD.FTZ R191, R77, R191 ;  /* 0x000000bf4dbf7221 */ /* 0x004fc40000010000 */
[----:B------:R-:W-:-:S04]  /*6d30*/  FADD.FTZ R180, R89, R180 ;  /* 0x000000b459b47221 */ /* 0x000fc80000010000 */
[----:B------:R-:W-:Y:S01]  /*6d40*/  FADD.FTZ R180, R81, R180 ;  /* 0x000000b451b47221 */ /* 0x000fe20000010000 */
[C---:B---3--:R-:W-:Y:S01]  /*6d50*/  F2FP.BF16.PACK_AB R7, R76.reuse, R77 ;  /* 0x0000004d4c07723e */ /* 0x048fe200000010ff */
[----:B------:R-:W1:Y:S01]  /*6d60*/  MUFU.EX2 R83, R83 ;  /* 0x0000005300537308 */ /* 0x000e620000000800 */
[----:B------:R-:W-:-:S05]  /*6d70*/  FADD.FTZ R191, R76, R191 ;  /* 0x000000bf4cbf7221 */ /* 0x000fca0000010000 */
[C---:B------:R-:W-:Y:S02]  /*6d80*/  HMMA.16816.F32.BF16 R52, R4.reuse, R48, R52 ;  /* 0x000000300434723c */ /* 0x040fe40000041834 */
[----:B------:R2:W-:Y:S06]  /*6d90*/  MUFU.EX2 R78, R210 ;  /* 0x000000d2004e7308 */ /* 0x0005ec0000000800 */
[C---:B------:R-:W-:Y:S01]  /*6da0*/  HMMA.16816.F32.BF16 R48, R4.reuse, R50, R16 ;  /* 0x000000320430723c */ /* 0x040fe20000041810 */
[----:B------:R-:W3:Y:S01]  /*6db0*/  LDSM.16.MT88.4 R16, [R225+0x2100] ;  /* 0x00210000e110783b */ /* 0x000ee20000004200 */
[----:B------:R-:W-:Y:S06]  /*6dc0*/  MUFU.EX2 R79, R79 ;  /* 0x0000004f004f7308 */ /* 0x000fec0000000800 */
[----:B------:R-:W-:Y:S02]  /*6dd0*/  HMMA.16816.F32.BF16 R40, R4, R12, R40 ;  /* 0x0000000c0428723c */ /* 0x000fe40000041828 */
[----:B------:R-:W-:Y:S01]  /*6de0*/  MUFU.EX2 R94, R94 ;  /* 0x0000005e005e7308 */ /* 0x000fe20000000800 */
[----:B--2---:R-:W-:-:S02]  /*6df0*/  FFMA.FTZ R210, R137, c[0x0][0x2d0], -R207 ;  /* 0x0000b40089d27a23 */ /* 0x004fc400000108cf */
[----:B------:R-:W-:Y:S02]  /*6e00*/  FFMA.FTZ R207, R136, c[0x0][0x2d0], -R202 ;  /* 0x0000b40088cf7a23 */ /* 0x000fe400000108ca */
[----:B------:R-:W-:Y:S01]  /*6e10*/  LDSM.16.MT88.4 R136, [R220+0x2900] ;  /* 0x00290000dc88783b */ /* 0x000fe20000004200 */
[C---:B------:R-:W-:Y:S02]  /*6e20*/  HMMA.16816.F32.BF16 R36, R4.reuse, R14, R36 ;  /* 0x0000000e0424723c */ /* 0x040fe40000041824 */
[----:B------:R-:W2:Y:S01]  /*6e30*/  MUFU.EX2 R95, R95 ;  /* 0x0000005f005f7308 */ /* 0x000ea20000000800 */
[----:B------:R-:W4:Y:S05]  /*6e40*/  LDSM.16.MT88.4 R12, [R220+0x2100] ;  /* 0x00210000dc0c783b */ /* 0x000f2a0000004200 */
[C---:B------:R-:W-:Y:S02]  /*6e50*/  HMMA.16816.F32.BF16 R32, R4.reuse, R8, R32 ;  /* 0x000000080420723c */ /* 0x040fe40000041820 */
[----:B------:R-:W5:Y:S06]  /*6e60*/  MUFU.EX2 R208, R208 ;  /* 0x000000d000d07308 */ /* 0x000f6c0000000800 */
[C---:B------:R-:W-:Y:S01]  /*6e70*/  HMMA.16816.F32.BF16 R28, R4.reuse, R10, R28 ;  /* 0x0000000a041c723c */ /* 0x040fe2000004181c */
[----:B------:R-:W4:Y:S01]  /*6e80*/  LDSM.16.MT88.4 R8, [R219+0x2100] ;  /* 0x00210000db08783b */ /* 0x000f220000004200 */
[----:B------:R-:W-:Y:S06]  /*6e90*/  MUFU.EX2 R92, R92 ;  /* 0x0000005c005c7308 */ /* 0x000fec0000000800 */
[C---:B------:R-:W-:Y:S02]  /*6ea0*/  HMMA.16816.F32.BF16 R24, R4.reuse, R72, R24 ;  /* 0x000000480418723c */ /* 0x040fe40000041818 */
[----:B------:R-:W-:Y:S05]  /*6eb0*/  MUFU.EX2 R93, R93 ;  /* 0x0000005d005d7308 */ /* 0x000fea0000000800 */
[----:B-1----:R-:W-:Y:S01]  /*6ec0*/  F2FP.BF16.PACK_AB R72, R83, R82 ;  /* 0x000000525348723e */ /* 0x002fe200000010ff */
[----:B------:R-:W-:Y:S01]  /*6ed0*/  HMMA.16816.F32.BF16 R20, R4, R74, R20 ;  /* 0x0000004a0414723c */ /* 0x000fe20000041814 */
[----:B------:R-:W1:Y:S01]  /*6ee0*/  LDSM.16.MT88.4 R4, [R218+0x2100] ;  /* 0x00210000da04783b */ /* 0x000e620000004200 */
[----:B--2---:R-:W-:Y:S01]  /*6ef0*/  F2FP.BF16.PACK_AB R73, R95, R94 ;  /* 0x0000005e5f49723e */ /* 0x004fe200000010ff */
[----:B------:R-:W-:Y:S04]  /*6f00*/  MUFU.EX2 R209, R209 ;  /* 0x000000d100d17308 */ /* 0x000fe80000000800 */
[----:B------:R-:W-:-:S02]  /*6f10*/  F2FP.BF16.PACK_AB R74, R79, R78 ;  /* 0x0000004e4f4a723e */ /* 0x000fc400000010ff */
[----:B-----5:R-:W-:Y:S02]  /*6f20*/  F2FP.BF16.PACK_AB R75, R208, R206 ;  /* 0x000000ced04b723e */ /* 0x020fe400000010ff */
[----:B------:R-:W-:Y:S05]  /*6f30*/  MUFU.EX2 R242, R242 ;  /* 0x000000f200f27308 */ /* 0x000fea0000000800 */
[C---:B---3--:R-:W-:Y:S03]  /*6f40*/  HMMA.16816.F32.BF16 R160, R72.reuse, R16, R160 ;  /* 0x0000001048a0723c */ /* 0x048fe600000418a0 */
[----:B------:R-:W-:Y:S05]  /*6f50*/  MUFU.EX2 R210, R210 ;  /* 0x000000d200d27308 */ /* 0x000fea0000000800 */
[C---:B------:R-:W-:Y:S03]  /*6f60*/  HMMA.16816.F32.BF16 R148, R72.reuse, R18, R148 ;  /* 0x000000124894723c */ /* 0x040fe60000041894 */
[----:B------:R-:W-:Y:S05]  /*6f70*/  MUFU.EX2 R211, R211 ;  /* 0x000000d300d37308 */ /* 0x000fea0000000800 */
[C---:B----4-:R-:W-:Y:S03]  /*6f80*/  HMMA.16816.F32.BF16 R144, R72.reuse, R12, R144 ;  /* 0x0000000c4890723c */ /* 0x050fe60000041890 */
[----:B------:R-:W-:Y:S05]  /*6f90*/  MUFU.EX2 R239, R239 ;  /* 0x000000ef00ef7308 */ /* 0x000fea0000000800 */
[C---:B------:R-:W-:Y:S03]  /*6fa0*/  HMMA.16816.F32.BF16 R100, R72.reuse, R14, R100 ;  /* 0x0000000e4864723c */ /* 0x040fe60000041864 */
[----:B------:R-:W-:Y:S05]  /*6fb0*/  MUFU.EX2 R241, R241 ;  /* 0x000000f100f17308 */ /* 0x000fea0000000800 */
[C---:B------:R-:W-:Y:S03]  /*6fc0*/  HMMA.16816.F32.BF16 R104, R72.reuse, R8, R104 ;  /* 0x000000084868723c */ /* 0x040fe60000041868 */
[----:B------:R-:W2:Y:S05]  /*6fd0*/  MUFU.EX2 R207, R207 ;  /* 0x000000cf00cf7308 */ /* 0x000eaa0000000800 */
[C---:B------:R-:W-:Y:S03]  /*6fe0*/  HMMA.16816.F32.BF16 R112, R72.reuse, R10, R112 ;  /* 0x0000000a4870723c */ /* 0x040fe60000041870 */
[----:B------:R-:W3:Y:S05]  /*6ff0*/  MUFU.EX2 R240, R240 ;  /* 0x000000f000f07308 */ /* 0x000eea0000000800 */
[----:B-1----:R-:W-:Y:S03]  /*7000*/  HMMA.16816.F32.BF16 R116, R72, R4, R116 ;  /* 0x000000044874723c */ /* 0x002fe60000041874 */
[----:B------:R-:W1:Y:S01]  /*7010*/  MUFU.EX2 R243, R243 ;  /* 0x000000f300f37308 */ /* 0x000e620000000800 */
[----:B--2---:R-:W-:-:S04]  /*7020*/  FADD.FTZ R180, R207, R180 ;  /* 0x000000b4cfb47221 */ /* 0x004fc80000010000 */
[----:B------:R-:W-:Y:S03]  /*7030*/  HMMA.16816.F32.BF16 R128, R72, R6, R128 ;  /* 0x000000064880723c */ /* 0x000fe60000041880 */
[----:B------:R-:W2:Y:S01]  /*7040*/  MUFU.EX2 R244, R244 ;  /* 0x000000f400f47308 */ /* 0x000ea20000000800 */
[----:B---3--:R-:W-:-:S03]  /*7050*/  FADD.FTZ R180, R240, R180 ;  /* 0x000000b4f0b47221 */ /* 0x008fc60000010000 */
[----:B------:R-:W-:Y:S02]  /*7060*/  F2FP.BF16.PACK_AB R72, R93, R92 ;  /* 0x0000005c5d48723e */ /* 0x000fe400000010ff */
[----:B------:R-:W-:Y:S02]  /*7070*/  F2FP.BF16.PACK_AB R73, R211, R210 ;  /* 0x000000d2d349723e */ /* 0x000fe400000010ff */
[----:B------:R-:W3:Y:S01]  /*7080*/  MUFU.EX2 R245, R245 ;  /* 0x000000f500f57308 */ /* 0x000ee20000000800 */
[----:B------:R-:W-:Y:S01]  /*7090*/  F2FP.BF16.PACK_AB R74, R242, R209 ;  /* 0x000000d1f24a723e */ /* 0x000fe200000010ff */
[----:B-1----:R-:W-:Y:S01]  /*70a0*/  FADD.FTZ R180, R243, R180 ;  /* 0x000000b4f3b47221 */ /* 0x002fe20000010000 */
[----:B------:R-:W-:-:S03]  /*70b0*/  F2FP.BF16.PACK_AB R75, R241, R239 ;  /* 0x000000eff14b723e */ /* 0x000fc600000010ff */
[----:B--2---:R-:W-:-:S04]  /*70c0*/  FADD.FTZ R180, R244, R180 ;  /* 0x000000b4f4b47221 */ /* 0x004fc80000010000 */
[----:B------:R-:W-:Y:S01]  /*70d0*/  HMMA.16816.F32.BF16 R160, R72, R152, R160 ;  /* 0x0000009848a0723c */ /* 0x000fe200000418a0 */
[----:B---3--:R-:W-:-:S07]  /*70e0*/  FADD.FTZ R191, R245, R191 ;  /* 0x000000bff5bf7221 */ /* 0x008fce0000010000 */
[----:B------:R-:W-:Y:S01]  /*70f0*/  HMMA.16816.F32.BF16 R148, R72, R154, R148 ;  /* 0x0000009a4894723c */ /* 0x000fe20000041894 */
[----:B------:R-:W-:-:S04]  /*7100*/  FADD.FTZ R191, R204, R191 ;  /* 0x000000bfccbf7221 */ /* 0x000fc80000010000 */
[----:B------:R-:W-:-:S03]  /*7110*/  FADD.FTZ R191, R203, R191 ;  /* 0x000000bfcbbf7221 */ /* 0x000fc60000010000 */
[----:B------:R-:W-:Y:S01]  /*7120*/  HMMA.16816.F32.BF16 R144, R72, R136, R144 ;  /* 0x000000884890723c */ /* 0x000fe20000041890 */
[----:B------:R-:W-:-:S07]  /*7130*/  FADD.FTZ R191, R201, R191 ;  /* 0x000000bfc9bf7221 */ /* 0x000fce0000010000 */
[C---:B------:R-:W-:Y:S08]  /*7140*/  HMMA.16816.F32.BF16 R100, R72.reuse, R138, R100 ;  /* 0x0000008a4864723c */ /* 0x040ff00000041864 */
[C---:B------:R-:W-:Y:S08]  /*7150*/  HMMA.16816.F32.BF16 R104, R72.reuse, R132, R104 ;  /* 0x000000844868723c */ /* 0x040ff00000041868 */
[C---:B------:R-:W-:Y:S08]  /*7160*/  HMMA.16816.F32.BF16 R112, R72.reuse, R134, R112 ;  /* 0x000000864870723c */ /* 0x040ff00000041870 */
[C---:B------:R-:W-:Y:S08]  /*7170*/  HMMA.16816.F32.BF16 R116, R72.reuse, R124, R116 ;  /* 0x0000007c4874723c */ /* 0x040ff00000041874 */
[----:B------:R-:W-:Y:S07]  /*7180*/  HMMA.16816.F32.BF16 R128, R72, R126, R128 ;  /* 0x0000007e4880723c */ /* 0x000fee0000041880 */
[----:B------:R-:W-:-:S02]  /*7190*/  F2FP.BF16.PACK_AB R72, R240, R207 ;  /* 0x000000cff048723e */ /* 0x000fc400000010ff */
[----:B------:R-:W-:Y:S01]  /*71a0*/  F2FP.BF16.PACK_AB R74, R244, R243 ;  /* 0x000000f3f44a723e */ /* 0x000fe200000010ff */
[----:B------:R-:W-:Y:S01]  /*71b0*/  IMAD.U32 R243, RZ, RZ, UR6 ;  /* 0x00000006fff37e24 */ /* 0x000fe2000f8e00ff */
[----:B------:R-:W-:Y:S02]  /*71c0*/  F2FP.BF16.PACK_AB R73, R204, R245 ;  /* 0x000000f5cc49723e */ /* 0x000fe400000010ff */
[----:B------:R-:W-:-:S07]  /*71d0*/  F2FP.BF16.PACK_AB R75, R201, R203 ;  /* 0x000000cbc94b723e */ /* 0x000fce00000010ff */
[C---:B------:R-:W-:Y:S07]  /*71e0*/  HMMA.16816.F32.BF16 R52, R72.reuse, R68, R52 ;  /* 0x000000444834723c */ /* 0x040fee0000041834 */
[--C-:B------:R-:W-:Y:S01]  /*71f0*/  FFMA.FTZ R68, R179, c[0x0][0x2d0], -R205.reuse ;  /* 0x0000b400b3447a23 */ /* 0x100fe200000108cd */
[----:B------:R-:W-:Y:S01]  /*7200*/  HMMA.16816.F32.BF16 R36, R72, R66, R36 ;  /* 0x000000424824723c */ /* 0x000fe20000041824 */
[----:B------:R-:W-:-:S04]  /*7210*/  FFMA.FTZ R69, R189, c[0x0][0x2d0], -R205 ;  /* 0x0000b400bd457a23 */ /* 0x000fc800000108cd */
[----:B------:R-:W-:Y:S02]  /*7220*/  MUFU.EX2 R68, R68 ;  /* 0x0000004400447308 */ /* 0x000fe40000000800 */
[--C-:B------:R-:W-:Y:S01]  /*7230*/  FFMA.FTZ R66, R177, c[0x0][0x2d0], -R205.reuse ;  /* 0x0000b400b1427a23 */ /* 0x100fe200000108cd */
[----:B------:R-:W-:Y:S01]  /*7240*/  HMMA.16816.F32.BF16 R32, R72, R60, R32 ;  /* 0x0000003c4820723c */ /* 0x000fe20000041820 */
[----:B------:R-:W-:-:S04]  /*7250*/  FFMA.FTZ R67, R178, c[0x0][0x2d0], -R205 ;  /* 0x0000b400b2437a23 */ /* 0x000fc800000108cd */
[----:B------:R-:W1:Y:S02]  /*7260*/  MUFU.EX2 R66, R66 ;  /* 0x0000004200427308 */ /* 0x000e640000000800 */
[--C-:B------:R-:W-:Y:S01]  /*7270*/  FFMA.FTZ R60, R156, c[0x0][0x2d0], -R202.reuse ;  /* 0x0000b4009c3c7a23 */ /* 0x100fe200000108ca */
[----:B------:R-:W-:Y:S01]  /*7280*/  HMMA.16816.F32.BF16 R28, R72, R62, R28 ;  /* 0x0000003e481c723c */ /* 0x000fe2000004181c */
[----:B------:R-:W-:-:S04]  /*7290*/  FFMA.FTZ R61, R157, c[0x0][0x2d0], -R202 ;  /* 0x0000b4009d3d7a23 */ /* 0x000fc800000108ca */
[----:B------:R-:W2:Y:S02]  /*72a0*/  MUFU.EX2 R60, R60 ;  /* 0x0000003c003c7308 */ /* 0x000ea40000000800 */
[--C-:B------:R-:W-:Y:S01]  /*72b0*/  FFMA.FTZ R62, R159, c[0x0][0x2d0], -R202.reuse ;  /* 0x0000b4009f3e7a23 */ /* 0x100fe200000108ca */
[----:B------:R-:W-:Y:S01]  /*72c0*/  HMMA.16816.F32.BF16 R24, R72, R56, R24 ;  /* 0x000000384818723c */ /* 0x000fe20000041818 */
[----:B------:R-:W-:-:S04]  /*72d0*/  FFMA.FTZ R63, R174, c[0x0][0x2d0], -R202 ;  /* 0x0000b400ae3f7a23 */ /* 0x000fc800000108ca */
[----:B------:R-:W3:Y:S01]  /*72e0*/  MUFU.EX2 R61, R61 ;  /* 0x0000003d003d7308 */ /* 0x000ee20000000800 */
[----:B-1----:R-:W-:Y:S02]  /*72f0*/  FADD.FTZ R191, R66, R191 ;  /* 0x000000bf42bf7221 */ /* 0x002fe40000010000 */
[C---:B------:R-:W-:Y:S05]  /*7300*/  HMMA.16816.F32.BF16 R20, R72.reuse, R58, R20 ;  /* 0x0000003a4814723c */ /* 0x040fea0000041814 */
[----:B------:R-:W-:Y:S01]  /*7310*/  MUFU.EX2 R62, R62 ;  /* 0x0000003e003e7308 */ /* 0x000fe20000000800 */
[----:B--2---:R-:W-:Y:S02]  /*7320*/  FADD.FTZ R180, R60, R180 ;  /* 0x000000b43cb47221 */ /* 0x004fe40000010000 */
[C---:B------:R-:W-:Y:S05]  /*7330*/  HMMA.16816.F32.BF16 R40, R72.reuse, R64, R40 ;  /* 0x000000404828723c */ /* 0x040fea0000041828 */
[----:B------:R-:W1:Y:S01]  /*7340*/  MUFU.EX2 R63, R63 ;  /* 0x0000003f003f7308 */ /* 0x000e620000000800 */
[----:B---3--:R-:W-:Y:S01]  /*7350*/  F2FP.BF16.PACK_AB R56, R61, R60 ;  /* 0x0000003c3d38723e */ /* 0x008fe200000010ff */
[--C-:B------:R-:W-:Y:S01]  /*7360*/  FFMA.FTZ R64, R175, c[0x0][0x2d0], -R202.reuse ;  /* 0x0000b400af407a23 */ /* 0x100fe200000108ca */
[----:B------:R-:W-:Y:S01]  /*7370*/  HMMA.16816.F32.BF16 R48, R72, R70, R48 ;  /* 0x000000464830723c */ /* 0x000fe20000041830 */
[----:B------:R-:W-:-:S02]  /*7380*/  FFMA.FTZ R65, R176, c[0x0][0x2d0], -R202 ;  /* 0x0000b400b0417a23 */ /* 0x000fc400000108ca */
[----:B------:R-:W-:Y:S02]  /*7390*/  FADD.FTZ R180, R61, R180 ;  /* 0x000000b43db47221 */ /* 0x000fe40000010000 */
[----:B------:R-:W2:Y:S02]  /*73a0*/  MUFU.EX2 R67, R67 ;  /* 0x0000004300437308 */ /* 0x000ea40000000800 */
[----:B------:R-:W-:Y:S02]  /*73b0*/  FFMA.FTZ R72, R186, c[0x0][0x2d0], -R205 ;  /* 0x0000b400ba487a23 */ /* 0x000fe400000108cd */
[--C-:B------:R-:W-:Y:S02]  /*73c0*/  FFMA.FTZ R70, R158, c[0x0][0x2d0], -R202.reuse ;  /* 0x0000b4009e467a23 */ /* 0x100fe400000108ca */
[----:B------:R-:W-:Y:S02]  /*73d0*/  FFMA.FTZ R71, R173, c[0x0][0x2d0], -R202 ;  /* 0x0000b400ad477a23 */ /* 0x000fe400000108ca */
[----:B------:R-:W3:Y:S01]  /*73e0*/  MUFU.EX2 R69, R69 ;  /* 0x0000004500457308 */ /* 0x000ee20000000800 */
[----:B-1----:R-:W-:Y:S01]  /*73f0*/  F2FP.BF16.PACK_AB R58, R63, R62 ;  /* 0x0000003e3f3a723e */ /* 0x002fe200000010ff */
[----:B------:R-:W-:-:S04]  /*7400*/  FADD.FTZ R180, R62, R180 ;  /* 0x000000b43eb47221 */ /* 0x000fc80000010000 */
[----:B------:R-:W-:Y:S01]  /*7410*/  FADD.FTZ R180, R63, R180 ;  /* 0x000000b43fb47221 */ /* 0x000fe20000010000 */
[C---:B--2---:R-:W-:Y:S01]  /*7420*/  F2FP.BF16.PACK_AB R57, R67.reuse, R66 ;  /* 0x000000424339723e */ /* 0x044fe200000010ff */
[----:B------:R-:W1:Y:S01]  /*7430*/  MUFU.EX2 R64, R64 ;  /* 0x0000004000407308 */ /* 0x000e620000000800 */
[----:B------:R-:W-:-:S04]  /*7440*/  FADD.FTZ R191, R67, R191 ;  /* 0x000000bf43bf7221 */ /* 0x000fc80000010000 */
[----:B------:R-:W-:Y:S01]  /*7450*/  FADD.FTZ R191, R68, R191 ;  /* 0x000000bf44bf7221 */ /* 0x000fe20000010000 */
[C---:B---3--:R-:W-:Y:S02]  /*7460*/  F2FP.BF16.PACK_AB R59, R69.reuse, R68 ;  /* 0x00000044453b723e */ /* 0x048fe400000010ff */
[----:B------:R-:W-:Y:S01]  /*7470*/  MUFU.EX2 R72, R72 ;  /* 0x0000004800487308 */ /* 0x000fe20000000800 */
[----:B------:R-:W-:-:S04]  /*7480*/  FADD.FTZ R191, R69, R191 ;  /* 0x000000bf45bf7221 */ /* 0x000fc80000010000 */
[----:B------:R-:W-:Y:S03]  /*7490*/  HMMA.16816.F32.BF16 R32, R56, R8, R32 ;  /* 0x000000083820723c */ /* 0x000fe60000041820 */
[----:B------:R-:W2:Y:S01]  /*74a0*/  MUFU.EX2 R65, R65 ;  /* 0x0000004100417308 */ /* 0x000ea20000000800 */
[----:B-1----:R-:W-:-:S03]  /*74b0*/  FADD.FTZ R180, R64, R180 ;  /* 0x000000b440b47221 */ /* 0x002fc60000010000 */
[----:B------:R-:W-:Y:S01]  /*74c0*/  FADD.FTZ R8, R141, R140 ;  /* 0x0000008c8d087221 */ /* 0x000fe20000010000 */
[C---:B------:R-:W-:Y:S01]  /*74d0*/  HMMA.16816.F32.BF16 R52, R56.reuse, R16, R52 ;  /* 0x000000103834723c */ /* 0x040fe20000041834 */
[----:B------:R-:W-:Y:S02]  /*74e0*/  FADD.FTZ R9, R142, R143 ;  /* 0x0000008f8e097221 */ /* 0x000fe40000010000 */
[----:B------:R-:W-:Y:S01]  /*74f0*/  MUFU.EX2 R70, R70 ;  /* 0x0000004600467308 */ /* 0x000fe20000000800 */
[----:B------:R-:W-:Y:S02]  /*7500*/  FADD.FTZ R8, R109, R8 ;  /* 0x000000086d087221 */ /* 0x000fe40000010000 */
[----:B------:R-:W-:Y:S02]  /*7510*/  FADD.FTZ R9, R108, R9 ;  /* 0x000000096c097221 */ /* 0x000fe40000010000 */
[----:B------:R-:W-:Y:S01]  /*7520*/  FADD.FTZ R8, R110, R8 ;  /* 0x000000086e087221 */ /* 0x000fe20000010000 */
[----:B------:R-:W-:Y:S01]  /*7530*/  HMMA.16816.F32.BF16 R40, R56, R12, R40 ;  /* 0x0000000c3828723c */ /* 0x000fe20000041828 */
[----:B------:R-:W-:Y:S01]  /*7540*/  FADD.FTZ R9, R167, R9 ;  /* 0x00000009a7097221 */ /* 0x000fe20000010000 */
[----:B------:R-:W1:Y:S01]  /*7550*/  MUFU.EX2 R71, R71 ;  /* 0x0000004700477308 */ /* 0x000e620000000800 */
[----:B------:R-:W-:-:S02]  /*7560*/  FADD.FTZ R8, R165, R8 ;  /* 0x00000008a5087221 */ /* 0x000fc40000010000 */
[----:B------:R-:W-:Y:S02]  /*7570*/  FADD.FTZ R9, R111, R9 ;  /* 0x000000096f097221 */ /* 0x000fe40000010000 */
[----:B------:R-:W-:Y:S01]  /*7580*/  FADD.FTZ R8, R164, R8 ;  /* 0x00000008a4087221 */ /* 0x000fe20000010000 */
[C---:B------:R-:W-:Y:S01]  /*7590*/  HMMA.16816.F32.BF16 R24, R56.reuse, R4, R24 ;  /* 0x000000043818723c */ /* 0x040fe20000041818 */
[----:B------:R-:W-:Y:S01]  /*75a0*/  FADD.FTZ R9, R120, R9 ;  /* 0x0000000978097221 */ /* 0x000fe20000010000 */
[----:B------:R-:W-:Y:S01]  /*75b0*/  MUFU.EX2 R12, R185 ;  /* 0x000000b9000c7308 */ /* 0x000fe20000000800 */
[----:B------:R-:W-:Y:S02]  /*75c0*/  FADD.FTZ R8, R122, R8 ;  /* 0x000000087a087221 */ /* 0x000fe40000010000 */
[----:B------:R-:W-:Y:S02]  /*75d0*/  FADD.FTZ R9, R123, R9 ;  /* 0x000000097b097221 */ /* 0x000fe40000010000 */
[----:B------:R-:W-:Y:S01]  /*75e0*/  FADD.FTZ R8, R121, R8 ;  /* 0x0000000879087221 */ /* 0x000fe20000010000 */
[----:B------:R-:W-:Y:S01]  /*75f0*/  HMMA.16816.F32.BF16 R48, R56, R18, R48 ;  /* 0x000000123830723c */ /* 0x000fe20000041830 */
[----:B------:R-:W-:Y:S01]  /*7600*/  FADD.FTZ R9, R99, R9 ;  /* 0x0000000963097221 */ /* 0x000fe20000010000 */
[----:B--2---:R-:W-:Y:S01]  /*7610*/  F2FP.BF16.PACK_AB R4, R65, R64 ;  /* 0x000000404104723e */ /* 0x004fe200000010ff */
        /* <DEDUP_REMOVED lines=16> */
[----:B------:R-:W-:-:S02]  /*7720*/  FFMA.FTZ R16, R181, c[0x0][0x2d0], -R205 ;  /* 0x0000b400b5107a23 */ /* 0x000fc400000108cd */
[----:B------:R-:W-:Y:S01]  /*7730*/  FFMA.FTZ R17, R182, c[0x0][0x2d0], -R205 ;  /* 0x0000b400b6117a23 */ /* 0x000fe200000108cd */
[----:B-1----:R-:W-:Y:S01]  /*7740*/  F2FP.BF16.PACK_AB R6, R71, R70 ;  /* 0x000000464706723e */ /* 0x002fe200000010ff */
[----:B------:R-:W-:Y:S02]  /*7750*/  FADD.FTZ R9, R87, R9 ;  /* 0x0000000957097221 */ /* 0x000fe40000010000 */
[----:B------:R-:W-:Y:S01]  /*7760*/  FADD.FTZ R8, R172, R8 ;  /* 0x00000008ac087221 */ /* 0x000fe20000010000 */
[----:B------:R-:W1:Y:S01]  /*7770*/  MUFU.EX2 R16, R16 ;  /* 0x0000001000107308 */ /* 0x000e620000000800 */
[----:B------:R-:W-:Y:S02]  /*7780*/  FADD.FTZ R9, R82, R9 ;  /* 0x0000000952097221 */ /* 0x000fe40000010000 */
[----:B------:R-:W-:Y:S02]  /*7790*/  FADD.FTZ R8, R94, R8 ;  /* 0x000000085e087221 */ /* 0x000fe40000010000 */
[----:B------:R-:W-:-:S02]  /*77a0*/  FADD.FTZ R9, R83, R9 ;  /* 0x0000000953097221 */ /* 0x000fc40000010000 */
[----:B------:R-:W-:Y:S01]  /*77b0*/  FADD.FTZ R8, R95, R8 ;  /* 0x000000085f087221 */ /* 0x000fe20000010000 */
[----:B------:R-:W2:Y:S01]  /*77c0*/  MUFU.EX2 R17, R17 ;  /* 0x0000001100117308 */ /* 0x000ea20000000800 */
[----:B------:R-:W-:Y:S02]  /*77d0*/  FADD.FTZ R9, R78, R9 ;  /* 0x000000094e097221 */ /* 0x000fe40000010000 */
[----:B------:R-:W-:Y:S02]  /*77e0*/  FADD.FTZ R8, R206, R8 ;  /* 0x00000008ce087221 */ /* 0x000fe40000010000 */
[----:B------:R-:W-:Y:S02]  /*77f0*/  FADD.FTZ R9, R79, R9 ;  /* 0x000000094f097221 */ /* 0x000fe40000010000 */
[----:B------:R-:W-:Y:S01]  /*7800*/  FADD.FTZ R8, R208, R8 ;  /* 0x00000008d0087221 */ /* 0x000fe20000010000 */
[----:B-1----:R-:W-:Y:S01]  /*7810*/  F2FP.BF16.PACK_AB R5, R16, R72 ;  /* 0x000000481005723e */ /* 0x002fe200000010ff */
[----:B------:R-:W-:-:S02]  /*7820*/  FADD.FTZ R9, R92, R9 ;  /* 0x000000095c097221 */ /* 0x000fc40000010000 */
[----:B------:R-:W-:Y:S02]  /*7830*/  FADD.FTZ R8, R210, R8 ;  /* 0x00000008d2087221 */ /* 0x000fe40000010000 */
[----:B------:R-:W-:Y:S02]  /*7840*/  FADD.FTZ R191, R72, R191 ;  /* 0x000000bf48bf7221 */ /* 0x000fe40000010000 */
[----:B------:R-:W-:Y:S01]  /*7850*/  FADD.FTZ R9, R93, R9 ;  /* 0x000000095d097221 */ /* 0x000fe20000010000 */
[----:B--2---:R-:W-:Y:S01]  /*7860*/  F2FP.BF16.PACK_AB R7, R12, R17 ;  /* 0x000000110c07723e */ /* 0x004fe200000010ff */
[----:B------:R-:W-:Y:S02]  /*7870*/  FADD.FTZ R8, R211, R8 ;  /* 0x00000008d3087221 */ /* 0x000fe40000010000 */
[----:B------:R-:W-:Y:S02]  /*7880*/  FADD.FTZ R180, R65, R180 ;  /* 0x000000b441b47221 */ /* 0x000fe40000010000 */
[----:B------:R-:W-:-:S02]  /*7890*/  FADD.FTZ R191, R16, R191 ;  /* 0x000000bf10bf7221 */ /* 0x000fc40000010000 */
[C---:B------:R-:W-:Y:S01]  /*78a0*/  HMMA.16816.F32.BF16 R156, R4.reuse, R152, R52 ;  /* 0x00000098049c723c */ /* 0x040fe20000041834 */
[----:B------:R-:W-:Y:S02]  /*78b0*/  FADD.FTZ R9, R209, R9 ;  /* 0x00000009d1097221 */ /* 0x000fe40000010000 */
[----:B------:R-:W-:Y:S02]  /*78c0*/  FADD.FTZ R8, R239, R8 ;  /* 0x00000008ef087221 */ /* 0x000fe40000010000 */
[----:B------:R-:W-:Y:S02]  /*78d0*/  FADD.FTZ R180, R70, R180 ;  /* 0x000000b446b47221 */ /* 0x000fe40000010000 */
[----:B------:R-:W-:Y:S01]  /*78e0*/  FADD.FTZ R17, R17, R191 ;  /* 0x000000bf11117221 */ /* 0x000fe20000010000 */
[----:B------:R-:W-:Y:S01]  /*78f0*/  HMMA.16816.F32.BF16 R140, R4, R136, R40 ;  /* 0x00000088048c723c */ /* 0x000fe20000041828 */
[----:B------:R-:W-:Y:S02]  /*7900*/  FADD.FTZ R242, R242, R9 ;  /* 0x00000009f2f27221 */ /* 0x000fe40000010000 */
[----:B------:R-:W-:-:S02]  /*7910*/  FADD.FTZ R241, R241, R8 ;  /* 0x00000008f1f17221 */ /* 0x000fc40000010000 */
[----:B------:R-:W-:Y:S02]  /*7920*/  FADD.FTZ R240, R71, R180 ;  /* 0x000000b447f07221 */ /* 0x000fe40000010000 */
[----:B------:R-:W-:Y:S01]  /*7930*/  FADD.FTZ R239, R12, R17 ;  /* 0x000000110cef7221 */ /* 0x000fe20000010000 */
[C---:B------:R-:W-:Y:S08]  /*7940*/  HMMA.16816.F32.BF16 R108, R4.reuse, R132, R32 ;  /* 0x00000084046c723c */ /* 0x040ff00000041820 */
[C---:B------:R-:W-:Y:S08]  /*7950*/  HMMA.16816.F32.BF16 R120, R4.reuse, R124, R24 ;  /* 0x0000007c0478723c */ /* 0x040ff00000041818 */
[C---:B------:R-:W-:Y:S08]  /*7960*/  HMMA.16816.F32.BF16 R152, R4.reuse, R154, R48 ;  /* 0x0000009a0498723c */ /* 0x040ff00000041830 */
[C---:B------:R-:W-:Y:S08]  /*7970*/  HMMA.16816.F32.BF16 R136, R4.reuse, R138, R36 ;  /* 0x0000008a0488723c */ /* 0x040ff00000041824 */
[C---:B------:R-:W-:Y:S08]  /*7980*/  HMMA.16816.F32.BF16 R132, R4.reuse, R134, R28 ;  /* 0x000000860484723c */ /* 0x040ff0000004181c */
[----:B------:R-:W-:Y:S01]  /*7990*/  HMMA.16816.F32.BF16 R124, R4, R126, R20 ;  /* 0x0000007e047c723c */ /* 0x000fe20000041814 */
[----:B------:R-:W-:Y:S07]  /*79a0*/  @P0 BRA `(.L_x_965) ;  /* 0x0000015000000947 */ /* 0x000fee0003800000 */
[----:B------:R-:W-:Y:S01]  /*79b0*/  ISETP.LT.AND P0, PT, RZ, UR14, PT ;  /* 0x0000000eff007c0c */ /* 0x000fe2000bf01270 */
        /* <DEDUP_REMOVED lines=11> */
.L_x_966:
[----:B------:R-:W-:Y:S02]  /*7a70*/  UISETP.NE.AND UP3, UPT, UR6, 0x1, UPT ;  /* 0x000000010600788c */ /* 0x000fe4000bf65270 */
[----:B------:R-:W-:Y:S02]  /*7a80*/  ULDC.64 UR14, c[0x0][0x330] ;  /* 0x0000cc00000e7ab9 */ /* 0x000fe40000000a00 */
[----:B------:R-:W-:-:S07]  /*7a90*/  UIMAD.WIDE.U32 UR18, UR16, UR14, URZ ;  /* 0x0000000e101272a5 */ /* 0x000fce000f8e003f */
[----:B------:R-:W-:Y:S02]  /*7aa0*/  @UP3 UMOV UR17, UR19 ;  /* 0x0000001300113c82 */ /* 0x000fe40008000000 */
[----:B------:R-:W-:Y:S02]  /*7ab0*/  @UP3 USHF.R.U32.HI UR16, URZ, UR15, UR17 ;  /* 0x0000000f3f103299 */ /* 0x000fe40008011611 */
.L_x_967:
[----:B------:R-:W-:Y:S02]  /*7ac0*/  ULDC UR14, c[0x0][0x32c] ;  /* 0x0000cb00000e7ab9 */ /* 0x000fe40000000800 */
[----:B------:R-:W-:-:S04]  /*7ad0*/  UIMAD UR14, UR16, UR6, UR14 ;  /* 0x00000006100e72a4 */ /* 0x000fc8000f8e020e */
[----:B------:R-:W-:-:S04]  /*7ae0*/  UISETP.LT.AND UP3, UPT, UR13, UR14, UPT ;  /* 0x0000000e0d00728c */ /* 0x000fc8000bf61270 */
[----:B------:R-:W-:-:S04]  /*7af0*/  USEL UR13, UR13, UR14, UP3 ;  /* 0x0000000e0d0d7287 */ /* 0x000fc80009800000 */
.L_x_965:
[----:B------:R-:W-:-:S07]  /*7b00*/  UIMAD.WIDE UR14, UR13, 0x2aaaaaab, URZ ;  /* 0x2aaaaaab0d0e78a5 */ /* 0x000fce000f8e023f */
        /* <DEDUP_REMOVED lines=11> */
.L_x_987:
[----:B------:R-:W-:Y:S04]  /*7bc0*/  DEPBAR.LE SB0, 0x0 ;  /* 0x000080000000791a */ /* 0x000fe80000000000 */
[----:B------:R-:W-:Y:S01]  /*7bd0*/  BAR.SYNC.DEFER_BLOCKING 0x0 ;  /* 0x0000000000007b1d */ /* 0x000fe20000010000 */
[----:B------:R-:W-:Y:S05]  /*7be0*/  ISETP.LT.AND P0, PT, R243, UR5, PT ;  /* 0x00000005f3007c0c */ /* 0x000fea000bf01270 */
[----:B------:R1:W2:Y:S04]  /*7bf0*/  LDSM.16.M88.4 R96, [R228+0x6100] ;  /* 0x00610000e460783b */ /* 0x0002a80000000200 */
        /* <DEDUP_REMOVED lines=16> */
[----:B--234-:R-:W-:Y:S01]  /*7d00*/  SHF.R.S32.HI R4, RZ, 0x1f, R231 ;  /* 0x0000001fff047819 */ /* 0x01cfe200000114e7 */
[C---:B------:R-:W-:Y:S01]  /*7d10*/  IMAD.WIDE.U32 R2, R231.reuse, c[0x0][0x208], RZ ;  /* 0x00008200e7027a25 */ /* 0x040fe200078e00ff */
        /* <DEDUP_REMOVED lines=11> */
[----:B------:R-:W2:Y:S04]  /*7dd0*/  SHFL.IDX PT, R12, R20, RZ, 0x181f ;  /* 0x00181fff140c7589 */ /* 0x000ea800000e0000 */
[----:B------:R-:W3:Y:S04]  /*7de0*/  SHFL.IDX PT, R11, R14, RZ, 0x181f ;  /* 0x00181fff0e0b7589 */ /* 0x000ee800000e0000 */
[----:B------:R-:W4:Y:S04]  /*7df0*/  SHFL.IDX PT, R9, R20, 0x1, 0x181f ;  /* 0x00381f0014097f89 */ /* 0x000f2800000e0000 */
[----:B------:R-:W5:Y:S04]  /*7e00*/  SHFL.IDX PT, R10, R14, 0x1, 0x181f ;  /* 0x00381f000e0a7f89 */ /* 0x000f6800000e0000 */
[----:B------:R-:W-:Y:S04]  /*7e10*/  SHFL.IDX PT, R8, R14, 0x2, 0x181f ;  /* 0x00581f000e087f89 */ /* 0x000fe800000e0000 */
[----:B------:R-:W-:Y:S04]  /*7e20*/  SHFL.IDX PT, R6, R14, 0x3, 0x181f ;  /* 0x00781f000e067f89 */ /* 0x000fe800000e0000 */
[----:B------:R-:W-:Y:S04]  /*7e30*/  SHFL.IDX PT, R4, R14, 0x4, 0x181f ;  /* 0x00981f000e047f89 */ /* 0x000fe800000e0000 */
[----:B------:R4:W-:Y:S04]  /*7e40*/  SHFL.IDX PT, R2, R14, 0x5, 0x181f ;  /* 0x00b81f000e027f89 */ /* 0x0009e800000e0000 */
[----:B------:R-:W-:Y:S04]  /*7e50*/  SHFL.IDX PT, R7, R20, 0x2, 0x181f ;  /* 0x00581f0014077f89 */ /* 0x000fe800000e0000 */
[----:B------:R-:W1:Y:S04]  /*7e60*/  SHFL.IDX PT, R5, R20, 0x3, 0x181f ;  /* 0x00781f0014057f89 */ /* 0x000e6800000e0000 */
[----:B------:R-:W1:Y:S04]  /*7e70*/  SHFL.IDX PT, R3, R20, 0x4, 0x181f ;  /* 0x00981f0014037f89 */ /* 0x000e6800000e0000 */
[----:B------:R1:W1:Y:S01]  /*7e80*/  SHFL.IDX PT, R0, R20, 0x5, 0x181f ;  /* 0x00b81f0014007f89 */ /* 0x00026200000e0000 */
[-C--:B--2---:R-:W-:Y:S05]  /*7e90*/  IADD3 R12, P0, R12, R235.reuse, RZ ;  /* 0x000000eb0c0c7210 */ /* 0x084fea0007f1e0ff */
[--C-:B---3--:R-:W-:Y:S01]  /*7ea0*/  IMAD.X R13, R11, 0x1, R234.reuse, P0 ;  /* 0x000000010b0d7824 */ /* 0x108fe200000e06ea */
[-C--:B----4-:R-:W-:Y:S04]  /*7eb0*/  IADD3 R14, P0, R9, R235.reuse, RZ ;  /* 0x000000eb090e7210 */ /* 0x090fe80007f1e0ff */
[----:B------:R2:W-:Y:S01]  /*7ec0*/  LDGSTS.E.BYPASS.LTC128B.128 [R238], [R12.64], !P3 ;  /* 0x000000000cee7fae */ /* 0x0005e2000d901d74 */
[--C-:B-----5:R-:W-:Y:S01]  /*7ed0*/  IMAD.X R15, R10, 0x1, R234.reuse, P0 ;  /* 0x000000010a0f7824 */ /* 0x120fe200000e06ea */
[-C--:B-1----:R-:W-:Y:S04]  /*7ee0*/  IADD3 R10, P2, R5, R235.reuse, RZ ;  /* 0x000000eb050a7210 */ /* 0x082fe80007f5e0ff */
[----:B------:R1:W-:Y:S01]  /*7ef0*/  LDGSTS.E.BYPASS.LTC128B.128 [R238+0x800], [R14.64], !P3 ;  /* 0x008000000eee7fae */ /* 0x0003e2000d901d74 */
[--C-:B------:R-:W-:Y:S01]  /*7f00*/  IMAD.X R11, R6, 0x1, R234.reuse, P2 ;  /* 0x00000001060b7824 */ /* 0x100fe200010e06ea */
[-C--:B------:R-:W-:Y:S02]  /*7f10*/  IADD3 R20, P1, R3, R235.reuse, RZ ;  /* 0x000000eb03147210 */ /* 0x080fe40007f3e0ff */
[-C--:B------:R-:W-:Y:S03]  /*7f20*/  IADD3 R22, P0, R0, R235.reuse, RZ ;  /* 0x000000eb00167210 */ /* 0x080fe60007f1e0ff */
[----:B------:R-:W-:Y:S01]  /*7f30*/  IMAD.X R21, R4, 0x1, R234, P1 ;  /* 0x0000000104157824 */ /* 0x000fe200008e06ea */
[-C--:B------:R-:W-:Y:S02]  /*7f40*/  IADD3.X R23, R2, R234.reuse, RZ, P0, !PT ;  /* 0x000000ea02177210 */ /* 0x080fe400007fe4ff */
[----:B--2---:R-:W-:Y:S04]  /*7f50*/  IADD3 R12, P5, R7, R235, RZ ;  /* 0x000000eb070c7210 */ /* 0x004fe80007fbe0ff */
[----:B------:R-:W-:Y:S05]  /*7f60*/  IADD3.X R13, R8, R234, RZ, P5, !PT ;  /* 0x000000ea080d7210 */ /* 0x000fea0002ffe4ff */
[----:B------:R1:W-:Y:S04]  /*7f70*/  LDGSTS.E.BYPASS.LTC128B.128 [R238+0x1000], [R12.64], !P3 ;  /* 0x010000000cee7fae */ /* 0x0003e8000d901d74 */
[----:B------:R1:W-:Y:S04]  /*7f80*/  LDGSTS.E.BYPASS.LTC128B.128 [R238+0x1800], [R10.64], !P3 ;  /* 0x018000000aee7fae */ /* 0x0003e8000d901d74 */
[----:B------:R1:W-:Y:S04]  /*7f90*/  LDGSTS.E.BYPASS.LTC128B.128 [R238+0x2000], [R20.64], !P3 ;  /* 0x0200000014ee7fae */ /* 0x0003e8000d901d74 */
[----:B------:R1:W-:Y:S02]  /*7fa0*/  LDGSTS.E.BYPASS.LTC128B.128 [R238+0x2800], [R22.64], !P3 ;  /* 0x0280000016ee7fae */ /* 0x0003e4000d901d74 */
.L_x_969:
[-C--:B--234-:R-:W-:Y:S01]  /*7fb0*/  HMMA.16816.F32.BF16 R4, R96, R16.reuse, RZ ;  /* 0x000000106004723c */ /* 0x09cfe200000418ff */
[----:B------:R-:W-:Y:S02]  /*7fc0*/  LDSM.16.M88.4 R204, [R222+0x4100] ;  /* 0x00410000decc783b */ /* 0x000fe40000000200 */
[----:B------:R-:W-:Y:S05]  /*7fd0*/  ISETP.GT.AND P0, PT, R243, UR5, PT ;  /* 0x00000005f3007c0c */ /* 0x000fea000bf04270 */
[C---:B-1----:R-:W-:Y:S01]  /*7fe0*/  HMMA.16816.F32.BF16 R8, R92.reuse, R16, RZ ;  /* 0x000000105c08723c */ /* 0x042fe200000418ff */
[----:B------:R-:W0:Y:S07]  /*7ff0*/  LDGDEPBAR ;  /* 0x00000000000079af */ /* 0x000e2e0000000000 */
[-C--:B------:R-:W-:Y:S01]  /*8000*/  HMMA.16816.F32.BF16 R12, R92, R18.reuse, RZ ;  /* 0x000000125c0c723c */ /* 0x080fe200000418ff */
[----:B------:R-:W-:Y:S07]  /*8010*/  LDSM.16.M88.4 R208, [R222+0x4900] ;  /* 0x00490000ded0783b */ /* 0x000fee0000000200 */
        /* <DEDUP_REMOVED lines=54> */
[----:B------:R-:W-:Y:S07]  /*8380*/  LDSM.16.M88.4 R200, [R212+0x1000] ;  /* 0x00100000d4c8783b */ /* 0x000fee0000000200 */
        /* <DEDUP_REMOVED lines=18> */
[----:B------:R-:W5:Y:S07]  /*84b0*/  LDSM.16.M88.4 R208, [R212+0x2000] ;  /* 0x00200000d4d0783b */ /* 0x000f6e0000000200 */
[-C--:B----4-:R-:W-:Y:S08]  /*84c0*/  HMMA.16816.F32.BF16 R68, R168, R172.reuse, R68 ;  /* 0x000000aca844723c */ /* 0x090ff00000041844 */
[C---:B------:R-:W-:Y:S08]  /*84d0*/  HMMA.16816.F32.BF16 R72, R184.reuse, R172, R72 ;  /* 0x000000acb848723c */ /* 0x040ff00000041848 */
[-C--:B------:R-:W-:Y:S08]  /*84e0*/  HMMA.16816.F32.BF16 R76, R184, R174.reuse, R76 ;  /* 0x000000aeb84c723c */ /* 0x080ff0000004184c */
[C---:B------:R-:W-:Y:S01]  /*84f0*/  HMMA.16816.F32.BF16 R80, R168.reuse, R174, R80 ;  /* 0x000000aea850723c */ /* 0x040fe20000041850 */
[----:B------:R-:W4:Y:S01]  /*8500*/  LDSM.16.M88.4 R172, [R212+0x2800] ;  /* 0x00280000d4ac783b */ /* 0x000f220000000200 */
[----:B------:R-:W-:Y:S06]  /*8510*/  DEPBAR.LE SB0, 0x0 ;  /* 0x000080000000791a */ /* 0x000fec0000000000 */
[-C--:B-1----:R-:W-:Y:S01]  /*8520*/  HMMA.16816.F32.BF16 R84, R168, R176.reuse, R84 ;  /* 0x000000b0a854723c */ /* 0x082fe20000041854 */
[----:B------:R-:W-:Y:S07]  /*8530*/  BAR.SYNC.DEFER_BLOCKING 0x0 ;  /* 0x0000000000007b1d */ /* 0x000fee0000010000 */
[C---:B------:R-:W-:Y:S08]  /*8540*/  HMMA.16816.F32.BF16 R88, R184.reuse, R176, R88 ;  /* 0x000000b0b858723c */ /* 0x040ff00000041858 */
[-C--:B------:R-:W-:Y:S08]  /*8550*/  HMMA.16816.F32.BF16 R92, R184, R178.reuse, R92 ;  /* 0x000000b2b85c723c */ /* 0x080ff0000004185c */
[----:B------:R-:W-:Y:S08]  /*8560*/  HMMA.16816.F32.BF16 R96, R168, R178, R96 ;  /* 0x000000b2a860723c */ /* 0x000ff00000041860 */
        /* <DEDUP_REMOVED lines=16> */
[-C--:B-----5:R-:W-:Y:S08]  /*8670*/  HMMA.16816.F32.BF16 R68, R180, R208.reuse, R68 ;  /* 0x000000d0b444723c */ /* 0x0a0ff00000041844 */
[C---:B------:R-:W-:Y:S08]  /*8680*/  HMMA.16816.F32.BF16 R72, R192.reuse, R208, R72 ;  /* 0x000000d0c048723c */ /* 0x040ff00000041848 */
[-C--:B------:R-:W-:Y:S08]  /*8690*/  HMMA.16816.F32.BF16 R76, R192, R210.reuse, R76 ;  /* 0x000000d2c04c723c */ /* 0x080ff0000004184c */
[C---:B------:R-:W-:Y:S08]  /*86a0*/  HMMA.16816.F32.BF16 R80, R180.reuse, R210, R80 ;  /* 0x000000d2b450723c */ /* 0x040ff00000041850 */
[-C--:B----4-:R-:W-:Y:S08]  /*86b0*/  HMMA.16816.F32.BF16 R84, R180, R172.reuse, R84 ;  /* 0x000000acb454723c */ /* 0x090ff00000041854 */
[C---:B------:R-:W-:Y:S08]  /*86c0*/  HMMA.16816.F32.BF16 R88, R192.reuse, R172, R88 ;  /* 0x000000acc058723c */ /* 0x040ff00000041858 */
[-C--:B------:R-:W-:Y:S08]  /*86d0*/  HMMA.16816.F32.BF16 R92, R192, R174.reuse, R92 ;  /* 0x000000aec05c723c */ /* 0x080ff0000004185c */
[----:B------:R-:W-:Y:S01]  /*86e0*/  HMMA.16816.F32.BF16 R96, R180, R174, R96 ;  /* 0x000000aeb460723c */ /* 0x000fe20000041860 */
[----:B------:R-:W-:-:S07]  /*86f0*/  @!P0 BRA `(.L_x_970) ;  /* 0x000003a000008947 */ /* 0x000fce0003800000 */
[----:B------:R-:W-:Y:S01]  /*8700*/  PLOP3.LUT P1, PT, PT, PT, UP1, 0x80, 0x0 ;  /* 0x000000000000781c */ /* 0x000fe20003f2f018 */
[----:B------:R-:W-:Y:S01]  /*8710*/  IMAD R231, R243, 0x60, R233 ;  /* 0x00000060f3e77824 */ /* 0x000fe200078e02e9 */
[----:B------:R-:W-:Y:S01]  /*8720*/  PLOP3.LUT P0, PT, PT, PT, UP1, 0x80, 0x0 ;  /* 0x000000000000781c */ /* 0x000fe20003f0f018 */
[----:B------:R-:W-:Y:S03]  /*8730*/  IMAD.MOV.U32 R230, RZ, RZ, RZ ;  /* 0x000000ffffe67224 */ /* 0x000fe600078e00ff */
[----:B------:R-:W-:Y:S05]  /*8740*/  IADD3 R231, R231, -0x60, R232 ;  /* 0xffffffa0e7e77810 */ /* 0x000fea0007ffe0e8 */
[--C-:B------:R-:W-:Y:S02]  /*8750*/  IMAD.MOV.U32 R0, RZ, RZ, R231.reuse ;  /* 0x000000ffff007224 */ /* 0x100fe400078e00e7 */
[----:B------:R-:W-:Y:S05]  /*8760*/  @P1 IMAD.HI.U32 R2, R231, c[0x0][0x2bc], RZ ;  /* 0x0000af00e7021a27 */ /* 0x000fea00078e00ff */
[----:B------:R-:W-:Y:S04]  /*8770*/  @P0 SHF.R.U32.HI R0, RZ, c[0x0][0x2c0], R2 ;  /* 0x0000b000ff000a19 */ /* 0x000fe80000011602 */
[C---:B------:R-:W-:Y:S04]  /*8780*/  @!P4 IADD3 R168, P0, R0.reuse, UR46, RZ ;  /* 0x0000002e00a8cc10 */ /* 0x040fe8000ff1e0ff */
[----:B------:R-:W-:Y:S01]  /*8790*/  @!P4 LEA.HI.X.SX32 R3, R0, UR4, 0x1, P0 ;  /* 0x000000040003cc11 */ /* 0x000fe200080f0eff */
[----:B------:R-:W-:Y:S01]  /*87a0*/  IMAD.MOV R0, RZ, RZ, -R0 ;  /* 0x000000ffff007224 */ /* 0x000fe200078e0a00 */
[----:B------:R-:W-:Y:S03]  /*87b0*/  @!P4 LEA R2, P0, R168, c[0x0][0x2a0], 0x2 ;  /* 0x0000a800a802ca11 */ /* 0x000fe600078010ff */
        /* <DEDUP_REMOVED lines=16> */
[----:B------:R-:W1:Y:S04]  /*88c0*/  SHFL.IDX PT, R175, R180, RZ, 0x181f ;  /* 0x00181fffb4af7589 */ /* 0x000e6800000e0000 */
[----:B------:R-:W2:Y:S04]  /*88d0*/  SHFL.IDX PT, R176, R0, RZ, 0x181f ;  /* 0x00181fff00b07589 */ /* 0x000ea800000e0000 */
[----:B------:R-:W3:Y:S04]  /*88e0*/  SHFL.IDX PT, R173, R180, 0x1, 0x181f ;  /* 0x00381f00b4ad7f89 */ /* 0x000ee800000e0000 */
[----:B------:R-:W-:Y:S04]  /*88f0*/  SHFL.IDX PT, R171, R180, 0x2, 0x181f ;  /* 0x00581f00b4ab7f89 */ /* 0x000fe800000e0000 */
[----:B------:R-:W4:Y:S04]  /*8900*/  SHFL.IDX PT, R174, R0, 0x1, 0x181f ;  /* 0x00381f0000ae7f89 */ /* 0x000f2800000e0000 */
[----:B------:R-:W5:Y:S04]  /*8910*/  SHFL.IDX PT, R169, R180, 0x3, 0x181f ;  /* 0x00781f00b4a97f89 */ /* 0x000f6800000e0000 */
[----:B------:R-:W-:Y:S01]  /*8920*/  SHFL.IDX PT, R172, R0, 0x2, 0x181f ;  /* 0x00581f0000ac7f89 */ /* 0x000fe200000e0000 */
[-C--:B-1----:R-:W-:Y:S03]  /*8930*/  IADD3 R178, P0, R175, R235.reuse, RZ ;  /* 0x000000ebafb27210 */ /* 0x082fe60007f1e0ff */
[----:B------:R-:W1:Y:S02]  /*8940*/  SHFL.IDX PT, R3, R180, 0x4, 0x181f ;  /* 0x00981f00b4037f89 */ /* 0x000e6400000e0000 */
[--C-:B--2---:R-:W-:Y:S02]  /*8950*/  IMAD.X R179, R176, 0x1, R234.reuse, P0 ;  /* 0x00000001b0b37824 */ /* 0x104fe400000e06ea */
[----:B------:R1:W2:Y:S01]  /*8960*/  SHFL.IDX PT, R2, R180, 0x5, 0x181f ;  /* 0x00b81f00b4027f89 */ /* 0x0002a200000e0000 */
[-C--:B---3--:R-:W-:Y:S03]  /*8970*/  IADD3 R176, P0, R173, R235.reuse, RZ ;  /* 0x000000ebadb07210 */ /* 0x088fe60007f1e0ff */
[----:B------:R3:W-:Y:S04]  /*8980*/  LDGSTS.E.BYPASS.LTC128B.128 [R229+0x3100], [R178.64], !P3 ;  /* 0x03100000b2e57fae */ /* 0x0007e8000d901d74 */
[----:B------:R-:W3:Y:S01]  /*8990*/  SHFL.IDX PT, R170, R0, 0x3, 0x181f ;  /* 0x00781f0000aa7f89 */ /* 0x000ee200000e0000 */
[--C-:B----4-:R-:W-:Y:S03]  /*89a0*/  IMAD.X R177, R174, 0x1, R234.reuse, P0 ;  /* 0x00000001aeb17824 */ /* 0x110fe600000e06ea */
[----:B------:R-:W4:Y:S01]  /*89b0*/  SHFL.IDX PT, R168, R0, 0x4, 0x181f ;  /* 0x00981f0000a87f89 */ /* 0x000f2200000e0000 */
[-C--:B-----5:R-:W-:Y:S03]  /*89c0*/  IADD3 R174, P2, R169, R235.reuse, RZ ;  /* 0x000000eba9ae7210 */ /* 0x0a0fe60007f5e0ff */
[----:B------:R-:W5:Y:S04]  /*89d0*/  SHFL.IDX PT, R0, R0, 0x5, 0x181f ;  /* 0x00b81f0000007f89 */ /* 0x000f6800000e0000 */
[----:B------:R5:W-:Y:S01]  /*89e0*/  LDGSTS.E.BYPASS.LTC128B.128 [R229+0x3900], [R176.64], !P3 ;  /* 0x03900000b0e57fae */ /* 0x000be2000d901d74 */
[-C--:B-1----:R-:W-:Y:S02]  /*89f0*/  IADD3 R180, P1, R3, R235.reuse, RZ ;  /* 0x000000eb03b47210 */ /* 0x082fe40007f3e0ff */
[-C--:B--2---:R-:W-:Y:S02]  /*8a00*/  IADD3 R2, P0, R2, R235.reuse, RZ ;  /* 0x000000eb02027210 */ /* 0x084fe40007f1e0ff */
[----:B---3--:R-:W-:Y:S01]  /*8a10*/  IADD3 R178, P5, R171, R235, RZ ;  /* 0x000000ebabb27210 */ /* 0x008fe20007fbe0ff */
[--C-:B------:R-:W-:Y:S04]  /*8a20*/  IMAD.X R175, R170, 0x1, R234.reuse, P2 ;  /* 0x00000001aaaf7824 */ /* 0x100fe800010e06ea */
[--C-:B------:R-:W-:Y:S02]  /*8a30*/  IMAD.X R179, R172, 0x1, R234.reuse, P5 ;  /* 0x00000001acb37824 */ /* 0x100fe400028e06ea */
[--C-:B----4-:R-:W-:Y:S02]  /*8a40*/  IMAD.X R181, R168, 0x1, R234.reuse, P1 ;  /* 0x00000001a8b57824 */ /* 0x110fe400008e06ea */
[----:B-----5:R-:W-:Y:S01]  /*8a50*/  IMAD.X R3, R0, 0x1, R234, P0 ;  /* 0x0000000100037824 */ /* 0x020fe200000e06ea */
[----:B------:R1:W-:Y:S04]  /*8a60*/  LDGSTS.E.BYPASS.LTC128B.128 [R229+0x4100], [R178.64], !P3 ;  /* 0x04100000b2e57fae */ /* 0x0003e8000d901d74 */
[----:B------:R1:W-:Y:S04]  /*8a70*/  LDGSTS.E.BYPASS.LTC128B.128 [R229+0x4900], [R174.64], !P3 ;  /* 0x04900000aee57fae */ /* 0x0003e8000d901d74 */
[----:B------:R1:W-:Y:S04]  /*8a80*/  LDGSTS.E.BYPASS.LTC128B.128 [R229+0x5100], [R180.64], !P3 ;  /* 0x05100000b4e57fae */ /* 0x0003e8000d901d74 */
[----:B------:R1:W-:Y:S02]  /*8a90*/  LDGSTS.E.BYPASS.LTC128B.128 [R229+0x5900], [R2.64], !P3 ;  /* 0x0590000002e57fae */ /* 0x0003e4000d901d74 */
.L_x_970:
[----:B------:R-:W-:Y:S01]  /*8aa0*/  IMAD.MOV.U32 R171, RZ, RZ, R236 ;  /* 0x000000ffffab7224 */ /* 0x000fe200078e00ec */
[----:B------:R-:W-:Y:S01]  /*8ab0*/  PLOP3.LUT P1, PT, PT, PT, UP2, 0x80, 0x0 ;  /* 0x000000000000781c */ /* 0x000fe20003f2f028 */
[----:B------:R-:W0:Y:S01]  /*8ac0*/  LDGDEPBAR ;  /* 0x00000000000079af */ /* 0x000e220000000000 */
[----:B------:R-:W-:Y:S01]  /*8ad0*/  PLOP3.LUT P0, PT, PT, PT, UP2, 0x80, 0x0 ;  /* 0x000000000000781c */ /* 0x000fe20003f0f028 */
[----:B------:R-:W-:Y:S05]  /*8ae0*/  IMAD R170, R243, -0x60, RZ ;  /* 0xffffffa0f3aa7824 */ /* 0x000fea00078e02ff */
[----:B-1----:R-:W-:Y:S05]  /*8af0*/  IADD3 R2, -R237, 0x1, R170 ;  /* 0x00000001ed027810 */ /* 0x002fea0007ffe1aa */
[----:B------:R-:W-:Y:S05]  /*8b00*/  @P1 IMAD.HI.U32 R0, R236, c[0x0][0x2c8], RZ ;  /* 0x0000b200ec001a27 */ /* 0x000fea00078e00ff */
[----:B------:R-:W-:Y:S01]  /*8b10*/  @P0 SHF.R.U32.HI R171, RZ, c[0x0][0x2cc], R0 ;  /* 0x0000b300ffab0a19 */ /* 0x000fe20000011600 */
[----:B------:R-:W-:Y:S01]  /*8b20*/  IMAD.U32 R0, RZ, RZ, UR7 ;  /* 0x00000007ff007e24 */ /* 0x000fe2000f8e00ff */
[----:B------:R-:W-:Y:S03]  /*8b30*/  PLOP3.LUT P0, PT, PT, PT, UP0, 0x40, 0x0 ;  /* 0x000000000000781c */ /* 0x000fe60003f0e808 */
[----:B------:R-:W1:Y:S01]  /*8b40*/  SHFL.IDX PT, R168, R171, RZ, 0x1c1f ;  /* 0x001c1fffaba87589 */ /* 0x000e6200000e0000 */
        /* <DEDUP_REMOVED lines=22> */
.L_x_973:
[----:B------:R-:W-:Y:S04]  /*8cb0*/  MOV R0, c[0x0][0x32c] ;  /* 0x0000cb0000007a02 */ /* 0x000fe80000000f00 */
[----:B------:R-:W-:Y:S11]  /*8cc0*/  ISETP.NE.AND P0, PT, R0, 0x1, PT ;  /* 0x000000010000780c */ /* 0x000ff60003f05270 */
[----:B------:R-:W-:Y:S02]  /*8cd0*/  @!UPT UIADD3 URZ, URZ, URZ, URZ ;  /* 0x0000003f3f3ff290 */ /* 0x000fe4000fffe03f */
[----:B------:R-:W-:Y:S05]  /*8ce0*/  @P0 IMAD.HI.U32 R0, R168, c[0x0][0x330], RZ ;  /* 0x0000cc00a8000a27 */ /* 0x000fea00078e00ff */
[----:B------:R-:W-:Y:S02]  /*8cf0*/  @P0 SHF.R.U32.HI R168, RZ, c[0x0][0x334], R0 ;  /* 0x0000cd00ffa80a19 */ /* 0x000fe40000011600 */
.L_x_974:
[----:B------:R-:W-:Y:S05]  /*8d00*/  BSYNC B0 ;  /* 0x0000000000007941 */ /* 0x000fea0003800000 */
.L_x_972:
[----:B------:R-:W-:Y:S04]  /*8d10*/  IMAD.IADD R0, R170, 0x1, -R237 ;  /* 0x00000001aa007824 */ /* 0x000fe800078e0aed */
[----:B------:R-:W-:Y:S05]  /*8d20*/  IMAD R168, R168, c[0x0][0x32c], R0 ;  /* 0x0000cb00a8a87a24 */ /* 0x000fea00078e0200 */
[----:B------:R-:W-:Y:S02]  /*8d30*/  IADD3 R0, R168, c[0x0][0x32c], RZ ;  /* 0x0000cb00a8007a10 */ /* 0x000fe40007ffe0ff */
[----:B------:R-:W-:Y:S02]  /*8d40*/  IMNMX R180, R180, R168, !PT ;  /* 0x000000a8b4b47217 */ /* 0x000fe40007800200 */
[----:B------:R-:W-:Y:S02]  /*8d50*/  IMNMX R183, R183, R0, PT ;  /* 0x00000000b7b77217 */ /* 0x000fe40003800200 */
.L_x_971:
[----:B------:R-:W-:Y:S01]  /*8d60*/  PLOP3.LUT P0, PT, PT, PT, UP0, 0x40, 0x0 ;  /* 0x000000000000781c */ /* 0x000fe20003f0e808 */
[----:B------:R-:W1:Y:S02]  /*8d70*/  SHFL.IDX PT, R168, R171, 0x1, 0x1c1f ;  /* 0x003c1f00aba87f89 */ /* 0x000e6400000e0000 */
[----:B-1----:R-:W-:Y:S01]  /*8d80*/  IADD3 R177, R2, R168, RZ ;  /* 0x000000a802b17210 */ /* 0x002fe20007ffe0ff */
[----:B------:R-:W-:Y:S09]  /*8d90*/  IMAD.IADD R181, R3, 0x1, R168 ;  /* 0x0000000103b57824 */ /* 0x000ff200078e02a8 */
        /* <DEDUP_REMOVED lines=16> */
.L_x_977:
[----:B------:R-:W-:Y:S04]  /*8ea0*/  MOV R0, c[0x0][0x32c] ;  /* 0x0000cb0000007a02 */ /* 0x000fe80000000f00 */
[----:B------:R-:W-:Y:S11]  /*8eb0*/  ISETP.NE.AND P0, PT, R0, 0x1, PT ;  /* 0x000000010000780c */ /* 0x000ff60003f05270 */
[----:B------:R-:W-:Y:S02]  /*8ec0*/  @!UPT UIADD3 URZ, URZ, URZ, URZ ;  /* 0x0000003f3f3ff290 */ /* 0x000fe4000fffe03f */
[----:B------:R-:W-:Y:S05]  /*8ed0*/  @P0 IMAD.HI.U32 R0, R168, c[0x0][0x330], RZ ;  /* 0x0000cc00a8000a27 */ /* 0x000fea00078e00ff */
[----:B------:R-:W-:Y:S02]  /*8ee0*/  @P0 SHF.R.U32.HI R168, RZ, c[0x0][0x334], R0 ;  /* 0x0000cd00ffa80a19 */ /* 0x000fe40000011600 */
.L_x_978:
[----:B------:R-:W-:Y:S05]  /*8ef0*/  BSYNC B0 ;  /* 0x0000000000007941 */ /* 0x000fea0003800000 */
.L_x_976:
[----:B------:R-:W-:Y:S04]  /*8f00*/  IMAD.IADD R0, R170, 0x1, -R237 ;  /* 0x00000001aa007824 */ /* 0x000fe800078e0aed */
[----:B------:R-:W-:Y:S05]  /*8f10*/  IMAD R0, R168, c[0x0][0x32c], R0 ;  /* 0x0000cb00a8007a24 */ /* 0x000fea00078e0200 */
[----:B------:R-:W-:Y:S02]  /*8f20*/  IADD3 R168, R0, c[0x0][0x32c], RZ ;  /* 0x0000cb0000a87a10 */ /* 0x000fe40007ffe0ff */
[----:B------:R-:W-:Y:S02]  /*8f30*/  IMNMX R177, R177, R0, !PT ;  /* 0x00000000b1b17217 */ /* 0x000fe40007800200 */
[----:B------:R-:W-:Y:S02]  /*8f40*/  IMNMX R181, R181, R168, PT ;  /* 0x000000a8b5b57217 */ /* 0x000fe40003800200 */
.L_x_975:
        /* <DEDUP_REMOVED lines=20> */
.L_x_981:
[----:B------:R-:W-:Y:S04]  /*9090*/  MOV R0, c[0x0][0x32c] ;  /* 0x0000cb0000007a02 */ /* 0x000fe80000000f00 */
[----:B------:R-:W-:Y:S11]  /*90a0*/  ISETP.NE.AND P0, PT, R0, 0x1, PT ;  /* 0x000000010000780c */ /* 0x000ff60003f05270 */
[----:B------:R-:W-:Y:S02]  /*90b0*/  @!UPT UIADD3 URZ, URZ, URZ, URZ ;  /* 0x0000003f3f3ff290 */ /* 0x000fe4000fffe03f */
[----:B------:R-:W-:Y:S05]  /*90c0*/  @P0 IMAD.HI.U32 R0, R168, c[0x0][0x330], RZ ;  /* 0x0000cc00a8000a27 */ /* 0x000fea00078e00ff */
[----:B------:R-:W-:Y:S02]  /*90d0*/  @P0 SHF.R.U32.HI R168, RZ, c[0x0][0x334], R0 ;  /* 0x0000cd00ffa80a19 */ /* 0x000fe40000011600 */
.L_x_982:
[----:B------:R-:W-:Y:S05]  /*90e0*/  BSYNC B0 ;  /* 0x0000000000007941 */ /* 0x000fea0003800000 */
.L_x_980:
[----:B------:R-:W-:Y:S04]  /*90f0*/  IMAD.IADD R0, R170, 0x1, -R237 ;  /* 0x00000001aa007824 */ /* 0x000fe800078e0aed */
[----:B------:R-:W-:Y:S05]  /*9100*/  IMAD R0, R168, c[0x0][0x32c], R0 ;  /* 0x0000cb00a8007a24 */ /* 0x000fea00078e0200 */
[----:B------:R-:W-:Y:S02]  /*9110*/  IADD3 R168, R0, c[0x0][0x32c], RZ ;  /* 0x0000cb0000a87a10 */ /* 0x000fe40007ffe0ff */
[----:B------:R-:W-:Y:S02]  /*9120*/  IMNMX R174, R174, R0, !PT ;  /* 0x00000000aeae7217 */ /* 0x000fe40007800200 */
[----:B------:R-:W-:Y:S02]  /*9130*/  IMNMX R175, R175, R168, PT ;  /* 0x000000a8afaf7217 */ /* 0x000fe40003800200 */
.L_x_979:
[C---:B------:R-:W-:Y:S02]  /*9140*/  ISETP.GE.AND P1, PT, R170.reuse, 0x9, PT ;  /* 0x00000009aa00780c */ /* 0x040fe40003f26270 */
[----:B------:R-:W-:Y:S02]  /*9150*/  ISETP.GE.AND P5, PT, R170, 0xa, PT ;  /* 0x0000000aaa00780c */ /* 0x000fe40003fa6270 */
[----:B------:R-:W-:Y:S02]  /*9160*/  ISETP.GT.AND P0, PT, R180, 0x8, !P1 ;  /* 0x00000008b400780c */ /* 0x000fe40004f04270 */
[----:B------:R-:W-:Y:S02]  /*9170*/  P2R R173, PR, RZ, 0x2 ;  /* 0x00000002ffad7803 */ /* 0x000fe40000000000 */
[----:B------:R-:W-:Y:S02]  /*9180*/  ISETP.LT.OR P0, PT, R183, 0x9, P0 ;  /* 0x00000009b700780c */ /* 0x000fe40000701670 */
[C---:B------:R-:W-:Y:S02]  /*9190*/  ISETP.GT.AND P1, PT, R177.reuse, 0x8, !P1 ;  /* 0x00000008b100780c */ /* 0x040fe40004f24270 */
[----:B------:R-:W-:Y:S02]  /*91a0*/  P2R R179, PR, RZ, 0x10 ;  /* 0x00000010ffb37803 */ /* 0x000fe40000000000 */
[----:B------:R-:W-:Y:S02]  /*91b0*/  FSEL R169, R16, -INF , !P0 ;  /* 0xff80000010a97808 */ /* 0x000fe40004000000 */
[----:B------:R-:W-:Y:S02]  /*91c0*/  ISETP.GT.AND P0, PT, R177, 0x9, !P5 ;  /* 0x00000009b100780c */ /* 0x000fe40006f04270 */
[C---:B------:R-:W-:Y:S02]  /*91d0*/  ISETP.LT.OR P1, PT, R181.reuse, 0x9, P1 ;  /* 0x00000009b500780c */ /* 0x040fe40000f21670 */
[----:B------:R-:W-:Y:S02]  /*91e0*/  ISETP.GE.AND P4, PT, R170, 0x11, PT ;  /* 0x00000011aa00780c */ /* 0x000fe40003f86270 */
[----:B------:R-:W-:Y:S02]  /*91f0*/  ISETP.LT.OR P0, PT, R181, 0xa, P0 ;  /* 0x0000000ab500780c */ /* 0x000fe40000701670 */
[----:B------:R-:W-:Y:S02]  /*9200*/  FSEL R0, R18, -INF , !P1 ;  /* 0xff80000012007808 */ /* 0x000fe40004800000 */
[----:B------:R-:W-:Y:S02]  /*9210*/  ISETP.GT.AND P1, PT, R180, 0x10, !P4 ;  /* 0x00000010b400780c */ /* 0x000fe40006724270 */
[----:B------:R-:W-:Y:S02]  /*9220*/  P2R R176, PR, RZ, 0x8 ;  /* 0x00000008ffb07803 */ /* 0x000fe40000000000 */
[----:B------:R-:W-:Y:S02]  /*9230*/  FSEL R19, R19, -INF , !P0 ;  /* 0xff80000013137808 */ /* 0x000fe40004000000 */
[C---:B------:R-:W-:Y:S02]  /*9240*/  ISETP.LT.OR P0, PT, R183.reuse, 0x11, P1 ;  /* 0x00000011b700780c */ /* 0x040fe40000f01670 */
[----:B------:R-:W-:Y:S02]  /*9250*/  ISETP.GE.AND P3, PT, R170, 0x12, PT ;  /* 0x00000012aa00780c */ /* 0x000fe40003f66270 */
[----:B------:R-:W-:Y:S02]  /*9260*/  ISETP.GT.AND P2, PT, R180, 0x9, !P5 ;  /* 0x00000009b400780c */ /* 0x000fe40006f44270 */
[----:B------:R-:W-:Y:S02]  /*9270*/  FSEL R20, R20, -INF , !P0 ;  /* 0xff80000014147808 */ /* 0x000fe40004000000 */
[----:B------:R-:W-:Y:S02]  /*9280*/  ISETP.GT.AND P0, PT, R180, 0x11, !P3 ;  /* 0x00000011b400780c */ /* 0x000fe40005f04270 */
[C---:B------:R-:W-:Y:S02]  /*9290*/  ISETP.LT.OR P2, PT, R183.reuse, 0xa, P2 ;  /* 0x0000000ab700780c */ /* 0x040fe40001741670 */
[----:B------:R-:W-:Y:S02]  /*92a0*/  ISETP.LT.OR P0, PT, R183, 0x12, P0 ;  /* 0x00000012b700780c */ /* 0x000fe40000701670 */
[----:B------:R-:W-:Y:S02]  /*92b0*/  FSEL R168, R17, -INF , !P2 ;  /* 0xff80000011a87808 */ /* 0x000fe40005000000 */
[----:B------:R-:W-:Y:S02]  /*92c0*/  FSEL R17, R21, -INF , !P0 ;  /* 0xff80000015117808 */ /* 0x000fe40004000000 */
[----:B------:R-:W-:Y:S02]  /*92d0*/  ISETP.GT.AND P0, PT, R177, 0x10, !P4 ;  /* 0x00000010b100780c */ /* 0x000fe40006704270 */
[C---:B------:R-:W-:Y:S02]  /*92e0*/  ISETP.GE.AND P2, PT, R170.reuse, 0x19, PT ;  /* 0x00000019aa00780c */ /* 0x040fe40003f46270 */
[----:B------:R-:W-:Y:S02]  /*92f0*/  ISETP.LT.OR P0, PT, R181, 0x11, P0 ;  /* 0x00000011b500780c */ /* 0x000fe40000701670 */
[----:B------:R-:W-:Y:S02]  /*9300*/  ISETP.GE.AND P1, PT, R170, 0x1a, PT ;  /* 0x0000001aaa00780c */ /* 0x000fe40003f26270 */
[----:B------:R-:W-:Y:S02]  /*9310*/  FSEL R18, R22, -INF , !P0 ;  /* 0xff80000016127808 */ /* 0x000fe40004000000 */
[----:B------:R-:W-:Y:S02]  /*9320*/  ISETP.GT.AND P0, PT, R177, 0x11, !P3 ;  /* 0x00000011b100780c */ /* 0x000fe40005f04270 */
[----:B------:R-:W-:Y:S02]  /*9330*/  P2R R22, PR, RZ, 0x4 ;  /* 0x00000004ff167803 */ /* 0x000fe40000000000 */
[----:B------:R-:W-:Y:S02]  /*9340*/  ISETP.LT.OR P0, PT, R181, 0x12, P0 ;  /* 0x00000012b500780c */ /* 0x000fe40000701670 */
[----:B------:R-:W-:Y:S02]  /*9350*/  P2R R21, PR, RZ, 0x2 ;  /* 0x00000002ff157803 */ /* 0x000fe40000000000 */
[----:B------:R-:W-:Y:S02]  /*9360*/  FSEL R16, R23, -INF , !P0 ;  /* 0xff80000017107808 */ /* 0x000fe40004000000 */
[----:B------:R-:W-:Y:S02]  /*9370*/  ISETP.GT.AND P0, PT, R180, 0x18, !P2 ;  /* 0x00000018b400780c */ /* 0x000fe40005704270 */
[----:B------:R-:W-:Y:S02]  /*9380*/  P2R R178, PR, RZ, 0x10 ;  /* 0x00000010ffb27803 */ /* 0x000fe40000000000 */
[C---:B------:R-:W-:Y:S02]  /*9390*/  ISETP.LT.OR P0, PT, R183.reuse, 0x19, P0 ;  /* 0x00000019b700780c */ /* 0x040fe40000701670 */
[----:B------:R-:W-:Y:S02]  /*93a0*/  ISETP.GE.AND P4, PT, R170, 0x4a, PT ;  /* 0x0000004aaa00780c */ /* 0x000fe40003f86270 */
[----:B------:R-:W-:Y:S02]  /*93b0*/  FSEL R32, R32, -INF , !P0 ;  /* 0xff80000020207808 */ /* 0x000fe40004000000 */
[----:B------:R-:W-:Y:S02]  /*93c0*/  ISETP.GT.AND P0, PT, R180, 0x19, !P1 ;  /* 0x00000019b400780c */ /* 0x000fe40004f04270 */
[C---:B------:R-:W-:Y:S02]  /*93d0*/  ISETP.GE.AND P6, PT, R170.reuse, 0x52, PT ;  /* 0x00000052aa00780c */ /* 0x040fe40003fc6270 */
[----:B------:R-:W-:Y:S02]  /*93e0*/  ISETP.LT.OR P0, PT, R183, 0x1a, P0 ;  /* 0x0000001ab700780c */ /* 0x000fe40000701670 */
[----:B------:R-:W-:Y:S02]  /*93f0*/  P2R R182, PR, RZ, 0x8 ;  /* 0x00000008ffb67803 */ /* 0x000fe40000000000 */
[----:B------:R-:W-:Y:S02]  /*9400*/  FSEL R33, R33, -INF , !P0 ;  /* 0xff80000021217808 */ /* 0x000fe40004000000 */
[----:B------:R-:W-:Y:S02]  /*9410*/  ISETP.GT.AND P0, PT, R177, 0x18, !P2 ;  /* 0x00000018b100780c */ /* 0x000fe40005704270 */
[----:B------:R-:W-:Y:S02]  /*9420*/  ISETP.GE.AND P2, PT, R170, 0x21, PT ;  /* 0x00000021aa00780c */ /* 0x000fe40003f46270 */
        /* <DEDUP_REMOVED lines=10> */
[C---:B------:R-:W-:Y:S02]  /*94d0*/  ISETP.LT.OR P0, PT, R183.reuse, 0x21, P0 ;  /* 0x00000021b700780c */ /* 0x040fe40000701670 */
[----:B------:R-:W-:Y:S02]  /*94e0*/  P2R R172, PR, RZ, 0x20 ;  /* 0x00000020ffac7803 */ /* 0x000fe40000000000 */
[----:B------:R-:W-:Y:S02]  /*94f0*/  FSEL R188, R36, -INF , !P0 ;  /* 0xff80000024bc7808 */ /* 0x000fe40004000000 */
[----:B------:R-:W-:Y:S02]  /*9500*/  ISETP.GT.AND P0, PT, R180, 0x21, !P1 ;  /* 0x00000021b400780c */ /* 0x000fe40004f04270 */
[C---:B------:R-:W-:Y:S02]  /*9510*/  ISETP.GE.AND P5, PT, R170.reuse, 0x59, PT ;  /* 0x00000059aa00780c */ /* 0x040fe40003fa6270 */
[----:B------:R-:W-:Y:S04]  /*9520*/  ISETP.LT.OR P0, PT, R183, 0x22, P0 ;  /* 0x00000022b700780c */ /* 0x000fe80000701670 */
        /* <DEDUP_REMOVED lines=11> */
[----:B------:R-:W-:Y:S04]  /*95e0*/  ISETP.GT.AND P0, PT, R180, 0x28, !P2 ;  /* 0x00000028b400780c */ /* 0x000fe80005704270 */
[C---:B------:R-:W-:Y:S04]  /*95f0*/  ISETP.LT.OR P0, PT, R183.reuse, 0x29, P0 ;  /* 0x00000029b700780c */ /* 0x040fe80000701670 */
[----:B------:R-:W-:Y:S02]  /*9600*/  FSEL R193, R48, -INF , !P0 ;  /* 0xff80000030c17808 */ /* 0x000fe40004000000 */
[----:B------:R-:W-:Y:S04]  /*9610*/  ISETP.GT.AND P0, PT, R180, 0x29, !P1 ;  /* 0x00000029b400780c */ /* 0x000fe80004f04270 */
        /* <DEDUP_REMOVED lines=28> */
[----:B------:R-:W-:Y:S03]  /*97e0*/  ISETP.GT.AND P0, PT, R180, 0x38, !P2 ;  /* 0x00000038b400780c */ /* 0x000fe60005704270 */
[----:B------:R1:W-:Y:S01]  /*97f0*/  STL [R1], R48 ;  /* 0x0000003001007387 */ /* 0x0003e20000100800 */
[C---:B------:R-:W-:Y:S04]  /*9800*/  ISETP.LT.OR P0, PT, R183.reuse, 0x39, P0 ;  /* 0x00000039b700780c */ /* 0x040fe80000701670 */
[----:B------:R-:W-:Y:S02]  /*9810*/  FSEL R252, R64, -INF , !P0 ;  /* 0xff80000040fc7808 */ /* 0x000fe40004000000 */
[----:B------:R-:W-:Y:S02]  /*9820*/  ISETP.GT.AND P0, PT, R180, 0x39, !P1 ;  /* 0x00000039b400780c */ /* 0x000fe40004f04270 */
[----:B------:R-:W-:Y:S02]  /*9830*/  P2R R64, PR, RZ, 0x10 ;  /* 0x00000010ff407803 */ /* 0x000fe40000000000 */
        /* <DEDUP_REMOVED lines=13> */
[----:B-1----:R-:W-:Y:S02]  /*9910*/  P2R R48, PR, RZ, 0x10 ;  /* 0x00000010ff307803 */ /* 0x002fe40000000000 */
[C---:B------:R-:W-:Y:S02]  /*9920*/  ISETP.LT.OR P0, PT, R183.reuse, 0x41, P0 ;  /* 0x00000041b700780c */ /* 0x040fe40000701670 */
[----:B------:R-:W-:Y:S02]  /*9930*/  P2R R67, PR, RZ, 0x8 ;  /* 0x00000008ff437803 */ /* 0x000fe40000000000 */
[----:B------:R-:W-:Y:S02]  /*9940*/  FSEL R248, R68, -INF , !P0 ;  /* 0xff80000044f87808 */ /* 0x000fe40004000000 */
[----:B------:R-:W-:Y:S04]  /*9950*/  ISETP.GT.AND P0, PT, R180, 0x41, !P1 ;  /* 0x00000041b400780c */ /* 0x000fe80004f04270 */
[----:B------:R-:W-:Y:S04]  /*9960*/  ISETP.LT.OR P0, PT, R183, 0x42, P0 ;  /* 0x00000042b700780c */ /* 0x000fe80000701670 */
        /* <DEDUP_REMOVED lines=36> */
[----:B------:R-:W-:Y:S04]  /*9bb0*/  ISETP.GT.AND P0, PT, R180, RZ, !P3 ;  /* 0x000000ffb400720c */ /* 0x000fe80005f04270 */
        /* <DEDUP_REMOVED lines=9> */
[----:B------:R-:W-:Y:S04]  /*9c50*/  ISETP.LT.OR P0, PT, R181, 0x1, P0 ;  /* 0x00000001b500780c */ /* 0x000fe80000701670 */
[----:B------:R-:W-:Y:S02]  /*9c60*/  FSEL R6, R6, -INF , !P0 ;  /* 0xff80000006067808 */ /* 0x000fe40004000000 */
[----:B------:R-:W-:Y:S04]  /*9c70*/  ISETP.GT.AND P0, PT, R180, 0x58, !P5 ;  /* 0x00000058b400780c */ /* 0x000fe80006f04270 */
[C---:B------:R-:W-:Y:S04]  /*9c80*/  ISETP.LT.OR P0, PT, R183.reuse, 0x59, P0 ;  /* 0x00000059b700780c */ /* 0x040fe80000701670 */
[----:B------:R-:W-:Y:S02]  /*9c90*/  FSEL R186, R96, -INF , !P0 ;  /* 0xff80000060ba7808 */ /* 0x000fe40004000000 */
[----:B------:R-:W-:Y:S04]  /*9ca0*/  ISETP.GE.AND P0, PT, R170, 0x5a, PT ;  /* 0x0000005aaa00780c */ /* 0x000fe80003f06270 */
        /* <DEDUP_REMOVED lines=10> */
[----:B------:R-:W-:Y:S02]  /*9d50*/  ISETP.NE.AND P4, PT, R48, RZ, PT ;  /* 0x000000ff3000720c */ /* 0x000fe40003f85270 */
        /* <DEDUP_REMOVED lines=22> */
[----:B------:R-:W-:Y:S01]  /*9ec0*/  ISETP.NE.AND P2, PT, R21, RZ, PT ;  /* 0x000000ff1500720c */ /* 0x000fe20003f45270 */
[----:B------:R-:W1:Y:S03]  /*9ed0*/  SHFL.IDX PT, R28, R171, 0x3, 0x1c1f ;  /* 0x007c1f00ab1c7f89 */ /* 0x000e6600000e0000 */
[----:B------:R-:W-:Y:S04]  /*9ee0*/  ISETP.GT.AND P2, PT, R174, 0x19, !P2 ;  /* 0x00000019ae00780c */ /* 0x000fe80005744270 */
[----:B------:R-:W-:Y:S04]  /*9ef0*/  ISETP.LT.OR P2, PT, R175, 0x1a, P2 ;  /* 0x0000001aaf00780c */ /* 0x000fe80001741670 */
[----:B------:R-:W-:Y:S02]  /*9f00*/  FSEL R48, R29, -INF , !P2 ;  /* 0xff8000001d307808 */ /* 0x000fe40005000000 */
[----:B------:R-:W-:Y:S04]  /*9f10*/  ISETP.NE.AND P2, PT, R184, RZ, PT ;  /* 0x000000ffb800720c */ /* 0x000fe80003f45270 */
[----:B------:R-:W-:Y:S04]  /*9f20*/  ISETP.GT.AND P2, PT, R174, 0x20, !P2 ;  /* 0x00000020ae00780c */ /* 0x000fe80005744270 */
[----:B------:R-:W-:Y:S01]  /*9f30*/  ISETP.LT.OR P2, PT, R175, 0x21, P2 ;  /* 0x00000021af00780c */ /* 0x000fe20001741670 */
[--C-:B-1----:R-:W-:Y:S03]  /*9f40*/  IMAD.IADD R24, R3, 0x1, R28.reuse ;  /* 0x0000000103187824 */ /* 0x102fe600078e021c */
[----:B------:R-:W-:Y:S01]  /*9f50*/  FSEL R40, R40, -INF , !P2 ;  /* 0xff80000028287808 */ /* 0x000fe20005000000 */
[----:B------:R-:W-:Y:S01]  /*9f60*/  IMAD.IADD R25, R2, 0x1, R28 ;  /* 0x0000000102197824 */ /* 0x000fe200078e021c */
        /* <DEDUP_REMOVED lines=40> */
[C---:B------:R-:W-:Y:S02]  /*a1f0*/  ISETP.GT.AND P2, PT, R174.reuse, 0x49, !P4 ;  /* 0x00000049ae00780c */ /* 0x040fe40006744270 */
[----:B------:R-:W-:Y:S02]  /*a200*/  ISETP.NE.AND P4, PT, R179, RZ, PT ;  /* 0x000000ffb300720c */ /* 0x000fe40003f85270 */
        /* <DEDUP_REMOVED lines=9> */
[C---:B------:R-:W-:Y:S04]  /*a2a0*/  ISETP.LT.OR P2, PT, R175.reuse, 0x59, P2 ;  /* 0x00000059af00780c */ /* 0x040fe80001741670 */
[----:B------:R-:W-:Y:S02]  /*a2b0*/  FSEL R179, R92, -INF , !P2 ;  /* 0xff8000005cb37808 */ /* 0x000fe40005000000 */
[----:B------:R-:W-:Y:S02]  /*a2c0*/  ISETP.GT.AND P2, PT, R174, RZ, !P3 ;  /* 0x000000ffae00720c */ /* 0x000fe40005f44270 */
[----:B------:R-:W-:Y:S02]  /*a2d0*/  ISETP.NE.AND P3, PT, R176, RZ, PT ;  /* 0x000000ffb000720c */ /* 0x000fe40003f65270 */
[C---:B------:R-:W-:Y:S04]  /*a2e0*/  ISETP.LT.OR P2, PT, R175.reuse, 0x1, P2 ;  /* 0x00000001af00780c */ /* 0x040fe80001741670 */
[----:B------:R-:W-:Y:S02]  /*a2f0*/  FSEL R8, R8, -INF , !P2 ;  /* 0xff80000008087808 */ /* 0x000fe40005000000 */
[----:B------:R-:W-:Y:S04]  /*a300*/  ISETP.GT.AND P2, PT, R174, 0x59, !P0 ;  /* 0x00000059ae00780c */ /* 0x000fe80004744270 */
[----:B------:R-:W-:Y:S04]  /*a310*/  ISETP.LT.OR P2, PT, R175, 0x5a, P2 ;  /* 0x0000005aaf00780c */ /* 0x000fe80001741670 */
        /* <DEDUP_REMOVED lines=19> */
.L_x_985:
[----:B------:R-:W-:Y:S04]  /*a450*/  MOV R2, c[0x0][0x32c] ;  /* 0x0000cb0000027a02 */ /* 0x000fe80000000f00 */
[----:B------:R-:W-:Y:S11]  /*a460*/  ISETP.NE.AND P2, PT, R2, 0x1, PT ;  /* 0x000000010200780c */ /* 0x000ff60003f45270 */
[----:B------:R-:W-:Y:S02]  /*a470*/  @!UPT UIADD3 URZ, URZ, URZ, URZ ;  /* 0x0000003f3f3ff290 */ /* 0x000fe4000fffe03f */
[----:B------:R-:W-:Y:S05]  /*a480*/  @P2 IMAD.HI.U32 R2, R28, c[0x0][0x330], RZ ;  /* 0x0000cc001c022a27 */ /* 0x000fea00078e00ff */
[----:B------:R-:W-:Y:S02]  /*a490*/  @P2 SHF.R.U32.HI R28, RZ, c[0x0][0x334], R2 ;  /* 0x0000cd00ff1c2a19 */ /* 0x000fe40000011602 */
.L_x_986:
[----:B------:R-:W-:Y:S05]  /*a4a0*/  BSYNC B0 ;  /* 0x0000000000007941 */ /* 0x000fea0003800000 */
.L_x_984:
[----:B------:R-:W-:Y:S04]  /*a4b0*/  IMAD.IADD R170, R170, 0x1, -R237 ;  /* 0x00000001aaaa7824 */ /* 0x000fe800078e0aed */
[----:B------:R-:W-:Y:S05]  /*a4c0*/  IMAD R170, R28, c[0x0][0x32c], R170 ;  /* 0x0000cb001caa7a24 */ /* 0x000fea00078e02aa */
[----:B------:R-:W-:Y:S02]  /*a4d0*/  IADD3 R2, R170, c[0x0][0x32c], RZ ;  /* 0x0000cb00aa027a10 */ /* 0x000fe40007ffe0ff */
[----:B------:R-:W-:Y:S02]  /*a4e0*/  IMNMX R25, R25, R170, !PT ;  /* 0x000000aa19197217 */ /* 0x000fe40007800200 */
[----:B------:R-:W-:Y:S02]  /*a4f0*/  IMNMX R24, R24, R2, PT ;  /* 0x0000000218187217 */ /* 0x000fe40003800200 */
.L_x_983:
[----:B------:R-:W2:Y:S01]  /*a500*/  LDL.LU R92, [R1] ;  /* 0x00000000015c7983 */ /* 0x000ea20000300800 */
[----:B------:R-:W-:Y:S01]  /*a510*/  ISETP.NE.AND P2, PT, R67, RZ, PT ;  /* 0x000000ff4300720c */ /* 0x000fe20003f45270 */
[----:B------:R-:W-:Y:S01]  /*a520*/  IMAD.MOV.U32 R44, RZ, RZ, R211 ;  /* 0x000000ffff2c7224 */ /* 0x000fe200078e00d3 */
[----:B------:R-:W-:Y:S01]  /*a530*/  MOV R89, R245 ;  /* 0x000000f500597202 */ /* 0x000fe20000000f00 */
[----:B------:R-:W-:Y:S01]  /*a540*/  IMAD.MOV.U32 R61, RZ, RZ, R205 ;  /* 0x000000ffff3d7224 */ /* 0x000fe200078e00cd */
[C---:B------:R-:W-:Y:S02]  /*a550*/  ISETP.GT.AND P2, PT, R25.reuse, RZ, !P2 ;  /* 0x000000ff1900720c */ /* 0x040fe40005744270 */
[----:B------:R-:W-:Y:S02]  /*a560*/  MOV R45, R208 ;  /* 0x000000d0002d7202 */ /* 0x000fe40000000f00 */
[----:B------:R-:W-:Y:S02]  /*a570*/  ISETP.LT.OR P2, PT, R24, 0x1, P2 ;  /* 0x000000011800780c */ /* 0x000fe40001741670 */
[----:B------:R-:W-:Y:S02]  /*a580*/  MOV R85, R199 ;  /* 0x000000c700557202 */ /* 0x000fe40000000f00 */
[----:B------:R-:W-:Y:S02]  /*a590*/  FSEL R10, R10, -INF , !P2 ;  /* 0xff8000000a0a7808 */ /* 0x000fe40005000000 */
[----:B------:R-:W-:Y:S02]  /*a5a0*/  ISETP.NE.AND P2, PT, R66, RZ, PT ;  /* 0x000000ff4200720c */ /* 0x000fe40003f45270 */
[C---:B------:R-:W-:Y:S02]  /*a5b0*/  ISETP.GT.AND P1, PT, R25.reuse, 0x50, !P1 ;  /* 0x000000501900780c */ /* 0x040fe40004f24270 */
[C---:B------:R-:W-:Y:S02]  /*a5c0*/  ISETP.GT.AND P2, PT, R25.reuse, 0x1, !P2 ;  /* 0x000000011900780c */ /* 0x040fe40005744270 */
[C---:B------:R-:W-:Y:S02]  /*a5d0*/  ISETP.LT.OR P1, PT, R24.reuse, 0x51, P1 ;  /* 0x000000511800780c */ /* 0x040fe40000f21670 */
[C---:B------:R-:W-:Y:S02]  /*a5e0*/  ISETP.LT.OR P2, PT, R24.reuse, 0x2, P2 ;  /* 0x000000021800780c */ /* 0x040fe40001741670 */
[----:B------:R-:W-:Y:S02]  /*a5f0*/  ISETP.GT.AND P6, PT, R25, 0x51, !P6 ;  /* 0x000000511900780c */ /* 0x000fe400077c4270 */
[----:B------:R-:W-:Y:S02]  /*a600*/  FSEL R11, R11, -INF , !P2 ;  /* 0xff8000000b0b7808 */ /* 0x000fe40005000000 */
[----:B------:R-:W-:Y:S02]  /*a610*/  ISETP.NE.AND P2, PT, R173, RZ, PT ;  /* 0x000000ffad00720c */ /* 0x000fe40003f45270 */
[C---:B------:R-:W-:Y:S02]  /*a620*/  ISETP.LT.OR P6, PT, R24.reuse, 0x52, P6 ;  /* 0x000000521800780c */ /* 0x040fe400037c1670 */
[C---:B------:R-:W-:Y:S02]  /*a630*/  ISETP.GT.AND P2, PT, R25.reuse, 0x8, !P2 ;  /* 0x000000081900780c */ /* 0x040fe40005744270 */
[C---:B------:R-:W-:Y:S02]  /*a640*/  ISETP.GT.AND P5, PT, R25.reuse, 0x58, !P5 ;  /* 0x000000581900780c */ /* 0x040fe40006fa4270 */
[C---:B------:R-:W-:Y:S02]  /*a650*/  ISETP.LT.OR P2, PT, R24.reuse, 0x9, P2 ;  /* 0x000000091800780c */ /* 0x040fe40001741670 */
[----:B------:R-:W-:Y:S02]  /*a660*/  ISETP.LT.OR P5, PT, R24, 0x59, P5 ;  /* 0x000000591800780c */ /* 0x000fe40002fa1670 */
[----:B------:R-:W-:Y:S02]  /*a670*/  FSEL R14, R14, -INF , !P2 ;  /* 0xff8000000e0e7808 */ /* 0x000fe40005000000 */
[----:B------:R-:W-:Y:S02]  /*a680*/  ISETP.NE.AND P2, PT, R172, RZ, PT ;  /* 0x000000ffac00720c */ /* 0x000fe40003f45270 */
[C---:B------:R-:W-:Y:S02]  /*a690*/  ISETP.GT.AND P0, PT, R25.reuse, 0x59, !P0 ;  /* 0x000000591900780c */ /* 0x040fe40004704270 */
[----:B------:R-:W-:Y:S02]  /*a6a0*/  ISETP.GT.AND P2, PT, R25, 0x9, !P2 ;  /* 0x000000091900780c */ /* 0x000fe40005744270 */
[C---:B------:R-:W-:Y:S02]  /*a6b0*/  ISETP.LT.OR P0, PT, R24.reuse, 0x5a, P0 ;  /* 0x0000005a1800780c */ /* 0x040fe40000701670 */
[----:B------:R-:W-:Y:S02]  /*a6c0*/  ISETP.LT.OR P2, PT, R24, 0xa, P2 ;  /* 0x0000000a1800780c */ /* 0x000fe40001741670 */
[----:B------:R-:W-:Y:S02]  /*a6d0*/  FSEL R73, R95, -INF , !P0 ;  /* 0xff8000005f497808 */ /* 0x000fe40004000000 */
[----:B------:R-:W-:Y:S02]  /*a6e0*/  FSEL R15, R15, -INF , !P2 ;  /* 0xff8000000f0f7808 */ /* 0x000fe40005000000 */
[----:B------:R-:W-:Y:S04]  /*a6f0*/  ISETP.NE.AND P2, PT, R178, RZ, PT ;  /* 0x000000ffb200720c */ /* 0x000fe80003f45270 */
[C---:B------:R-:W-:Y:S04]  /*a700*/  ISETP.GT.AND P2, PT, R25.reuse, 0x10, !P2 ;  /* 0x000000101900780c */ /* 0x040fe80005744270 */
[----:B------:R-:W-:Y:S04]  /*a710*/  ISETP.LT.OR P2, PT, R24, 0x11, P2 ;  /* 0x000000111800780c */ /* 0x000fe80001741670 */
        /* <DEDUP_REMOVED lines=43> */
[----:B------:R-:W-:Y:S01]  /*a9d0*/  IMAD.MOV.U32 R46, RZ, RZ, R198 ;  /* 0x000000ffff2e7224 */ /* 0x000fe200078e00c6 */
        /* <DEDUP_REMOVED lines=8> */
[----:B------:R-:W-:Y:S02]  /*aa60*/  MOV R47, R196 ;  /* 0x000000c4002f7202 */ /* 0x000fe40000000f00 */
[----:B------:R-:W-:Y:S02]  /*aa70*/  ISETP.GT.AND P2, PT, R25, 0x30, !P2 ;  /* 0x000000301900780c */ /* 0x000fe40005744270 */
[----:B------:R-:W-:Y:S02]  /*aa80*/  FMNMX.FTZ R26, R47, R26, !PT ;  /* 0x0000001a2f1a7209 */ /* 0x000fe40007810000 */
[----:B------:R-:W-:Y:S02]  /*aa90*/  ISETP.LT.OR P2, PT, R24, 0x31, P2 ;  /* 0x000000311800780c */ /* 0x000fe40001741670 */
[----:B------:R-:W-:Y:S02]  /*aaa0*/  FMNMX.FTZ R21, R41, R21, !PT ;  /* 0x0000001529157209 */ /* 0x000fe40007810000 */
[----:B------:R-:W-:Y:S01]  /*aab0*/  FSEL R93, R58, -INF , !P2 ;  /* 0xff8000003a5d7808 */ /* 0x000fe20005000000 */
[----:B------:R-:W-:Y:S01]  /*aac0*/  IMAD.MOV.U32 R58, RZ, RZ, R195 ;  /* 0x000000ffff3a7224 */ /* 0x000fe200078e00c3 */
        /* <DEDUP_REMOVED lines=11> */
[----:B------:R-:W-:Y:S02]  /*ab80*/  MOV R59, R192 ;  /* 0x000000c0003b7202 */ /* 0x000fe40000000f00 */
[----:B------:R-:W-:Y:S02]  /*ab90*/  ISETP.LT.OR P2, PT, R24, 0x39, P2 ;  /* 0x000000391800780c */ /* 0x000fe40001741670 */
[----:B------:R-:W-:Y:S02]  /*aba0*/  FMNMX.FTZ R23, R10, R164, !PT ;  /* 0x000000a40a177209 */ /* 0x000fe40007810000 */
[----:B------:R-:W-:Y:S01]  /*abb0*/  FSEL R27, R62, -INF , !P2 ;  /* 0xff8000003e1b7808 */ /* 0x000fe20005000000 */
[----:B------:R-:W-:Y:S01]  /*abc0*/  IMAD.MOV.U32 R62, RZ, RZ, R2 ;  /* 0x000000ffff3e7224 */ /* 0x000fe200078e0002 */
[----:B------:R-:W-:Y:S02]  /*abd0*/  FMNMX.FTZ R2, R4, R167, !PT ;  /* 0x000000a704027209 */ /* 0x000fe40007810000 */
[----:B------:R-:W-:Y:S02]  /*abe0*/  ISETP.NE.AND P2, PT, R52, RZ, PT ;  /* 0x000000ff3400720c */ /* 0x000fe40003f45270 */
[----:B------:R-:W-:Y:S02]  /*abf0*/  FMNMX.FTZ R2, R5, R2, !PT ;  /* 0x0000000205027209 */ /* 0x000fe40007810000 */
[----:B------:R-:W-:Y:S02]  /*ac00*/  ISETP.GT.AND P2, PT, R25, 0x39, !P2 ;  /* 0x000000391900780c */ /* 0x000fe40005744270 */
[----:B------:R-:W-:Y:S02]  /*ac10*/  FMNMX.FTZ R2, R169, R2, !PT ;  /* 0x00000002a9027209 */ /* 0x000fe40007810000 */
[----:B------:R-:W-:Y:S02]  /*ac20*/  ISETP.LT.OR P2, PT, R24, 0x3a, P2 ;  /* 0x0000003a1800780c */ /* 0x000fe40001741670 */
[----:B------:R-:W-:Y:S02]  /*ac30*/  FMNMX.FTZ R2, R168, R2, !PT ;  /* 0x00000002a8027209 */ /* 0x000fe40007810000 */
[----:B------:R-:W-:Y:S02]  /*ac40*/  FSEL R30, R63, -INF , !P2 ;  /* 0xff8000003f1e7808 */ /* 0x000fe40005000000 */
[----:B------:R-:W-:Y:S02]  /*ac50*/  FMNMX.FTZ R2, R20, R2, !PT ;  /* 0x0000000214027209 */ /* 0x000fe40007810000 */
[----:B------:R-:W-:Y:S02]  /*ac60*/  MOV R63, R191 ;  /* 0x000000bf003f7202 */ /* 0x000fe40000000f00 */
        /* <DEDUP_REMOVED lines=9> */
[----:B------:R-:W-:Y:S02]  /*ad00*/  ISETP.NE.AND P2, PT, R54, RZ, PT ;  /* 0x000000ff3600720c */ /* 0x000fe40003f45270 */
[----:B------:R-:W-:Y:S01]  /*ad10*/  FMNMX.FTZ R2, R193, R2, !PT ;  /* 0x00000002c1027209 */ /* 0x000fe20007810000 */
[----:B------:R-:W-:Y:S01]  /*ad20*/  LDSM.16.MT88.4 R52, [R219+0x100] ;  /* 0x00010000db34783b */ /* 0x000fe20000004200 */
[----:B------:R-:W-:Y:S02]  /*ad30*/  ISETP.GT.AND P2, PT, R25, 0x41, !P2 ;  /* 0x000000411900780c */ /* 0x000fe40005744270 */
[----:B------:R-:W-:Y:S02]  /*ad40*/  FMNMX.FTZ R2, R190, R2, !PT ;  /* 0x00000002be027209 */ /* 0x000fe40007810000 */
[----:B------:R-:W-:Y:S02]  /*ad50*/  FMNMX.FTZ R21, R59, R21, !PT ;  /* 0x000000153b157209 */ /* 0x000fe40007810000 */
[----:B------:R-:W-:Y:S02]  /*ad60*/  FMNMX.FTZ R2, R63, R2, !PT ;  /* 0x000000023f027209 */ /* 0x000fe40007810000 */
[----:B------:R-:W-:Y:S02]  /*ad70*/  ISETP.LT.OR P2, PT, R24, 0x42, P2 ;  /* 0x000000421800780c */ /* 0x000fe40001741670 */
[----:B------:R-:W-:Y:S02]  /*ad80*/  FMNMX.FTZ R2, R45, R2, !PT ;  /* 0x000000022d027209 */ /* 0x000fe40007810000 */
[----:B------:R-:W-:Y:S02]  /*ad90*/  FMNMX.FTZ R23, R11, R23, !PT ;  /* 0x000000170b177209 */ /* 0x000fe40007810000 */
[----:B------:R-:W-:Y:S02]  /*ada0*/  FMNMX.FTZ R2, R252, R2, !PT ;  /* 0x00000002fc027209 */ /* 0x000fe40007810000 */
[----:B------:R-:W-:Y:S02]  /*adb0*/  FMNMX.FTZ R21, R58, R21, !PT ;  /* 0x000000153a157209 */ /* 0x000fe40007810000 */
[----:B------:R-:W-:Y:S02]  /*adc0*/  FMNMX.FTZ R2, R251, R2, !PT ;  /* 0x00000002fb027209 */ /* 0x000fe40007810000 */
[----:B------:R-:W-:Y:S02]  /*add0*/  FSEL R211, R75, -INF , !P2 ;  /* 0xff8000004bd37808 */ /* 0x000fe40005000000 */
[----:B------:R-:W-:Y:S02]  /*ade0*/  FMNMX.FTZ R2, R248, R2, !PT ;  /* 0x00000002f8027209 */ /* 0x000fe40007810000 */
[----:B------:R-:W-:Y:S02]  /*adf0*/  ISETP.NE.AND P2, PT, R65, RZ, PT ;  /* 0x000000ff4100720c */ /* 0x000fe40003f45270 */
[----:B------:R-:W-:Y:S02]  /*ae00*/  FMNMX.FTZ R2, R247, R2, !PT ;  /* 0x00000002f7027209 */ /* 0x000fe40007810000 */
[----:B------:R-:W-:Y:S02]  /*ae10*/  FMNMX.FTZ R23, R14, R23, !PT ;  /* 0x000000170e177209 */ /* 0x000fe40007810000 */
[----:B------:R-:W-:Y:S02]  /*ae20*/  FMNMX.FTZ R2, R206, R2, !PT ;  /* 0x00000002ce027209 */ /* 0x000fe40007810000 */
[----:B------:R-:W-:Y:S02]  /*ae30*/  FMNMX.FTZ R21, R244, R21, !PT ;  /* 0x00000015f4157209 */ /* 0x000fe40007810000 */
[----:B------:R-:W-:Y:S02]  /*ae40*/  FMNMX.FTZ R2, R203, R2, !PT ;  /* 0x00000002cb027209 */ /* 0x000fe40007810000 */
[----:B------:R-:W-:Y:S02]  /*ae50*/  ISETP.GT.AND P2, PT, R25, 0x48, !P2 ;  /* 0x000000481900780c */ /* 0x000fe40005744270 */
[----:B------:R-:W-:Y:S02]  /*ae60*/  FMNMX.FTZ R2, R200, R2, !PT ;  /* 0x00000002c8027209 */ /* 0x000fe40007810000 */
[----:B------:R-:W-:Y:S02]  /*ae70*/  FMNMX.FTZ R23, R15, R23, !PT ;  /* 0x000000170f177209 */ /* 0x000fe40007810000 */
[----:B------:R-:W-:Y:S02]  /*ae80*/  FMNMX.FTZ R2, R197, R2, !PT ;  /* 0x00000002c5027209 */ /* 0x000fe40007810000 */
[----:B------:R-:W-:Y:S02]  /*ae90*/  FMNMX.FTZ R21, R210, R21, !PT ;  /* 0x00000015d2157209 */ /* 0x000fe40007810000 */
[----:B------:R-:W-:Y:S02]  /*aea0*/  FMNMX.FTZ R2, R186, R2, !PT ;  /* 0x00000002ba027209 */ /* 0x000fe40007810000 */
[----:B--2---:R-:W-:Y:S02]  /*aeb0*/  FMNMX.FTZ R26, R92, R26, !PT ;  /* 0x0000001a5c1a7209 */ /* 0x004fe40007810000 */
[----:B------:R-:W-:Y:S02]  /*aec0*/  FMNMX.FTZ R2, R183, R2, !PT ;  /* 0x00000002b7027209 */ /* 0x000fe40007810000 */
[----:B------:R-:W-:Y:S02]  /*aed0*/  FMNMX.FTZ R26, R250, R26, !PT ;  /* 0x0000001afa1a7209 */ /* 0x000fe40007810000 */
[----:B------:R-:W-:Y:S01]  /*aee0*/  ISETP.LT.OR P2, PT, R24, 0x49, P2 ;  /* 0x000000491800780c */ /* 0x000fe20001741670 */
[----:B------:R-:W1:Y:S01]  /*aef0*/  SHFL.BFLY PT, R22, R2, 0x2, 0x1f ;  /* 0x0c401f0002167f89 */ /* 0x000e6200000e0000 */
        /* <DEDUP_REMOVED lines=12> */
[----:B-1----:R-:W-:Y:S02]  /*afc0*/  FMNMX.FTZ R22, R2, R22, !PT ;  /* 0x0000001602167209 */ /* 0x002fe40007810000 */
[----:B------:R-:W-:Y:S02]  /*afd0*/  FMNMX.FTZ R26, R189, R26, !PT ;  /* 0x0000001abd1a7209 */ /* 0x000fe40007810000 */
[----:B------:R-:W-:Y:S01]  /*afe0*/  ISETP.GT.AND P2, PT, R25, 0x49, !P2 ;  /* 0x000000491900780c */ /* 0x000fe20005744270 */
[----:B------:R-:W1:Y:S01]  /*aff0*/  SHFL.BFLY PT, R3, R22, 0x1, 0x1f ;  /* 0x0c201f0016037f89 */ /* 0x000e6200000e0000 */
[----:B------:R-:W-:Y:S02]  /*b000*/  FMNMX.FTZ R26, R180, R26, !PT ;  /* 0x0000001ab41a7209 */ /* 0x000fe40007810000 */
[----:B------:R-:W-:Y:S02]  /*b010*/  FMNMX.FTZ R23, R60, R23, !PT ;  /* 0x000000173c177209 */ /* 0x000fe40007810000 */
[----:B------:R-:W-:Y:S02]  /*b020*/  FMNMX.FTZ R26, R177, R26, !PT ;  /* 0x0000001ab11a7209 */ /* 0x000fe40007810000 */
[----:B------:R-:W-:Y:S02]  /*b030*/  FMNMX.FTZ R21, R185, R21, !PT ;  /* 0x00000015b9157209 */ /* 0x000fe40007810000 */
[----:B------:R-:W-:Y:S01]  /*b040*/  ISETP.LT.OR P2, PT, R24, 0x4a, P2 ;  /* 0x0000004a1800780c */ /* 0x000fe20001741670 */
[----:B------:R-:W2:Y:S01]  /*b050*/  SHFL.BFLY PT, R2, R26, 0x2, 0x1f ;  /* 0x0c401f001a027f89 */ /* 0x000ea200000e0000 */
[----:B------:R-:W-:Y:S02]  /*b060*/  FMNMX.FTZ R23, R88, R23, !PT ;  /* 0x0000001758177209 */ /* 0x000fe40007810000 */
[----:B------:R-:W-:Y:S02]  /*b070*/  FMNMX.FTZ R21, R181, R21, !PT ;  /* 0x00000015b5157209 */ /* 0x000fe40007810000 */
[----:B------:R-:W-:Y:S02]  /*b080*/  FSEL R205, R79, -INF , !P2 ;  /* 0xff8000004fcd7808 */ /* 0x000fe40005000000 */
[----:B------:R-:W-:Y:S02]  /*b090*/  FMNMX.FTZ R23, R62, R23, !PT ;  /* 0x000000173e177209 */ /* 0x000fe40007810000 */
[----:B------:R-:W-:Y:S02]  /*b0a0*/  FMNMX.FTZ R21, R179, R21, !PT ;  /* 0x00000015b3157209 */ /* 0x000fe40007810000 */
[----:B------:R-:W-:Y:S02]  /*b0b0*/  FMNMX.FTZ R23, R28, R23, !PT ;  /* 0x000000171c177209 */ /* 0x000fe40007810000 */
[----:B------:R-:W-:Y:S02]  /*b0c0*/  FMNMX.FTZ R21, R176, R21, !PT ;  /* 0x00000015b0157209 */ /* 0x000fe40007810000 */
[----:B-1----:R-:W-:Y:S02]  /*b0d0*/  FMNMX.FTZ R3, R22, R3, !PT ;  /* 0x0000000316037209 */ /* 0x002fe40007810000 */
[----:B------:R-:W-:Y:S02]  /*b0e0*/  FMNMX.FTZ R23, R80, R23, !PT ;  /* 0x0000001750177209 */ /* 0x000fe40007810000 */
[C---:B------:R-:W-:Y:S01]  /*b0f0*/  FSETP.NEU.FTZ.AND P2, PT, R3.reuse, -INF , PT ;  /* 0xff8000000300780b */ /* 0x040fe20003f5d000 */
[----:B------:R-:W-:Y:S01]  /*b100*/  FMUL.FTZ R199, R3, c[0x0][0x2d0] ;  /* 0x0000b40003c77a20 */ /* 0x000fe20000410000 */
[----:B------:R-:W-:Y:S01]  /*b110*/  FSEL R191, R90, -INF , !P1 ;  /* 0xff8000005abf7808 */ /* 0x000fe20004800000 */
[----:B------:R-:W-:Y:S01]  /*b120*/  IMAD.MOV.U32 R90, RZ, RZ, R187 ;  /* 0x000000ffff5a7224 */ /* 0x000fe200078e00bb */
[----:B------:R-:W-:Y:S02]  /*b130*/  FSEL R187, R91, -INF , !P6 ;  /* 0xff8000005bbb7808 */ /* 0x000fe40007000000 */
[----:B------:R-:W-:Y:S02]  /*b140*/  FSEL R199, R199, RZ, P2 ;  /* 0x000000ffc7c77208 */ /* 0x000fe40001000000 */
[----:B--2---:R-:W-:Y:S02]  /*b150*/  FMNMX.FTZ R2, R26, R2, !PT ;  /* 0x000000021a027209 */ /* 0x004fe40007810000 */
[----:B------:R-:W-:Y:S01]  /*b160*/  FSEL R184, R94, -INF , !P5 ;  /* 0xff8000005eb87808 */ /* 0x000fe20006800000 */
[--C-:B------:R-:W-:Y:S01]  /*b170*/  FFMA.FTZ R172, R4, c[0x0][0x2d0], -R199.reuse ;  /* 0x0000b40004ac7a23 */ /* 0x100fe200000108c7 */
[----:B------:R-:W-:Y:S01]  /*b180*/  FSEL R71, R3, RZ, P2 ;  /* 0x000000ff03477208 */ /* 0x000fe20001000000 */
[----:B------:R-:W1:Y:S01]  /*b190*/  SHFL.BFLY PT, R4, R21, 0x2, 0x1f ;  /* 0x0c401f0015047f89 */ /* 0x000e6200000e0000 */
[--C-:B------:R-:W-:Y:S01]  /*b1a0*/  FFMA.FTZ R97, R5, c[0x0][0x2d0], -R199.reuse ;  /* 0x0000b40005617a23 */ /* 0x100fe200000108c7 */
[----:B------:R-:W-:Y:S01]  /*b1b0*/  FMNMX.FTZ R5, R31, R23, !PT ;  /* 0x000000171f057209 */ /* 0x000fe20007810000 */
[----:B------:R-:W-:Y:S01]  /*b1c0*/  FFMA.FTZ R171, R20, c[0x0][0x2d0], -R199 ;  /* 0x0000b40014ab7a23 */ /* 0x000fe200000108c7 */
[----:B------:R-:W-:Y:S01]  /*b1d0*/  MUFU.EX2 R172, R172 ;  /* 0x000000ac00ac7308 */ /* 0x000fe20000000800 */
[----:B------:R-:W-:Y:S01]  /*b1e0*/  FADD.FTZ R71, -R71, R167 ;  /* 0x000000a747477221 */ /* 0x000fe20000010100 */
[----:B------:R-:W-:Y:S01]  /*b1f0*/  FMNMX.FTZ R5, R93, R5, !PT ;  /* 0x000000055d057209 */ /* 0x000fe20007810000 */
[--C-:B------:R-:W-:Y:S01]  /*b200*/  FFMA.FTZ R75, R168, c[0x0][0x2d0], -R199.reuse ;  /* 0x0000b400a84b7a23 */ /* 0x100fe200000108c7 */
[----:B------:R-:W2:Y:S01]  /*b210*/  SHFL.BFLY PT, R22, R2, 0x1, 0x1f ;  /* 0x0c201f0002167f89 */ /* 0x000ea200000e0000 */
[----:B------:R-:W-:Y:S01]  /*b220*/  FMUL.FTZ R71, R71, c[0x0][0x2d0] ;  /* 0x0000b40047477a20 */ /* 0x000fe20000410000 */
[----:B------:R-:W-:Y:S01]  /*b230*/  FMNMX.FTZ R5, R29, R5, !PT ;  /* 0x000000051d057209 */ /* 0x000fe20007810000 */
[--C-:B------:R-:W-:Y:S01]  /*b240*/  FFMA.FTZ R74, R169, c[0x0][0x2d0], -R199.reuse ;  /* 0x0000b400a94a7a23 */ /* 0x100fe200000108c7 */
[----:B------:R-:W-:Y:S01]  /*b250*/  MOV R95, R27 ;  /* 0x0000001b005f7202 */ /* 0x000fe20000000f00 */
[----:B------:R-:W-:Y:S01]  /*b260*/  IMAD.MOV.U32 R94, RZ, RZ, R28 ;  /* 0x000000ffff5e7224 */ /* 0x000fe200078e001c */
[----:B------:R-:W3:Y:S01]  /*b270*/  MUFU.EX2 R97, R97 ;  /* 0x0000006100617308 */ /* 0x000ee20000000800 */
[----:B------:R-:W-:Y:S01]  /*b280*/  FMNMX.FTZ R5, R27, R5, !PT ;  /* 0x000000051b057209 */ /* 0x000fe20007810000 */
[--C-:B------:R-:W-:Y:S01]  /*b290*/  FFMA.FTZ R178, R17, c[0x0][0x2d0], -R199.reuse ;  /* 0x0000b40011b27a23 */ /* 0x100fe200000108c7 */
[----:B------:R-:W-:Y:S01]  /*b2a0*/  MOV R91, R31 ;  /* 0x0000001f005b7202 */ /* 0x000fe20000000f00 */
[--C-:B------:R-:W-:Y:S01]  /*b2b0*/  FFMA.FTZ R252, R252, c[0x0][0x2d0], -R199.reuse ;  /* 0x0000b400fcfc7a23 */ /* 0x100fe200000108c7 */
[----:B------:R-:W-:Y:S01]  /*b2c0*/  FMNMX.FTZ R5, R30, R5, !PT ;  /* 0x000000051e057209 */ /* 0x000fe20007810000 */
[--C-:B------:R-:W-:Y:S02]  /*b2d0*/  FFMA.FTZ R251, R251, c[0x0][0x2d0], -R199.reuse ;  /* 0x0000b400fbfb7a23 */ /* 0x100fe400000108c7 */
[--C-:B------:R-:W-:Y:S01]  /*b2e0*/  FFMA.FTZ R248, R248, c[0x0][0x2d0], -R199.reuse ;  /* 0x0000b400f8f87a23 */ /* 0x100fe200000108c7 */
[----:B------:R-:W-:Y:S01]  /*b2f0*/  FMNMX.FTZ R5, R245, R5, !PT ;  /* 0x00000005f5057209 */ /* 0x000fe20007810000 */
[----:B------:R-:W-:Y:S01]  /*b300*/  MUFU.EX2 R74, R74 ;  /* 0x0000004a004a7308 */ /* 0x000fe20000000800 */
[----:B-1----:R-:W-:Y:S01]  /*b310*/  FMNMX.FTZ R21, R21, R4, !PT ;  /* 0x0000000415157209 */ /* 0x002fe20007810000 */
[--C-:B------:R-:W-:Y:S01]  /*b320*/  FFMA.FTZ R247, R247, c[0x0][0x2d0], -R199.reuse ;  /* 0x0000b400f7f77a23 */ /* 0x100fe200000108c7 */
[----:B------:R-:W-:Y:S01]  /*b330*/  FMNMX.FTZ R5, R211, R5, !PT ;  /* 0x00000005d3057209 */ /* 0x000fe20007810000 */
[--C-:B------:R-:W-:Y:S02]  /*b340*/  FFMA.FTZ R206, R206, c[0x0][0x2d0], -R199.reuse ;  /* 0x0000b400cece7a23 */ /* 0x100fe400000108c7 */
[----:B------:R-:W1:Y:S01]  /*b350*/  SHFL.BFLY PT, R4, R21, 0x1, 0x1f ;  /* 0x0c201f0015047f89 */ /* 0x000e6200000e0000 */
[----:B------:R-:W-:Y:S01]  /*b360*/  FMNMX.FTZ R5, R208, R5, !PT ;  /* 0x00000005d0057209 */ /* 0x000fe20007810000 */
[--C-:B------:R-:W-:Y:S01]  /*b370*/  FFMA.FTZ R203, R203, c[0x0][0x2d0], -R199.reuse ;  /* 0x0000b400cbcb7a23 */ /* 0x100fe200000108c7 */
[----:B--2---:R-:W-:Y:S01]  /*b380*/  FMNMX.FTZ R2, R2, R22, !PT ;  /* 0x0000001602027209 */ /* 0x004fe20007810000 */
[----:B------:R-:W2:Y:S01]  /*b390*/  MUFU.EX2 R75, R75 ;  /* 0x0000004b004b7308 */ /* 0x000ea20000000800 */
[----:B------:R-:W-:Y:S01]  /*b3a0*/  FMNMX.FTZ R5, R205, R5, !PT ;  /* 0x00000005cd057209 */ /* 0x000fe20007810000 */
[--C-:B------:R-:W-:Y:S01]  /*b3b0*/  FFMA.FTZ R200, R200, c[0x0][0x2d0], -R199.reuse ;  /* 0x0000b400c8c87a23 */ /* 0x100fe200000108c7 */
[C---:B------:R-:W-:Y:S01]  /*b3c0*/  FSETP.NEU.FTZ.AND P1, PT, R2.reuse, -INF , PT ;  /* 0xff8000000200780b */ /* 0x040fe20003f3d000 */
[C---:B------:R-:W-:Y:S01]  /*b3d0*/  FMUL.FTZ R198, R2.reuse, c[0x0][0x2d0] ;  /* 0x0000b40002c67a20 */ /* 0x040fe20000410000 */
[----:B------:R-:W-:Y:S01]  /*b3e0*/  FMNMX.FTZ R5, R191, R5, !PT ;  /* 0x00000005bf057209 */ /* 0x000fe20007810000 */
[--C-:B------:R-:W-:Y:S01]  /*b3f0*/  FFMA.FTZ R197, R197, c[0x0][0x2d0], -R199.reuse ;  /* 0x0000b400c5c57a23 */ /* 0x100fe200000108c7 */
[----:B------:R-:W-:Y:S01]  /*b400*/  FSEL R70, R2, RZ, P1 ;  /* 0x000000ff02467208 */ /* 0x000fe20000800000 */
[----:B------:R-:W-:Y:S01]  /*b410*/  FFMA.FTZ R186, R186, c[0x0][0x2d0], -R199 ;  /* 0x0000b400baba7a23 */ /* 0x000fe200000108c7 */
[----:B------:R-:W-:Y:S01]  /*b420*/  FMNMX.FTZ R5, R187, R5, !PT ;  /* 0x00000005bb057209 */ /* 0x000fe20007810000 */
[----:B------:R-:W4:Y:S01]  /*b430*/  MUFU.EX2 R71, R71 ;  /* 0x0000004700477308 */ /* 0x000f220000000800 */
[----:B------:R-:W-:Y:S01]  /*b440*/  FSEL R198, R198, RZ, P1 ;  /* 0x000000ffc6c67208 */ /* 0x000fe20000800000 */
[----:B------:R-:W-:Y:S01]  /*b450*/  FADD.FTZ R70, -R70, R166 ;  /* 0x000000a646467221 */ /* 0x000fe20000010100 */
[----:B------:R-:W-:Y:S02]  /*b460*/  FMNMX.FTZ R5, R184, R5, !PT ;  /* 0x00000005b8057209 */ /* 0x000fe40007810000 */
[----:B---3--:R-:W-:Y:S01]  /*b470*/  F2FP.BF16.PACK_AB R76, R97, R172 ;  /* 0x000000ac614c723e */ /* 0x008fe200000010ff */
[--C-:B------:R-:W-:Y:S01]  /*b480*/  FFMA.FTZ R96, R0, c[0x0][0x2d0], -R198.reuse ;  /* 0x0000b40000607a23 */ /* 0x100fe200000108c6 */
[----:B------:R-:W-:Y:S01]  /*b490*/  FMNMX.FTZ R5, R73, R5, !PT ;  /* 0x0000000549057209 */ /* 0x000fe20007810000 */
[--C-:B------:R-:W-:Y:S02]  /*b4a0*/  FFMA.FTZ R168, R19, c[0x0][0x2d0], -R198.reuse ;  /* 0x0000b40013a87a23 */ /* 0x100fe400000108c6 */
[----:B------:R-:W-:Y:S01]  /*b4b0*/  MUFU.EX2 R171, R171 ;  /* 0x000000ab00ab7308 */ /* 0x000fe20000000800 */
[----:B-1----:R-:W-:Y:S01]  /*b4c0*/  FMNMX.FTZ R0, R21, R4, !PT ;  /* 0x0000000415007209 */ /* 0x002fe20007810000 */
[--C-:B------:R-:W-:Y:S01]  /*b4d0*/  FFMA.FTZ R174, R6, c[0x0][0x2d0], -R198.reuse ;  /* 0x0000b40006ae7a23 */ /* 0x100fe200000108c6 */
[----:B------:R-:W1:Y:S01]  /*b4e0*/  SHFL.BFLY PT, R4, R5, 0x2, 0x1f ;  /* 0x0c401f0005047f89 */ /* 0x000e6200000e0000 */
[--C-:B------:R-:W-:Y:S01]  /*b4f0*/  FFMA.FTZ R169, R7, c[0x0][0x2d0], -R198.reuse ;  /* 0x0000b40007a97a23 */ /* 0x100fe200000108c6 */
[C---:B------:R-:W-:Y:S01]  /*b500*/  FSETP.NEU.FTZ.AND P0, PT, R0.reuse, -INF , PT ;  /* 0xff8000000000780b */ /* 0x040fe20003f1d000 */
[----:B------:R-:W-:Y:S01]  /*b510*/  FMUL.FTZ R195, R0, c[0x0][0x2d0] ;  /* 0x0000b40000c37a20 */ /* 0x000fe20000410000 */
[----:B--2---:R-:W-:Y:S01]  /*b520*/  F2FP.BF16.PACK_AB R78, R75, R74 ;  /* 0x0000004a4b4e723e */ /* 0x004fe200000010ff */
[----:B------:R-:W-:Y:S02]  /*b530*/  FMUL.FTZ R70, R70, c[0x0][0x2d0] ;  /* 0x0000b40046467a20 */ /* 0x000fe40000410000 */
[----:B------:R-:W-:Y:S01]  /*b540*/  MUFU.EX2 R174, R174 ;  /* 0x000000ae00ae7308 */ /* 0x000fe20000000800 */
[----:B------:R-:W-:Y:S01]  /*b550*/  FSEL R195, R195, RZ, P0 ;  /* 0x000000ffc3c37208 */ /* 0x000fe20000000000 */
[----:B------:R-:W-:Y:S01]  /*b560*/  LDSM.16.MT88.4 R20, [R225+0x100] ;  /* 0x00010000e114783b */ /* 0x000fe20000004200 */
[--C-:B------:R-:W-:Y:S02]  /*b570*/  FFMA.FTZ R182, R16, c[0x0][0x2d0], -R198.reuse ;  /* 0x0000b40010b67a23 */ /* 0x100fe400000108c6 */
[C---:B----4-:R-:W-:Y:S02]  /*b580*/  FMUL.FTZ R16, R71.reuse, R148 ;  /* 0x0000009447107220 */ /* 0x050fe40000410000 */
[--C-:B------:R-:W-:Y:S02]  /*b590*/  FFMA.FTZ R173, R8, c[0x0][0x2d0], -R195.reuse ;  /* 0x0000b40008ad7a23 */ /* 0x100fe400000108c3 */
[--C-:B------:R-:W-:Y:S01]  /*b5a0*/  FFMA.FTZ R98, R12, c[0x0][0x2d0], -R195.reuse ;  /* 0x0000b4000c627a23 */ /* 0x100fe200000108c3 */
[----:B------:R-:W2:Y:S01]  /*b5b0*/  MUFU.EX2 R169, R169 ;  /* 0x000000a900a97308 */ /* 0x000ea20000000800 */
[----:B------:R-:W-:Y:S01]  /*b5c0*/  FMUL.FTZ R17, R71, R149 ;  /* 0x0000009547117220 */ /* 0x000fe20000410000 */
[----:B------:R-:W-:Y:S01]  /*b5d0*/  MOV R149, R63 ;  /* 0x0000003f00957202 */ /* 0x000fe20000000f00 */
[--C-:B------:R-:W-:Y:S02]  /*b5e0*/  FFMA.FTZ R196, R35, c[0x0][0x2d0], -R198.reuse ;  /* 0x0000b40023c47a23 */ /* 0x100fe400000108c6 */
[--C-:B------:R-:W-:Y:S01]  /*b5f0*/  FFMA.FTZ R51, R51, c[0x0][0x2d0], -R195.reuse ;  /* 0x0000b40033337a23 */ /* 0x100fe200000108c3 */
[----:B-1----:R-:W-:Y:S01]  /*b600*/  FMNMX.FTZ R4, R5, R4, !PT ;  /* 0x0000000405047209 */ /* 0x002fe20007810000 */
[--C-:B------:R-:W-:Y:S01]  /*b610*/  FFMA.FTZ R49, R49, c[0x0][0x2d0], -R195.reuse ;  /* 0x0000b40031317a23 */ /* 0x100fe200000108c3 */
[----:B------:R-:W-:Y:S02]  /*b620*/  FSEL R5, R0, RZ, P0 ;  /* 0x000000ff00057208 */ /* 0x000fe40000000000 */
[----:B------:R-:W-:Y:S01]  /*b630*/  MUFU.EX2 R96, R96 ;  /* 0x0000006000607308 */ /* 0x000fe20000000800 */
[--C-:B------:R-:W-:Y:S01]  /*b640*/  FFMA.FTZ R99, R9, c[0x0][0x2d0], -R195.reuse ;  /* 0x0000b40009637a23 */ /* 0x100fe200000108c3 */
[----:B------:R-:W1:Y:S01]  /*b650*/  SHFL.BFLY PT, R72, R4, 0x1, 0x1f ;  /* 0x0c201f0004487f89 */ /* 0x000e6200000e0000 */
[----:B------:R-:W-:Y:S02]  /*b660*/  FFMA.FTZ R170, R13, c[0x0][0x2d0], -R195 ;  /* 0x0000b4000daa7a23 */ /* 0x000fe400000108c3 */
[----:B------:R-:W-:Y:S02]  /*b670*/  FADD.FTZ R5, -R5, R165 ;  /* 0x000000a505057221 */ /* 0x000fe40000010100 */
[--C-:B------:R-:W-:Y:S02]  /*b680*/  FFMA.FTZ R250, R250, c[0x0][0x2d0], -R198.reuse ;  /* 0x0000b400fafa7a23 */ /* 0x100fe400000108c6 */
[----:B------:R-:W-:Y:S01]  /*b690*/  FMUL.FTZ R5, R5, c[0x0][0x2d0] ;  /* 0x0000b40005057a20 */ /* 0x000fe20000410000 */
[----:B------:R-:W3:Y:S01]  /*b6a0*/  MUFU.EX2 R168, R168 ;  /* 0x000000a800a87308 */ /* 0x000ee20000000800 */
[--C-:B------:R-:W-:Y:S02]  /*b6b0*/  FFMA.FTZ R249, R249, c[0x0][0x2d0], -R198.reuse ;  /* 0x0000b400f9f97a23 */ /* 0x100fe400000108c6 */
[--C-:B------:R-:W-:Y:S01]  /*b6c0*/  FFMA.FTZ R246, R246, c[0x0][0x2d0], -R198.reuse ;  /* 0x0000b400f6f67a23 */ /* 0x100fe200000108c6 */
[----:B--2---:R-:W-:Y:S01]  /*b6d0*/  F2FP.BF16.PACK_AB R77, R169, R174 ;  /* 0x000000aea94d723e */ /* 0x004fe200000010ff */
[--C-:B------:R-:W-:Y:S02]  /*b6e0*/  FFMA.FTZ R209, R209, c[0x0][0x2d0], -R198.reuse ;  /* 0x0000b400d1d17a23 */ /* 0x100fe400000108c6 */
[--C-:B------:R-:W-:Y:S02]  /*b6f0*/  FFMA.FTZ R202, R202, c[0x0][0x2d0], -R198.reuse ;  /* 0x0000b400caca7a23 */ /* 0x100fe400000108c6 */
[--C-:B------:R-:W-:Y:S01]  /*b700*/  FFMA.FTZ R201, R201, c[0x0][0x2d0], -R198.reuse ;  /* 0x0000b400c9c97a23 */ /* 0x100fe200000108c6 */
[----:B------:R-:W2:Y:S01]  /*b710*/  MUFU.EX2 R70, R70 ;  /* 0x0000004600467308 */ /* 0x000ea20000000800 */
[--C-:B------:R-:W-:Y:S02]  /*b720*/  FFMA.FTZ R244, R244, c[0x0][0x2d0], -R195.reuse ;  /* 0x0000b400f4f47a23 */ /* 0x100fe400000108c3 */
[--C-:B------:R-:W-:Y:S02]  /*b730*/  FFMA.FTZ R210, R210, c[0x0][0x2d0], -R195.reuse ;  /* 0x0000b400d2d27a23 */ /* 0x100fe400000108c3 */
[--C-:B------:R-:W-:Y:S01]  /*b740*/  FFMA.FTZ R207, R207, c[0x0][0x2d0], -R195.reuse ;  /* 0x0000b400cfcf7a23 */ /* 0x100fe200000108c3 */
[----:B-1----:R-:W-:Y:S01]  /*b750*/  FMNMX.FTZ R72, R4, R72, !PT ;  /* 0x0000004804487209 */ /* 0x002fe20007810000 */
[----:B------:R-:W-:Y:S02]  /*b760*/  FFMA.FTZ R204, R204, c[0x0][0x2d0], -R195 ;  /* 0x0000b400cccc7a23 */ /* 0x000fe400000108c3 */
[--C-:B------:R-:W-:Y:S01]  /*b770*/  FFMA.FTZ R194, R194, c[0x0][0x2d0], -R198.reuse ;  /* 0x0000b400c2c27a23 */ /* 0x100fe200000108c6 */
[----:B------:R-:W1:Y:S01]  /*b780*/  MUFU.EX2 R69, R5 ;  /* 0x0000000500457308 */ /* 0x000e620000000800 */
[C---:B------:R-:W-:Y:S01]  /*b790*/  FSETP.NEU.FTZ.AND P0, PT, R72.reuse, -INF , PT ;  /* 0xff8000004800780b */ /* 0x040fe20003f1d000 */
[----:B------:R-:W-:Y:S01]  /*b7a0*/  FMUL.FTZ R192, R72, c[0x0][0x2d0] ;  /* 0x0000b40048c07a20 */ /* 0x000fe20000410000 */
[----:B---3--:R-:W-:Y:S01]  /*b7b0*/  F2FP.BF16.PACK_AB R79, R168, R96 ;  /* 0x00000060a84f723e */ /* 0x008fe200000010ff */
[--C-:B------:R-:W-:Y:S01]  /*b7c0*/  FFMA.FTZ R189, R189, c[0x0][0x2d0], -R198.reuse ;  /* 0x0000b400bdbd7a23 */ /* 0x100fe200000108c6 */
[----:B------:R-:W-:Y:S01]  /*b7d0*/  FSEL R4, R72, RZ, P0 ;  /* 0x000000ff48047208 */ /* 0x000fe20000000000 */
[----:B------:R-:W-:Y:S01]  /*b7e0*/  FFMA.FTZ R180, R180, c[0x0][0x2d0], -R198 ;  /* 0x0000b400b4b47a23 */ /* 0x000fe200000108c6 */
[----:B------:R-:W-:Y:S01]  /*b7f0*/  FSEL R192, R192, RZ, P0 ;  /* 0x000000ffc0c07208 */ /* 0x000fe20000000000 */
[----:B------:R-:W-:Y:S02]  /*b800*/  FFMA.FTZ R172, R71, R242, R172 ;  /* 0x000000f247ac7223 */ /* 0x000fe400000100ac */
[----:B------:R-:W-:Y:S01]  /*b810*/  MUFU.EX2 R173, R173 ;  /* 0x000000ad00ad7308 */ /* 0x000fe20000000800 */
[----:B------:R-:W-:Y:S01]  /*b820*/  FADD.FTZ R4, -R4, R164 ;  /* 0x000000a404047221 */ /* 0x000fe20000010100 */
[C---:B------:R-:W-:Y:S01]  /*b830*/  ISETP.GT.AND P0, PT, R243.reuse, UR6, PT ;  /* 0x00000006f3007c0c */ /* 0x040fe2000bf04270 */
[--C-:B------:R-:W-:Y:S01]  /*b840*/  FFMA.FTZ R175, R10, c[0x0][0x2d0], -R192.reuse ;  /* 0x0000b4000aaf7a23 */ /* 0x100fe200000108c0 */
[----:B------:R-:W-:Y:S01]  /*b850*/  IADD3 R243, R243, -0x1, RZ ;  /* 0xfffffffff3f37810 */ /* 0x000fe20007ffe0ff */
[----:B------:R-:W-:Y:S02]  /*b860*/  FMUL.FTZ R4, R4, c[0x0][0x2d0] ;  /* 0x0000b40004047a20 */ /* 0x000fe40000410000 */
[C---:B--2---:R-:W-:Y:S01]  /*b870*/  FMUL.FTZ R19, R70.reuse, R151 ;  /* 0x0000009746137220 */ /* 0x044fe20000410000 */
[----:B------:R-:W-:Y:S01]  /*b880*/  MOV R151, R87 ;  /* 0x0000005700977202 */ /* 0x000fe20000000f00 */
[----:B------:R-:W-:Y:S01]  /*b890*/  FMUL.FTZ R35, R70, R103 ;  /* 0x0000006746237220 */ /* 0x000fe20000410000 */
[----:B------:R-:W2:Y:S01]  /*b8a0*/  MUFU.EX2 R68, R4 ;  /* 0x0000000400447308 */ /* 0x000ea20000000800 */
[--C-:B------:R-:W-:Y:S02]  /*b8b0*/  FFMA.FTZ R167, R11, c[0x0][0x2d0], -R192.reuse ;  /* 0x0000b4000ba77a23 */ /* 0x100fe400000108c0 */
[--C-:B------:R-:W-:Y:S02]  /*b8c0*/  FFMA.FTZ R166, R14, c[0x0][0x2d0], -R192.reuse ;  /* 0x0000b4000ea67a23 */ /* 0x100fe400000108c0 */
[----:B------:R-:W-:Y:S02]  /*b8d0*/  FFMA.FTZ R165, R15, c[0x0][0x2d0], -R192 ;  /* 0x0000b4000fa57a23 */ /* 0x000fe400000108c0 */
[C---:B-1----:R-:W-:Y:S02]  /*b8e0*/  FMUL.FTZ R8, R69.reuse, R156 ;  /* 0x0000009c45087220 */ /* 0x042fe40000410000 */
[----:B------:R-:W-:Y:S01]  /*b8f0*/  IMAD.MOV.U32 R156, RZ, RZ, R80 ;  /* 0x000000ffff9c7224 */ /* 0x000fe200078e0050 */
[----:B------:R-:W1:Y:S01]  /*b900*/  MUFU.EX2 R99, R99 ;  /* 0x0000006300637308 */ /* 0x000e620000000800 */
[----:B------:R-:W3:Y:S01]  /*b910*/  LDSM.16.MT88.4 R80, [R218+0x100] ;  /* 0x00010000da50783b */ /* 0x000ee20000004200 */
[----:B------:R-:W-:Y:S02]  /*b920*/  FMUL.FTZ R12, R69, R152 ;  /* 0x00000098450c7220 */ /* 0x000fe40000410000 */
[----:B------:R-:W-:Y:S02]  /*b930*/  IMAD.MOV.U32 R148, RZ, RZ, R156 ;  /* 0x000000ffff947224 */ /* 0x000fe400078e009c */
[----:B------:R-:W-:Y:S02]  /*b940*/  IMAD.MOV.U32 R152, RZ, RZ, R90 ;  /* 0x000000ffff987224 */ /* 0x000fe400078e005a */
[----:B------:R-:W-:Y:S02]  /*b950*/  FMUL.FTZ R5, R71, R161 ;  /* 0x000000a147057220 */ /* 0x000fe40000410000 */
[----:B------:R-:W-:Y:S01]  /*b960*/  MUFU.EX2 R98, R98 ;  /* 0x0000006200627308 */ /* 0x000fe20000000800 */
[----:B------:R-:W-:Y:S02]  /*b970*/  IMAD.MOV.U32 R161, RZ, RZ, R29 ;  /* 0x000000ffffa17224 */ /* 0x000fe400078e001d */
[----:B------:R-:W-:Y:S01]  /*b980*/  FMUL.FTZ R6, R70, R162 ;  /* 0x000000a246067220 */ /* 0x000fe20000410000 */
[----:B------:R-:W-:Y:S01]  /*b990*/  MOV R162, R40 ;  /* 0x0000002800a27202 */ /* 0x000fe20000000f00 */
[C---:B--2---:R-:W-:Y:S01]  /*b9a0*/  FMUL.FTZ R15, R68.reuse, R155 ;  /* 0x0000009b440f7220 */ /* 0x044fe20000410000 */
[----:B------:R-:W-:Y:S01]  /*b9b0*/  MOV R155, R91 ;  /* 0x0000005b009b7202 */ /* 0x000fe20000000f00 */
[----:B------:R-:W-:Y:S02]  /*b9c0*/  FMUL.FTZ R42, R68, R110 ;  /* 0x0000006e442a7220 */ /* 0x000fe40000410000 */
[----:B------:R-:W-:Y:S01]  /*b9d0*/  FFMA.FTZ R110, R88, c[0x0][0x2d0], -R192 ;  /* 0x0000b400586e7a23 */ /* 0x000fe200000108c0 */
[----:B------:R-:W2:Y:S01]  /*b9e0*/  MUFU.EX2 R170, R170 ;  /* 0x000000aa00aa7308 */ /* 0x000ea20000000800 */
[----:B------:R-:W-:Y:S02]  /*b9f0*/  FMUL.FTZ R43, R68, R111 ;  /* 0x0000006f442b7220 */ /* 0x000fe40000410000 */
[--C-:B------:R-:W-:Y:S01]  /*ba00*/  FFMA.FTZ R111, R89, c[0x0][0x2d0], -R199.reuse ;  /* 0x0000b400596f7a23 */ /* 0x100fe200000108c7 */
[----:B-1----:R-:W-:Y:S01]  /*ba10*/  F2FP.BF16.PACK_AB R64, R99, R173 ;  /* 0x000000ad6340723e */ /* 0x002fe200000010ff */
[----:B------:R-:W-:Y:S01]  /*ba20*/  LDSM.16.MT88.4 R88, [R220+0x900] ;  /* 0x00090000dc58783b */ /* 0x000fe20000004200 */
[----:B------:R-:W-:Y:S02]  /*ba30*/  FMUL.FTZ R4, R71, R160 ;  /* 0x000000a047047220 */ /* 0x000fe40000410000 */
[----:B------:R-:W-:Y:S02]  /*ba40*/  IMAD.MOV.U32 R160, RZ, RZ, R30 ;  /* 0x000000ffffa07224 */ /* 0x000fe400078e001e */
[----:B------:R-:W-:Y:S01]  /*ba50*/  MUFU.EX2 R175, R175 ;  /* 0x000000af00af7308 */ /* 0x000fe20000000800 */
[----:B------:R-:W-:Y:S01]  /*ba60*/  FMUL.FTZ R7, R70, R163 ;  /* 0x000000a346077220 */ /* 0x000fe20000410000 */
[----:B------:R-:W-:Y:S01]  /*ba70*/  MOV R163, R193 ;  /* 0x000000c100a37202 */ /* 0x000fe20000000f00 */
[C---:B------:R-:W-:Y:S01]  /*ba80*/  FMUL.FTZ R9, R69.reuse, R157 ;  /* 0x0000009d45097220 */ /* 0x040fe20000410000 */
[----:B------:R-:W-:Y:S01]  /*ba90*/  MOV R157, R41 ;  /* 0x00000029009d7202 */ /* 0x000fe20000000f00 */
[C---:B------:R-:W-:Y:S02]  /*baa0*/  FMUL.FTZ R10, R68.reuse, R158 ;  /* 0x0000009e440a7220 */ /* 0x040fe40000410000 */
[----:B------:R-:W-:Y:S01]  /*bab0*/  IMAD.MOV.U32 R158, RZ, RZ, R190 ;  /* 0x000000ffff9e7224 */ /* 0x000fe200078e00be */
[-C--:B------:R-:W-:Y:S01]  /*bac0*/  HMMA.16816.F32.BF16 R4, R76, R20.reuse, R4 ;  /* 0x000000144c04723c */ /* 0x080fe20000041804 */
[C---:B------:R-:W-:Y:S01]  /*bad0*/  FMUL.FTZ R11, R68.reuse, R159 ;  /* 0x0000009f440b7220 */ /* 0x040fe20000410000 */
[----:B------:R-:W1:Y:S01]  /*bae0*/  MUFU.EX2 R167, R167 ;  /* 0x000000a700a77308 */ /* 0x000e620000000800 */
[C---:B------:R-:W-:Y:S01]  /*baf0*/  FMUL.FTZ R13, R69.reuse, R153 ;  /* 0x00000099450d7220 */ /* 0x040fe20000410000 */
[----:B------:R-:W-:Y:S01]  /*bb00*/  MOV R153, R47 ;  /* 0x0000002f00997202 */ /* 0x000fe20000000f00 */
[----:B------:R-:W-:Y:S01]  /*bb10*/  FMUL.FTZ R47, R68, R135 ;  /* 0x00000087442f7220 */ /* 0x000fe20000410000 */
[----:B--2---:R-:W-:Y:S01]  /*bb20*/  F2FP.BF16.PACK_AB R66, R170, R98 ;  /* 0x00000062aa42723e */ /* 0x004fe200000010ff */
[----:B------:R-:W-:Y:S01]  /*bb30*/  FMUL.FTZ R14, R68, R154 ;  /* 0x0000009a440e7220 */ /* 0x000fe20000410000 */
[----:B------:R-:W-:Y:S01]  /*bb40*/  MOV R154, R45 ;  /* 0x0000002d009a7202 */ /* 0x000fe20000000f00 */
[----:B------:R-:W-:Y:S03]  /*bb50*/  FFMA.FTZ R164, R18, c[0x0][0x2d0], -R198 ;  /* 0x0000b40012a47a23 */ /* 0x000fe600000108c6 */
[----:B------:R-:W-:Y:S01]  /*bb60*/  MUFU.EX2 R166, R166 ;  /* 0x000000a600a67308 */ /* 0x000fe20000000800 */
[----:B------:R-:W-:Y:S01]  /*bb70*/  FMUL.FTZ R18, R70, R150 ;  /* 0x0000009646127220 */ /* 0x000fe20000410000 */
[----:B------:R-:W-:Y:S01]  /*bb80*/  MOV R159, R188 ;  /* 0x000000bc009f7202 */ /* 0x000fe20000000f00 */
[----:B------:R-:W-:Y:S02]  /*bb90*/  IMAD.MOV.U32 R150, RZ, RZ, R62 ;  /* 0x000000ffff967224 */ /* 0x000fe400078e003e */
[C---:B------:R-:W-:Y:S02]  /*bba0*/  FMUL.FTZ R24, R69.reuse, R140 ;  /* 0x0000008c45187220 */ /* 0x040fe40000410000 */
[----:B------:R-:W-:Y:S02]  /*bbb0*/  FFMA.FTZ R135, R150, c[0x0][0x2d0], -R192 ;  /* 0x0000b40096877a23 */ /* 0x000fe400000108c0 */
[----:B------:R-:W-:Y:S01]  /*bbc0*/  IMAD.MOV.U32 R140, RZ, RZ, R158 ;  /* 0x000000ffff8c7224 */ /* 0x000fe200078e009e */
[----:B------:R-:W2:Y:S01]  /*bbd0*/  MUFU.EX2 R165, R165 ;  /* 0x000000a500a57308 */ /* 0x000ea20000000800 */
[----:B------:R-:W-:Y:S01]  /*bbe0*/  FMUL.FTZ R25, R69, R141 ;  /* 0x0000008d45197220 */ /* 0x000fe20000410000 */
[----:B------:R-:W-:Y:S01]  /*bbf0*/  MOV R141, R44 ;  /* 0x0000002c008d7202 */ /* 0x000fe20000000f00 */
[C---:B------:R-:W-:Y:S01]  /*bc00*/  FMUL.FTZ R26, R68.reuse, R142 ;  /* 0x0000008e441a7220 */ /* 0x040fe20000410000 */
[----:B-1----:R-:W-:Y:S01]  /*bc10*/  F2FP.BF16.PACK_AB R65, R167, R175 ;  /* 0x000000afa741723e */ /* 0x002fe200000010ff */
[C---:B------:R-:W-:Y:S02]  /*bc20*/  FMUL.FTZ R27, R68.reuse, R143 ;  /* 0x0000008f441b7220 */ /* 0x040fe40000410000 */
[C---:B------:R-:W-:Y:S02]  /*bc30*/  FMUL.FTZ R28, R69.reuse, R136 ;  /* 0x00000088451c7220 */ /* 0x040fe40000410000 */
[----:B------:R-:W-:Y:S01]  /*bc40*/  FMUL.FTZ R29, R69, R137 ;  /* 0x00000089451d7220 */ /* 0x000fe20000410000 */
[----:B------:R1:W-:Y:S01]  /*bc50*/  MUFU.EX2 R136, R51 ;  /* 0x0000003300887308 */ /* 0x0003e20000000800 */
[C---:B------:R-:W-:Y:S02]  /*bc60*/  FMUL.FTZ R30, R68.reuse, R138 ;  /* 0x0000008a441e7220 */ /* 0x040fe40000410000 */
[----:B------:R-:W-:Y:S02]  /*bc70*/  FMUL.FTZ R31, R68, R139 ;  /* 0x0000008b441f7220 */ /* 0x000fe40000410000 */
[--C-:B------:R-:W-:Y:S02]  /*bc80*/  FFMA.FTZ R188, R32, c[0x0][0x2d0], -R199.reuse ;  /* 0x0000b40020bc7a23 */ /* 0x100fe400000108c7 */
[----:B------:R-:W-:Y:S02]  /*bc90*/  FMUL.FTZ R32, R71, R100 ;  /* 0x0000006447207220 */ /* 0x000fe40000410000 */
[----:B------:R-:W-:Y:S01]  /*bca0*/  FFMA.FTZ R190, R33, c[0x0][0x2d0], -R199 ;  /* 0x0000b40021be7a23 */ /* 0x000fe200000108c7 */
[----:B------:R-:W-:Y:S01]  /*bcb0*/  MUFU.EX2 R178, R178 ;  /* 0x000000b200b27308 */ /* 0x000fe20000000800 */
[----:B------:R-:W-:Y:S02]  /*bcc0*/  FMUL.FTZ R33, R71, R101 ;  /* 0x0000006547217220 */ /* 0x000fe40000410000 */
[----:B------:R-:W-:Y:S01]  /*bcd0*/  FFMA.FTZ R193, R34, c[0x0][0x2d0], -R198 ;  /* 0x0000b40022c17a23 */ /* 0x000fe200000108c6 */
[----:B--2---:R-:W-:Y:S01]  /*bce0*/  F2FP.BF16.PACK_AB R67, R165, R166 ;  /* 0x000000a6a543723e */ /* 0x004fe200000010ff */
[C---:B------:R-:W-:Y:S02]  /*bcf0*/  FMUL.FTZ R34, R70.reuse, R102 ;  /* 0x0000006646227220 */ /* 0x040fe40000410000 */
[C---:B------:R-:W-:Y:S02]  /*bd00*/  FMUL.FTZ R40, R69.reuse, R108 ;  /* 0x0000006c45287220 */ /* 0x040fe40000410000 */
[C---:B------:R-:W-:Y:S01]  /*bd10*/  FMUL.FTZ R41, R69.reuse, R109 ;  /* 0x0000006d45297220 */ /* 0x040fe20000410000 */
[----:B------:R-:W-:Y:S01]  /*bd20*/  MUFU.EX2 R164, R164 ;  /* 0x000000a400a47308 */ /* 0x000fe20000000800 */
[C---:B------:R-:W-:Y:S01]  /*bd30*/  HMMA.16816.F32.BF16 R8, R64.reuse, R20, R8 ;  /* 0x000000144008723c */ /* 0x040fe20000041808 */
[C---:B------:R-:W-:Y:S02]  /*bd40*/  FMUL.FTZ R44, R69.reuse, R132 ;  /* 0x00000084452c7220 */ /* 0x040fe40000410000 */
[----:B------:R-:W-:Y:S02]  /*bd50*/  FMUL.FTZ R45, R69, R133 ;  /* 0x00000085452d7220 */ /* 0x000fe40000410000 */
[----:B-1----:R-:W-:Y:S02]  /*bd60*/  FMUL.FTZ R51, R70, R115 ;  /* 0x0000007346337220 */ /* 0x002fe40000410000 */
[C---:B------:R-:W-:Y:S01]  /*bd70*/  FMUL.FTZ R20, R71.reuse, R144 ;  /* 0x0000009047147220 */ /* 0x040fe20000410000 */
[-C--:B------:R-:W-:Y:S01]  /*bd80*/  HMMA.16816.F32.BF16 R12, R64, R22.reuse, R12 ;  /* 0x00000016400c723c */ /* 0x080fe2000004180c */
[----:B------:R-:W-:Y:S03]  /*bd90*/  MUFU.EX2 R182, R182 ;  /* 0x000000b600b67308 */ /* 0x000fe60000000800 */
[----:B------:R-:W-:Y:S01]  /*bda0*/  FMUL.FTZ R21, R71, R145 ;  /* 0x0000009147157220 */ /* 0x000fe20000410000 */
[----:B------:R-:W-:Y:S01]  /*bdb0*/  MOV R144, R85 ;  /* 0x0000005500907202 */ /* 0x000fe20000000f00 */
[----:B------:R-:W-:Y:S02]  /*bdc0*/  FFMA.FTZ R137, R50, c[0x0][0x2d0], -R195 ;  /* 0x0000b40032897a23 */ /* 0x000fe400000108c3 */
[C---:B------:R-:W-:Y:S01]  /*bdd0*/  HMMA.16816.F32.BF16 R16, R76.reuse, R22, R16 ;  /* 0x000000164c10723c */ /* 0x040fe20000041810 */
[----:B------:R-:W-:Y:S02]  /*bde0*/  FMUL.FTZ R50, R70, R114 ;  /* 0x0000007246327220 */ /* 0x000fe40000410000 */
[----:B------:R-:W-:Y:S01]  /*bdf0*/  MUFU.EX2 R188, R188 ;  /* 0x000000bc00bc7308 */ /* 0x000fe20000000800 */
[----:B------:R-:W-:Y:S02]  /*be00*/  IMAD.MOV.U32 R156, RZ, RZ, R58 ;  /* 0x000000ffff9c7224 */ /* 0x000fe400078e003a */
[----:B------:R-:W-:Y:S02]  /*be10*/  FFMA.FTZ R108, R56, c[0x0][0x2d0], -R192 ;  /* 0x0000b400386c7a23 */ /* 0x000fe400000108c0 */
[C---:B------:R-:W-:Y:S01]  /*be20*/  FMUL.FTZ R22, R70.reuse, R146 ;  /* 0x0000009246167220 */ /* 0x040fe20000410000 */
[----:B------:R-:W-:Y:S03]  /*be30*/  MOV R146, R157 ;  /* 0x0000009d00927202 */ /* 0x000fe60000000f00 */
[----:B------:R-:W-:Y:S01]  /*be40*/  FMUL.FTZ R23, R70, R147 ;  /* 0x0000009346177220 */ /* 0x000fe20000410000 */
[----:B------:R-:W-:Y:S01]  /*be50*/  MUFU.EX2 R190, R190 ;  /* 0x000000be00be7308 */ /* 0x000fe20000000800 */
[----:B------:R-:W-:Y:S01]  /*be60*/  IMAD.MOV.U32 R158, RZ, RZ, R86 ;  /* 0x000000ffff9e7224 */ /* 0x000fe200078e0056 */
[----:B------:R-:W-:Y:S01]  /*be70*/  MOV R157, R59 ;  /* 0x0000003b009d7202 */ /* 0x000fe20000000f00 */
[----:B------:R-:W-:Y:S02]  /*be80*/  IMAD.MOV.U32 R145, RZ, RZ, R84 ;  /* 0x000000ffff917224 */ /* 0x000fe400078e0054 */
[----:B------:R-:W1:Y:S01]  /*be90*/  LDSM.16.MT88.4 R84, [R225+0x900] ;  /* 0x00090000e154783b */ /* 0x000e620000004200 */
[-C--:B------:R-:W-:Y:S01]  /*bea0*/  HMMA.16816.F32.BF16 R20, R76, R36.reuse, R20 ;  /* 0x000000244c14723c */ /* 0x080fe20000041814 */
[C---:B------:R-:W-:Y:S02]  /*beb0*/  FMUL.FTZ R56, R69.reuse, R120 ;  /* 0x0000007845387220 */ /* 0x040fe40000410000 */
[C---:B------:R-:W-:Y:S01]  /*bec0*/  FMUL.FTZ R58, R68.reuse, R122 ;  /* 0x0000007a443a7220 */ /* 0x040fe20000410000 */
[----:B------:R-:W-:Y:S01]  /*bed0*/  MUFU.EX2 R193, R193 ;  /* 0x000000c100c17308 */ /* 0x000fe20000000800 */
[----:B------:R-:W-:Y:S02]  /*bee0*/  FMUL.FTZ R59, R68, R123 ;  /* 0x0000007b443b7220 */ /* 0x000fe40000410000 */
[----:B------:R-:W-:Y:S01]  /*bef0*/  IMAD.MOV.U32 R147, RZ, RZ, R61 ;  /* 0x000000ffff937224 */ /* 0x000fe200078e003d */
[C---:B------:R-:W-:Y:S01]  /*bf00*/  HMMA.16816.F32.BF16 R24, R64.reuse, R36, R24 ;  /* 0x000000244018723c */ /* 0x040fe20000041818 */
[----:B------:R-:W-:Y:S03]  /*bf10*/  FMUL.FTZ R61, R69, R125 ;  /* 0x0000007d453d7220 */ /* 0x000fe60000410000 */
[--C-:B------:R-:W-:Y:S02]  /*bf20*/  FFMA.FTZ R109, R60, c[0x0][0x2d0], -R192.reuse ;  /* 0x0000b4003c6d7a23 */ /* 0x100fe400000108c0 */
[----:B------:R-:W-:Y:S01]  /*bf30*/  MUFU.EX2 R196, R196 ;  /* 0x000000c400c47308 */ /* 0x000fe20000000800 */
[C---:B------:R-:W-:Y:S01]  /*bf40*/  FMUL.FTZ R36, R71.reuse, R104 ;  /* 0x0000006847247220 */ /* 0x040fe20000410000 */
[-C--:B------:R-:W-:Y:S01]  /*bf50*/  HMMA.16816.F32.BF16 R28, R64, R38.reuse, R28 ;  /* 0x00000026401c723c */ /* 0x080fe2000004181c */
[C---:B------:R-:W-:Y:S03]  /*bf60*/  FMUL.FTZ R37, R71.reuse, R105 ;  /* 0x0000006947257220 */ /* 0x040fe60000410000 */
[----:B------:R-:W-:Y:S02]  /*bf70*/  FFMA.FTZ R105, R48, c[0x0][0x2d0], -R195 ;  /* 0x0000b40030697a23 */ /* 0x000fe400000108c3 */
[----:B------:R-:W-:Y:S02]  /*bf80*/  FMUL.FTZ R48, R71, R112 ;  /* 0x0000007047307220 */ /* 0x000fe40000410000 */
[C---:B------:R-:W-:Y:S01]  /*bf90*/  HMMA.16816.F32.BF16 R32, R76.reuse, R38, R32 ;  /* 0x000000264c20723c */ /* 0x040fe20000041820 */
[----:B------:R2:W-:Y:S03]  /*bfa0*/  MUFU.EX2 R104, R49 ;  /* 0x0000003100687308 */ /* 0x0005e60000000800 */
[----:B------:R-:W-:Y:S02]  /*bfb0*/  FMUL.FTZ R60, R69, R124 ;  /* 0x0000007c453c7220 */ /* 0x000fe40000410000 */
[----:B------:R-:W-:Y:S02]  /*bfc0*/  FMUL.FTZ R62, R68, R126 ;  /* 0x0000007e443e7220 */ /* 0x000fe40000410000 */
[C---:B------:R-:W-:Y:S03]  /*bfd0*/  FMUL.FTZ R38, R70.reuse, R106 ;  /* 0x0000006a46267220 */ /* 0x040fe60000410000 */
[----:B------:R-:W4:Y:S01]  /*bfe0*/  MUFU.EX2 R137, R137 ;  /* 0x0000008900897308 */ /* 0x000f220000000800 */
[----:B------:R-:W-:Y:S02]  /*bff0*/  FMUL.FTZ R39, R70, R107 ;  /* 0x0000006b46277220 */ /* 0x000fe40000410000 */
[----:B------:R-:W-:Y:S02]  /*c000*/  FFMA.FTZ R107, R57, c[0x0][0x2d0], -R192 ;  /* 0x0000b400396b7a23 */ /* 0x000fe400000108c0 */
[----:B------:R-:W-:Y:S02]  /*c010*/  FMUL.FTZ R57, R69, R121 ;  /* 0x0000007945397220 */ /* 0x000fe40000410000 */
[C---:B------:R-:W-:Y:S01]  /*c020*/  FMUL.FTZ R63, R68.reuse, R127 ;  /* 0x0000007f443f7220 */ /* 0x040fe20000410000 */
[-C--:B------:R-:W-:Y:S01]  /*c030*/  HMMA.16816.F32.BF16 R36, R76, R52.reuse, R36 ;  /* 0x000000344c24723c */ /* 0x080fe20000041824 */
[----:B------:R-:W-:Y:S01]  /*c040*/  IMAD.MOV.U32 R142, RZ, RZ, R140 ;  /* 0x000000ffff8e7224 */ /* 0x000fe200078e008c */
[----:B------:R-:W-:Y:S01]  /*c050*/  MOV R140, R152 ;  /* 0x00000098008c7202 */ /* 0x000fe20000000f00 */
[----:B------:R-:W-:Y:S01]  /*c060*/  MUFU.EX2 R135, R135 ;  /* 0x0000008700877308 */ /* 0x000fe20000000800 */
[----:B------:R-:W-:Y:S01]  /*c070*/  MOV R152, R92 ;  /* 0x0000005c00987202 */ /* 0x000fe20000000f00 */
[----:B------:R-:W-:Y:S02]  /*c080*/  FFMA.FTZ R245, R245, c[0x0][0x2d0], -R192 ;  /* 0x0000b400f5f57a23 */ /* 0x000fe400000108c0 */
[----:B--2---:R-:W-:Y:S01]  /*c090*/  FMUL.FTZ R49, R71, R113 ;  /* 0x0000007147317220 */ /* 0x004fe20000410000 */
[C---:B------:R-:W-:Y:S01]  /*c0a0*/  HMMA.16816.F32.BF16 R40, R64.reuse, R52, R40 ;  /* 0x000000344028723c */ /* 0x040fe20000041828 */
[----:B------:R-:W-:Y:S03]  /*c0b0*/  FFMA.FTZ R106, R159, c[0x0][0x2d0], -R199 ;  /* 0x0000b4009f6a7a23 */ /* 0x000fe600000108c7 */
[----:B------:R-:W-:Y:S01]  /*c0c0*/  IMAD.MOV.U32 R159, RZ, RZ, R46 ;  /* 0x000000ffff9f7224 */ /* 0x000fe200078e002e */
[----:B------:R-:W-:Y:S01]  /*c0d0*/  MUFU.EX2 R105, R105 ;  /* 0x0000006900697308 */ /* 0x000fe20000000800 */
[----:B------:R-:W-:Y:S02]  /*c0e0*/  FMUL.FTZ R46, R68, R134 ;  /* 0x00000086442e7220 */ /* 0x000fe40000410000 */
[C---:B------:R-:W-:Y:S04]  /*c0f0*/  FMUL.FTZ R52, R71.reuse, R116 ;  /* 0x0000007447347220 */ /* 0x040fe80000410000 */
[----:B------:R-:W-:Y:S01]  /*c100*/  FMUL.FTZ R53, R71, R117 ;  /* 0x0000007547357220 */ /* 0x000fe20000410000 */
[-C--:B------:R-:W-:Y:S01]  /*c110*/  HMMA.16816.F32.BF16 R44, R64, R54.reuse, R44 ;  /* 0x00000036402c723c */ /* 0x080fe2000004182c */
[--C-:B------:R-:W-:Y:S01]  /*c120*/  FFMA.FTZ R211, R211, c[0x0][0x2d0], -R192.reuse ;  /* 0x0000b400d3d37a23 */ /* 0x100fe200000108c0 */
[----:B------:R-:W-:Y:S01]  /*c130*/  MUFU.EX2 R107, R107 ;  /* 0x0000006b006b7308 */ /* 0x000fe20000000800 */
[--C-:B------:R-:W-:Y:S02]  /*c140*/  FFMA.FTZ R208, R208, c[0x0][0x2d0], -R192.reuse ;  /* 0x0000b400d0d07a23 */ /* 0x100fe400000108c0 */
[----:B------:R-:W-:Y:S02]  /*c150*/  FFMA.FTZ R205, R205, c[0x0][0x2d0], -R192 ;  /* 0x0000b400cdcd7a23 */ /* 0x000fe400000108c0 */
[--C-:B------:R-:W-:Y:S01]  /*c160*/  FFMA.FTZ R116, R141, c[0x0][0x2d0], -R198.reuse ;  /* 0x0000b4008d747a23 */ /* 0x100fe200000108c6 */
[C---:B------:R-:W-:Y:S01]  /*c170*/  HMMA.16816.F32.BF16 R48, R76.reuse, R54, R48 ;  /* 0x000000364c30723c */ /* 0x040fe20000041830 */
[----:B------:R-:W-:Y:S03]  /*c180*/  MOV R141, R144 ;  /* 0x00000090008d7202 */ /* 0x000fe60000000f00 */
[----:B------:R-:W2:Y:S01]  /*c190*/  MUFU.EX2 R108, R108 ;  /* 0x0000006c006c7308 */ /* 0x000ea20000000800 */
[----:B------:R-:W-:Y:S01]  /*c1a0*/  MOV R144, R151 ;  /* 0x0000009700907202 */ /* 0x000fe20000000f00 */
[----:B------:R-:W-:Y:S01]  /*c1b0*/  IMAD.MOV.U32 R151, RZ, RZ, R149 ;  /* 0x000000ffff977224 */ /* 0x000fe200078e0095 */
[----:B------:R-:W-:Y:S01]  /*c1c0*/  MOV R149, R94 ;  /* 0x0000005e00957202 */ /* 0x000fe20000000f00 */
[C---:B------:R-:W-:Y:S04]  /*c1d0*/  FMUL.FTZ R54, R70.reuse, R118 ;  /* 0x0000007646367220 */ /* 0x040fe80000410000 */
[----:B------:R-:W-:Y:S02]  /*c1e0*/  FMUL.FTZ R55, R70, R119 ;  /* 0x0000007746377220 */ /* 0x000fe40000410000 */
[--C-:B------:R-:W-:Y:S01]  /*c1f0*/  FFMA.FTZ R134, R151, c[0x0][0x2d0], -R199.reuse ;  /* 0x0000b40097867a23 */ /* 0x100fe200000108c7 */
[----:B------:R-:W-:Y:S01]  /*c200*/  MUFU.EX2 R109, R109 ;  /* 0x0000006d006d7308 */ /* 0x000fe20000000800 */
[----:B------:R-:W-:Y:S02]  /*c210*/  FFMA.FTZ R118, R163, c[0x0][0x2d0], -R199 ;  /* 0x0000b400a3767a23 */ /* 0x000fe400000108c7 */
[----:B------:R-:W-:Y:S01]  /*c220*/  IMAD.MOV.U32 R163, RZ, RZ, R93 ;  /* 0x000000ffffa37224 */ /* 0x000fe200078e005d */
[-C--:B---3--:R-:W-:Y:S01]  /*c230*/  HMMA.16816.F32.BF16 R52, R76, R80.reuse, R52 ;  /* 0x000000504c34723c */ /* 0x088fe20000041834 */
[--C-:B------:R-:W-:Y:S01]  /*c240*/  FFMA.FTZ R117, R147, c[0x0][0x2d0], -R198.reuse ;  /* 0x0000b40093757a23 */ /* 0x100fe200000108c6 */
[----:B------:R-:W-:Y:S01]  /*c250*/  MOV R147, R162 ;  /* 0x000000a200937202 */ /* 0x000fe20000000f00 */
[----:B------:R-:W-:Y:S01]  /*c260*/  IMAD.MOV.U32 R162, RZ, RZ, R161 ;  /* 0x000000ffffa27224 */ /* 0x000fe200078e00a1 */
[----:B------:R-:W-:Y:S01]  /*c270*/  MOV R161, R95 ;  /* 0x0000005f00a17202 */ /* 0x000fe20000000f00 */
[----:B------:R-:W-:Y:S01]  /*c280*/  FFMA.FTZ R119, R142, c[0x0][0x2d0], -R199 ;  /* 0x0000b4008e777a23 */ /* 0x000fe200000108c7 */
[----:B------:R-:W3:Y:S01]  /*c290*/  LDSM.16.MT88.4 R92, [R219+0x900] ;  /* 0x00090000db5c783b */ /* 0x000ee20000004200 */
[----:B------:R-:W-:Y:S01]  /*c2a0*/  MUFU.EX2 R134, R134 ;  /* 0x0000008600867308 */ /* 0x000fe20000000800 */
[C---:B------:R-:W-:Y:S01]  /*c2b0*/  HMMA.16816.F32.BF16 R56, R64.reuse, R80, R56 ;  /* 0x000000504038723c */ /* 0x040fe20000041838 */
[--C-:B------:R-:W-:Y:S03]  /*c2c0*/  FFMA.FTZ R120, R141, c[0x0][0x2d0], -R198.reuse ;  /* 0x0000b4008d787a23 */ /* 0x100fe600000108c6 */
[----:B------:R-:W-:Y:S02]  /*c2d0*/  FFMA.FTZ R121, R140, c[0x0][0x2d0], -R198 ;  /* 0x0000b4008c797a23 */ /* 0x000fe400000108c6 */
[--C-:B------:R-:W-:Y:S01]  /*c2e0*/  FFMA.FTZ R122, R147, c[0x0][0x2d0], -R195.reuse ;  /* 0x0000b400937a7a23 */ /* 0x100fe200000108c3 */
[----:B----4-:R-:W-:Y:S01]  /*c2f0*/  F2FP.BF16.PACK_AB R80, R137, R136 ;  /* 0x000000888950723e */ /* 0x010fe200000010ff */
[-C--:B------:R-:W-:Y:S01]  /*c300*/  HMMA.16816.F32.BF16 R60, R64, R82.reuse, R60 ;  /* 0x00000052403c723c */ /* 0x080fe2000004183c */
[----:B------:R-:W4:Y:S03]  /*c310*/  MUFU.EX2 R110, R110 ;  /* 0x0000006e006e7308 */ /* 0x000f260000000800 */
[----:B--2---:R-:W-:Y:S01]  /*c320*/  F2FP.BF16.PACK_AB R81, R108, R107 ;  /* 0x0000006b6c51723e */ /* 0x004fe200000010ff */
[--C-:B------:R-:W-:Y:S02]  /*c330*/  FFMA.FTZ R123, R146, c[0x0][0x2d0], -R195.reuse ;  /* 0x0000b400927b7a23 */ /* 0x100fe400000108c3 */
[C---:B------:R-:W-:Y:S02]  /*c340*/  FMUL.FTZ R64, R71.reuse, R128 ;  /* 0x0000008047407220 */ /* 0x040fe40000410000 */
[----:B------:R-:W-:Y:S02]  /*c350*/  FMUL.FTZ R65, R71, R129 ;  /* 0x0000008147417220 */ /* 0x000fe40000410000 */
[----:B------:R-:W-:Y:S01]  /*c360*/  MUFU.EX2 R106, R106 ;  /* 0x0000006a006a7308 */ /* 0x000fe20000000800 */
[C---:B------:R-:W-:Y:S02]  /*c370*/  FMUL.FTZ R66, R70.reuse, R130 ;  /* 0x0000008246427220 */ /* 0x040fe40000410000 */
[----:B------:R-:W-:Y:S02]  /*c380*/  FMUL.FTZ R67, R70, R131 ;  /* 0x0000008346437220 */ /* 0x000fe40000410000 */
[--C-:B------:R-:W-:Y:S02]  /*c390*/  FFMA.FTZ R132, R145, c[0x0][0x2d0], -R195.reuse ;  /* 0x0000b40091847a23 */ /* 0x100fe400000108c3 */
[----:B------:R-:W-:Y:S02]  /*c3a0*/  FFMA.FTZ R133, R144, c[0x0][0x2d0], -R195 ;  /* 0x0000b40090857a23 */ /* 0x000fe400000108c3 */
[----:B------:R-:W-:Y:S01]  /*c3b0*/  FFMA.FTZ R173, R69, R240, R173 ;  /* 0x000000f045ad7223 */ /* 0x000fe200000100ad */
[----:B------:R-:W-:Y:S01]  /*c3c0*/  HMMA.16816.F32.BF16 R64, R76, R82, R64 ;  /* 0x000000524c40723c */ /* 0x000fe20000041840 */
[----:B------:R-:W-:Y:S01]  /*c3d0*/  MUFU.EX2 R111, R111 ;  /* 0x0000006f006f7308 */ /* 0x000fe20000000800 */
[----:B------:R-:W-:Y:S02]  /*c3e0*/  FADD.FTZ R172, R97, R172 ;  /* 0x000000ac61ac7221 */ /* 0x000fe40000010000 */
[----:B------:R-:W-:Y:S02]  /*c3f0*/  FADD.FTZ R173, R99, R173 ;  /* 0x000000ad63ad7221 */ /* 0x000fe40000010000 */
[----:B------:R-:W-:Y:S01]  /*c400*/  FADD.FTZ R172, R74, R172 ;  /* 0x000000ac4aac7221 */ /* 0x000fe20000010000 */
[----:B------:R-:W-:Y:S01]  /*c410*/  F2FP.BF16.PACK_AB R76, R178, R171 ;  /* 0x000000abb24c723e */ /* 0x000fe200000010ff */
[----:B------:R-:W-:Y:S01]  /*c420*/  FADD.FTZ R173, R98, R173 ;  /* 0x000000ad62ad7221 */ /* 0x000fe20000010000 */
[----:B------:R-:W-:Y:S02]  /*c430*/  F2FP.BF16.PACK_AB R77, R182, R164 ;  /* 0x000000a4b64d723e */ /* 0x000fe400000010ff */
[----:B------:R-:W2:Y:S01]  /*c440*/  MUFU.EX2 R116, R116 ;  /* 0x0000007400747308 */ /* 0x000ea20000000800 */
[----:B------:R-:W-:Y:S01]  /*c450*/  F2FP.BF16.PACK_AB R78, R190, R188 ;  /* 0x000000bcbe4e723e */ /* 0x000fe200000010ff */
[----:B------:R-:W-:Y:S01]  /*c460*/  FFMA.FTZ R175, R68, R239, R175 ;  /* 0x000000ef44af7223 */ /* 0x000fe200000100af */
[----:B------:R-:W-:Y:S01]  /*c470*/  F2FP.BF16.PACK_AB R79, R196, R193 ;  /* 0x000000c1c44f723e */ /* 0x000fe200000010ff */
[----:B------:R-:W-:Y:S01]  /*c480*/  FADD.FTZ R172, R75, R172 ;  /* 0x000000ac4bac7221 */ /* 0x000fe20000010000 */
[----:B------:R-:W-:Y:S01]  /*c490*/  F2FP.BF16.PACK_AB R82, R105, R104 ;  /* 0x000000686952723e */ /* 0x000fe200000010ff */
[----:B------:R-:W-:Y:S01]  /*c4a0*/  FADD.FTZ R173, R170, R173 ;  /* 0x000000adaaad7221 */ /* 0x000fe20000010000 */
[----:B----4-:R-:W-:Y:S01]  /*c4b0*/  F2FP.BF16.PACK_AB R83, R110, R109 ;  /* 0x0000006d6e53723e */ /* 0x010fe200000010ff */
[----:B------:R-:W-:Y:S02]  /*c4c0*/  FADD.FTZ R175, R167, R175 ;  /* 0x000000afa7af7221 */ /* 0x000fe40000010000 */
[-C--:B-1----:R-:W-:Y:S01]  /*c4d0*/  HMMA.16816.F32.BF16 R4, R76, R84.reuse, R4 ;  /* 0x000000544c04723c */ /* 0x082fe20000041804 */
[----:B------:R-:W-:Y:S01]  /*c4e0*/  MUFU.EX2 R117, R117 ;  /* 0x0000007500757308 */ /* 0x000fe20000000800 */
[----:B------:R-:W-:Y:S02]  /*c4f0*/  FADD.FTZ R172, R171, R172 ;  /* 0x000000acabac7221 */ /* 0x000fe40000010000 */
[----:B------:R-:W-:Y:S02]  /*c500*/  FADD.FTZ R173, R136, R173 ;  /* 0x000000ad88ad7221 */ /* 0x000fe40000010000 */
[----:B------:R-:W-:Y:S02]  /*c510*/  FFMA.FTZ R174, R70, R241, R174 ;  /* 0x000000f146ae7223 */ /* 0x000fe400000100ae */
[C---:B------:R-:W-:Y:S01]  /*c520*/  HMMA.16816.F32.BF16 R8, R80.reuse, R84, R8 ;  /* 0x000000545008723c */ /* 0x040fe20000041808 */
[----:B------:R-:W-:Y:S02]  /*c530*/  FADD.FTZ R175, R166, R175 ;  /* 0x000000afa6af7221 */ /* 0x000fe40000010000 */
[----:B------:R-:W-:Y:S01]  /*c540*/  MUFU.EX2 R118, R118 ;  /* 0x0000007600767308 */ /* 0x000fe20000000800 */
[----:B------:R-:W-:Y:S01]  /*c550*/  MOV R166, R2 ;  /* 0x0000000200a67202 */ /* 0x000fe20000000f00 */
[----:B------:R-:W-:Y:S02]  /*c560*/  FADD.FTZ R172, R178, R172 ;  /* 0x000000acb2ac7221 */ /* 0x000fe40000010000 */
[----:B------:R-:W-:Y:S01]  /*c570*/  FADD.FTZ R173, R137, R173 ;  /* 0x000000ad89ad7221 */ /* 0x000fe20000010000 */
[-C--:B------:R-:W-:Y:S01]  /*c580*/  HMMA.16816.F32.BF16 R12, R80, R86.reuse, R12 ;  /* 0x00000056500c723c */ /* 0x080fe2000004180c */
[----:B------:R-:W-:Y:S03]  /*c590*/  FADD.FTZ R174, R169, R174 ;  /* 0x000000aea9ae7221 */ /* 0x000fe60000010000 */
[----:B------:R-:W-:Y:S01]  /*c5a0*/  FADD.FTZ R175, R165, R175 ;  /* 0x000000afa5af7221 */ /* 0x000fe20000010000 */
[----:B------:R-:W-:Y:S01]  /*c5b0*/  MUFU.EX2 R119, R119 ;  /* 0x0000007700777308 */ /* 0x000fe20000000800 */
[----:B------:R-:W-:Y:S01]  /*c5c0*/  FADD.FTZ R172, R188, R172 ;  /* 0x000000acbcac7221 */ /* 0x000fe20000010000 */
[----:B------:R-:W-:Y:S01]  /*c5d0*/  MOV R165, R0 ;  /* 0x0000000000a57202 */ /* 0x000fe20000000f00 */
[C---:B------:R-:W-:Y:S01]  /*c5e0*/  HMMA.16816.F32.BF16 R16, R76.reuse, R86, R16 ;  /* 0x000000564c10723c */ /* 0x040fe20000041810 */
[----:B------:R-:W1:Y:S03]  /*c5f0*/  LDSM.16.MT88.4 R84, [R218+0x900] ;  /* 0x00090000da54783b */ /* 0x000e660000004200 */
[----:B------:R-:W-:Y:S02]  /*c600*/  FADD.FTZ R173, R104, R173 ;  /* 0x000000ad68ad7221 */ /* 0x000fe40000010000 */
[----:B------:R-:W-:Y:S01]  /*c610*/  FADD.FTZ R174, R96, R174 ;  /* 0x000000ae60ae7221 */ /* 0x000fe20000010000 */
[----:B------:R-:W-:Y:S01]  /*c620*/  MUFU.EX2 R120, R120 ;  /* 0x0000007800787308 */ /* 0x000fe20000000800 */
[-C--:B------:R-:W-:Y:S01]  /*c630*/  HMMA.16816.F32.BF16 R20, R76, R88.reuse, R20 ;  /* 0x000000584c14723c */ /* 0x080fe20000041814 */
[----:B------:R-:W-:Y:S03]  /*c640*/  FADD.FTZ R175, R107, R175 ;  /* 0x000000af6baf7221 */ /* 0x000fe60000010000 */
[----:B------:R-:W-:Y:S02]  /*c650*/  FADD.FTZ R172, R190, R172 ;  /* 0x000000acbeac7221 */ /* 0x000fe40000010000 */
[----:B------:R-:W-:Y:S02]  /*c660*/  FADD.FTZ R105, R105, R173 ;  /* 0x000000ad69697221 */ /* 0x000fe40000010000 */
[C---:B------:R-:W-:Y:S01]  /*c670*/  HMMA.16816.F32.BF16 R24, R80.reuse, R88, R24 ;  /* 0x000000585018723c */ /* 0x040fe20000041818 */
[----:B------:R-:W-:Y:S03]  /*c680*/  MUFU.EX2 R121, R121 ;  /* 0x0000007900797308 */ /* 0x000fe60000000800 */
[----:B------:R-:W-:Y:S02]  /*c690*/  FADD.FTZ R174, R168, R174 ;  /* 0x000000aea8ae7221 */ /* 0x000fe40000010000 */
[----:B------:R-:W-:Y:S02]  /*c6a0*/  FADD.FTZ R108, R108, R175 ;  /* 0x000000af6c6c7221 */ /* 0x000fe40000010000 */
[-C--:B------:R-:W-:Y:S01]  /*c6b0*/  HMMA.16816.F32.BF16 R28, R80, R90.reuse, R28 ;  /* 0x0000005a501c723c */ /* 0x080fe2000004181c */
[----:B------:R-:W-:Y:S02]  /*c6c0*/  FADD.FTZ R174, R164, R174 ;  /* 0x000000aea4ae7221 */ /* 0x000fe40000010000 */
[----:B------:R-:W4:Y:S01]  /*c6d0*/  MUFU.EX2 R122, R122 ;  /* 0x0000007a007a7308 */ /* 0x000f220000000800 */
[----:B------:R-:W-:Y:S01]  /*c6e0*/  FADD.FTZ R108, R109, R108 ;  /* 0x0000006c6d6c7221 */ /* 0x000fe20000010000 */
[----:B------:R-:W-:Y:S01]  /*c6f0*/  MOV R164, R72 ;  /* 0x0000004800a47202 */ /* 0x000fe20000000f00 */
[----:B------:R-:W-:Y:S02]  /*c700*/  FADD.FTZ R174, R182, R174 ;  /* 0x000000aeb6ae7221 */ /* 0x000fe40000010000 */
[C---:B------:R-:W-:Y:S01]  /*c710*/  HMMA.16816.F32.BF16 R32, R76.reuse, R90, R32 ;  /* 0x0000005a4c20723c */ /* 0x040fe20000041820 */
[----:B------:R-:W5:Y:S03]  /*c720*/  LDSM.16.MT88.4 R88, [R225+0x1100] ;  /* 0x00110000e158783b */ /* 0x000f660000004200 */
[----:B------:R-:W-:Y:S01]  /*c730*/  FADD.FTZ R108, R110, R108 ;  /* 0x0000006c6e6c7221 */ /* 0x000fe20000010000 */
[----:B------:R-:W-:Y:S01]  /*c740*/  MUFU.EX2 R123, R123 ;  /* 0x0000007b007b7308 */ /* 0x000fe20000000800 */
[----:B------:R-:W-:Y:S02]  /*c750*/  FADD.FTZ R174, R193, R174 ;  /* 0x000000aec1ae7221 */ /* 0x000fe40000010000 */
[-C--:B---3--:R-:W-:Y:S01]  /*c760*/  HMMA.16816.F32.BF16 R36, R76, R92.reuse, R36 ;  /* 0x0000005c4c24723c */ /* 0x088fe20000041824 */
[----:B------:R-:W-:Y:S03]  /*c770*/  IMAD.MOV.U32 R167, RZ, RZ, R3 ;  /* 0x000000ffffa77224 */ /* 0x000fe600078e0003 */
[----:B------:R-:W-:Y:S03]  /*c780*/  FADD.FTZ R174, R196, R174 ;  /* 0x000000aec4ae7221 */ /* 0x000fe60000010000 */
[----:B------:R-:W-:Y:S01]  /*c790*/  MUFU.EX2 R132, R132 ;  /* 0x0000008400847308 */ /* 0x000fe20000000800 */
[C---:B------:R-:W-:Y:S01]  /*c7a0*/  HMMA.16816.F32.BF16 R40, R80.reuse, R92, R40 ;  /* 0x0000005c5028723c */ /* 0x040fe20000041828 */
[----:B--2---:R-:W-:Y:S03]  /*c7b0*/  FADD.FTZ R174, R116, R174 ;  /* 0x000000ae74ae7221 */ /* 0x004fe60000010000 */
[----:B----4-:R-:W-:Y:S02]  /*c7c0*/  FADD.FTZ R105, R122, R105 ;  /* 0x000000697a697221 */ /* 0x010fe40000010000 */
[----:B------:R-:W-:Y:S02]  /*c7d0*/  FADD.FTZ R174, R117, R174 ;  /* 0x000000ae75ae7221 */ /* 0x000fe40000010000 */
[-C--:B------:R-:W-:Y:S01]  /*c7e0*/  HMMA.16816.F32.BF16 R44, R80, R94.reuse, R44 ;  /* 0x0000005e502c723c */ /* 0x080fe2000004182c */
[----:B------:R-:W-:Y:S01]  /*c7f0*/  FFMA.FTZ R92, R149, c[0x0][0x2d0], -R192 ;  /* 0x0000b400955c7a23 */ /* 0x000fe200000108c0 */
[----:B------:R-:W-:Y:S02]  /*c800*/  MUFU.EX2 R133, R133 ;  /* 0x0000008500857308 */ /* 0x000fe40000000800 */
[----:B------:R-:W-:Y:S04]  /*c810*/  FADD.FTZ R174, R120, R174 ;  /* 0x000000ae78ae7221 */ /* 0x000fe80000010000 */
[C---:B------:R-:W-:Y:S01]  /*c820*/  HMMA.16816.F32.BF16 R48, R76.reuse, R94, R48 ;  /* 0x0000005e4c30723c */ /* 0x040fe20000041830 */
[----:B------:R-:W-:Y:S03]  /*c830*/  FADD.FTZ R174, R121, R174 ;  /* 0x000000ae79ae7221 */ /* 0x000fe60000010000 */
[----:B------:R2:W3:Y:S04]  /*c840*/  MUFU.EX2 R100, R92 ;  /* 0x0000005c00647308 */ /* 0x0004e80000000800 */
[-C--:B-1----:R-:W-:Y:S06]  /*c850*/  HMMA.16816.F32.BF16 R52, R76, R84.reuse, R52 ;  /* 0x000000544c34723c */ /* 0x082fec0000041834 */
[----:B------:R-:W-:Y:S02]  /*c860*/  MUFU.EX2 R252, R252 ;  /* 0x000000fc00fc7308 */ /* 0x000fe40000000800 */
[C---:B------:R-:W-:Y:S07]  /*c870*/  HMMA.16816.F32.BF16 R56, R80.reuse, R84, R56 ;  /* 0x000000545038723c */ /* 0x040fee0000041838 */
[--C-:B------:R-:W-:Y:S01]  /*c880*/  FFMA.FTZ R84, R155, c[0x0][0x2d0], -R192.reuse ;  /* 0x0000b4009b547a23 */ /* 0x100fe200000108c0 */
[-C--:B------:R-:W-:Y:S01]  /*c890*/  HMMA.16816.F32.BF16 R60, R80, R86.reuse, R60 ;  /* 0x00000056503c723c */ /* 0x080fe2000004183c */
[----:B------:R-:W-:Y:S03]  /*c8a0*/  MUFU.EX2 R251, R251 ;  /* 0x000000fb00fb7308 */ /* 0x000fe60000000800 */
[----:B--2---:R-:W-:Y:S02]  /*c8b0*/  FFMA.FTZ R92, R148, c[0x0][0x2d0], -R192 ;  /* 0x0000b400945c7a23 */ /* 0x004fe400000108c0 */
[----:B------:R-:W-:Y:S01]  /*c8c0*/  LDSM.16.MT88.4 R148, [R225+0x2900] ;  /* 0x00290000e194783b */ /* 0x000fe20000004200 */
[--C-:B------:R-:W-:Y:S01]  /*c8d0*/  FFMA.FTZ R80, R154, c[0x0][0x2d0], -R199.reuse ;  /* 0x0000b4009a507a23 */ /* 0x100fe200000108c7 */
[----:B------:R-:W-:Y:S01]  /*c8e0*/  HMMA.16816.F32.BF16 R64, R76, R86, R64 ;  /* 0x000000564c40723c */ /* 0x000fe20000041840 */
[----:B---3--:R-:W-:Y:S02]  /*c8f0*/  F2FP.BF16.PACK_AB R81, R100, R135 ;  /* 0x000000876451723e */ /* 0x008fe400000010ff */
[----:B------:R1:W-:Y:S01]  /*c900*/  MUFU.EX2 R112, R80 ;  /* 0x0000005000707308 */ /* 0x0003e20000000800 */
[----:B------:R-:W-:Y:S01]  /*c910*/  F2FP.BF16.PACK_AB R82, R133, R132 ;  /* 0x000000848552723e */ /* 0x000fe200000010ff */
[----:B------:R-:W-:Y:S02]  /*c920*/  FFMA.FTZ R199, R183, c[0x0][0x2d0], -R199 ;  /* 0x0000b400b7c77a23 */ /* 0x000fe400000108c7 */
[----:B------:R-:W-:Y:S01]  /*c930*/  F2FP.BF16.PACK_AB R76, R111, R106 ;  /* 0x0000006a6f4c723e */ /* 0x000fe200000010ff */
[----:B------:R-:W-:Y:S01]  /*c940*/  FADD.FTZ R106, R106, R172 ;  /* 0x000000ac6a6a7221 */ /* 0x000fe20000010000 */
[----:B------:R-:W-:Y:S03]  /*c950*/  F2FP.BF16.PACK_AB R77, R117, R116 ;  /* 0x00000074754d723e */ /* 0x000fe600000010ff */
[----:B------:R-:W-:Y:S01]  /*c960*/  F2FP.BF16.PACK_AB R78, R119, R118 ;  /* 0x00000076774e723e */ /* 0x000fe200000010ff */
[----:B------:R2:W-:Y:S01]  /*c970*/  MUFU.EX2 R115, R84 ;  /* 0x0000005400737308 */ /* 0x0005e20000000800 */
[----:B------:R-:W-:Y:S01]  /*c980*/  F2FP.BF16.PACK_AB R79, R121, R120 ;  /* 0x00000078794f723e */ /* 0x000fe200000010ff */
[----:B------:R-:W-:Y:S02]  /*c990*/  FADD.FTZ R111, R111, R106 ;  /* 0x0000006a6f6f7221 */ /* 0x000fe40000010000 */
[----:B------:R-:W-:Y:S02]  /*c9a0*/  FADD.FTZ R135, R135, R108 ;  /* 0x0000006c87877221 */ /* 0x000fe40000010000 */
[----:B------:R-:W-:Y:S02]  /*c9b0*/  FADD.FTZ R111, R118, R111 ;  /* 0x0000006f766f7221 */ /* 0x000fe40000010000 */
[-C--:B-----5:R-:W-:Y:S02]  /*c9c0*/  HMMA.16816.F32.BF16 R4, R76, R88.reuse, R4 ;  /* 0x000000584c04723c */ /* 0x0a0fe40000041804 */
[----:B------:R-:W3:Y:S01]  /*c9d0*/  MUFU.EX2 R103, R92 ;  /* 0x0000005c00677308 */ /* 0x000ee20000000800 */
[----:B------:R-:W-:Y:S02]  /*c9e0*/  FADD.FTZ R119, R119, R111 ;  /* 0x0000006f77777221 */ /* 0x000fe40000010000 */
[--C-:B-1----:R-:W-:Y:S02]  /*c9f0*/  FFMA.FTZ R80, R153, c[0x0][0x2d0], -R198.reuse ;  /* 0x0000b40099507a23 */ /* 0x102fe400000108c6 */
[----:B------:R-:W-:Y:S05]  /*ca00*/  FADD.FTZ R119, R134, R119 ;  /* 0x0000007786777221 */ /* 0x000fea0000010000 */
[----:B------:R1:W-:Y:S01]  /*ca10*/  MUFU.EX2 R101, R80 ;  /* 0x0000005000657308 */ /* 0x0003e20000000800 */
[----:B--2---:R-:W2:Y:S09]  /*ca20*/  LDSM.16.MT88.4 R84, [R220+0x1100] ;  /* 0x00110000dc54783b */ /* 0x004eb20000004200 */
[----:B------:R-:W-:Y:S01]  /*ca30*/  MUFU.EX2 R250, R250 ;  /* 0x000000fa00fa7308 */ /* 0x000fe20000000800 */
[----:B---3--:R-:W-:Y:S01]  /*ca40*/  F2FP.BF16.PACK_AB R83, R115, R103 ;  /* 0x000000677353723e */ /* 0x008fe200000010ff */
[--C-:B------:R-:W-:Y:S02]  /*ca50*/  FFMA.FTZ R92, R152, c[0x0][0x2d0], -R198.reuse ;  /* 0x0000b400985c7a23 */ /* 0x100fe400000108c6 */
[----:B------:R-:W-:Y:S06]  /*ca60*/  FFMA.FTZ R198, R177, c[0x0][0x2d0], -R198 ;  /* 0x0000b400b1c67a23 */ /* 0x000fec00000108c6 */
[----:B------:R3:W-:Y:S01]  /*ca70*/  MUFU.EX2 R113, R92 ;  /* 0x0000005c00717308 */ /* 0x0007e20000000800 */
[C---:B-1----:R-:W-:Y:S01]  /*ca80*/  F2FP.BF16.PACK_AB R80, R123.reuse, R122 ;  /* 0x0000007a7b50723e */ /* 0x042fe200000010ff */
[----:B------:R-:W-:Y:S04]  /*ca90*/  FADD.FTZ R123, R123, R105 ;  /* 0x000000697b7b7221 */ /* 0x000fe80000010000 */
[----:B------:R-:W-:Y:S04]  /*caa0*/  FADD.FTZ R123, R132, R123 ;  /* 0x0000007b847b7221 */ /* 0x000fe80000010000 */
[----:B------:R-:W-:Y:S01]  /*cab0*/  MUFU.EX2 R249, R249 ;  /* 0x000000f900f97308 */ /* 0x000fe20000000800 */
[C---:B------:R-:W-:Y:S01]  /*cac0*/  HMMA.16816.F32.BF16 R8, R80.reuse, R88, R8 ;  /* 0x000000585008723c */ /* 0x040fe20000041808 */
[----:B------:R-:W-:Y:S07]  /*cad0*/  FADD.FTZ R123, R133, R123 ;  /* 0x0000007b857b7221 */ /* 0x000fee0000010000 */
[-C--:B------:R-:W-:Y:S01]  /*cae0*/  HMMA.16816.F32.BF16 R12, R80, R90.reuse, R12 ;  /* 0x0000005a500c723c */ /* 0x080fe2000004180c */
[----:B------:R-:W-:Y:S01]  /*caf0*/  MUFU.EX2 R248, R248 ;  /* 0x000000f800f87308 */ /* 0x000fe20000000800 */
[----:B---3--:R-:W1:Y:S06]  /*cb00*/  LDSM.16.MT88.4 R92, [R219+0x1100] ;  /* 0x00110000db5c783b */ /* 0x008e6c0000004200 */
[C---:B------:R-:W-:Y:S03]  /*cb10*/  HMMA.16816.F32.BF16 R16, R76.reuse, R90, R16 ;  /* 0x0000005a4c10723c */ /* 0x040fe60000041810 */
[----:B------:R-:W-:Y:S01]  /*cb20*/  MUFU.EX2 R247, R247 ;  /* 0x000000f700f77308 */ /* 0x000fe20000000800 */
[----:B------:R-:W3:Y:S04]  /*cb30*/  LDSM.16.MT88.4 R88, [R218+0x1100] ;  /* 0x00110000da58783b */ /* 0x000ee80000004200 */
[-C--:B--2---:R-:W-:Y:S05]  /*cb40*/  HMMA.16816.F32.BF16 R20, R76, R84.reuse, R20 ;  /* 0x000000544c14723c */ /* 0x084fea0000041814 */
[----:B------:R-:W-:Y:S03]  /*cb50*/  MUFU.EX2 R246, R246 ;  /* 0x000000f600f67308 */ /* 0x000fe60000000800 */
[C---:B------:R-:W-:Y:S07]  /*cb60*/  HMMA.16816.F32.BF16 R24, R80.reuse, R84, R24 ;  /* 0x000000545018723c */ /* 0x040fee0000041818 */
[--C-:B------:R-:W-:Y:S01]  /*cb70*/  FFMA.FTZ R84, R159, c[0x0][0x2d0], -R195.reuse ;  /* 0x0000b4009f547a23 */ /* 0x100fe200000108c3 */
[-C--:B------:R-:W-:Y:S01]  /*cb80*/  HMMA.16816.F32.BF16 R28, R80, R86.reuse, R28 ;  /* 0x00000056501c723c */ /* 0x080fe2000004181c */
[----:B------:R-:W-:Y:S07]  /*cb90*/  MUFU.EX2 R209, R209 ;  /* 0x000000d100d17308 */ /* 0x000fee0000000800 */
[C---:B------:R-:W-:Y:S03]  /*cba0*/  HMMA.16816.F32.BF16 R32, R76.reuse, R86, R32 ;  /* 0x000000564c20723c */ /* 0x040fe60000041820 */
[----:B------:R2:W-:Y:S05]  /*cbb0*/  MUFU.EX2 R102, R84 ;  /* 0x0000005400667308 */ /* 0x0005ea0000000800 */
[-C--:B-1----:R-:W-:Y:S05]  /*cbc0*/  HMMA.16816.F32.BF16 R36, R76, R92.reuse, R36 ;  /* 0x0000005c4c24723c */ /* 0x082fea0000041824 */
[----:B------:R-:W-:Y:S03]  /*cbd0*/  MUFU.EX2 R206, R206 ;  /* 0x000000ce00ce7308 */ /* 0x000fe60000000800 */
[C---:B------:R-:W-:Y:S07]  /*cbe0*/  HMMA.16816.F32.BF16 R40, R80.reuse, R92, R40 ;  /* 0x0000005c5028723c */ /* 0x040fee0000041828 */
[--C-:B------:R-:W-:Y:S01]  /*cbf0*/  FFMA.FTZ R92, R162, c[0x0][0x2d0], -R192.reuse ;  /* 0x0000b400a25c7a23 */ /* 0x100fe200000108c0 */
[-C--:B------:R-:W-:Y:S01]  /*cc00*/  HMMA.16816.F32.BF16 R44, R80, R94.reuse, R44 ;  /* 0x0000005e502c723c */ /* 0x080fe2000004182c */
[----:B------:R-:W-:Y:S03]  /*cc10*/  MUFU.EX2 R203, R203 ;  /* 0x000000cb00cb7308 */ /* 0x000fe60000000800 */
[--C-:B--2---:R-:W-:Y:S04]  /*cc20*/  FFMA.FTZ R84, R158, c[0x0][0x2d0], -R195.reuse ;  /* 0x0000b4009e547a23 */ /* 0x104fe800000108c3 */
[C---:B------:R-:W-:Y:S03]  /*cc30*/  HMMA.16816.F32.BF16 R48, R76.reuse, R94, R48 ;  /* 0x0000005e4c30723c */ /* 0x040fe60000041830 */
[----:B------:R1:W2:Y:S05]  /*cc40*/  MUFU.EX2 R114, R84 ;  /* 0x0000005400727308 */ /* 0x0002aa0000000800 */
[-C--:B---3--:R-:W-:Y:S05]  /*cc50*/  HMMA.16816.F32.BF16 R52, R76, R88.reuse, R52 ;  /* 0x000000584c34723c */ /* 0x088fea0000041834 */
[----:B------:R3:W-:Y:S03]  /*cc60*/  MUFU.EX2 R126, R92 ;  /* 0x0000005c007e7308 */ /* 0x0007e60000000800 */
[C---:B------:R-:W-:Y:S07]  /*cc70*/  HMMA.16816.F32.BF16 R56, R80.reuse, R88, R56 ;  /* 0x000000585038723c */ /* 0x040fee0000041838 */
[--C-:B------:R-:W-:Y:S01]  /*cc80*/  FFMA.FTZ R88, R160, c[0x0][0x2d0], -R192.reuse ;  /* 0x0000b400a0587a23 */ /* 0x100fe200000108c0 */
[-C--:B------:R-:W-:Y:S01]  /*cc90*/  HMMA.16816.F32.BF16 R60, R80, R90.reuse, R60 ;  /* 0x0000005a503c723c */ /* 0x080fe2000004183c */
[----:B------:R-:W-:Y:S03]  /*cca0*/  MUFU.EX2 R202, R202 ;  /* 0x000000ca00ca7308 */ /* 0x000fe60000000800 */
[--C-:B-1----:R-:W-:Y:S03]  /*ccb0*/  FFMA.FTZ R84, R157, c[0x0][0x2d0], -R195.reuse ;  /* 0x0000b4009d547a23 */ /* 0x102fe600000108c3 */
[----:B--2---:R-:W-:Y:S01]  /*ccc0*/  F2FP.BF16.PACK_AB R80, R114, R102 ;  /* 0x000000667250723e */ /* 0x004fe200000010ff */
[----:B------:R-:W-:Y:S03]  /*ccd0*/  HMMA.16816.F32.BF16 R64, R76, R90, R64 ;  /* 0x0000005a4c40723c */ /* 0x000fe60000041840 */
[----:B------:R1:W-:Y:S01]  /*cce0*/  MUFU.EX2 R124, R84 ;  /* 0x00000054007c7308 */ /* 0x0003e20000000800 */
[----:B---3--:R-:W-:Y:S03]  /*ccf0*/  FFMA.FTZ R92, R161, c[0x0][0x2d0], -R192 ;  /* 0x0000b400a15c7a23 */ /* 0x008fe600000108c0 */
[----:B------:R-:W-:Y:S02]  /*cd00*/  F2FP.BF16.PACK_AB R76, R112, R134 ;  /* 0x00000086704c723e */ /* 0x000fe400000010ff */
[----:B------:R-:W-:Y:S03]  /*cd10*/  F2FP.BF16.PACK_AB R77, R113, R101 ;  /* 0x00000065714d723e */ /* 0x000fe600000010ff */
[----:B------:R-:W-:Y:S01]  /*cd20*/  F2FP.BF16.PACK_AB R78, R251, R252 ;  /* 0x000000fcfb4e723e */ /* 0x000fe200000010ff */
[----:B------:R2:W3:Y:S01]  /*cd30*/  MUFU.EX2 R129, R88 ;  /* 0x0000005800817308 */ /* 0x0004e20000000800 */
[----:B------:R-:W-:Y:S09]  /*cd40*/  F2FP.BF16.PACK_AB R79, R249, R250 ;  /* 0x000000faf94f723e */ /* 0x000ff200000010ff */
[----:B------:R-:W4:Y:S01]  /*cd50*/  MUFU.EX2 R128, R92 ;  /* 0x0000005c00807308 */ /* 0x000f220000000800 */
[--C-:B-1----:R-:W-:Y:S09]  /*cd60*/  FFMA.FTZ R84, R156, c[0x0][0x2d0], -R195.reuse ;  /* 0x0000b4009c547a23 */ /* 0x102ff200000108c3 */
[----:B------:R1:W5:Y:S01]  /*cd70*/  MUFU.EX2 R127, R84 ;  /* 0x00000054007f7308 */ /* 0x0003620000000800 */
[----:B--2---:R-:W-:Y:S01]  /*cd80*/  LDSM.16.MT88.4 R88, [R220+0x1900] ;  /* 0x00190000dc58783b */ /* 0x004fe20000004200 */
[----:B---3--:R-:W-:Y:S08]  /*cd90*/  MOV R183, R129 ;  /* 0x0000008100b77202 */ /* 0x008ff00000000f00 */
[----:B------:R-:W-:Y:S01]  /*cda0*/  MUFU.EX2 R201, R201 ;  /* 0x000000c900c97308 */ /* 0x000fe20000000800 */
[----:B----4-:R-:W-:Y:S01]  /*cdb0*/  F2FP.BF16.PACK_AB R83, R129, R128 ;  /* 0x000000808153723e */ /* 0x010fe200000010ff */
[----:B------:R-:W-:Y:S01]  /*cdc0*/  LDSM.16.MT88.4 R92, [R219+0x1900] ;  /* 0x00190000db5c783b */ /* 0x000fe20000004200 */
[----:B------:R-:W-:Y:S07]  /*cdd0*/  IMAD.MOV.U32 R177, RZ, RZ, R128 ;  /* 0x000000ffffb17224 */ /* 0x000fee00078e0080 */
[----:B------:R-:W-:Y:S01]  /*cde0*/  MUFU.EX2 R244, R244 ;  /* 0x000000f400f47308 */ /* 0x000fe20000000800 */
[--C-:B-1----:R-:W-:Y:S01]  /*cdf0*/  FFMA.FTZ R84, R163, c[0x0][0x2d0], -R192.reuse ;  /* 0x0000b400a3547a23 */ /* 0x102fe200000108c0 */
[----:B-----5:R-:W-:Y:S08]  /*ce00*/  F2FP.BF16.PACK_AB R82, R127, R124 ;  /* 0x0000007c7f52723e */ /* 0x020ff000000010ff */
[----:B------:R1:W2:Y:S10]  /*ce10*/  MUFU.EX2 R125, R84 ;  /* 0x00000054007d7308 */ /* 0x0002b40000000800 */
[----:B------:R-:W-:Y:S10]  /*ce20*/  MUFU.EX2 R210, R210 ;  /* 0x000000d200d27308 */ /* 0x000ff40000000800 */
[----:B------:R-:W-:Y:S01]  /*ce30*/  MUFU.EX2 R207, R207 ;  /* 0x000000cf00cf7308 */ /* 0x000fe20000000800 */
[----:B-1----:R-:W1:Y:S01]  /*ce40*/  LDSM.16.MT88.4 R84, [R225+0x1900] ;  /* 0x00190000e154783b */ /* 0x002e620000004200 */
[----:B--2---:R-:W-:Y:S08]  /*ce50*/  F2FP.BF16.PACK_AB R81, R126, R125 ;  /* 0x0000007d7e51723e */ /* 0x004ff000000010ff */
[----:B------:R-:W-:Y:S10]  /*ce60*/  MUFU.EX2 R204, R204 ;  /* 0x000000cc00cc7308 */ /* 0x000ff40000000800 */
[----:B------:R-:W-:Y:S10]  /*ce70*/  MUFU.EX2 R245, R245 ;  /* 0x000000f500f57308 */ /* 0x000ff40000000800 */
[----:B------:R-:W-:Y:S10]  /*ce80*/  MUFU.EX2 R211, R211 ;  /* 0x000000d300d37308 */ /* 0x000ff40000000800 */
[----:B------:R-:W-:Y:S01]  /*ce90*/  MUFU.EX2 R208, R208 ;  /* 0x000000d000d07308 */ /* 0x000fe20000000800 */
[-C--:B-1----:R-:W-:Y:S09]  /*cea0*/  HMMA.16816.F32.BF16 R4, R76, R84.reuse, R4 ;  /* 0x000000544c04723c */ /* 0x082ff20000041804 */
[----:B------:R-:W-:Y:S01]  /*ceb0*/  MUFU.EX2 R205, R205 ;  /* 0x000000cd00cd7308 */ /* 0x000fe20000000800 */
[C---:B------:R-:W-:Y:S08]  /*cec0*/  HMMA.16816.F32.BF16 R8, R80.reuse, R84, R8 ;  /* 0x000000545008723c */ /* 0x040ff00000041808 */
[-C--:B------:R-:W-:Y:S01]  /*ced0*/  HMMA.16816.F32.BF16 R12, R80, R86.reuse, R12 ;  /* 0x00000056500c723c */ /* 0x080fe2000004180c */
[----:B------:R-:W-:Y:S07]  /*cee0*/  MUFU.EX2 R200, R200 ;  /* 0x000000c800c87308 */ /* 0x000fee0000000800 */
[C---:B------:R-:W-:Y:S01]  /*cef0*/  HMMA.16816.F32.BF16 R16, R76.reuse, R86, R16 ;  /* 0x000000564c10723c */ /* 0x040fe20000041810 */
[----:B------:R-:W1:Y:S02]  /*cf00*/  LDSM.16.MT88.4 R84, [R218+0x1900] ;  /* 0x00190000da54783b */ /* 0x000e640000004200 */
[----:B------:R-:W2:Y:S05]  /*cf10*/  MUFU.EX2 R197, R197 ;  /* 0x000000c500c57308 */ /* 0x000eaa0000000800 */
[-C--:B------:R-:W-:Y:S05]  /*cf20*/  HMMA.16816.F32.BF16 R20, R76, R88.reuse, R20 ;  /* 0x000000584c14723c */ /* 0x080fea0000041814 */
[----:B------:R-:W-:Y:S03]  /*cf30*/  MUFU.EX2 R194, R194 ;  /* 0x000000c200c27308 */ /* 0x000fe60000000800 */
[C---:B------:R-:W-:Y:S07]  /*cf40*/  HMMA.16816.F32.BF16 R24, R80.reuse, R88, R24 ;  /* 0x000000585018723c */ /* 0x040fee0000041818 */
[----:B------:R-:W3:Y:S01]  /*cf50*/  MUFU.EX2 R189, R189 ;  /* 0x000000bd00bd7308 */ /* 0x000ee20000000800 */
[-C--:B------:R-:W-:Y:S01]  /*cf60*/  HMMA.16816.F32.BF16 R28, R80, R90.reuse, R28 ;  /* 0x0000005a501c723c */ /* 0x080fe2000004181c */
[----:B--2---:R-:W-:Y:S07]  /*cf70*/  F2FP.BF16.PACK_AB R128, R197, R200 ;  /* 0x000000c8c580723e */ /* 0x004fee00000010ff */
[C---:B------:R-:W-:Y:S01]  /*cf80*/  HMMA.16816.F32.BF16 R32, R76.reuse, R90, R32 ;  /* 0x0000005a4c20723c */ /* 0x040fe20000041820 */
[----:B------:R-:W2:Y:S01]  /*cf90*/  LDSM.16.MT88.4 R88, [R225+0x2100] ;  /* 0x00210000e158783b */ /* 0x000ea20000004200 */
[----:B------:R-:W-:Y:S06]  /*cfa0*/  MUFU.EX2 R186, R186 ;  /* 0x000000ba00ba7308 */ /* 0x000fec0000000800 */
[-C--:B------:R-:W-:Y:S04]  /*cfb0*/  HMMA.16816.F32.BF16 R36, R76, R92.reuse, R36 ;  /* 0x0000005c4c24723c */ /* 0x080fe80000041824 */
[----:B------:R-:W4:Y:S01]  /*cfc0*/  MUFU.EX2 R199, R199 ;  /* 0x000000c700c77308 */ /* 0x000f220000000800 */
[----:B---3--:R-:W-:Y:S03]  /*cfd0*/  F2FP.BF16.PACK_AB R129, R189, R194 ;  /* 0x000000c2bd81723e */ /* 0x008fe600000010ff */
[C---:B------:R-:W-:Y:S06]  /*cfe0*/  HMMA.16816.F32.BF16 R40, R80.reuse, R92, R40 ;  /* 0x0000005c5028723c */ /* 0x040fec0000041828 */
[----:B------:R-:W-:Y:S02]  /*cff0*/  MUFU.EX2 R180, R180 ;  /* 0x000000b400b47308 */ /* 0x000fe40000000800 */
[-C--:B------:R-:W-:Y:S08]  /*d000*/  HMMA.16816.F32.BF16 R44, R80, R94.reuse, R44 ;  /* 0x0000005e502c723c */ /* 0x080ff0000004182c */
[C---:B------:R-:W-:Y:S01]  /*d010*/  HMMA.16816.F32.BF16 R48, R76.reuse, R94, R48 ;  /* 0x0000005e4c30723c */ /* 0x040fe20000041830 */
[----:B------:R-:W-:Y:S01]  /*d020*/  LDSM.16.MT88.4 R92, [R219+0x2100] ;  /* 0x00210000db5c783b */ /* 0x000fe20000004200 */
[----:B------:R-:W3:Y:S02]  /*d030*/  MUFU.EX2 R198, R198 ;  /* 0x000000c600c67308 */ /* 0x000ee40000000800 */
[----:B----4-:R-:W-:Y:S04]  /*d040*/  F2FP.BF16.PACK_AB R130, R199, R186 ;  /* 0x000000bac782723e */ /* 0x010fe800000010ff */
[-C--:B-1----:R-:W-:Y:S08]  /*d050*/  HMMA.16816.F32.BF16 R52, R76, R84.reuse, R52 ;  /* 0x000000544c34723c */ /* 0x082ff00000041834 */
[C---:B------:R-:W-:Y:S08]  /*d060*/  HMMA.16816.F32.BF16 R56, R80.reuse, R84, R56 ;  /* 0x000000545038723c */ /* 0x040ff00000041838 */
[-C--:B------:R-:W-:Y:S01]  /*d070*/  HMMA.16816.F32.BF16 R60, R80, R86.reuse, R60 ;  /* 0x00000056503c723c */ /* 0x080fe2000004183c */
[----:B---3--:R-:W-:Y:S06]  /*d080*/  F2FP.BF16.PACK_AB R131, R198, R180 ;  /* 0x000000b4c683723e */ /* 0x008fec00000010ff */
[----:B------:R-:W-:Y:S01]  /*d090*/  F2FP.BF16.PACK_AB R80, R210, R244 ;  /* 0x000000f4d250723e */ /* 0x000fe200000010ff */
[----:B------:R-:W-:Y:S01]  /*d0a0*/  HMMA.16816.F32.BF16 R64, R76, R86, R64 ;  /* 0x000000564c40723c */ /* 0x000fe20000041840 */
[----:B------:R-:W1:Y:S03]  /*d0b0*/  LDSM.16.MT88.4 R84, [R220+0x2100] ;  /* 0x00210000dc54783b */ /* 0x000e660000004200 */
[----:B------:R-:W-:Y:S02]  /*d0c0*/  F2FP.BF16.PACK_AB R82, R204, R207 ;  /* 0x000000cfcc52723e */ /* 0x000fe400000010ff */
[----:B------:R-:W-:Y:S02]  /*d0d0*/  F2FP.BF16.PACK_AB R81, R211, R245 ;  /* 0x000000f5d351723e */ /* 0x000fe400000010ff */
[----:B------:R-:W-:Y:S04]  /*d0e0*/  F2FP.BF16.PACK_AB R76, R247, R248 ;  /* 0x000000f8f74c723e */ /* 0x000fe800000010ff */
[----:B------:R-:W-:Y:S02]  /*d0f0*/  F2FP.BF16.PACK_AB R77, R209, R246 ;  /* 0x000000f6d14d723e */ /* 0x000fe400000010ff */
[----:B------:R-:W-:Y:S02]  /*d100*/  F2FP.BF16.PACK_AB R78, R203, R206 ;  /* 0x000000cecb4e723e */ /* 0x000fe400000010ff */
[----:B------:R-:W-:Y:S02]  /*d110*/  F2FP.BF16.PACK_AB R79, R201, R202 ;  /* 0x000000cac94f723e */ /* 0x000fe400000010ff */
[----:B------:R-:W-:Y:S05]  /*d120*/  F2FP.BF16.PACK_AB R83, R205, R208 ;  /* 0x000000d0cd53723e */ /* 0x000fea00000010ff */
[-C--:B--2---:R-:W-:Y:S08]  /*d130*/  HMMA.16816.F32.BF16 R4, R76, R88.reuse, R4 ;  /* 0x000000584c04723c */ /* 0x084ff00000041804 */
[C---:B------:R-:W-:Y:S08]  /*d140*/  HMMA.16816.F32.BF16 R8, R80.reuse, R88, R8 ;  /* 0x000000585008723c */ /* 0x040ff00000041808 */
[-C--:B------:R-:W-:Y:S08]  /*d150*/  HMMA.16816.F32.BF16 R12, R80, R90.reuse, R12 ;  /* 0x0000005a500c723c */ /* 0x080ff0000004180c */
[C---:B------:R-:W-:Y:S01]  /*d160*/  HMMA.16816.F32.BF16 R16, R76.reuse, R90, R16 ;  /* 0x0000005a4c10723c */ /* 0x040fe20000041810 */
[----:B------:R-:W2:Y:S07]  /*d170*/  LDSM.16.MT88.4 R88, [R218+0x2100] ;  /* 0x00210000da58783b */ /* 0x000eae0000004200 */
[-C--:B-1----:R-:W-:Y:S08]  /*d180*/  HMMA.16816.F32.BF16 R20, R76, R84.reuse, R20 ;  /* 0x000000544c14723c */ /* 0x082ff00000041814 */
[C---:B------:R-:W-:Y:S07]  /*d190*/  HMMA.16816.F32.BF16 R24, R80.reuse, R84, R24 ;  /* 0x000000545018723c */ /* 0x040fee0000041818 */
[--C-:B------:R-:W-:Y:S01]  /*d1a0*/  FFMA.FTZ R84, R185, c[0x0][0x2d0], -R195.reuse ;  /* 0x0000b400b9547a23 */ /* 0x100fe200000108c3 */
[-C--:B------:R-:W-:Y:S01]  /*d1b0*/  HMMA.16816.F32.BF16 R28, R80, R86.reuse, R28 ;  /* 0x00000056501c723c */ /* 0x080fe2000004181c */
[----:B------:R-:W-:Y:S03]  /*d1c0*/  MOV R185, R127 ;  /* 0x0000007f00b97202 */ /* 0x000fe60000000f00 */
[--C-:B------:R-:W-:Y:S01]  /*d1d0*/  FFMA.FTZ R85, R181, c[0x0][0x2d0], -R195.reuse ;  /* 0x0000b400b5557a23 */ /* 0x100fe200000108c3 */
[----:B------:R-:W-:Y:S01]  /*d1e0*/  MUFU.EX2 R84, R84 ;  /* 0x0000005400547308 */ /* 0x000fe20000000800 */
[----:B------:R-:W-:Y:S02]  /*d1f0*/  MOV R181, R126 ;  /* 0x0000007e00b57202 */ /* 0x000fe40000000f00 */
[C---:B------:R-:W-:Y:S07]  /*d200*/  HMMA.16816.F32.BF16 R32, R76.reuse, R86, R32 ;  /* 0x000000564c20723c */ /* 0x040fee0000041820 */
[--C-:B------:R-:W-:Y:S01]  /*d210*/  FFMA.FTZ R87, R191, c[0x0][0x2d0], -R192.reuse ;  /* 0x0000b400bf577a23 */ /* 0x100fe200000108c0 */
[-C--:B------:R-:W-:Y:S01]  /*d220*/  HMMA.16816.F32.BF16 R36, R76, R92.reuse, R36 ;  /* 0x0000005c4c24723c */ /* 0x080fe20000041824 */
[----:B------:R-:W-:Y:S01]  /*d230*/  MOV R191, R115 ;  /* 0x0000007300bf7202 */ /* 0x000fe20000000f00 */
[----:B------:R-:W1:Y:S02]  /*d240*/  MUFU.EX2 R85, R85 ;  /* 0x0000005500557308 */ /* 0x000e640000000800 */
[--C-:B------:R-:W-:Y:S02]  /*d250*/  FFMA.FTZ R86, R179, c[0x0][0x2d0], -R195.reuse ;  /* 0x0000b400b3567a23 */ /* 0x100fe400000108c3 */
[----:B------:R-:W-:Y:S01]  /*d260*/  FFMA.FTZ R195, R176, c[0x0][0x2d0], -R195 ;  /* 0x0000b400b0c37a23 */ /* 0x000fe200000108c3 */
[----:B------:R-:W-:Y:S01]  /*d270*/  MOV R176, R124 ;  /* 0x0000007c00b07202 */ /* 0x000fe20000000f00 */
[C---:B------:R-:W-:Y:S01]  /*d280*/  HMMA.16816.F32.BF16 R40, R80.reuse, R92, R40 ;  /* 0x0000005c5028723c */ /* 0x040fe20000041828 */
[----:B------:R-:W-:Y:S03]  /*d290*/  IMAD.MOV.U32 R179, RZ, RZ, R125 ;  /* 0x000000ffffb37224 */ /* 0x000fe600078e007d */
[----:B------:R-:W-:Y:S03]  /*d2a0*/  MUFU.EX2 R86, R86 ;  /* 0x0000005600567308 */ /* 0x000fe60000000800 */
[--C-:B------:R-:W-:Y:S01]  /*d2b0*/  FFMA.FTZ R92, R187, c[0x0][0x2d0], -R192.reuse ;  /* 0x0000b400bb5c7a23 */ /* 0x100fe200000108c0 */
[-C--:B------:R-:W-:Y:S01]  /*d2c0*/  HMMA.16816.F32.BF16 R44, R80, R94.reuse, R44 ;  /* 0x0000005e502c723c */ /* 0x080fe2000004182c */
[----:B------:R-:W-:Y:S03]  /*d2d0*/  MOV R187, R112 ;  /* 0x0000007000bb7202 */ /* 0x000fe60000000f00 */
[--C-:B------:R-:W-:Y:S02]  /*d2e0*/  FFMA.FTZ R93, R184, c[0x0][0x2d0], -R192.reuse ;  /* 0x0000b400b85d7a23 */ /* 0x100fe400000108c0 */
[----:B------:R-:W-:Y:S01]  /*d2f0*/  IMAD.MOV.U32 R184, RZ, RZ, R103 ;  /* 0x000000ffffb87224 */ /* 0x000fe200078e0067 */
[----:B------:R-:W3:Y:S01]  /*d300*/  MUFU.EX2 R195, R195 ;  /* 0x000000c300c37308 */ /* 0x000ee20000000800 */
[C---:B------:R-:W-:Y:S01]  /*d310*/  HMMA.16816.F32.BF16 R48, R76.reuse, R94, R48 ;  /* 0x0000005e4c30723c */ /* 0x040fe20000041830 */
[----:B------:R-:W-:Y:S03]  /*d320*/  FFMA.FTZ R192, R73, c[0x0][0x2d0], -R192 ;  /* 0x0000b40049c07a23 */ /* 0x000fe600000108c0 */
[----:B------:R-:W-:Y:S01]  /*d330*/  IMAD.MOV.U32 R73, RZ, RZ, R100 ;  /* 0x000000ffff497224 */ /* 0x000fe200078e0064 */
[----:B-1----:R-:W-:Y:S01]  /*d340*/  F2FP.BF16.PACK_AB R124, R85, R84 ;  /* 0x00000054557c723e */ /* 0x002fe200000010ff */
[----:B------:R-:W-:Y:S01]  /*d350*/  FADD.FTZ R119, R187, R119 ;  /* 0x00000077bb777221 */ /* 0x000fe20000010000 */
[----:B------:R-:W-:Y:S01]  /*d360*/  MOV R94, R113 ;  /* 0x00000071005e7202 */ /* 0x000fe20000000f00 */
[-C--:B--2---:R-:W-:Y:S01]  /*d370*/  HMMA.16816.F32.BF16 R52, R76, R88.reuse, R52 ;  /* 0x000000584c34723c */ /* 0x084fe20000041834 */
[----:B------:R-:W-:Y:S01]  /*d380*/  IMAD.MOV.U32 R95, RZ, RZ, R114 ;  /* 0x000000ffff5f7224 */ /* 0x000fe200078e0072 */
[----:B------:R-:W-:Y:S01]  /*d390*/  MUFU.EX2 R87, R87 ;  /* 0x0000005700577308 */ /* 0x000fe20000000800 */
[----:B------:R-:W-:Y:S01]  /*d3a0*/  LDSM.16.MT88.4 R112, [R219+0x2900] ;  /* 0x00290000db70783b */ /* 0x000fe20000004200 */
[----:B------:R-:W-:Y:S02]  /*d3b0*/  FADD.FTZ R135, R73, R135 ;  /* 0x0000008749877221 */ /* 0x000fe40000010000 */
[----:B------:R-:W-:Y:S02]  /*d3c0*/  FADD.FTZ R119, R252, R119 ;  /* 0x00000077fc777221 */ /* 0x000fe40000010000 */
[C---:B------:R-:W-:Y:S04]  /*d3d0*/  HMMA.16816.F32.BF16 R56, R80.reuse, R88, R56 ;  /* 0x000000585038723c */ /* 0x040fe80000041838 */
[----:B------:R-:W1:Y:S01]  /*d3e0*/  MUFU.EX2 R92, R92 ;  /* 0x0000005c005c7308 */ /* 0x000e620000000800 */
[----:B------:R-:W-:Y:S02]  /*d3f0*/  FADD.FTZ R119, R251, R119 ;  /* 0x00000077fb777221 */ /* 0x000fe40000010000 */
[----:B------:R-:W-:Y:S01]  /*d400*/  MOV R89, R102 ;  /* 0x0000006600597202 */ /* 0x000fe20000000f00 */
[-C--:B------:R-:W-:Y:S01]  /*d410*/  HMMA.16816.F32.BF16 R60, R80, R90.reuse, R60 ;  /* 0x0000005a503c723c */ /* 0x080fe2000004183c */
[----:B------:R-:W-:Y:S02]  /*d420*/  MOV R88, R101 ;  /* 0x0000006500587202 */ /* 0x000fe40000000f00 */
[----:B------:R-:W2:Y:S01]  /*d430*/  LDSM.16.MT88.4 R100, [R220+0x2900] ;  /* 0x00290000dc64783b */ /* 0x000ea20000004200 */
[----:B---3--:R-:W-:Y:S01]  /*d440*/  F2FP.BF16.PACK_AB R126, R195, R86 ;  /* 0x00000056c37e723e */ /* 0x008fe200000010ff */
[----:B------:R-:W-:Y:S01]  /*d450*/  FADD.FTZ R123, R89, R123 ;  /* 0x0000007b597b7221 */ /* 0x000fe20000010000 */
[----:B------:R-:W-:Y:S01]  /*d460*/  MUFU.EX2 R93, R93 ;  /* 0x0000005d005d7308 */ /* 0x000fe20000000800 */
[----:B------:R-:W-:Y:S01]  /*d470*/  FADD.FTZ R174, R88, R174 ;  /* 0x000000ae58ae7221 */ /* 0x000fe20000010000 */
[----:B------:R-:W-:Y:S01]  /*d480*/  HMMA.16816.F32.BF16 R64, R76, R90, R64 ;  /* 0x0000005a4c40723c */ /* 0x000fe20000041840 */
[----:B------:R-:W-:Y:S03]  /*d490*/  FADD.FTZ R123, R95, R123 ;  /* 0x0000007b5f7b7221 */ /* 0x000fe60000010000 */
[----:B------:R-:W-:Y:S02]  /*d4a0*/  FADD.FTZ R248, R248, R119 ;  /* 0x00000077f8f87221 */ /* 0x000fe40000010000 */
[----:B------:R-:W-:Y:S02]  /*d4b0*/  FADD.FTZ R123, R176, R123 ;  /* 0x0000007bb07b7221 */ /* 0x000fe40000010000 */
[-C--:B------:R-:W-:Y:S01]  /*d4c0*/  HMMA.16816.F32.BF16 R160, R128, R148.reuse, R4 ;  /* 0x0000009480a0723c */ /* 0x080fe20000041804 */
[----:B------:R-:W3:Y:S01]  /*d4d0*/  MUFU.EX2 R192, R192 ;  /* 0x000000c000c07308 */ /* 0x000ee20000000800 */
[----:B------:R-:W4:Y:S02]  /*d4e0*/  LDSM.16.MT88.4 R4, [R218+0x2900] ;  /* 0x00290000da04783b */ /* 0x000f240000004200 */
[----:B-1----:R-:W-:Y:S01]  /*d4f0*/  F2FP.BF16.PACK_AB R125, R92, R87 ;  /* 0x000000575c7d723e */ /* 0x002fe200000010ff */
        /* <DEDUP_REMOVED lines=9> */
[----:B------:R-:W-:Y:S01]  /*d590*/  FADD.FTZ R174, R209, R174 ;  /* 0x000000aed1ae7221 */ /* 0x000fe20000010000 */
[----:B---3--:R-:W-:Y:S01]  /*d5a0*/  F2FP.BF16.PACK_AB R127, R192, R93 ;  /* 0x0000005dc07f723e */ /* 0x008fe200000010ff */
[----:B------:R-:W-:Y:S02]  /*d5b0*/  FADD.FTZ R210, R207, R210 ;  /* 0x000000d2cfd27221 */ /* 0x000fe40000010000 */
[----:B------:R-:W-:Y:S02]  /*d5c0*/  FADD.FTZ R174, R202, R174 ;  /* 0x000000aecaae7221 */ /* 0x000fe40000010000 */
[----:B------:R-:W-:Y:S02]  /*d5d0*/  FADD.FTZ R248, R203, R248 ;  /* 0x000000f8cbf87221 */ /* 0x000fe40000010000 */
        /* <DEDUP_REMOVED lines=9> */
[C---:B------:R-:W-:Y:S01]  /*d670*/  HMMA.16816.F32.BF16 R148, R128.reuse, R150, R16 ;  /* 0x000000968094723c */ /* 0x040fe20000041810 */
[----:B------:R-:W-:Y:S03]  /*d680*/  FADD.FTZ R8, R179, R8 ;  /* 0x00000008b3087221 */ /* 0x000fe60000010000 */
[----:B------:R-:W-:Y:S02]  /*d690*/  FADD.FTZ R248, R197, R248 ;  /* 0x000000f8c5f87221 */ /* 0x000fe40000010000 */
[----:B------:R-:W-:Y:S02]  /*d6a0*/  FADD.FTZ R8, R181, R8 ;  /* 0x00000008b5087221 */ /* 0x000fe40000010000 */
[-C--:B--2---:R-:W-:Y:S01]  /*d6b0*/  HMMA.16816.F32.BF16 R144, R128, R100.reuse, R20 ;  /* 0x000000648090723c */ /* 0x084fe20000041814 */
[----:B------:R-:W-:Y:S03]  /*d6c0*/  FADD.FTZ R174, R189, R174 ;  /* 0x000000aebdae7221 */ /* 0x000fe60000010000 */
[----:B------:R-:W-:Y:S02]  /*d6d0*/  FADD.FTZ R8, R177, R8 ;  /* 0x00000008b1087221 */ /* 0x000fe40000010000 */
[----:B------:R-:W-:Y:S02]  /*d6e0*/  FADD.FTZ R210, R85, R210 ;  /* 0x000000d255d27221 */ /* 0x000fe40000010000 */
[C---:B------:R-:W-:Y:S01]  /*d6f0*/  HMMA.16816.F32.BF16 R140, R124.reuse, R100, R24 ;  /* 0x000000647c8c723c */ /* 0x040fe20000041818 */
[----:B------:R-:W-:Y:S03]  /*d700*/  FADD.FTZ R8, R183, R8 ;  /* 0x00000008b7087221 */ /* 0x000fe60000010000 */
[----:B------:R-:W-:Y:S02]  /*d710*/  FADD.FTZ R248, R186, R248 ;  /* 0x000000f8baf87221 */ /* 0x000fe40000010000 */
[----:B------:R-:W-:Y:S02]  /*d720*/  FADD.FTZ R8, R245, R8 ;  /* 0x00000008f5087221 */ /* 0x000fe40000010000 */
        /* <DEDUP_REMOVED lines=13> */
[----:B------:R-:W-:Y:S04]  /*d800*/  FADD.FTZ R8, R92, R8 ;  /* 0x000000085c087221 */ /* 0x000fe80000010000 */
[----:B------:R-:W-:Y:S03]  /*d810*/  FADD.FTZ R8, R93, R8 ;  /* 0x000000085d087221 */ /* 0x000fe60000010000 */
[-C--:B------:R-:W-:Y:S01]  /*d820*/  HMMA.16816.F32.BF16 R132, R124, R114.reuse, R44 ;  /* 0x000000727c84723c */ /* 0x080fe2000004182c */
[----:B------:R-:W-:Y:S06]  /*d830*/  FADD.FTZ R239, R192, R8 ;  /* 0x00000008c0ef7221 */ /* 0x000fec0000010000 */
[----:B------:R-:W-:Y:S01]  /*d840*/  MOV R44, R72 ;  /* 0x00000048002c7202 */ /* 0x000fe20000000f00 */
[C---:B------:R-:W-:Y:S08]  /*d850*/  HMMA.16816.F32.BF16 R112, R128.reuse, R114, R48 ;  /* 0x000000728070723c */ /* 0x040ff00000041830 */
[-C--:B----4-:R-:W-:Y:S08]  /*d860*/  HMMA.16816.F32.BF16 R116, R128, R4.reuse, R52 ;  /* 0x000000048074723c */ /* 0x090ff00000041834 */
[C---:B------:R-:W-:Y:S08]  /*d870*/  HMMA.16816.F32.BF16 R120, R124.reuse, R4, R56 ;  /* 0x000000047c78723c */ /* 0x040ff00000041838 */
[-C--:B------:R-:W-:Y:S08]  /*d880*/  HMMA.16816.F32.BF16 R124, R124, R6.reuse, R60 ;  /* 0x000000067c7c723c */ /* 0x080ff0000004183c */
[----:B------:R-:W-:Y:S01]  /*d890*/  HMMA.16816.F32.BF16 R128, R128, R6, R64 ;  /* 0x000000068080723c */ /* 0x000fe20000041840 */
[----:B------:R-:W-:-:S07]  /*d8a0*/  @P0 BRA `(.L_x_987) ;  /* 0xffffa31000000947 */ /* 0x000fce000383ffff */
.L_x_968:
[----:B------:R-:W1:Y:S01]  /*d8b0*/  S2UR UR6, SR_CTAID.X ;  /* 0x00000000000679c3 */ /* 0x000e620000002500 */
[----:B------:R-:W-:Y:S01]  /*d8c0*/  ULDC.64 UR14, c[0x0][0x2c8] ;  /* 0x0000b200000e7ab9 */ /* 0x000fe20000000a00 */
[----:B------:R-:W-:Y:S01]  /*d8d0*/  PLOP3.LUT P0, PT, PT, PT, UP0, 0x40, 0x0 ;  /* 0x000000000000781c */ /* 0x000fe20003f0e808 */
[----:B------:R-:W-:-:S02]  /*d8e0*/  ULDC UR13, c[0x0][0x168] ;  /* 0x00005a00000d7ab9 */ /* 0x000fc40000000800 */
[----:B-1----:R-:W-:-:S04]  /*d8f0*/  ULEA UR6, UR6, 0x7f, 0x7 ;  /* 0x0000007f06067891 */ /* 0x002fc8000f8e383f */
        /* <DEDUP_REMOVED lines=21> */
.L_x_989:
[----:B------:R-:W-:Y:S02]  /*da50*/  ULDC UR6, c[0x0][0x32c] ;  /* 0x0000cb0000067ab9 */ /* 0x000fe40000000800 */
[----:B------:R-:W-:-:S03]  /*da60*/  UISETP.NE.AND UP3, UPT, UR6, 0x1, UPT ;  /* 0x000000010600788c */ /* 0x000fc6000bf65270 */
[----:B------:R-:W-:Y:S02]  /*da70*/  ULDC.64 UR6, c[0x0][0x330] ;  /* 0x0000cc0000067ab9 */ /* 0x000fe40000000a00 */
[----:B------:R-:W-:-:S07]  /*da80*/  UIMAD.WIDE.U32 UR16, UR14, UR6, URZ ;  /* 0x000000060e1072a5 */ /* 0x000fce000f8e003f */
[----:B------:R-:W-:Y:S02]  /*da90*/  @UP3 UMOV UR15, UR17 ;  /* 0x00000011000f3c82 */ /* 0x000fe40008000000 */
[----:B------:R-:W-:Y:S02]  /*daa0*/  @UP3 USHF.R.U32.HI UR14, URZ, UR7, UR15 ;  /* 0x000000073f0e3299 */ /* 0x000fe4000801160f */
.L_x_990:
[----:B------:R-:W-:Y:S02]  /*dab0*/  ULDC UR6, c[0x0][0x32c] ;  /* 0x0000cb0000067ab9 */ /* 0x000fe40000000800 */
[----:B------:R-:W-:-:S04]  /*dac0*/  UIMAD UR6, UR14, UR6, URZ ;  /* 0x000000060e0672a4 */ /* 0x000fc8000f8e023f */
[----:B------:R-:W-:-:S04]  /*dad0*/  UISETP.LT.AND UP3, UPT, UR13, UR6, UPT ;  /* 0x000000060d00728c */ /* 0x000fc8000bf61270 */
[----:B------:R-:W-:-:S04]  /*dae0*/  USEL UR13, UR13, UR6, !UP3 ;  /* 0x000000060d0d7287 */ /* 0x000fc8000d800000 */
.L_x_988:
        /* <DEDUP_REMOVED lines=12> */
.L_x_994:
        /* <DEDUP_REMOVED lines=36> */
[----:B------:R-:W-:Y:S04]  /*ddf0*/  SHFL.IDX PT, R7, R20, 0x2, 0x181f ;  /* 0x00581f0014077f89 */ /* 0x000fe800000e0000 */
[----:B------:R-:W5:Y:S04]  /*de00*/  SHFL.IDX PT, R10, R0, 0x1, 0x181f ;  /* 0x00381f00000a7f89 */ /* 0x000f6800000e0000 */
[----:B------:R-:W1:Y:S04]  /*de10*/  SHFL.IDX PT, R5, R20, 0x3, 0x181f ;  /* 0x00781f0014057f89 */ /* 0x000e6800000e0000 */
[----:B------:R-:W-:Y:S04]  /*de20*/  SHFL.IDX PT, R8, R0, 0x2, 0x181f ;  /* 0x00581f0000087f89 */ /* 0x000fe800000e0000 */
[----:B------:R-:W1:Y:S04]  /*de30*/  SHFL.IDX PT, R3, R20, 0x4, 0x181f ;  /* 0x00981f0014037f89 */ /* 0x000e6800000e0000 */
[----:B------:R1:W-:Y:S04]  /*de40*/  SHFL.IDX PT, R2, R20, 0x5, 0x181f ;  /* 0x00b81f0014027f89 */ /* 0x0003e800000e0000 */
[----:B------:R-:W1:Y:S04]  /*de50*/  SHFL.IDX PT, R6, R0, 0x3, 0x181f ;  /* 0x00781f0000067f89 */ /* 0x000e6800000e0000 */
[----:B------:R-:W1:Y:S04]  /*de60*/  SHFL.IDX PT, R4, R0, 0x4, 0x181f ;  /* 0x00981f0000047f89 */ /* 0x000e6800000e0000 */
[----:B------:R-:W1:Y:S01]  /*de70*/  SHFL.IDX PT, R0, R0, 0x5, 0x181f ;  /* 0x00b81f0000007f89 */ /* 0x000e6200000e0000 */
[-C--:B--2---:R-:W-:Y:S05]  /*de80*/  IADD3 R14, P0, R11, R235.reuse, RZ ;  /* 0x000000eb0b0e7210 */ /* 0x084fea0007f1e0ff */
[--C-:B---3--:R-:W-:Y:S01]  /*de90*/  IMAD.X R15, R12, 0x1, R234.reuse, P0 ;  /* 0x000000010c0f7824 */ /* 0x108fe200000e06ea */
[-C--:B----4-:R-:W-:Y:S04]  /*dea0*/  IADD3 R12, P0, R9, R235.reuse, RZ ;  /* 0x000000eb090c7210 */ /* 0x090fe80007f1e0ff */
[----:B------:R2:W-:Y:S01]  /*deb0*/  LDGSTS.E.BYPASS.LTC128B.128 [R238], [R14.64], !P3 ;  /* 0x000000000eee7fae */ /* 0x0005e2000d901d74 */
[--C-:B-----5:R-:W-:Y:S01]  /*dec0*/  IMAD.X R13, R10, 0x1, R234.reuse, P0 ;  /* 0x000000010a0d7824 */ /* 0x120fe200000e06ea */
[-C--:B-1----:R-:W-:Y:S02]  /*ded0*/  IADD3 R10, P2, R5, R235.reuse, RZ ;  /* 0x000000eb050a7210 */ /* 0x082fe40007f5e0ff */
[-C--:B------:R-:W-:Y:S02]  /*dee0*/  IADD3 R20, P1, R3, R235.reuse, RZ ;  /* 0x000000eb03147210 */ /* 0x080fe40007f3e0ff */
[----:B------:R1:W-:Y:S01]  /*def0*/  LDGSTS.E.BYPASS.LTC128B.128 [R238+0x800], [R12.64], !P3 ;  /* 0x008000000cee7fae */ /* 0x0003e2000d901d74 */
[--C-:B------:R-:W-:Y:S01]  /*df00*/  IMAD.X R11, R6, 0x1, R234.reuse, P2 ;  /* 0x00000001060b7824 */ /* 0x100fe200010e06ea */
[-C--:B------:R-:W-:Y:S01]  /*df10*/  IADD3 R2, P0, R2, R235.reuse, RZ ;  /* 0x000000eb02027210 */ /* 0x080fe20007f1e0ff */
[----:B------:R-:W-:Y:S03]  /*df20*/  IMAD.X R21, R4, 0x1, R234, P1 ;  /* 0x0000000104157824 */ /* 0x000fe600008e06ea */
[-C--:B------:R-:W-:Y:S02]  /*df30*/  IADD3.X R3, R0, R234.reuse, RZ, P0, !PT ;  /* 0x000000ea00037210 */ /* 0x080fe400007fe4ff */
[----:B--2---:R-:W-:Y:S04]  /*df40*/  IADD3 R14, P5, R7, R235, RZ ;  /* 0x000000eb070e7210 */ /* 0x004fe80007fbe0ff */
[----:B------:R-:W-:Y:S05]  /*df50*/  IADD3.X R15, R8, R234, RZ, P5, !PT ;  /* 0x000000ea080f7210 */ /* 0x000fea0002ffe4ff */
[----:B------:R1:W-:Y:S04]  /*df60*/  LDGSTS.E.BYPASS.LTC128B.128 [R238+0x1000], [R14.64], !P3 ;  /* 0x010000000eee7fae */ /* 0x0003e8000d901d74 */
[----:B------:R1:W-:Y:S04]  /*df70*/  LDGSTS.E.BYPASS.LTC128B.128 [R238+0x1800], [R10.64], !P3 ;  /* 0x018000000aee7fae */ /* 0x0003e8000d901d74 */
[----:B------:R1:W-:Y:S04]  /*df80*/  LDGSTS.E.BYPASS.LTC128B.128 [R238+0x2000], [R20.64], !P3 ;  /* 0x0200000014ee7fae */ /* 0x0003e8000d901d74 */
[----:B------:R1:W-:Y:S02]  /*df90*/  LDGSTS.E.BYPASS.LTC128B.128 [R238+0x2800], [R2.64], !P3 ;  /* 0x0280000002ee7fae */ /* 0x0003e4000d901d74 */
.L_x_992:
        /* <DEDUP_REMOVED lines=175> */
.L_x_993:
[----:B------:R-:W-:Y:S01]  /*ea90*/  FMNMX.FTZ R169, R8, R165, !PT ;  /* 0x000000a508a97209 */ /* 0x000fe20007810000 */
[----:B-1----:R-:W-:Y:S01]  /*eaa0*/  LDSM.16.MT88.4 R172, [R225+0x100] ;  /* 0x00010000e1ac783b */ /* 0x002fe20000004200 */
        /* <DEDUP_REMOVED lines=90> */
[----:B------:R-:W-:Y:S02]  /*f050*/  ISETP.GT.AND P0, PT, R243, UR6, PT ;  /* 0x00000006f3007c0c */ /* 0x000fe4000bf04270 */
[----:B------:R-:W-:Y:S02]  /*f060*/  FMNMX.FTZ R2, R99, R2, !PT ;  /* 0x0000000263027209 */ /* 0x000fe40007810000 */
[----:B------:R-:W-:Y:S03]  /*f070*/  IADD3 R243, R243, -0x1, RZ ;  /* 0xfffffffff3f37810 */ /* 0x000fe60007ffe0ff */
[----:B------:R-:W-:Y:S08]  /*f080*/  SHFL.BFLY PT, R168, R169, 0x2, 0x1f ;  /* 0x0c401f00a9a87f89 */ /* 0x000ff000000e0000 */
[----:B------:R-:W1:Y:S02]  /*f090*/  SHFL.BFLY PT, R170, R2, 0x2, 0x1f ;  /* 0x0c401f0002aa7f89 */ /* 0x000e6400000e0000 */
[----:B-1----:R-:W-:Y:S02]  /*f0a0*/  FMNMX.FTZ R170, R2, R170, !PT ;  /* 0x000000aa02aa7209 */ /* 0x002fe40007810000 */
[----:B------:R-:W-:Y:S02]  /*f0b0*/  FMNMX.FTZ R171, R3, R171, !PT ;  /* 0x000000ab03ab7209 */ /* 0x000fe40007810000 */
[----:B------:R-:W-:Y:S02]  /*f0c0*/  FMNMX.FTZ R168, R169, R168, !PT ;  /* 0x000000a8a9a87209 */ /* 0x000fe40007810000 */
[----:B------:R-:W1:Y:S01]  /*f0d0*/  SHFL.BFLY PT, R2, R170, 0x1, 0x1f ;  /* 0x0c201f00aa027f89 */ /* 0x000e6200000e0000 */
[----:B------:R-:W-:Y:S04]  /*f0e0*/  FMNMX.FTZ R169, R75, R0, !PT ;  /* 0x000000004ba97209 */ /* 0x000fe80007810000 */
[----:B------:R-:W-:Y:S03]  /*f0f0*/  FMNMX.FTZ R169, R78, R169, !PT ;  /* 0x000000a94ea97209 */ /* 0x000fe60007810000 */
[----:B------:R-:W2:Y:S01]  /*f100*/  SHFL.BFLY PT, R3, R171, 0x1, 0x1f ;  /* 0x0c201f00ab037f89 */ /* 0x000ea200000e0000 */
[----:B------:R-:W-:Y:S04]  /*f110*/  FMNMX.FTZ R169, R79, R169, !PT ;  /* 0x000000a94fa97209 */ /* 0x000fe80007810000 */
[----:B------:R-:W-:Y:S03]  /*f120*/  FMNMX.FTZ R169, R90, R169, !PT ;  /* 0x000000a95aa97209 */ /* 0x000fe60007810000 */
[----:B------:R-:W3:Y:S01]  /*f130*/  SHFL.BFLY PT, R0, R168, 0x1, 0x1f ;  /* 0x0c201f00a8007f89 */ /* 0x000ee200000e0000 */
[----:B------:R-:W-:Y:S04]  /*f140*/  FMNMX.FTZ R169, R91, R169, !PT ;  /* 0x000000a95ba97209 */ /* 0x000fe80007810000 */
[----:B------:R-:W-:Y:S02]  /*f150*/  FMNMX.FTZ R169, R94, R169, !PT ;  /* 0x000000a95ea97209 */ /* 0x000fe40007810000 */
[----:B-1----:R-:W-:Y:S02]  /*f160*/  FMNMX.FTZ R2, R170, R2, !PT ;  /* 0x00000002aa027209 */ /* 0x002fe40007810000 */
[----:B------:R-:W-:Y:S03]  /*f170*/  FMNMX.FTZ R169, R95, R169, !PT ;  /* 0x000000a95fa97209 */ /* 0x000fe60007810000 */
[C---:B------:R-:W-:Y:S02]  /*f180*/  FMUL.FTZ R202, R2.reuse, c[0x0][0x2d0] ;  /* 0x0000b40002ca7a20 */ /* 0x040fe40000410000 */
[----:B------:R-:W-:Y:S01]  /*f190*/  FADD.FTZ R166, -R2, R166 ;  /* 0x000000a602a67221 */ /* 0x000fe20000010100 */
[----:B--2---:R-:W-:Y:S01]  /*f1a0*/  FMNMX.FTZ R3, R171, R3, !PT ;  /* 0x00000003ab037209 */ /* 0x004fe20007810000 */
[--C-:B------:R-:W-:Y:S02]  /*f1b0*/  FFMA.FTZ R211, R50, c[0x0][0x2d0], -R202.reuse ;  /* 0x0000b40032d37a23 */ /* 0x100fe400000108ca */
[--C-:B------:R-:W-:Y:S02]  /*f1c0*/  FFMA.FTZ R244, R51, c[0x0][0x2d0], -R202.reuse ;  /* 0x0000b40033f47a23 */ /* 0x100fe400000108ca */
[--C-:B------:R-:W-:Y:S02]  /*f1d0*/  FFMA.FTZ R55, R55, c[0x0][0x2d0], -R202.reuse ;  /* 0x0000b40037377a23 */ /* 0x100fe400000108ca */
[----:B------:R-:W-:Y:S01]  /*f1e0*/  MUFU.EX2 R211, R211 ;  /* 0x000000d300d37308 */ /* 0x000fe20000000800 */
[----:B------:R-:W-:Y:S01]  /*f1f0*/  FMUL.FTZ R203, R3, c[0x0][0x2d0] ;  /* 0x0000b40003cb7a20 */ /* 0x000fe20000410000 */
[----:B---3--:R-:W-:Y:S01]  /*f200*/  FMNMX.FTZ R0, R168, R0, !PT ;  /* 0x00000000a8007209 */ /* 0x008fe20007810000 */
[--C-:B------:R-:W-:Y:S01]  /*f210*/  FFMA.FTZ R182, R18, c[0x0][0x2d0], -R202.reuse ;  /* 0x0000b40012b67a23 */ /* 0x100fe200000108ca */
[----:B------:R-:W1:Y:S01]  /*f220*/  SHFL.BFLY PT, R168, R169, 0x2, 0x1f ;  /* 0x0c401f00a9a87f89 */ /* 0x000e6200000e0000 */
[--C-:B------:R-:W-:Y:S02]  /*f230*/  FFMA.FTZ R209, R48, c[0x0][0x2d0], -R203.reuse ;  /* 0x0000b40030d17a23 */ /* 0x100fe400000108cb */
[--C-:B------:R-:W-:Y:S02]  /*f240*/  FFMA.FTZ R210, R49, c[0x0][0x2d0], -R203.reuse ;  /* 0x0000b40031d27a23 */ /* 0x100fe400000108cb */
[--C-:B------:R-:W-:Y:S01]  /*f250*/  FFMA.FTZ R52, R52, c[0x0][0x2d0], -R203.reuse ;  /* 0x0000b40034347a23 */ /* 0x100fe200000108cb */
[----:B------:R-:W-:Y:S01]  /*f260*/  MUFU.EX2 R182, R182 ;  /* 0x000000b600b67308 */ /* 0x000fe20000000800 */
[--C-:B------:R-:W-:Y:S01]  /*f270*/  FFMA.FTZ R53, R53, c[0x0][0x2d0], -R203.reuse ;  /* 0x0000b40035357a23 */ /* 0x100fe200000108cb */
[----:B------:R-:W-:Y:S01]  /*f280*/  LDSM.16.MT88.4 R48, [R219+0x900] ;  /* 0x00090000db30783b */ /* 0x000fe20000004200 */
[--C-:B------:R-:W-:Y:S02]  /*f290*/  FFMA.FTZ R171, R16, c[0x0][0x2d0], -R203.reuse ;  /* 0x0000b40010ab7a23 */ /* 0x100fe400000108cb */
[----:B------:R-:W-:Y:S02]  /*f2a0*/  FFMA.FTZ R180, R17, c[0x0][0x2d0], -R203 ;  /* 0x0000b40011b47a23 */ /* 0x000fe400000108cb */
[----:B------:R-:W-:Y:S02]  /*f2b0*/  FMUL.FTZ R201, R0, c[0x0][0x2d0] ;  /* 0x0000b40000c97a20 */ /* 0x000fe40000410000 */
[--C-:B------:R-:W-:Y:S01]  /*f2c0*/  FFMA.FTZ R35, R35, c[0x0][0x2d0], -R202.reuse ;  /* 0x0000b40023237a23 */ /* 0x100fe200000108ca */
[----:B------:R-:W-:Y:S01]  /*f2d0*/  MUFU.EX2 R171, R171 ;  /* 0x000000ab00ab7308 */ /* 0x000fe20000000800 */
[--C-:B------:R-:W-:Y:S02]  /*f2e0*/  FFMA.FTZ R249, R44, c[0x0][0x2d0], -R201.reuse ;  /* 0x0000b4002cf97a23 */ /* 0x100fe400000108c9 */
[--C-:B------:R-:W-:Y:S02]  /*f2f0*/  FFMA.FTZ R250, R45, c[0x0][0x2d0], -R201.reuse ;  /* 0x0000b4002dfa7a23 */ /* 0x100fe400000108c9 */
[----:B------:R-:W-:Y:S02]  /*f300*/  FFMA.FTZ R57, R57, c[0x0][0x2d0], -R201 ;  /* 0x0000b40039397a23 */ /* 0x000fe400000108c9 */
[--C-:B------:R-:W-:Y:S01]  /*f310*/  FFMA.FTZ R193, R20, c[0x0][0x2d0], -R203.reuse ;  /* 0x0000b40014c17a23 */ /* 0x100fe200000108cb */
[----:B-1----:R-:W-:Y:S01]  /*f320*/  FMNMX.FTZ R169, R169, R168, !PT ;  /* 0x000000a8a9a97209 */ /* 0x002fe20007810000 */
[--C-:B------:R-:W-:Y:S01]  /*f330*/  FFMA.FTZ R194, R21, c[0x0][0x2d0], -R203.reuse ;  /* 0x0000b40015c27a23 */ /* 0x100fe200000108cb */
[----:B------:R-:W-:Y:S01]  /*f340*/  MUFU.EX2 R180, R180 ;  /* 0x000000b400b47308 */ /* 0x000fe20000000800 */
[--C-:B------:R-:W-:Y:S02]  /*f350*/  FFMA.FTZ R195, R22, c[0x0][0x2d0], -R202.reuse ;  /* 0x0000b40016c37a23 */ /* 0x100fe400000108ca */
[--C-:B------:R-:W-:Y:S01]  /*f360*/  FFMA.FTZ R196, R23, c[0x0][0x2d0], -R202.reuse ;  /* 0x0000b40017c47a23 */ /* 0x100fe200000108ca */
[----:B------:R-:W1:Y:S01]  /*f370*/  SHFL.BFLY PT, R168, R169, 0x1, 0x1f ;  /* 0x0c201f00a9a87f89 */ /* 0x000e6200000e0000 */
[----:B------:R-:W-:Y:S02]  /*f380*/  FFMA.FTZ R198, R33, c[0x0][0x2d0], -R203 ;  /* 0x0000b40021c67a23 */ /* 0x000fe400000108cb */
[--C-:B------:R-:W-:Y:S02]  /*f390*/  FFMA.FTZ R199, R34, c[0x0][0x2d0], -R202.reuse ;  /* 0x0000b40022c77a23 */ /* 0x100fe400000108ca */
[----:B------:R-:W-:Y:S01]  /*f3a0*/  FMUL.FTZ R166, R166, c[0x0][0x2d0] ;  /* 0x0000b400a6a67a20 */ /* 0x000fe20000410000 */
[----:B------:R-:W-:Y:S01]  /*f3b0*/  MUFU.EX2 R193, R193 ;  /* 0x000000c100c17308 */ /* 0x000fe20000000800 */
[--C-:B------:R-:W-:Y:S02]  /*f3c0*/  FFMA.FTZ R186, R12, c[0x0][0x2d0], -R201.reuse ;  /* 0x0000b4000cba7a23 */ /* 0x100fe400000108c9 */
[----:B------:R-:W-:Y:S02]  /*f3d0*/  FFMA.FTZ R187, R13, c[0x0][0x2d0], -R201 ;  /* 0x0000b4000dbb7a23 */ /* 0x000fe400000108c9 */
[--C-:B------:R-:W-:Y:S02]  /*f3e0*/  FFMA.FTZ R197, R32, c[0x0][0x2d0], -R203.reuse ;  /* 0x0000b40020c57a23 */ /* 0x100fe400000108cb */
[--C-:B------:R-:W-:Y:S02]  /*f3f0*/  FFMA.FTZ R205, R36, c[0x0][0x2d0], -R203.reuse ;  /* 0x0000b40024cd7a23 */ /* 0x100fe400000108cb */
[----:B------:R-:W-:Y:S01]  /*f400*/  FFMA.FTZ R206, R37, c[0x0][0x2d0], -R203 ;  /* 0x0000b40025ce7a23 */ /* 0x000fe200000108cb */
[----:B------:R-:W2:Y:S01]  /*f410*/  MUFU.EX2 R166, R166 ;  /* 0x000000a600a67308 */ /* 0x000ea20000000800 */
[--C-:B------:R-:W-:Y:S02]  /*f420*/  FFMA.FTZ R207, R38, c[0x0][0x2d0], -R202.reuse ;  /* 0x0000b40026cf7a23 */ /* 0x100fe400000108ca */
[--C-:B------:R-:W-:Y:S02]  /*f430*/  FFMA.FTZ R208, R39, c[0x0][0x2d0], -R202.reuse ;  /* 0x0000b40027d07a23 */ /* 0x100fe400000108ca */
[--C-:B------:R-:W-:Y:S02]  /*f440*/  FFMA.FTZ R245, R40, c[0x0][0x2d0], -R201.reuse ;  /* 0x0000b40028f57a23 */ /* 0x100fe400000108c9 */
[----:B------:R-:W-:Y:S01]  /*f450*/  FFMA.FTZ R246, R41, c[0x0][0x2d0], -R201 ;  /* 0x0000b40029f67a23 */ /* 0x000fe200000108c9 */
[----:B-1----:R-:W-:Y:S01]  /*f460*/  FMNMX.FTZ R168, R169, R168, !PT ;  /* 0x000000a8a9a87209 */ /* 0x002fe20007810000 */
[----:B------:R-:W-:Y:S01]  /*f470*/  FFMA.FTZ R169, R19, c[0x0][0x2d0], -R202 ;  /* 0x0000b40013a97a23 */ /* 0x000fe200000108ca */
[----:B------:R-:W-:Y:S01]  /*f480*/  MUFU.EX2 R186, R186 ;  /* 0x000000ba00ba7308 */ /* 0x000fe20000000800 */
[----:B------:R-:W-:Y:S02]  /*f490*/  FADD.FTZ R167, -R3, R167 ;  /* 0x000000a703a77221 */ /* 0x000fe40000010100 */
[----:B------:R-:W-:Y:S02]  /*f4a0*/  FMUL.FTZ R200, R168, c[0x0][0x2d0] ;  /* 0x0000b400a8c87a20 */ /* 0x000fe40000410000 */
[----:B------:R-:W-:Y:S02]  /*f4b0*/  FMUL.FTZ R167, R167, c[0x0][0x2d0] ;  /* 0x0000b400a7a77a20 */ /* 0x000fe40000410000 */
[--C-:B------:R-:W-:Y:S02]  /*f4c0*/  FFMA.FTZ R251, R46, c[0x0][0x2d0], -R200.reuse ;  /* 0x0000b4002efb7a23 */ /* 0x100fe400000108c8 */
[--C-:B------:R-:W-:Y:S01]  /*f4d0*/  FFMA.FTZ R252, R47, c[0x0][0x2d0], -R200.reuse ;  /* 0x0000b4002ffc7a23 */ /* 0x100fe200000108c8 */
[----:B------:R-:W-:Y:S01]  /*f4e0*/  MUFU.EX2 R169, R169 ;  /* 0x000000a900a97308 */ /* 0x000fe20000000800 */
[----:B------:R-:W-:Y:S01]  /*f4f0*/  LDSM.16.MT88.4 R44, [R225+0x1100] ;  /* 0x00110000e12c783b */ /* 0x000fe20000004200 */
[--C-:B------:R-:W-:Y:S02]  /*f500*/  FFMA.FTZ R59, R59, c[0x0][0x2d0], -R200.reuse ;  /* 0x0000b4003b3b7a23 */ /* 0x100fe400000108c8 */
[C---:B--2---:R-:W-:Y:S02]  /*f510*/  FMUL.FTZ R18, R166.reuse, R150 ;  /* 0x00000096a6127220 */ /* 0x044fe40000410000 */
[C---:B------:R-:W-:Y:S02]  /*f520*/  FMUL.FTZ R19, R166.reuse, R151 ;  /* 0x00000097a6137220 */ /* 0x040fe40000410000 */
[C---:B------:R-:W-:Y:S02]  /*f530*/  FMUL.FTZ R22, R166.reuse, R146 ;  /* 0x00000092a6167220 */ /* 0x040fe40000410000 */
[----:B------:R-:W1:Y:S01]  /*f540*/  MUFU.EX2 R167, R167 ;  /* 0x000000a700a77308 */ /* 0x000e620000000800 */
[C---:B------:R-:W-:Y:S02]  /*f550*/  FMUL.FTZ R23, R166.reuse, R147 ;  /* 0x00000093a6177220 */ /* 0x040fe40000410000 */
[--C-:B------:R-:W-:Y:S02]  /*f560*/  FFMA.FTZ R204, R31, c[0x0][0x2d0], -R200.reuse ;  /* 0x0000b4001fcc7a23 */ /* 0x100fe400000108c8 */
[C---:B------:R-:W-:Y:S02]  /*f570*/  FMUL.FTZ R38, R166.reuse, R130 ;  /* 0x00000082a6267220 */ /* 0x040fe40000410000 */
[----:B------:R-:W-:Y:S02]  /*f580*/  FMUL.FTZ R39, R166, R131 ;  /* 0x00000083a6277220 */ /* 0x000fe40000410000 */
[--C-:B------:R-:W-:Y:S01]  /*f590*/  FFMA.FTZ R190, R14, c[0x0][0x2d0], -R200.reuse ;  /* 0x0000b4000ebe7a23 */ /* 0x100fe200000108c8 */
[----:B------:R-:W-:Y:S01]  /*f5a0*/  MUFU.EX2 R187, R187 ;  /* 0x000000bb00bb7308 */ /* 0x000fe20000000800 */
        /* <DEDUP_REMOVED lines=8> */
[C---:B-1----:R-:W-:Y:S02]  /*f630*/  FMUL.FTZ R16, R167.reuse, R148 ;  /* 0x00000094a7107220 */ /* 0x042fe40000410000 */
[C---:B------:R-:W-:Y:S02]  /*f640*/  FMUL.FTZ R17, R167.reuse, R149 ;  /* 0x00000095a7117220 */ /* 0x040fe40000410000 */
[----:B------:R-:W-:Y:S01]  /*f650*/  LDSM.16.MT88.4 R148, [R225+0x2900] ;  /* 0x00290000e194783b */ /* 0x000fe20000004200 */
[----:B------:R-:W1:Y:S01]  /*f660*/  MUFU.EX2 R194, R194 ;  /* 0x000000c200c27308 */ /* 0x000e620000000800 */
[C---:B------:R-:W-:Y:S02]  /*f670*/  FMUL.FTZ R20, R167.reuse, R144 ;  /* 0x00000090a7147220 */ /* 0x040fe40000410000 */
[C---:B------:R-:W-:Y:S02]  /*f680*/  FMUL.FTZ R21, R167.reuse, R145 ;  /* 0x00000091a7157220 */ /* 0x040fe40000410000 */
[C---:B------:R-:W-:Y:S02]  /*f690*/  FMUL.FTZ R36, R167.reuse, R128 ;  /* 0x00000080a7247220 */ /* 0x040fe40000410000 */
[----:B------:R-:W2:Y:S01]  /*f6a0*/  LDSM.16.MT88.4 R144, [R219+0x100] ;  /* 0x00010000db90783b */ /* 0x000ea20000004200 */
[C---:B------:R-:W-:Y:S02]  /*f6b0*/  FMUL.FTZ R37, R167.reuse, R129 ;  /* 0x00000081a7257220 */ /* 0x040fe40000410000 */
[----:B------:R-:W-:Y:S01]  /*f6c0*/  MUFU.EX2 R195, R195 ;  /* 0x000000c300c37308 */ /* 0x000fe20000000800 */
[C---:B------:R-:W-:Y:S02]  /*f6d0*/  FMUL.FTZ R100, R167.reuse, R100 ;  /* 0x00000064a7647220 */ /* 0x040fe40000410000 */
[C---:B------:R-:W-:Y:S02]  /*f6e0*/  FMUL.FTZ R101, R167.reuse, R101 ;  /* 0x00000065a7657220 */ /* 0x040fe40000410000 */
[C---:B------:R-:W-:Y:S02]  /*f6f0*/  FMUL.FTZ R104, R167.reuse, R104 ;  /* 0x00000068a7687220 */ /* 0x040fe40000410000 */
[C---:B------:R-:W-:Y:S02]  /*f700*/  FMUL.FTZ R105, R167.reuse, R105 ;  /* 0x00000069a7697220 */ /* 0x040fe40000410000 */
[C---:B------:R-:W-:Y:S01]  /*f710*/  FMUL.FTZ R112, R167.reuse, R112 ;  /* 0x00000070a7707220 */ /* 0x040fe20000410000 */
[----:B------:R-:W3:Y:S01]  /*f720*/  MUFU.EX2 R196, R196 ;  /* 0x000000c400c47308 */ /* 0x000ee20000000800 */
[C---:B------:R-:W-:Y:S02]  /*f730*/  FMUL.FTZ R113, R167.reuse, R113 ;  /* 0x00000071a7717220 */ /* 0x040fe40000410000 */
[C---:B------:R-:W-:Y:S01]  /*f740*/  FMUL.FTZ R116, R167.reuse, R116 ;  /* 0x00000074a7747220 */ /* 0x040fe20000410000 */
[----:B-1----:R-:W-:Y:S01]  /*f750*/  F2FP.BF16.PACK_AB R128, R194, R193 ;  /* 0x000000c1c280723e */ /* 0x002fe200000010ff */
[----:B------:R-:W-:Y:S02]  /*f760*/  FMUL.FTZ R117, R167, R117 ;  /* 0x00000075a7757220 */ /* 0x000fe40000410000 */
[----:B------:R-:W-:Y:S02]  /*f770*/  FMUL.FTZ R119, R166, R119 ;  /* 0x00000077a6777220 */ /* 0x000fe40000410000 */
[--C-:B------:R-:W-:Y:S01]  /*f780*/  FFMA.FTZ R247, R42, c[0x0][0x2d0], -R200.reuse ;  /* 0x0000b4002af77a23 */ /* 0x100fe200000108c8 */
[----:B------:R-:W-:Y:S01]  /*f790*/  MUFU.EX2 R197, R197 ;  /* 0x000000c500c57308 */ /* 0x000fe20000000800 */
[----:B------:R-:W-:Y:S02]  /*f7a0*/  FFMA.FTZ R248, R43, c[0x0][0x2d0], -R200 ;  /* 0x0000b4002bf87a23 */ /* 0x000fe400000108c8 */
[--C-:B------:R-:W-:Y:S02]  /*f7b0*/  FFMA.FTZ R183, R4, c[0x0][0x2d0], -R203.reuse ;  /* 0x0000b40004b77a23 */ /* 0x100fe400000108cb */
[----:B------:R-:W-:Y:S02]  /*f7c0*/  FMUL.FTZ R4, R167, R160 ;  /* 0x000000a0a7047220 */ /* 0x000fe40000410000 */
[----:B------:R-:W-:Y:S02]  /*f7d0*/  FFMA.FTZ R170, R5, c[0x0][0x2d0], -R203 ;  /* 0x0000b40005aa7a23 */ /* 0x000fe400000108cb */
[----:B------:R-:W-:Y:S01]  /*f7e0*/  FMUL.FTZ R5, R167, R161 ;  /* 0x000000a1a7057220 */ /* 0x000fe20000410000 */
[----:B------:R-:W-:Y:S01]  /*f7f0*/  MUFU.EX2 R183, R183 ;  /* 0x000000b700b77308 */ /* 0x000fe20000000800 */
[--C-:B------:R-:W-:Y:S02]  /*f800*/  FFMA.FTZ R184, R6, c[0x0][0x2d0], -R202.reuse ;  /* 0x0000b40006b87a23 */ /* 0x100fe400000108ca */
[----:B------:R-:W-:Y:S01]  /*f810*/  FMUL.FTZ R6, R166, R162 ;  /* 0x000000a2a6067220 */ /* 0x000fe20000410000 */
[----:B---3--:R-:W-:Y:S01]  /*f820*/  F2FP.BF16.PACK_AB R129, R196, R195 ;  /* 0x000000c3c481723e */ /* 0x008fe200000010ff */
[----:B------:R-:W-:Y:S01]  /*f830*/  FFMA.FTZ R181, R7, c[0x0][0x2d0], -R202 ;  /* 0x0000b40007b57a23 */ /* 0x000fe200000108ca */
[----:B------:R-:W-:Y:S01]  /*f840*/  F2FP.BF16.PACK_AB R162, R180, R171 ;  /* 0x000000abb4a2723e */ /* 0x000fe200000010ff */
[----:B------:R-:W-:Y:S01]  /*f850*/  FMUL.FTZ R7, R166, R163 ;  /* 0x000000a3a6077220 */ /* 0x000fe20000410000 */
[----:B------:R-:W-:Y:S01]  /*f860*/  F2FP.BF16.PACK_AB R163, R169, R182 ;  /* 0x000000b6a9a3723e */ /* 0x000fe200000010ff */
[----:B------:R-:W-:Y:S01]  /*f870*/  FADD.FTZ R165, -R0, R165 ;  /* 0x000000a500a57221 */ /* 0x000fe20000010100 */
[----:B------:R-:W1:Y:S01]  /*f880*/  MUFU.EX2 R170, R170 ;  /* 0x000000aa00aa7308 */ /* 0x000e620000000800 */
[----:B------:R-:W-:Y:S02]  /*f890*/  FADD.FTZ R164, -R168, R164 ;  /* 0x000000a4a8a47221 */ /* 0x000fe40000010100 */
[----:B------:R-:W-:Y:S02]  /*f8a0*/  FMUL.FTZ R165, R165, c[0x0][0x2d0] ;  /* 0x0000b400a5a57a20 */ /* 0x000fe40000410000 */
[----:B------:R-:W-:Y:S02]  /*f8b0*/  FMUL.FTZ R164, R164, c[0x0][0x2d0] ;  /* 0x0000b400a4a47a20 */ /* 0x000fe40000410000 */
[--C-:B------:R-:W-:Y:S02]  /*f8c0*/  FFMA.FTZ R188, R8, c[0x0][0x2d0], -R201.reuse ;  /* 0x0000b40008bc7a23 */ /* 0x100fe400000108c9 */
[----:B------:R-:W-:Y:S01]  /*f8d0*/  FFMA.FTZ R185, R9, c[0x0][0x2d0], -R201 ;  /* 0x0000b40009b97a23 */ /* 0x000fe200000108c9 */
[----:B------:R-:W-:Y:S01]  /*f8e0*/  MUFU.EX2 R184, R184 ;  /* 0x000000b800b87308 */ /* 0x000fe20000000800 */
[--C-:B------:R-:W-:Y:S02]  /*f8f0*/  FFMA.FTZ R192, R10, c[0x0][0x2d0], -R200.reuse ;  /* 0x0000b4000ac07a23 */ /* 0x100fe400000108c8 */
[--C-:B------:R-:W-:Y:S02]  /*f900*/  FFMA.FTZ R189, R11, c[0x0][0x2d0], -R200.reuse ;  /* 0x0000b4000bbd7a23 */ /* 0x100fe400000108c8 */
[----:B------:R-:W-:Y:S02]  /*f910*/  FFMA.FTZ R191, R15, c[0x0][0x2d0], -R200 ;  /* 0x0000b4000fbf7a23 */ /* 0x000fe400000108c8 */
[--C-:B------:R-:W-:Y:S02]  /*f920*/  FFMA.FTZ R64, R64, c[0x0][0x2d0], -R203.reuse ;  /* 0x0000b40040407a23 */ /* 0x100fe400000108cb */
[----:B------:R-:W-:Y:S01]  /*f930*/  FFMA.FTZ R65, R65, c[0x0][0x2d0], -R203 ;  /* 0x0000b40041417a23 */ /* 0x000fe200000108cb */
[----:B------:R-:W3:Y:S01]  /*f940*/  MUFU.EX2 R181, R181 ;  /* 0x000000b500b57308 */ /* 0x000ee20000000800 */
[--C-:B------:R-:W-:Y:S02]  /*f950*/  FFMA.FTZ R66, R66, c[0x0][0x2d0], -R202.reuse ;  /* 0x0000b40042427a23 */ /* 0x100fe400000108ca */
[----:B------:R-:W-:Y:S01]  /*f960*/  FFMA.FTZ R67, R67, c[0x0][0x2d0], -R202 ;  /* 0x0000b40043437a23 */ /* 0x000fe200000108ca */
[----:B-1----:R-:W-:Y:S01]  /*f970*/  F2FP.BF16.PACK_AB R160, R170, R183 ;  /* 0x000000b7aaa0723e */ /* 0x002fe200000010ff */
[--C-:B------:R-:W-:Y:S02]  /*f980*/  FFMA.FTZ R60, R60, c[0x0][0x2d0], -R201.reuse ;  /* 0x0000b4003c3c7a23 */ /* 0x100fe400000108c9 */
[----:B------:R-:W-:Y:S02]  /*f990*/  FFMA.FTZ R61, R61, c[0x0][0x2d0], -R201 ;  /* 0x0000b4003d3d7a23 */ /* 0x000fe400000108c9 */
[--C-:B------:R-:W-:Y:S01]  /*f9a0*/  FFMA.FTZ R62, R62, c[0x0][0x2d0], -R200.reuse ;  /* 0x0000b4003e3e7a23 */ /* 0x100fe200000108c8 */
[----:B------:R-:W1:Y:S01]  /*f9b0*/  MUFU.EX2 R165, R165 ;  /* 0x000000a500a57308 */ /* 0x000e620000000800 */
[----:B------:R-:W-:Y:S02]  /*f9c0*/  FFMA.FTZ R63, R63, c[0x0][0x2d0], -R200 ;  /* 0x0000b4003f3f7a23 */ /* 0x000fe400000108c8 */
[--C-:B------:R-:W-:Y:S02]  /*f9d0*/  FFMA.FTZ R68, R68, c[0x0][0x2d0], -R203.reuse ;  /* 0x0000b40044447a23 */ /* 0x100fe400000108cb */
[--C-:B------:R-:W-:Y:S02]  /*f9e0*/  FFMA.FTZ R69, R69, c[0x0][0x2d0], -R203.reuse ;  /* 0x0000b40045457a23 */ /* 0x100fe400000108cb */
[--C-:B------:R-:W-:Y:S02]  /*f9f0*/  FFMA.FTZ R70, R70, c[0x0][0x2d0], -R202.reuse ;  /* 0x0000b40046467a23 */ /* 0x100fe400000108ca */
[--C-:B------:R-:W-:Y:S01]  /*fa00*/  FFMA.FTZ R71, R71, c[0x0][0x2d0], -R202.reuse ;  /* 0x0000b40047477a23 */ /* 0x100fe200000108ca */
[----:B------:R-:W4:Y:S01]  /*fa10*/  MUFU.EX2 R164, R164 ;  /* 0x000000a400a47308 */ /* 0x000f220000000800 */
[--C-:B------:R-:W-:Y:S02]  /*fa20*/  FFMA.FTZ R80, R80, c[0x0][0x2d0], -R203.reuse ;  /* 0x0000b40050507a23 */ /* 0x100fe400000108cb */
[----:B------:R-:W-:Y:S01]  /*fa30*/  FFMA.FTZ R81, R81, c[0x0][0x2d0], -R203 ;  /* 0x0000b40051517a23 */ /* 0x000fe200000108cb */
[----:B---3--:R-:W-:Y:S01]  /*fa40*/  F2FP.BF16.PACK_AB R161, R181, R184 ;  /* 0x000000b8b5a1723e */ /* 0x008fe200000010ff */
[--C-:B------:R-:W-:Y:S02]  /*fa50*/  FFMA.FTZ R82, R82, c[0x0][0x2d0], -R202.reuse ;  /* 0x0000b40052527a23 */ /* 0x100fe400000108ca */
[----:B------:R-:W-:Y:S02]  /*fa60*/  FFMA.FTZ R83, R83, c[0x0][0x2d0], -R202 ;  /* 0x0000b40053537a23 */ /* 0x000fe400000108ca */
[--C-:B------:R-:W-:Y:S01]  /*fa70*/  FFMA.FTZ R72, R72, c[0x0][0x2d0], -R201.reuse ;  /* 0x0000b40048487a23 */ /* 0x100fe200000108c9 */
[----:B------:R-:W-:Y:S01]  /*fa80*/  MUFU.EX2 R188, R188 ;  /* 0x000000bc00bc7308 */ /* 0x000fe20000000800 */
[-C--:B------:R-:W-:Y:S05]  /*fa90*/  HMMA.16816.F32.BF16 R4, R160, R172.reuse, R4 ;  /* 0x000000aca004723c */ /* 0x080fea0000041804 */
[C---:B-1----:R-:W-:Y:S02]  /*faa0*/  FMUL.FTZ R33, R165.reuse, R141 ;  /* 0x0000008da5217220 */ /* 0x042fe40000410000 */
[C---:B------:R-:W-:Y:S02]  /*fab0*/  FMUL.FTZ R12, R165.reuse, R152 ;  /* 0x00000098a50c7220 */ /* 0x040fe40000410000 */
[----:B------:R-:W1:Y:S03]  /*fac0*/  MUFU.EX2 R185, R185 ;  /* 0x000000b900b97308 */ /* 0x000e660000000800 */
[C---:B------:R-:W-:Y:S02]  /*fad0*/  FMUL.FTZ R13, R165.reuse, R153 ;  /* 0x00000099a50d7220 */ /* 0x040fe40000410000 */
[C---:B----4-:R-:W-:Y:S02]  /*fae0*/  FMUL.FTZ R34, R164.reuse, R142 ;  /* 0x0000008ea4227220 */ /* 0x050fe40000410000 */
[C---:B------:R-:W-:Y:S02]  /*faf0*/  FMUL.FTZ R31, R164.reuse, R135 ;  /* 0x00000087a41f7220 */ /* 0x040fe40000410000 */
[C---:B------:R-:W-:Y:S01]  /*fb00*/  FMUL.FTZ R14, R164.reuse, R154 ;  /* 0x0000009aa40e7220 */ /* 0x040fe20000410000 */
[----:B------:R-:W-:Y:S01]  /*fb10*/  MUFU.EX2 R192, R192 ;  /* 0x000000c000c07308 */ /* 0x000fe20000000800 */
[----:B------:R-:W-:Y:S02]  /*fb20*/  FMUL.FTZ R32, R165, R140 ;  /* 0x0000008ca5207220 */ /* 0x000fe40000410000 */
[--C-:B------:R-:W-:Y:S02]  /*fb30*/  FFMA.FTZ R140, R27, c[0x0][0x2d0], -R200.reuse ;  /* 0x0000b4001b8c7a23 */ /* 0x100fe400000108c8 */
[C---:B------:R-:W-:Y:S02]  /*fb40*/  FMUL.FTZ R27, R164.reuse, R139 ;  /* 0x0000008ba41b7220 */ /* 0x040fe40000410000 */
[C---:B------:R-:W-:Y:S02]  /*fb50*/  FMUL.FTZ R8, R165.reuse, R156 ;  /* 0x0000009ca5087220 */ /* 0x040fe40000410000 */
[----:B------:R-:W-:Y:S01]  /*fb60*/  FMUL.FTZ R9, R165, R157 ;  /* 0x0000009da5097220 */ /* 0x000fe20000410000 */
[----:B------:R-:W3:Y:S01]  /*fb70*/  MUFU.EX2 R189, R189 ;  /* 0x000000bd00bd7308 */ /* 0x000ee20000000800 */
[C---:B------:R-:W-:Y:S01]  /*fb80*/  FMUL.FTZ R10, R164.reuse, R158 ;  /* 0x0000009ea40a7220 */ /* 0x040fe20000410000 */
[----:B------:R-:W-:Y:S01]  /*fb90*/  F2FP.BF16.PACK_AB R158, R187, R186 ;  /* 0x000000babb9e723e */ /* 0x000fe200000010ff */
[C---:B------:R-:W-:Y:S01]  /*fba0*/  FMUL.FTZ R11, R164.reuse, R159 ;  /* 0x0000009fa40b7220 */ /* 0x040fe20000410000 */
[----:B-1----:R-:W-:Y:S01]  /*fbb0*/  F2FP.BF16.PACK_AB R156, R185, R188 ;  /* 0x000000bcb99c723e */ /* 0x002fe200000010ff */
[C---:B------:R-:W-:Y:S02]  /*fbc0*/  FMUL.FTZ R15, R164.reuse, R155 ;  /* 0x0000009ba40f7220 */ /* 0x040fe40000410000 */
[C---:B------:R-:W-:Y:S02]  /*fbd0*/  FMUL.FTZ R108, R165.reuse, R108 ;  /* 0x0000006ca56c7220 */ /* 0x040fe40000410000 */
[C---:B------:R-:W-:Y:S01]  /*fbe0*/  FMUL.FTZ R109, R165.reuse, R109 ;  /* 0x0000006da56d7220 */ /* 0x040fe20000410000 */
[----:B------:R-:W1:Y:S01]  /*fbf0*/  MUFU.EX2 R191, R191 ;  /* 0x000000bf00bf7308 */ /* 0x000e620000000800 */
[C---:B------:R-:W-:Y:S02]  /*fc00*/  FMUL.FTZ R110, R164.reuse, R110 ;  /* 0x0000006ea46e7220 */ /* 0x040fe40000410000 */
[C---:B------:R-:W-:Y:S02]  /*fc10*/  FMUL.FTZ R111, R164.reuse, R111 ;  /* 0x0000006fa46f7220 */ /* 0x040fe40000410000 */
[C---:B------:R-:W-:Y:S02]  /*fc20*/  FMUL.FTZ R120, R165.reuse, R120 ;  /* 0x00000078a5787220 */ /* 0x040fe40000410000 */
[C---:B------:R-:W-:Y:S02]  /*fc30*/  FMUL.FTZ R121, R165.reuse, R121 ;  /* 0x00000079a5797220 */ /* 0x040fe40000410000 */
[C---:B------:R-:W-:Y:S01]  /*fc40*/  FMUL.FTZ R122, R164.reuse, R122 ;  /* 0x0000007aa47a7220 */ /* 0x040fe20000410000 */
[----:B------:R-:W-:Y:S01]  /*fc50*/  MUFU.EX2 R154, R52 ;  /* 0x00000034009a7308 */ /* 0x000fe20000000800 */
[C---:B------:R-:W-:Y:S02]  /*fc60*/  FMUL.FTZ R123, R164.reuse, R123 ;  /* 0x0000007ba47b7220 */ /* 0x040fe40000410000 */
[----:B------:R-:W-:Y:S01]  /*fc70*/  FMUL.FTZ R124, R165, R124 ;  /* 0x0000007ca57c7220 */ /* 0x000fe20000410000 */
[----:B---3--:R-:W-:Y:S01]  /*fc80*/  F2FP.BF16.PACK_AB R157, R189, R192 ;  /* 0x000000c0bd9d723e */ /* 0x008fe200000010ff */
[----:B------:R-:W-:Y:S02]  /*fc90*/  FMUL.FTZ R125, R165, R125 ;  /* 0x0000007da57d7220 */ /* 0x000fe40000410000 */
[C---:B------:R-:W-:Y:S02]  /*fca0*/  FMUL.FTZ R126, R164.reuse, R126 ;  /* 0x0000007ea47e7220 */ /* 0x040fe40000410000 */
[----:B------:R-:W-:Y:S01]  /*fcb0*/  FMUL.FTZ R127, R164, R127 ;  /* 0x0000007fa47f7220 */ /* 0x000fe20000410000 */
[----:B------:R-:W-:Y:S01]  /*fcc0*/  MUFU.EX2 R152, R53 ;  /* 0x0000003500987308 */ /* 0x000fe20000000800 */
[--C-:B------:R-:W-:Y:S02]  /*fcd0*/  FFMA.FTZ R73, R73, c[0x0][0x2d0], -R201.reuse ;  /* 0x0000b40049497a23 */ /* 0x100fe400000108c9 */
[--C-:B------:R-:W-:Y:S01]  /*fce0*/  FFMA.FTZ R74, R74, c[0x0][0x2d0], -R200.reuse ;  /* 0x0000b4004a4a7a23 */ /* 0x100fe200000108c8 */
[----:B-1----:R-:W-:Y:S01]  /*fcf0*/  F2FP.BF16.PACK_AB R159, R191, R190 ;  /* 0x000000bebf9f723e */ /* 0x002fe200000010ff */
[--C-:B------:R-:W-:Y:S02]  /*fd00*/  FFMA.FTZ R75, R75, c[0x0][0x2d0], -R200.reuse ;  /* 0x0000b4004b4b7a23 */ /* 0x100fe400000108c8 */
[--C-:B------:R-:W-:Y:S02]  /*fd10*/  FFMA.FTZ R76, R76, c[0x0][0x2d0], -R201.reuse ;  /* 0x0000b4004c4c7a23 */ /* 0x100fe400000108c9 */
[--C-:B------:R-:W-:Y:S01]  /*fd20*/  FFMA.FTZ R77, R77, c[0x0][0x2d0], -R201.reuse ;  /* 0x0000b4004d4d7a23 */ /* 0x100fe200000108c9 */
[----:B------:R-:W-:Y:S01]  /*fd30*/  MUFU.EX2 R153, R55 ;  /* 0x0000003700997308 */ /* 0x000fe20000000800 */
[C---:B------:R-:W-:Y:S04]  /*fd40*/  HMMA.16816.F32.BF16 R8, R156.reuse, R172, R8 ;  /* 0x000000ac9c08723c */ /* 0x040fe80000041808 */
[--C-:B------:R-:W-:Y:S02]  /*fd50*/  FFMA.FTZ R78, R78, c[0x0][0x2d0], -R200.reuse ;  /* 0x0000b4004e4e7a23 */ /* 0x100fe400000108c8 */
[--C-:B------:R-:W-:Y:S02]  /*fd60*/  FFMA.FTZ R79, R79, c[0x0][0x2d0], -R200.reuse ;  /* 0x0000b4004f4f7a23 */ /* 0x100fe400000108c8 */
[-C--:B------:R-:W-:Y:S01]  /*fd70*/  HMMA.16816.F32.BF16 R12, R156, R174.reuse, R12 ;  /* 0x000000ae9c0c723c */ /* 0x080fe2000004180c */
[----:B------:R1:W-:Y:S03]  /*fd80*/  MUFU.EX2 R172, R35 ;  /* 0x0000002300ac7308 */ /* 0x0003e60000000800 */
[----:B------:R-:W-:Y:S02]  /*fd90*/  FFMA.FTZ R173, R24, c[0x0][0x2d0], -R201 ;  /* 0x0000b40018ad7a23 */ /* 0x000fe400000108c9 */
[----:B------:R-:W-:Y:S02]  /*fda0*/  FMUL.FTZ R24, R165, R136 ;  /* 0x00000088a5187220 */ /* 0x000fe40000410000 */
[C---:B------:R-:W-:Y:S03]  /*fdb0*/  HMMA.16816.F32.BF16 R16, R160.reuse, R174, R16 ;  /* 0x000000aea010723c */ /* 0x040fe60000041810 */
[----:B------:R-:W3:Y:S01]  /*fdc0*/  MUFU.EX2 R198, R198 ;  /* 0x000000c600c67308 */ /* 0x000ee20000000800 */
[--C-:B------:R-:W-:Y:S02]  /*fdd0*/  FFMA.FTZ R84, R84, c[0x0][0x2d0], -R203.reuse ;  /* 0x0000b40054547a23 */ /* 0x100fe400000108cb */
[----:B------:R-:W-:Y:S02]  /*fde0*/  FFMA.FTZ R85, R85, c[0x0][0x2d0], -R203 ;  /* 0x0000b40055557a23 */ /* 0x000fe400000108cb */
[-C--:B------:R-:W-:Y:S04]  /*fdf0*/  HMMA.16816.F32.BF16 R20, R160, R176.reuse, R20 ;  /* 0x000000b0a014723c */ /* 0x080fe80000041814 */
[--C-:B------:R-:W-:Y:S01]  /*fe00*/  FFMA.FTZ R174, R25, c[0x0][0x2d0], -R201.reuse ;  /* 0x0000b40019ae7a23 */ /* 0x100fe200000108c9 */
[----:B------:R-:W4:Y:S01]  /*fe10*/  MUFU.EX2 R199, R199 ;  /* 0x000000c700c77308 */ /* 0x000f220000000800 */
[----:B------:R-:W-:Y:S02]  /*fe20*/  FMUL.FTZ R25, R165, R137 ;  /* 0x00000089a5197220 */ /* 0x000fe40000410000 */
[----:B------:R-:W-:Y:S04]  /*fe30*/  FFMA.FTZ R175, R26, c[0x0][0x2d0], -R200 ;  /* 0x0000b4001aaf7a23 */ /* 0x000fe800000108c8 */
[C---:B-1----:R-:W-:Y:S02]  /*fe40*/  FMUL.FTZ R35, R164.reuse, R143 ;  /* 0x0000008fa4237220 */ /* 0x042fe40000410000 */
[----:B------:R-:W-:Y:S01]  /*fe50*/  FMUL.FTZ R26, R164, R138 ;  /* 0x0000008aa41a7220 */ /* 0x000fe20000410000 */
[----:B------:R-:W-:Y:S01]  /*fe60*/  MUFU.EX2 R245, R245 ;  /* 0x000000f500f57308 */ /* 0x000fe20000000800 */
[----:B------:R-:W1:Y:S01]  /*fe70*/  LDSM.16.MT88.4 R136, [R218+0x100] ;  /* 0x00010000da88783b */ /* 0x000e620000004200 */
[--C-:B------:R-:W-:Y:S02]  /*fe80*/  FFMA.FTZ R86, R86, c[0x0][0x2d0], -R202.reuse ;  /* 0x0000b40056567a23 */ /* 0x100fe400000108ca */
[C---:B------:R-:W-:Y:S04]  /*fe90*/  HMMA.16816.F32.BF16 R32, R156.reuse, R176, R32 ;  /* 0x000000b09c20723c */ /* 0x040fe80000041820 */
[----:B---3--:R-:W-:Y:S01]  /*fea0*/  F2FP.BF16.PACK_AB R130, R198, R197 ;  /* 0x000000c5c682723e */ /* 0x008fe200000010ff */
[--C-:B------:R-:W-:Y:S01]  /*feb0*/  FFMA.FTZ R87, R87, c[0x0][0x2d0], -R202.reuse ;  /* 0x0000b40057577a23 */ /* 0x100fe200000108ca */
[----:B------:R3:W-:Y:S01]  /*fec0*/  MUFU.EX2 R176, R140 ;  /* 0x0000008c00b07308 */ /* 0x0007e20000000800 */
[----:B------:R-:W-:Y:S01]  /*fed0*/  FFMA.FTZ R177, R28, c[0x0][0x2d0], -R201 ;  /* 0x0000b4001cb17a23 */ /* 0x000fe200000108c9 */
[-C--:B------:R-:W-:Y:S04]  /*fee0*/  HMMA.16816.F32.BF16 R24, R156, R178.reuse, R24 ;  /* 0x000000b29c18723c */ /* 0x080fe80000041818 */
[----:B------:R-:W-:Y:S01]  /*fef0*/  FMUL.FTZ R28, R165, R132 ;  /* 0x00000084a51c7220 */ /* 0x000fe20000410000 */
[----:B----4-:R-:W-:Y:S01]  /*ff00*/  F2FP.BF16.PACK_AB R131, R172, R199 ;  /* 0x000000c7ac83723e */ /* 0x010fe200000010ff */
[--C-:B------:R-:W-:Y:S02]  /*ff10*/  FFMA.FTZ R96, R96, c[0x0][0x2d0], -R203.reuse ;  /* 0x0000b40060607a23 */ /* 0x100fe400000108cb */
[C---:B------:R-:W-:Y:S01]  /*ff20*/  HMMA.16816.F32.BF16 R100, R160.reuse, R178, R100 ;  /* 0x000000b2a064723c */ /* 0x040fe20000041864 */
[----:B------:R-:W-:Y:S03]  /*ff30*/  MUFU.EX2 R246, R246 ;  /* 0x000000f600f67308 */ /* 0x000fe60000000800 */
[----:B------:R-:W-:Y:S02]  /*ff40*/  FFMA.FTZ R203, R97, c[0x0][0x2d0], -R203 ;  /* 0x0000b40061cb7a23 */ /* 0x000fe400000108cb */
[----:B------:R-:W-:Y:S02]  /*ff50*/  FFMA.FTZ R97, R98, c[0x0][0x2d0], -R202 ;  /* 0x0000b40062617a23 */ /* 0x000fe400000108ca */
[-C--:B--2---:R-:W-:Y:S03]  /*ff60*/  HMMA.16816.F32.BF16 R104, R160, R144.reuse, R104 ;  /* 0x00000090a068723c */ /* 0x084fe60000041868 */
[----:B------:R-:W-:Y:S01]  /*ff70*/  MUFU.EX2 R247, R247 ;  /* 0x000000f700f77308 */ /* 0x000fe20000000800 */
[--C-:B------:R-:W-:Y:S01]  /*ff80*/  FFMA.FTZ R178, R29, c[0x0][0x2d0], -R201.reuse ;  /* 0x0000b4001db27a23 */ /* 0x100fe200000108c9 */
[----:B---3--:R-:W-:Y:S01]  /*ff90*/  LDSM.16.MT88.4 R140, [R220+0x900] ;  /* 0x00090000dc8c783b */ /* 0x008fe20000004200 */
[----:B------:R-:W-:Y:S02]  /*ffa0*/  FMUL.FTZ R29, R165, R133 ;  /* 0x00000085a51d7220 */ /* 0x000fe40000410000 */
[C---:B------:R-:W-:Y:S04]  /*ffb0*/  HMMA.16816.F32.BF16 R108, R156.reuse, R144, R108 ;  /* 0x000000909c6c723c */ /* 0x040fe8000004186c */
[--C-:B------:R-:W-:Y:S01]  /*ffc0*/  FFMA.FTZ R179, R30, c[0x0][0x2d0], -R200.reuse ;  /* 0x0000b4001eb37a23 */ /* 0x100fe200000108c8 */
[----:B------:R-:W-:Y:S01]  /*ffd0*/  MUFU.EX2 R173, R173 ;  /* 0x000000ad00ad7308 */ /* 0x000fe20000000800 */
[----:B------:R-:W-:Y:S02]  /*ffe0*/  FMUL.FTZ R30, R164, R134 ;  /* 0x00000086a41e7220 */ /* 0x000fe40000410000 */
[----:B------:R-:W2:Y:S01]  /*fff0*/  LDSM.16.MT88.4 R132, [R225+0x900] ;  /* 0x00090000e184783b */ /* 0x000ea20000004200 */
[--C-:B------:R-:W-:Y:S03]  /*10000*/  FFMA.FTZ R88, R88, c[0x0][0x2d0], -R201.reuse ;  /* 0x0000b40058587a23 */ /* 0x100fe600000108c9 */
[----:B------:R-:W-:Y:S01]  /*10010*/  FFMA.FTZ R89, R89, c[0x0][0x2d0], -R201 ;  /* 0x0000b40059597a23 */ /* 0x000fe200000108c9 */
[-C--:B------:R-:W-:Y:S02]  /*10020*/  HMMA.16816.F32.BF16 R28, R156, R146.reuse, R28 ;  /* 0x000000929c1c723c */ /* 0x080fe4000004181c */
[----:B------:R-:W-:Y:S01]  /*10030*/  MUFU.EX2 R248, R248 ;  /* 0x000000f800f87308 */ /* 0x000fe20000000800 */
[--C-:B------:R-:W-:Y:S02]  /*10040*/  FFMA.FTZ R90, R90, c[0x0][0x2d0], -R200.reuse ;  /* 0x0000b4005a5a7a23 */ /* 0x100fe400000108c8 */
[----:B------:R-:W-:Y:S02]  /*10050*/  FFMA.FTZ R91, R91, c[0x0][0x2d0], -R200 ;  /* 0x0000b4005b5b7a23 */ /* 0x000fe400000108c8 */
[----:B------:R-:W-:Y:S01]  /*10060*/  FFMA.FTZ R183, R167, R242, R183 ;  /* 0x000000f2a7b77223 */ /* 0x000fe200000100b7 */
[C---:B------:R-:W-:Y:S04]  /*10070*/  HMMA.16816.F32.BF16 R112, R160.reuse, R146, R112 ;  /* 0x00000092a070723c */ /* 0x040fe80000041870 */
[----:B------:R-:W-:Y:S01]  /*10080*/  MUFU.EX2 R249, R249 ;  /* 0x000000f900f97308 */ /* 0x000fe20000000800 */
[----:B------:R-:W-:Y:S01]  /*10090*/  MOV R167, R3 ;  /* 0x0000000300a77202 */ /* 0x000fe20000000f00 */
[----:B------:R-:W-:Y:S01]  /*100a0*/  FFMA.FTZ R184, R166, R241, R184 ;  /* 0x000000f1a6b87223 */ /* 0x000fe200000100b8 */
[----:B------:R-:W-:Y:S01]  /*100b0*/  MOV R166, R2 ;  /* 0x0000000200a67202 */ /* 0x000fe20000000f00 */
[-C--:B-1----:R-:W-:Y:S04]  /*100c0*/  HMMA.16816.F32.BF16 R116, R160, R136.reuse, R116 ;  /* 0x00000088a074723c */ /* 0x082fe80000041874 */
[----:B------:R-:W-:Y:S01]  /*100d0*/  FFMA.FTZ R188, R165, R240, R188 ;  /* 0x000000f0a5bc7223 */ /* 0x000fe200000100bc */
[----:B------:R-:W-:Y:S01]  /*100e0*/  MOV R165, R0 ;  /* 0x0000000000a57202 */ /* 0x000fe20000000f00 */
[----:B------:R-:W-:Y:S01]  /*100f0*/  MUFU.EX2 R250, R250 ;  /* 0x000000fa00fa7308 */ /* 0x000fe20000000800 */
[----:B------:R-:W-:Y:S01]  /*10100*/  FFMA.FTZ R192, R164, R239, R192 ;  /* 0x000000efa4c07223 */ /* 0x000fe200000100c0 */
[C---:B------:R-:W-:Y:S04]  /*10110*/  HMMA.16816.F32.BF16 R120, R156.reuse, R136, R120 ;  /* 0x000000889c78723c */ /* 0x040fe80000041878 */
[----:B------:R-:W-:Y:S01]  /*10120*/  FADD.FTZ R183, R170, R183 ;  /* 0x000000b7aab77221 */ /* 0x000fe20000010000 */
[----:B------:R-:W-:Y:S01]  /*10130*/  MOV R164, R168 ;  /* 0x000000a800a47202 */ /* 0x000fe20000000f00 */
[----:B------:R-:W-:Y:S02]  /*10140*/  FADD.FTZ R184, R181, R184 ;  /* 0x000000b8b5b87221 */ /* 0x000fe40000010000 */
[-C--:B------:R-:W-:Y:S01]  /*10150*/  HMMA.16816.F32.BF16 R124, R156, R138.reuse, R124 ;  /* 0x0000008a9c7c723c */ /* 0x080fe2000004187c */
[----:B------:R-:W1:Y:S03]  /*10160*/  MUFU.EX2 R174, R174 ;  /* 0x000000ae00ae7308 */ /* 0x000e660000000800 */
[----:B------:R-:W-:Y:S02]  /*10170*/  FADD.FTZ R188, R185, R188 ;  /* 0x000000bcb9bc7221 */ /* 0x000fe40000010000 */
[----:B------:R-:W-:Y:S02]  /*10180*/  FADD.FTZ R192, R189, R192 ;  /* 0x000000c0bdc07221 */ /* 0x000fe40000010000 */
[----:B------:R-:W-:Y:S03]  /*10190*/  HMMA.16816.F32.BF16 R36, R160, R138, R36 ;  /* 0x0000008aa024723c */ /* 0x000fe60000041824 */
[----:B------:R-:W3:Y:S01]  /*101a0*/  MUFU.EX2 R175, R175 ;  /* 0x000000af00af7308 */ /* 0x000ee20000000800 */
[----:B------:R-:W-:Y:S02]  /*101b0*/  FADD.FTZ R183, R171, R183 ;  /* 0x000000b7abb77221 */ /* 0x000fe40000010000 */
[----:B------:R-:W-:Y:S02]  /*101c0*/  FADD.FTZ R184, R182, R184 ;  /* 0x000000b8b6b87221 */ /* 0x000fe40000010000 */
[-C--:B--2---:R-:W-:Y:S05]  /*101d0*/  HMMA.16816.F32.BF16 R4, R128, R132.reuse, R4 ;  /* 0x000000848004723c */ /* 0x084fea0000041804 */
[----:B------:R-:W-:Y:S01]  /*101e0*/  MUFU.EX2 R177, R177 ;  /* 0x000000b100b17308 */ /* 0x000fe20000000800 */
[----:B------:R-:W-:Y:S02]  /*101f0*/  FADD.FTZ R188, R186, R188 ;  /* 0x000000bcbabc7221 */ /* 0x000fe40000010000 */
[----:B------:R-:W-:Y:S01]  /*10200*/  FADD.FTZ R192, R190, R192 ;  /* 0x000000c0bec07221 */ /* 0x000fe20000010000 */
[----:B-1----:R-:W-:Y:S03]  /*10210*/  F2FP.BF16.PACK_AB R136, R174, R173 ;  /* 0x000000adae88723e */ /* 0x002fe600000010ff */
[----:B------:R-:W-:Y:S02]  /*10220*/  FADD.FTZ R183, R180, R183 ;  /* 0x000000b7b4b77221 */ /* 0x000fe40000010000 */
[----:B------:R-:W-:Y:S01]  /*10230*/  FADD.FTZ R184, R169, R184 ;  /* 0x000000b8a9b87221 */ /* 0x000fe20000010000 */
[----:B------:R-:W1:Y:S01]  /*10240*/  MUFU.EX2 R178, R178 ;  /* 0x000000b200b27308 */ /* 0x000e620000000800 */
[----:B------:R-:W-:Y:S02]  /*10250*/  FADD.FTZ R188, R187, R188 ;  /* 0x000000bcbbbc7221 */ /* 0x000fe40000010000 */
[----:B------:R-:W-:Y:S01]  /*10260*/  FADD.FTZ R192, R191, R192 ;  /* 0x000000c0bfc07221 */ /* 0x000fe20000010000 */
[----:B---3--:R-:W-:Y:S01]  /*10270*/  F2FP.BF16.PACK_AB R137, R176, R175 ;  /* 0x000000afb089723e */ /* 0x008fe200000010ff */
[----:B------:R-:W-:Y:S02]  /*10280*/  FADD.FTZ R183, R193, R183 ;  /* 0x000000b7c1b77221 */ /* 0x000fe40000010000 */
[----:B------:R-:W-:Y:S02]  /*10290*/  FADD.FTZ R184, R195, R184 ;  /* 0x000000b8c3b87221 */ /* 0x000fe40000010000 */
[----:B------:R-:W-:Y:S01]  /*102a0*/  FADD.FTZ R188, R173, R188 ;  /* 0x000000bcadbc7221 */ /* 0x000fe20000010000 */
[----:B------:R-:W2:Y:S01]  /*102b0*/  MUFU.EX2 R179, R179 ;  /* 0x000000b300b37308 */ /* 0x000ea20000000800 */
[----:B------:R-:W-:Y:S02]  /*102c0*/  FADD.FTZ R192, R175, R192 ;  /* 0x000000c0afc07221 */ /* 0x000fe40000010000 */
[----:B------:R-:W-:Y:S02]  /*102d0*/  FADD.FTZ R183, R194, R183 ;  /* 0x000000b7c2b77221 */ /* 0x000fe40000010000 */
[----:B------:R-:W-:Y:S02]  /*102e0*/  FADD.FTZ R184, R196, R184 ;  /* 0x000000b8c4b87221 */ /* 0x000fe40000010000 */
[----:B------:R-:W-:Y:S02]  /*102f0*/  FADD.FTZ R188, R174, R188 ;  /* 0x000000bcaebc7221 */ /* 0x000fe40000010000 */
[----:B------:R-:W-:Y:S01]  /*10300*/  FADD.FTZ R192, R176, R192 ;  /* 0x000000c0b0c07221 */ /* 0x000fe20000010000 */
[----:B------:R-:W3:Y:S01]  /*10310*/  MUFU.EX2 R204, R204 ;  /* 0x000000cc00cc7308 */ /* 0x000ee20000000800 */
[----:B------:R-:W-:Y:S02]  /*10320*/  FADD.FTZ R183, R197, R183 ;  /* 0x000000b7c5b77221 */ /* 0x000fe40000010000 */
[----:B------:R-:W-:Y:S01]  /*10330*/  FADD.FTZ R184, R199, R184 ;  /* 0x000000b8c7b87221 */ /* 0x000fe20000010000 */
[----:B-1----:R-:W-:Y:S01]  /*10340*/  F2FP.BF16.PACK_AB R138, R178, R177 ;  /* 0x000000b1b28a723e */ /* 0x002fe200000010ff */
[----:B------:R-:W-:Y:S02]  /*10350*/  FADD.FTZ R188, R177, R188 ;  /* 0x000000bcb1bc7221 */ /* 0x000fe40000010000 */
[----:B------:R-:W-:Y:S02]  /*10360*/  FADD.FTZ R198, R198, R183 ;  /* 0x000000b7c6c67221 */ /* 0x000fe40000010000 */
[----:B------:R-:W-:Y:S01]  /*10370*/  FADD.FTZ R172, R172, R184 ;  /* 0x000000b8acac7221 */ /* 0x000fe20000010000 */
[----:B------:R-:W1:Y:S01]  /*10380*/  MUFU.EX2 R251, R251 ;  /* 0x000000fb00fb7308 */ /* 0x000e620000000800 */
[----:B------:R-:W-:Y:S02]  /*10390*/  FADD.FTZ R178, R178, R188 ;  /* 0x000000bcb2b27221 */ /* 0x000fe40000010000 */
[----:B--2---:R-:W-:Y:S02]  /*103a0*/  FADD.FTZ R192, R179, R192 ;  /* 0x000000c0b3c07221 */ /* 0x004fe40000010000 */
[----:B------:R-:W-:Y:S05]  /*103b0*/  FADD.FTZ R178, R245, R178 ;  /* 0x000000b2f5b27221 */ /* 0x000fea0000010000 */
[----:B------:R-:W2:Y:S01]  /*103c0*/  MUFU.EX2 R252, R252 ;  /* 0x000000fc00fc7308 */ /* 0x000ea20000000800 */
[----:B------:R-:W-:Y:S01]  /*103d0*/  FADD.FTZ R178, R246, R178 ;  /* 0x000000b2f6b27221 */ /* 0x000fe20000010000 */
[C---:B---3--:R-:W-:Y:S01]  /*103e0*/  F2FP.BF16.PACK_AB R139, R204.reuse, R179 ;  /* 0x000000b3cc8b723e */ /* 0x048fe200000010ff */
[----:B------:R-:W-:Y:S02]  /*103f0*/  FADD.FTZ R192, R204, R192 ;  /* 0x000000c0ccc07221 */ /* 0x000fe40000010000 */
[----:B------:R-:W-:Y:S02]  /*10400*/  FADD.FTZ R178, R249, R178 ;  /* 0x000000b2f9b27221 */ /* 0x000fe40000010000 */
[----:B------:R-:W-:Y:S03]  /*10410*/  FADD.FTZ R192, R247, R192 ;  /* 0x000000c0f7c07221 */ /* 0x000fe60000010000 */
[----:B------:R-:W3:Y:S01]  /*10420*/  MUFU.EX2 R205, R205 ;  /* 0x000000cd00cd7308 */ /* 0x000ee20000000800 */
[C---:B------:R-:W-:Y:S04]  /*10430*/  HMMA.16816.F32.BF16 R8, R136.reuse, R132, R8 ;  /* 0x000000848808723c */ /* 0x040fe80000041808 */
[----:B------:R-:W-:Y:S02]  /*10440*/  FADD.FTZ R192, R248, R192 ;  /* 0x000000c0f8c07221 */ /* 0x000fe40000010000 */
[----:B------:R-:W-:Y:S02]  /*10450*/  FADD.FTZ R178, R250, R178 ;  /* 0x000000b2fab27221 */ /* 0x000fe40000010000 */
[-C--:B------:R-:W-:Y:S01]  /*10460*/  HMMA.16816.F32.BF16 R12, R136, R134.reuse, R12 ;  /* 0x00000086880c723c */ /* 0x080fe2000004180c */
[----:B------:R-:W4:Y:S03]  /*10470*/  MUFU.EX2 R206, R206 ;  /* 0x000000ce00ce7308 */ /* 0x000f260000000800 */
[----:B-1----:R-:W-:Y:S04]  /*10480*/  FADD.FTZ R192, R251, R192 ;  /* 0x000000c0fbc07221 */ /* 0x002fe80000010000 */
[C---:B------:R-:W-:Y:S01]  /*10490*/  HMMA.16816.F32.BF16 R16, R128.reuse, R134, R16 ;  /* 0x000000868010723c */ /* 0x040fe20000041810 */
[----:B------:R-:W1:Y:S02]  /*104a0*/  LDSM.16.MT88.4 R132, [R218+0x900] ;  /* 0x00090000da84783b */ /* 0x000e640000004200 */
[----:B------:R-:W5:Y:S01]  /*104b0*/  MUFU.EX2 R207, R207 ;  /* 0x000000cf00cf7308 */ /* 0x000f620000000800 */
[----:B--2---:R-:W-:Y:S02]  /*104c0*/  FADD.FTZ R192, R252, R192 ;  /* 0x000000c0fcc07221 */ /* 0x004fe40000010000 */
[----:B---3--:R-:W-:Y:S02]  /*104d0*/  FADD.FTZ R198, R205, R198 ;  /* 0x000000c6cdc67221 */ /* 0x008fe40000010000 */
[-C--:B------:R-:W-:Y:S05]  /*104e0*/  HMMA.16816.F32.BF16 R20, R128, R140.reuse, R20 ;  /* 0x0000008c8014723c */ /* 0x080fea0000041814 */
[----:B------:R-:W2:Y:S03]  /*104f0*/  MUFU.EX2 R208, R208 ;  /* 0x000000d000d07308 */ /* 0x000ea60000000800 */
[C---:B------:R-:W-:Y:S04]  /*10500*/  HMMA.16816.F32.BF16 R32, R136.reuse, R140, R32 ;  /* 0x0000008c8820723c */ /* 0x040fe80000041820 */
[C---:B----4-:R-:W-:Y:S01]  /*10510*/  F2FP.BF16.PACK_AB R40, R206.reuse, R205 ;  /* 0x000000cdce28723e */ /* 0x050fe200000010ff */
[----:B------:R-:W-:Y:S02]  /*10520*/  FADD.FTZ R198, R206, R198 ;  /* 0x000000c6cec67221 */ /* 0x000fe40000010000 */
[----:B------:R-:W3:Y:S01]  /*10530*/  MUFU.EX2 R209, R209 ;  /* 0x000000d100d17308 */ /* 0x000ee20000000800 */
[-C--:B------:R-:W-:Y:S04]  /*10540*/  HMMA.16816.F32.BF16 R24, R136, R142.reuse, R24 ;  /* 0x0000008e8818723c */ /* 0x080fe80000041818 */
[----:B-----5:R-:W-:Y:S04]  /*10550*/  FADD.FTZ R172, R207, R172 ;  /* 0x000000accfac7221 */ /* 0x020fe80000010000 */
[C---:B------:R-:W-:Y:S01]  /*10560*/  HMMA.16816.F32.BF16 R100, R128.reuse, R142, R100 ;  /* 0x0000008e8064723c */ /* 0x040fe20000041864 */
[----:B------:R-:W4:Y:S03]  /*10570*/  MUFU.EX2 R210, R210 ;  /* 0x000000d200d27308 */ /* 0x000f260000000800 */
[C---:B--2---:R-:W-:Y:S01]  /*10580*/  F2FP.BF16.PACK_AB R41, R208.reuse, R207 ;  /* 0x000000cfd029723e */ /* 0x044fe200000010ff */
[----:B------:R-:W-:Y:S03]  /*10590*/  FADD.FTZ R172, R208, R172 ;  /* 0x000000acd0ac7221 */ /* 0x000fe60000010000 */
[-C--:B------:R-:W-:Y:S03]  /*105a0*/  HMMA.16816.F32.BF16 R104, R128, R48.reuse, R104 ;  /* 0x000000308068723c */ /* 0x080fe60000041868 */
[----:B------:R-:W2:Y:S01]  /*105b0*/  MUFU.EX2 R244, R244 ;  /* 0x000000f400f47308 */ /* 0x000ea20000000800 */
[----:B------:R-:W-:Y:S02]  /*105c0*/  FADD.FTZ R172, R211, R172 ;  /* 0x000000acd3ac7221 */ /* 0x000fe40000010000 */
[----:B---3--:R-:W-:Y:S02]  /*105d0*/  FADD.FTZ R198, R209, R198 ;  /* 0x000000c6d1c67221 */ /* 0x008fe40000010000 */
[C---:B------:R-:W-:Y:S05]  /*105e0*/  HMMA.16816.F32.BF16 R108, R136.reuse, R48, R108 ;  /* 0x00000030886c723c */ /* 0x040fea000004186c */
[----:B------:R-:W-:Y:S02]  /*105f0*/  MUFU.EX2 R64, R64 ;  /* 0x0000004000407308 */ /* 0x000fe40000000800 */
[----:B------:R-:W-:Y:S01]  /*10600*/  F2FP.BF16.PACK_AB R48, R246, R245 ;  /* 0x000000f5f630723e */ /* 0x000fe200000010ff */
[-C--:B------:R-:W-:Y:S04]  /*10610*/  HMMA.16816.F32.BF16 R28, R136, R50.reuse, R28 ;  /* 0x00000032881c723c */ /* 0x080fe8000004181c */
[----:B------:R-:W-:Y:S01]  /*10620*/  F2FP.BF16.PACK_AB R49, R248, R247 ;  /* 0x000000f7f831723e */ /* 0x000fe200000010ff */
[C---:B----4-:R-:W-:Y:S01]  /*10630*/  FADD.FTZ R198, R210.reuse, R198 ;  /* 0x000000c6d2c67221 */ /* 0x050fe20000010000 */
[----:B------:R-:W-:Y:S01]  /*10640*/  F2FP.BF16.PACK_AB R42, R210, R209 ;  /* 0x000000d1d22a723e */ /* 0x000fe200000010ff */
[----:B------:R-:W-:Y:S01]  /*10650*/  MUFU.EX2 R65, R65 ;  /* 0x0000004100417308 */ /* 0x000fe20000000800 */
[C---:B------:R-:W-:Y:S04]  /*10660*/  HMMA.16816.F32.BF16 R112, R128.reuse, R50, R112 ;  /* 0x000000328070723c */ /* 0x040fe80000041870 */
[C---:B--2---:R-:W-:Y:S01]  /*10670*/  F2FP.BF16.PACK_AB R43, R244.reuse, R211 ;  /* 0x000000d3f42b723e */ /* 0x044fe200000010ff */
[----:B------:R-:W-:Y:S02]  /*10680*/  FADD.FTZ R172, R244, R172 ;  /* 0x000000acf4ac7221 */ /* 0x000fe40000010000 */
[----:B------:R-:W-:Y:S01]  /*10690*/  F2FP.BF16.PACK_AB R50, R250, R249 ;  /* 0x000000f9fa32723e */ /* 0x000fe200000010ff */
[-C--:B-1----:R-:W-:Y:S01]  /*106a0*/  HMMA.16816.F32.BF16 R116, R128, R132.reuse, R116 ;  /* 0x000000848074723c */ /* 0x082fe20000041874 */
[----:B------:R-:W-:Y:S03]  /*106b0*/  MUFU.EX2 R66, R66 ;  /* 0x0000004200427308 */ /* 0x000fe60000000800 */
[----:B------:R-:W-:Y:S04]  /*106c0*/  F2FP.BF16.PACK_AB R51, R252, R251 ;  /* 0x000000fbfc33723e */ /* 0x000fe800000010ff */
[C---:B------:R-:W-:Y:S03]  /*106d0*/  HMMA.16816.F32.BF16 R120, R136.reuse, R132, R120 ;  /* 0x000000848878723c */ /* 0x040fe60000041878 */
[----:B------:R-:W-:Y:S04]  /*106e0*/  MUFU.EX2 R67, R67 ;  /* 0x0000004300437308 */ /* 0x000fe80000000800 */
[--C-:B------:R-:W-:Y:S01]  /*106f0*/  FFMA.FTZ R132, R54, c[0x0][0x2d0], -R202.reuse ;  /* 0x0000b40036847a23 */ /* 0x100fe200000108ca */
[-C--:B------:R-:W-:Y:S01]  /*10700*/  HMMA.16816.F32.BF16 R124, R136, R134.reuse, R124 ;  /* 0x00000086887c723c */ /* 0x080fe2000004187c */
[----:B------:R-:W1:Y:S03]  /*10710*/  LDSM.16.MT88.4 R52, [R220+0x1100] ;  /* 0x00110000dc34783b */ /* 0x000e660000004200 */
[--C-:B------:R-:W-:Y:S01]  /*10720*/  FFMA.FTZ R133, R56, c[0x0][0x2d0], -R201.reuse ;  /* 0x0000b40038857a23 */ /* 0x100fe200000108c9 */
[----:B------:R-:W2:Y:S01]  /*10730*/  MUFU.EX2 R136, R57 ;  /* 0x0000003900887308 */ /* 0x000ea20000000800 */
[----:B------:R-:W-:Y:S02]  /*10740*/  FFMA.FTZ R202, R99, c[0x0][0x2d0], -R202 ;  /* 0x0000b40063ca7a23 */ /* 0x000fe400000108ca */
[----:B------:R-:W-:Y:S01]  /*10750*/  HMMA.16816.F32.BF16 R36, R128, R134, R36 ;  /* 0x000000868024723c */ /* 0x000fe20000041824 */
[----:B------:R-:W3:Y:S06]  /*10760*/  LDSM.16.MT88.4 R128, [R219+0x1100] ;  /* 0x00110000db80783b */ /* 0x000eec0000004200 */
[----:B------:R-:W-:Y:S01]  /*10770*/  FFMA.FTZ R134, R58, c[0x0][0x2d0], -R200 ;  /* 0x0000b4003a867a23 */ /* 0x000fe200000108c8 */
[-C--:B------:R-:W-:Y:S01]  /*10780*/  HMMA.16816.F32.BF16 R4, R40, R44.reuse, R4 ;  /* 0x0000002c2804723c */ /* 0x080fe20000041804 */
[----:B------:R-:W4:Y:S04]  /*10790*/  MUFU.EX2 R137, R59 ;  /* 0x0000003b00897308 */ /* 0x000f280000000800 */
[----:B------:R-:W-:Y:S03]  /*107a0*/  MOV R135, R154 ;  /* 0x0000009a00877202 */ /* 0x000fe60000000f00 */
[C---:B------:R-:W-:Y:S03]  /*107b0*/  HMMA.16816.F32.BF16 R8, R48.reuse, R44, R8 ;  /* 0x0000002c3008723c */ /* 0x040fe60000041808 */
[----:B------:R-:W5:Y:S01]  /*107c0*/  MUFU.EX2 R132, R132 ;  /* 0x0000008400847308 */ /* 0x000f620000000800 */
[----:B------:R-:W-:Y:S01]  /*107d0*/  FADD.FTZ R198, R135, R198 ;  /* 0x000000c687c67221 */ /* 0x000fe20000010000 */
[----:B--2---:R-:W-:Y:S03]  /*107e0*/  MOV R99, R136 ;  /* 0x0000008800637202 */ /* 0x004fe60000000f00 */
[-C--:B------:R-:W-:Y:S05]  /*107f0*/  HMMA.16816.F32.BF16 R12, R48, R46.reuse, R12 ;  /* 0x0000002e300c723c */ /* 0x080fea000004180c */
[----:B------:R-:W2:Y:S03]  /*10800*/  MUFU.EX2 R133, R133 ;  /* 0x0000008500857308 */ /* 0x000ea60000000800 */
[C---:B------:R-:W-:Y:S01]  /*10810*/  HMMA.16816.F32.BF16 R16, R40.reuse, R46, R16 ;  /* 0x0000002e2810723c */ /* 0x040fe20000041810 */
[----:B------:R-:W3:Y:S03]  /*10820*/  LDSM.16.MT88.4 R44, [R218+0x1100] ;  /* 0x00110000da2c783b */ /* 0x000ee60000004200 */
[----:B----4-:R-:W-:Y:S03]  /*10830*/  MOV R98, R137 ;  /* 0x0000008900627202 */ /* 0x010fe60000000f00 */
[----:B------:R-:W4:Y:S01]  /*10840*/  MUFU.EX2 R134, R134 ;  /* 0x0000008600867308 */ /* 0x000f220000000800 */
[-C--:B-1----:R-:W-:Y:S01]  /*10850*/  HMMA.16816.F32.BF16 R20, R40, R52.reuse, R20 ;  /* 0x000000342814723c */ /* 0x082fe20000041814 */
[----:B------:R-:W-:Y:S03]  /*10860*/  LDSM.16.MT88.4 R56, [R219+0x1900] ;  /* 0x00190000db38783b */ /* 0x000fe60000004200 */
[----:B-----5:R-:W-:Y:S04]  /*10870*/  FADD.FTZ R172, R132, R172 ;  /* 0x000000ac84ac7221 */ /* 0x020fe80000010000 */
[C---:B------:R-:W-:Y:S01]  /*10880*/  HMMA.16816.F32.BF16 R32, R48.reuse, R52, R32 ;  /* 0x000000343020723c */ /* 0x040fe20000041820 */
[----:B------:R-:W1:Y:S03]  /*10890*/  MUFU.EX2 R60, R60 ;  /* 0x0000003c003c7308 */ /* 0x000e660000000800 */
[----:B--2---:R-:W-:Y:S04]  /*108a0*/  FADD.FTZ R178, R133, R178 ;  /* 0x000000b285b27221 */ /* 0x004fe80000010000 */
[-C--:B------:R-:W-:Y:S03]  /*108b0*/  HMMA.16816.F32.BF16 R24, R48, R54.reuse, R24 ;  /* 0x000000363018723c */ /* 0x080fe60000041818 */
[----:B------:R-:W2:Y:S01]  /*108c0*/  MUFU.EX2 R61, R61 ;  /* 0x0000003d003d7308 */ /* 0x000ea20000000800 */
[----:B------:R-:W-:Y:S02]  /*108d0*/  FADD.FTZ R178, R99, R178 ;  /* 0x000000b263b27221 */ /* 0x000fe40000010000 */
[----:B----4-:R-:W-:Y:S02]  /*108e0*/  FADD.FTZ R192, R134, R192 ;  /* 0x000000c086c07221 */ /* 0x010fe40000010000 */
[C---:B------:R-:W-:Y:S01]  /*108f0*/  HMMA.16816.F32.BF16 R100, R40.reuse, R54, R100 ;  /* 0x000000362864723c */ /* 0x040fe20000041864 */
[----:B------:R-:W4:Y:S03]  /*10900*/  LDSM.16.MT88.4 R52, [R225+0x1900] ;  /* 0x00190000e134783b */ /* 0x000f260000004200 */
[----:B------:R-:W-:Y:S01]  /*10910*/  FADD.FTZ R192, R98, R192 ;  /* 0x000000c062c07221 */ /* 0x000fe20000010000 */
[----:B------:R-:W5:Y:S03]  /*10920*/  MUFU.EX2 R62, R62 ;  /* 0x0000003e003e7308 */ /* 0x000f660000000800 */
[-C--:B---3--:R-:W-:Y:S04]  /*10930*/  HMMA.16816.F32.BF16 R104, R40, R128.reuse, R104 ;  /* 0x000000802868723c */ /* 0x088fe80000041868 */
[----:B-1----:R-:W-:Y:S03]  /*10940*/  FADD.FTZ R178, R60, R178 ;  /* 0x000000b23cb27221 */ /* 0x002fe60000010000 */
[----:B------:R-:W1:Y:S01]  /*10950*/  MUFU.EX2 R63, R63 ;  /* 0x0000003f003f7308 */ /* 0x000e620000000800 */
[C---:B------:R-:W-:Y:S04]  /*10960*/  HMMA.16816.F32.BF16 R108, R48.reuse, R128, R108 ;  /* 0x00000080306c723c */ /* 0x040fe8000004186c */
[----:B--2---:R-:W-:Y:S04]  /*10970*/  FADD.FTZ R178, R61, R178 ;  /* 0x000000b23db27221 */ /* 0x004fe80000010000 */
[-C--:B------:R-:W-:Y:S01]  /*10980*/  HMMA.16816.F32.BF16 R28, R48, R130.reuse, R28 ;  /* 0x00000082301c723c */ /* 0x080fe2000004181c */
[----:B------:R-:W-:Y:S03]  /*10990*/  MUFU.EX2 R68, R68 ;  /* 0x0000004400447308 */ /* 0x000fe60000000800 */
[----:B-----5:R-:W-:Y:S04]  /*109a0*/  FADD.FTZ R192, R62, R192 ;  /* 0x000000c03ec07221 */ /* 0x020fe80000010000 */
[C---:B------:R-:W-:Y:S03]  /*109b0*/  HMMA.16816.F32.BF16 R112, R40.reuse, R130, R112 ;  /* 0x000000822870723c */ /* 0x040fe60000041870 */
[----:B------:R-:W-:Y:S01]  /*109c0*/  MUFU.EX2 R69, R69 ;  /* 0x0000004500457308 */ /* 0x000fe20000000800 */
[----:B-1----:R-:W-:Y:S04]  /*109d0*/  FADD.FTZ R192, R63, R192 ;  /* 0x000000c03fc07221 */ /* 0x002fe80000010000 */
[-C--:B------:R-:W-:Y:S05]  /*109e0*/  HMMA.16816.F32.BF16 R116, R40, R44.reuse, R116 ;  /* 0x0000002c2874723c */ /* 0x080fea0000041874 */
[----:B------:R-:W-:Y:S03]  /*109f0*/  MUFU.EX2 R70, R70 ;  /* 0x0000004600467308 */ /* 0x000fe60000000800 */
        /* <DEDUP_REMOVED lines=15> */
[-C--:B----4-:R-:W-:Y:S04]  /*10af0*/  HMMA.16816.F32.BF16 R4, R40, R52.reuse, R4 ;  /* 0x000000342804723c */ /* 0x090fe80000041804 */
[----:B------:R-:W-:Y:S04]  /*10b00*/  MUFU.EX2 R82, R82 ;  /* 0x0000005200527308 */ /* 0x000fe80000000800 */
[C---:B------:R-:W-:Y:S06]  /*10b10*/  HMMA.16816.F32.BF16 R8, R44.reuse, R52, R8 ;  /* 0x000000342c08723c */ /* 0x040fec0000041808 */
[----:B------:R-:W-:Y:S02]  /*10b20*/  MUFU.EX2 R83, R83 ;  /* 0x0000005300537308 */ /* 0x000fe40000000800 */
[-C--:B------:R-:W-:Y:S08]  /*10b30*/  HMMA.16816.F32.BF16 R12, R44, R54.reuse, R12 ;  /* 0x000000362c0c723c */ /* 0x080ff0000004180c */
[C---:B------:R-:W-:Y:S01]  /*10b40*/  HMMA.16816.F32.BF16 R16, R40.reuse, R54, R16 ;  /* 0x000000362810723c */ /* 0x040fe20000041810 */
[----:B------:R-:W2:Y:S01]  /*10b50*/  LDSM.16.MT88.4 R52, [R218+0x1900] ;  /* 0x00190000da34783b */ /* 0x000ea20000004200 */
[----:B------:R-:W3:Y:S06]  /*10b60*/  MUFU.EX2 R72, R72 ;  /* 0x0000004800487308 */ /* 0x000eec0000000800 */
[-C--:B-1----:R-:W-:Y:S04]  /*10b70*/  HMMA.16816.F32.BF16 R20, R40, R48.reuse, R20 ;  /* 0x000000302814723c */ /* 0x082fe80000041814 */
[----:B------:R-:W1:Y:S04]  /*10b80*/  MUFU.EX2 R73, R73 ;  /* 0x0000004900497308 */ /* 0x000e680000000800 */
[C---:B------:R-:W-:Y:S06]  /*10b90*/  HMMA.16816.F32.BF16 R32, R44.reuse, R48, R32 ;  /* 0x000000302c20723c */ /* 0x040fec0000041820 */
[----:B------:R-:W4:Y:S02]  /*10ba0*/  MUFU.EX2 R74, R74 ;  /* 0x0000004a004a7308 */ /* 0x000f240000000800 */
[-C--:B------:R-:W-:Y:S04]  /*10bb0*/  HMMA.16816.F32.BF16 R24, R44, R50.reuse, R24 ;  /* 0x000000322c18723c */ /* 0x080fe80000041818 */
[----:B---3--:R-:W-:Y:S04]  /*10bc0*/  FADD.FTZ R178, R72, R178 ;  /* 0x000000b248b27221 */ /* 0x008fe80000010000 */
[C---:B------:R-:W-:Y:S01]  /*10bd0*/  HMMA.16816.F32.BF16 R100, R40.reuse, R50, R100 ;  /* 0x000000322864723c */ /* 0x040fe20000041864 */
[----:B------:R-:W3:Y:S01]  /*10be0*/  LDSM.16.MT88.4 R48, [R225+0x2100] ;  /* 0x00210000e130783b */ /* 0x000ee20000004200 */
[----:B------:R-:W5:Y:S02]  /*10bf0*/  MUFU.EX2 R75, R75 ;  /* 0x0000004b004b7308 */ /* 0x000f640000000800 */
[----:B-1----:R-:W-:Y:S04]  /*10c00*/  FADD.FTZ R178, R73, R178 ;  /* 0x000000b249b27221 */ /* 0x002fe80000010000 */
[-C--:B------:R-:W-:Y:S04]  /*10c10*/  HMMA.16816.F32.BF16 R104, R40, R56.reuse, R104 ;  /* 0x000000382868723c */ /* 0x080fe80000041868 */
[----:B------:R-:W1:Y:S01]  /*10c20*/  MUFU.EX2 R76, R76 ;  /* 0x0000004c004c7308 */ /* 0x000e620000000800 */
[----:B----4-:R-:W-:Y:S03]  /*10c30*/  FADD.FTZ R192, R74, R192 ;  /* 0x000000c04ac07221 */ /* 0x010fe60000010000 */
[C---:B------:R-:W-:Y:S06]  /*10c40*/  HMMA.16816.F32.BF16 R108, R44.reuse, R56, R108 ;  /* 0x000000382c6c723c */ /* 0x040fec000004186c */
[----:B------:R-:W4:Y:S02]  /*10c50*/  MUFU.EX2 R77, R77 ;  /* 0x0000004d004d7308 */ /* 0x000f240000000800 */
[-C--:B------:R-:W-:Y:S04]  /*10c60*/  HMMA.16816.F32.BF16 R28, R44, R58.reuse, R28 ;  /* 0x0000003a2c1c723c */ /* 0x080fe8000004181c */
[----:B-----5:R-:W-:Y:S04]  /*10c70*/  FADD.FTZ R192, R75, R192 ;  /* 0x000000c04bc07221 */ /* 0x020fe80000010000 */
[C---:B------:R-:W-:Y:S01]  /*10c80*/  HMMA.16816.F32.BF16 R112, R40.reuse, R58, R112 ;  /* 0x0000003a2870723c */ /* 0x040fe20000041870 */
[----:B------:R-:W-:Y:S01]  /*10c90*/  LDSM.16.MT88.4 R56, [R219+0x2100] ;  /* 0x00210000db38783b */ /* 0x000fe20000004200 */
[----:B------:R-:W5:Y:S02]  /*10ca0*/  MUFU.EX2 R78, R78 ;  /* 0x0000004e004e7308 */ /* 0x000f640000000800 */
[----:B-1----:R-:W-:Y:S04]  /*10cb0*/  FADD.FTZ R178, R76, R178 ;  /* 0x000000b24cb27221 */ /* 0x002fe80000010000 */
[-C--:B--2---:R-:W-:Y:S04]  /*10cc0*/  HMMA.16816.F32.BF16 R116, R40, R52.reuse, R116 ;  /* 0x000000342874723c */ /* 0x084fe80000041874 */
[----:B------:R-:W1:Y:S01]  /*10cd0*/  MUFU.EX2 R79, R79 ;  /* 0x0000004f004f7308 */ /* 0x000e620000000800 */
[----:B----4-:R-:W-:Y:S03]  /*10ce0*/  FADD.FTZ R178, R77, R178 ;  /* 0x000000b24db27221 */ /* 0x010fe60000010000 */
[C---:B------:R-:W-:Y:S06]  /*10cf0*/  HMMA.16816.F32.BF16 R120, R44.reuse, R52, R120 ;  /* 0x000000342c78723c */ /* 0x040fec0000041878 */
[----:B------:R-:W-:Y:S02]  /*10d00*/  MUFU.EX2 R84, R84 ;  /* 0x0000005400547308 */ /* 0x000fe40000000800 */
[-C--:B------:R-:W-:Y:S04]  /*10d10*/  HMMA.16816.F32.BF16 R124, R44, R54.reuse, R124 ;  /* 0x000000362c7c723c */ /* 0x080fe8000004187c */
[----:B-----5:R-:W-:Y:S03]  /*10d20*/  FADD.FTZ R192, R78, R192 ;  /* 0x000000c04ec07221 */ /* 0x020fe60000010000 */
[----:B------:R-:W-:Y:S01]  /*10d30*/  F2FP.BF16.PACK_AB R44, R73, R72 ;  /* 0x00000048492c723e */ /* 0x000fe200000010ff */
[----:B------:R-:W-:Y:S01]  /*10d40*/  HMMA.16816.F32.BF16 R36, R40, R54, R36 ;  /* 0x000000362824723c */ /* 0x000fe20000041824 */
[----:B------:R-:W2:Y:S01]  /*10d50*/  LDSM.16.MT88.4 R52, [R220+0x2100] ;  /* 0x00210000dc34783b */ /* 0x000ea20000004200 */
[----:B------:R-:W4:Y:S02]  /*10d60*/  MUFU.EX2 R85, R85 ;  /* 0x0000005500557308 */ /* 0x000f240000000800 */
[----:B------:R-:W-:Y:S01]  /*10d70*/  F2FP.BF16.PACK_AB R45, R75, R74 ;  /* 0x0000004a4b2d723e */ /* 0x000fe200000010ff */
[----:B-1----:R-:W-:Y:S01]  /*10d80*/  FADD.FTZ R192, R79, R192 ;  /* 0x000000c04fc07221 */ /* 0x002fe20000010000 */
[----:B------:R-:W-:Y:S02]  /*10d90*/  F2FP.BF16.PACK_AB R46, R77, R76 ;  /* 0x0000004c4d2e723e */ /* 0x000fe400000010ff */
[----:B------:R-:W-:Y:S04]  /*10da0*/  F2FP.BF16.PACK_AB R40, R69, R68 ;  /* 0x000000444528723e */ /* 0x000fe800000010ff */
[----:B------:R-:W-:Y:S01]  /*10db0*/  F2FP.BF16.PACK_AB R41, R71, R70 ;  /* 0x000000464729723e */ /* 0x000fe200000010ff */
[----:B------:R-:W-:Y:S01]  /*10dc0*/  MUFU.EX2 R86, R86 ;  /* 0x0000005600567308 */ /* 0x000fe20000000800 */
[----:B------:R-:W-:Y:S02]  /*10dd0*/  F2FP.BF16.PACK_AB R42, R81, R80 ;  /* 0x00000050512a723e */ /* 0x000fe400000010ff */
[----:B------:R-:W-:Y:S02]  /*10de0*/  F2FP.BF16.PACK_AB R43, R83, R82 ;  /* 0x00000052532b723e */ /* 0x000fe400000010ff */
[----:B------:R-:W-:Y:S05]  /*10df0*/  F2FP.BF16.PACK_AB R47, R79, R78 ;  /* 0x0000004e4f2f723e */ /* 0x000fea00000010ff */
[-C--:B---3--:R-:W-:Y:S01]  /*10e00*/  HMMA.16816.F32.BF16 R4, R40, R48.reuse, R4 ;  /* 0x000000302804723c */ /* 0x088fe20000041804 */
[----:B------:R-:W1:Y:S02]  /*10e10*/  MUFU.EX2 R87, R87 ;  /* 0x0000005700577308 */ /* 0x000e640000000800 */
[----:B----4-:R-:W-:Y:S05]  /*10e20*/  F2FP.BF16.PACK_AB R128, R85, R84 ;  /* 0x000000545580723e */ /* 0x010fea00000010ff */
[C---:B------:R-:W-:Y:S03]  /*10e30*/  HMMA.16816.F32.BF16 R8, R44.reuse, R48, R8 ;  /* 0x000000302c08723c */ /* 0x040fe60000041808 */
[----:B------:R-:W-:Y:S05]  /*10e40*/  MUFU.EX2 R96, R96 ;  /* 0x0000006000607308 */ /* 0x000fea0000000800 */
[-C--:B------:R-:W-:Y:S05]  /*10e50*/  HMMA.16816.F32.BF16 R12, R44, R50.reuse, R12 ;  /* 0x000000322c0c723c */ /* 0x080fea000004180c */
[----:B------:R-:W3:Y:S03]  /*10e60*/  MUFU.EX2 R203, R203 ;  /* 0x000000cb00cb7308 */ /* 0x000ee60000000800 */
[C---:B------:R-:W-:Y:S01]  /*10e70*/  HMMA.16816.F32.BF16 R16, R40.reuse, R50, R16 ;  /* 0x000000322810723c */ /* 0x040fe20000041810 */
[----:B------:R-:W4:Y:S03]  /*10e80*/  LDSM.16.MT88.4 R48, [R218+0x2100] ;  /* 0x00210000da30783b */ /* 0x000f260000004200 */
[----:B-1----:R-:W-:Y:S03]  /*10e90*/  F2FP.BF16.PACK_AB R129, R87, R86 ;  /* 0x000000565781723e */ /* 0x002fe600000010ff */
[----:B------:R-:W-:Y:S01]  /*10ea0*/  MUFU.EX2 R97, R97 ;  /* 0x0000006100617308 */ /* 0x000fe20000000800 */
[-C--:B--2---:R-:W-:Y:S08]  /*10eb0*/  HMMA.16816.F32.BF16 R20, R40, R52.reuse, R20 ;  /* 0x000000342814723c */ /* 0x084ff00000041814 */
[C---:B------:R-:W-:Y:S01]  /*10ec0*/  HMMA.16816.F32.BF16 R32, R44.reuse, R52, R32 ;  /* 0x000000342c20723c */ /* 0x040fe20000041820 */
[----:B------:R-:W1:Y:S03]  /*10ed0*/  MUFU.EX2 R202, R202 ;  /* 0x000000ca00ca7308 */ /* 0x000e660000000800 */
[----:B---3--:R-:W-:Y:S04]  /*10ee0*/  F2FP.BF16.PACK_AB R130, R203, R96 ;  /* 0x00000060cb82723e */ /* 0x008fe800000010ff */
[-C--:B------:R-:W-:Y:S03]  /*10ef0*/  HMMA.16816.F32.BF16 R24, R44, R54.reuse, R24 ;  /* 0x000000362c18723c */ /* 0x080fe60000041818 */
[----:B------:R-:W2:Y:S05]  /*10f00*/  MUFU.EX2 R88, R88 ;  /* 0x0000005800587308 */ /* 0x000eaa0000000800 */
[C---:B------:R-:W-:Y:S01]  /*10f10*/  HMMA.16816.F32.BF16 R100, R40.reuse, R54, R100 ;  /* 0x000000362864723c */ /* 0x040fe20000041864 */
[----:B------:R-:W3:Y:S04]  /*10f20*/  LDSM.16.MT88.4 R52, [R220+0x2900] ;  /* 0x00290000dc34783b */ /* 0x000ee80000004200 */
[----:B------:R-:W5:Y:S03]  /*10f30*/  MUFU.EX2 R89, R89 ;  /* 0x0000005900597308 */ /* 0x000f660000000800 */
[-C--:B------:R-:W-:Y:S04]  /*10f40*/  HMMA.16816.F32.BF16 R104, R40, R56.reuse, R104 ;  /* 0x000000382868723c */ /* 0x080fe80000041868 */
[----:B-1----:R-:W-:Y:S03]  /*10f50*/  F2FP.BF16.PACK_AB R131, R202, R97 ;  /* 0x00000061ca83723e */ /* 0x002fe600000010ff */
[----:B------:R-:W-:Y:S01]  /*10f60*/  MUFU.EX2 R90, R90 ;  /* 0x0000005a005a7308 */ /* 0x000fe20000000800 */
[C---:B------:R-:W-:Y:S04]  /*10f70*/  HMMA.16816.F32.BF16 R108, R44.reuse, R56, R108 ;  /* 0x000000382c6c723c */ /* 0x040fe8000004186c */
[----:B--2---:R-:W-:Y:S03]  /*10f80*/  FADD.FTZ R178, R88, R178 ;  /* 0x000000b258b27221 */ /* 0x004fe60000010000 */
[--C-:B------:R-:W-:Y:S01]  /*10f90*/  FFMA.FTZ R56, R92, c[0x0][0x2d0], -R201.reuse ;  /* 0x0000b4005c387a23 */ /* 0x100fe200000108c9 */
[-C--:B------:R-:W-:Y:S01]  /*10fa0*/  HMMA.16816.F32.BF16 R28, R44, R58.reuse, R28 ;  /* 0x0000003a2c1c723c */ /* 0x080fe2000004181c */
[----:B------:R-:W1:Y:S03]  /*10fb0*/  MUFU.EX2 R91, R91 ;  /* 0x0000005b005b7308 */ /* 0x000e660000000800 */
[----:B------:R-:W-:Y:S01]  /*10fc0*/  FFMA.FTZ R201, R93, c[0x0][0x2d0], -R201 ;  /* 0x0000b4005dc97a23 */ /* 0x000fe200000108c9 */
[----:B------:R-:W-:Y:S01]  /*10fd0*/  MOV R92, R153 ;  /* 0x00000099005c7202 */ /* 0x000fe20000000f00 */
[--C-:B------:R-:W-:Y:S01]  /*10fe0*/  FFMA.FTZ R57, R94, c[0x0][0x2d0], -R200.reuse ;  /* 0x0000b4005e397a23 */ /* 0x100fe200000108c8 */
[----:B------:R-:W-:Y:S01]  /*10ff0*/  MOV R93, R152 ;  /* 0x00000098005d7202 */ /* 0x000fe20000000f00 */
[C---:B------:R-:W-:Y:S03]  /*11000*/  HMMA.16816.F32.BF16 R112, R40.reuse, R58, R112 ;  /* 0x0000003a2870723c */ /* 0x040fe60000041870 */
[----:B------:R-:W-:Y:S01]  /*11010*/  MUFU.EX2 R56, R56 ;  /* 0x0000003800387308 */ /* 0x000fe20000000800 */
[----:B------:R-:W-:Y:S02]  /*11020*/  FFMA.FTZ R200, R95, c[0x0][0x2d0], -R200 ;  /* 0x0000b4005fc87a23 */ /* 0x000fe400000108c8 */
[----:B------:R-:W-:Y:S02]  /*11030*/  FADD.FTZ R198, R93, R198 ;  /* 0x000000c65dc67221 */ /* 0x000fe40000010000 */
[-C--:B----4-:R-:W-:Y:S04]  /*11040*/  HMMA.16816.F32.BF16 R116, R40, R48.reuse, R116 ;  /* 0x000000302874723c */ /* 0x090fe80000041874 */
[----:B------:R-:W-:Y:S01]  /*11050*/  FADD.FTZ R172, R92, R172 ;  /* 0x000000ac5cac7221 */ /* 0x000fe20000010000 */
[----:B------:R-:W2:Y:S01]  /*11060*/  MUFU.EX2 R201, R201 ;  /* 0x000000c900c97308 */ /* 0x000ea20000000800 */
[----:B------:R-:W-:Y:S02]  /*11070*/  FADD.FTZ R198, R64, R198 ;  /* 0x000000c640c67221 */ /* 0x000fe40000010000 */
[C---:B------:R-:W-:Y:S04]  /*11080*/  HMMA.16816.F32.BF16 R120, R44.reuse, R48, R120 ;  /* 0x000000302c78723c */ /* 0x040fe80000041878 */
[----:B------:R-:W-:Y:S02]  /*11090*/  FADD.FTZ R172, R66, R172 ;  /* 0x000000ac42ac7221 */ /* 0x000fe40000010000 */
[----:B------:R-:W-:Y:S01]  /*110a0*/  FADD.FTZ R198, R65, R198 ;  /* 0x000000c641c67221 */ /* 0x000fe20000010000 */
[----:B------:R-:W-:Y:S01]  /*110b0*/  MUFU.EX2 R57, R57 ;  /* 0x0000003900397308 */ /* 0x000fe20000000800 */
[-C--:B------:R-:W-:Y:S04]  /*110c0*/  HMMA.16816.F32.BF16 R124, R44, R50.reuse, R124 ;  /* 0x000000322c7c723c */ /* 0x080fe8000004187c */
[----:B------:R-:W-:Y:S02]  /*110d0*/  FADD.FTZ R172, R67, R172 ;  /* 0x000000ac43ac7221 */ /* 0x000fe40000010000 */
[----:B------:R-:W-:Y:S01]  /*110e0*/  FADD.FTZ R198, R68, R198 ;  /* 0x000000c644c67221 */ /* 0x000fe20000010000 */
[----:B------:R-:W-:Y:S01]  /*110f0*/  MOV R44, R168 ;  /* 0x000000a8002c7202 */ /* 0x000fe20000000f00 */
[----:B------:R-:W-:Y:S01]  /*11100*/  HMMA.16816.F32.BF16 R36, R40, R50, R36 ;  /* 0x000000322824723c */ /* 0x000fe20000041824 */
[----:B------:R-:W4:Y:S03]  /*11110*/  MUFU.EX2 R200, R200 ;  /* 0x000000c800c87308 */ /* 0x000f260000000800 */
[----:B------:R-:W-:Y:S02]  /*11120*/  FADD.FTZ R172, R70, R172 ;  /* 0x000000ac46ac7221 */ /* 0x000fe40000010000 */
[----:B------:R-:W-:Y:S01]  /*11130*/  FADD.FTZ R198, R69, R198 ;  /* 0x000000c645c67221 */ /* 0x000fe20000010000 */
[----:B-----5:R-:W-:Y:S01]  /*11140*/  F2FP.BF16.PACK_AB R40, R89, R88 ;  /* 0x000000585928723e */ /* 0x020fe200000010ff */
[-C--:B------:R-:W-:Y:S01]  /*11150*/  HMMA.16816.F32.BF16 R160, R128, R148.reuse, R4 ;  /* 0x0000009480a0723c */ /* 0x080fe20000041804 */
[----:B------:R-:W5:Y:S04]  /*11160*/  LDSM.16.MT88.4 R4, [R219+0x2900] ;  /* 0x00290000db04783b */ /* 0x000f680000004200 */
[----:B-1----:R-:W-:Y:S01]  /*11170*/  F2FP.BF16.PACK_AB R41, R91, R90 ;  /* 0x0000005a5b29723e */ /* 0x002fe200000010ff */
[----:B------:R-:W-:Y:S01]  /*11180*/  FADD.FTZ R172, R71, R172 ;  /* 0x000000ac47ac7221 */ /* 0x000fe20000010000 */
[----:B--2---:R-:W-:Y:S01]  /*11190*/  F2FP.BF16.PACK_AB R42, R201, R56 ;  /* 0x00000038c92a723e */ /* 0x004fe200000010ff */
[----:B------:R-:W-:Y:S04]  /*111a0*/  FADD.FTZ R198, R80, R198 ;  /* 0x000000c650c67221 */ /* 0x000fe80000010000 */
[----:B------:R-:W-:Y:S02]  /*111b0*/  FADD.FTZ R172, R82, R172 ;  /* 0x000000ac52ac7221 */ /* 0x000fe40000010000 */
[----:B------:R-:W-:Y:S02]  /*111c0*/  FADD.FTZ R198, R81, R198 ;  /* 0x000000c651c67221 */ /* 0x000fe40000010000 */
[----:B------:R-:W-:Y:S01]  /*111d0*/  FADD.FTZ R172, R83, R172 ;  /* 0x000000ac53ac7221 */ /* 0x000fe20000010000 */
[----:B----4-:R-:W-:Y:S01]  /*111e0*/  F2FP.BF16.PACK_AB R43, R200, R57 ;  /* 0x00000039c82b723e */ /* 0x010fe200000010ff */
[----:B------:R-:W-:Y:S02]  /*111f0*/  FADD.FTZ R198, R84, R198 ;  /* 0x000000c654c67221 */ /* 0x000fe40000010000 */
[----:B------:R-:W-:Y:S02]  /*11200*/  FADD.FTZ R172, R86, R172 ;  /* 0x000000ac56ac7221 */ /* 0x000fe40000010000 */
[----:B------:R-:W-:Y:S02]  /*11210*/  FADD.FTZ R192, R90, R192 ;  /* 0x000000c05ac07221 */ /* 0x000fe40000010000 */
[C---:B------:R-:W-:Y:S01]  /*11220*/  HMMA.16816.F32.BF16 R156, R40.reuse, R148, R8 ;  /* 0x00000094289c723c */ /* 0x040fe20000041808 */
[----:B------:R-:W1:Y:S03]  /*11230*/  LDSM.16.MT88.4 R8, [R218+0x2900] ;  /* 0x00290000da08783b */ /* 0x000e660000004200 */
[----:B------:R-:W-:Y:S02]  /*11240*/  FADD.FTZ R198, R85, R198 ;  /* 0x000000c655c67221 */ /* 0x000fe40000010000 */
[----:B------:R-:W-:Y:S02]  /*11250*/  FADD.FTZ R172, R87, R172 ;  /* 0x000000ac57ac7221 */ /* 0x000fe40000010000 */
[-C--:B------:R-:W-:Y:S04]  /*11260*/  HMMA.16816.F32.BF16 R152, R40, R150.reuse, R12 ;  /* 0x000000962898723c */ /* 0x080fe8000004180c */
[----:B------:R-:W-:Y:S02]  /*11270*/  FADD.FTZ R178, R89, R178 ;  /* 0x000000b259b27221 */ /* 0x000fe40000010000 */
[----:B------:R-:W-:Y:S02]  /*11280*/  FADD.FTZ R192, R91, R192 ;  /* 0x000000c05bc07221 */ /* 0x000fe40000010000 */
[C---:B------:R-:W-:Y:S04]  /*11290*/  HMMA.16816.F32.BF16 R148, R128.reuse, R150, R16 ;  /* 0x000000968094723c */ /* 0x040fe80000041810 */
[----:B------:R-:W-:Y:S02]  /*112a0*/  FADD.FTZ R198, R96, R198 ;  /* 0x000000c660c67221 */ /* 0x000fe40000010000 */
[----:B------:R-:W-:Y:S02]  /*112b0*/  FADD.FTZ R172, R97, R172 ;  /* 0x000000ac61ac7221 */ /* 0x000fe40000010000 */
[-C--:B---3--:R-:W-:Y:S04]  /*112c0*/  HMMA.16816.F32.BF16 R144, R128, R52.reuse, R20 ;  /* 0x000000348090723c */ /* 0x088fe80000041814 */
[----:B------:R-:W-:Y:S02]  /*112d0*/  FADD.FTZ R178, R56, R178 ;  /* 0x000000b238b27221 */ /* 0x000fe40000010000 */
[----:B------:R-:W-:Y:S02]  /*112e0*/  FADD.FTZ R192, R57, R192 ;  /* 0x000000c039c07221 */ /* 0x000fe40000010000 */
[C---:B------:R-:W-:Y:S04]  /*112f0*/  HMMA.16816.F32.BF16 R140, R40.reuse, R52, R32 ;  /* 0x00000034288c723c */ /* 0x040fe80000041820 */
[----:B------:R-:W-:Y:S02]  /*11300*/  FADD.FTZ R242, R203, R198 ;  /* 0x000000c6cbf27221 */ /* 0x000fe40000010000 */
[----:B------:R-:W-:Y:S02]  /*11310*/  FADD.FTZ R241, R202, R172 ;  /* 0x000000accaf17221 */ /* 0x000fe40000010000 */
[-C--:B------:R-:W-:Y:S04]  /*11320*/  HMMA.16816.F32.BF16 R136, R40, R54.reuse, R24 ;  /* 0x000000362888723c */ /* 0x080fe80000041818 */
[----:B------:R-:W-:Y:S02]  /*11330*/  FADD.FTZ R240, R201, R178 ;  /* 0x000000b2c9f07221 */ /* 0x000fe40000010000 */
[----:B------:R-:W-:Y:S02]  /*11340*/  FADD.FTZ R239, R200, R192 ;  /* 0x000000c0c8ef7221 */ /* 0x000fe40000010000 */
[C---:B------:R-:W-:Y:S08]  /*11350*/  HMMA.16816.F32.BF16 R100, R128.reuse, R54, R100 ;  /* 0x000000368064723c */ /* 0x040ff00000041864 */
[-C--:B-----5:R-:W-:Y:S08]  /*11360*/  HMMA.16816.F32.BF16 R104, R128, R4.reuse, R104 ;  /* 0x000000048068723c */ /* 0x0a0ff00000041868 */
[C---:B------:R-:W-:Y:S08]  /*11370*/  HMMA.16816.F32.BF16 R108, R40.reuse, R4, R108 ;  /* 0x00000004286c723c */ /* 0x040ff0000004186c */
[-C--:B------:R-:W-:Y:S08]  /*11380*/  HMMA.16816.F32.BF16 R132, R40, R6.reuse, R28 ;  /* 0x000000062884723c */ /* 0x080ff0000004181c */
[C---:B------:R-:W-:Y:S08]  /*11390*/  HMMA.16816.F32.BF16 R112, R128.reuse, R6, R112 ;  /* 0x000000068070723c */ /* 0x040ff00000041870 */
[-C--:B-1----:R-:W-:Y:S08]  /*113a0*/  HMMA.16816.F32.BF16 R116, R128, R8.reuse, R116 ;  /* 0x000000088074723c */ /* 0x082ff00000041874 */
[C---:B------:R-:W-:Y:S08]  /*113b0*/  HMMA.16816.F32.BF16 R120, R40.reuse, R8, R120 ;  /* 0x000000082878723c */ /* 0x040ff00000041878 */
[-C--:B------:R-:W-:Y:S08]  /*113c0*/  HMMA.16816.F32.BF16 R124, R40, R10.reuse, R124 ;  /* 0x0000000a287c723c */ /* 0x080ff0000004187c */
[----:B------:R-:W-:Y:S01]  /*113d0*/  HMMA.16816.F32.BF16 R128, R128, R10, R36 ;  /* 0x0000000a8080723c */ /* 0x000fe20000041824 */
[----:B------:R-:W-:-:S07]  /*113e0*/  @P0 BRA `(.L_x_994) ;  /* 0xffffc7c000000947 */ /* 0x000fce000383ffff */
.L_x_991:
[----:B------:R-:W-:-:S13]  /*113f0*/  ISETP.GE.AND P0, PT, R243, UR5, PT ;  /* 0x00000005f3007c0c */ /* 0x000fda000bf06270 */
[----:B------:R-:W-:Y:S05]  /*11400*/  @!P0 BRA `(.L_x_995) ;  /* 0x00005ac000008947 */ /* 0x000fea0003800000 */
[----:B------:R-:W-:Y:S01]  /*11410*/  IMAD.MOV.U32 R166, RZ, RZ, R2 ;  /* 0x000000ffffa67224 */ /* 0x000fe200078e0002 */
[----:B------:R-:W-:Y:S01]  /*11420*/  MOV R164, R44 ;  /* 0x0000002c00a47202 */ /* 0x000fe20000000f00 */
[----:B------:R-:W-:Y:S01]  /*11430*/  IMAD.MOV.U32 R167, RZ, RZ, R3 ;  /* 0x000000ffffa77224 */ /* 0x000fe200078e0003 */
[----:B------:R-:W-:Y:S02]  /*11440*/  MOV R165, R0 ;  /* 0x0000000000a57202 */ /* 0x000fe40000000f00 */
.L_x_1013:
[----:B------:R-:W-:Y:S04]  /*11450*/  DEPBAR.LE SB0, 0x0 ;  /* 0x000080000000791a */ /* 0x000fe80000000000 */
[----:B------:R-:W-:Y:S01]  /*11460*/  BAR.SYNC.DEFER_BLOCKING 0x0 ;  /* 0x0000000000007b1d */ /* 0x000fe20000010000 */
[C---:B------:R-:W-:Y:S01]  /*11470*/  IMAD.WIDE.U32 R2, R231.reuse, c[0x0][0x208], RZ ;  /* 0x00008200e7027a25 */ /* 0x040fe200078e00ff */
[----:B------:R-:W-:Y:S05]  /*11480*/  SHF.R.S32.HI R0, RZ, 0x1f, R231 ;  /* 0x0000001fff007819 */ /* 0x000fea00000114e7 */
        /* <DEDUP_REMOVED lines=9> */
[----:B------:R-:W1:Y:S02]  /*11520*/  LDSM.16.M88.4 R16, [R227+0x3100] ;  /* 0x00310000e310783b */ /* 0x000e640000000200 */
[----:B------:R-:W-:Y:S02]  /*11530*/  IADD3.X R2, R3, UR9, R0, P0, !PT ;  /* 0x0000000903027c10 */ /* 0x000fe400087fe400 */
[C---:B------:R-:W-:Y:S02]  /*11540*/  LEA R0, P0, R188.reuse, c[0x0][0x1f8], 0x1 ;  /* 0x00007e00bc007a11 */ /* 0x040fe400078008ff */
[----:B------:R-:W2:Y:S02]  /*11550*/  LDSM.16.M88.4 R92, [R228+0x8100] ;  /* 0x00810000e45c783b */ /* 0x000ea40000000200 */
[----:B------:R-:W-:Y:S04]  /*11560*/  LEA.HI.X R188, R188, c[0x0][0x1fc], R2, 0x1, P0 ;  /* 0x00007f00bcbc7a11 */ /* 0x000fe800000f0c02 */
[----:B------:R-:W3:Y:S06]  /*11570*/  LDSM.16.M88.4 R32, [R227+0x3900] ;  /* 0x00390000e320783b */ /* 0x000eec0000000200 */
[----:B------:R-:W-:Y:S06]  /*11580*/  LDSM.16.M88.4 R48, [R227+0x4100] ;  /* 0x00410000e330783b */ /* 0x000fec0000000200 */
[----:B------:R-:W-:Y:S06]  /*11590*/  LDSM.16.M88.4 R64, [R227+0x4900] ;  /* 0x00490000e340783b */ /* 0x000fec0000000200 */
[----:B------:R-:W-:Y:S06]  /*115a0*/  LDSM.16.M88.4 R80, [R227+0x5100] ;  /* 0x00510000e350783b */ /* 0x000fec0000000200 */
[----:B------:R-:W-:Y:S01]  /*115b0*/  LDSM.16.M88.4 R168, [R227+0x5900] ;  /* 0x00590000e3a8783b */ /* 0x000fe20000000200 */
[-C--:B-1----:R-:W-:Y:S05]  /*115c0*/  HMMA.16816.F32.BF16 R4, R96, R16.reuse, RZ ;  /* 0x000000106004723c */ /* 0x082fea00000418ff */
[----:B------:R-:W-:Y:S03]  /*115d0*/  LDSM.16.M88.4 R172, [R224+0x6100] ;  /* 0x00610000e0ac783b */ /* 0x000fe60000000200 */
[C---:B--2---:R-:W-:Y:S03]  /*115e0*/  HMMA.16816.F32.BF16 R8, R92.reuse, R16, RZ ;  /* 0x000000105c08723c */ /* 0x044fe600000418ff */
[----:B------:R-:W-:Y:S06]  /*115f0*/  LDSM.16.M88.4 R176, [R226] ;  /* 0x00000000e2b0783b */ /* 0x000fec0000000200 */
[----:B------:R-:W-:Y:S01]  /*11600*/  LDSM.16.M88.4 R180, [R224+0x8100] ;  /* 0x00810000e0b4783b */ /* 0x000fe20000000200 */
[-C--:B------:R-:W-:Y:S05]  /*11610*/  HMMA.16816.F32.BF16 R12, R92, R18.reuse, RZ ;  /* 0x000000125c0c723c */ /* 0x080fea00000418ff */
[----:B------:R-:W-:Y:S03]  /*11620*/  LDSM.16.M88.4 R184, [R217] ;  /* 0x00000000d9b8783b */ /* 0x000fe60000000200 */
[C---:B------:R-:W-:Y:S03]  /*11630*/  HMMA.16816.F32.BF16 R16, R96.reuse, R18, RZ ;  /* 0x000000126010723c */ /* 0x040fe600000418ff */
[----:B------:R-:W1:Y:S05]  /*11640*/  SHFL.IDX PT, R190, R0, RZ, 0x181f ;  /* 0x00181fff00be7589 */ /* 0x000e6a00000e0000 */
[-C--:B---3--:R-:W-:Y:S01]  /*11650*/  HMMA.16816.F32.BF16 R20, R96, R32.reuse, RZ ;  /* 0x000000206014723c */ /* 0x088fe200000418ff */
[----:B------:R-:W2:Y:S06]  /*11660*/  SHFL.IDX PT, R189, R0, 0x1, 0x181f ;  /* 0x00381f0000bd7f89 */ /* 0x000eac00000e0000 */
[----:B------:R-:W3:Y:S01]  /*11670*/  SHFL.IDX PT, R191, R188, RZ, 0x181f ;  /* 0x00181fffbcbf7589 */ /* 0x000ee200000e0000 */
[C---:B------:R-:W-:Y:S05]  /*11680*/  HMMA.16816.F32.BF16 R24, R92.reuse, R32, RZ ;  /* 0x000000205c18723c */ /* 0x040fea00000418ff */
[----:B------:R-:W4:Y:S03]  /*11690*/  SHFL.IDX PT, R195, R188, 0x1, 0x181f ;  /* 0x00381f00bcc37f89 */ /* 0x000f2600000e0000 */
[-C--:B------:R-:W-:Y:S03]  /*116a0*/  HMMA.16816.F32.BF16 R28, R92, R34.reuse, RZ ;  /* 0x000000225c1c723c */ /* 0x080fe600000418ff */
[----:B------:R-:W-:Y:S01]  /*116b0*/  SHFL.IDX PT, R194, R188, 0x2, 0x181f ;  /* 0x00581f00bcc27f89 */ /* 0x000fe200000e0000 */
[-C--:B-1----:R-:W-:Y:S04]  /*116c0*/  IADD3 R198, P1, R190, R235.reuse, RZ ;  /* 0x000000ebbec67210 */ /* 0x082fe80007f3e0ff */
[C---:B------:R-:W-:Y:S01]  /*116d0*/  HMMA.16816.F32.BF16 R32, R96.reuse, R34, RZ ;  /* 0x000000226020723c */ /* 0x040fe200000418ff */
[----:B------:R-:W-:Y:S03]  /*116e0*/  SHFL.IDX PT, R3, R188, 0x3, 0x181f ;  /* 0x00781f00bc037f89 */ /* 0x000fe600000e0000 */
[-C--:B--2---:R-:W-:Y:S01]  /*116f0*/  IADD3 R200, P0, R189, R235.reuse, RZ ;  /* 0x000000ebbdc87210 */ /* 0x084fe20007f1e0ff */
[--C-:B---3--:R-:W-:Y:S03]  /*11700*/  IMAD.X R199, R191, 0x1, R234.reuse, P1 ;  /* 0x00000001bfc77824 */ /* 0x108fe600008e06ea */
[-C--:B------:R-:W-:Y:S01]  /*11710*/  HMMA.16816.F32.BF16 R36, R96, R48.reuse, RZ ;  /* 0x000000306024723c */ /* 0x080fe200000418ff */
[----:B------:R-:W-:Y:S03]  /*11720*/  SHFL.IDX PT, R196, R188, 0x4, 0x181f ;  /* 0x00981f00bcc47f89 */ /* 0x000fe600000e0000 */
[--C-:B----4-:R-:W-:Y:S03]  /*11730*/  IMAD.X R201, R195, 0x1, R234.reuse, P0 ;  /* 0x00000001c3c97824 */ /* 0x110fe600000e06ea */
[----:B------:R-:W-:Y:S01]  /*11740*/  SHFL.IDX PT, R197, R188, 0x5, 0x181f ;  /* 0x00b81f00bcc57f89 */ /* 0x000fe200000e0000 */
[C---:B------:R-:W-:Y:S05]  /*11750*/  HMMA.16816.F32.BF16 R40, R92.reuse, R48, RZ ;  /* 0x000000305c28723c */ /* 0x040fea00000418ff */
[----:B------:R-:W-:Y:S03]  /*11760*/  LDSM.16.M88.4 R188, [R213] ;  /* 0x00000000d5bc783b */ /* 0x000fe60000000200 */
[-C--:B------:R-:W-:Y:S03]  /*11770*/  HMMA.16816.F32.BF16 R44, R92, R50.reuse, RZ ;  /* 0x000000325c2c723c */ /* 0x080fe600000418ff */
[----:B------:R-:W-:Y:S05]  /*11780*/  SHFL.IDX PT, R192, R0, 0x2, 0x181f ;  /* 0x00581f0000c07f89 */ /* 0x000fea00000e0000 */
[C---:B------:R-:W-:Y:S01]  /*11790*/  HMMA.16816.F32.BF16 R48, R96.reuse, R50, RZ ;  /* 0x000000326030723c */ /* 0x040fe200000418ff */
[----:B------:R-:W-:Y:S06]  /*117a0*/  SHFL.IDX PT, R193, R0, 0x3, 0x181f ;  /* 0x00781f0000c17f89 */ /* 0x000fec00000e0000 */
[----:B------:R-:W1:Y:S01]  /*117b0*/  SHFL.IDX PT, R2, R0, 0x4, 0x181f ;  /* 0x00981f0000027f89 */ /* 0x000e6200000e0000 */
[-C--:B------:R-:W-:Y:S05]  /*117c0*/  HMMA.16816.F32.BF16 R52, R96, R64.reuse, RZ ;  /* 0x000000406034723c */ /* 0x080fea00000418ff */
[----:B------:R-:W-:Y:S03]  /*117d0*/  SHFL.IDX PT, R0, R0, 0x5, 0x181f ;  /* 0x00b81f0000007f89 */ /* 0x000fe600000e0000 */
[C---:B------:R-:W-:Y:S08]  /*117e0*/  HMMA.16816.F32.BF16 R56, R92.reuse, R64, RZ ;  /* 0x000000405c38723c */ /* 0x040ff000000418ff */
[-C--:B------:R-:W-:Y:S01]  /*117f0*/  HMMA.16816.F32.BF16 R60, R92, R66.reuse, RZ ;  /* 0x000000425c3c723c */ /* 0x080fe200000418ff */
[-C--:B-1----:R-:W-:Y:S07]  /*11800*/  IADD3 R2, P1, R2, R235.reuse, RZ ;  /* 0x000000eb02027210 */ /* 0x082fee0007f3e0ff */
        /* <DEDUP_REMOVED lines=19> */
[----:B------:R-:W3:Y:S06]  /*11940*/  LDSM.16.M88.4 R184, [R214] ;  /* 0x00000000d6b8783b */ /* 0x000eec0000000200 */
[----:B------:R-:W-:Y:S01]  /*11950*/  @!PT LDS RZ, [RZ] ;  /* 0x00000000fffff984 */ /* 0x000fe20000000800 */
[----:B------:R-:W-:Y:S01]  /*11960*/  @!PT LDS RZ, [RZ] ;  /* 0x00000000fffff984 */ /* 0x000fe20000000800 */
[----:B------:R-:W-:Y:S01]  /*11970*/  @!PT LDS RZ, [RZ] ;  /* 0x00000000fffff984 */ /* 0x000fe20000000800 */
[----:B------:R4:W-:Y:S01]  /*11980*/  LDGSTS.E.BYPASS.LTC128B.128 [R238], [R198.64], !P3 ;  /* 0x00000000c6ee7fae */ /* 0x0009e2000d901d74 */
[-C--:B-1----:R-:W-:Y:S05]  /*11990*/  HMMA.16816.F32.BF16 R36, R172, R168.reuse, R36 ;  /* 0x000000a8ac24723c */ /* 0x082fea0000041824 */
[----:B------:R1:W-:Y:S03]  /*119a0*/  LDGSTS.E.BYPASS.LTC128B.128 [R238+0x800], [R200.64], !P3 ;  /* 0x00800000c8ee7fae */ /* 0x0003e6000d901d74 */
[C---:B------:R-:W-:Y:S08]  /*119b0*/  HMMA.16816.F32.BF16 R40, R180.reuse, R168, R40 ;  /* 0x000000a8b428723c */ /* 0x040ff00000041828 */
[-C--:B------:R-:W-:Y:S08]  /*119c0*/  HMMA.16816.F32.BF16 R44, R180, R170.reuse, R44 ;  /* 0x000000aab42c723c */ /* 0x080ff0000004182c */
[C---:B------:R-:W-:Y:S04]  /*119d0*/  HMMA.16816.F32.BF16 R48, R172.reuse, R170, R48 ;  /* 0x000000aaac30723c */ /* 0x040fe80000041830 */
[-C--:B----4-:R-:W-:Y:S02]  /*119e0*/  IADD3 R198, P0, R192, R235.reuse, RZ ;  /* 0x000000ebc0c67210 */ /* 0x090fe40007f1e0ff */
[-C--:B------:R-:W-:Y:S02]  /*119f0*/  IADD3 R192, P2, R193, R235.reuse, RZ ;  /* 0x000000ebc1c07210 */ /* 0x080fe40007f5e0ff */
[-C--:B--2---:R-:W-:Y:S04]  /*11a00*/  HMMA.16816.F32.BF16 R52, R172, R176.reuse, R52 ;  /* 0x000000b0ac34723c */ /* 0x084fe80000041834 */
[--C-:B------:R-:W-:Y:S01]  /*11a10*/  IMAD.X R199, R194, 0x1, R234.reuse, P0 ;  /* 0x00000001c2c77824 */ /* 0x100fe200000e06ea */
[----:B------:R-:W-:Y:S01]  /*11a20*/  IADD3 R168, P0, R0, R235, RZ ;  /* 0x000000eb00a87210 */ /* 0x000fe20007f1e0ff */
[--C-:B------:R-:W-:Y:S02]  /*11a30*/  IMAD.X R193, R3, 0x1, R234.reuse, P2 ;  /* 0x0000000103c17824 */ /* 0x100fe400010e06ea */
[C---:B------:R-:W-:Y:S01]  /*11a40*/  HMMA.16816.F32.BF16 R56, R180.reuse, R176, R56 ;  /* 0x000000b0b438723c */ /* 0x040fe20000041838 */
[----:B------:R2:W-:Y:S03]  /*11a50*/  LDGSTS.E.BYPASS.LTC128B.128 [R238+0x1000], [R198.64], !P3 ;  /* 0x01000000c6ee7fae */ /* 0x0005e6000d901d74 */
[--C-:B------:R-:W-:Y:S02]  /*11a60*/  IMAD.X R3, R196, 0x1, R234.reuse, P1 ;  /* 0x00000001c4037824 */ /* 0x100fe400008e06ea */
[----:B------:R-:W-:Y:S01]  /*11a70*/  IMAD.X R169, R197, 0x1, R234, P0 ;  /* 0x00000001c5a97824 */ /* 0x000fe200000e06ea */
[----:B------:R4:W-:Y:S01]  /*11a80*/  LDGSTS.E.BYPASS.LTC128B.128 [R238+0x1800], [R192.64], !P3 ;  /* 0x01800000c0ee7fae */ /* 0x0009e2000d901d74 */
[-C--:B------:R-:W-:Y:S03]  /*11a90*/  HMMA.16816.F32.BF16 R60, R180, R178.reuse, R60 ;  /* 0x000000b2b43c723c */ /* 0x080fe6000004183c */
[----:B------:R-:W-:Y:S02]  /*11aa0*/  ISETP.GT.AND P0, PT, R243, UR5, PT ;  /* 0x00000005f3007c0c */ /* 0x000fe4000bf04270 */
[----:B------:R2:W-:Y:S03]  /*11ab0*/  LDGSTS.E.BYPASS.LTC128B.128 [R238+0x2000], [R2.64], !P3 ;  /* 0x0200000002ee7fae */ /* 0x0005e6000d901d74 */
[C---:B------:R-:W-:Y:S03]  /*11ac0*/  HMMA.16816.F32.BF16 R64, R172.reuse, R178, R64 ;  /* 0x000000b2ac40723c */ /* 0x040fe60000041840 */
[----:B------:R5:W-:Y:S05]  /*11ad0*/  LDGSTS.E.BYPASS.LTC128B.128 [R238+0x2800], [R168.64], !P3 ;  /* 0x02800000a8ee7fae */ /* 0x000bea000d901d74 */
[-C--:B---3--:R-:W-:Y:S01]  /*11ae0*/  HMMA.16816.F32.BF16 R68, R172, R184.reuse, R68 ;  /* 0x000000b8ac44723c */ /* 0x088fe20000041844 */
[----:B-1----:R-:W-:Y:S06]  /*11af0*/  LDSM.16.M88.4 R200, [R222+0x3900] ;  /* 0x00390000dec8783b */ /* 0x002fec0000000200 */
[----:B------:R-:W0:Y:S01]  /*11b00*/  LDGDEPBAR ;  /* 0x00000000000079af */ /* 0x000e220000000000 */
[C---:B------:R-:W-:Y:S05]  /*11b10*/  HMMA.16816.F32.BF16 R72, R180.reuse, R184, R72 ;  /* 0x000000b8b448723c */ /* 0x040fea0000041848 */
[----:B----4-:R-:W-:Y:S03]  /*11b20*/  LDSM.16.M88.4 R192, [R223+0x6100] ;  /* 0x00610000dfc0783b */ /* 0x010fe60000000200 */
[-C--:B------:R-:W-:Y:S03]  /*11b30*/  HMMA.16816.F32.BF16 R76, R180, R186.reuse, R76 ;  /* 0x000000bab44c723c */ /* 0x080fe6000004184c */
[----:B--2---:R-:W-:Y:S05]  /*11b40*/  LDSM.16.M88.4 R196, [R223+0x8100] ;  /* 0x00810000dfc4783b */ /* 0x004fea0000000200 */
[C---:B------:R-:W-:Y:S01]  /*11b50*/  HMMA.16816.F32.BF16 R80, R172.reuse, R186, R80 ;  /* 0x000000baac50723c */ /* 0x040fe20000041850 */
[----:B-----5:R-:W1:Y:S06]  /*11b60*/  LDSM.16.M88.4 R168, [R222+0x3100] ;  /* 0x00310000dea8783b */ /* 0x020e6c0000000200 */
[----:B------:R-:W2:Y:S01]  /*11b70*/  LDSM.16.M88.4 R204, [R222+0x4100] ;  /* 0x00410000decc783b */ /* 0x000ea20000000200 */
[-C--:B------:R-:W-:Y:S05]  /*11b80*/  HMMA.16816.F32.BF16 R84, R172, R188.reuse, R84 ;  /* 0x000000bcac54723c */ /* 0x080fea0000041854 */
[----:B------:R-:W3:Y:S03]  /*11b90*/  LDSM.16.M88.4 R208, [R222+0x4900] ;  /* 0x00490000ded0783b */ /* 0x000ee60000000200 */
[C---:B------:R-:W-:Y:S03]  /*11ba0*/  HMMA.16816.F32.BF16 R88, R180.reuse, R188, R88 ;  /* 0x000000bcb458723c */ /* 0x040fe60000041858 */
[----:B------:R-:W-:Y:S05]  /*11bb0*/  LDSM.16.M88.4 R176, [R221+0x6100] ;  /* 0x00610000ddb0783b */ /* 0x000fea0000000200 */
[-C--:B------:R-:W-:Y:S01]  /*11bc0*/  HMMA.16816.F32.BF16 R92, R180, R190.reuse, R92 ;  /* 0x000000beb45c723c */ /* 0x080fe2000004185c */
[----:B------:R-:W-:Y:S06]  /*11bd0*/  LDSM.16.M88.4 R180, [R212] ;  /* 0x00000000d4b4783b */ /* 0x000fec0000000200 */
[----:B------:R-:W-:Y:S01]  /*11be0*/  LDSM.16.M88.4 R184, [R221+0x8100] ;  /* 0x00810000ddb8783b */ /* 0x000fe20000000200 */
[----:B------:R-:W-:Y:S05]  /*11bf0*/  HMMA.16816.F32.BF16 R96, R172, R190, R96 ;  /* 0x000000beac60723c */ /* 0x000fea0000041860 */
[----:B------:R-:W4:Y:S03]  /*11c00*/  LDSM.16.M88.4 R172, [R222+0x5100] ;  /* 0x00510000deac783b */ /* 0x000f260000000200 */
[-C--:B-1----:R-:W-:Y:S03]  /*11c10*/  HMMA.16816.F32.BF16 R4, R192, R168.reuse, R4 ;  /* 0x000000a8c004723c */ /* 0x082fe60000041804 */
[----:B------:R-:W-:Y:S05]  /*11c20*/  LDSM.16.M88.4 R188, [R212+0x800] ;  /* 0x00080000d4bc783b */ /* 0x000fea0000000200 */
        /* <DEDUP_REMOVED lines=8> */
[----:B------:R-:W5:Y:S07]  /*11cb0*/  LDSM.16.M88.4 R200, [R212+0x1000] ;  /* 0x00100000d4c8783b */ /* 0x000f6e0000000200 */
[-C--:B--2---:R-:W-:Y:S08]  /*11cc0*/  HMMA.16816.F32.BF16 R36, R192, R204.reuse, R36 ;  /* 0x000000ccc024723c */ /* 0x084ff00000041824 */
[C---:B------:R-:W-:Y:S08]  /*11cd0*/  HMMA.16816.F32.BF16 R40, R196.reuse, R204, R40 ;  /* 0x000000ccc428723c */ /* 0x040ff00000041828 */
[-C--:B------:R-:W-:Y:S08]  /*11ce0*/  HMMA.16816.F32.BF16 R44, R196, R206.reuse, R44 ;  /* 0x000000cec42c723c */ /* 0x080ff0000004182c */
[C---:B------:R-:W-:Y:S01]  /*11cf0*/  HMMA.16816.F32.BF16 R48, R192.reuse, R206, R48 ;  /* 0x000000cec030723c */ /* 0x040fe20000041830 */
[----:B------:R-:W2:Y:S07]  /*11d00*/  LDSM.16.M88.4 R204, [R212+0x1800] ;  /* 0x00180000d4cc783b */ /* 0x000eae0000000200 */
[-C--:B---3--:R-:W-:Y:S08]  /*11d10*/  HMMA.16816.F32.BF16 R52, R192, R208.reuse, R52 ;  /* 0x000000d0c034723c */ /* 0x088ff00000041834 */
[C---:B------:R-:W-:Y:S08]  /*11d20*/  HMMA.16816.F32.BF16 R56, R196.reuse, R208, R56 ;  /* 0x000000d0c438723c */ /* 0x040ff00000041838 */
[-C--:B------:R-:W-:Y:S08]  /*11d30*/  HMMA.16816.F32.BF16 R60, R196, R210.reuse, R60 ;  /* 0x000000d2c43c723c */ /* 0x080ff0000004183c */
[C---:B------:R-:W-:Y:S01]  /*11d40*/  HMMA.16816.F32.BF16 R64, R192.reuse, R210, R64 ;  /* 0x000000d2c040723c */ /* 0x040fe20000041840 */
[----:B------:R-:W3:Y:S07]  /*11d50*/  LDSM.16.M88.4 R208, [R212+0x2000] ;  /* 0x00200000d4d0783b */ /* 0x000eee0000000200 */
[-C--:B----4-:R-:W-:Y:S08]  /*11d60*/  HMMA.16816.F32.BF16 R68, R192, R172.reuse, R68 ;  /* 0x000000acc044723c */ /* 0x090ff00000041844 */
[C---:B------:R-:W-:Y:S08]  /*11d70*/  HMMA.16816.F32.BF16 R72, R196.reuse, R172, R72 ;  /* 0x000000acc448723c */ /* 0x040ff00000041848 */
[-C--:B------:R-:W-:Y:S08]  /*11d80*/  HMMA.16816.F32.BF16 R76, R196, R174.reuse, R76 ;  /* 0x000000aec44c723c */ /* 0x080ff0000004184c */
[C---:B------:R-:W-:Y:S01]  /*11d90*/  HMMA.16816.F32.BF16 R80, R192.reuse, R174, R80 ;  /* 0x000000aec050723c */ /* 0x040fe20000041850 */
[----:B------:R-:W4:Y:S01]  /*11da0*/  LDSM.16.M88.4 R172, [R212+0x2800] ;  /* 0x00280000d4ac783b */ /* 0x000f220000000200 */
[----:B------:R-:W-:Y:S05]  /*11db0*/  DEPBAR.LE SB0, 0x0 ;  /* 0x000080000000791a */ /* 0x000fea0000000000 */
[----:B------:R-:W-:Y:S01]  /*11dc0*/  BAR.SYNC.DEFER_BLOCKING 0x0 ;  /* 0x0000000000007b1d */ /* 0x000fe20000010000 */
[-C--:B-1----:R-:W-:Y:S08]  /*11dd0*/  HMMA.16816.F32.BF16 R84, R192, R168.reuse, R84 ;  /* 0x000000a8c054723c */ /* 0x082ff00000041854 */
[C---:B------:R-:W-:Y:S08]  /*11de0*/  HMMA.16816.F32.BF16 R88, R196.reuse, R168, R88 ;  /* 0x000000a8c458723c */ /* 0x040ff00000041858 */
[-C--:B------:R-:W-:Y:S08]  /*11df0*/  HMMA.16816.F32.BF16 R92, R196, R170.reuse, R92 ;  /* 0x000000aac45c723c */ /* 0x080ff0000004185c */
[----:B------:R-:W-:Y:S08]  /*11e00*/  HMMA.16816.F32.BF16 R96, R192, R170, R96 ;  /* 0x000000aac060723c */ /* 0x000ff00000041860 */
        /* <DEDUP_REMOVED lines=8> */
[-C--:B-----5:R-:W-:Y:S08]  /*11e90*/  HMMA.16816.F32.BF16 R36, R176, R200.reuse, R36 ;  /* 0x000000c8b024723c */ /* 0x0a0ff00000041824 */
[C---:B------:R-:W-:Y:S08]  /*11ea0*/  HMMA.16816.F32.BF16 R40, R184.reuse, R200, R40 ;  /* 0x000000c8b828723c */ /* 0x040ff00000041828 */
[-C--:B------:R-:W-:Y:S08]  /*11eb0*/  HMMA.16816.F32.BF16 R44, R184, R202.reuse, R44 ;  /* 0x000000cab82c723c */ /* 0x080ff0000004182c */
[C---:B------:R-:W-:Y:S08]  /*11ec0*/  HMMA.16816.F32.BF16 R48, R176.reuse, R202, R48 ;  /* 0x000000cab030723c */ /* 0x040ff00000041830 */
        /* <DEDUP_REMOVED lines=71> */
.L_x_996:
[----:B-1----:R-:W-:Y:S01]  /*12340*/  IMAD.MOV.U32 R174, RZ, RZ, R236 ;  /* 0x000000ffffae7224 */ /* 0x002fe200078e00ec */
[----:B------:R-:W-:Y:S01]  /*12350*/  PLOP3.LUT P1, PT, PT, PT, UP2, 0x80, 0x0 ;  /* 0x000000000000781c */ /* 0x000fe20003f2f028 */
[----:B------:R-:W0:Y:S01]  /*12360*/  LDGDEPBAR ;  /* 0x00000000000079af */ /* 0x000e220000000000 */
[----:B------:R-:W-:Y:S01]  /*12370*/  PLOP3.LUT P0, PT, PT, PT, UP2, 0x80, 0x0 ;  /* 0x000000000000781c */ /* 0x000fe20003f0f028 */
[----:B------:R-:W-:Y:S02]  /*12380*/  IMAD R169, R243, -0x60, RZ ;  /* 0xffffffa0f3a97824 */ /* 0x000fe400078e02ff */
[----:B------:R-:W-:Y:S02]  /*12390*/  IMAD.U32 R170, RZ, RZ, UR10 ;  /* 0x0000000affaa7e24 */ /* 0x000fe4000f8e00ff */
[----:B------:R-:W-:Y:S06]  /*123a0*/  IMAD.IADD R3, R169, 0x1, -R237 ;  /* 0x00000001a9037824 */ /* 0x000fec00078e0aed */
[----:B------:R-:W-:Y:S05]  /*123b0*/  @P1 IMAD.HI.U32 R0, R236, c[0x0][0x2c8], RZ ;  /* 0x0000b200ec001a27 */ /* 0x000fea00078e00ff */
[----:B------:R-:W-:Y:S02]  /*123c0*/  @P0 SHF.R.U32.HI R174, RZ, c[0x0][0x2cc], R0 ;  /* 0x0000b300ffae0a19 */ /* 0x000fe40000011600 */
[----:B------:R-:W-:Y:S02]  /*123d0*/  PLOP3.LUT P0, PT, PT, PT, UP0, 0x40, 0x0 ;  /* 0x000000000000781c */ /* 0x000fe40003f0e808 */
[----:B------:R-:W-:Y:S01]  /*123e0*/  IADD3 R0, -R237, 0x1, R169 ;  /* 0x00000001ed007810 */ /* 0x000fe20007ffe1a9 */
[----:B------:R-:W1:Y:S03]  /*123f0*/  SHFL.IDX PT, R2, R174, RZ, 0x1c1f ;  /* 0x001c1fffae027589 */ /* 0x000e6600000e0000 */
        /* <DEDUP_REMOVED lines=21> */
.L_x_999:
[----:B------:R-:W-:Y:S04]  /*12550*/  MOV R0, c[0x0][0x32c] ;  /* 0x0000cb0000007a02 */ /* 0x000fe80000000f00 */
[----:B------:R-:W-:Y:S11]  /*12560*/  ISETP.NE.AND P0, PT, R0, 0x1, PT ;  /* 0x000000010000780c */ /* 0x000ff60003f05270 */
[----:B------:R-:W-:Y:S02]  /*12570*/  @!UPT UIADD3 URZ, URZ, URZ, URZ ;  /* 0x0000003f3f3ff290 */ /* 0x000fe4000fffe03f */
[----:B------:R-:W-:Y:S05]  /*12580*/  @P0 IMAD.HI.U32 R0, R2, c[0x0][0x330], RZ ;  /* 0x0000cc0002000a27 */ /* 0x000fea00078e00ff */
[----:B------:R-:W-:Y:S02]  /*12590*/  @P0 SHF.R.U32.HI R2, RZ, c[0x0][0x334], R0 ;  /* 0x0000cd00ff020a19 */ /* 0x000fe40000011600 */
.L_x_1000:
[----:B------:R-:W-:Y:S05]  /*125a0*/  BSYNC B0 ;  /* 0x0000000000007941 */ /* 0x000fea0003800000 */
.L_x_998:
[----:B------:R-:W-:Y:S05]  /*125b0*/  IMAD R2, R2, c[0x0][0x32c], R3 ;  /* 0x0000cb0002027a24 */ /* 0x000fea00078e0203 */
[----:B------:R-:W-:Y:S02]  /*125c0*/  IADD3 R0, R2, c[0x0][0x32c], RZ ;  /* 0x0000cb0002007a10 */ /* 0x000fe40007ffe0ff */
[----:B------:R-:W-:Y:S02]  /*125d0*/  IMNMX R171, R171, R2, !PT ;  /* 0x00000002abab7217 */ /* 0x000fe40007800200 */
[----:B------:R-:W-:Y:S02]  /*125e0*/  IMNMX R177, R177, R0, PT ;  /* 0x00000000b1b17217 */ /* 0x000fe40003800200 */
.L_x_997:
[----:B------:R-:W-:Y:S01]  /*125f0*/  PLOP3.LUT P0, PT, PT, PT, UP0, 0x40, 0x0 ;  /* 0x000000000000781c */ /* 0x000fe20003f0e808 */
[----:B------:R-:W1:Y:S02]  /*12600*/  SHFL.IDX PT, R2, R174, 0x1, 0x1c1f ;  /* 0x003c1f00ae027f89 */ /* 0x000e6400000e0000 */
[----:B-1----:R-:W-:Y:S01]  /*12610*/  IADD3 R179, R170, R2, RZ ;  /* 0x00000002aab37210 */ /* 0x002fe20007ffe0ff */
[----:B------:R-:W-:Y:S09]  /*12620*/  IMAD.IADD R181, R173, 0x1, R2 ;  /* 0x00000001adb57824 */ /* 0x000ff200078e0202 */
        /* <DEDUP_REMOVED lines=16> */
.L_x_1003:
[----:B------:R-:W-:Y:S04]  /*12730*/  MOV R0, c[0x0][0x32c] ;  /* 0x0000cb0000007a02 */ /* 0x000fe80000000f00 */
[----:B------:R-:W-:Y:S11]  /*12740*/  ISETP.NE.AND P0, PT, R0, 0x1, PT ;  /* 0x000000010000780c */ /* 0x000ff60003f05270 */
[----:B------:R-:W-:Y:S02]  /*12750*/  @!UPT UIADD3 URZ, URZ, URZ, URZ ;  /* 0x0000003f3f3ff290 */ /* 0x000fe4000fffe03f */
[----:B------:R-:W-:Y:S05]  /*12760*/  @P0 IMAD.HI.U32 R0, R2, c[0x0][0x330], RZ ;  /* 0x0000cc0002000a27 */ /* 0x000fea00078e00ff */
[----:B------:R-:W-:Y:S02]  /*12770*/  @P0 SHF.R.U32.HI R2, RZ, c[0x0][0x334], R0 ;  /* 0x0000cd00ff020a19 */ /* 0x000fe40000011600 */
.L_x_1004:
[----:B------:R-:W-:Y:S05]  /*12780*/  BSYNC B0 ;  /* 0x0000000000007941 */ /* 0x000fea0003800000 */
.L_x_1002:
[----:B------:R-:W-:Y:S05]  /*12790*/  IMAD R2, R2, c[0x0][0x32c], R3 ;  /* 0x0000cb0002027a24 */ /* 0x000fea00078e0203 */
[----:B------:R-:W-:Y:S02]  /*127a0*/  IADD3 R0, R2, c[0x0][0x32c], RZ ;  /* 0x0000cb0002007a10 */ /* 0x000fe40007ffe0ff */
[----:B------:R-:W-:Y:S02]  /*127b0*/  IMNMX R179, R179, R2, !PT ;  /* 0x00000002b3b37217 */ /* 0x000fe40007800200 */
[----:B------:R-:W-:Y:S02]  /*127c0*/  IMNMX R181, R181, R0, PT ;  /* 0x00000000b5b57217 */ /* 0x000fe40003800200 */
.L_x_1001:
[C---:B------:R-:W-:Y:S02]  /*127d0*/  ISETP.GE.AND P0, PT, R169.reuse, 0x2, PT ;  /* 0x00000002a900780c */ /* 0x040fe40003f06270 */
[----:B------:R-:W-:Y:S02]  /*127e0*/  ISETP.GE.AND P2, PT, R169, 0xa, PT ;  /* 0x0000000aa900780c */ /* 0x000fe40003f46270 */
[----:B------:R-:W-:Y:S02]  /*127f0*/  P2R R182, PR, RZ, 0x1 ;  /* 0x00000001ffb67803 */ /* 0x000fe40000000000 */
[----:B------:R-:W-:Y:S02]  /*12800*/  ISETP.GT.AND P0, PT, R171, 0x1, !P0 ;  /* 0x00000001ab00780c */ /* 0x000fe40004704270 */
[----:B------:R-:W-:Y:S02]  /*12810*/  ISETP.GE.AND P1, PT, R169, 0x9, PT ;  /* 0x00000009a900780c */ /* 0x000fe40003f26270 */
[----:B------:R-:W-:Y:S02]  /*12820*/  ISETP.LT.OR P0, PT, R177, 0x2, P0 ;  /* 0x00000002b100780c */ /* 0x000fe40000701670 */
[----:B------:R-:W-:Y:S02]  /*12830*/  P2R R180, PR, RZ, 0x2 ;  /* 0x00000002ffb47803 */ /* 0x000fe40000000000 */
[----:B------:R-:W-:Y:S02]  /*12840*/  FSEL R2, R5, -INF , !P0 ;  /* 0xff80000005027808 */ /* 0x000fe40004000000 */
[C---:B------:R-:W-:Y:S02]  /*12850*/  ISETP.GT.AND P0, PT, R171.reuse, 0x9, !P2 ;  /* 0x00000009ab00780c */ /* 0x040fe40005704270 */
[----:B------:R-:W-:Y:S02]  /*12860*/  ISETP.GT.AND P1, PT, R171, 0x8, !P1 ;  /* 0x00000008ab00780c */ /* 0x000fe40004f24270 */
[----:B------:R-:W-:Y:S02]  /*12870*/  P2R R184, PR, RZ, 0x4 ;  /* 0x00000004ffb87803 */ /* 0x000fe40000000000 */
[----:B------:R-:W-:Y:S02]  /*12880*/  ISETP.LT.OR P0, PT, R177, 0xa, P0 ;  /* 0x0000000ab100780c */ /* 0x000fe40000701670 */
[----:B------:R-:W-:Y:S02]  /*12890*/  ISETP.GE.AND P2, PT, R169, 0x11, PT ;  /* 0x00000011a900780c */ /* 0x000fe40003f46270 */
[----:B------:R-:W-:Y:S02]  /*128a0*/  ISETP.LT.OR P1, PT, R177, 0x9, P1 ;  /* 0x00000009b100780c */ /* 0x000fe40000f21670 */
[----:B------:R-:W-:Y:S02]  /*128b0*/  FSEL R0, R17, -INF , !P0 ;  /* 0xff80000011007808 */ /* 0x000fe40004000000 */
[----:B------:R-:W-:Y:S01]  /*128c0*/  ISETP.GT.AND P0, PT, R171, 0x10, !P2 ;  /* 0x00000010ab00780c */ /* 0x000fe20005704270 */
[----:B------:R-:W1:Y:S01]  /*128d0*/  SHFL.IDX PT, R17, R174, 0x2, 0x1c1f ;  /* 0x005c1f00ae117f89 */ /* 0x000e6200000e0000 */
[----:B------:R-:W-:Y:S02]  /*128e0*/  FSEL R5, R16, -INF , !P1 ;  /* 0xff80000010057808 */ /* 0x000fe40004800000 */
        /* <DEDUP_REMOVED lines=9> */
[----:B------:R-:W-:Y:S01]  /*12980*/  P2R R247, PR, RZ, 0x2 ;  /* 0x00000002fff77803 */ /* 0x000fe20000000000 */
[----:B------:R2:W-:Y:S01]  /*12990*/  STL [R1+0x4], R16 ;  /* 0x0000041001007387 */ /* 0x0005e20000100800 */
[----:B------:R-:W-:Y:S02]  /*129a0*/  ISETP.LT.OR P0, PT, R177, 0x19, P0 ;  /* 0x00000019b100780c */ /* 0x000fe40000701670 */
[C---:B------:R-:W-:Y:S02]  /*129b0*/  ISETP.GE.AND P1, PT, R169.reuse, 0x1a, PT ;  /* 0x0000001aa900780c */ /* 0x040fe40003f26270 */
[C---:B------:R-:W-:Y:S02]  /*129c0*/  ISETP.GE.AND P6, PT, R169.reuse, 0x52, PT ;  /* 0x00000052a900780c */ /* 0x040fe40003fc6270 */
[----:B------:R-:W-:Y:S02]  /*129d0*/  P2R R246, PR, RZ, 0x2 ;  /* 0x00000002fff67803 */ /* 0x000fe40000000000 */
[C---:B------:R-:W-:Y:S02]  /*129e0*/  ISETP.GE.AND P5, PT, R169.reuse, 0x59, PT ;  /* 0x00000059a900780c */ /* 0x040fe40003fa6270 */
[----:B------:R-:W-:Y:S02]  /*129f0*/  P2R R192, PR, RZ, 0x4 ;  /* 0x00000004ffc07803 */ /* 0x000fe40000000000 */
[----:B------:R-:W-:Y:S02]  /*12a00*/  ISETP.GE.AND P2, PT, R169, 0x1, PT ;  /* 0x00000001a900780c */ /* 0x000fe40003f46270 */
[----:B--2---:R-:W-:Y:S02]  /*12a10*/  FSEL R16, R32, -INF , !P0 ;  /* 0xff80000020107808 */ /* 0x004fe40004000000 */
        /* <DEDUP_REMOVED lines=54> */
[----:B------:R-:W-:Y:S01]  /*12d80*/  FSEL R185, R69, -INF , !P0 ;  /* 0xff80000045b97808 */ /* 0x000fe20004000000 */
[--C-:B-1----:R-:W-:Y:S01]  /*12d90*/  IMAD.IADD R69, R170, 0x1, R17.reuse ;  /* 0x00000001aa457824 */ /* 0x102fe200078e0211 */
[----:B------:R-:W-:Y:S02]  /*12da0*/  ISETP.GT.AND P0, PT, R171, 0x48, !P1 ;  /* 0x00000048ab00780c */ /* 0x000fe40004f04270 */
[----:B------:R-:W-:Y:S02]  /*12db0*/  ISETP.GE.AND P1, PT, R169, 0x4a, PT ;  /* 0x0000004aa900780c */ /* 0x000fe40003f26270 */
[----:B------:R-:W-:Y:S02]  /*12dc0*/  ISETP.LT.OR P0, PT, R177, 0x49, P0 ;  /* 0x00000049b100780c */ /* 0x000fe40000701670 */
[----:B------:R-:W-:Y:S02]  /*12dd0*/  P2R R21, PR, RZ, 0x2 ;  /* 0x00000002ff157803 */ /* 0x000fe40000000000 */
[----:B------:R-:W-:Y:S01]  /*12de0*/  FSEL R176, R80, -INF , !P0 ;  /* 0xff80000050b07808 */ /* 0x000fe20004000000 */
[----:B------:R-:W-:Y:S01]  /*12df0*/  IMAD.IADD R80, R173, 0x1, R17 ;  /* 0x00000001ad507824 */ /* 0x000fe200078e0211 */
[----:B------:R-:W-:Y:S02]  /*12e00*/  ISETP.GT.AND P0, PT, R171, 0x49, !P1 ;  /* 0x00000049ab00780c */ /* 0x000fe40004f04270 */
[----:B------:R-:W-:Y:S02]  /*12e10*/  ISETP.GE.AND P1, PT, R169, 0x51, PT ;  /* 0x00000051a900780c */ /* 0x000fe40003f26270 */
[----:B------:R-:W-:Y:S02]  /*12e20*/  ISETP.LT.OR P0, PT, R177, 0x4a, P0 ;  /* 0x0000004ab100780c */ /* 0x000fe40000701670 */
        /* <DEDUP_REMOVED lines=14> */
[----:B------:R-:W-:Y:S04]  /*12f10*/  ISETP.GE.AND P0, PT, R169, 0x5a, PT ;  /* 0x0000005aa900780c */ /* 0x000fe80003f06270 */
[----:B------:R-:W-:Y:S04]  /*12f20*/  ISETP.GT.AND P2, PT, R171, 0x59, !P0 ;  /* 0x00000059ab00780c */ /* 0x000fe80004744270 */
[----:B------:R-:W-:Y:S04]  /*12f30*/  ISETP.LT.OR P2, PT, R177, 0x5a, P2 ;  /* 0x0000005ab100780c */ /* 0x000fe80001741670 */
        /* <DEDUP_REMOVED lines=19> */
.L_x_1007:
[----:B------:R-:W-:Y:S04]  /*13070*/  MOV R4, c[0x0][0x32c] ;  /* 0x0000cb0000047a02 */ /* 0x000fe80000000f00 */
[----:B------:R-:W-:Y:S11]  /*13080*/  ISETP.NE.AND P2, PT, R4, 0x1, PT ;  /* 0x000000010400780c */ /* 0x000ff60003f45270 */
[----:B------:R-:W-:Y:S02]  /*13090*/  @!UPT UIADD3 URZ, URZ, URZ, URZ ;  /* 0x0000003f3f3ff290 */ /* 0x000fe4000fffe03f */
[----:B------:R-:W-:Y:S05]  /*130a0*/  @P2 IMAD.HI.U32 R4, R17, c[0x0][0x330], RZ ;  /* 0x0000cc0011042a27 */ /* 0x000fea00078e00ff */
[----:B------:R-:W-:Y:S02]  /*130b0*/  @P2 SHF.R.U32.HI R17, RZ, c[0x0][0x334], R4 ;  /* 0x0000cd00ff112a19 */ /* 0x000fe40000011604 */
.L_x_1008:
[----:B------:R-:W-:Y:S05]  /*130c0*/  BSYNC B0 ;  /* 0x0000000000007941 */ /* 0x000fea0003800000 */
.L_x_1006:
[----:B------:R-:W-:Y:S05]  /*130d0*/  IMAD R17, R17, c[0x0][0x32c], R3 ;  /* 0x0000cb0011117a24 */ /* 0x000fea00078e0203 */
[----:B------:R-:W-:Y:S02]  /*130e0*/  IADD3 R4, R17, c[0x0][0x32c], RZ ;  /* 0x0000cb0011047a10 */ /* 0x000fe40007ffe0ff */
[----:B------:R-:W-:Y:S02]  /*130f0*/  IMNMX R69, R69, R17, !PT ;  /* 0x0000001145457217 */ /* 0x000fe40007800200 */
[----:B------:R-:W-:Y:S02]  /*13100*/  IMNMX R80, R80, R4, PT ;  /* 0x0000000450507217 */ /* 0x000fe40003800200 */
.L_x_1005:
[----:B------:R-:W-:Y:S02]  /*13110*/  ISETP.NE.AND P2, PT, R180, RZ, PT ;  /* 0x000000ffb400720c */ /* 0x000fe40003f45270 */
[----:B------:R-:W-:Y:S02]  /*13120*/  P2R R84, PR, RZ, 0x10 ;  /* 0x00000010ff547803 */ /* 0x000fe40000000000 */
[----:B------:R-:W-:Y:S02]  /*13130*/  ISETP.GT.AND P2, PT, R179, 0x8, !P2 ;  /* 0x00000008b300780c */ /* 0x000fe40005744270 */
[----:B------:R-:W-:Y:S02]  /*13140*/  ISETP.NE.AND P4, PT, R32, RZ, PT ;  /* 0x000000ff2000720c */ /* 0x000fe40003f85270 */
[----:B------:R-:W-:Y:S02]  /*13150*/  ISETP.LT.OR P2, PT, R181, 0x9, P2 ;  /* 0x00000009b500780c */ /* 0x000fe40001741670 */
[----:B------:R-:W-:Y:S02]  /*13160*/  P2R R81, PR, RZ, 0x8 ;  /* 0x00000008ff517803 */ /* 0x000fe40000000000 */
[----:B------:R-:W-:Y:S02]  /*13170*/  FSEL R4, R18, -INF , !P2 ;  /* 0xff80000012047808 */ /* 0x000fe40005000000 */
[----:B------:R-:W-:Y:S02]  /*13180*/  ISETP.NE.AND P2, PT, R184, RZ, PT ;  /* 0x000000ffb800720c */ /* 0x000fe40003f45270 */
[----:B------:R-:W-:Y:S02]  /*13190*/  ISETP.NE.AND P3, PT, R21, RZ, PT ;  /* 0x000000ff1500720c */ /* 0x000fe40003f65270 */
[----:B------:R-:W-:Y:S04]  /*131a0*/  ISETP.GT.AND P2, PT, R179, 0x9, !P2 ;  /* 0x00000009b300780c */ /* 0x000fe80005744270 */
[----:B------:R-:W-:Y:S04]  /*131b0*/  ISETP.LT.OR P2, PT, R181, 0xa, P2 ;  /* 0x0000000ab500780c */ /* 0x000fe80001741670 */
[----:B------:R-:W-:Y:S02]  /*131c0*/  FSEL R19, R19, -INF , !P2 ;  /* 0xff80000013137808 */ /* 0x000fe40005000000 */
[----:B------:R-:W-:Y:S04]  /*131d0*/  ISETP.NE.AND P2, PT, R192, RZ, PT ;  /* 0x000000ffc000720c */ /* 0x000fe80003f45270 */
[----:B------:R-:W-:Y:S04]  /*131e0*/  ISETP.GT.AND P2, PT, R179, 0x10, !P2 ;  /* 0x00000010b300780c */ /* 0x000fe80005744270 */
[----:B------:R-:W-:Y:S04]  /*131f0*/  ISETP.LT.OR P2, PT, R181, 0x11, P2 ;  /* 0x00000011b500780c */ /* 0x000fe80001741670 */
[----:B------:R-:W-:Y:S02]  /*13200*/  FSEL R18, R22, -INF , !P2 ;  /* 0xff80000016127808 */ /* 0x000fe40005000000 */
[----:B------:R-:W-:Y:S02]  /*13210*/  ISETP.NE.AND P2, PT, R249, RZ, PT ;  /* 0x000000fff900720c */ /* 0x000fe40003f45270 */
[----:B------:R-:W-:Y:S02]  /*13220*/  P2R R22, PR, RZ, 0x10 ;  /* 0x00000010ff167803 */ /* 0x000fe40000000000 */
        /* <DEDUP_REMOVED lines=53> */
[----:B------:R-:W-:Y:S02]  /*13580*/  ISETP.GT.AND P2, PT, R179, 0x48, !P4 ;  /* 0x00000048b300780c */ /* 0x000fe40006744270 */
[----:B------:R-:W-:Y:S02]  /*13590*/  ISETP.NE.AND P4, PT, R68, RZ, PT ;  /* 0x000000ff4400720c */ /* 0x000fe40003f85270 */
        /* <DEDUP_REMOVED lines=12> */
[----:B------:R-:W-:Y:S04]  /*13660*/  ISETP.GT.AND P2, PT, R179, 0x1, !P2 ;  /* 0x00000001b300780c */ /* 0x000fe80005744270 */
[----:B------:R-:W-:Y:S04]  /*13670*/  ISETP.LT.OR P2, PT, R181, 0x2, P2 ;  /* 0x00000002b500780c */ /* 0x000fe80001741670 */
[----:B------:R-:W-:Y:S02]  /*13680*/  FSEL R7, R7, -INF , !P2 ;  /* 0xff80000007077808 */ /* 0x000fe40005000000 */
[----:B------:R-:W-:Y:S04]  /*13690*/  ISETP.GT.AND P2, PT, R179, RZ, !P4 ;  /* 0x000000ffb300720c */ /* 0x000fe80006744270 */
        /* <DEDUP_REMOVED lines=8> */
[----:B------:R-:W-:Y:S02]  /*13720*/  ISETP.GT.AND P2, PT, R69, RZ, !P4 ;  /* 0x000000ff4500720c */ /* 0x000fe40006744270 */
[----:B------:R-:W-:Y:S01]  /*13730*/  ISETP.NE.AND P4, PT, R22, RZ, PT ;  /* 0x000000ff1600720c */ /* 0x000fe20003f85270 */
[----:B------:R-:W-:Y:S01]  /*13740*/  IMAD.IADD R22, R173, 0x1, R23 ;  /* 0x00000001ad167824 */ /* 0x000fe200078e0217 */
        /* <DEDUP_REMOVED lines=74> */
[----:B------:R-:W-:Y:S02]  /*13bf0*/  ISETP.GT.AND P2, PT, R69, 0x49, !P3 ;  /* 0x000000494500780c */ /* 0x000fe40005f44270 */
[----:B------:R-:W-:Y:S02]  /*13c00*/  ISETP.NE.AND P3, PT, R81, RZ, PT ;  /* 0x000000ff5100720c */ /* 0x000fe40003f65270 */
        /* <DEDUP_REMOVED lines=32> */
.L_x_1011:
[----:B------:R-:W-:Y:S04]  /*13e10*/  MOV R23, c[0x0][0x32c] ;  /* 0x0000cb0000177a02 */ /* 0x000fe80000000f00 */
[----:B------:R-:W-:Y:S11]  /*13e20*/  ISETP.NE.AND P2, PT, R23, 0x1, PT ;  /* 0x000000011700780c */ /* 0x000ff60003f45270 */
[----:B------:R-:W-:Y:S02]  /*13e30*/  @!UPT UIADD3 URZ, URZ, URZ, URZ ;  /* 0x0000003f3f3ff290 */ /* 0x000fe4000fffe03f */
[----:B------:R-:W-:Y:S05]  /*13e40*/  @P2 IMAD.HI.U32 R23, R24, c[0x0][0x330], RZ ;  /* 0x0000cc0018172a27 */ /* 0x000fea00078e00ff */
[----:B------:R-:W-:Y:S02]  /*13e50*/  @P2 SHF.R.U32.HI R24, RZ, c[0x0][0x334], R23 ;  /* 0x0000cd00ff182a19 */ /* 0x000fe40000011617 */
.L_x_1012:
[----:B------:R-:W-:Y:S05]  /*13e60*/  BSYNC B0 ;  /* 0x0000000000007941 */ /* 0x000fea0003800000 */
.L_x_1010:
[----:B------:R-:W-:Y:S05]  /*13e70*/  IMAD R3, R24, c[0x0][0x32c], R3 ;  /* 0x0000cb0018037a24 */ /* 0x000fea00078e0203 */
[----:B------:R-:W-:Y:S02]  /*13e80*/  IADD3 R23, R3, c[0x0][0x32c], RZ ;  /* 0x0000cb0003177a10 */ /* 0x000fe40007ffe0ff */
[----:B------:R-:W-:Y:S02]  /*13e90*/  IMNMX R170, R170, R3, !PT ;  /* 0x00000003aaaa7217 */ /* 0x000fe40007800200 */
[----:B------:R-:W-:Y:S02]  /*13ea0*/  IMNMX R22, R22, R23, PT ;  /* 0x0000001716167217 */ /* 0x000fe40003800200 */
.L_x_1009:
[----:B------:R-:W2:Y:S01]  /*13eb0*/  LDL.LU R3, [R1+0x4] ;  /* 0x0000040001037983 */ /* 0x000ea20000300800 */
[----:B------:R-:W-:Y:S02]  /*13ec0*/  ISETP.NE.AND P2, PT, R68, RZ, PT ;  /* 0x000000ff4400720c */ /* 0x000fe40003f45270 */
[----:B------:R-:W-:Y:S02]  /*13ed0*/  MOV R29, R35 ;  /* 0x00000023001d7202 */ /* 0x000fe40000000f00 */
[----:B------:R-:W-:Y:S02]  /*13ee0*/  ISETP.GT.AND P2, PT, R170, RZ, !P2 ;  /* 0x000000ffaa00720c */ /* 0x000fe40005744270 */
[----:B------:R-:W-:Y:S02]  /*13ef0*/  MOV R56, R54 ;  /* 0x0000003600387202 */ /* 0x000fe40000000f00 */
[----:B------:R-:W-:Y:S02]  /*13f00*/  ISETP.LT.OR P2, PT, R22, 0x1, P2 ;  /* 0x000000011600780c */ /* 0x000fe40001741670 */
[----:B------:R-:W-:Y:S02]  /*13f10*/  ISETP.GT.AND P1, PT, R170, 0x50, !P1 ;  /* 0x00000050aa00780c */ /* 0x000fe40004f24270 */
[----:B------:R-:W-:Y:S02]  /*13f20*/  FSEL R10, R10, -INF , !P2 ;  /* 0xff8000000a0a7808 */ /* 0x000fe40005000000 */
[----:B------:R-:W-:Y:S02]  /*13f30*/  ISETP.NE.AND P2, PT, R182, RZ, PT ;  /* 0x000000ffb600720c */ /* 0x000fe40003f45270 */
[----:B------:R-:W-:Y:S02]  /*13f40*/  ISETP.LT.OR P1, PT, R22, 0x51, P1 ;  /* 0x000000511600780c */ /* 0x000fe40000f21670 */
[C---:B------:R-:W-:Y:S02]  /*13f50*/  ISETP.GT.AND P2, PT, R170.reuse, 0x1, !P2 ;  /* 0x00000001aa00780c */ /* 0x040fe40005744270 */
[----:B------:R-:W-:Y:S02]  /*13f60*/  ISETP.GT.AND P6, PT, R170, 0x51, !P6 ;  /* 0x00000051aa00780c */ /* 0x000fe400077c4270 */
        /* <DEDUP_REMOVED lines=8> */
[----:B------:R-:W-:Y:S02]  /*13ff0*/  ISETP.GT.AND P0, PT, R170, 0x59, !P0 ;  /* 0x00000059aa00780c */ /* 0x000fe40004704270 */
[----:B------:R-:W-:Y:S02]  /*14000*/  FSEL R14, R14, -INF , !P2 ;  /* 0xff8000000e0e7808 */ /* 0x000fe40005000000 */
[----:B------:R-:W-:Y:S02]  /*14010*/  ISETP.NE.AND P2, PT, R184, RZ, PT ;  /* 0x000000ffb800720c */ /* 0x000fe40003f45270 */
[----:B------:R-:W-:Y:S02]  /*14020*/  ISETP.LT.OR P0, PT, R22, 0x5a, P0 ;  /* 0x0000005a1600780c */ /* 0x000fe40000701670 */
[----:B------:R-:W-:Y:S02]  /*14030*/  ISETP.GT.AND P2, PT, R170, 0x9, !P2 ;  /* 0x00000009aa00780c */ /* 0x000fe40005744270 */
[----:B------:R-:W-:Y:S02]  /*14040*/  FSEL R90, R90, -INF , !P1 ;  /* 0xff8000005a5a7808 */ /* 0x000fe40004800000 */
[----:B------:R-:W-:Y:S02]  /*14050*/  ISETP.LT.OR P2, PT, R22, 0xa, P2 ;  /* 0x0000000a1600780c */ /* 0x000fe40001741670 */
[----:B------:R-:W-:Y:S02]  /*14060*/  FSEL R45, R95, -INF , !P0 ;  /* 0xff8000005f2d7808 */ /* 0x000fe40004000000 */
[----:B------:R-:W-:Y:S02]  /*14070*/  FSEL R15, R15, -INF , !P2 ;  /* 0xff8000000f0f7808 */ /* 0x000fe40005000000 */
[----:B------:R-:W-:Y:S02]  /*14080*/  ISETP.NE.AND P2, PT, R192, RZ, PT ;  /* 0x000000ffc000720c */ /* 0x000fe40003f45270 */
[----:B------:R-:W-:Y:S02]  /*14090*/  FSEL R91, R91, -INF , !P6 ;  /* 0xff8000005b5b7808 */ /* 0x000fe40007000000 */
[----:B------:R-:W-:Y:S02]  /*140a0*/  ISETP.GT.AND P2, PT, R170, 0x10, !P2 ;  /* 0x00000010aa00780c */ /* 0x000fe40005744270 */
[----:B------:R-:W-:Y:S02]  /*140b0*/  FSEL R94, R94, -INF , !P5 ;  /* 0xff8000005e5e7808 */ /* 0x000fe40006800000 */
        /* <DEDUP_REMOVED lines=18> */
[----:B------:R-:W-:Y:S04]  /*141e0*/  ISETP.GT.AND P2, PT, R170, 0x19, !P2 ;  /* 0x00000019aa00780c */ /* 0x000fe80005744270 */
[----:B------:R-:W-:Y:S04]  /*141f0*/  ISETP.LT.OR P2, PT, R22, 0x1a, P2 ;  /* 0x0000001a1600780c */ /* 0x000fe80001741670 */
        /* <DEDUP_REMOVED lines=27> */
[----:B------:R-:W-:Y:S02]  /*143b0*/  MOV R58, R28 ;  /* 0x0000001c003a7202 */ /* 0x000fe40000000f00 */
[----:B------:R-:W-:Y:S02]  /*143c0*/  ISETP.GT.AND P2, PT, R170, 0x31, !P2 ;  /* 0x00000031aa00780c */ /* 0x000fe40005744270 */
[----:B------:R-:W-:Y:S02]  /*143d0*/  MOV R28, R85 ;  /* 0x00000055001c7202 */ /* 0x000fe40000000f00 */
[----:B------:R-:W-:Y:S02]  /*143e0*/  ISETP.LT.OR P2, PT, R22, 0x32, P2 ;  /* 0x000000321600780c */ /* 0x000fe40001741670 */
[----:B------:R-:W-:Y:S02]  /*143f0*/  FMNMX.FTZ R26, R57, R26, !PT ;  /* 0x0000001a391a7209 */ /* 0x000fe40007810000 */
[----:B------:R-:W-:Y:S02]  /*14400*/  FSEL R249, R59, -INF , !P2 ;  /* 0xff8000003bf97808 */ /* 0x000fe40005000000 */
        /* <DEDUP_REMOVED lines=52> */
[----:B--2---:R-:W-:Y:S02]  /*14750*/  MOV R34, R3 ;  /* 0x0000000300227202 */ /* 0x004fe40000000f00 */
        /* <DEDUP_REMOVED lines=8> */
[----:B------:R-:W-:Y:S02]  /*147e0*/  ISETP.GT.AND P2, PT, R170, 0x49, !P2 ;  /* 0x00000049aa00780c */ /* 0x000fe40005744270 */
[----:B------:R-:W-:Y:S02]  /*147f0*/  FMNMX.FTZ R3, R20, R3, !PT ;  /* 0x0000000314037209 */ /* 0x000fe40007810000 */
[----:B------:R-:W-:Y:S02]  /*14800*/  ISETP.LT.OR P2, PT, R22, 0x4a, P2 ;  /* 0x0000004a1600780c */ /* 0x000fe40001741670 */
[----:B------:R-:W-:Y:S02]  /*14810*/  FMNMX.FTZ R3, R34, R3, !PT ;  /* 0x0000000322037209 */ /* 0x000fe40007810000 */
[----:B------:R-:W-:Y:S02]  /*14820*/  FSEL R180, R79, -INF , !P2 ;  /* 0xff8000004fb47808 */ /* 0x000fe40005000000 */
        /* <DEDUP_REMOVED lines=33> */
[----:B------:R-:W-:Y:S04]  /*14a40*/  FMNMX.FTZ R3, R96, R3, !PT ;  /* 0x0000000360037209 */ /* 0x000fe80007810000 */
[----:B------:R-:W-:Y:S05]  /*14a50*/  FMNMX.FTZ R3, R97, R3, !PT ;  /* 0x0000000361037209 */ /* 0x000fea0007810000 */
[----:B------:R-:W1:Y:S02]  /*14a60*/  SHFL.BFLY PT, R23, R3, 0x2, 0x1f ;  /* 0x0c401f0003177f89 */ /* 0x000e6400000e0000 */
[----:B-1----:R-:W-:Y:S06]  /*14a70*/  FMNMX.FTZ R23, R3, R23, !PT ;  /* 0x0000001703177209 */ /* 0x002fec0007810000 */
[----:B------:R-:W1:Y:S02]  /*14a80*/  SHFL.BFLY PT, R3, R23, 0x1, 0x1f ;  /* 0x0c201f0017037f89 */ /* 0x000e6400000e0000 */
[----:B-1----:R-:W-:Y:S06]  /*14a90*/  FMNMX.FTZ R3, R23, R3, !PT ;  /* 0x0000000317037209 */ /* 0x002fec0007810000 */
[----:B------:R-:W1:Y:S01]  /*14aa0*/  SHFL.BFLY PT, R23, R21, 0x2, 0x1f ;  /* 0x0c401f0015177f89 */ /* 0x000e6200000e0000 */
[C---:B------:R-:W-:Y:S01]  /*14ab0*/  FSETP.NEU.FTZ.AND P2, PT, R3.reuse, -INF , PT ;  /* 0xff8000000300780b */ /* 0x040fe20003f5d000 */
[C---:B------:R-:W-:Y:S03]  /*14ac0*/  FMUL.FTZ R174, R3.reuse, c[0x0][0x2d0] ;  /* 0x0000b40003ae7a20 */ /* 0x040fe60000410000 */
[----:B------:R-:W-:Y:S02]  /*14ad0*/  FSEL R43, R3, RZ, P2 ;  /* 0x000000ff032b7208 */ /* 0x000fe40001000000 */
[----:B------:R-:W-:Y:S03]  /*14ae0*/  FSEL R174, R174, RZ, P2 ;  /* 0x000000ffaeae7208 */ /* 0x000fe60001000000 */
[----:B------:R-:W-:Y:S02]  /*14af0*/  FADD.FTZ R43, -R43, R167 ;  /* 0x000000a72b2b7221 */ /* 0x000fe40000010100 */
[--C-:B------:R-:W-:Y:S02]  /*14b00*/  FFMA.FTZ R75, R20, c[0x0][0x2d0], -R174.reuse ;  /* 0x0000b400144b7a23 */ /* 0x100fe400000108ae */
[--C-:B------:R-:W-:Y:S02]  /*14b10*/  FFMA.FTZ R76, R53, c[0x0][0x2d0], -R174.reuse ;  /* 0x0000b400354c7a23 */ /* 0x100fe400000108ae */
[--C-:B------:R-:W-:Y:S02]  /*14b20*/  FFMA.FTZ R84, R34, c[0x0][0x2d0], -R174.reuse ;  /* 0x0000b40022547a23 */ /* 0x100fe400000108ae */
[----:B------:R-:W-:Y:S01]  /*14b30*/  MUFU.EX2 R75, R75 ;  /* 0x0000004b004b7308 */ /* 0x000fe20000000800 */
[----:B------:R-:W-:Y:S01]  /*14b40*/  LDSM.16.MT88.4 R32, [R220+0x100] ;  /* 0x00010000dc20783b */ /* 0x000fe20000004200 */
[--C-:B------:R-:W-:Y:S02]  /*14b50*/  FFMA.FTZ R47, R0, c[0x0][0x2d0], -R174.reuse ;  /* 0x0000b400002f7a23 */ /* 0x100fe400000108ae */
[--C-:B------:R-:W-:Y:S01]  /*14b60*/  FFMA.FTZ R86, R16, c[0x0][0x2d0], -R174.reuse ;  /* 0x0000b40010567a23 */ /* 0x100fe200000108ae */
[----:B-1----:R-:W-:Y:S01]  /*14b70*/  FMNMX.FTZ R21, R21, R23, !PT ;  /* 0x0000001715157209 */ /* 0x002fe20007810000 */
[--C-:B------:R-:W-:Y:S02]  /*14b80*/  FFMA.FTZ R189, R189, c[0x0][0x2d0], -R174.reuse ;  /* 0x0000b400bdbd7a23 */ /* 0x100fe400000108ae */
[--C-:B------:R-:W-:Y:S02]  /*14b90*/  FFMA.FTZ R87, R194, c[0x0][0x2d0], -R174.reuse ;  /* 0x0000b400c2577a23 */ /* 0x100fe400000108ae */
[----:B------:R-:W-:Y:S01]  /*14ba0*/  MUFU.EX2 R76, R76 ;  /* 0x0000004c004c7308 */ /* 0x000fe20000000800 */
[----:B------:R-:W1:Y:S01]  /*14bb0*/  SHFL.BFLY PT, R0, R21, 0x1, 0x1f ;  /* 0x0c201f0015007f89 */ /* 0x000e6200000e0000 */
[----:B------:R-:W-:Y:S02]  /*14bc0*/  FMUL.FTZ R43, R43, c[0x0][0x2d0] ;  /* 0x0000b4002b2b7a20 */ /* 0x000fe40000410000 */
[--C-:B------:R-:W-:Y:S01]  /*14bd0*/  FFMA.FTZ R46, R5, c[0x0][0x2d0], -R174.reuse ;  /* 0x0000b400052e7a23 */ /* 0x100fe200000108ae */
[----:B------:R-:W-:Y:S01]  /*14be0*/  FMNMX.FTZ R5, R249, R26, !PT ;  /* 0x0000001af9057209 */ /* 0x000fe20007810000 */
[--C-:B------:R-:W-:Y:S01]  /*14bf0*/  FFMA.FTZ R69, R2, c[0x0][0x2d0], -R174.reuse ;  /* 0x0000b40002457a23 */ /* 0x100fe200000108ae */
[----:B------:R-:W-:Y:S01]  /*14c00*/  FMNMX.FTZ R2, R24, R25, !PT ;  /* 0x0000001918027209 */ /* 0x000fe20007810000 */
[--C-:B------:R-:W-:Y:S01]  /*14c10*/  FFMA.FTZ R190, R190, c[0x0][0x2d0], -R174.reuse ;  /* 0x0000b400bebe7a23 */ /* 0x100fe200000108ae */
[----:B------:R-:W-:Y:S01]  /*14c20*/  FMNMX.FTZ R5, R247, R5, !PT ;  /* 0x00000005f7057209 */ /* 0x000fe20007810000 */
[----:B------:R-:W-:Y:S01]  /*14c30*/  MUFU.EX2 R46, R46 ;  /* 0x0000002e002e7308 */ /* 0x000fe20000000800 */
[C---:B------:R-:W-:Y:S01]  /*14c40*/  FSETP.NEU.FTZ.AND P1, PT, R2.reuse, -INF , PT ;  /* 0xff8000000200780b */ /* 0x040fe20003f3d000 */
[C---:B------:R-:W-:Y:S01]  /*14c50*/  FMUL.FTZ R173, R2.reuse, c[0x0][0x2d0] ;  /* 0x0000b40002ad7a20 */ /* 0x040fe20000410000 */
[----:B------:R-:W-:Y:S01]  /*14c60*/  FMNMX.FTZ R5, R211, R5, !PT ;  /* 0x00000005d3057209 */ /* 0x000fe20007810000 */
[--C-:B------:R-:W-:Y:S01]  /*14c70*/  FFMA.FTZ R195, R195, c[0x0][0x2d0], -R174.reuse ;  /* 0x0000b400c3c37a23 */ /* 0x100fe200000108ae */
[----:B------:R-:W-:Y:S01]  /*14c80*/  FSEL R42, R2, RZ, P1 ;  /* 0x000000ff022a7208 */ /* 0x000fe20000800000 */
[--C-:B------:R-:W-:Y:S01]  /*14c90*/  FFMA.FTZ R196, R196, c[0x0][0x2d0], -R174.reuse ;  /* 0x0000b400c4c47a23 */ /* 0x100fe200000108ae */
[----:B------:R-:W-:Y:S01]  /*14ca0*/  FSEL R173, R173, RZ, P1 ;  /* 0x000000ffadad7208 */ /* 0x000fe20000800000 */
[----:B------:R-:W-:Y:S01]  /*14cb0*/  FFMA.FTZ R205, R205, c[0x0][0x2d0], -R174 ;  /* 0x0000b400cdcd7a23 */ /* 0x000fe200000108ae */
[----:B------:R-:W-:Y:S01]  /*14cc0*/  FMNMX.FTZ R5, R188, R5, !PT ;  /* 0x00000005bc057209 */ /* 0x000fe20007810000 */
[----:B------:R-:W2:Y:S01]  /*14cd0*/  MUFU.EX2 R69, R69 ;  /* 0x0000004500457308 */ /* 0x000ea20000000800 */
[----:B------:R-:W-:Y:S02]  /*14ce0*/  FADD.FTZ R42, -R42, R166 ;  /* 0x000000a62a2a7221 */ /* 0x000fe40000010100 */
[----:B------:R-:W-:Y:S01]  /*14cf0*/  FMNMX.FTZ R5, R184, R5, !PT ;  /* 0x00000005b8057209 */ /* 0x000fe20007810000 */
[--C-:B------:R-:W-:Y:S01]  /*14d00*/  FFMA.FTZ R194, R64, c[0x0][0x2d0], -R173.reuse ;  /* 0x0000b40040c27a23 */ /* 0x100fe200000108ad */
[----:B-1----:R-:W-:Y:S01]  /*14d10*/  FMNMX.FTZ R0, R21, R0, !PT ;  /* 0x0000000015007209 */ /* 0x002fe20007810000 */
[--C-:B------:R-:W-:Y:S01]  /*14d20*/  FFMA.FTZ R72, R19, c[0x0][0x2d0], -R173.reuse ;  /* 0x0000b40013487a23 */ /* 0x100fe200000108ad */
[----:B------:R-:W-:Y:S01]  /*14d30*/  LDSM.16.MT88.4 R20, [R225+0x100] ;  /* 0x00010000e114783b */ /* 0x000fe20000004200 */
[--C-:B------:R-:W-:Y:S01]  /*14d40*/  FFMA.FTZ R83, R18, c[0x0][0x2d0], -R173.reuse ;  /* 0x0000b40012537a23 */ /* 0x100fe200000108ad */
[----:B------:R-:W-:Y:S01]  /*14d50*/  FSETP.NEU.FTZ.AND P0, PT, R0, -INF , PT ;  /* 0xff8000000000780b */ /* 0x000fe20003f1d000 */
[----:B------:R-:W1:Y:S01]  /*14d60*/  MUFU.EX2 R47, R47 ;  /* 0x0000002f002f7308 */ /* 0x000e620000000800 */
[----:B------:R-:W-:Y:S01]  /*14d70*/  FMNMX.FTZ R5, R182, R5, !PT ;  /* 0x00000005b6057209 */ /* 0x000fe20007810000 */
[--C-:B------:R-:W-:Y:S02]  /*14d80*/  FFMA.FTZ R85, R17, c[0x0][0x2d0], -R173.reuse ;  /* 0x0000b40011557a23 */ /* 0x100fe400000108ad */
[----:B------:R-:W-:Y:S01]  /*14d90*/  FMUL.FTZ R170, R0, c[0x0][0x2d0] ;  /* 0x0000b40000aa7a20 */ /* 0x000fe20000410000 */
[----:B------:R-:W-:Y:S01]  /*14da0*/  FMNMX.FTZ R5, R180, R5, !PT ;  /* 0x00000005b4057209 */ /* 0x000fe20007810000 */
[--C-:B------:R-:W-:Y:S02]  /*14db0*/  FFMA.FTZ R78, R6, c[0x0][0x2d0], -R173.reuse ;  /* 0x0000b400064e7a23 */ /* 0x100fe400000108ad */
[--C-:B------:R-:W-:Y:S01]  /*14dc0*/  FFMA.FTZ R73, R7, c[0x0][0x2d0], -R173.reuse ;  /* 0x0000b40007497a23 */ /* 0x100fe200000108ad */
[----:B------:R-:W-:Y:S01]  /*14dd0*/  FSEL R170, R170, RZ, P0 ;  /* 0x000000ffaaaa7208 */ /* 0x000fe20000000000 */
[----:B------:R-:W-:Y:S01]  /*14de0*/  MUFU.EX2 R72, R72 ;  /* 0x0000004800487308 */ /* 0x000fe20000000800 */
[----:B------:R-:W-:Y:S01]  /*14df0*/  FMNMX.FTZ R5, R90, R5, !PT ;  /* 0x000000055a057209 */ /* 0x000fe20007810000 */
[----:B------:R-:W-:Y:S02]  /*14e00*/  FMUL.FTZ R42, R42, c[0x0][0x2d0] ;  /* 0x0000b4002a2a7a20 */ /* 0x000fe40000410000 */
[--C-:B------:R-:W-:Y:S01]  /*14e10*/  FFMA.FTZ R166, R58, c[0x0][0x2d0], -R170.reuse ;  /* 0x0000b4003aa67a23 */ /* 0x100fe200000108aa */
[----:B------:R-:W-:Y:S01]  /*14e20*/  FMNMX.FTZ R5, R91, R5, !PT ;  /* 0x000000055b057209 */ /* 0x000fe20007810000 */
[--C-:B------:R-:W-:Y:S01]  /*14e30*/  FFMA.FTZ R167, R67, c[0x0][0x2d0], -R170.reuse ;  /* 0x0000b40043a77a23 */ /* 0x100fe200000108aa */
[----:B--2---:R-:W-:Y:S01]  /*14e40*/  F2FP.BF16.PACK_AB R48, R69, R76 ;  /* 0x0000004c4530723e */ /* 0x004fe200000010ff */
[--C-:B------:R-:W-:Y:S01]  /*14e50*/  FFMA.FTZ R77, R8, c[0x0][0x2d0], -R170.reuse ;  /* 0x0000b400084d7a23 */ /* 0x100fe200000108aa */
[----:B------:R-:W-:Y:S01]  /*14e60*/  FMNMX.FTZ R5, R94, R5, !PT ;  /* 0x000000055e057209 */ /* 0x000fe20007810000 */
[----:B------:R-:W-:Y:S01]  /*14e70*/  MUFU.EX2 R78, R78 ;  /* 0x0000004e004e7308 */ /* 0x000fe20000000800 */
[--C-:B------:R-:W-:Y:S02]  /*14e80*/  FFMA.FTZ R68, R4, c[0x0][0x2d0], -R173.reuse ;  /* 0x0000b40004447a23 */ /* 0x100fe400000108ad */
[----:B------:R-:W-:Y:S01]  /*14e90*/  FMNMX.FTZ R5, R45, R5, !PT ;  /* 0x000000052d057209 */ /* 0x000fe20007810000 */
[--C-:B------:R-:W-:Y:S01]  /*14ea0*/  FFMA.FTZ R71, R9, c[0x0][0x2d0], -R170.reuse ;  /* 0x0000b40009477a23 */ /* 0x100fe200000108aa */
[----:B-1----:R-:W-:Y:S01]  /*14eb0*/  F2FP.BF16.PACK_AB R50, R47, R46 ;  /* 0x0000002e2f32723e */ /* 0x002fe200000010ff */
[--C-:B------:R-:W-:Y:S02]  /*14ec0*/  FFMA.FTZ R187, R187, c[0x0][0x2d0], -R170.reuse ;  /* 0x0000b400bbbb7a23 */ /* 0x100fe400000108aa */
[----:B------:R-:W1:Y:S01]  /*14ed0*/  SHFL.BFLY PT, R4, R5, 0x2, 0x1f ;  /* 0x0c401f0005047f89 */ /* 0x000e6200000e0000 */
[--C-:B------:R-:W-:Y:S01]  /*14ee0*/  FFMA.FTZ R183, R183, c[0x0][0x2d0], -R170.reuse ;  /* 0x0000b400b7b77a23 */ /* 0x100fe200000108aa */
[----:B------:R-:W2:Y:S01]  /*14ef0*/  MUFU.EX2 R73, R73 ;  /* 0x0000004900497308 */ /* 0x000ea20000000800 */
[--C-:B------:R-:W-:Y:S02]  /*14f00*/  FFMA.FTZ R181, R181, c[0x0][0x2d0], -R170.reuse ;  /* 0x0000b400b5b57a23 */ /* 0x100fe400000108aa */
[--C-:B------:R-:W-:Y:S02]  /*14f10*/  FFMA.FTZ R179, R179, c[0x0][0x2d0], -R170.reuse ;  /* 0x0000b400b3b37a23 */ /* 0x100fe400000108aa */
[--C-:B------:R-:W-:Y:S02]  /*14f20*/  FFMA.FTZ R70, R12, c[0x0][0x2d0], -R170.reuse ;  /* 0x0000b4000c467a23 */ /* 0x100fe400000108aa */
[--C-:B------:R-:W-:Y:S02]  /*14f30*/  FFMA.FTZ R74, R13, c[0x0][0x2d0], -R170.reuse ;  /* 0x0000b4000d4a7a23 */ /* 0x100fe400000108aa */
[--C-:B------:R-:W-:Y:S01]  /*14f40*/  FFMA.FTZ R197, R197, c[0x0][0x2d0], -R173.reuse ;  /* 0x0000b400c5c57a23 */ /* 0x100fe200000108ad */
[----:B------:R-:W3:Y:S01]  /*14f50*/  MUFU.EX2 R68, R68 ;  /* 0x0000004400447308 */ /* 0x000ee20000000800 */
[--C-:B------:R-:W-:Y:S02]  /*14f60*/  FFMA.FTZ R198, R198, c[0x0][0x2d0], -R173.reuse ;  /* 0x0000b400c6c67a23 */ /* 0x100fe400000108ad */
[--C-:B------:R-:W-:Y:S02]  /*14f70*/  FFMA.FTZ R199, R199, c[0x0][0x2d0], -R170.reuse ;  /* 0x0000b400c7c77a23 */ /* 0x100fe400000108aa */
[--C-:B------:R-:W-:Y:S02]  /*14f80*/  FFMA.FTZ R201, R201, c[0x0][0x2d0], -R170.reuse ;  /* 0x0000b400c9c97a23 */ /* 0x100fe400000108aa */
[--C-:B------:R-:W-:Y:S02]  /*14f90*/  FFMA.FTZ R202, R202, c[0x0][0x2d0], -R170.reuse ;  /* 0x0000b400caca7a23 */ /* 0x100fe400000108aa */
[----:B------:R-:W-:Y:S01]  /*14fa0*/  FFMA.FTZ R203, R203, c[0x0][0x2d0], -R170 ;  /* 0x0000b400cbcb7a23 */ /* 0x000fe200000108aa */
[----:B------:R-:W4:Y:S01]  /*14fb0*/  MUFU.EX2 R43, R43 ;  /* 0x0000002b002b7308 */ /* 0x000f220000000800 */
[--C-:B------:R-:W-:Y:S01]  /*14fc0*/  FFMA.FTZ R250, R250, c[0x0][0x2d0], -R174.reuse ;  /* 0x0000b400fafa7a23 */ /* 0x100fe200000108ae */
[----:B-1----:R-:W-:Y:S01]  /*14fd0*/  FMNMX.FTZ R4, R5, R4, !PT ;  /* 0x0000000405047209 */ /* 0x002fe20007810000 */
[----:B------:R-:W-:Y:S01]  /*14fe0*/  FFMA.FTZ R251, R251, c[0x0][0x2d0], -R173 ;  /* 0x0000b400fbfb7a23 */ /* 0x000fe200000108ad */
[----:B--2---:R-:W-:Y:S01]  /*14ff0*/  F2FP.BF16.PACK_AB R49, R73, R78 ;  /* 0x0000004e4931723e */ /* 0x004fe200000010ff */
[--C-:B------:R-:W-:Y:S01]  /*15000*/  FFMA.FTZ R204, R204, c[0x0][0x2d0], -R174.reuse ;  /* 0x0000b400cccc7a23 */ /* 0x100fe200000108ae */
[----:B------:R-:W-:Y:S01]  /*15010*/  FSEL R5, R0, RZ, P0 ;  /* 0x000000ff00057208 */ /* 0x000fe20000000000 */
[----:B------:R-:W1:Y:S01]  /*15020*/  SHFL.BFLY PT, R44, R4, 0x1, 0x1f ;  /* 0x0c201f00042c7f89 */ /* 0x000e6200000e0000 */
[----:B------:R-:W-:Y:S02]  /*15030*/  FFMA.FTZ R200, R200, c[0x0][0x2d0], -R174 ;  /* 0x0000b400c8c87a23 */ /* 0x000fe400000108ae */
[----:B------:R-:W2:Y:S01]  /*15040*/  MUFU.EX2 R42, R42 ;  /* 0x0000002a002a7308 */ /* 0x000ea20000000800 */
[----:B------:R-:W-:Y:S02]  /*15050*/  FADD.FTZ R5, -R5, R165 ;  /* 0x000000a505057221 */ /* 0x000fe40000010100 */
[--C-:B------:R-:W-:Y:S01]  /*15060*/  FFMA.FTZ R165, R29, c[0x0][0x2d0], -R173.reuse ;  /* 0x0000b4001da57a23 */ /* 0x100fe200000108ad */
[----:B---3--:R-:W-:Y:S01]  /*15070*/  F2FP.BF16.PACK_AB R51, R72, R68 ;  /* 0x000000444833723e */ /* 0x008fe200000010ff */
[----:B------:R-:W-:Y:S02]  /*15080*/  FMUL.FTZ R5, R5, c[0x0][0x2d0] ;  /* 0x0000b40005057a20 */ /* 0x000fe40000410000 */
[--C-:B------:R-:W-:Y:S02]  /*15090*/  FFMA.FTZ R208, R208, c[0x0][0x2d0], -R173.reuse ;  /* 0x0000b400d0d07a23 */ /* 0x100fe400000108ad */
[--C-:B------:R-:W-:Y:S01]  /*150a0*/  FFMA.FTZ R206, R206, c[0x0][0x2d0], -R173.reuse ;  /* 0x0000b400cece7a23 */ /* 0x100fe200000108ad */
[----:B------:R3:W5:Y:S01]  /*150b0*/  MUFU.EX2 R41, R5 ;  /* 0x0000000500297308 */ /* 0x0007620000000800 */
[--C-:B------:R-:W-:Y:S02]  /*150c0*/  FFMA.FTZ R252, R252, c[0x0][0x2d0], -R170.reuse ;  /* 0x0000b400fcfc7a23 */ /* 0x100fe400000108aa */
[----:B------:R-:W-:Y:S02]  /*150d0*/  FFMA.FTZ R248, R248, c[0x0][0x2d0], -R170 ;  /* 0x0000b400f8f87a23 */ /* 0x000fe400000108aa */
[C---:B----4-:R-:W-:Y:S02]  /*150e0*/  FMUL.FTZ R16, R43.reuse, R148 ;  /* 0x000000942b107220 */ /* 0x050fe40000410000 */
[C---:B------:R-:W-:Y:S02]  /*150f0*/  FMUL.FTZ R17, R43.reuse, R149 ;  /* 0x000000952b117220 */ /* 0x040fe40000410000 */
[C---:B------:R-:W-:Y:S01]  /*15100*/  FMUL.FTZ R104, R43.reuse, R104 ;  /* 0x000000682b687220 */ /* 0x040fe20000410000 */
[----:B------:R-:W-:Y:S01]  /*15110*/  MUFU.EX2 R77, R77 ;  /* 0x0000004d004d7308 */ /* 0x000fe20000000800 */
[----:B-1----:R-:W-:Y:S01]  /*15120*/  FMNMX.FTZ R44, R4, R44, !PT ;  /* 0x0000002c042c7209 */ /* 0x002fe20007810000 */
[----:B------:R-:W-:Y:S02]  /*15130*/  FMUL.FTZ R105, R43, R105 ;  /* 0x000000692b697220 */ /* 0x000fe40000410000 */
[----:B--2---:R-:W-:Y:S01]  /*15140*/  FMUL.FTZ R18, R42, R150 ;  /* 0x000000962a127220 */ /* 0x004fe20000410000 */
[----:B------:R-:W-:Y:S01]  /*15150*/  FSETP.NEU.FTZ.AND P0, PT, R44, -INF , PT ;  /* 0xff8000002c00780b */ /* 0x000fe20003f1d000 */
[----:B------:R-:W-:Y:S02]  /*15160*/  FMUL.FTZ R19, R42, R151 ;  /* 0x000000972a137220 */ /* 0x000fe40000410000 */
[----:B------:R-:W-:Y:S01]  /*15170*/  LDSM.16.MT88.4 R148, [R225+0x2900] ;  /* 0x00290000e194783b */ /* 0x000fe20000004200 */
[C---:B------:R-:W-:Y:S01]  /*15180*/  FSEL R4, R44.reuse, RZ, P0 ;  /* 0x000000ff2c047208 */ /* 0x040fe20000000000 */
[----:B------:R-:W1:Y:S01]  /*15190*/  MUFU.EX2 R71, R71 ;  /* 0x0000004700477308 */ /* 0x000e620000000800 */
[----:B------:R-:W-:Y:S02]  /*151a0*/  FMUL.FTZ R95, R44, c[0x0][0x2d0] ;  /* 0x0000b4002c5f7a20 */ /* 0x000fe40000410000 */
[----:B------:R-:W-:Y:S02]  /*151b0*/  FMUL.FTZ R6, R42, R162 ;  /* 0x000000a22a067220 */ /* 0x000fe40000410000 */
[----:B------:R-:W-:Y:S01]  /*151c0*/  FADD.FTZ R4, -R4, R164 ;  /* 0x000000a404047221 */ /* 0x000fe20000010100 */
[----:B------:R-:W-:Y:S01]  /*151d0*/  FSEL R95, R95, RZ, P0 ;  /* 0x000000ff5f5f7208 */ /* 0x000fe20000000000 */
[----:B------:R-:W-:Y:S01]  /*151e0*/  FFMA.FTZ R164, R52, c[0x0][0x2d0], -R173 ;  /* 0x0000b40034a47a23 */ /* 0x000fe200000108ad */
[----:B------:R-:W-:Y:S01]  /*151f0*/  ISETP.GT.AND P0, PT, R243, UR5, PT ;  /* 0x00000005f3007c0c */ /* 0x000fe2000bf04270 */
[----:B------:R-:W-:Y:S01]  /*15200*/  FMUL.FTZ R4, R4, c[0x0][0x2d0] ;  /* 0x0000b40004047a20 */ /* 0x000fe20000410000 */
[----:B------:R-:W-:Y:S01]  /*15210*/  MUFU.EX2 R70, R70 ;  /* 0x0000004600467308 */ /* 0x000fe20000000800 */
[----:B------:R-:W2:Y:S01]  /*15220*/  LDSM.16.MT88.4 R52, [R219+0x100] ;  /* 0x00010000db34783b */ /* 0x000ea20000004200 */
[----:B---3--:R-:W-:Y:S01]  /*15230*/  FMUL.FTZ R5, R43, R161 ;  /* 0x000000a12b057220 */ /* 0x008fe20000410000 */
[----:B------:R-:W-:Y:S01]  /*15240*/  MOV R161, R56 ;  /* 0x0000003800a17202 */ /* 0x000fe20000000f00 */
[----:B------:R-:W-:Y:S01]  /*15250*/  FMUL.FTZ R7, R42, R163 ;  /* 0x000000a32a077220 */ /* 0x000fe20000410000 */
[----:B------:R-:W-:Y:S01]  /*15260*/  IADD3 R243, R243, -0x1, RZ ;  /* 0xfffffffff3f37810 */ /* 0x000fe20007ffe0ff */
[C---:B-----5:R-:W-:Y:S02]  /*15270*/  FMUL.FTZ R8, R41.reuse, R156 ;  /* 0x0000009c29087220 */ /* 0x060fe40000410000 */
[----:B------:R-:W-:Y:S02]  /*15280*/  FMUL.FTZ R9, R41, R157 ;  /* 0x0000009d29097220 */ /* 0x000fe40000410000 */
[----:B------:R3:W4:Y:S01]  /*15290*/  MUFU.EX2 R40, R4 ;  /* 0x0000000400287308 */ /* 0x0007220000000800 */
[--C-:B------:R-:W-:Y:S02]  /*152a0*/  FFMA.FTZ R82, R10, c[0x0][0x2d0], -R95.reuse ;  /* 0x0000b4000a527a23 */ /* 0x100fe4000001085f */
[--C-:B------:R-:W-:Y:S01]  /*152b0*/  FFMA.FTZ R81, R11, c[0x0][0x2d0], -R95.reuse ;  /* 0x0000b4000b517a23 */ /* 0x100fe2000001085f */
[----:B-1----:R-:W-:Y:S01]  /*152c0*/  F2FP.BF16.PACK_AB R36, R71, R77 ;  /* 0x0000004d4724723e */ /* 0x002fe200000010ff */
[--C-:B------:R-:W-:Y:S02]  /*152d0*/  FFMA.FTZ R80, R14, c[0x0][0x2d0], -R95.reuse ;  /* 0x0000b4000e507a23 */ /* 0x100fe4000001085f */
[----:B------:R-:W-:Y:S02]  /*152e0*/  FFMA.FTZ R79, R15, c[0x0][0x2d0], -R95 ;  /* 0x0000b4000f4f7a23 */ /* 0x000fe4000001085f */
[----:B------:R-:W-:Y:S01]  /*152f0*/  FMUL.FTZ R29, R41, R137 ;  /* 0x00000089291d7220 */ /* 0x000fe20000410000 */
[----:B------:R-:W1:Y:S01]  /*15300*/  MUFU.EX2 R74, R74 ;  /* 0x0000004a004a7308 */ /* 0x000e620000000800 */
[--C-:B------:R-:W-:Y:S02]  /*15310*/  FFMA.FTZ R137, R59, c[0x0][0x2d0], -R170.reuse ;  /* 0x0000b4003b897a23 */ /* 0x100fe400000108aa */
[C---:B------:R-:W-:Y:S02]  /*15320*/  FMUL.FTZ R106, R42.reuse, R106 ;  /* 0x0000006a2a6a7220 */ /* 0x040fe40000410000 */
[----:B------:R-:W-:Y:S02]  /*15330*/  FMUL.FTZ R107, R42, R107 ;  /* 0x0000006b2a6b7220 */ /* 0x000fe40000410000 */
[C---:B------:R-:W-:Y:S02]  /*15340*/  FMUL.FTZ R108, R41.reuse, R108 ;  /* 0x0000006c296c7220 */ /* 0x040fe40000410000 */
[----:B------:R-:W-:Y:S01]  /*15350*/  FMUL.FTZ R109, R41, R109 ;  /* 0x0000006d296d7220 */ /* 0x000fe20000410000 */
[----:B------:R-:W-:Y:S01]  /*15360*/  MUFU.EX2 R82, R82 ;  /* 0x0000005200527308 */ /* 0x000fe20000000800 */
[C---:B------:R-:W-:Y:S02]  /*15370*/  FMUL.FTZ R112, R43.reuse, R112 ;  /* 0x000000702b707220 */ /* 0x040fe40000410000 */
[C---:B------:R-:W-:Y:S02]  /*15380*/  FMUL.FTZ R113, R43.reuse, R113 ;  /* 0x000000712b717220 */ /* 0x040fe40000410000 */
[----:B---3--:R-:W-:Y:S02]  /*15390*/  FMUL.FTZ R4, R43, R160 ;  /* 0x000000a02b047220 */ /* 0x008fe40000410000 */
[----:B------:R-:W-:Y:S02]  /*153a0*/  IMAD.MOV.U32 R160, RZ, RZ, R57 ;  /* 0x000000ffffa07224 */ /* 0x000fe400078e0039 */
[----:B------:R-:W3:Y:S01]  /*153b0*/  LDSM.16.MT88.4 R56, [R218+0x100] ;  /* 0x00010000da38783b */ /* 0x000ee20000004200 */
[----:B------:R-:W5:Y:S01]  /*153c0*/  MUFU.EX2 R81, R81 ;  /* 0x0000005100517308 */ /* 0x000f620000000800 */
[----:B----4-:R-:W-:Y:S01]  /*153d0*/  FMUL.FTZ R10, R40, R158 ;  /* 0x0000009e280a7220 */ /* 0x010fe20000410000 */
[-C--:B------:R-:W-:Y:S05]  /*153e0*/  HMMA.16816.F32.BF16 R4, R48, R20.reuse, R4 ;  /* 0x000000143004723c */ /* 0x080fea0000041804 */
[----:B-1----:R-:W-:Y:S01]  /*153f0*/  F2FP.BF16.PACK_AB R38, R74, R70 ;  /* 0x000000464a26723e */ /* 0x002fe200000010ff */
[C---:B------:R-:W-:Y:S02]  /*15400*/  FMUL.FTZ R11, R40.reuse, R159 ;  /* 0x0000009f280b7220 */ /* 0x040fe40000410000 */
[----:B------:R-:W-:Y:S01]  /*15410*/  MUFU.EX2 R80, R80 ;  /* 0x0000005000507308 */ /* 0x000fe20000000800 */
[C---:B------:R-:W-:Y:S03]  /*15420*/  FMUL.FTZ R110, R40.reuse, R110 ;  /* 0x0000006e286e7220 */ /* 0x040fe60000410000 */
[----:B------:R-:W-:Y:S02]  /*15430*/  FMUL.FTZ R111, R40, R111 ;  /* 0x0000006f286f7220 */ /* 0x000fe40000410000 */
[C---:B------:R-:W-:Y:S02]  /*15440*/  FMUL.FTZ R114, R42.reuse, R114 ;  /* 0x000000722a727220 */ /* 0x040fe40000410000 */
[----:B------:R-:W-:Y:S02]  /*15450*/  FMUL.FTZ R115, R42, R115 ;  /* 0x000000732a737220 */ /* 0x000fe40000410000 */
[----:B------:R-:W1:Y:S01]  /*15460*/  MUFU.EX2 R79, R79 ;  /* 0x0000004f004f7308 */ /* 0x000e620000000800 */
[C---:B------:R-:W-:Y:S02]  /*15470*/  FMUL.FTZ R12, R41.reuse, R152 ;  /* 0x00000098290c7220 */ /* 0x040fe40000410000 */
[----:B------:R-:W-:Y:S01]  /*15480*/  FMUL.FTZ R13, R41, R153 ;  /* 0x00000099290d7220 */ /* 0x000fe20000410000 */
[----:B-----5:R-:W-:Y:S01]  /*15490*/  F2FP.BF16.PACK_AB R37, R81, R82 ;  /* 0x000000525125723e */ /* 0x020fe200000010ff */
[C---:B------:R-:W-:Y:S02]  /*154a0*/  FMUL.FTZ R14, R40.reuse, R154 ;  /* 0x0000009a280e7220 */ /* 0x040fe40000410000 */
[C---:B------:R-:W-:Y:S02]  /*154b0*/  FMUL.FTZ R15, R40.reuse, R155 ;  /* 0x0000009b280f7220 */ /* 0x040fe40000410000 */
[C---:B------:R-:W-:Y:S01]  /*154c0*/  FMUL.FTZ R24, R41.reuse, R140 ;  /* 0x0000008c29187220 */ /* 0x040fe20000410000 */
[----:B------:R-:W-:Y:S01]  /*154d0*/  MUFU.EX2 R84, R84 ;  /* 0x0000005400547308 */ /* 0x000fe20000000800 */
[----:B------:R-:W-:Y:S02]  /*154e0*/  FMUL.FTZ R25, R41, R141 ;  /* 0x0000008d29197220 */ /* 0x000fe40000410000 */
[C---:B------:R-:W-:Y:S02]  /*154f0*/  FMUL.FTZ R26, R40.reuse, R142 ;  /* 0x0000008e281a7220 */ /* 0x040fe40000410000 */
[C---:B------:R-:W-:Y:S02]  /*15500*/  FMUL.FTZ R27, R40.reuse, R143 ;  /* 0x0000008f281b7220 */ /* 0x040fe40000410000 */
[C---:B------:R-:W-:Y:S02]  /*15510*/  FMUL.FTZ R30, R40.reuse, R138 ;  /* 0x0000008a281e7220 */ /* 0x040fe40000410000 */
[----:B------:R-:W-:Y:S01]  /*15520*/  FMUL.FTZ R31, R40, R139 ;  /* 0x0000008b281f7220 */ /* 0x000fe20000410000 */
[----:B------:R-:W-:Y:S01]  /*15530*/  MUFU.EX2 R83, R83 ;  /* 0x0000005300537308 */ /* 0x000fe20000000800 */
[C---:B------:R-:W-:Y:S02]  /*15540*/  FMUL.FTZ R100, R43.reuse, R100 ;  /* 0x000000642b647220 */ /* 0x040fe40000410000 */
[----:B------:R-:W-:Y:S01]  /*15550*/  FMUL.FTZ R101, R43, R101 ;  /* 0x000000652b657220 */ /* 0x000fe20000410000 */
[----:B-1----:R-:W-:Y:S01]  /*15560*/  F2FP.BF16.PACK_AB R39, R79, R80 ;  /* 0x000000504f27723e */ /* 0x002fe200000010ff */
[C---:B------:R-:W-:Y:S02]  /*15570*/  FMUL.FTZ R102, R42.reuse, R102 ;  /* 0x000000662a667220 */ /* 0x040fe40000410000 */
[C---:B------:R-:W-:Y:S02]  /*15580*/  FMUL.FTZ R103, R42.reuse, R103 ;  /* 0x000000672a677220 */ /* 0x040fe40000410000 */
[C---:B------:R-:W-:Y:S01]  /*15590*/  FMUL.FTZ R116, R43.reuse, R116 ;  /* 0x000000742b747220 */ /* 0x040fe20000410000 */
[----:B------:R-:W-:Y:S01]  /*155a0*/  MUFU.EX2 R85, R85 ;  /* 0x0000005500557308 */ /* 0x000fe20000000800 */
[C---:B------:R-:W-:Y:S04]  /*155b0*/  HMMA.16816.F32.BF16 R8, R36.reuse, R20, R8 ;  /* 0x000000142408723c */ /* 0x040fe80000041808 */
[C---:B------:R-:W-:Y:S02]  /*155c0*/  FMUL.FTZ R117, R43.reuse, R117 ;  /* 0x000000752b757220 */ /* 0x040fe40000410000 */
[C---:B------:R-:W-:Y:S02]  /*155d0*/  FMUL.FTZ R118, R42.reuse, R118 ;  /* 0x000000762a767220 */ /* 0x040fe40000410000 */
[-C--:B------:R-:W-:Y:S01]  /*155e0*/  HMMA.16816.F32.BF16 R12, R36, R22.reuse, R12 ;  /* 0x00000016240c723c */ /* 0x080fe2000004180c */
[----:B------:R-:W-:Y:S03]  /*155f0*/  MUFU.EX2 R86, R86 ;  /* 0x0000005600567308 */ /* 0x000fe60000000800 */
[C---:B------:R-:W-:Y:S02]  /*15600*/  FMUL.FTZ R20, R43.reuse, R144 ;  /* 0x000000902b147220 */ /* 0x040fe40000410000 */
[----:B------:R-:W-:Y:S02]  /*15610*/  FMUL.FTZ R21, R43, R145 ;  /* 0x000000912b157220 */ /* 0x000fe40000410000 */
[C---:B------:R-:W-:Y:S03]  /*15620*/  HMMA.16816.F32.BF16 R16, R48.reuse, R22, R16 ;  /* 0x000000163010723c */ /* 0x040fe60000041810 */
[----:B------:R-:W-:Y:S01]  /*15630*/  MUFU.EX2 R87, R87 ;  /* 0x0000005700577308 */ /* 0x000fe20000000800 */
[C---:B------:R-:W-:Y:S02]  /*15640*/  FMUL.FTZ R119, R42.reuse, R119 ;  /* 0x000000772a777220 */ /* 0x040fe40000410000 */
[C---:B------:R-:W-:Y:S02]  /*15650*/  FMUL.FTZ R120, R41.reuse, R120 ;  /* 0x0000007829787220 */ /* 0x040fe40000410000 */
[C---:B------:R-:W-:Y:S04]  /*15660*/  FMUL.FTZ R22, R42.reuse, R146 ;  /* 0x000000922a167220 */ /* 0x040fe80000410000 */
[----:B------:R-:W-:Y:S01]  /*15670*/  FMUL.FTZ R23, R42, R147 ;  /* 0x000000932a177220 */ /* 0x000fe20000410000 */
[----:B------:R-:W-:Y:S01]  /*15680*/  MUFU.EX2 R164, R164 ;  /* 0x000000a400a47308 */ /* 0x000fe20000000800 */
[C---:B------:R-:W-:Y:S02]  /*15690*/  FMUL.FTZ R121, R41.reuse, R121 ;  /* 0x0000007929797220 */ /* 0x040fe40000410000 */
[C---:B------:R-:W-:Y:S02]  /*156a0*/  FMUL.FTZ R122, R40.reuse, R122 ;  /* 0x0000007a287a7220 */ /* 0x040fe40000410000 */
[C---:B------:R-:W-:Y:S01]  /*156b0*/  FMUL.FTZ R123, R40.reuse, R123 ;  /* 0x0000007b287b7220 */ /* 0x040fe20000410000 */
[-C--:B------:R-:W-:Y:S03]  /*156c0*/  HMMA.16816.F32.BF16 R20, R48, R32.reuse, R20 ;  /* 0x000000203014723c */ /* 0x080fe60000041814 */
[C---:B------:R-:W-:Y:S01]  /*156d0*/  FMUL.FTZ R124, R41.reuse, R124 ;  /* 0x0000007c297c7220 */ /* 0x040fe20000410000 */
[----:B------:R-:W-:Y:S01]  /*156e0*/  MUFU.EX2 R165, R165 ;  /* 0x000000a500a57308 */ /* 0x000fe20000000800 */
[C---:B------:R-:W-:Y:S02]  /*156f0*/  FMUL.FTZ R125, R41.reuse, R125 ;  /* 0x0000007d297d7220 */ /* 0x040fe40000410000 */
[C---:B------:R-:W-:Y:S01]  /*15700*/  FMUL.FTZ R126, R40.reuse, R126 ;  /* 0x0000007e287e7220 */ /* 0x040fe20000410000 */
[C---:B------:R-:W-:Y:S04]  /*15710*/  HMMA.16816.F32.BF16 R24, R36.reuse, R32, R24 ;  /* 0x000000202418723c */ /* 0x040fe80000041818 */
[----:B------:R-:W-:Y:S02]  /*15720*/  FMUL.FTZ R127, R40, R127 ;  /* 0x0000007f287f7220 */ /* 0x000fe40000410000 */
[----:B------:R-:W-:Y:S01]  /*15730*/  MUFU.EX2 R137, R137 ;  /* 0x0000008900897308 */ /* 0x000fe20000000800 */
[--C-:B------:R-:W-:Y:S02]  /*15740*/  FFMA.FTZ R32, R28, c[0x0][0x2d0], -R170.reuse ;  /* 0x0000b4001c207a23 */ /* 0x100fe400000108aa */
[C---:B------:R-:W-:Y:S03]  /*15750*/  FMUL.FTZ R28, R41.reuse, R136 ;  /* 0x00000088291c7220 */ /* 0x040fe60000410000 */
[----:B------:R-:W-:Y:S02]  /*15760*/  FMUL.FTZ R33, R41, R133 ;  /* 0x0000008529217220 */ /* 0x000fe40000410000 */
[----:B------:R-:W-:Y:S02]  /*15770*/  FFMA.FTZ R133, R192, c[0x0][0x2d0], -R95 ;  /* 0x0000b400c0857a23 */ /* 0x000fe4000001085f */
[-C--:B------:R-:W-:Y:S01]  /*15780*/  HMMA.16816.F32.BF16 R28, R36, R34.reuse, R28 ;  /* 0x00000022241c723c */ /* 0x080fe2000004181c */
[----:B------:R1:W4:Y:S02]  /*15790*/  MUFU.EX2 R136, R32 ;  /* 0x0000002000887308 */ /* 0x0003240000000800 */
[----:B------:R-:W-:Y:S02]  /*157a0*/  FFMA.FTZ R192, R65, c[0x0][0x2d0], -R173 ;  /* 0x0000b40041c07a23 */ /* 0x000fe400000108ad */
[--C-:B------:R-:W-:Y:S02]  /*157b0*/  FFMA.FTZ R188, R188, c[0x0][0x2d0], -R95.reuse ;  /* 0x0000b400bcbc7a23 */ /* 0x100fe4000001085f */
[--C-:B------:R-:W-:Y:S01]  /*157c0*/  FFMA.FTZ R184, R184, c[0x0][0x2d0], -R95.reuse ;  /* 0x0000b400b8b87a23 */ /* 0x100fe2000001085f */
[C---:B------:R-:W-:Y:S03]  /*157d0*/  HMMA.16816.F32.BF16 R100, R48.reuse, R34, R100 ;  /* 0x000000223064723c */ /* 0x040fe60000041864 */
[----:B------:R-:W-:Y:S01]  /*157e0*/  MUFU.EX2 R166, R166 ;  /* 0x000000a600a67308 */ /* 0x000fe20000000800 */
[--C-:B------:R-:W-:Y:S02]  /*157f0*/  FFMA.FTZ R182, R182, c[0x0][0x2d0], -R95.reuse ;  /* 0x0000b400b6b67a23 */ /* 0x100fe4000001085f */
[--C-:B------:R-:W-:Y:S02]  /*15800*/  FFMA.FTZ R180, R180, c[0x0][0x2d0], -R95.reuse ;  /* 0x0000b400b4b47a23 */ /* 0x100fe4000001085f */
[-C--:B--2---:R-:W-:Y:S04]  /*15810*/  HMMA.16816.F32.BF16 R104, R48, R52.reuse, R104 ;  /* 0x000000343068723c */ /* 0x084fe80000041868 */
[----:B------:R-:W-:Y:S01]  /*15820*/  FMUL.FTZ R34, R40, R134 ;  /* 0x0000008628227220 */ /* 0x000fe20000410000 */
[----:B------:R-:W-:Y:S01]  /*15830*/  MUFU.EX2 R167, R167 ;  /* 0x000000a700a77308 */ /* 0x000fe20000000800 */
[--C-:B------:R-:W-:Y:S02]  /*15840*/  FFMA.FTZ R134, R66, c[0x0][0x2d0], -R95.reuse ;  /* 0x0000b40042867a23 */ /* 0x100fe4000001085f */
[C---:B------:R-:W-:Y:S01]  /*15850*/  HMMA.16816.F32.BF16 R108, R36.reuse, R52, R108 ;  /* 0x00000034246c723c */ /* 0x040fe2000004186c */
[----:B------:R-:W-:Y:S03]  /*15860*/  LDSM.16.MT88.4 R64, [R219+0x900] ;  /* 0x00090000db40783b */ /* 0x000fe60000004200 */
[----:B-1----:R-:W-:Y:S02]  /*15870*/  FMUL.FTZ R32, R41, R132 ;  /* 0x0000008429207220 */ /* 0x002fe40000410000 */
[----:B------:R-:W-:Y:S01]  /*15880*/  FMUL.FTZ R35, R40, R135 ;  /* 0x0000008728237220 */ /* 0x000fe20000410000 */
[----:B------:R1:W-:Y:S01]  /*15890*/  MUFU.EX2 R132, R189 ;  /* 0x000000bd00847308 */ /* 0x0003e20000000800 */
[--C-:B------:R-:W-:Y:S04]  /*158a0*/  FFMA.FTZ R135, R61, c[0x0][0x2d0], -R95.reuse ;  /* 0x0000b4003d877a23 */ /* 0x100fe8000001085f */
[--C-:B------:R-:W-:Y:S01]  /*158b0*/  FFMA.FTZ R207, R207, c[0x0][0x2d0], -R95.reuse ;  /* 0x0000b400cfcf7a23 */ /* 0x100fe2000001085f */
[-C--:B------:R-:W-:Y:S03]  /*158c0*/  HMMA.16816.F32.BF16 R32, R36, R54.reuse, R32 ;  /* 0x000000362420723c */ /* 0x080fe60000041820 */
[--C-:B------:R-:W-:Y:S01]  /*158d0*/  FFMA.FTZ R209, R209, c[0x0][0x2d0], -R95.reuse ;  /* 0x0000b400d1d17a23 */ /* 0x100fe2000001085f */
[----:B------:R-:W-:Y:S01]  /*158e0*/  MUFU.EX2 R133, R133 ;  /* 0x0000008500857308 */ /* 0x000fe20000000800 */
[--C-:B------:R-:W-:Y:S02]  /*158f0*/  FFMA.FTZ R244, R244, c[0x0][0x2d0], -R95.reuse ;  /* 0x0000b400f4f47a23 */ /* 0x100fe4000001085f */
[--C-:B------:R-:W-:Y:S01]  /*15900*/  FFMA.FTZ R246, R246, c[0x0][0x2d0], -R95.reuse ;  /* 0x0000b400f6f67a23 */ /* 0x100fe2000001085f */
[C---:B------:R-:W-:Y:S01]  /*15910*/  HMMA.16816.F32.BF16 R112, R48.reuse, R54, R112 ;  /* 0x000000363070723c */ /* 0x040fe20000041870 */
[----:B------:R-:W2:Y:S03]  /*15920*/  LDSM.16.MT88.4 R52, [R225+0x900] ;  /* 0x00090000e134783b */ /* 0x000ea60000004200 */
[--C-:B------:R-:W-:Y:S02]  /*15930*/  FFMA.FTZ R245, R245, c[0x0][0x2d0], -R170.reuse ;  /* 0x0000b400f5f57a23 */ /* 0x100fe400000108aa */
[----:B------:R-:W5:Y:S01]  /*15940*/  MUFU.EX2 R134, R134 ;  /* 0x0000008600867308 */ /* 0x000f620000000800 */
[----:B------:R-:W-:Y:S01]  /*15950*/  FFMA.FTZ R210, R210, c[0x0][0x2d0], -R170 ;  /* 0x0000b400d2d27a23 */ /* 0x000fe200000108aa */
[-C--:B---3--:R-:W-:Y:S04]  /*15960*/  HMMA.16816.F32.BF16 R116, R48, R56.reuse, R116 ;  /* 0x000000383074723c */ /* 0x088fe80000041874 */
[--C-:B-1----:R-:W-:Y:S02]  /*15970*/  FFMA.FTZ R189, R60, c[0x0][0x2d0], -R95.reuse ;  /* 0x0000b4003cbd7a23 */ /* 0x102fe4000001085f */
[----:B------:R-:W1:Y:S01]  /*15980*/  LDSM.16.MT88.4 R60, [R220+0x900] ;  /* 0x00090000dc3c783b */ /* 0x000e620000004200 */
[--C-:B------:R-:W-:Y:S01]  /*15990*/  FFMA.FTZ R249, R249, c[0x0][0x2d0], -R95.reuse ;  /* 0x0000b400f9f97a23 */ /* 0x100fe2000001085f */
[C---:B------:R-:W-:Y:S01]  /*159a0*/  HMMA.16816.F32.BF16 R120, R36.reuse, R56, R120 ;  /* 0x000000382478723c */ /* 0x040fe20000041878 */
[----:B------:R-:W-:Y:S03]  /*159b0*/  MUFU.EX2 R135, R135 ;  /* 0x0000008700877308 */ /* 0x000fe60000000800 */
[--C-:B------:R-:W-:Y:S02]  /*159c0*/  FFMA.FTZ R247, R247, c[0x0][0x2d0], -R95.reuse ;  /* 0x0000b400f7f77a23 */ /* 0x100fe4000001085f */
[----:B------:R-:W-:Y:S01]  /*159d0*/  FFMA.FTZ R211, R211, c[0x0][0x2d0], -R95 ;  /* 0x0000b400d3d37a23 */ /* 0x000fe2000001085f */
[----:B----4-:R-:W-:Y:S01]  /*159e0*/  F2FP.BF16.PACK_AB R56, R137, R136 ;  /* 0x000000888938723e */ /* 0x010fe200000010ff */
[-C--:B------:R-:W-:Y:S03]  /*159f0*/  HMMA.16816.F32.BF16 R124, R36, R58.reuse, R124 ;  /* 0x0000003a247c723c */ /* 0x080fe6000004187c */
[----:B------:R-:W3:Y:S01]  /*15a00*/  MUFU.EX2 R189, R189 ;  /* 0x000000bd00bd7308 */ /* 0x000ee20000000800 */
[--C-:B------:R-:W-:Y:S01]  /*15a10*/  FFMA.FTZ R193, R193, c[0x0][0x2d0], -R174.reuse ;  /* 0x0000b400c1c17a23 */ /* 0x100fe200000108ae */
[----:B-----5:R-:W-:Y:S02]  /*15a20*/  F2FP.BF16.PACK_AB R57, R134, R133 ;  /* 0x000000858639723e */ /* 0x020fe400000010ff */
[C---:B------:R-:W-:Y:S02]  /*15a30*/  FMUL.FTZ R37, R43.reuse, R129 ;  /* 0x000000812b257220 */ /* 0x040fe40000410000 */
[----:B------:R-:W-:Y:S03]  /*15a40*/  FMUL.FTZ R36, R43, R128 ;  /* 0x000000802b247220 */ /* 0x000fe60000410000 */
[C---:B------:R-:W-:Y:S01]  /*15a50*/  FMUL.FTZ R38, R42.reuse, R130 ;  /* 0x000000822a267220 */ /* 0x040fe20000410000 */
[----:B------:R-:W-:Y:S01]  /*15a60*/  MUFU.EX2 R187, R187 ;  /* 0x000000bb00bb7308 */ /* 0x000fe20000000800 */
[----:B------:R-:W-:Y:S02]  /*15a70*/  FMUL.FTZ R39, R42, R131 ;  /* 0x000000832a277220 */ /* 0x000fe40000410000 */
[--C-:B------:R-:W-:Y:S02]  /*15a80*/  FFMA.FTZ R185, R185, c[0x0][0x2d0], -R174.reuse ;  /* 0x0000b400b9b97a23 */ /* 0x100fe400000108ae */
[--C-:B------:R-:W-:Y:S02]  /*15a90*/  FFMA.FTZ R191, R191, c[0x0][0x2d0], -R173.reuse ;  /* 0x0000b400bfbf7a23 */ /* 0x100fe400000108ad */
[--C-:B------:R-:W-:Y:S01]  /*15aa0*/  FFMA.FTZ R186, R186, c[0x0][0x2d0], -R173.reuse ;  /* 0x0000b400baba7a23 */ /* 0x100fe200000108ad */
[----:B------:R-:W-:Y:S02]  /*15ab0*/  HMMA.16816.F32.BF16 R36, R48, R58, R36 ;  /* 0x0000003a3024723c */ /* 0x000fe40000041824 */
[----:B------:R-:W-:Y:S02]  /*15ac0*/  MUFU.EX2 R183, R183 ;  /* 0x000000b700b77308 */ /* 0x000fe40000000800 */
[--C-:B------:R-:W-:Y:S02]  /*15ad0*/  FFMA.FTZ R176, R176, c[0x0][0x2d0], -R174.reuse ;  /* 0x0000b400b0b07a23 */ /* 0x100fe400000108ae */
[--C-:B------:R-:W-:Y:S01]  /*15ae0*/  FFMA.FTZ R175, R175, c[0x0][0x2d0], -R174.reuse ;  /* 0x0000b400afaf7a23 */ /* 0x100fe200000108ae */
[----:B------:R-:W-:Y:S01]  /*15af0*/  F2FP.BF16.PACK_AB R48, R84, R75 ;  /* 0x0000004b5430723e */ /* 0x000fe200000010ff */
[--C-:B------:R-:W-:Y:S01]  /*15b00*/  FFMA.FTZ R178, R178, c[0x0][0x2d0], -R173.reuse ;  /* 0x0000b400b2b27a23 */ /* 0x100fe200000108ad */
[----:B------:R-:W-:Y:S03]  /*15b10*/  F2FP.BF16.PACK_AB R49, R85, R83 ;  /* 0x000000535531723e */ /* 0x000fe600000010ff */
[----:B------:R-:W-:Y:S01]  /*15b20*/  F2FP.BF16.PACK_AB R50, R87, R86 ;  /* 0x000000565732723e */ /* 0x000fe200000010ff */
[----:B------:R-:W-:Y:S01]  /*15b30*/  MUFU.EX2 R181, R181 ;  /* 0x000000b500b57308 */ /* 0x000fe20000000800 */
[----:B------:R-:W-:Y:S01]  /*15b40*/  F2FP.BF16.PACK_AB R51, R165, R164 ;  /* 0x000000a4a533723e */ /* 0x000fe200000010ff */
[--C-:B------:R-:W-:Y:S01]  /*15b50*/  FFMA.FTZ R177, R177, c[0x0][0x2d0], -R173.reuse ;  /* 0x0000b400b1b17a23 */ /* 0x100fe200000108ad */
[----:B------:R-:W-:Y:S01]  /*15b60*/  F2FP.BF16.PACK_AB R58, R167, R166 ;  /* 0x000000a6a73a723e */ /* 0x000fe200000010ff */
[--C-:B------:R-:W-:Y:S01]  /*15b70*/  FFMA.FTZ R172, R172, c[0x0][0x2d0], -R174.reuse ;  /* 0x0000b400acac7a23 */ /* 0x100fe200000108ae */
[----:B---3--:R-:W-:Y:S01]  /*15b80*/  F2FP.BF16.PACK_AB R59, R189, R135 ;  /* 0x00000087bd3b723e */ /* 0x008fe200000010ff */
[--C-:B------:R-:W-:Y:S02]  /*15b90*/  FFMA.FTZ R168, R168, c[0x0][0x2d0], -R174.reuse ;  /* 0x0000b400a8a87a23 */ /* 0x100fe400000108ae */
[-C--:B--2---:R-:W-:Y:S02]  /*15ba0*/  HMMA.16816.F32.BF16 R4, R48, R52.reuse, R4 ;  /* 0x000000343004723c */ /* 0x084fe40000041804 */
[----:B------:R-:W-:Y:S01]  /*15bb0*/  MUFU.EX2 R179, R179 ;  /* 0x000000b300b37308 */ /* 0x000fe20000000800 */
[--C-:B------:R-:W-:Y:S02]  /*15bc0*/  FFMA.FTZ R171, R171, c[0x0][0x2d0], -R173.reuse ;  /* 0x0000b400abab7a23 */ /* 0x100fe400000108ad */
[--C-:B------:R-:W-:Y:S02]  /*15bd0*/  FFMA.FTZ R169, R169, c[0x0][0x2d0], -R173.reuse ;  /* 0x0000b400a9a97a23 */ /* 0x100fe400000108ad */
[--C-:B------:R-:W-:Y:S01]  /*15be0*/  FFMA.FTZ R96, R96, c[0x0][0x2d0], -R174.reuse ;  /* 0x0000b40060607a23 */ /* 0x100fe200000108ae */
[C---:B------:R-:W-:Y:S04]  /*15bf0*/  HMMA.16816.F32.BF16 R8, R56.reuse, R52, R8 ;  /* 0x000000343808723c */ /* 0x040fe80000041808 */
[----:B------:R-:W-:Y:S01]  /*15c00*/  MUFU.EX2 R188, R188 ;  /* 0x000000bc00bc7308 */ /* 0x000fe20000000800 */
[----:B------:R-:W-:Y:S02]  /*15c10*/  FFMA.FTZ R174, R97, c[0x0][0x2d0], -R174 ;  /* 0x0000b40061ae7a23 */ /* 0x000fe400000108ae */
[----:B------:R-:W-:Y:S01]  /*15c20*/  FFMA.FTZ R97, R98, c[0x0][0x2d0], -R173 ;  /* 0x0000b40062617a23 */ /* 0x000fe200000108ad */
[-C--:B------:R-:W-:Y:S04]  /*15c30*/  HMMA.16816.F32.BF16 R12, R56, R54.reuse, R12 ;  /* 0x00000036380c723c */ /* 0x080fe8000004180c */
[----:B------:R-:W-:Y:S02]  /*15c40*/  FFMA.FTZ R76, R43, R242, R76 ;  /* 0x000000f22b4c7223 */ /* 0x000fe4000001004c */
[----:B------:R-:W-:Y:S01]  /*15c50*/  MUFU.EX2 R184, R184 ;  /* 0x000000b800b87308 */ /* 0x000fe20000000800 */
[----:B------:R-:W-:Y:S01]  /*15c60*/  FFMA.FTZ R77, R41, R240, R77 ;  /* 0x000000f0294d7223 */ /* 0x000fe2000001004d */
[C---:B------:R-:W-:Y:S01]  /*15c70*/  HMMA.16816.F32.BF16 R16, R48.reuse, R54, R16 ;  /* 0x000000363010723c */ /* 0x040fe20000041810 */
[----:B------:R-:W2:Y:S03]  /*15c80*/  LDSM.16.MT88.4 R52, [R218+0x900] ;  /* 0x00090000da34783b */ /* 0x000ea60000004200 */
[----:B------:R-:W-:Y:S02]  /*15c90*/  FADD.FTZ R76, R69, R76 ;  /* 0x0000004c454c7221 */ /* 0x000fe40000010000 */
[----:B------:R-:W-:Y:S02]  /*15ca0*/  FADD.FTZ R77, R71, R77 ;  /* 0x0000004d474d7221 */ /* 0x000fe40000010000 */
[-C--:B-1----:R-:W-:Y:S01]  /*15cb0*/  HMMA.16816.F32.BF16 R20, R48, R60.reuse, R20 ;  /* 0x0000003c3014723c */ /* 0x082fe20000041814 */
[----:B------:R-:W-:Y:S03]  /*15cc0*/  MUFU.EX2 R182, R182 ;  /* 0x000000b600b67308 */ /* 0x000fe60000000800 */
[----:B------:R-:W-:Y:S02]  /*15cd0*/  FADD.FTZ R76, R46, R76 ;  /* 0x0000004c2e4c7221 */ /* 0x000fe40000010000 */
[----:B------:R-:W-:Y:S02]  /*15ce0*/  FADD.FTZ R77, R70, R77 ;  /* 0x0000004d464d7221 */ /* 0x000fe40000010000 */
[C---:B------:R-:W-:Y:S03]  /*15cf0*/  HMMA.16816.F32.BF16 R24, R56.reuse, R60, R24 ;  /* 0x0000003c3818723c */ /* 0x040fe60000041818 */
[----:B------:R-:W-:Y:S01]  /*15d00*/  MUFU.EX2 R180, R180 ;  /* 0x000000b400b47308 */ /* 0x000fe20000000800 */
[----:B------:R-:W-:Y:S02]  /*15d10*/  FFMA.FTZ R82, R40, R239, R82 ;  /* 0x000000ef28527223 */ /* 0x000fe40000010052 */
[----:B------:R-:W-:Y:S02]  /*15d20*/  FADD.FTZ R76, R47, R76 ;  /* 0x0000004c2f4c7221 */ /* 0x000fe40000010000 */
[-C--:B------:R-:W-:Y:S04]  /*15d30*/  HMMA.16816.F32.BF16 R28, R56, R62.reuse, R28 ;  /* 0x0000003e381c723c */ /* 0x080fe8000004181c */
[----:B------:R-:W-:Y:S01]  /*15d40*/  FADD.FTZ R77, R74, R77 ;  /* 0x0000004d4a4d7221 */ /* 0x000fe20000010000 */
[----:B------:R-:W1:Y:S01]  /*15d50*/  MUFU.EX2 R190, R190 ;  /* 0x000000be00be7308 */ /* 0x000e620000000800 */
[----:B------:R-:W-:Y:S02]  /*15d60*/  FADD.FTZ R82, R81, R82 ;  /* 0x0000005251527221 */ /* 0x000fe40000010000 */
[C---:B------:R-:W-:Y:S01]  /*15d70*/  HMMA.16816.F32.BF16 R100, R48.reuse, R62, R100 ;  /* 0x0000003e3064723c */ /* 0x040fe20000041864 */
[----:B------:R-:W3:Y:S03]  /*15d80*/  LDSM.16.MT88.4 R60, [R225+0x1100] ;  /* 0x00110000e13c783b */ /* 0x000ee60000004200 */
[----:B------:R-:W-:Y:S02]  /*15d90*/  FADD.FTZ R76, R75, R76 ;  /* 0x0000004c4b4c7221 */ /* 0x000fe40000010000 */
[----:B------:R-:W-:Y:S01]  /*15da0*/  FADD.FTZ R77, R136, R77 ;  /* 0x0000004d884d7221 */ /* 0x000fe20000010000 */
[----:B------:R-:W-:Y:S01]  /*15db0*/  MUFU.EX2 R192, R192 ;  /* 0x000000c000c07308 */ /* 0x000fe20000000800 */
[-C--:B------:R-:W-:Y:S04]  /*15dc0*/  HMMA.16816.F32.BF16 R104, R48, R64.reuse, R104 ;  /* 0x000000403068723c */ /* 0x080fe80000041868 */
[----:B------:R-:W-:Y:S02]  /*15dd0*/  FFMA.FTZ R78, R42, R241, R78 ;  /* 0x000000f12a4e7223 */ /* 0x000fe4000001004e */
[----:B------:R-:W-:Y:S02]  /*15de0*/  FADD.FTZ R82, R80, R82 ;  /* 0x0000005250527221 */ /* 0x000fe40000010000 */
[C---:B------:R-:W-:Y:S01]  /*15df0*/  HMMA.16816.F32.BF16 R108, R56.reuse, R64, R108 ;  /* 0x00000040386c723c */ /* 0x040fe2000004186c */
[----:B------:R-:W4:Y:S03]  /*15e00*/  MUFU.EX2 R194, R194 ;  /* 0x000000c200c27308 */ /* 0x000f260000000800 */
[----:B------:R-:W-:Y:S02]  /*15e10*/  FADD.FTZ R76, R84, R76 ;  /* 0x0000004c544c7221 */ /* 0x000fe40000010000 */
[----:B------:R-:W-:Y:S02]  /*15e20*/  FADD.FTZ R77, R137, R77 ;  /* 0x0000004d894d7221 */ /* 0x000fe40000010000 */
[-C--:B------:R-:W-:Y:S03]  /*15e30*/  HMMA.16816.F32.BF16 R32, R56, R66.reuse, R32 ;  /* 0x000000423820723c */ /* 0x080fe60000041820 */
[----:B------:R-:W-:Y:S01]  /*15e40*/  MUFU.EX2 R195, R195 ;  /* 0x000000c300c37308 */ /* 0x000fe20000000800 */
[----:B------:R-:W-:Y:S02]  /*15e50*/  FADD.FTZ R78, R73, R78 ;  /* 0x0000004e494e7221 */ /* 0x000fe40000010000 */
[----:B------:R-:W-:Y:S02]  /*15e60*/  FADD.FTZ R82, R79, R82 ;  /* 0x000000524f527221 */ /* 0x000fe40000010000 */
[C---:B------:R-:W-:Y:S01]  /*15e70*/  HMMA.16816.F32.BF16 R112, R48.reuse, R66, R112 ;  /* 0x000000423070723c */ /* 0x040fe20000041870 */
[----:B------:R-:W-:Y:S03]  /*15e80*/  LDSM.16.MT88.4 R64, [R219+0x1100] ;  /* 0x00110000db40783b */ /* 0x000fe60000004200 */
[----:B------:R-:W-:Y:S01]  /*15e90*/  FADD.FTZ R76, R86, R76 ;  /* 0x0000004c564c7221 */ /* 0x000fe20000010000 */
[----:B------:R-:W5:Y:S01]  /*15ea0*/  MUFU.EX2 R196, R196 ;  /* 0x000000c400c47308 */ /* 0x000f620000000800 */
[----:B------:R-:W-:Y:S02]  /*15eb0*/  FADD.FTZ R78, R68, R78 ;  /* 0x0000004e444e7221 */ /* 0x000fe40000010000 */
[-C--:B--2---:R-:W-:Y:S04]  /*15ec0*/  HMMA.16816.F32.BF16 R116, R48, R52.reuse, R116 ;  /* 0x000000343074723c */ /* 0x084fe80000041874 */
[----:B------:R-:W-:Y:S02]  /*15ed0*/  FADD.FTZ R82, R133, R82 ;  /* 0x0000005285527221 */ /* 0x000fe40000010000 */
[----:B------:R-:W-:Y:S01]  /*15ee0*/  FADD.FTZ R76, R87, R76 ;  /* 0x0000004c574c7221 */ /* 0x000fe20000010000 */
[----:B------:R-:W-:Y:S01]  /*15ef0*/  MUFU.EX2 R197, R197 ;  /* 0x000000c500c57308 */ /* 0x000fe20000000800 */
[C---:B------:R-:W-:Y:S04]  /*15f00*/  HMMA.16816.F32.BF16 R120, R56.reuse, R52, R120 ;  /* 0x000000343878723c */ /* 0x040fe80000041878 */
[----:B------:R-:W-:Y:S02]  /*15f10*/  FADD.FTZ R78, R72, R78 ;  /* 0x0000004e484e7221 */ /* 0x000fe40000010000 */
[----:B------:R-:W-:Y:S02]  /*15f20*/  FADD.FTZ R134, R134, R82 ;  /* 0x0000005286867221 */ /* 0x000fe40000010000 */
[-C--:B------:R-:W-:Y:S01]  /*15f30*/  HMMA.16816.F32.BF16 R124, R56, R54.reuse, R124 ;  /* 0x00000036387c723c */ /* 0x080fe2000004187c */
[----:B------:R-:W2:Y:S01]  /*15f40*/  MUFU.EX2 R198, R198 ;  /* 0x000000c600c67308 */ /* 0x000ea20000000800 */
[----:B------:R-:W3:Y:S02]  /*15f50*/  LDSM.16.MT88.4 R56, [R220+0x1100] ;  /* 0x00110000dc38783b */ /* 0x000ee40000004200 */
[--C-:B------:R-:W-:Y:S02]  /*15f60*/  FFMA.FTZ R52, R161, c[0x0][0x2d0], -R173.reuse ;  /* 0x0000b400a1347a23 */ /* 0x100fe400000108ad */
[----:B------:R-:W-:Y:S02]  /*15f70*/  FFMA.FTZ R173, R99, c[0x0][0x2d0], -R173 ;  /* 0x0000b40063ad7a23 */ /* 0x000fe400000108ad */
[----:B------:R-:W-:Y:S03]  /*15f80*/  HMMA.16816.F32.BF16 R36, R48, R54, R36 ;  /* 0x000000363024723c */ /* 0x000fe60000041824 */
[----:B------:R-:W3:Y:S01]  /*15f90*/  MUFU.EX2 R199, R199 ;  /* 0x000000c700c77308 */ /* 0x000ee20000000800 */
[----:B------:R-:W-:Y:S02]  /*15fa0*/  FADD.FTZ R78, R83, R78 ;  /* 0x0000004e534e7221 */ /* 0x000fe40000010000 */
[----:B------:R-:W-:Y:S01]  /*15fb0*/  FADD.FTZ R134, R135, R134 ;  /* 0x0000008687867221 */ /* 0x000fe20000010000 */
[----:B-1----:R-:W-:Y:S01]  /*15fc0*/  F2FP.BF16.PACK_AB R48, R190, R132 ;  /* 0x00000084be30723e */ /* 0x002fe200000010ff */
[----:B------:R-:W-:Y:S01]  /*15fd0*/  FADD.FTZ R132, R132, R76 ;  /* 0x0000004c84847221 */ /* 0x000fe20000010000 */
[----:B----4-:R-:W-:Y:S03]  /*15fe0*/  F2FP.BF16.PACK_AB R49, R194, R192 ;  /* 0x000000c0c231723e */ /* 0x010fe600000010ff */
[----:B-----5:R-:W-:Y:S01]  /*15ff0*/  F2FP.BF16.PACK_AB R50, R196, R195 ;  /* 0x000000c3c432723e */ /* 0x020fe200000010ff */
[----:B------:R-:W1:Y:S01]  /*16000*/  MUFU.EX2 R201, R201 ;  /* 0x000000c900c97308 */ /* 0x000e620000000800 */
[----:B------:R-:W-:Y:S02]  /*16010*/  FADD.FTZ R132, R190, R132 ;  /* 0x00000084be847221 */ /* 0x000fe40000010000 */
[----:B------:R-:W-:Y:S01]  /*16020*/  FADD.FTZ R78, R85, R78 ;  /* 0x0000004e554e7221 */ /* 0x000fe20000010000 */
[----:B--2---:R-:W-:Y:S01]  /*16030*/  F2FP.BF16.PACK_AB R51, R198, R197 ;  /* 0x000000c5c633723e */ /* 0x004fe200000010ff */
[----:B------:R-:W-:Y:S02]  /*16040*/  FADD.FTZ R134, R189, R134 ;  /* 0x00000086bd867221 */ /* 0x000fe40000010000 */
[----:B------:R-:W-:Y:S02]  /*16050*/  FADD.FTZ R132, R195, R132 ;  /* 0x00000084c3847221 */ /* 0x000fe40000010000 */
[----:B------:R-:W-:Y:S01]  /*16060*/  FADD.FTZ R78, R164, R78 ;  /* 0x0000004ea44e7221 */ /* 0x000fe20000010000 */
[----:B------:R-:W2:Y:S01]  /*16070*/  MUFU.EX2 R202, R202 ;  /* 0x000000ca00ca7308 */ /* 0x000ea20000000800 */
[-C--:B---3--:R-:W-:Y:S03]  /*16080*/  HMMA.16816.F32.BF16 R4, R48, R60.reuse, R4 ;  /* 0x0000003c3004723c */ /* 0x088fe60000041804 */
[----:B------:R-:W-:Y:S01]  /*16090*/  MOV R164, R44 ;  /* 0x0000002c00a47202 */ /* 0x000fe20000000f00 */
[----:B------:R-:W-:Y:S02]  /*160a0*/  FADD.FTZ R77, R166, R77 ;  /* 0x0000004da64d7221 */ /* 0x000fe40000010000 */
[----:B------:R-:W-:Y:S02]  /*160b0*/  FADD.FTZ R132, R196, R132 ;  /* 0x00000084c4847221 */ /* 0x000fe40000010000 */
[----:B------:R-:W-:Y:S01]  /*160c0*/  FADD.FTZ R78, R165, R78 ;  /* 0x0000004ea54e7221 */ /* 0x000fe20000010000 */
[----:B------:R-:W3:Y:S03]  /*160d0*/  MUFU.EX2 R203, R203 ;  /* 0x000000cb00cb7308 */ /* 0x000ee60000000800 */
[----:B------:R-:W-:Y:S01]  /*160e0*/  FADD.FTZ R167, R167, R77 ;  /* 0x0000004da7a77221 */ /* 0x000fe20000010000 */
[----:B------:R-:W-:Y:S01]  /*160f0*/  MOV R165, R0 ;  /* 0x0000000000a57202 */ /* 0x000fe20000000f00 */
[----:B------:R-:W-:Y:S02]  /*16100*/  FADD.FTZ R78, R192, R78 ;  /* 0x0000004ec04e7221 */ /* 0x000fe40000010000 */
[----:B------:R-:W-:Y:S02]  /*16110*/  FADD.FTZ R167, R199, R167 ;  /* 0x000000a7c7a77221 */ /* 0x000fe40000010000 */
[----:B------:R-:W-:Y:S01]  /*16120*/  FADD.FTZ R78, R194, R78 ;  /* 0x0000004ec24e7221 */ /* 0x000fe20000010000 */
[----:B------:R-:W4:Y:S01]  /*16130*/  MUFU.EX2 R207, R207 ;  /* 0x000000cf00cf7308 */ /* 0x000f220000000800 */
[----:B-1----:R-:W-:Y:S02]  /*16140*/  FADD.FTZ R167, R201, R167 ;  /* 0x000000a7c9a77221 */ /* 0x002fe40000010000 */
[----:B------:R-:W-:Y:S02]  /*16150*/  FADD.FTZ R78, R197, R78 ;  /* 0x0000004ec54e7221 */ /* 0x000fe40000010000 */
[----:B--2---:R-:W-:Y:S02]  /*16160*/  FADD.FTZ R167, R202, R167 ;  /* 0x000000a7caa77221 */ /* 0x004fe40000010000 */
[----:B------:R-:W-:Y:S02]  /*16170*/  FADD.FTZ R78, R198, R78 ;  /* 0x0000004ec64e7221 */ /* 0x000fe40000010000 */
[----:B------:R-:W-:Y:S01]  /*16180*/  IMAD.MOV.U32 R166, RZ, RZ, R2 ;  /* 0x000000ffffa67224 */ /* 0x000fe200078e0002 */
[----:B------:R-:W1:Y:S01]  /*16190*/  MUFU.EX2 R209, R209 ;  /* 0x000000d100d17308 */ /* 0x000e620000000800 */
[C---:B---3--:R-:W-:Y:S01]  /*161a0*/  F2FP.BF16.PACK_AB R54, R203.reuse, R202 ;  /* 0x000000cacb36723e */ /* 0x048fe200000010ff */
[----:B------:R-:W-:Y:S08]  /*161b0*/  FADD.FTZ R167, R203, R167 ;  /* 0x000000a7cba77221 */ /* 0x000ff00000010000 */
[----:B------:R-:W-:Y:S01]  /*161c0*/  MUFU.EX2 R244, R244 ;  /* 0x000000f400f47308 */ /* 0x000fe20000000800 */
[----:B----4-:R-:W-:Y:S09]  /*161d0*/  FADD.FTZ R134, R207, R134 ;  /* 0x00000086cf867221 */ /* 0x010ff20000010000 */
[----:B------:R-:W2:Y:S01]  /*161e0*/  MUFU.EX2 R246, R246 ;  /* 0x000000f600f67308 */ /* 0x000ea20000000800 */
[C---:B-1----:R-:W-:Y:S01]  /*161f0*/  F2FP.BF16.PACK_AB R53, R209.reuse, R207 ;  /* 0x000000cfd135723e */ /* 0x042fe200000010ff */
[----:B------:R-:W-:Y:S08]  /*16200*/  FADD.FTZ R134, R209, R134 ;  /* 0x00000086d1867221 */ /* 0x000ff00000010000 */
[----:B------:R1:W3:Y:S10]  /*16210*/  MUFU.EX2 R128, R52 ;  /* 0x0000003400807308 */ /* 0x0002f40000000800 */
[----:B------:R-:W4:Y:S01]  /*16220*/  MUFU.EX2 R205, R205 ;  /* 0x000000cd00cd7308 */ /* 0x000f220000000800 */
[----:B--2---:R-:W-:Y:S01]  /*16230*/  F2FP.BF16.PACK_AB R55, R246, R244 ;  /* 0x000000f4f637723e */ /* 0x004fe200000010ff */
[----:B------:R-:W-:Y:S04]  /*16240*/  FADD.FTZ R244, R244, R134 ;  /* 0x00000086f4f47221 */ /* 0x000fe80000010000 */
[----:B------:R-:W-:Y:S04]  /*16250*/  FADD.FTZ R244, R246, R244 ;  /* 0x000000f4f6f47221 */ /* 0x000fe80000010000 */
[----:B------:R-:W-:Y:S01]  /*16260*/  MUFU.EX2 R250, R250 ;  /* 0x000000fa00fa7308 */ /* 0x000fe20000000800 */
[----:B-1----:R-:W-:Y:S02]  /*16270*/  F2FP.BF16.PACK_AB R52, R201, R199 ;  /* 0x000000c7c934723e */ /* 0x002fe400000010ff */
[----:B---3--:R-:W-:Y:S07]  /*16280*/  MOV R99, R128 ;  /* 0x0000008000637202 */ /* 0x008fee0000000f00 */
[----:B------:R-:W1:Y:S01]  /*16290*/  MUFU.EX2 R251, R251 ;  /* 0x000000fb00fb7308 */ /* 0x000e620000000800 */
[C---:B------:R-:W-:Y:S04]  /*162a0*/  HMMA.16816.F32.BF16 R8, R52.reuse, R60, R8 ;  /* 0x0000003c3408723c */ /* 0x040fe80000041808 */
[----:B----4-:R-:W-:Y:S02]  /*162b0*/  FADD.FTZ R132, R205, R132 ;  /* 0x00000084cd847221 */ /* 0x010fe40000010000 */
[----:B------:R-:W-:Y:S02]  /*162c0*/  FADD.FTZ R78, R99, R78 ;  /* 0x0000004e634e7221 */ /* 0x000fe40000010000 */
[-C--:B------:R-:W-:Y:S01]  /*162d0*/  HMMA.16816.F32.BF16 R12, R52, R62.reuse, R12 ;  /* 0x0000003e340c723c */ /* 0x080fe2000004180c */
[----:B------:R-:W-:Y:S07]  /*162e0*/  MUFU.EX2 R204, R204 ;  /* 0x000000cc00cc7308 */ /* 0x000fee0000000800 */
[C---:B------:R-:W-:Y:S01]  /*162f0*/  HMMA.16816.F32.BF16 R16, R48.reuse, R62, R16 ;  /* 0x0000003e3010723c */ /* 0x040fe20000041810 */
[----:B------:R-:W2:Y:S02]  /*16300*/  LDSM.16.MT88.4 R60, [R218+0x1100] ;  /* 0x00110000da3c783b */ /* 0x000ea40000004200 */
[----:B------:R-:W-:Y:S01]  /*16310*/  MUFU.EX2 R200, R200 ;  /* 0x000000c800c87308 */ /* 0x000fe20000000800 */
[----:B-1----:R-:W-:Y:S04]  /*16320*/  FADD.FTZ R78, R251, R78 ;  /* 0x0000004efb4e7221 */ /* 0x002fe80000010000 */
[-C--:B------:R-:W-:Y:S05]  /*16330*/  HMMA.16816.F32.BF16 R20, R48, R56.reuse, R20 ;  /* 0x000000383014723c */ /* 0x080fea0000041814 */
[----:B------:R-:W1:Y:S03]  /*16340*/  MUFU.EX2 R208, R208 ;  /* 0x000000d000d07308 */ /* 0x000e660000000800 */
[C---:B------:R-:W-:Y:S07]  /*16350*/  HMMA.16816.F32.BF16 R24, R52.reuse, R56, R24 ;  /* 0x000000383418723c */ /* 0x040fee0000041818 */
[----:B------:R-:W-:Y:S01]  /*16360*/  FFMA.FTZ R56, R160, c[0x0][0x2d0], -R95 ;  /* 0x0000b400a0387a23 */ /* 0x000fe2000001085f */
[-C--:B------:R-:W-:Y:S01]  /*16370*/  HMMA.16816.F32.BF16 R28, R52, R58.reuse, R28 ;  /* 0x0000003a341c723c */ /* 0x080fe2000004181c */
[----:B------:R-:W3:Y:S07]  /*16380*/  MUFU.EX2 R206, R206 ;  /* 0x000000ce00ce7308 */ /* 0x000eee0000000800 */
[C---:B------:R-:W-:Y:S03]  /*16390*/  HMMA.16816.F32.BF16 R100, R48.reuse, R58, R100 ;  /* 0x0000003a3064723c */ /* 0x040fe60000041864 */
[----:B------:R4:W5:Y:S01]  /*163a0*/  MUFU.EX2 R129, R56 ;  /* 0x0000003800817308 */ /* 0x0009620000000800 */
[----:B-1----:R-:W-:Y:S04]  /*163b0*/  FADD.FTZ R78, R208, R78 ;  /* 0x0000004ed04e7221 */ /* 0x002fe80000010000 */
[-C--:B------:R-:W-:Y:S05]  /*163c0*/  HMMA.16816.F32.BF16 R104, R48, R64.reuse, R104 ;  /* 0x000000403068723c */ /* 0x080fea0000041868 */
[----:B------:R-:W1:Y:S03]  /*163d0*/  MUFU.EX2 R252, R252 ;  /* 0x000000fc00fc7308 */ /* 0x000e660000000800 */
[C---:B------:R-:W-:Y:S04]  /*163e0*/  HMMA.16816.F32.BF16 R108, R52.reuse, R64, R108 ;  /* 0x00000040346c723c */ /* 0x040fe8000004186c */
[----:B---3--:R-:W-:Y:S03]  /*163f0*/  FADD.FTZ R78, R206, R78 ;  /* 0x0000004ece4e7221 */ /* 0x008fe60000010000 */
[----:B------:R-:W3:Y:S01]  /*16400*/  MUFU.EX2 R248, R248 ;  /* 0x000000f800f87308 */ /* 0x000ee20000000800 */
[-C--:B------:R-:W-:Y:S01]  /*16410*/  HMMA.16816.F32.BF16 R32, R52, R66.reuse, R32 ;  /* 0x000000423420723c */ /* 0x080fe20000041820 */
[----:B----4-:R-:W4:Y:S03]  /*16420*/  LDSM.16.MT88.4 R56, [R225+0x1900] ;  /* 0x00190000e138783b */ /* 0x010f260000004200 */
[----:B-----5:R-:W-:Y:S04]  /*16430*/  MOV R98, R129 ;  /* 0x0000008100627202 */ /* 0x020fe80000000f00 */
[C---:B------:R-:W-:Y:S01]  /*16440*/  HMMA.16816.F32.BF16 R112, R48.reuse, R66, R112 ;  /* 0x000000423070723c */ /* 0x040fe20000041870 */
[----:B------:R-:W5:Y:S01]  /*16450*/  MUFU.EX2 R245, R245 ;  /* 0x000000f500f57308 */ /* 0x000f620000000800 */
[----:B------:R-:W-:Y:S02]  /*16460*/  LDSM.16.MT88.4 R64, [R219+0x1900] ;  /* 0x00190000db40783b */ /* 0x000fe40000004200 */
[----:B------:R-:W-:Y:S02]  /*16470*/  FADD.FTZ R244, R98, R244 ;  /* 0x000000f462f47221 */ /* 0x000fe40000010000 */
[----:B-1----:R-:W-:Y:S02]  /*16480*/  FADD.FTZ R167, R252, R167 ;  /* 0x000000a7fca77221 */ /* 0x002fe40000010000 */
[-C--:B--2---:R-:W-:Y:S03]  /*16490*/  HMMA.16816.F32.BF16 R116, R48, R60.reuse, R116 ;  /* 0x0000003c3074723c */ /* 0x084fe60000041874 */
[----:B------:R-:W1:Y:S01]  /*164a0*/  MUFU.EX2 R210, R210 ;  /* 0x000000d200d27308 */ /* 0x000e620000000800 */
[C---:B---3--:R-:W-:Y:S04]  /*164b0*/  FADD.FTZ R167, R248.reuse, R167 ;  /* 0x000000a7f8a77221 */ /* 0x048fe80000010000 */
[C---:B------:R-:W-:Y:S05]  /*164c0*/  HMMA.16816.F32.BF16 R120, R52.reuse, R60, R120 ;  /* 0x0000003c3478723c */ /* 0x040fea0000041878 */
[----:B------:R-:W2:Y:S03]  /*164d0*/  MUFU.EX2 R249, R249 ;  /* 0x000000f900f97308 */ /* 0x000ea60000000800 */
[-C--:B------:R-:W-:Y:S04]  /*164e0*/  HMMA.16816.F32.BF16 R124, R52, R62.reuse, R124 ;  /* 0x0000003e347c723c */ /* 0x080fe8000004187c */
[----:B-----5:R-:W-:Y:S03]  /*164f0*/  FADD.FTZ R167, R245, R167 ;  /* 0x000000a7f5a77221 */ /* 0x020fe60000010000 */
[----:B------:R-:W3:Y:S01]  /*16500*/  MUFU.EX2 R247, R247 ;  /* 0x000000f700f77308 */ /* 0x000ee20000000800 */
[----:B------:R-:W-:Y:S01]  /*16510*/  HMMA.16816.F32.BF16 R36, R48, R62, R36 ;  /* 0x0000003e3024723c */ /* 0x000fe20000041824 */
[----:B------:R-:W5:Y:S03]  /*16520*/  LDSM.16.MT88.4 R60, [R220+0x1900] ;  /* 0x00190000dc3c783b */ /* 0x000f660000004200 */
[----:B------:R-:W-:Y:S01]  /*16530*/  F2FP.BF16.PACK_AB R52, R248, R252 ;  /* 0x000000fcf834723e */ /* 0x000fe200000010ff */
[C---:B-1----:R-:W-:Y:S01]  /*16540*/  FADD.FTZ R167, R210.reuse, R167 ;  /* 0x000000a7d2a77221 */ /* 0x042fe20000010000 */
[----:B------:R-:W-:Y:S02]  /*16550*/  F2FP.BF16.PACK_AB R54, R210, R245 ;  /* 0x000000f5d236723e */ /* 0x000fe400000010ff */
[C---:B------:R-:W-:Y:S01]  /*16560*/  F2FP.BF16.PACK_AB R48, R250.reuse, R205 ;  /* 0x000000cdfa30723e */ /* 0x040fe200000010ff */
[----:B------:R-:W1:Y:S03]  /*16570*/  MUFU.EX2 R211, R211 ;  /* 0x000000d300d37308 */ /* 0x000e660000000800 */
[----:B------:R-:W-:Y:S01]  /*16580*/  F2FP.BF16.PACK_AB R49, R251, R128 ;  /* 0x00000080fb31723e */ /* 0x000fe200000010ff */
[----:B------:R-:W-:Y:S01]  /*16590*/  FADD.FTZ R250, R250, R132 ;  /* 0x00000084fafa7221 */ /* 0x000fe20000010000 */
[----:B------:R-:W-:Y:S01]  /*165a0*/  F2FP.BF16.PACK_AB R50, R200, R204 ;  /* 0x000000ccc832723e */ /* 0x000fe200000010ff */
[C---:B--2---:R-:W-:Y:S01]  /*165b0*/  FADD.FTZ R244, R249.reuse, R244 ;  /* 0x000000f4f9f47221 */ /* 0x044fe20000010000 */
[----:B------:R-:W-:Y:S01]  /*165c0*/  F2FP.BF16.PACK_AB R51, R206, R208 ;  /* 0x000000d0ce33723e */ /* 0x000fe200000010ff */
[----:B------:R-:W-:Y:S01]  /*165d0*/  FADD.FTZ R250, R204, R250 ;  /* 0x000000faccfa7221 */ /* 0x000fe20000010000 */
[----:B------:R-:W-:Y:S01]  /*165e0*/  F2FP.BF16.PACK_AB R53, R249, R129 ;  /* 0x00000081f935723e */ /* 0x000fe200000010ff */
[----:B------:R-:W2:Y:S01]  /*165f0*/  MUFU.EX2 R193, R193 ;  /* 0x000000c100c17308 */ /* 0x000ea20000000800 */
[----:B------:R-:W-:Y:S02]  /*16600*/  FADD.FTZ R167, R187, R167 ;  /* 0x000000a7bba77221 */ /* 0x000fe40000010000 */
[----:B------:R-:W-:Y:S01]  /*16610*/  FADD.FTZ R250, R200, R250 ;  /* 0x000000fac8fa7221 */ /* 0x000fe20000010000 */
[-C--:B----4-:R-:W-:Y:S03]  /*16620*/  HMMA.16816.F32.BF16 R4, R48, R56.reuse, R4 ;  /* 0x000000383004723c */ /* 0x090fe60000041804 */
[----:B---3--:R-:W-:Y:S02]  /*16630*/  FADD.FTZ R244, R247, R244 ;  /* 0x000000f4f7f47221 */ /* 0x008fe40000010000 */
[----:B------:R-:W-:Y:S01]  /*16640*/  FADD.FTZ R167, R183, R167 ;  /* 0x000000a7b7a77221 */ /* 0x000fe20000010000 */
[----:B------:R-:W3:Y:S03]  /*16650*/  MUFU.EX2 R185, R185 ;  /* 0x000000b900b97308 */ /* 0x000ee60000000800 */
[----:B------:R-:W-:Y:S03]  /*16660*/  FADD.FTZ R167, R181, R167 ;  /* 0x000000a7b5a77221 */ /* 0x000fe60000010000 */
[C---:B-1----:R-:W-:Y:S01]  /*16670*/  F2FP.BF16.PACK_AB R55, R211.reuse, R247 ;  /* 0x000000f7d337723e */ /* 0x042fe200000010ff */
[----:B------:R-:W-:Y:S02]  /*16680*/  FADD.FTZ R244, R211, R244 ;  /* 0x000000f4d3f47221 */ /* 0x000fe40000010000 */
[----:B------:R-:W-:Y:S01]  /*16690*/  FADD.FTZ R167, R179, R167 ;  /* 0x000000a7b3a77221 */ /* 0x000fe20000010000 */
[----:B------:R-:W1:Y:S01]  /*166a0*/  MUFU.EX2 R191, R191 ;  /* 0x000000bf00bf7308 */ /* 0x000e620000000800 */
[----:B------:R-:W-:Y:S02]  /*166b0*/  FADD.FTZ R244, R188, R244 ;  /* 0x000000f4bcf47221 */ /* 0x000fe40000010000 */
[C---:B------:R-:W-:Y:S04]  /*166c0*/  HMMA.16816.F32.BF16 R8, R52.reuse, R56, R8 ;  /* 0x000000383408723c */ /* 0x040fe80000041808 */
[----:B--2---:R-:W-:Y:S02]  /*166d0*/  FADD.FTZ R250, R193, R250 ;  /* 0x000000fac1fa7221 */ /* 0x004fe40000010000 */
[----:B------:R-:W-:Y:S01]  /*166e0*/  FADD.FTZ R244, R184, R244 ;  /* 0x000000f4b8f47221 */ /* 0x000fe20000010000 */
[----:B------:R-:W2:Y:S01]  /*166f0*/  MUFU.EX2 R186, R186 ;  /* 0x000000ba00ba7308 */ /* 0x000ea20000000800 */
[-C--:B------:R-:W-:Y:S04]  /*16700*/  HMMA.16816.F32.BF16 R12, R52, R58.reuse, R12 ;  /* 0x0000003a340c723c */ /* 0x080fe8000004180c */
[----:B---3--:R-:W-:Y:S02]  /*16710*/  FADD.FTZ R250, R185, R250 ;  /* 0x000000fab9fa7221 */ /* 0x008fe40000010000 */
[----:B------:R-:W-:Y:S02]  /*16720*/  FADD.FTZ R244, R182, R244 ;  /* 0x000000f4b6f47221 */ /* 0x000fe40000010000 */
[C---:B------:R-:W-:Y:S01]  /*16730*/  HMMA.16816.F32.BF16 R16, R48.reuse, R58, R16 ;  /* 0x0000003a3010723c */ /* 0x040fe20000041810 */
[----:B------:R-:W3:Y:S01]  /*16740*/  LDSM.16.MT88.4 R56, [R218+0x1900] ;  /* 0x00190000da38783b */ /* 0x000ee20000004200 */
[----:B------:R-:W4:Y:S02]  /*16750*/  MUFU.EX2 R176, R176 ;  /* 0x000000b000b07308 */ /* 0x000f240000000800 */
[----:B------:R-:W-:Y:S02]  /*16760*/  FADD.FTZ R244, R180, R244 ;  /* 0x000000f4b4f47221 */ /* 0x000fe40000010000 */
[----:B-1----:R-:W-:Y:S02]  /*16770*/  FADD.FTZ R78, R191, R78 ;  /* 0x0000004ebf4e7221 */ /* 0x002fe40000010000 */
[-C--:B-----5:R-:W-:Y:S04]  /*16780*/  HMMA.16816.F32.BF16 R20, R48, R60.reuse, R20 ;  /* 0x0000003c3014723c */ /* 0x0a0fe80000041814 */
[----:B------:R-:W1:Y:S01]  /*16790*/  MUFU.EX2 R175, R175 ;  /* 0x000000af00af7308 */ /* 0x000e620000000800 */
[----:B--2---:R-:W-:Y:S03]  /*167a0*/  FADD.FTZ R78, R186, R78 ;  /* 0x0000004eba4e7221 */ /* 0x004fe60000010000 */
[C---:B------:R-:W-:Y:S06]  /*167b0*/  HMMA.16816.F32.BF16 R24, R52.reuse, R60, R24 ;  /* 0x0000003c3418723c */ /* 0x040fec0000041818 */
[----:B------:R-:W2:Y:S02]  /*167c0*/  MUFU.EX2 R178, R178 ;  /* 0x000000b200b27308 */ /* 0x000ea40000000800 */
[-C--:B------:R-:W-:Y:S04]  /*167d0*/  HMMA.16816.F32.BF16 R28, R52, R62.reuse, R28 ;  /* 0x0000003e341c723c */ /* 0x080fe8000004181c */
[----:B----4-:R-:W-:Y:S04]  /*167e0*/  FADD.FTZ R250, R176, R250 ;  /* 0x000000fab0fa7221 */ /* 0x010fe80000010000 */
[C---:B------:R-:W-:Y:S01]  /*167f0*/  HMMA.16816.F32.BF16 R100, R48.reuse, R62, R100 ;  /* 0x0000003e3064723c */ /* 0x040fe20000041864 */
[----:B------:R-:W4:Y:S01]  /*16800*/  LDSM.16.MT88.4 R60, [R225+0x2100] ;  /* 0x00210000e13c783b */ /* 0x000f220000004200 */
[----:B------:R-:W5:Y:S02]  /*16810*/  MUFU.EX2 R177, R177 ;  /* 0x000000b100b17308 */ /* 0x000f640000000800 */
[----:B-1----:R-:W-:Y:S04]  /*16820*/  FADD.FTZ R250, R175, R250 ;  /* 0x000000faaffa7221 */ /* 0x002fe80000010000 */
[-C--:B------:R-:W-:Y:S04]  /*16830*/  HMMA.16816.F32.BF16 R104, R48, R64.reuse, R104 ;  /* 0x000000403068723c */ /* 0x080fe80000041868 */
[----:B------:R-:W1:Y:S01]  /*16840*/  MUFU.EX2 R172, R172 ;  /* 0x000000ac00ac7308 */ /* 0x000e620000000800 */
[----:B--2---:R-:W-:Y:S03]  /*16850*/  FADD.FTZ R78, R178, R78 ;  /* 0x0000004eb24e7221 */ /* 0x004fe60000010000 */
[C---:B------:R-:W-:Y:S06]  /*16860*/  HMMA.16816.F32.BF16 R108, R52.reuse, R64, R108 ;  /* 0x00000040346c723c */ /* 0x040fec000004186c */
[----:B------:R-:W2:Y:S02]  /*16870*/  MUFU.EX2 R168, R168 ;  /* 0x000000a800a87308 */ /* 0x000ea40000000800 */
[-C--:B------:R-:W-:Y:S04]  /*16880*/  HMMA.16816.F32.BF16 R32, R52, R66.reuse, R32 ;  /* 0x000000423420723c */ /* 0x080fe80000041820 */
[----:B-----5:R-:W-:Y:S04]  /*16890*/  FADD.FTZ R78, R177, R78 ;  /* 0x0000004eb14e7221 */ /* 0x020fe80000010000 */
[C---:B------:R-:W-:Y:S01]  /*168a0*/  HMMA.16816.F32.BF16 R112, R48.reuse, R66, R112 ;  /* 0x000000423070723c */ /* 0x040fe20000041870 */
[----:B------:R-:W-:Y:S01]  /*168b0*/  LDSM.16.MT88.4 R64, [R219+0x2100] ;  /* 0x00210000db40783b */ /* 0x000fe20000004200 */
[----:B------:R-:W5:Y:S02]  /*168c0*/  MUFU.EX2 R171, R171 ;  /* 0x000000ab00ab7308 */ /* 0x000f640000000800 */
[----:B-1----:R-:W-:Y:S04]  /*168d0*/  FADD.FTZ R250, R172, R250 ;  /* 0x000000faacfa7221 */ /* 0x002fe80000010000 */
[-C--:B---3--:R-:W-:Y:S04]  /*168e0*/  HMMA.16816.F32.BF16 R116, R48, R56.reuse, R116 ;  /* 0x000000383074723c */ /* 0x088fe80000041874 */
[----:B------:R-:W1:Y:S01]  /*168f0*/  MUFU.EX2 R169, R169 ;  /* 0x000000a900a97308 */ /* 0x000e620000000800 */
[C---:B--2---:R-:W-:Y:S01]  /*16900*/  F2FP.BF16.PACK_AB R128, R168.reuse, R172 ;  /* 0x000000aca880723e */ /* 0x044fe200000010ff */
[----:B------:R-:W-:Y:S02]  /*16910*/  FADD.FTZ R250, R168, R250 ;  /* 0x000000faa8fa7221 */ /* 0x000fe40000010000 */
[C---:B------:R-:W-:Y:S06]  /*16920*/  HMMA.16816.F32.BF16 R120, R52.reuse, R56, R120 ;  /* 0x000000383478723c */ /* 0x040fec0000041878 */
[----:B------:R-:W2:Y:S02]  /*16930*/  MUFU.EX2 R96, R96 ;  /* 0x0000006000607308 */ /* 0x000ea40000000800 */
[-C--:B------:R-:W-:Y:S04]  /*16940*/  HMMA.16816.F32.BF16 R124, R52, R58.reuse, R124 ;  /* 0x0000003a347c723c */ /* 0x080fe8000004187c */
[----:B-----5:R-:W-:Y:S03]  /*16950*/  FADD.FTZ R78, R171, R78 ;  /* 0x0000004eab4e7221 */ /* 0x020fe60000010000 */
[----:B------:R-:W-:Y:S01]  /*16960*/  F2FP.BF16.PACK_AB R52, R183, R187 ;  /* 0x000000bbb734723e */ /* 0x000fe200000010ff */
[----:B------:R-:W-:Y:S01]  /*16970*/  HMMA.16816.F32.BF16 R36, R48, R58, R36 ;  /* 0x0000003a3024723c */ /* 0x000fe20000041824 */
[----:B------:R-:W3:Y:S01]  /*16980*/  LDSM.16.MT88.4 R56, [R220+0x2100] ;  /* 0x00210000dc38783b */ /* 0x000ee20000004200 */
[----:B------:R-:W5:Y:S02]  /*16990*/  MUFU.EX2 R174, R174 ;  /* 0x000000ae00ae7308 */ /* 0x000f640000000800 */
[----:B------:R-:W-:Y:S01]  /*169a0*/  F2FP.BF16.PACK_AB R54, R179, R181 ;  /* 0x000000b5b336723e */ /* 0x000fe200000010ff */
[----:B-1----:R-:W-:Y:S01]  /*169b0*/  FADD.FTZ R78, R169, R78 ;  /* 0x0000004ea94e7221 */ /* 0x002fe20000010000 */
[----:B------:R-:W-:Y:S02]  /*169c0*/  F2FP.BF16.PACK_AB R53, R184, R188 ;  /* 0x000000bcb835723e */ /* 0x000fe400000010ff */
[----:B------:R-:W-:Y:S04]  /*169d0*/  F2FP.BF16.PACK_AB R48, R185, R193 ;  /* 0x000000c1b930723e */ /* 0x000fe800000010ff */
[----:B------:R-:W-:Y:S01]  /*169e0*/  F2FP.BF16.PACK_AB R49, R186, R191 ;  /* 0x000000bfba31723e */ /* 0x000fe200000010ff */
[----:B------:R-:W1:Y:S01]  /*169f0*/  MUFU.EX2 R97, R97 ;  /* 0x0000006100617308 */ /* 0x000e620000000800 */
[----:B------:R-:W-:Y:S01]  /*16a00*/  F2FP.BF16.PACK_AB R50, R175, R176 ;  /* 0x000000b0af32723e */ /* 0x000fe200000010ff */
[----:B--2---:R-:W-:Y:S01]  /*16a10*/  FADD.FTZ R250, R96, R250 ;  /* 0x000000fa60fa7221 */ /* 0x004fe20000010000 */
[----:B------:R-:W-:Y:S02]  /*16a20*/  F2FP.BF16.PACK_AB R51, R177, R178 ;  /* 0x000000b2b133723e */ /* 0x000fe400000010ff */
[----:B------:R-:W-:Y:S02]  /*16a30*/  F2FP.BF16.PACK_AB R55, R180, R182 ;  /* 0x000000b6b437723e */ /* 0x000fe400000010ff */
[----:B------:R-:W-:Y:S03]  /*16a40*/  F2FP.BF16.PACK_AB R129, R169, R171 ;  /* 0x000000aba981723e */ /* 0x000fe600000010ff */
[-C--:B----4-:R-:W-:Y:S01]  /*16a50*/  HMMA.16816.F32.BF16 R4, R48, R60.reuse, R4 ;  /* 0x0000003c3004723c */ /* 0x090fe20000041804 */
[----:B------:R-:W2:Y:S02]  /*16a60*/  MUFU.EX2 R173, R173 ;  /* 0x000000ad00ad7308 */ /* 0x000ea40000000800 */
[C---:B-----5:R-:W-:Y:S01]  /*16a70*/  F2FP.BF16.PACK_AB R130, R174.reuse, R96 ;  /* 0x00000060ae82723e */ /* 0x060fe200000010ff */
[----:B------:R-:W-:Y:S04]  /*16a80*/  FADD.FTZ R242, R174, R250 ;  /* 0x000000faaef27221 */ /* 0x000fe80000010000 */
[C---:B------:R-:W-:Y:S04]  /*16a90*/  HMMA.16816.F32.BF16 R8, R52.reuse, R60, R8 ;  /* 0x0000003c3408723c */ /* 0x040fe80000041808 */
[----:B-1----:R-:W-:Y:S04]  /*16aa0*/  FADD.FTZ R78, R97, R78 ;  /* 0x0000004e614e7221 */ /* 0x002fe80000010000 */
[-C--:B------:R-:W-:Y:S08]  /*16ab0*/  HMMA.16816.F32.BF16 R12, R52, R62.reuse, R12 ;  /* 0x0000003e340c723c */ /* 0x080ff0000004180c */
[C---:B------:R-:W-:Y:S01]  /*16ac0*/  HMMA.16816.F32.BF16 R16, R48.reuse, R62, R16 ;  /* 0x0000003e3010723c */ /* 0x040fe20000041810 */
[----:B------:R-:W1:Y:S03]  /*16ad0*/  LDSM.16.MT88.4 R60, [R218+0x2100] ;  /* 0x00210000da3c783b */ /* 0x000e660000004200 */
[C---:B--2---:R-:W-:Y:S01]  /*16ae0*/  F2FP.BF16.PACK_AB R131, R173.reuse, R97 ;  /* 0x00000061ad83723e */ /* 0x044fe200000010ff */
[----:B------:R-:W-:Y:S03]  /*16af0*/  FADD.FTZ R241, R173, R78 ;  /* 0x0000004eadf17221 */ /* 0x000fe60000010000 */
[-C--:B---3--:R-:W-:Y:S08]  /*16b00*/  HMMA.16816.F32.BF16 R20, R48, R56.reuse, R20 ;  /* 0x000000383014723c */ /* 0x088ff00000041814 */
[C---:B------:R-:W-:Y:S07]  /*16b10*/  HMMA.16816.F32.BF16 R24, R52.reuse, R56, R24 ;  /* 0x000000383418723c */ /* 0x040fee0000041818 */
[--C-:B------:R-:W-:Y:S01]  /*16b20*/  FFMA.FTZ R56, R88, c[0x0][0x2d0], -R170.reuse ;  /* 0x0000b40058387a23 */ /* 0x100fe200000108aa */
[-C--:B------:R-:W-:Y:S04]  /*16b30*/  HMMA.16816.F32.BF16 R28, R52, R58.reuse, R28 ;  /* 0x0000003a341c723c */ /* 0x080fe8000004181c */
[--C-:B------:R-:W-:Y:S01]  /*16b40*/  FFMA.FTZ R57, R89, c[0x0][0x2d0], -R170.reuse ;  /* 0x0000b40059397a23 */ /* 0x100fe200000108aa */
[----:B------:R-:W2:Y:S03]  /*16b50*/  MUFU.EX2 R56, R56 ;  /* 0x0000003800387308 */ /* 0x000ea60000000800 */
[C---:B------:R-:W-:Y:S07]  /*16b60*/  HMMA.16816.F32.BF16 R100, R48.reuse, R58, R100 ;  /* 0x0000003a3064723c */ /* 0x040fee0000041864 */
[----:B------:R-:W3:Y:S01]  /*16b70*/  MUFU.EX2 R57, R57 ;  /* 0x0000003900397308 */ /* 0x000ee20000000800 */
[-C--:B------:R-:W-:Y:S04]  /*16b80*/  HMMA.16816.F32.BF16 R104, R48, R64.reuse, R104 ;  /* 0x000000403068723c */ /* 0x080fe80000041868 */
[--C-:B------:R-:W-:Y:S02]  /*16b90*/  FFMA.FTZ R58, R92, c[0x0][0x2d0], -R170.reuse ;  /* 0x0000b4005c3a7a23 */ /* 0x100fe400000108aa */
[----:B------:R-:W-:Y:S02]  /*16ba0*/  FFMA.FTZ R170, R93, c[0x0][0x2d0], -R170 ;  /* 0x0000b4005daa7a23 */ /* 0x000fe400000108aa */
[C---:B------:R-:W-:Y:S02]  /*16bb0*/  HMMA.16816.F32.BF16 R108, R52.reuse, R64, R108 ;  /* 0x00000040346c723c */ /* 0x040fe4000004186c */
[----:B------:R-:W4:Y:S02]  /*16bc0*/  MUFU.EX2 R58, R58 ;  /* 0x0000003a003a7308 */ /* 0x000f240000000800 */
[----:B------:R-:W-:Y:S02]  /*16bd0*/  FFMA.FTZ R59, R90, c[0x0][0x2d0], -R95 ;  /* 0x0000b4005a3b7a23 */ /* 0x000fe4000001085f */
[----:B--2---:R-:W-:Y:S02]  /*16be0*/  FADD.FTZ R167, R56, R167 ;  /* 0x000000a738a77221 */ /* 0x004fe40000010000 */
[-C--:B------:R-:W-:Y:S04]  /*16bf0*/  HMMA.16816.F32.BF16 R32, R52, R66.reuse, R32 ;  /* 0x000000423420723c */ /* 0x080fe80000041820 */
[----:B------:R-:W2:Y:S01]  /*16c00*/  MUFU.EX2 R170, R170 ;  /* 0x000000aa00aa7308 */ /* 0x000ea20000000800 */
[--C-:B------:R-:W-:Y:S02]  /*16c10*/  FFMA.FTZ R64, R91, c[0x0][0x2d0], -R95.reuse ;  /* 0x0000b4005b407a23 */ /* 0x100fe4000001085f */
[--C-:B------:R-:W-:Y:S01]  /*16c20*/  FFMA.FTZ R65, R94, c[0x0][0x2d0], -R95.reuse ;  /* 0x0000b4005e417a23 */ /* 0x100fe2000001085f */
[C---:B------:R-:W-:Y:S04]  /*16c30*/  HMMA.16816.F32.BF16 R112, R48.reuse, R66, R112 ;  /* 0x000000423070723c */ /* 0x040fe80000041870 */
[----:B------:R-:W-:Y:S02]  /*16c40*/  FFMA.FTZ R95, R45, c[0x0][0x2d0], -R95 ;  /* 0x0000b4002d5f7a23 */ /* 0x000fe4000001085f */
[----:B------:R-:W5:Y:S01]  /*16c50*/  MUFU.EX2 R59, R59 ;  /* 0x0000003b003b7308 */ /* 0x000f620000000800 */
[----:B---3--:R-:W-:Y:S01]  /*16c60*/  FADD.FTZ R167, R57, R167 ;  /* 0x000000a739a77221 */ /* 0x008fe20000010000 */
[-C--:B-1----:R-:W-:Y:S04]  /*16c70*/  HMMA.16816.F32.BF16 R116, R48, R60.reuse, R116 ;  /* 0x0000003c3074723c */ /* 0x082fe80000041874 */
[----:B----4-:R-:W-:Y:S04]  /*16c80*/  FADD.FTZ R167, R58, R167 ;  /* 0x000000a73aa77221 */ /* 0x010fe80000010000 */
[C---:B------:R-:W-:Y:S01]  /*16c90*/  HMMA.16816.F32.BF16 R120, R52.reuse, R60, R120 ;  /* 0x0000003c3478723c */ /* 0x040fe20000041878 */
[----:B------:R-:W1:Y:S03]  /*16ca0*/  MUFU.EX2 R64, R64 ;  /* 0x0000004000407308 */ /* 0x000e660000000800 */
[C---:B--2---:R-:W-:Y:S01]  /*16cb0*/  FADD.FTZ R240, R170.reuse, R167 ;  /* 0x000000a7aaf07221 */ /* 0x044fe20000010000 */
[----:B------:R-:W-:Y:S03]  /*16cc0*/  MOV R167, R3 ;  /* 0x0000000300a77202 */ /* 0x000fe60000000f00 */
[-C--:B------:R-:W-:Y:S01]  /*16cd0*/  HMMA.16816.F32.BF16 R124, R52, R62.reuse, R124 ;  /* 0x0000003e347c723c */ /* 0x080fe2000004187c */
[----:B------:R-:W2:Y:S02]  /*16ce0*/  LDSM.16.MT88.4 R52, [R220+0x2900] ;  /* 0x00290000dc34783b */ /* 0x000ea40000004200 */
[----:B------:R-:W3:Y:S01]  /*16cf0*/  MUFU.EX2 R65, R65 ;  /* 0x0000004100417308 */ /* 0x000ee20000000800 */
[----:B-----5:R-:W-:Y:S04]  /*16d00*/  FADD.FTZ R244, R59, R244 ;  /* 0x000000f43bf47221 */ /* 0x020fe80000010000 */
[----:B------:R-:W-:Y:S05]  /*16d10*/  HMMA.16816.F32.BF16 R36, R48, R62, R36 ;  /* 0x0000003e3024723c */ /* 0x000fea0000041824 */
[----:B------:R-:W4:Y:S02]  /*16d20*/  MUFU.EX2 R95, R95 ;  /* 0x0000005f005f7308 */ /* 0x000f240000000800 */
[----:B------:R-:W-:Y:S01]  /*16d30*/  F2FP.BF16.PACK_AB R48, R57, R56 ;  /* 0x000000383930723e */ /* 0x000fe200000010ff */
[-C--:B------:R-:W-:Y:S01]  /*16d40*/  HMMA.16816.F32.BF16 R160, R128, R148.reuse, R4 ;  /* 0x0000009480a0723c */ /* 0x080fe20000041804 */
[----:B------:R-:W5:Y:S04]  /*16d50*/  LDSM.16.MT88.4 R4, [R219+0x2900] ;  /* 0x00290000db04783b */ /* 0x000f680000004200 */
[----:B------:R-:W-:Y:S01]  /*16d60*/  F2FP.BF16.PACK_AB R50, R170, R58 ;  /* 0x0000003aaa32723e */ /* 0x000fe200000010ff */
[C---:B-1----:R-:W-:Y:S01]  /*16d70*/  FADD.FTZ R244, R64.reuse, R244 ;  /* 0x000000f440f47221 */ /* 0x042fe20000010000 */
[----:B------:R-:W-:Y:S05]  /*16d80*/  F2FP.BF16.PACK_AB R49, R64, R59 ;  /* 0x0000003b4031723e */ /* 0x000fea00000010ff */
[----:B---3--:R-:W-:Y:S01]  /*16d90*/  FADD.FTZ R244, R65, R244 ;  /* 0x000000f441f47221 */ /* 0x008fe20000010000 */
[C---:B----4-:R-:W-:Y:S03]  /*16da0*/  F2FP.BF16.PACK_AB R51, R95.reuse, R65 ;  /* 0x000000415f33723e */ /* 0x050fe600000010ff */
[----:B------:R-:W-:Y:S04]  /*16db0*/  FADD.FTZ R239, R95, R244 ;  /* 0x000000f45fef7221 */ /* 0x000fe80000010000 */
[C---:B------:R-:W-:Y:S01]  /*16dc0*/  HMMA.16816.F32.BF16 R156, R48.reuse, R148, R8 ;  /* 0x00000094309c723c */ /* 0x040fe20000041808 */
[----:B------:R-:W1:Y:S07]  /*16dd0*/  LDSM.16.MT88.4 R8, [R218+0x2900] ;  /* 0x00290000da08783b */ /* 0x000e6e0000004200 */
[-C--:B------:R-:W-:Y:S08]  /*16de0*/  HMMA.16816.F32.BF16 R152, R48, R150.reuse, R12 ;  /* 0x000000963098723c */ /* 0x080ff0000004180c */
[C---:B------:R-:W-:Y:S08]  /*16df0*/  HMMA.16816.F32.BF16 R148, R128.reuse, R150, R16 ;  /* 0x000000968094723c */ /* 0x040ff00000041810 */
[-C--:B--2---:R-:W-:Y:S08]  /*16e00*/  HMMA.16816.F32.BF16 R144, R128, R52.reuse, R20 ;  /* 0x000000348090723c */ /* 0x084ff00000041814 */
[C---:B------:R-:W-:Y:S08]  /*16e10*/  HMMA.16816.F32.BF16 R140, R48.reuse, R52, R24 ;  /* 0x00000034308c723c */ /* 0x040ff00000041818 */
[-C--:B------:R-:W-:Y:S08]  /*16e20*/  HMMA.16816.F32.BF16 R136, R48, R54.reuse, R28 ;  /* 0x000000363088723c */ /* 0x080ff0000004181c */
        /* <DEDUP_REMOVED lines=10> */
.L_x_995:
[----:B------:R-:W1:Y:S01]  /*16ed0*/  SHFL.BFLY PT, R4, R242, 0x2, 0x1f ;  /* 0x0c401f00f2047f89 */ /* 0x000e6200000e0000 */
[----:B------:R-:W-:Y:S01]  /*16ee0*/  MOV R9, RZ ;  /* 0x000000ff00097202 */ /* 0x000fe20000000f00 */
[----:B------:R-:W-:Y:S01]  /*16ef0*/  CS2R R10, SRZ ;  /* 0x00000000000a7805 */ /* 0x000fe2000001ff00 */
[----:B------:R-:W-:Y:S01]  /*16f00*/  MOV R12, 0xff800000 ;  /* 0xff800000000c7802 */ /* 0x000fe20000000f00 */
[----:B------:R-:W2:Y:S01]  /*16f10*/  SHFL.BFLY PT, R7, R241, 0x2, 0x1f ;  /* 0x0c401f00f1077f89 */ /* 0x000ea200000e0000 */
[----:B------:R-:W-:-:S02]  /*16f20*/  MOV R13, 0xff800000 ;  /* 0xff800000000d7802 */ /* 0x000fc40000000f00 */
[----:B------:R-:W-:Y:S01]  /*16f30*/  MOV R14, 0xff800000 ;  /* 0xff800000000e7802 */ /* 0x000fe20000000f00 */
[----:B------:R-:W3:Y:S01]  /*16f40*/  SHFL.BFLY PT, R6, R240, 0x2, 0x1f ;  /* 0x0c401f00f0067f89 */ /* 0x000ee200000e0000 */
[----:B------:R-:W-:-:S03]  /*16f50*/  PLOP3.LUT P4, PT, PT, PT, PT, 0x8, 0x0 ;  /* 0x000000000000781c */ /* 0x000fc60003f8e170 */
[----:B------:R-:W4:Y:S01]  /*16f60*/  SHFL.BFLY PT, R5, R239, 0x2, 0x1f ;  /* 0x0c401f00ef057f89 */ /* 0x000f2200000e0000 */
[----:B-1----:R-:W-:Y:S02]  /*16f70*/  FADD.FTZ R242, R4, R242 ;  /* 0x000000f204f27221 */ /* 0x002fe40000010000 */
[----:B--2---:R-:W-:-:S03]  /*16f80*/  FADD.FTZ R241, R7, R241 ;  /* 0x000000f107f17221 */ /* 0x004fc60000010000 */
[----:B------:R-:W1:Y:S01]  /*16f90*/  SHFL.BFLY PT, R4, R242, 0x1, 0x1f ;  /* 0x0c201f00f2047f89 */ /* 0x000e6200000e0000 */
[----:B---3--:R-:W-:-:S03]  /*16fa0*/  FADD.FTZ R6, R6, R240 ;  /* 0x000000f006067221 */ /* 0x008fc60000010000 */
[----:B------:R-:W2:Y:S01]  /*16fb0*/  SHFL.BFLY PT, R7, R241, 0x1, 0x1f ;  /* 0x0c201f00f1077f89 */ /* 0x000ea200000e0000 */
[----:B----4-:R-:W-:-:S03]  /*16fc0*/  FADD.FTZ R239, R5, R239 ;  /* 0x000000ef05ef7221 */ /* 0x010fc60000010000 */
[----:B------:R-:W3:Y:S04]  /*16fd0*/  SHFL.BFLY PT, R8, R6, 0x1, 0x1f ;  /* 0x0c201f0006087f89 */ /* 0x000ee800000e0000 */
[----:B------:R-:W4:Y:S01]  /*16fe0*/  SHFL.BFLY PT, R5, R239, 0x1, 0x1f ;  /* 0x0c201f00ef057f89 */ /* 0x000f2200000e0000 */
[----:B-1----:R-:W-:Y:S02]  /*16ff0*/  FADD.FTZ R4, R242, R4 ;  /* 0x00000004f2047221 */ /* 0x002fe40000010000 */
[----:B--2---:R-:W-:-:S03]  /*17000*/  FADD.FTZ R7, R241, R7 ;  /* 0x00000007f1077221 */ /* 0x004fc60000010000 */
[----:B------:R-:W-:Y:S01]  /*17010*/  FSETP.NE.FTZ.AND P3, PT, R4, RZ, PT ;  /* 0x000000ff0400720b */ /* 0x000fe20003f75000 */
[----:B---3--:R-:W-:Y:S01]  /*17020*/  FADD.FTZ R6, R6, R8 ;  /* 0x0000000806067221 */ /* 0x008fe20000010000 */
[----:B------:R-:W-:Y:S02]  /*17030*/  FSETP.NE.FTZ.AND P2, PT, R7, RZ, PT ;  /* 0x000000ff0700720b */ /* 0x000fe40003f55000 */
[----:B------:R-:W-:Y:S01]  /*17040*/  MOV R8, RZ ;  /* 0x000000ff00087202 */ /* 0x000fe20000000f00 */
[----:B----4-:R-:W-:Y:S01]  /*17050*/  FADD.FTZ R5, R239, R5 ;  /* 0x00000005ef057221 */ /* 0x010fe20000010000 */
[----:B------:R-:W-:-:S04]  /*17060*/  FSETP.NE.FTZ.AND P1, PT, R6, RZ, PT ;  /* 0x000000ff0600720b */ /* 0x000fc80003f35000 */
[----:B------:R-:W-:-:S03]  /*17070*/  FSETP.NE.FTZ.AND P0, PT, R5, RZ, PT ;  /* 0x000000ff0500720b */ /* 0x000fc60003f15000 */
[----:B------:R-:W1:Y:S01]  /*17080*/  @P3 MUFU.RCP R9, R4 ;  /* 0x0000000400093308 */ /* 0x000e620000001000 */
[----:B------:R-:W-:Y:S02]  /*17090*/  @P3 MOV R18, 0x3f317218 ;  /* 0x3f31721800123802 */ /* 0x000fe40000000f00 */
[----:B------:R-:W-:-:S03]  /*170a0*/  @P2 MOV R17, 0x3f317218 ;  /* 0x3f31721800112802 */ /* 0x000fc60000000f00 */
[----:B------:R-:W-:Y:S02]  /*170b0*/  @P3 FMUL.FTZ R18, R18, c[0x0][0x2d0] ;  /* 0x0000b40012123a20 */ /* 0x000fe40000410000 */
[----:B------:R-:W-:Y:S01]  /*170c0*/  @P2 MUFU.RCP R8, R7 ;  /* 0x0000000700082308 */ /* 0x000fe20000001000 */
[----:B------:R-:W-:Y:S01]  /*170d0*/  @P1 MOV R16, 0x3f317218 ;  /* 0x3f31721800101802 */ /* 0x000fe20000000f00 */
[----:B------:R-:W-:Y:S01]  /*170e0*/  @P2 FMUL.FTZ R17, R17, c[0x0][0x2d0] ;  /* 0x0000b40011112a20 */ /* 0x000fe20000410000 */
[----:B------:R-:W-:-:S03]  /*170f0*/  @P0 MOV R15, 0x3f317218 ;  /* 0x3f317218000f0802 */ /* 0x000fc60000000f00 */
[----:B------:R-:W-:Y:S02]  /*17100*/  @P1 FMUL.FTZ R16, R16, c[0x0][0x2d0] ;  /* 0x0000b40010101a20 */ /* 0x000fe40000410000 */
[----:B------:R-:W-:Y:S01]  /*17110*/  @P1 MUFU.RCP R10, R6 ;  /* 0x00000006000a1308 */ /* 0x000fe20000001000 */
[----:B------:R-:W-:Y:S02]  /*17120*/  @P0 FMUL.FTZ R15, R15, c[0x0][0x2d0] ;  /* 0x0000b4000f0f0a20 */ /* 0x000fe40000410000 */
[C---:B-1----:R-:W-:Y:S02]  /*17130*/  FMUL.FTZ R160, R9.reuse, R160 ;  /* 0x000000a009a07220 */ /* 0x042fe40000410000 */
[C---:B------:R-:W-:Y:S02]  /*17140*/  FMUL.FTZ R161, R9.reuse, R161 ;  /* 0x000000a109a17220 */ /* 0x040fe40000410000 */
[C---:B------:R-:W-:Y:S01]  /*17150*/  FMUL.FTZ R148, R9.reuse, R148 ;  /* 0x0000009409947220 */ /* 0x040fe20000410000 */
[----:B------:R-:W1:Y:S01]  /*17160*/  @P3 MUFU.LG2 R4, R4 ;  /* 0x0000000400043308 */ /* 0x000e620000000c00 */
[----:B------:R-:W-:-:S02]  /*17170*/  FMUL.FTZ R149, R9, R149 ;  /* 0x0000009509957220 */ /* 0x000fc40000410000 */
[C---:B------:R-:W-:Y:S02]  /*17180*/  FMUL.FTZ R144, R9.reuse, R144 ;  /* 0x0000009009907220 */ /* 0x040fe40000410000 */
[C---:B------:R-:W-:Y:S02]  /*17190*/  FMUL.FTZ R145, R9.reuse, R145 ;  /* 0x0000009109917220 */ /* 0x040fe40000410000 */
[C---:B------:R-:W-:Y:S01]  /*171a0*/  FMUL.FTZ R100, R9.reuse, R100 ;  /* 0x0000006409647220 */ /* 0x040fe20000410000 */
[----:B------:R-:W2:Y:S01]  /*171b0*/  @P2 MUFU.LG2 R7, R7 ;  /* 0x0000000700072308 */ /* 0x000ea20000000c00 */
[C---:B------:R-:W-:Y:S02]  /*171c0*/  FMUL.FTZ R101, R9.reuse, R101 ;  /* 0x0000006509657220 */ /* 0x040fe40000410000 */
[C---:B------:R-:W-:Y:S02]  /*171d0*/  FMUL.FTZ R104, R9.reuse, R104 ;  /* 0x0000006809687220 */ /* 0x040fe40000410000 */
[----:B------:R-:W-:-:S02]  /*171e0*/  FMUL.FTZ R105, R9, R105 ;  /* 0x0000006909697220 */ /* 0x000fc40000410000 */
[C---:B------:R-:W-:Y:S01]  /*171f0*/  FMUL.FTZ R112, R9.reuse, R112 ;  /* 0x0000007009707220 */ /* 0x040fe20000410000 */
[----:B------:R-:W3:Y:S01]  /*17200*/  @P1 MUFU.LG2 R6, R6 ;  /* 0x0000000600061308 */ /* 0x000ee20000000c00 */
[----:B-1----:R-:W-:Y:S02]  /*17210*/  @P3 FMUL.FTZ R4, R4, 0.69314718246459960938 ;  /* 0x3f31721804043820 */ /* 0x002fe40000410000 */
[C---:B------:R-:W-:Y:S02]  /*17220*/  FMUL.FTZ R113, R9.reuse, R113 ;  /* 0x0000007109717220 */ /* 0x040fe40000410000 */
[C---:B------:R-:W-:Y:S02]  /*17230*/  FMUL.FTZ R116, R9.reuse, R116 ;  /* 0x0000007409747220 */ /* 0x040fe40000410000 */
[----:B------:R-:W-:Y:S01]  /*17240*/  FMUL.FTZ R117, R9, R117 ;  /* 0x0000007509757220 */ /* 0x000fe20000410000 */
[----:B------:R-:W1:Y:S01]  /*17250*/  @P0 MUFU.LG2 R19, R5 ;  /* 0x0000000500130308 */ /* 0x000e620000000c00 */
[----:B--2---:R-:W-:-:S02]  /*17260*/  @P2 FMUL.FTZ R7, R7, 0.69314718246459960938 ;  /* 0x3f31721807072820 */ /* 0x004fc40000410000 */
[----:B------:R-:W-:Y:S02]  /*17270*/  FMUL.FTZ R128, R9, R128 ;  /* 0x0000008009807220 */ /* 0x000fe40000410000 */
[C---:B------:R-:W-:Y:S02]  /*17280*/  FMUL.FTZ R162, R8.reuse, R162 ;  /* 0x000000a208a27220 */ /* 0x040fe40000410000 */
[----:B------:R-:W-:Y:S01]  /*17290*/  FMUL.FTZ R163, R8, R163 ;  /* 0x000000a308a37220 */ /* 0x000fe20000410000 */
[----:B------:R2:W4:Y:S01]  /*172a0*/  @P0 MUFU.RCP R11, R5 ;  /* 0x00000005000b0308 */ /* 0x0005220000001000 */
[----:B---3--:R-:W-:Y:S02]  /*172b0*/  @P1 FMUL.FTZ R6, R6, 0.69314718246459960938 ;  /* 0x3f31721806061820 */ /* 0x008fe40000410000 */
[C---:B------:R-:W-:Y:S02]  /*172c0*/  FMUL.FTZ R150, R8.reuse, R150 ;  /* 0x0000009608967220 */ /* 0x040fe40000410000 */
[----:B------:R-:W-:-:S02]  /*172d0*/  FMUL.FTZ R151, R8, R151 ;  /* 0x0000009708977220 */ /* 0x000fc40000410000 */
[C---:B------:R-:W-:Y:S02]  /*172e0*/  FMUL.FTZ R146, R8.reuse, R146 ;  /* 0x0000009208927220 */ /* 0x040fe40000410000 */
[----:B-1----:R-:W-:Y:S02]  /*172f0*/  @P0 FMUL.FTZ R19, R19, 0.69314718246459960938 ;  /* 0x3f31721813130820 */ /* 0x002fe40000410000 */
[C---:B------:R-:W-:Y:S02]  /*17300*/  FMUL.FTZ R147, R8.reuse, R147 ;  /* 0x0000009308937220 */ /* 0x040fe40000410000 */
[C---:B------:R-:W-:Y:S02]  /*17310*/  FMUL.FTZ R102, R8.reuse, R102 ;  /* 0x0000006608667220 */ /* 0x040fe40000410000 */
[C---:B------:R-:W-:Y:S01]  /*17320*/  FMUL.FTZ R103, R8.reuse, R103 ;  /* 0x0000006708677220 */ /* 0x040fe20000410000 */
[----:B--2---:R-:W-:Y:S01]  /*17330*/  MOV R5, 0xff800000 ;  /* 0xff80000000057802 */ /* 0x004fe20000000f00 */
        /* <DEDUP_REMOVED lines=37> */
[----:B------:R-:W-:Y:S02]  /*17590*/  FMUL.FTZ R9, R9, R129 ;  /* 0x0000008109097220 */ /* 0x000fe40000410000 */
[----:B------:R-:W-:Y:S02]  /*175a0*/  FMUL.FTZ R8, R8, R131 ;  /* 0x0000008308087220 */ /* 0x000fe40000410000 */
[----:B------:R-:W-:Y:S02]  /*175b0*/  FMUL.FTZ R10, R10, R125 ;  /* 0x0000007d0a0a7220 */ /* 0x000fe40000410000 */
[----:B------:R-:W-:Y:S02]  /*175c0*/  FMUL.FTZ R11, R11, R127 ;  /* 0x0000007f0b0b7220 */ /* 0x000fe40000410000 */
[----:B------:R-:W-:Y:S02]  /*175d0*/  @P3 FFMA.FTZ R5, R18, R3, R4 ;  /* 0x0000000312053223 */ /* 0x000fe40000010004 */
[----:B------:R-:W-:-:S02]  /*175e0*/  @P2 FFMA.FTZ R12, R17, R2, R7 ;  /* 0x00000002110c2223 */ /* 0x000fc40000010007 */
[----:B------:R-:W-:Y:S02]  /*175f0*/  @P1 FFMA.FTZ R13, R16, R0, R6 ;  /* 0x00000000100d1223 */ /* 0x000fe40000010006 */
[----:B------:R-:W-:Y:S02]  /*17600*/  @P0 FFMA.FTZ R14, R15, R44, R19 ;  /* 0x0000002c0f0e0223 */ /* 0x000fe40000010013 */
.L_x_947:
[----:B------:R-:W-:Y:S01]  /*17610*/  USHF.R.S32.HI UR6, URZ, 0x1f, UR11 ;  /* 0x0000001f3f067899 */ /* 0x000fe2000801140b */
[----:B------:R-:W-:Y:S05]  /*17620*/  @P4 BRA `(.L_x_1014) ;  /* 0x000011e000004947 */ /* 0x000fea0003800000 */
[----:B------:R-:W1:Y:S01]  /*17630*/  S2R R0, SR_TID.X ;  /* 0x0000000000007919 */ /* 0x000e620000002100 */
[----:B------:R-:W-:Y:S01]  /*17640*/  ULDC.64 UR4, c[0x0][0x490] ;  /* 0x0001240000047ab9 */ /* 0x000fe20000000a00 */
[----:B------:R-:W-:Y:S01]  /*17650*/  IMAD.MOV.U32 R20, RZ, RZ, c[0x0][0x4e8] ;  /* 0x00013a00ff147624 */ /* 0x000fe200078e00ff */
[----:B------:R-:W-:Y:S01]  /*17660*/  UIMAD UR8, UR6, UR4, URZ ;  /* 0x00000004060872a4 */ /* 0x000fe2000f8e023f */
[----:B------:R-:W2:Y:S01]  /*17670*/  S2R R26, SR_CTAID.Z ;  /* 0x00000000001a7919 */ /* 0x000ea20000002700 */
[----:B------:R-:W-:Y:S01]  /*17680*/  UIMAD.WIDE.U32 UR12, UR11, UR4, URZ ;  /* 0x000000040b0c72a5 */ /* 0x000fe2000f8e003f */
[----:B------:R-:W-:Y:S01]  /*17690*/  F2FP.BF16.PACK_AB R160, R161, R160 ;  /* 0x000000a0a1a0723e */ /* 0x000fe200000010ff */
[----:B------:R-:W-:Y:S01]  /*176a0*/  UIMAD UR8, UR11, UR5, UR8 ;  /* 0x000000050b0872a4 */ /* 0x000fe2000f8e0208 */
[----:B------:R-:W3:Y:S01]  /*176b0*/  S2R R19, SR_CTAID.X ;  /* 0x0000000000137919 */ /* 0x000ee20000002500 */
[----:B------:R-:W-:Y:S01]  /*176c0*/  ISETP.NE.AND P0, PT, R20, 0x1, PT ;  /* 0x000000011400780c */ /* 0x000fe20003f05270 */
[----:B------:R-:W-:Y:S01]  /*176d0*/  ULDC.64 UR4, c[0x0][0x3e8] ;  /* 0x0000fa0000047ab9 */ /* 0x000fe20000000a00 */
[----:B------:R-:W-:Y:S01]  /*176e0*/  IMAD.U32 R29, RZ, RZ, UR13 ;  /* 0x0000000dff1d7e24 */ /* 0x000fe2000f8e00ff */
[----:B------:R-:W-:Y:S01]  /*176f0*/  UIMAD UR7, UR6, UR4, URZ ;  /* 0x00000004060772a4 */ /* 0x000fe2000f8e023f */
[----:B------:R-:W-:Y:S01]  /*17700*/  IMAD.U32 R28, RZ, RZ, UR12 ;  /* 0x0000000cff1c7e24 */ /* 0x000fe2000f8e00ff */
[----:B------:R-:W-:Y:S01]  /*17710*/  UIMAD.WIDE.U32 UR14, UR11, UR4, URZ ;  /* 0x000000040b0e72a5 */ /* 0x000fe2000f8e003f */
[----:B------:R-:W-:Y:S01]  /*17720*/  F2FP.BF16.PACK_AB R162, R163, R162 ;  /* 0x000000a2a3a2723e */ /* 0x000fe200000010ff */
[----:B------:R-:W-:Y:S01]  /*17730*/  UIMAD UR5, UR11, UR5, UR7 ;  /* 0x000000050b0572a4 */ /* 0x000fe2000f8e0207 */
[----:B------:R-:W-:Y:S01]  /*17740*/  F2FP.BF16.PACK_AB R148, R149, R148 ;  /* 0x000000949594723e */ /* 0x000fe200000010ff */
[----:B------:R-:W-:Y:S01]  /*17750*/  UIADD3 UR8, UR13, UR8, URZ ;  /* 0x000000080d087290 */ /* 0x000fe2000fffe03f */
[----:B------:R-:W-:Y:S01]  /*17760*/  F2FP.BF16.PACK_AB R150, R151, R150 ;  /* 0x000000969796723e */ /* 0x000fe200000010ff */
[----:B------:R-:W-:Y:S01]  /*17770*/  UIADD3 UR5, UR15, UR5, URZ ;  /* 0x000000050f057290 */ /* 0x000fe2000fffe03f */
[----:B------:R-:W-:Y:S01]  /*17780*/  IMAD.U32 R17, RZ, RZ, UR15 ;  /* 0x0000000fff117e24 */ /* 0x000fe2000f8e00ff */
[----:B------:R-:W-:Y:S01]  /*17790*/  F2FP.BF16.PACK_AB R156, R157, R156 ;  /* 0x0000009c9d9c723e */ /* 0x000fe200000010ff */
[----:B------:R-:W-:Y:S01]  /*177a0*/  IMAD.U32 R16, RZ, RZ, UR14 ;  /* 0x0000000eff107e24 */ /* 0x000fe2000f8e00ff */
[----:B-1----:R-:W-:Y:S01]  /*177b0*/  SHF.R.S32.HI R2, RZ, 0x1f, R0 ;  /* 0x0000001fff027819 */ /* 0x002fe20000011400 */
[----:B------:R-:W-:Y:S01]  /*177c0*/  IMAD.U32 R29, RZ, RZ, UR8 ;  /* 0x00000008ff1d7e24 */ /* 0x000fe2000f8e00ff */
[----:B------:R-:W-:Y:S01]  /*177d0*/  F2FP.BF16.PACK_AB R158, R159, R158 ;  /* 0x0000009e9f9e723e */ /* 0x000fe200000010ff */
[----:B------:R-:W-:Y:S01]  /*177e0*/  IMAD.U32 R17, RZ, RZ, UR5 ;  /* 0x00000005ff117e24 */ /* 0x000fe2000f8e00ff */
[-C--:B------:R-:W-:Y:S01]  /*177f0*/  LEA.HI R3, R2, R0.reuse, RZ, 0x2 ;  /* 0x0000000002037211 */ /* 0x080fe200078f10ff */
[----:B--2---:R-:W-:Y:S01]  /*17800*/  IMAD.WIDE.U32 R28, R26, c[0x0][0x498], R28 ;  /* 0x000126001a1c7a25 */ /* 0x004fe200078e001c */
[----:B------:R-:W-:-:S02]  /*17810*/  LEA.HI R24, R2, R0, RZ, 0x5 ;  /* 0x0000000002187211 */ /* 0x000fc400078f28ff */
[----:B------:R-:W-:Y:S02]  /*17820*/  SHF.R.S32.HI R21, RZ, 0x1f, R26 ;  /* 0x0000001fff157819 */ /* 0x000fe4000001141a */
[--C-:B------:R-:W-:Y:S02]  /*17830*/  SHF.R.S32.HI R25, RZ, 0x2, R3.reuse ;  /* 0x00000002ff197819 */ /* 0x100fe40000011403 */
[----:B------:R-:W-:Y:S01]  /*17840*/  SHF.R.S32.HI R4, RZ, 0x1f, R3 ;  /* 0x0000001fff047819 */ /* 0x000fe20000011403 */
[----:B------:R-:W-:Y:S01]  /*17850*/  IMAD R22, R21, c[0x0][0x498], RZ ;  /* 0x0001260015167a24 */ /* 0x000fe200078e02ff */
[----:B------:R-:W-:Y:S01]  /*17860*/  LOP3.LUT R3, R3, 0xfffffffc, RZ, 0xc0, !PT ;  /* 0xfffffffc03037812 */ /* 0x000fe200078ec0ff */
[----:B------:R-:W-:Y:S01]  /*17870*/  IMAD R21, R21, c[0x0][0x3f0], RZ ;  /* 0x0000fc0015157a24 */ /* 0x000fe200078e02ff */
[----:B------:R-:W-:Y:S01]  /*17880*/  LEA.HI R15, R2, R0, RZ, 0x3 ;  /* 0x00000000020f7211 */ /* 0x000fe200078f18ff */
[----:B------:R-:W-:Y:S01]  /*17890*/  IMAD R22, R26, c[0x0][0x49c], R22 ;  /* 0x000127001a167a24 */ /* 0x000fe200078e0216 */
[----:B------:R-:W-:Y:S01]  /*178a0*/  LOP3.LUT R18, R24, 0xffffffe0, RZ, 0xc0, !PT ;  /* 0xffffffe018127812 */ /* 0x000fe200078ec0ff */
[----:B------:R-:W-:Y:S01]  /*178b0*/  IMAD.IADD R3, R0, 0x1, -R3 ;  /* 0x0000000100037824 */ /* 0x000fe200078e0a03 */
[----:B------:R-:W-:Y:S01]  /*178c0*/  LOP3.LUT R7, R15, 0xfffffff8, RZ, 0xc0, !PT ;  /* 0xfffffff80f077812 */ /* 0x000fe200078ec0ff */
[----:B------:R-:W-:Y:S01]  /*178d0*/  IMAD R21, R26, c[0x0][0x3f4], R21 ;  /* 0x0000fd001a157a24 */ /* 0x000fe200078e0215 */
[----:B------:R-:W-:Y:S01]  /*178e0*/  SHF.R.S32.HI R23, RZ, 0x5, R24 ;  /* 0x00000005ff177819 */ /* 0x000fe20000011418 */
[----:B------:R-:W-:Y:S01]  /*178f0*/  IMAD.IADD R18, R0, 0x1, -R18 ;  /* 0x0000000100127824 */ /* 0x000fe200078e0a12 */
[----:B------:R-:W-:Y:S01]  /*17900*/  SHF.R.S32.HI R24, RZ, 0x1f, R24 ;  /* 0x0000001fff187819 */ /* 0x000fe20000011418 */
[----:B------:R-:W-:Y:S01]  /*17910*/  IMAD.WIDE.U32 R26, R26, c[0x0][0x3f0], R16 ;  /* 0x0000fc001a1a7a25 */ /* 0x000fe200078e0010 */
[----:B------:R-:W-:-:S02]  /*17920*/  LEA.HI R4, R4, R25, RZ, 0x3 ;  /* 0x0000001904047211 */ /* 0x000fc400078f18ff */
[----:B------:R-:W-:Y:S01]  /*17930*/  LEA.HI R17, R3, R3, RZ, 0x1 ;  /* 0x0000000303117211 */ /* 0x000fe200078f08ff */
[----:B------:R-:W-:Y:S01]  /*17940*/  IMAD.IADD R7, R0, 0x1, -R7 ;  /* 0x0000000100077824 */ /* 0x000fe200078e0a07 */
[----:B------:R-:W-:Y:S01]  /*17950*/  LEA.HI R2, R2, R0, RZ, 0x6 ;  /* 0x0000000002027211 */ /* 0x000fe200078f30ff */
[----:B------:R-:W-:Y:S01]  /*17960*/  IMAD.IADD R27, R27, 0x1, R21 ;  /* 0x000000011b1b7824 */ /* 0x000fe200078e0215 */
[----:B------:R-:W-:Y:S01]  /*17970*/  SHF.R.S32.HI R0, RZ, 0x1f, R18 ;  /* 0x0000001fff007819 */ /* 0x000fe20000011412 */
[C---:B------:R-:W-:Y:S01]  /*17980*/  IMAD.SHL.U32 R6, R7.reuse, 0x8, RZ ;  /* 0x0000000807067824 */ /* 0x040fe200078e00ff */
[----:B------:R-:W-:Y:S01]  /*17990*/  SHF.R.S32.HI R15, RZ, 0x3, R15 ;  /* 0x00000003ff0f7819 */ /* 0x000fe2000001140f */
[----:B------:R-:W-:Y:S01]  /*179a0*/  IMAD.SHL.U32 R2, R2, 0x8, RZ ;  /* 0x0000000802027824 */ /* 0x000fe200078e00ff */
[----:B------:R-:W-:Y:S02]  /*179b0*/  LEA.HI R24, R24, R23, RZ, 0x2 ;  /* 0x0000001718187211 */ /* 0x000fe400078f10ff */
[----:B------:R-:W-:Y:S01]  /*179c0*/  LOP3.LUT R4, R4, 0xfffffff8, RZ, 0xc0, !PT ;  /* 0xfffffff804047812 */ /* 0x000fe200078ec0ff */
[----:B------:R-:W-:Y:S01]  /*179d0*/  IMAD R7, R7, 0x10, R15 ;  /* 0x0000001007077824 */ /* 0x000fe200078e020f */
[C---:B------:R-:W-:Y:S01]  /*179e0*/  LOP3.LUT R16, R17.reuse, 0x1ffffffe, RZ, 0xc0, !PT ;  /* 0x1ffffffe11107812 */ /* 0x040fe200078ec0ff */
[----:B------:R-:W-:Y:S01]  /*179f0*/  IMAD.SHL.U32 R17, R17, 0x20, RZ ;  /* 0x0000002011117824 */ /* 0x000fe200078e00ff */
[----:B------:R-:W-:Y:S01]  /*17a00*/  LOP3.LUT P3, RZ, R18, 0x3, RZ, 0xc0, !PT ;  /* 0x0000000312ff7812 */ /* 0x000fe2000786c0ff */
[----:B------:R-:W-:Y:S01]  /*17a10*/  IMAD.IADD R25, R25, 0x1, -R4 ;  /* 0x0000000119197824 */ /* 0x000fe200078e0a04 */
[----:B------:R-:W-:Y:S01]  /*17a20*/  LEA.HI R18, R0, R18, RZ, 0x2 ;  /* 0x0000001200127211 */ /* 0x000fe200078f10ff */
[----:B------:R-:W-:Y:S01]  /*17a30*/  IMAD.SHL.U32 R0, R15, 0x40, RZ ;  /* 0x000000400f007824 */ /* 0x000fe200078e00ff */
[----:B------:R-:W-:Y:S01]  /*17a40*/  LOP3.LUT R24, R24, 0xffffffc, RZ, 0xc0, !PT ;  /* 0x0ffffffc18187812 */ /* 0x000fe200078ec0ff */
[----:B------:R-:W-:Y:S01]  /*17a50*/  IMAD.IADD R16, R3, 0x1, -R16 ;  /* 0x0000000103107824 */ /* 0x000fe200078e0a10 */
[----:B------:R-:W-:Y:S01]  /*17a60*/  LOP3.LUT R17, R17, 0xffffffc0, RZ, 0xc0, !PT ;  /* 0xffffffc011117812 */ /* 0x000fe200078ec0ff */
[----:B---3--:R-:W-:Y:S01]  /*17a70*/  IMAD R7, R19, 0x80, R7 ;  /* 0x0000008013077824 */ /* 0x008fe200078e0207 */
[----:B------:R-:W-:Y:S01]  /*17a80*/  SHF.R.S32.HI R18, RZ, 0x2, R18 ;  /* 0x00000002ff127819 */ /* 0x000fe20000011412 */
[C---:B------:R-:W-:Y:S01]  /*17a90*/  IMAD.IADD R24, R23.reuse, 0x1, -R24 ;  /* 0x0000000117187824 */ /* 0x040fe200078e0a18 */
[----:B------:R-:W-:Y:S01]  /*17aa0*/  LOP3.LUT R0, R0, 0x1c0, RZ, 0xc0, !PT ;  /* 0x000001c000007812 */ /* 0x000fe200078ec0ff */
[----:B------:R-:W-:Y:S01]  /*17ab0*/  IMAD R23, R23, 0x200, R3 ;  /* 0x0000020017177824 */ /* 0x000fe200078e0203 */
[----:B------:R-:W-:Y:S01]  /*17ac0*/  LOP3.LUT R3, R25, 0x1, RZ, 0xc0, !PT ;  /* 0x0000000119037812 */ /* 0x000fe200078ec0ff */
[----:B------:R-:W-:Y:S01]  /*17ad0*/  IMAD R16, R16, 0x8, R17 ;  /* 0x0000000810107824 */ /* 0x000fe200078e0211 */
[----:B------:R-:W-:Y:S01]  /*17ae0*/  LOP3.LUT R4, R0, 0x38, R6, 0xf8, !PT ;  /* 0x0000003800047812 */ /* 0x000fe200078ef806 */
[----:B------:R-:W-:Y:S01]  /*17af0*/  IMAD R18, R24, 0x10, R18 ;  /* 0x0000001018127824 */ /* 0x000fe200078e0212 */
[----:B------:R-:W-:Y:S01]  /*17b00*/  SHF.R.U32.HI R0, RZ, 0x3, R0 ;  /* 0x00000003ff007819 */ /* 0x000fe20000011600 */
[----:B------:R-:W-:Y:S01]  /*17b10*/  IMAD R17, R20, c[0x0][0x388], RZ ;  /* 0x0000e20014117a24 */ /* 0x000fe200078e02ff */
[----:B------:R-:W-:Y:S01]  /*17b20*/  ISETP.NE.U32.AND P4, PT, R3, 0x1, PT ;  /* 0x000000010300780c */ /* 0x000fe20003f85070 */
[----:B------:R-:W-:Y:S01]  /*17b30*/  @P0 IMAD.HI.U32 R3, R7, c[0x0][0x4ec], RZ ;  /* 0x00013b0007030a27 */ /* 0x000fe200078e00ff */
[----:B------:R-:W-:-:S02]  /*17b40*/  LOP3.LUT R0, R4, R0, RZ, 0x3c, !PT ;  /* 0x0000000004007212 */ /* 0x000fc400078e3cff */
[----:B------:R-:W-:Y:S01]  /*17b50*/  R2P PR, R25, 0x6 ;  /* 0x0000000619007804 */ /* 0x000fe20000000000 */
[----:B------:R-:W-:Y:S01]  /*17b60*/  IMAD.IADD R16, R18, 0x1, R16 ;  /* 0x0000000112107824 */ /* 0x000fe200078e0210 */
[----:B------:R-:W-:Y:S01]  /*17b70*/  LOP3.LUT R0, R0, 0x7ffffe00, R2, 0xf8, !PT ;  /* 0x7ffffe0000007812 */ /* 0x000fe200078ef802 */
[----:B------:R-:W-:Y:S01]  /*17b80*/  IMAD R18, R19, 0x80, R18 ;  /* 0x0000008013127824 */ /* 0x000fe200078e0212 */
[----:B------:R-:W-:Y:S01]  /*17b90*/  F2FP.BF16.PACK_AB R152, R153, R152 ;  /* 0x000000989998723e */ /* 0x000fe200000010ff */
[----:B------:R-:W-:Y:S01]  /*17ba0*/  IMAD.MOV.U32 R4, RZ, RZ, R7 ;  /* 0x000000ffff047224 */ /* 0x000fe200078e0007 */
[----:B------:R-:W-:Y:S01]  /*17bb0*/  @P0 SHF.R.U32.HI R4, RZ, c[0x0][0x4f0], R3 ;  /* 0x00013c00ff040a19 */ /* 0x000fe20000011603 */
[C---:B------:R-:W-:Y:S01]  /*17bc0*/  IMAD R15, R19.reuse, 0x80, R15 ;  /* 0x00000080130f7824 */ /* 0x040fe200078e020f */
[C---:B------:R-:W-:Y:S01]  /*17bd0*/  IADD3 R3, R18.reuse, 0x8, RZ ;  /* 0x0000000812037810 */ /* 0x040fe20007ffe0ff */
[----:B------:R-:W-:Y:S01]  /*17be0*/  IMAD R16, R19, 0x80, R16 ;  /* 0x0000008013107824 */ /* 0x000fe200078e0210 */
[C---:B------:R-:W-:Y:S01]  /*17bf0*/  IADD3 R19, R18.reuse, 0x40, RZ ;  /* 0x0000004012137810 */ /* 0x040fe20007ffe0ff */
[--C-:B------:R-:W-:Y:S01]  /*17c00*/  IMAD.MOV R2, RZ, RZ, -R4.reuse ;  /* 0x000000ffff027224 */ /* 0x100fe200078e0a04 */
[-C--:B------:R-:W-:Y:S01]  /*17c10*/  ISETP.GE.OR P5, PT, R3, R17.reuse, P3 ;  /* 0x000000110300720c */ /* 0x080fe20001fa6670 */
[----:B------:R-:W-:Y:S01]  /*17c20*/  IMAD.MOV.U32 R3, RZ, RZ, -0x10 ;  /* 0xfffffff0ff037424 */ /* 0x000fe200078e00ff */
[----:B------:R-:W-:Y:S01]  /*17c30*/  ISETP.GE.OR P6, PT, R18, R17, P3 ;  /* 0x000000111200720c */ /* 0x000fe20001fc6670 */
[----:B------:R-:W-:Y:S01]  /*17c40*/  IMAD R2, R2, c[0x0][0x4e8], R7 ;  /* 0x00013a0002027a24 */ /* 0x000fe200078e0207 */
[----:B------:R-:W-:Y:S01]  /*17c50*/  SHF.R.S32.HI R7, RZ, 0x1f, R4 ;  /* 0x0000001fff077819 */ /* 0x000fe20000011404 */
[----:B------:R-:W-:Y:S01]  /*17c60*/  IMAD.SHL.U32 R25, R25, 0x40, RZ ;  /* 0x0000004019197824 */ /* 0x000fe200078e00ff */
[----:B------:R-:W-:Y:S01]  /*17c70*/  IADD3 R18, R18, 0x48, RZ ;  /* 0x0000004812127810 */ /* 0x000fe20007ffe0ff */
[----:B------:R-:W-:Y:S01]  /*17c80*/  IMAD.WIDE.U32 R26, R4, c[0x0][0x3e0], R26 ;  /* 0x0000f800041a7a25 */ /* 0x000fe200078e001a */
[----:B------:R-:W-:-:S02]  /*17c90*/  SEL R3, R3, 0x10, !P4 ;  /* 0x0000001003037807 */ /* 0x000fc40006000000 */
[-C--:B------:R-:W-:Y:S01]  /*17ca0*/  ISETP.GE.OR P4, PT, R19, R17.reuse, P3 ;  /* 0x000000111300720c */ /* 0x080fe20001f86670 */
[----:B------:R-:W-:Y:S01]  /*17cb0*/  IMAD R7, R7, c[0x0][0x3e0], RZ ;  /* 0x0000f80007077a24 */ /* 0x000fe200078e02ff */
[----:B------:R-:W-:Y:S01]  /*17cc0*/  ISETP.GE.OR P3, PT, R18, R17, P3 ;  /* 0x000000111200720c */ /* 0x000fe20001f66670 */
[----:B------:R-:W-:Y:S01]  /*17cd0*/  @P0 IMAD.HI.U32 R18, R16, c[0x0][0x4ec], RZ ;  /* 0x00013b0010120a27 */ /* 0x000fe200078e00ff */
[----:B------:R-:W-:Y:S02]  /*17ce0*/  LOP3.LUT R25, R25, 0x1c0, RZ, 0xc0, !PT ;  /* 0x000001c019197812 */ /* 0x000fe400078ec0ff */
[----:B------:R-:W-:Y:S01]  /*17cf0*/  F2FP.BF16.PACK_AB R154, R155, R154 ;  /* 0x0000009a9b9a723e */ /* 0x000fe200000010ff */
[----:B------:R-:W-:Y:S01]  /*17d00*/  IMAD R7, R4, c[0x0][0x3e4], R7 ;  /* 0x0000f90004077a24 */ /* 0x000fe200078e0207 */
[----:B------:R-:W-:Y:S01]  /*17d10*/  LEA.HI R25, R25, R25, RZ, 0x1d ;  /* 0x0000001919197211 */ /* 0x000fe200078fe8ff */
[----:B------:R-:W-:Y:S01]  /*17d20*/  IMAD.MOV.U32 R19, RZ, RZ, R16 ;  /* 0x000000ffff137224 */ /* 0x000fe200078e0010 */
[----:B------:R-:W-:Y:S01]  /*17d30*/  @P0 SHF.R.U32.HI R19, RZ, c[0x0][0x4f0], R18 ;  /* 0x00013c00ff130a19 */ /* 0x000fe20000011612 */
[----:B------:R-:W-:Y:S01]  /*17d40*/  IMAD.IADD R27, R27, 0x1, R7 ;  /* 0x000000011b1b7824 */ /* 0x000fe200078e0207 */
[----:B------:R-:W-:Y:S01]  /*17d50*/  F2FP.BF16.PACK_AB R144, R145, R144 ;  /* 0x000000909190723e */ /* 0x000fe200000010ff */
[----:B------:R-:W-:Y:S01]  /*17d60*/  IMAD.U32 R23, R23, 0x2, R25 ;  /* 0x0000000217177824 */ /* 0x000fe200078e0019 */
[----:B------:R-:W-:Y:S01]  /*17d70*/  SHF.R.S32.HI R7, RZ, 0x1f, R19 ;  /* 0x0000001fff077819 */ /* 0x000fe20000011413 */
[----:B------:R-:W-:Y:S01]  /*17d80*/  IMAD.WIDE.U32 R26, R2, c[0x0][0x3d8], R26 ;  /* 0x0000f600021a7a25 */ /* 0x000fe200078e001a */
[----:B------:R-:W-:-:S02]  /*17d90*/  IADD3 R24, P0, R19, R28, RZ ;  /* 0x0000001c13187210 */ /* 0x000fc40007f1e0ff */
[----:B------:R-:W-:Y:S01]  /*17da0*/  F2FP.BF16.PACK_AB R146, R147, R146 ;  /* 0x000000929392723e */ /* 0x000fe200000010ff */
[----:B------:R-:W-:Y:S01]  /*17db0*/  IMAD.SHL.U32 R23, R23, 0x2, RZ ;  /* 0x0000000217177824 */ /* 0x000fe200078e00ff */
[----:B------:R-:W-:Y:S01]  /*17dc0*/  BAR.SYNC.DEFER_BLOCKING 0x1, 0x80 ;  /* 0x0042000000007b1d */ /* 0x000fe20000010000 */
[----:B------:R-:W-:Y:S01]  /*17dd0*/  IADD3.X R25, R7, R29, R22, P0, !PT ;  /* 0x0000001d07197210 */ /* 0x000fe200007fe416 */
[----:B------:R-:W-:Y:S01]  /*17de0*/  IMAD.MOV.U32 R7, RZ, RZ, 0x20 ;  /* 0x00000020ff077424 */ /* 0x000fe200078e00ff */
[----:B------:R-:W-:Y:S01]  /*17df0*/  F2FP.BF16.PACK_AB R100, R101, R100 ;  /* 0x000000646564723e */ /* 0x000fe200000010ff */
[C---:B------:R-:W-:Y:S01]  /*17e00*/  IMAD.IADD R4, R23.reuse, 0x1, R3 ;  /* 0x0000000117047824 */ /* 0x040fe200078e0203 */
[----:B------:R-:W-:Y:S01]  /*17e10*/  IADD3 R21, R23, 0x80, RZ ;  /* 0x0000008017157810 */ /* 0x000fe20007ffe0ff */
[----:B------:R-:W-:Y:S01]  /*17e20*/  IMAD.MOV R19, RZ, RZ, -R19 ;  /* 0x000000ffff137224 */ /* 0x000fe200078e0a13 */
[----:B------:R-:W-:Y:S02]  /*17e30*/  SEL R7, R7, 0xffffffe0, !P1 ;  /* 0xffffffe007077807 */ /* 0x000fe40004800000 */
[----:B------:R-:W-:Y:S01]  /*17e40*/  IADD3 R20, R23, 0xc0, RZ ;  /* 0x000000c017147810 */ /* 0x000fe20007ffe0ff */
[----:B------:R-:W-:Y:S01]  /*17e50*/  IMAD R19, R19, c[0x0][0x4e8], R16 ;  /* 0x00013a0013137a24 */ /* 0x000fe200078e0210 */
[----:B------:R-:W-:-:S02]  /*17e60*/  F2FP.BF16.PACK_AB R102, R103, R102 ;  /* 0x000000666766723e */ /* 0x000fc400000010ff */
[----:B------:R-:W-:Y:S01]  /*17e70*/  SHF.R.S32.HI R18, RZ, 0x1f, R2 ;  /* 0x0000001fff127819 */ /* 0x000fe20000011402 */
[----:B------:R-:W-:Y:S01]  /*17e80*/  IMAD.WIDE.U32 R24, R19, c[0x0][0x488], R24 ;  /* 0x0001220013187a25 */ /* 0x000fe200078e0018 */
[----:B------:R-:W-:Y:S02]  /*17e90*/  F2FP.BF16.PACK_AB R140, R141, R140 ;  /* 0x0000008c8d8c723e */ /* 0x000fe400000010ff */
[----:B------:R-:W-:Y:S01]  /*17ea0*/  F2FP.BF16.PACK_AB R142, R143, R142 ;  /* 0x0000008e8f8e723e */ /* 0x000fe200000010ff */
[----:B------:R-:W-:Y:S01]  /*17eb0*/  IMAD R18, R18, c[0x0][0x3d8], RZ ;  /* 0x0000f60012127a24 */ /* 0x000fe200078e02ff */
[----:B------:R-:W-:Y:S02]  /*17ec0*/  F2FP.BF16.PACK_AB R136, R137, R136 ;  /* 0x000000888988723e */ /* 0x000fe400000010ff */
[----:B------:R-:W-:Y:S01]  /*17ed0*/  F2FP.BF16.PACK_AB R138, R139, R138 ;  /* 0x0000008a8b8a723e */ /* 0x000fe200000010ff */
[----:B------:R-:W-:Y:S01]  /*17ee0*/  IMAD R18, R2, c[0x0][0x3dc], R18 ;  /* 0x0000f70002127a24 */ /* 0x000fe200078e0212 */
[----:B------:R-:W-:Y:S01]  /*17ef0*/  @P2 IADD3 R20, R21, -0x40, RZ ;  /* 0xffffffc015142810 */ /* 0x000fe20007ffe0ff */
[----:B------:R-:W-:Y:S01]  /*17f00*/  STS [R23+0x80], R160 ;  /* 0x000080a017007388 */ /* 0x000fe20000000800 */
[----:B------:R-:W-:Y:S01]  /*17f10*/  SHF.R.S32.HI R16, RZ, 0x1f, R19 ;  /* 0x0000001fff107819 */ /* 0x000fe20000011413 */
[----:B------:R-:W-:Y:S01]  /*17f20*/  IMAD.IADD R18, R27, 0x1, R18 ;  /* 0x000000011b127824 */ /* 0x000fe200078e0212 */
[----:B------:R-:W-:Y:S01]  /*17f30*/  F2FP.BF16.PACK_AB R104, R105, R104 ;  /* 0x000000686968723e */ /* 0x000fe200000010ff */
[----:B------:R-:W-:Y:S01]  /*17f40*/  STS [R23+0x480], R162 ;  /* 0x000480a217007388 */ /* 0x000fe20000000800 */
[----:B------:R-:W-:Y:S01]  /*17f50*/  F2FP.BF16.PACK_AB R106, R107, R106 ;  /* 0x0000006a6b6a723e */ /* 0x000fe200000010ff */
[----:B------:R-:W-:Y:S01]  /*17f60*/  IMAD R16, R16, c[0x0][0x488], RZ ;  /* 0x0001220010107a24 */ /* 0x000fe200078e02ff */
[----:B------:R-:W-:Y:S01]  /*17f70*/  F2FP.BF16.PACK_AB R112, R113, R112 ;  /* 0x000000707170723e */ /* 0x000fe200000010ff */
[----:B------:R-:W-:Y:S01]  /*17f80*/  STS [R4+0x80], R148 ;  /* 0x0000809404007388 */ /* 0x000fe20000000800 */
[----:B------:R-:W-:Y:S01]  /*17f90*/  F2FP.BF16.PACK_AB R114, R115, R114 ;  /* 0x000000727372723e */ /* 0x000fe200000010ff */
[----:B------:R-:W-:Y:S01]  /*17fa0*/  IMAD R16, R19, c[0x0][0x48c], R16 ;  /* 0x0001230013107a24 */ /* 0x000fe200078e0210 */
[----:B------:R-:W-:Y:S01]  /*17fb0*/  LEA R2, P0, R26, c[0x0][0x380], 0x1 ;  /* 0x0000e0001a027a11 */ /* 0x000fe200078008ff */
[----:B------:R-:W-:Y:S01]  /*17fc0*/  STS [R4+0x480], R150 ;  /* 0x0004809604007388 */ /* 0x000fe20000000800 */
[----:B------:R-:W-:Y:S01]  /*17fd0*/  F2FP.BF16.PACK_AB R108, R109, R108 ;  /* 0x0000006c6d6c723e */ /* 0x000fe200000010ff */
[----:B------:R-:W-:Y:S01]  /*17fe0*/  IMAD.IADD R21, R7, 0x1, R20 ;  /* 0x0000000107157824 */ /* 0x000fe200078e0214 */
[----:B------:R-:W-:Y:S01]  /*17ff0*/  F2FP.BF16.PACK_AB R110, R111, R110 ;  /* 0x0000006e6f6e723e */ /* 0x000fe200000010ff */
[----:B------:R-:W-:Y:S01]  /*18000*/  STS [R23+0x2080], R156 ;  /* 0x0020809c17007388 */ /* 0x000fe20000000800 */
[----:B------:R-:W-:Y:S01]  /*18010*/  F2FP.BF16.PACK_AB R132, R133, R132 ;  /* 0x000000848584723e */ /* 0x000fe200000010ff */
[----:B------:R-:W-:Y:S01]  /*18020*/  IMAD.IADD R16, R25, 0x1, R16 ;  /* 0x0000000119107824 */ /* 0x000fe200078e0210 */
[----:B------:R-:W-:Y:S01]  /*18030*/  F2FP.BF16.PACK_AB R134, R135, R134 ;  /* 0x000000868786723e */ /* 0x000fe200000010ff */
[----:B------:R1:W-:Y:S01]  /*18040*/  STS [R23+0x2480], R158 ;  /* 0x0024809e17007388 */ /* 0x0003e20000000800 */
[----:B------:R-:W-:-:S02]  /*18050*/  F2FP.BF16.PACK_AB R116, R117, R116 ;  /* 0x000000747574723e */ /* 0x000fc400000010ff */
[----:B------:R-:W-:Y:S01]  /*18060*/  F2FP.BF16.PACK_AB R118, R119, R118 ;  /* 0x000000767776723e */ /* 0x000fe200000010ff */
[----:B------:R-:W-:Y:S01]  /*18070*/  STS [R4+0x2080], R152 ;  /* 0x0020809804007388 */ /* 0x000fe20000000800 */
[----:B------:R-:W-:Y:S02]  /*18080*/  F2FP.BF16.PACK_AB R9, R9, R128 ;  /* 0x000000800909723e */ /* 0x000fe400000010ff */
[----:B------:R-:W-:Y:S01]  /*18090*/  LEA.HI.X R18, R26, c[0x0][0x384], R18, 0x1, P0 ;  /* 0x0000e1001a127a11 */ /* 0x000fe200000f0c12 */
[----:B------:R2:W-:Y:S01]  /*180a0*/  STS [R4+0x2480], R154 ;  /* 0x0024809a04007388 */ /* 0x0005e20000000800 */
[----:B------:R-:W-:Y:S02]  /*180b0*/  F2FP.BF16.PACK_AB R8, R8, R130 ;  /* 0x000000820808723e */ /* 0x000fe400000010ff */
[----:B------:R-:W-:Y:S01]  /*180c0*/  LEA R19, P0, R24, c[0x0][0x450], 0x2 ;  /* 0x0001140018137a11 */ /* 0x000fe200078010ff */
[----:B------:R-:W-:Y:S01]  /*180d0*/  SHFL.IDX PT, R48, R2, 0x1, 0x181f ;  /* 0x00381f0002307f89 */ /* 0x000fe200000e0000 */
[----:B------:R-:W-:-:S02]  /*180e0*/  F2FP.BF16.PACK_AB R120, R121, R120 ;  /* 0x000000787978723e */ /* 0x000fc400000010ff */
[----:B------:R-:W-:Y:S01]  /*180f0*/  F2FP.BF16.PACK_AB R122, R123, R122 ;  /* 0x0000007a7b7a723e */ /* 0x000fe200000010ff */
[----:B------:R-:W-:Y:S01]  /*18100*/  SHFL.IDX PT, R22, R19, RZ, 0x1c1f ;  /* 0x001c1fff13167589 */ /* 0x000fe200000e0000 */
[----:B------:R-:W-:Y:S02]  /*18110*/  F2FP.BF16.PACK_AB R10, R10, R124 ;  /* 0x0000007c0a0a723e */ /* 0x000fe400000010ff */
[----:B------:R-:W-:Y:S01]  /*18120*/  F2FP.BF16.PACK_AB R11, R11, R126 ;  /* 0x0000007e0b0b723e */ /* 0x000fe200000010ff */
[----:B------:R-:W-:Y:S01]  /*18130*/  SHFL.IDX PT, R28, R19, 0x1, 0x1c1f ;  /* 0x003c1f00131c7f89 */ /* 0x000fe200000e0000 */
[----:B------:R-:W-:-:S03]  /*18140*/  LEA.HI.X R16, R24, c[0x0][0x454], R16, 0x2, P0 ;  /* 0x0001150018107a11 */ /* 0x000fc600000f1410 */
[----:B------:R-:W-:Y:S01]  /*18150*/  SHFL.IDX PT, R26, R19, 0x2, 0x1c1f ;  /* 0x005c1f00131a7f89 */ /* 0x000fe200000e0000 */
[----:B-1----:R-:W-:-:S03]  /*18160*/  IMAD.IADD R23, R23, 0x1, R7 ;  /* 0x0000000117177824 */ /* 0x002fc600078e0207 */
[----:B------:R-:W-:Y:S04]  /*18170*/  SHFL.IDX PT, R29, R16, 0x1, 0x1c1f ;  /* 0x003c1f00101d7f89 */ /* 0x000fe800000e0000 */
[----:B------:R-:W-:Y:S01]  /*18180*/  STS [R23+0x80], R144 ;  /* 0x0000809017007388 */ /* 0x000fe20000000800 */
[----:B--2---:R-:W-:-:S03]  /*18190*/  IMAD.IADD R4, R7, 0x1, R4 ;  /* 0x0000000107047824 */ /* 0x004fc600078e0204 */
[----:B------:R-:W-:Y:S04]  /*181a0*/  STS [R23+0x480], R146 ;  /* 0x0004809217007388 */ /* 0x000fe80000000800 */
[----:B------:R-:W-:Y:S04]  /*181b0*/  STS [R4+0x80], R100 ;  /* 0x0000806404007388 */ /* 0x000fe80000000800 */
[----:B------:R-:W-:Y:S04]  /*181c0*/  STS [R4+0x480], R102 ;  /* 0x0004806604007388 */ /* 0x000fe80000000800 */
[----:B------:R-:W-:Y:S04]  /*181d0*/  STS [R23+0x2080], R140 ;  /* 0x0020808c17007388 */ /* 0x000fe80000000800 */
[----:B------:R-:W-:Y:S04]  /*181e0*/  STS [R23+0x2480], R142 ;  /* 0x0024808e17007388 */ /* 0x000fe80000000800 */
[----:B------:R-:W-:Y:S04]  /*181f0*/  STS [R4+0x2080], R136 ;  /* 0x0020808804007388 */ /* 0x000fe80000000800 */
[----:B------:R1:W-:Y:S04]  /*18200*/  STS [R4+0x2480], R138 ;  /* 0x0024808a04007388 */ /* 0x0003e80000000800 */
[----:B------:R-:W-:Y:S04]  /*18210*/  STS [R20], R104 ;  /* 0x0000006814007388 */ /* 0x000fe80000000800 */
[----:B------:R-:W-:Y:S04]  /*18220*/  STS [R20+0x400], R106 ;  /* 0x0004006a14007388 */ /* 0x000fe80000000800 */
[----:B------:R-:W2:Y:S04]  /*18230*/  SHFL.IDX PT, R23, R16, RZ, 0x1c1f ;  /* 0x001c1fff10177589 */ /* 0x000ea800000e0000 */
[----:B------:R-:W3:Y:S04]  /*18240*/  SHFL.IDX PT, R27, R16, 0x2, 0x1c1f ;  /* 0x005c1f00101b7f89 */ /* 0x000ee800000e0000 */
[----:B------:R-:W-:Y:S04]  /*18250*/  SHFL.IDX PT, R24, R19, 0x3, 0x1c1f ;  /* 0x007c1f0013187f89 */ /* 0x000fe800000e0000 */
[----:B------:R-:W4:Y:S01]  /*18260*/  SHFL.IDX PT, R25, R16, 0x3, 0x1c1f ;  /* 0x007c1f0010197f89 */ /* 0x000f2200000e0000 */
[----:B-1----:R-:W-:-:S03]  /*18270*/  IADD3 R4, R7, 0x400, R20 ;  /* 0x0000040007047810 */ /* 0x002fc60007ffe014 */
[----:B------:R-:W1:Y:S02]  /*18280*/  SHFL.IDX PT, R50, R2, RZ, 0x181f ;  /* 0x00181fff02327589 */ /* 0x000e6400000e0000 */
[C---:B------:R-:W-:Y:S02]  /*18290*/  IMAD.IADD R4, R3.reuse, 0x1, R4 ;  /* 0x0000000103047824 */ /* 0x040fe400078e0204 */
[----:B------:R-:W-:-:S04]  /*182a0*/  IMAD.IADD R3, R3, 0x1, R20 ;  /* 0x0000000103037824 */ /* 0x000fc800078e0214 */
[----:B------:R-:W-:Y:S01]  /*182b0*/  IMAD.IADD R7, R7, 0x1, R3 ;  /* 0x0000000107077824 */ /* 0x000fe200078e0203 */
[----:B------:R-:W-:Y:S04]  /*182c0*/  STS [R3], R112 ;  /* 0x0000007003007388 */ /* 0x000fe80000000800 */
[----:B------:R-:W-:Y:S04]  /*182d0*/  STS [R3+0x400], R114 ;  /* 0x0004007203007388 */ /* 0x000fe80000000800 */
[----:B------:R-:W-:Y:S04]  /*182e0*/  STS [R20+0x2000], R108 ;  /* 0x0020006c14007388 */ /* 0x000fe80000000800 */
[----:B------:R-:W-:Y:S04]  /*182f0*/  STS [R20+0x2400], R110 ;  /* 0x0024006e14007388 */ /* 0x000fe80000000800 */
[----:B------:R-:W-:Y:S04]  /*18300*/  STS [R3+0x2000], R132 ;  /* 0x0020008403007388 */ /* 0x000fe80000000800 */
[----:B------:R-:W-:Y:S04]  /*18310*/  STS [R3+0x2400], R134 ;  /* 0x0024008603007388 */ /* 0x000fe80000000800 */
[----:B------:R-:W-:Y:S04]  /*18320*/  STS [R21], R116 ;  /* 0x0000007415007388 */ /* 0x000fe80000000800 */
[----:B------:R-:W-:Y:S04]  /*18330*/  STS [R21+0x400], R118 ;  /* 0x0004007615007388 */ /* 0x000fe80000000800 */
[----:B------:R-:W-:Y:S04]  /*18340*/  STS [R7], R9 ;  /* 0x0000000907007388 */ /* 0x000fe80000000800 */
[----:B------:R1:W-:Y:S04]  /*18350*/  STS [R4], R8 ;  /* 0x0000000804007388 */ /* 0x0003e80000000800 */
[----:B------:R-:W-:Y:S04]  /*18360*/  STS [R21+0x2000], R120 ;  /* 0x0020007815007388 */ /* 0x000fe80000000800 */
[----:B------:R-:W-:Y:S04]  /*18370*/  STS [R21+0x2400], R122 ;  /* 0x0024007a15007388 */ /* 0x000fe80000000800 */
[----:B------:R-:W-:Y:S04]  /*18380*/  STS [R7+0x2000], R10 ;  /* 0x0020000a07007388 */ /* 0x000fe80000000800 */
[----:B------:R2:W-:Y:S04]  /*18390*/  STS [R4+0x2000], R11 ;  /* 0x0020000b04007388 */ /* 0x0005e80000000800 */
[----:B------:R-:W-:Y:S01]  /*183a0*/  BAR.SYNC.DEFER_BLOCKING 0x1, 0x80 ;  /* 0x0042000000007b1d */ /* 0x000fe20000010000 */
[----:B-1----:R-:W-:-:S05]  /*183b0*/  IMAD.SHL.U32 R8, R0, 0x2, RZ ;  /* 0x0000000200087824 */ /* 0x002fca00078e00ff */
[----:B------:R-:W-:Y:S01]  /*183c0*/  SHFL.IDX PT, R3, R2, 0x2, 0x181f ;  /* 0x00581f0002037f89 */ /* 0x000fe200000e0000 */
[----:B------:R-:W-:-:S03]  /*183d0*/  IADD3 R0, R15, 0x10, RZ ;  /* 0x000000100f007810 */ /* 0x000fc60007ffe0ff */
[----:B------:R-:W1:Y:S04]  /*183e0*/  SHFL.IDX PT, R10, R18, RZ, 0x181f ;  /* 0x00181fff120a7589 */ /* 0x000e6800000e0000 */
[----:B------:R-:W-:Y:S04]  /*183f0*/  SHFL.IDX PT, R7, R18, 0x2, 0x181f ;  /* 0x00581f0012077f89 */ /* 0x000fe800000e0000 */
[----:B------:R-:W-:Y:S01]  /*18400*/  SHFL.IDX PT, R4, R2, 0x3, 0x181f ;  /* 0x00781f0002047f89 */ /* 0x000fe200000e0000 */
[----:B--2---:R-:W-:-:S03]  /*18410*/  IADD3 R11, R15, 0x40, RZ ;  /* 0x000000400f0b7810 */ /* 0x004fc60007ffe0ff */
[----:B------:R-:W-:Y:S04]  /*18420*/  SHFL.IDX PT, R9, R18, 0x3, 0x181f ;  /* 0x00781f0012097f89 */ /* 0x000fe800000e0000 */
[----:B------:R-:W-:Y:S01]  /*18430*/  @!P6 ST.E [R22.64], R5 ;  /* 0x000000051600e985 */ /* 0x000fe2000c101934 */
[----:B------:R-:W-:-:S03]  /*18440*/  ISETP.GE.AND P6, PT, R6, c[0x0][0x3c8], PT ;  /* 0x0000f20006007a0c */ /* 0x000fc60003fc6270 */
[----:B------:R2:W-:Y:S01]  /*18450*/  @!P5 ST.E [R28.64], R12 ;  /* 0x0000000c1c00d985 */ /* 0x0005e2000c101934 */
[-C--:B------:R-:W-:Y:S02]  /*18460*/  ISETP.GE.OR P2, PT, R0, R17.reuse, P6 ;  /* 0x000000110000720c */ /* 0x080fe40003746670 */
[C---:B------:R-:W-:Y:S01]  /*18470*/  IADD3 R0, R15.reuse, 0x20, RZ ;  /* 0x000000200f007810 */ /* 0x040fe20007ffe0ff */
[----:B---3--:R-:W-:Y:S03]  /*18480*/  @!P4 ST.E [R26.64], R13 ;  /* 0x0000000d1a00c985 */ /* 0x008fe6000c101934 */
[-C--:B------:R-:W-:Y:S01]  /*18490*/  ISETP.GE.OR P1, PT, R0, R17.reuse, P6 ;  /* 0x000000110000720c */ /* 0x080fe20003726670 */
[----:B----4-:R3:W-:Y:S01]  /*184a0*/  @!P3 ST.E [R24.64], R14 ;  /* 0x0000000e1800b985 */ /* 0x0107e2000c101934 */
[----:B------:R-:W-:Y:S02]  /*184b0*/  ISETP.GE.OR P3, PT, R15, R17, P6 ;  /* 0x000000110f00720c */ /* 0x000fe40003766670 */
[----:B------:R-:W-:Y:S01]  /*184c0*/  SHF.R.S32.HI R0, RZ, 0x1f, R6 ;  /* 0x0000001fff007819 */ /* 0x000fe20000011406 */
[----:B------:R-:W-:Y:S02]  /*184d0*/  LDS.128 R44, [R8+0x80] ;  /* 0x00008000082c7984 */ /* 0x000fe40000000c00 */
[----:B------:R-:W-:-:S02]  /*184e0*/  @!P2 LEA R48, P4, R6, R48, 0x1 ;  /* 0x000000300630a211 */ /* 0x000fc400078808ff */
[----:B------:R-:W4:Y:S04]  /*184f0*/  SHFL.IDX PT, R5, R18, 0x1, 0x181f ;  /* 0x00381f0012057f89 */ /* 0x000f2800000e0000 */
[----:B------:R-:W4:Y:S02]  /*18500*/  LDS.128 R40, [R8+0x880] ;  /* 0x0008800008287984 */ /* 0x000f240000000c00 */
[C---:B------:R-:W-:Y:S02]  /*18510*/  @!P3 LEA R50, P5, R6.reuse, R50, 0x1 ;  /* 0x000000320632b211 */ /* 0x040fe400078a08ff */
[----:B------:R-:W-:Y:S02]  /*18520*/  LDS.128 R36, [R8+0x1080] ;  /* 0x0010800008247984 */ /* 0x000fe40000000c00 */
[----:B-1----:R-:W-:-:S02]  /*18530*/  @!P3 LEA.HI.X R51, R6, R10, R0, 0x1, P5 ;  /* 0x0000000a0633b211 */ /* 0x002fc400028f0c00 */
[----:B------:R-:W-:Y:S01]  /*18540*/  LDS.128 R32, [R8+0x1880] ;  /* 0x0018800008207984 */ /* 0x000fe20000000c00 */
[C---:B--2---:R-:W-:Y:S02]  /*18550*/  IADD3 R12, R15.reuse, 0x30, RZ ;  /* 0x000000300f0c7810 */ /* 0x044fe40007ffe0ff */
[C---:B------:R-:W-:Y:S01]  /*18560*/  IADD3 R10, R15.reuse, 0x50, RZ ;  /* 0x000000500f0a7810 */ /* 0x040fe20007ffe0ff */
[----:B------:R-:W-:Y:S01]  /*18570*/  LDS.128 R28, [R8+0x2080] ;  /* 0x00208000081c7984 */ /* 0x000fe20000000c00 */
[-C--:B------:R-:W-:Y:S02]  /*18580*/  ISETP.GE.OR P0, PT, R12, R17.reuse, P6 ;  /* 0x000000110c00720c */ /* 0x080fe40003706670 */
[----:B---3--:R-:W-:Y:S01]  /*18590*/  IADD3 R14, R15, 0x60, RZ ;  /* 0x000000600f0e7810 */ /* 0x008fe20007ffe0ff */
[----:B------:R-:W-:Y:S01]  /*185a0*/  LDS.128 R24, [R8+0x2880] ;  /* 0x0028800008187984 */ /* 0x000fe20000000c00 */
[----:B------:R-:W-:Y:S02]  /*185b0*/  ISETP.GE.OR P5, PT, R11, R17, P6 ;  /* 0x000000110b00720c */ /* 0x000fe400037a6670 */
[----:B------:R-:W-:Y:S01]  /*185c0*/  IADD3 R15, R15, 0x70, RZ ;  /* 0x000000700f0f7810 */ /* 0x000fe20007ffe0ff */
[----:B------:R-:W-:Y:S01]  /*185d0*/  LDS.128 R20, [R8+0x3080] ;  /* 0x0030800008147984 */ /* 0x000fe20000000c00 */
[----:B----4-:R-:W-:-:S02]  /*185e0*/  @!P2 LEA.HI.X R49, R6, R5, R0, 0x1, P4 ;  /* 0x000000050631a211 */ /* 0x010fc400020f0c00 */
[C---:B------:R-:W-:Y:S01]  /*185f0*/  @!P1 LEA R52, P4, R6.reuse, R3, 0x1 ;  /* 0x0000000306349211 */ /* 0x040fe200078808ff */
[----:B------:R-:W1:Y:S03]  /*18600*/  SHFL.IDX PT, R12, R2, 0x4, 0x181f ;  /* 0x00981f00020c7f89 */ /* 0x000e6600000e0000 */
[C---:B------:R-:W-:Y:S01]  /*18610*/  @!P1 LEA.HI.X R53, R6.reuse, R7, R0, 0x1, P4 ;  /* 0x0000000706359211 */ /* 0x040fe200020f0c00 */
[----:B------:R-:W-:Y:S01]  /*18620*/  SHFL.IDX PT, R5, R2, 0x5, 0x181f ;  /* 0x00b81f0002057f89 */ /* 0x000fe200000e0000 */
[----:B------:R-:W-:-:S03]  /*18630*/  @!P0 LEA R54, P4, R6, R4, 0x1 ;  /* 0x0000000406368211 */ /* 0x000fc600078808ff */
[----:B------:R-:W-:Y:S01]  /*18640*/  SHFL.IDX PT, R3, R2, 0x6, 0x181f ;  /* 0x00d81f0002037f89 */ /* 0x000fe200000e0000 */
[----:B------:R-:W-:Y:S02]  /*18650*/  @!P0 LEA.HI.X R55, R6, R9, R0, 0x1, P4 ;  /* 0x0000000906378211 */ /* 0x000fe400020f0c00 */
[-C--:B------:R-:W-:Y:S01]  /*18660*/  ISETP.GE.OR P4, PT, R10, R17.reuse, P6 ;  /* 0x000000110a00720c */ /* 0x080fe20003786670 */
[----:B------:R-:W2:Y:S04]  /*18670*/  SHFL.IDX PT, R13, R18, 0x4, 0x181f ;  /* 0x00981f00120d7f89 */ /* 0x000ea800000e0000 */
[----:B------:R-:W3:Y:S04]  /*18680*/  SHFL.IDX PT, R7, R18, 0x5, 0x181f ;  /* 0x00b81f0012077f89 */ /* 0x000ee800000e0000 */
[----:B------:R-:W4:Y:S04]  /*18690*/  SHFL.IDX PT, R4, R18, 0x6, 0x181f ;  /* 0x00d81f0012047f89 */ /* 0x000f2800000e0000 */
[----:B------:R-:W3:Y:S04]  /*186a0*/  LDS.128 R8, [R8+0x3880] ;  /* 0x0038800008087984 */ /* 0x000ee80000000c00 */
[----:B------:R-:W-:Y:S01]  /*186b0*/  @!P3 ST.E.128 [R50.64], R44 ;  /* 0x0000002c3200b985 */ /* 0x000fe2000c101d34 */
[----:B------:R-:W-:-:S02]  /*186c0*/  ISETP.GE.OR P3, PT, R14, R17, P6 ;  /* 0x000000110e00720c */ /* 0x000fc40003766670 */
[----:B------:R-:W-:Y:S01]  /*186d0*/  ISETP.GE.OR P6, PT, R15, R17, P6 ;  /* 0x000000110f00720c */ /* 0x000fe200037c6670 */
[----:B------:R-:W-:Y:S01]  /*186e0*/  @!P2 ST.E.128 [R48.64], R40 ;  /* 0x000000283000a985 */ /* 0x000fe2000c101d34 */
[----:B-1----:R-:W-:-:S03]  /*186f0*/  @!P5 LEA R12, P2, R6, R12, 0x1 ;  /* 0x0000000c060cd211 */ /* 0x002fc600078408ff */
[----:B------:R-:W-:Y:S01]  /*18700*/  @!P1 ST.E.128 [R52.64], R36 ;  /* 0x0000002434009985 */ /* 0x000fe2000c101d34 */
[----:B--2---:R-:W-:-:S03]  /*18710*/  @!P5 LEA.HI.X R13, R6, R13, R0, 0x1, P2 ;  /* 0x0000000d060dd211 */ /* 0x004fc600010f0c00 */
[----:B------:R1:W-:Y:S04]  /*18720*/  @!P0 ST.E.128 [R54.64], R32 ;  /* 0x0000002036008985 */ /* 0x0003e8000c101d34 */
[----:B------:R2:W-:Y:S04]  /*18730*/  @!P5 ST.E.128 [R12.64], R28 ;  /* 0x0000001c0c00d985 */ /* 0x0005e8000c101d34 */
[----:B------:R-:W1:Y:S04]  /*18740*/  SHFL.IDX PT, R2, R2, 0x7, 0x181f ;  /* 0x00f81f0002027f89 */ /* 0x000e6800000e0000 */
[----:B------:R-:W2:Y:S01]  /*18750*/  SHFL.IDX PT, R18, R18, 0x7, 0x181f ;  /* 0x00f81f0012127f89 */ /* 0x000ea200000e0000 */
[----:B-1----:R-:W-:-:S02]  /*18760*/  @!P4 LEA R32, P1, R6, R5, 0x1 ;  /* 0x000000050620c211 */ /* 0x002fc400078208ff */
[C---:B------:R-:W-:Y:S02]  /*18770*/  @!P3 LEA R34, P0, R6.reuse, R3, 0x1 ;  /* 0x000000030622b211 */ /* 0x040fe400078008ff */
[C-C-:B---3--:R-:W-:Y:S02]  /*18780*/  @!P4 LEA.HI.X R33, R6.reuse, R7, R0.reuse, 0x1, P1 ;  /* 0x000000070621c211 */ /* 0x148fe400008f0c00 */
[----:B----4-:R-:W-:-:S03]  /*18790*/  @!P3 LEA.HI.X R35, R6, R4, R0, 0x1, P0 ;  /* 0x000000040623b211 */ /* 0x010fc600000f0c00 */
[----:B------:R1:W-:Y:S04]  /*187a0*/  @!P4 ST.E.128 [R32.64], R24 ;  /* 0x000000182000c985 */ /* 0x0003e8000c101d34 */
[----:B------:R1:W-:Y:S01]  /*187b0*/  @!P3 ST.E.128 [R34.64], R20 ;  /* 0x000000142200b985 */ /* 0x0003e2000c101d34 */
[----:B------:R-:W-:Y:S05]  /*187c0*/  @P6 EXIT ;  /* 0x000000000000694d */ /* 0x000fea0003800000 */
[----:B--2---:R-:W-:-:S04]  /*187d0*/  LEA R2, P0, R6, R2, 0x1 ;  /* 0x0000000206027211 */ /* 0x004fc800078008ff */
[----:B------:R-:W-:-:S05]  /*187e0*/  LEA.HI.X R3, R6, R18, R0, 0x1, P0 ;  /* 0x0000001206037211 */ /* 0x000fca00000f0c00 */
[----:B------:R-:W-:Y:S01]  /*187f0*/  ST.E.128 [R2.64], R8 ;  /* 0x0000000802007985 */ /* 0x000fe2000c101d34 */
[----:B------:R-:W-:Y:S05]  /*18800*/  EXIT ;  /* 0x000000000000794d */ /* 0x000fea0003800000 */
.L_x_1014:
[----:B------:R-:W1:Y:S01]  /*18810*/  S2R R5, SR_TID.X ;  /* 0x0000000000057919 */ /* 0x000e620000002100 */
[----:B------:R-:W-:Y:S03]  /*18820*/  BSSY B0, `(.L_x_1015) ;  /* 0x0000028000007945 */ /* 0x000fe60003800000 */
[----:B------:R-:W2:Y:S01]  /*18830*/  S2R R8, SR_CTAID.Z ;  /* 0x0000000000087919 */ /* 0x000ea20000002700 */
[----:B-1----:R-:W-:Y:S02]  /*18840*/  ISETP.GT.AND P0, PT, R5, 0x7f, PT ;  /* 0x0000007f0500780c */ /* 0x002fe40003f04270 */
[----:B--2---:R-:W-:-:S11]  /*18850*/  SHF.R.S32.HI R3, RZ, 0x1f, R8 ;  /* 0x0000001fff037819 */ /* 0x004fd60000011408 */
[----:B------:R-:W-:Y:S05]  /*18860*/  @P0 BRA `(.L_x_1016) ;  /* 0x0000023000000947 */ /* 0x000fea0003800000 */
[----:B------:R-:W1:Y:S01]  /*18870*/  S2R R0, SR_CTAID.X ;  /* 0x0000000000007919 */ /* 0x000e620000002500 */
[----:B------:R-:W-:-:S05]  /*18880*/  MOV R4, c[0x0][0x4e8] ;  /* 0x00013a0000047a02 */ /* 0x000fca0000000f00 */
[----:B------:R-:W-:Y:S01]  /*18890*/  IMAD R2, R4, c[0x0][0x388], RZ ;  /* 0x0000e20004027a24 */ /* 0x000fe200078e02ff */
[----:B-1----:R-:W-:-:S04]  /*188a0*/  LEA R0, R0, R5, 0x7 ;  /* 0x0000000500007211 */ /* 0x002fc800078e38ff */
[----:B------:R-:W-:-:S13]  /*188b0*/  ISETP.GE.AND P0, PT, R0, R2, PT ;  /* 0x000000020000720c */ /* 0x000fda0003f06270 */
[----:B------:R-:W-:Y:S05]  /*188c0*/  @P0 BRA `(.L_x_1016) ;  /* 0x000001d000000947 */ /* 0x000fea0003800000 */
[----:B------:R-:W-:Y:S01]  /*188d0*/  ISETP.NE.AND P0, PT, R4, 0x1, PT ;  /* 0x000000010400780c */ /* 0x000fe20003f05270 */
[----:B------:R-:W-:Y:S01]  /*188e0*/  ULDC.64 UR4, c[0x0][0x490] ;  /* 0x0001240000047ab9 */ /* 0x000fe20000000a00 */
[----:B------:R-:W-:Y:S01]  /*188f0*/  MOV R7, R0 ;  /* 0x0000000000077202 */ /* 0x000fe20000000f00 */
[----:B------:R-:W-:Y:S02]  /*18900*/  UIMAD UR7, UR6, UR4, URZ ;  /* 0x00000004060772a4 */ /* 0x000fe4000f8e023f */
[----:B------:R-:W-:Y:S02]  /*18910*/  UIMAD.WIDE.U32 UR8, UR11, UR4, URZ ;  /* 0x000000040b0872a5 */ /* 0x000fe4000f8e003f */
[----:B------:R-:W-:-:S04]  /*18920*/  UIMAD UR4, UR11, UR5, UR7 ;  /* 0x000000050b0472a4 */ /* 0x000fc8000f8e0207 */
        /* <DEDUP_REMOVED lines=10> */
[----:B------:R-:W-:Y:S01]  /*189d0*/  IADD3 R10, P0, R7, R10, RZ ;  /* 0x0000000a070a7210 */ /* 0x000fe20007f1e0ff */
[----:B------:R-:W-:-:S03]  /*189e0*/  IMAD R0, R3, c[0x0][0x498], RZ ;  /* 0x0001260003007a24 */ /* 0x000fc600078e02ff */
[----:B------:R-:W-:Y:S01]  /*189f0*/  SHF.R.S32.HI R4, RZ, 0x1f, R6 ;  /* 0x0000001fff047819 */ /* 0x000fe20000011406 */
[----:B------:R-:W-:-:S04]  /*18a00*/  IMAD R0, R8, c[0x0][0x49c], R0 ;  /* 0x0001270008007a24 */ /* 0x000fc800078e0200 */
[----:B------:R-:W-:Y:S01]  /*18a10*/  IMAD R4, R4, c[0x0][0x488], RZ ;  /* 0x0001220004047a24 */ /* 0x000fe200078e02ff */
[----:B------:R-:W-:Y:S01]  /*18a20*/  IADD3.X R11, R2, R11, R0, P0, !PT ;  /* 0x0000000b020b7210 */ /* 0x000fe200007fe400 */
[----:B------:R-:W-:Y:S02]  /*18a30*/  IMAD.MOV.U32 R0, RZ, RZ, -0x800000 ;  /* 0xff800000ff007424 */ /* 0x000fe400078e00ff */
[C---:B------:R-:W-:Y:S02]  /*18a40*/  IMAD R4, R6.reuse, c[0x0][0x48c], R4 ;  /* 0x0001230006047a24 */ /* 0x040fe400078e0204 */
[----:B------:R-:W-:-:S05]  /*18a50*/  IMAD.WIDE.U32 R10, R6, c[0x0][0x488], R10 ;  /* 0x00012200060a7a25 */ /* 0x000fca00078e000a */
[----:B------:R-:W-:Y:S02]  /*18a60*/  IADD3 R4, R11, R4, RZ ;  /* 0x000000040b047210 */ /* 0x000fe40007ffe0ff */
[----:B------:R-:W-:-:S04]  /*18a70*/  LEA R6, P0, R10, c[0x0][0x450], 0x2 ;  /* 0x000114000a067a11 */ /* 0x000fc800078010ff */
[----:B------:R-:W-:-:S05]  /*18a80*/  LEA.HI.X R7, R10, c[0x0][0x454], R4, 0x2, P0 ;  /* 0x000115000a077a11 */ /* 0x000fca00000f1404 */
[----:B------:R1:W-:Y:S04]  /*18a90*/  STG.E [R6.64], R0 ;  /* 0x0000000006007986 */ /* 0x0003e8000c101934 */
.L_x_1016:
[----:B------:R-:W-:Y:S05]  /*18aa0*/  BSYNC B0 ;  /* 0x0000000000007941 */ /* 0x000fea0003800000 */
.L_x_1015:
[----:B-1----:R-:W1:Y:S01]  /*18ab0*/  S2R R0, SR_CTAID.X ;  /* 0x0000000000007919 */ /* 0x002e620000002500 */
[----:B------:R-:W-:Y:S01]  /*18ac0*/  SHF.R.S32.HI R4, RZ, 0x1f, R5 ;  /* 0x0000001fff047819 */ /* 0x000fe20000011405 */
        /* <DEDUP_REMOVED lines=17> */
[----:B-1----:R-:W-:-:S02]  /*18be0*/  IMAD R7, R0, 0x80, R7 ;  /* 0x0000008000077824 */ /* 0x002fc400078e0207 */
[----:B------:R-:W-:-:S04]  /*18bf0*/  IMAD.WIDE.U32 R10, R8, c[0x0][0x3f0], R10 ;  /* 0x0000fc00080a7a25 */ /* 0x000fc800078e000a */
[----:B------:R-:W-:-:S04]  /*18c00*/  @P0 IMAD.HI.U32 R6, R7, c[0x0][0x4ec], RZ ;  /* 0x00013b0007060a27 */ /* 0x000fc800078e00ff */
[----:B------:R-:W-:Y:S01]  /*18c10*/  IMAD.MOV.U32 R9, RZ, RZ, R7 ;  /* 0x000000ffff097224 */ /* 0x000fe200078e0007 */
[----:B------:R-:W-:Y:S01]  /*18c20*/  @P0 SHF.R.U32.HI R9, RZ, c[0x0][0x4f0], R6 ;  /* 0x00013c00ff090a19 */ /* 0x000fe20000011606 */
[----:B------:R-:W-:Y:S02]  /*18c30*/  IMAD.IADD R11, R11, 0x1, R3 ;  /* 0x000000010b0b7824 */ /* 0x000fe400078e0203 */
[----:B------:R-:W-:Y:S01]  /*18c40*/  IMAD.SHL.U32 R5, R5, 0x8, RZ ;  /* 0x0000000805057824 */ /* 0x000fe200078e00ff */
[--C-:B------:R-:W-:Y:S01]  /*18c50*/  SHF.R.S32.HI R8, RZ, 0x1f, R9.reuse ;  /* 0x0000001fff087819 */ /* 0x100fe20000011409 */
[----:B------:R-:W-:Y:S02]  /*18c60*/  IMAD.MOV R6, RZ, RZ, -R9 ;  /* 0x000000ffff067224 */ /* 0x000fe400078e0a09 */
[----:B------:R-:W-:Y:S01]  /*18c70*/  IMAD.WIDE.U32 R10, R9, c[0x0][0x3e0], R10 ;  /* 0x0000f800090a7a25 */ /* 0x000fe200078e000a */
[----:B------:R-:W-:-:S03]  /*18c80*/  ISETP.GE.AND P5, PT, R5, c[0x0][0x3c8], PT ;  /* 0x0000f20005007a0c */ /* 0x000fc60003fa6270 */
[----:B------:R-:W-:Y:S02]  /*18c90*/  IMAD R6, R6, c[0x0][0x4e8], R7 ;  /* 0x00013a0006067a24 */ /* 0x000fe400078e0207 */
[----:B------:R-:W-:Y:S02]  /*18ca0*/  IMAD R8, R8, c[0x0][0x3e0], RZ ;  /* 0x0000f80008087a24 */ /* 0x000fe400078e02ff */
[----:B------:R-:W-:Y:S01]  /*18cb0*/  IMAD R4, R0, 0x80, R4 ;  /* 0x0000008000047824 */ /* 0x000fe200078e0204 */
[----:B------:R-:W-:Y:S01]  /*18cc0*/  SHF.R.S32.HI R3, RZ, 0x1f, R6 ;  /* 0x0000001fff037819 */ /* 0x000fe20000011406 */
[----:B------:R-:W-:Y:S02]  /*18cd0*/  IMAD R8, R9, c[0x0][0x3e4], R8 ;  /* 0x0000f90009087a24 */ /* 0x000fe400078e0208 */
[----:B------:R-:W-:Y:S01]  /*18ce0*/  IMAD R2, R2, c[0x0][0x388], RZ ;  /* 0x0000e20002027a24 */ /* 0x000fe200078e02ff */
[----:B------:R-:W-:Y:S01]  /*18cf0*/  IADD3 R0, R4, 0x10, RZ ;  /* 0x0000001004007810 */ /* 0x000fe20007ffe0ff */
[----:B------:R-:W-:-:S02]  /*18d00*/  IMAD.IADD R9, R11, 0x1, R8 ;  /* 0x000000010b097824 */ /* 0x000fc400078e0208 */
[----:B------:R-:W-:Y:S01]  /*18d10*/  IMAD R3, R3, c[0x0][0x3d8], RZ ;  /* 0x0000f60003037a24 */ /* 0x000fe200078e02ff */
[----:B------:R-:W-:Y:S01]  /*18d20*/  ISETP.GE.OR P1, PT, R4, R2, P5 ;  /* 0x000000020400720c */ /* 0x000fe20002f26670 */
[----:B------:R-:W-:Y:S02]  /*18d30*/  IMAD.MOV.U32 R8, RZ, RZ, R10 ;  /* 0x000000ffff087224 */ /* 0x000fe400078e000a */
[C---:B------:R-:W-:Y:S02]  /*18d40*/  IMAD R3, R6.reuse, c[0x0][0x3dc], R3 ;  /* 0x0000f70006037a24 */ /* 0x040fe400078e0203 */
[----:B------:R-:W-:Y:S01]  /*18d50*/  IMAD.WIDE.U32 R6, R6, c[0x0][0x3d8], R8 ;  /* 0x0000f60006067a25 */ /* 0x000fe200078e0008 */
[----:B------:R-:W-:-:S03]  /*18d60*/  IADD3 R8, R4, 0x20, RZ ;  /* 0x0000002004087810 */ /* 0x000fc60007ffe0ff */
[----:B------:R-:W-:Y:S01]  /*18d70*/  IMAD.IADD R3, R7, 0x1, R3 ;  /* 0x0000000107037824 */ /* 0x000fe200078e0203 */
[----:B------:R-:W-:Y:S02]  /*18d80*/  LEA R17, P0, R6, c[0x0][0x380], 0x1 ;  /* 0x0000e00006117a11 */ /* 0x000fe400078008ff */
[-C--:B------:R-:W-:Y:S02]  /*18d90*/  ISETP.GE.OR P4, PT, R8, R2.reuse, P5 ;  /* 0x000000020800720c */ /* 0x080fe40002f86670 */
[----:B------:R-:W-:Y:S01]  /*18da0*/  LEA.HI.X R16, R6, c[0x0][0x384], R3, 0x1, P0 ;  /* 0x0000e10006107a11 */ /* 0x000fe200000f0c03 */
[----:B------:R-:W1:Y:S01]  /*18db0*/  SHFL.IDX PT, R10, R17, RZ, 0x181f ;  /* 0x00181fff110a7589 */ /* 0x000e6200000e0000 */
[----:B------:R-:W-:Y:S02]  /*18dc0*/  ISETP.GE.OR P0, PT, R0, R2, P5 ;  /* 0x000000020000720c */ /* 0x000fe40002f06670 */
[----:B------:R-:W-:Y:S01]  /*18dd0*/  SHF.R.S32.HI R3, RZ, 0x1f, R5 ;  /* 0x0000001fff037819 */ /* 0x000fe20000011405 */
[----:B------:R-:W2:Y:S01]  /*18de0*/  SHFL.IDX PT, R9, R16, RZ, 0x181f ;  /* 0x00181fff10097589 */ /* 0x000ea200000e0000 */
[----:B------:R-:W-:-:S02]  /*18df0*/  IADD3 R6, R4, 0x30, RZ ;  /* 0x0000003004067810 */ /* 0x000fc40007ffe0ff */
[----:B------:R-:W-:Y:S01]  /*18e00*/  IADD3 R0, R4, 0x40, RZ ;  /* 0x0000004004007810 */ /* 0x000fe20007ffe0ff */
[----:B------:R-:W3:Y:S01]  /*18e10*/  SHFL.IDX PT, R18, R17, 0x1, 0x181f ;  /* 0x00381f0011127f89 */ /* 0x000ee200000e0000 */
[----:B------:R-:W-:-:S03]  /*18e20*/  ISETP.GE.OR P3, PT, R6, R2, P5 ;  /* 0x000000020600720c */ /* 0x000fc60002f66670 */
[----:B------:R-:W4:Y:S04]  /*18e30*/  SHFL.IDX PT, R7, R16, 0x1, 0x181f ;  /* 0x00381f0010077f89 */ /* 0x000f2800000e0000 */
[----:B------:R-:W4:Y:S04]  /*18e40*/  SHFL.IDX PT, R14, R17, 0x2, 0x181f ;  /* 0x00581f00110e7f89 */ /* 0x000f2800000e0000 */
[----:B------:R-:W4:Y:S01]  /*18e50*/  SHFL.IDX PT, R15, R16, 0x2, 0x181f ;  /* 0x00581f00100f7f89 */ /* 0x000f2200000e0000 */
[----:B-1----:R-:W-:-:S03]  /*18e60*/  @!P1 LEA R10, P2, R5, R10, 0x1 ;  /* 0x0000000a050a9211 */ /* 0x002fc600078408ff */
[----:B------:R-:W1:Y:S01]  /*18e70*/  SHFL.IDX PT, R12, R17, 0x3, 0x181f ;  /* 0x00781f00110c7f89 */ /* 0x000e6200000e0000 */
[----:B--2---:R-:W-:-:S03]  /*18e80*/  @!P1 LEA.HI.X R11, R5, R9, R3, 0x1, P2 ;  /* 0x00000009050b9211 */ /* 0x004fc600010f0c03 */
[----:B------:R-:W2:Y:S01]  /*18e90*/  SHFL.IDX PT, R13, R16, 0x3, 0x181f ;  /* 0x00781f00100d7f89 */ /* 0x000ea200000e0000 */
[----:B------:R-:W-:Y:S02]  /*18ea0*/  ISETP.GE.OR P2, PT, R0, R2, P5 ;  /* 0x000000020000720c */ /* 0x000fe40002f46670 */
[C---:B---3--:R-:W-:Y:S01]  /*18eb0*/  @!P0 LEA R18, P6, R5.reuse, R18, 0x1 ;  /* 0x0000001205128211 */ /* 0x048fe200078c08ff */
[----:B------:R-:W-:Y:S01]  /*18ec0*/  @!P1 ST.E.128 [R10.64], RZ ;  /* 0x000000ff0a009985 */ /* 0x000fe2000c101d34 */
[----:B------:R-:W-:Y:S02]  /*18ed0*/  IADD3 R0, R4, 0x50, RZ ;  /* 0x0000005004007810 */ /* 0x000fe40007ffe0ff */
[C---:B----4-:R-:W-:Y:S01]  /*18ee0*/  @!P0 LEA.HI.X R19, R5.reuse, R7, R3, 0x1, P6 ;  /* 0x0000000705138211 */ /* 0x050fe200030f0c03 */
[----:B------:R-:W3:Y:S01]  /*18ef0*/  SHFL.IDX PT, R10, R17, 0x4, 0x181f ;  /* 0x00981f00110a7f89 */ /* 0x000ee200000e0000 */
[----:B------:R-:W-:Y:S02]  /*18f00*/  ISETP.GE.OR P1, PT, R0, R2, P5 ;  /* 0x000000020000720c */ /* 0x000fe40002f26670 */
[----:B------:R-:W-:Y:S01]  /*18f10*/  IADD3 R0, R4, 0x60, RZ ;  /* 0x0000006004007810 */ /* 0x000fe20007ffe0ff */
[----:B------:R-:W4:Y:S01]  /*18f20*/  SHFL.IDX PT, R8, R17, 0x5, 0x181f ;  /* 0x00b81f0011087f89 */ /* 0x000f2200000e0000 */
[----:B------:R-:W-:-:S02]  /*18f30*/  @!P4 LEA R14, P6, R5, R14, 0x1 ;  /* 0x0000000e050ec211 */ /* 0x000fc400078c08ff */
[----:B------:R-:W-:Y:S01]  /*18f40*/  IADD3 R4, R4, 0x70, RZ ;  /* 0x0000007004047810 */ /* 0x000fe20007ffe0ff */
[----:B------:R-:W-:Y:S01]  /*18f50*/  SHFL.IDX PT, R6, R17, 0x6, 0x181f ;  /* 0x00d81f0011067f89 */ /* 0x000fe200000e0000 */
[----:B------:R-:W-:-:S03]  /*18f60*/  @!P4 LEA.HI.X R15, R5, R15, R3, 0x1, P6 ;  /* 0x0000000f050fc211 */ /* 0x000fc600030f0c03 */
[----:B------:R-:W4:Y:S01]  /*18f70*/  SHFL.IDX PT, R11, R16, 0x4, 0x181f ;  /* 0x00981f00100b7f89 */ /* 0x000f2200000e0000 */
[----:B-1----:R-:W-:-:S03]  /*18f80*/  @!P3 LEA R12, P6, R5, R12, 0x1 ;  /* 0x0000000c050cb211 */ /* 0x002fc600078c08ff */
[----:B------:R-:W1:Y:S01]  /*18f90*/  SHFL.IDX PT, R9, R16, 0x5, 0x181f ;  /* 0x00b81f0010097f89 */ /* 0x000e6200000e0000 */
[----:B--2---:R-:W-:-:S03]  /*18fa0*/  @!P3 LEA.HI.X R13, R5, R13, R3, 0x1, P6 ;  /* 0x0000000d050db211 */ /* 0x004fc600030f0c03 */
[----:B------:R-:W2:Y:S04]  /*18fb0*/  SHFL.IDX PT, R7, R16, 0x6, 0x181f ;  /* 0x00d81f0010077f89 */ /* 0x000ea800000e0000 */
[----:B------:R2:W-:Y:S01]  /*18fc0*/  @!P0 ST.E.128 [R18.64], RZ ;  /* 0x000000ff12008985 */ /* 0x0005e2000c101d34 */
[-C--:B------:R-:W-:Y:S02]  /*18fd0*/  ISETP.GE.OR P0, PT, R0, R2.reuse, P5 ;  /* 0x000000020000720c */ /* 0x080fe40002f06670 */
[----:B------:R-:W-:Y:S01]  /*18fe0*/  ISETP.GE.OR P5, PT, R4, R2, P5 ;  /* 0x000000020400720c */ /* 0x000fe20002fa6670 */
[----:B------:R2:W-:Y:S01]  /*18ff0*/  @!P4 ST.E.128 [R14.64], RZ ;  /* 0x000000ff0e00c985 */ /* 0x0005e2000c101d34 */
[C---:B---3--:R-:W-:Y:S02]  /*19000*/  @!P2 LEA R10, P4, R5.reuse, R10, 0x1 ;  /* 0x0000000a050aa211 */ /* 0x048fe400078808ff */
[C---:B----4-:R-:W-:Y:S01]  /*19010*/  @!P1 LEA R8, P6, R5.reuse, R8, 0x1 ;  /* 0x0000000805089211 */ /* 0x050fe200078c08ff */
[----:B------:R3:W-:Y:S01]  /*19020*/  @!P3 ST.E.128 [R12.64], RZ ;  /* 0x000000ff0c00b985 */ /* 0x0007e2000c101d34 */
[----:B------:R-:W-:-:S03]  /*19030*/  @!P2 LEA.HI.X R11, R5, R11, R3, 0x1, P4 ;  /* 0x0000000b050ba211 */ /* 0x000fc600020f0c03 */
[----:B------:R-:W4:Y:S02]  /*19040*/  SHFL.IDX PT, R17, R17, 0x7, 0x181f ;  /* 0x00f81f0011117f89 */ /* 0x000f2400000e0000 */
[C---:B------:R-:W-:Y:S02]  /*19050*/  @!P0 LEA R6, P3, R5.reuse, R6, 0x1 ;  /* 0x0000000605068211 */ /* 0x040fe400078608ff */
[C-C-:B-1----:R-:W-:Y:S01]  /*19060*/  @!P1 LEA.HI.X R9, R5.reuse, R9, R3.reuse, 0x1, P6 ;  /* 0x0000000905099211 */ /* 0x142fe200030f0c03 */
[----:B------:R3:W-:Y:S01]  /*19070*/  @!P2 ST.E.128 [R10.64], RZ ;  /* 0x000000ff0a00a985 */ /* 0x0007e2000c101d34 */
[----:B--2---:R-:W-:-:S03]  /*19080*/  @!P0 LEA.HI.X R7, R5, R7, R3, 0x1, P3 ;  /* 0x0000000705078211 */ /* 0x004fc600018f0c03 */
[----:B------:R3:W-:Y:S04]  /*19090*/  @!P1 ST.E.128 [R8.64], RZ ;  /* 0x000000ff08009985 */ /* 0x0007e8000c101d34 */
[----:B------:R-:W1:Y:S04]  /*190a0*/  SHFL.IDX PT, R16, R16, 0x7, 0x181f ;  /* 0x00f81f0010107f89 */ /* 0x000e6800000e0000 */
[----:B------:R3:W-:Y:S01]  /*190b0*/  @!P0 ST.E.128 [R6.64], RZ ;  /* 0x000000ff06008985 */ /* 0x0007e2000c101d34 */
[----:B------:R-:W-:Y:S05]  /*190c0*/  @P5 EXIT ;  /* 0x000000000000594d */ /* 0x000fea0003800000 */
[----:B----4-:R-:W-:-:S04]  /*190d0*/  LEA R2, P0, R5, R17, 0x1 ;  /* 0x0000001105027211 */ /* 0x010fc800078008ff */
[----:B-1----:R-:W-:-:S05]  /*190e0*/  LEA.HI.X R3, R5, R16, R3, 0x1, P0 ;  /* 0x0000001005037211 */ /* 0x002fca00000f0c03 */
[----:B------:R-:W-:Y:S01]  /*190f0*/  ST.E.128 [R2.64], RZ ;  /* 0x000000ff02007985 */ /* 0x000fe2000c101d34 */
[----:B------:R-:W-:Y:S05]  /*19100*/  EXIT ;  /* 0x000000000000794d */ /* 0x000fea0003800000 */
.L_x_1017:
        /* <DEDUP_REMOVED lines=15> */
.L_x_1610:


//--------------------- .text._ZN7cutlass13device_kernelIN5flash19enable_sm80_to_sm89INS1_16FlashAttnFwdSm80INS1_25CollectiveMainloopFwdSm80ILi4ELi1ELb0EN4cute5tupleIJNS5_1CILi128EEENS7_ILi96EEENS7_ILi64EEEEEELi64ENS_10bfloat16_tEfNS_4arch4Sm80ELb0ELb1ELb0ELb1ELb1ELb0ELb1ELb0EEENS1_21CollectiveEpilogueFwdINS6_IJS8_SA_S9_EEENS6_IJNS7_ILi1EEESI_SI_EEESC_SE_Li128ELb1ELb1ELb0ELb0EEENS1_19SingleTileSchedulerILb1ELb0ELb1ELi128EEEEEEEEEvNT_6ParamsE --------------------------
	.section	.text._ZN7cutlass13device_kernelIN5flash19enable_sm80_to_sm89INS1_16FlashAttnFwdSm80INS1_25CollectiveMainloopFwdSm80ILi4ELi1ELb0EN4cute5tupleIJNS5_1CILi128EEENS7_ILi96EEENS7_ILi64EEEEEELi64ENS_10bfloat16_tEfNS_4arch4Sm80ELb0ELb1ELb0ELb1ELb1ELb0ELb1ELb0EEENS1_21CollectiveEpilogueFwdINS6_IJS8_SA_S9_EEENS6_IJNS7_ILi1EEESI_SI_EEESC_SE_Li128ELb1ELb1ELb0ELb0EEENS1_19SingleTileSchedulerILb1ELb0ELb1ELi128EEEEEEEEEvNT_6ParamsE,"ax",@progbits
	.sectioninfo	@"SHI_REGISTERS=255"
	.align	128
.text._ZN7cutlass13device_kernelIN5flash19enable_sm80_to_sm89INS1_16FlashAttnFwdSm80INS1_25CollectiveMainloopFwdSm80ILi4ELi1ELb0EN4cute5tupleIJNS5_1CILi128EEENS7_ILi96EEENS7_ILi64EEEEEELi64ENS_10bfloat16_tEfNS_4arch4Sm80ELb0ELb1ELb0ELb1ELb1ELb0ELb1ELb0EEENS1_21CollectiveEpilogueFwdINS6_IJS8_SA_S9_EEENS6_IJNS7_ILi1EEESI_SI_EEESC_SE_Li128ELb1ELb1ELb0ELb0EEENS1_19SingleTileSchedulerILb1ELb0ELb1ELi128EEEEEEEEEvNT_6ParamsE:
        .type           _ZN7cutlass13device_kernelIN5flash19enable_sm80_to_sm89INS1_16FlashAttnFwdSm80INS1_25CollectiveMainloopFwdSm80ILi4ELi1ELb0EN4cute5tupleIJNS5_1CILi128EEENS7_ILi96EEENS7_ILi64EEEEEELi64ENS_10bfloat16_tEfNS_4arch4Sm80ELb0ELb1ELb0ELb1ELb1ELb0ELb1ELb0EEENS1_21CollectiveEpilogueFwdINS6_IJS8_SA_S9_EEENS6_IJNS7_ILi1EEESI_SI_EEESC_SE_Li128ELb1ELb1ELb0ELb0EEENS1_19SingleTileSchedulerILb1ELb0ELb1ELi128EEEEEEEEEvNT_6ParamsE,@function
        .size           _ZN7cutlass13device_kernelIN5flash19enable_sm80_to_sm89INS1_16FlashAttnFwdSm80INS1_25CollectiveMainloopFwdSm80ILi4ELi1ELb0EN4cute5tupleIJNS5_1CILi128EEENS7_ILi96EEENS7_ILi64EEEEEELi64ENS_10bfloat16_tEfNS_4arch4Sm80ELb0ELb1ELb0ELb1ELb1ELb0ELb1ELb0EEENS1_21CollectiveEpilogueFwdINS6_IJS8_SA_S9_EEENS6_IJNS7_ILi1EEESI_SI_EEESC_SE_Li128ELb1ELb1ELb0ELb0EEENS1_19SingleTileSchedulerILb1ELb0ELb1ELi128EEEEEEEEEvNT_6ParamsE,(.L_x_1611 - _ZN7cutlass13device_kernelIN5flash19enable_sm80_to_sm89INS1_16FlashAttnFwdSm80INS1_25CollectiveMainloopFwdSm80ILi4ELi1ELb0EN4cute5tupleIJNS5_1CILi128EEENS7_ILi96EEENS7_ILi64EEEEEELi64ENS_10bfloat16_tEfNS_4arch4Sm80ELb0ELb1ELb0ELb1ELb1ELb0ELb1ELb0EEENS1_21CollectiveEpilogueFwdINS6_IJS8_SA_S9_EEENS6_IJNS7_ILi1EEESI_SI_EEESC_SE_Li128ELb1ELb1ELb0ELb0EEENS1_19SingleTileSchedulerILb1ELb0ELb1ELi128EEEEEEEEEvNT_6ParamsE)
        .other          _ZN7cutlass13device_kernelIN5flash19enable_sm80_to_sm89INS1_16FlashAttnFwdSm80INS1_25CollectiveMainloopFwdSm80ILi4ELi1ELb0EN4cute5tupleIJNS5_1CILi128EEENS7_ILi96EEENS7_ILi64EEEEEELi64ENS_10bfloat16_tEfNS_4arch4Sm80ELb0ELb1ELb0ELb1ELb1ELb0ELb1ELb0EEENS1_21CollectiveEpilogueFwdINS6_IJS8_SA_S9_EEENS6_IJNS7_ILi1EEESI_SI_EEESC_SE_Li128ELb1ELb1ELb0ELb0EEENS1_19SingleTileSchedulerILb1ELb0ELb1ELi128EEEEEEEEEvNT_6ParamsE,@"STO_CUDA_ENTRY STV_DEFAULT"
_ZN7cutlass13device_kernelIN5flash19enable_sm80_to_sm89INS1_16FlashAttnFwdSm80INS1_25CollectiveMainloopFwdSm80ILi4ELi1ELb0EN4cute5tupleIJNS5_1CILi128EEENS7_ILi96EEENS7_ILi64EEEEEELi64ENS_10bfloat16_tEfNS_4arch4Sm80ELb0ELb1ELb0ELb1ELb1ELb0ELb1ELb0EEENS1_21CollectiveEpilogueFwdINS6_IJS8_SA_S9_EEENS6_IJNS7_ILi1EEESI_SI_EEESC_SE_Li128ELb1ELb1ELb0ELb0EEENS1_19SingleTileSchedulerILb1ELb0ELb1ELi128EEEEEEEEEvNT_6ParamsE:
[----:B------:R-:W-:Y:S02]  /*0000*/  MOV R1, c[0x0][0x28] ;  /* 0x00000a0000017a02 */ /* 0x000fe40000000f00 */
[----:B------:R-:W1:Y:S01]  /*0010*/  S2R R7, SR_TID.X ;  /* 0x0000000000077919 */ /* 0x000e620000002100 */
[----:B------:R-:W2:Y:S01]  /*0020*/  S2UR UR16, SR_CTAID.Z ;  /* 0x00000000001079c3 */ /* 0x000ea20000002700 */
[----:B------:R-:W-:Y:S02]  /*0030*/  UMOV UR12, 0x4 ;  /* 0x00000004000c7882 */ /* 0x000fe40000000000 */
        /* <DEDUP_REMOVED lines=16> */
.L_x_1019:
        /* <DEDUP_REMOVED lines=8> */
[----:B------:R-:W3:Y:S01]  /*01c0*/  LDG.E R0, [R4.64+0x4] ;  /* 0x0000043404007981 */ /* 0x000ee2000c1e1900 */
[----:B--2---:R-:W1:Y:S08]  /*01d0*/  R2UR UR4, R2 ;  /* 0x00000000020473c2 */ /* 0x004e7000000e0000 */
[----:B---3--:R-:W1:Y:S02]  /*01e0*/  R2UR UR5, R0 ;  /* 0x00000000000573c2 */ /* 0x008e6400000e0000 */
[----:B-1----:R-:W-:Y:S01]  /*01f0*/  UIADD3 UR5, -UR4, UR5, URZ ;  /* 0x0000000504057290 */ /* 0x002fe2000fffe13f */
[----:B------:R-:W-:Y:S05]  /*0200*/  BRA `(.L_x_1020) ;  /* 0x0000001000007947 */ /* 0x000fea0003800000 */
.L_x_1021:
[----:B------:R-:W-:Y:S02]  /*0210*/  ULDC UR5, c[0x0][0x54c] ;  /* 0x0001530000057ab9 */ /* 0x000fe40000000800 */
.L_x_1020:
[----:B------:R-:W-:Y:S02]  /*0220*/  ULDC UR4, c[0x0][0x548] ;  /* 0x0001520000047ab9 */ /* 0x000fe40000000800 */
[----:B------:R-:W-:-:S02]  /*0230*/  USHF.L.U32 UR13, UR13, 0x7, URZ ;  /* 0x000000070d0d7899 */ /* 0x000fc4000800063f */
[----:B------:R-:W-:-:S04]  /*0240*/  UIMAD UR4, UR5, UR4, URZ ;  /* 0x00000004050472a4 */ /* 0x000fc8000f8e023f */
[----:B------:R-:W-:-:S04]  /*0250*/  UISETP.GE.AND UP0, UPT, UR13, UR4, UPT ;  /* 0x000000040d00728c */ /* 0x000fc8000bf06270 */
[----:B------:R-:W-:Y:S01]  /*0260*/  USEL UR16, UR16, 0xffffffff, !UP0 ;  /* 0xffffffff10107887 */ /* 0x000fe2000c000000 */
[----:B------:R-:W-:Y:S05]  /*0270*/  BRA `(.L_x_1022) ;  /* 0x000001b000007947 */ /* 0x000fea0003800000 */
.L_x_1018:
        /* <DEDUP_REMOVED lines=8> */
.L_x_1023:
        /* <DEDUP_REMOVED lines=13> */
.L_x_1025:
[----:B------:R-:W-:Y:S02]  /*03d0*/  ULDC UR5, c[0x0][0x54c] ;  /* 0x0001530000057ab9 */ /* 0x000fe40000000800 */
.L_x_1024:
[----:B------:R-:W-:Y:S02]  /*03e0*/  ULDC UR4, c[0x0][0x548] ;  /* 0x0001520000047ab9 */ /* 0x000fe40000000800 */
[----:B------:R-:W-:-:S02]  /*03f0*/  USHF.L.U32 UR13, UR13, 0x7, URZ ;  /* 0x000000070d0d7899 */ /* 0x000fc4000800063f */
[----:B------:R-:W-:-:S04]  /*0400*/  UIMAD UR4, UR5, UR4, URZ ;  /* 0x00000004050472a4 */ /* 0x000fc8000f8e023f */
[----:B------:R-:W-:-:S04]  /*0410*/  UISETP.GE.AND UP0, UPT, UR13, UR4, UPT ;  /* 0x000000040d00728c */ /* 0x000fc8000bf06270 */
[----:B------:R-:W-:-:S06]  /*0420*/  USEL UR16, UR16, 0xffffffff, !UP0 ;  /* 0xffffffff10107887 */ /* 0x000fcc000c000000 */
.L_x_1022:
        /* <DEDUP_REMOVED lines=42> */
[----:B------:R1:W2:Y:S04]  /*06d0*/  LDG.E R0, [R4.64] ;  /* 0x0000003404007981 */ /* 0x0002a8000c1e1900 */
[----:B-1----:R-:W4:Y:S01]  /*06e0*/  LDG.E R4, [R4.64+0x4] ;  /* 0x0000043404047981 */ /* 0x002f22000c1e1900 */
[----:B--23--:R-:W1:Y:S08]  /*06f0*/  R2UR UR15, R0 ;  /* 0x00000000000f73c2 */ /* 0x00ce7000000e0000 */
[----:B----4-:R-:W1:Y:S02]  /*0700*/  R2UR UR4, R4 ;  /* 0x00000000040473c2 */ /* 0x010e6400000e0000 */
[----:B-1----:R-:W-:-:S06]  /*0710*/  UIADD3 UR15, -UR15, UR4, URZ ;  /* 0x000000040f0f7290 */ /* 0x002fcc000fffe13f */
.L_x_1026:
        /* <DEDUP_REMOVED lines=10> */
.L_x_1027:
        /* <DEDUP_REMOVED lines=12> */
.L_x_1028:
        /* <DEDUP_REMOVED lines=27> */
.L_x_1030:
[----:B------:R-:W-:Y:S02]  /*0a30*/  UISETP.NE.AND UP0, UPT, UR5, 0x1, UPT ;  /* 0x000000010500788c */ /* 0x000fe4000bf05270 */
[----:B------:R-:W-:Y:S02]  /*0a40*/  ULDC.64 UR6, c[0x0][0x330] ;  /* 0x0000cc0000067ab9 */ /* 0x000fe40000000a00 */
[----:B------:R-:W-:-:S07]  /*0a50*/  UIMAD.WIDE.U32 UR18, UR17, UR6, URZ ;  /* 0x00000006111272a5 */ /* 0x000fce000f8e003f */
[----:B------:R-:W-:Y:S02]  /*0a60*/  @UP0 USHF.R.U32.HI UR17, URZ, UR7, UR19 ;  /* 0x000000073f110299 */ /* 0x000fe40008011613 */
.L_x_1031:
[----:B------:R-:W-:Y:S02]  /*0a70*/  ULDC UR6, c[0x0][0x32c] ;  /* 0x0000cb0000067ab9 */ /* 0x000fe40000000800 */
[----:B------:R-:W-:-:S04]  /*0a80*/  UIMAD UR6, UR17, UR5, UR6 ;  /* 0x00000005110672a4 */ /* 0x000fc8000f8e0206 */
[----:B------:R-:W-:-:S04]  /*0a90*/  UISETP.LT.AND UP0, UPT, UR4, UR6, UPT ;  /* 0x000000060400728c */ /* 0x000fc8000bf01270 */
[----:B------:R-:W-:Y:S02]  /*0aa0*/  USEL UR4, UR4, UR6, UP0 ;  /* 0x0000000604047287 */ /* 0x000fe40008000000 */
.L_x_1029:
        /* <DEDUP_REMOVED lines=36> */
.L_x_1033:
[----:B------:R-:W-:-:S03]  /*0cf0*/  UISETP.NE.AND UP0, UPT, UR5, 0x1, UPT ;  /* 0x000000010500788c */ /* 0x000fc6000bf05270 */
[----:B------:R-:W-:Y:S02]  /*0d00*/  ULDC.64 UR4, c[0x0][0x330] ;  /* 0x0000cc0000047ab9 */ /* 0x000fe40000000a00 */
[----:B------:R-:W-:-:S07]  /*0d10*/  UIMAD.WIDE.U32 UR20, UR18, UR4, URZ ;  /* 0x00000004121472a5 */ /* 0x000fce000f8e003f */
[----:B------:R-:W-:Y:S02]  /*0d20*/  @UP0 UMOV UR19, UR21 ;  /* 0x0000001500130c82 */ /* 0x000fe40008000000 */
[----:B------:R-:W-:Y:S02]  /*0d30*/  @UP0 USHF.R.U32.HI UR18, URZ, UR5, UR19 ;  /* 0x000000053f120299 */ /* 0x000fe40008011613 */
.L_x_1034:
[----:B------:R-:W-:Y:S02]  /*0d40*/  ULDC UR4, c[0x0][0x32c] ;  /* 0x0000cb0000047ab9 */ /* 0x000fe40000000800 */
[----:B------:R-:W-:-:S04]  /*0d50*/  UIMAD UR4, UR18, UR4, URZ ;  /* 0x00000004120472a4 */ /* 0x000fc8000f8e023f */
[----:B------:R-:W-:-:S04]  /*0d60*/  UISETP.LT.AND UP0, UPT, UR17, UR4, UPT ;  /* 0x000000041100728c */ /* 0x000fc8000bf01270 */
[----:B------:R-:W-:-:S04]  /*0d70*/  USEL UR17, UR17, UR4, !UP0 ;  /* 0x0000000411117287 */ /* 0x000fc8000c000000 */
.L_x_1032:
[----:B------:R-:W-:Y:S01]  /*0d80*/  UIMAD.WIDE UR4, UR17, 0x2aaaaaab, URZ ;  /* 0x2aaaaaab110478a5 */ /* 0x000fe2000f8e023f */
[----:B------:R-:W-:Y:S01]  /*0d90*/  PLOP3.LUT P4, PT, PT, PT, PT, 0x80, 0x0 ;  /* 0x000000000000781c */ /* 0x000fe20003f8f070 */
[----:B------:R-:W-:Y:S01]  /*0da0*/  CS2R R10, SRZ ;  /* 0x00000000000a7805 */ /* 0x000fe2000001ff00 */
[----:B------:R-:W-:Y:S01]  /*0db0*/  IMAD.MOV.U32 R126, RZ, RZ, RZ ;  /* 0x000000ffff7e7224 */ /* 0x000fe200078e00ff */
[----:B------:R-:W-:Y:S01]  /*0dc0*/  USHF.R.U32.HI UR4, URZ, 0x1f, UR5 ;  /* 0x0000001f3f047899 */ /* 0x000fe20008011605 */
[----:B------:R-:W-:Y:S01]  /*0dd0*/  CS2R R124, SRZ ;  /* 0x00000000007c7805 */ /* 0x000fe2000001ff00 */
[----:B------:R-:W-:Y:S01]  /*0de0*/  IMAD.MOV.U32 R6, RZ, RZ, RZ ;  /* 0x000000ffff067224 */ /* 0x000fe200078e00ff */
[----:B------:R-:W-:Y:S01]  /*0df0*/  MOV R130, RZ ;  /* 0x000000ff00827202 */ /* 0x000fe20000000f00 */
        /* <DEDUP_REMOVED lines=50> */
[-C--:B------:R-:W-:Y:S01]  /*1120*/  LEA.HI R15, R169, R7.reuse, RZ, 0x3 ;  /* 0x00000007a90f7211 */ /* 0x080fe200078f18ff */
[----:B------:R-:W-:Y:S01]  /*1130*/  UIMAD UR4, UR4, UR18, URZ ;  /* 0x00000012040472a4 */ /* 0x000fe2000f8e023f */
[----:B------:R-:W-:Y:S01]  /*1140*/  PLOP3.LUT P2, PT, PT, PT, UP2, 0x80, 0x0 ;  /* 0x000000000000781c */ /* 0x000fe20003f4f028 */
[----:B------:R-:W-:Y:S01]  /*1150*/  UIMAD.WIDE.U32 UR20, UR9, UR18, URZ ;  /* 0x00000012091472a5 */ /* 0x000fe2000f8e003f */
[----:B------:R-:W-:Y:S01]  /*1160*/  LOP3.LUT R6, R15, 0xfffffff8, RZ, 0xc0, !PT ;  /* 0xfffffff80f067812 */ /* 0x000fe200078ec0ff */
[----:B------:R-:W-:Y:S01]  /*1170*/  UIMAD UR4, UR9, UR19, UR4 ;  /* 0x00000013090472a4 */ /* 0x000fe2000f8e0204 */
[----:B------:R-:W-:Y:S01]  /*1180*/  SHF.R.S32.HI R15, RZ, 0x3, R15 ;  /* 0x00000003ff0f7819 */ /* 0x000fe2000001140f */
[----:B------:R-:W-:Y:S01]  /*1190*/  USHF.R.S32.HI UR9, URZ, 0x1f, UR16 ;  /* 0x0000001f3f097899 */ /* 0x000fe20008011410 */
[----:B------:R-:W-:Y:S01]  /*11a0*/  PLOP3.LUT P0, PT, PT, PT, UP2, 0x80, 0x0 ;  /* 0x000000000000781c */ /* 0x000fe20003f0f028 */
[----:B------:R-:W-:Y:S01]  /*11b0*/  IMAD.IADD R6, R7, 0x1, -R6 ;  /* 0x0000000107067824 */ /* 0x000fe200078e0a06 */
[----:B------:R-:W-:Y:S01]  /*11c0*/  ULDC.64 UR18, c[0x0][0x1b8] ;  /* 0x00006e0000127ab9 */ /* 0x000fe20000000a00 */
[----:B------:R-:W-:Y:S01]  /*11d0*/  LEA.HI R18, R169, R7, RZ, 0x4 ;  /* 0x00000007a9127211 */ /* 0x000fe200078f20ff */
[----:B------:R-:W-:Y:S01]  /*11e0*/  UIADD3 UR21, UR21, UR4, URZ ;  /* 0x0000000415157290 */ /* 0x000fe2000fffe03f */
[C---:B------:R-:W-:Y:S01]  /*11f0*/  IMAD R232, R6.reuse, 0x10, R15 ;  /* 0x0000001006e87824 */ /* 0x040fe200078e020f */
[----:B------:R-:W-:Y:S01]  /*1200*/  UIMAD UR4, UR10, UR18, URZ ;  /* 0x000000120a0472a4 */ /* 0x000fe2000f8e023f */
[----:B------:R-:W-:Y:S01]  /*1210*/  IMAD.SHL.U32 R229, R15, 0x40, RZ ;  /* 0x000000400fe57824 */ /* 0x000fe200078e00ff */
[----:B------:R-:W-:Y:S01]  /*1220*/  USEL UR9, UR9, URZ, !UP1 ;  /* 0x0000003f09097287 */ /* 0x000fe2000c800000 */
[----:B------:R-:W-:Y:S01]  /*1230*/  IMAD.SHL.U32 R6, R6, 0x8, RZ ;  /* 0x0000000806067824 */ /* 0x000fe200078e00ff */
[----:B------:R-:W-:Y:S01]  /*1240*/  IADD3 R4, R232, UR13, RZ ;  /* 0x0000000de8047c10 */ /* 0x000fe2000fffe0ff */
[----:B------:R-:W-:Y:S01]  /*1250*/  UIMAD UR4, UR11, UR19, UR4 ;  /* 0x000000130b0472a4 */ /* 0x000fe2000f8e0204 */
[----:B------:R-:W-:Y:S01]  /*1260*/  LOP3.LUT R229, R229, 0x1c0, RZ, 0xc0, !PT ;  /* 0x000001c0e5e57812 */ /* 0x000fe200078ec0ff */
[----:B------:R-:W-:Y:S01]  /*1270*/  UIMAD.WIDE.U32 UR20, UR11, UR18, UR20 ;  /* 0x000000120b1472a5 */ /* 0x000fe2000f8e0014 */
[----:B------:R-:W-:Y:S01]  /*1280*/  BSSY B0, `(.L_x_1036) ;  /* 0x0000042000007945 */ /* 0x000fe20003800000 */
[----:B------:R-:W-:Y:S01]  /*1290*/  USEL UR12, UR16, URZ, !UP1 ;  /* 0x0000003f100c7287 */ /* 0x000fe2000c800000 */
[----:B------:R-:W-:Y:S01]  /*12a0*/  @P2 IMAD.HI.U32 R0, R4, c[0x0][0x2c8], RZ ;  /* 0x0000b20004002a27 */ /* 0x000fe200078e00ff */
[----:B------:R-:W-:-:S02]  /*12b0*/  ULDC.64 UR18, c[0x0][0x1c0] ;  /* 0x0000700000127ab9 */ /* 0x000fc40000000a00 */
[----:B------:R-:W-:Y:S01]  /*12c0*/  UIMAD UR9, UR9, UR18, URZ ;  /* 0x00000012090972a4 */ /* 0x000fe2000f8e023f */
[----:B-1----:R-:W-:Y:S01]  /*12d0*/  IMAD.MOV.U32 R3, RZ, RZ, R4 ;  /* 0x000000ffff037224 */ /* 0x002fe200078e0004 */
[----:B------:R-:W-:Y:S01]  /*12e0*/  UIADD3 UR21, UR21, UR4, URZ ;  /* 0x0000000415157290 */ /* 0x000fe2000fffe03f */
[----:B------:R-:W-:Y:S01]  /*12f0*/  @P0 SHF.R.U32.HI R3, RZ, c[0x0][0x2cc], R0 ;  /* 0x0000b300ff030a19 */ /* 0x000fe20000011600 */
[----:B------:R-:W-:Y:S01]  /*1300*/  UIMAD UR9, UR12, UR19, UR9 ;  /* 0x000000130c0972a4 */ /* 0x000fe2000f8e0209 */
[----:B------:R-:W-:Y:S01]  /*1310*/  ISETP.GE.AND P0, PT, R6, c[0x0][0x198], PT ;  /* 0x0000660006007a0c */ /* 0x000fe20003f06270 */
[----:B------:R-:W-:Y:S01]  /*1320*/  UIMAD.WIDE.U32 UR18, UR12, UR18, UR20 ;  /* 0x000000120c1272a5 */ /* 0x000fe2000f8e0014 */
[--C-:B------:R-:W-:Y:S01]  /*1330*/  SHF.R.S32.HI R10, RZ, 0x1f, R3.reuse ;  /* 0x0000001fff0a7819 */ /* 0x100fe20000011403 */
[----:B------:R-:W-:Y:S01]  /*1340*/  IMAD.MOV R0, RZ, RZ, -R3 ;  /* 0x000000ffff007224 */ /* 0x000fe200078e0a03 */
[----:B------:R-:W-:Y:S02]  /*1350*/  ULDC UR4, c[0x0][0x2c4] ;  /* 0x0000b10000047ab9 */ /* 0x000fe40000000800 */
[----:B------:R-:W-:Y:S01]  /*1360*/  UIADD3 UR9, UR19, UR9, URZ ;  /* 0x0000000913097290 */ /* 0x000fe2000fffe03f */
[----:B------:R-:W-:Y:S01]  /*1370*/  IMAD.U32 R9, RZ, RZ, UR19 ;  /* 0x00000013ff097e24 */ /* 0x000fe2000f8e00ff */
[----:B------:R-:W-:Y:S01]  /*1380*/  UIMAD UR4, UR15, UR4, URZ ;  /* 0x000000040f0472a4 */ /* 0x000fe2000f8e023f */
[----:B------:R-:W-:-:S02]  /*1390*/  IMAD.U32 R8, RZ, RZ, UR18 ;  /* 0x00000012ff087e24 */ /* 0x000fc4000f8e00ff */
[----:B------:R-:W-:Y:S02]  /*13a0*/  IMAD R10, R10, c[0x0][0x1b0], RZ ;  /* 0x00006c000a0a7a24 */ /* 0x000fe400078e02ff */
[----:B------:R-:W-:Y:S02]  /*13b0*/  IMAD.U32 R9, RZ, RZ, UR9 ;  /* 0x00000009ff097e24 */ /* 0x000fe4000f8e00ff */
[----:B------:R-:W-:Y:S01]  /*13c0*/  IMAD R4, R0, c[0x0][0x2c4], R4 ;  /* 0x0000b10000047a24 */ /* 0x000fe200078e0204 */
[----:B------:R-:W-:Y:S01]  /*13d0*/  LOP3.LUT R0, R18, 0xfffffff0, RZ, 0xc0, !PT ;  /* 0xfffffff012007812 */ /* 0x000fe200078ec0ff */
[C---:B------:R-:W-:Y:S02]  /*13e0*/  IMAD R10, R3.reuse, c[0x0][0x1b4], R10 ;  /* 0x00006d00030a7a24 */ /* 0x040fe400078e020a */
[----:B------:R-:W-:Y:S01]  /*13f0*/  IMAD.WIDE.U32 R8, R3, c[0x0][0x1b0], R8 ;  /* 0x00006c0003087a25 */ /* 0x000fe200078e0008 */
[----:B------:R-:W-:Y:S02]  /*1400*/  LOP3.LUT R3, R229, 0x38, R6, 0xf8, !PT ;  /* 0x00000038e5037812 */ /* 0x000fe400078ef806 */
[----:B------:R-:W-:Y:S01]  /*1410*/  SHF.R.U32.HI R229, RZ, 0x3, R229 ;  /* 0x00000003ffe57819 */ /* 0x000fe200000116e5 */
[----:B------:R-:W-:Y:S01]  /*1420*/  IMAD.IADD R11, R9, 0x1, R10 ;  /* 0x00000001090b7824 */ /* 0x000fe200078e020a */
[----:B------:R-:W-:Y:S01]  /*1430*/  SHF.R.S32.HI R9, RZ, 0x1f, R4 ;  /* 0x0000001fff097819 */ /* 0x000fe20000011404 */
[----:B------:R-:W-:Y:S01]  /*1440*/  IMAD.IADD R0, R7, 0x1, -R0 ;  /* 0x0000000107007824 */ /* 0x000fe200078e0a00 */
[----:B------:R-:W-:Y:S01]  /*1450*/  LOP3.LUT R229, R3, R229, RZ, 0x3c, !PT ;  /* 0x000000e503e57212 */ /* 0x000fe200078e3cff */
[----:B------:R-:W-:Y:S01]  /*1460*/  IMAD.MOV.U32 R10, RZ, RZ, R8 ;  /* 0x000000ffff0a7224 */ /* 0x000fe200078e0008 */
[----:B------:R-:W-:Y:S01]  /*1470*/  IADD3 R3, R15, UR13, RZ ;  /* 0x0000000d0f037c10 */ /* 0x000fe2000fffe0ff */
[----:B------:R-:W-:Y:S01]  /*1480*/  IMAD R9, R9, c[0x0][0x1a8], RZ ;  /* 0x00006a0009097a24 */ /* 0x000fe200078e02ff */
[----:B------:R-:W-:-:S02]  /*1490*/  SHF.R.S32.HI R17, RZ, 0x1f, R0 ;  /* 0x0000001fff117819 */ /* 0x000fc40000011400 */
[----:B------:R-:W-:Y:S01]  /*14a0*/  ISETP.GE.AND P3, PT, R3, UR4, PT ;  /* 0x0000000403007c0c */ /* 0x000fe2000bf66270 */
[C---:B------:R-:W-:Y:S01]  /*14b0*/  IMAD R9, R4.reuse, c[0x0][0x1ac], R9 ;  /* 0x00006b0004097a24 */ /* 0x040fe200078e0209 */
[----:B------:R-:W-:Y:S01]  /*14c0*/  LEA.HI R17, R17, R0, RZ, 0x3 ;  /* 0x0000000011117211 */ /* 0x000fe200078f18ff */
[----:B------:R-:W-:Y:S01]  /*14d0*/  IMAD.WIDE.U32 R4, R4, c[0x0][0x1a8], R10 ;  /* 0x00006a0004047a25 */ /* 0x000fe200078e000a */
[----:B------:R-:W-:Y:S02]  /*14e0*/  LEA.HI R6, R169, R7, RZ, 0x6 ;  /* 0x00000007a9067211 */ /* 0x000fe400078f30ff */
[----:B------:R-:W-:Y:S01]  /*14f0*/  LOP3.LUT R16, R17, 0xfffffff8, RZ, 0xc0, !PT ;  /* 0xfffffff811107812 */ /* 0x000fe200078ec0ff */
[----:B------:R-:W-:Y:S01]  /*1500*/  IMAD.IADD R9, R5, 0x1, R9 ;  /* 0x0000000105097824 */ /* 0x000fe200078e0209 */
[----:B------:R-:W-:Y:S01]  /*1510*/  LEA R10, P2, R4, c[0x0][0x160], 0x1 ;  /* 0x00005800040a7a11 */ /* 0x000fe200078408ff */
[----:B------:R-:W-:Y:S02]  /*1520*/  IMAD.SHL.U32 R6, R6, 0x8, RZ ;  /* 0x0000000806067824 */ /* 0x000fe400078e00ff */
[----:B------:R-:W-:Y:S01]  /*1530*/  IMAD.IADD R16, R0, 0x1, -R16 ;  /* 0x0000000100107824 */ /* 0x000fe200078e0a10 */
[----:B------:R-:W-:Y:S01]  /*1540*/  LEA.HI.X R9, R4, c[0x0][0x164], R9, 0x1, P2 ;  /* 0x0000590004097a11 */ /* 0x000fe200010f0c09 */
[----:B------:R-:W-:Y:S01]  /*1550*/  IMAD.MOV.U32 R0, RZ, RZ, 0x10 ;  /* 0x00000010ff007424 */ /* 0x000fe200078e00ff */
[----:B------:R1:W3:Y:S01]  /*1560*/  SHFL.IDX PT, R12, R10, RZ, 0x181f ;  /* 0x00181fff0a0c7589 */ /* 0x0002e200000e0000 */
[----:B------:R-:W-:Y:S01]  /*1570*/  IMAD.MOV.U32 R4, RZ, RZ, 0x20 ;  /* 0x00000020ff047424 */ /* 0x000fe200078e00ff */
[----:B------:R-:W-:-:S02]  /*1580*/  LOP3.LUT R229, R229, 0xfffffe00, R6, 0xf8, !PT ;  /* 0xfffffe00e5e57812 */ /* 0x000fc400078ef806 */
[----:B------:R1:W4:Y:S01]  /*1590*/  SHFL.IDX PT, R5, R9, RZ, 0x181f ;  /* 0x00181fff09057589 */ /* 0x00032200000e0000 */
[----:B--2---:R2:W5:Y:S01]  /*15a0*/  @P1 R2UR UR17, R2 ;  /* 0x00000000021113c2 */ /* 0x00456200000e0000 */
[----:B------:R-:W-:Y:S01]  /*15b0*/  R2P PR, R16, 0x6 ;  /* 0x0000000610007804 */ /* 0x000fe20000000000 */
[----:B-----5:R-:W-:-:S04]  /*15c0*/  @!UP0 UMOV UR17, UR16 ;  /* 0x0000001000118c82 */ /* 0x020fc80008000000 */
[----:B------:R-:W-:Y:S02]  /*15d0*/  SEL R0, R0, 0xfffffff0, !P1 ;  /* 0xfffffff000007807 */ /* 0x000fe40004800000 */
[----:B------:R-:W-:Y:S02]  /*15e0*/  SEL R4, R4, 0xffffffe0, !P2 ;  /* 0xffffffe004047807 */ /* 0x000fe40005000000 */
[----:B--2---:R-:W-:-:S04]  /*15f0*/  LEA.HI R2, R169, R7, RZ, 0x3 ;  /* 0x00000007a9027211 */ /* 0x004fc800078f18ff */
[----:B------:R-:W-:-:S05]  /*1600*/  LOP3.LUT R2, R2, 0xfffffff8, RZ, 0xc0, !PT ;  /* 0xfffffff802027812 */ /* 0x000fca00078ec0ff */
[----:B------:R-:W-:-:S04]  /*1610*/  IMAD.IADD R2, R7, 0x1, -R2 ;  /* 0x0000000107027824 */ /* 0x000fc800078e0a02 */
[----:B------:R-:W-:-:S05]  /*1620*/  IMAD.SHL.U32 R234, R2, 0x8, RZ ;  /* 0x0000000802ea7824 */ /* 0x000fca00078e00ff */
[----:B------:R-:W-:Y:S01]  /*1630*/  SHF.R.S32.HI R233, RZ, 0x1f, R234 ;  /* 0x0000001fffe97819 */ /* 0x000fe200000114ea */
[----:B------:R-:W-:Y:S05]  /*1640*/  @P3 BRA `(.L_x_1037) ;  /* 0x0000005000003947 */ /* 0x000fea0003800000 */
[----:B-1-34-:R-:W-:-:S04]  /*1650*/  LEA R12, P1, R234, R12, 0x1 ;  /* 0x0000000cea0c7211 */ /* 0x01afc800078208ff */
[----:B------:R-:W-:Y:S01]  /*1660*/  LEA.HI.X R13, R234, R5, R233, 0x1, P1 ;  /* 0x00000005ea0d7211 */ /* 0x000fe200008f0ce9 */
[----:B------:R-:W-:-:S05]  /*1670*/  IMAD.SHL.U32 R5, R229, 0x2, RZ ;  /* 0x00000002e5057824 */ /* 0x000fca00078e00ff */
[----:B------:R-:W-:Y:S01]  /*1680*/  @!PT LDS RZ, [RZ] ;  /* 0x00000000fffff984 */ /* 0x000fe20000000800 */
[----:B------:R1:W-:Y:S03]  /*1690*/  LDGSTS.E.BYPASS.LTC128B.128 [R5+0x6100], [R12.64], !P0 ;  /* 0x061000000c057fae */ /* 0x0003e6000c101d74 */
.L_x_1037:
[----:B-1-34-:R-:W-:Y:S05]  /*16a0*/  BSYNC B0 ;  /* 0x0000000000007941 */ /* 0x01afea0003800000 */
.L_x_1036:
[----:B------:R-:W-:Y:S01]  /*16b0*/  IADD3 R6, R3, 0x10, RZ ;  /* 0x0000001003067810 */ /* 0x000fe20007ffe0ff */
[----:B------:R1:W2:Y:S01]  /*16c0*/  SHFL.IDX PT, R5, R9, 0x1, 0x181f ;  /* 0x00381f0009057f89 */ /* 0x0002a200000e0000 */
[----:B------:R-:W-:Y:S02]  /*16d0*/  BSSY B0, `(.L_x_1038) ;  /* 0x0000009000007945 */ /* 0x000fe40003800000 */
[----:B------:R-:W-:Y:S01]  /*16e0*/  ISETP.GE.AND P1, PT, R6, UR4, PT ;  /* 0x0000000406007c0c */ /* 0x000fe2000bf26270 */
[----:B------:R1:W3:-:S12]  /*16f0*/  SHFL.IDX PT, R12, R10, 0x1, 0x181f ;  /* 0x00381f000a0c7f89 */ /* 0x0002d800000e0000 */
[----:B------:R-:W-:Y:S05]  /*1700*/  @P1 BRA `(.L_x_1039) ;  /* 0x0000005000001947 */ /* 0x000fea0003800000 */
[----:B---3--:R-:W-:-:S04]  /*1710*/  LEA R12, P1, R234, R12, 0x1 ;  /* 0x0000000cea0c7211 */ /* 0x008fc800078208ff */
[----:B--2---:R-:W-:Y:S01]  /*1720*/  LEA.HI.X R13, R234, R5, R233, 0x1, P1 ;  /* 0x00000005ea0d7211 */ /* 0x004fe200008f0ce9 */
[----:B------:R-:W-:-:S05]  /*1730*/  IMAD.SHL.U32 R5, R229, 0x2, RZ ;  /* 0x00000002e5057824 */ /* 0x000fca00078e00ff */
[----:B------:R-:W-:Y:S01]  /*1740*/  @!PT LDS RZ, [RZ] ;  /* 0x00000000fffff984 */ /* 0x000fe20000000800 */
[----:B------:R2:W-:Y:S03]  /*1750*/  LDGSTS.E.BYPASS.LTC128B.128 [R5+0x6900], [R12.64], !P0 ;  /* 0x069000000c057fae */ /* 0x0005e6000c101d74 */
.L_x_1039:
[----:B------:R-:W-:Y:S05]  /*1760*/  BSYNC B0 ;  /* 0x0000000000007941 */ /* 0x000fea0003800000 */
.L_x_1038:
[----:B------:R-:W-:Y:S01]  /*1770*/  IADD3 R6, R3, 0x20, RZ ;  /* 0x0000002003067810 */ /* 0x000fe20007ffe0ff */
[----:B--2---:R2:W4:Y:S01]  /*1780*/  SHFL.IDX PT, R5, R9, 0x2, 0x181f ;  /* 0x00581f0009057f89 */ /* 0x00452200000e0000 */
[----:B------:R-:W-:Y:S02]  /*1790*/  BSSY B0, `(.L_x_1040) ;  /* 0x0000009000007945 */ /* 0x000fe40003800000 */
[----:B------:R-:W-:Y:S01]  /*17a0*/  ISETP.GE.AND P1, PT, R6, UR4, PT ;  /* 0x0000000406007c0c */ /* 0x000fe2000bf26270 */
[----:B---3--:R2:W3:-:S12]  /*17b0*/  SHFL.IDX PT, R12, R10, 0x2, 0x181f ;  /* 0x00581f000a0c7f89 */ /* 0x0084d800000e0000 */
[----:B------:R-:W-:Y:S05]  /*17c0*/  @P1 BRA `(.L_x_1041) ;  /* 0x0000005000001947 */ /* 0x000fea0003800000 */
[----:B---3--:R-:W-:-:S04]  /*17d0*/  LEA R12, P1, R234, R12, 0x1 ;  /* 0x0000000cea0c7211 */ /* 0x008fc800078208ff */
[----:B----4-:R-:W-:Y:S01]  /*17e0*/  LEA.HI.X R13, R234, R5, R233, 0x1, P1 ;  /* 0x00000005ea0d7211 */ /* 0x010fe200008f0ce9 */
[----:B------:R-:W-:-:S05]  /*17f0*/  IMAD.SHL.U32 R5, R229, 0x2, RZ ;  /* 0x00000002e5057824 */ /* 0x000fca00078e00ff */
[----:B------:R-:W-:Y:S01]  /*1800*/  @!PT LDS RZ, [RZ] ;  /* 0x00000000fffff984 */ /* 0x000fe20000000800 */
[----:B------:R3:W-:Y:S03]  /*1810*/  LDGSTS.E.BYPASS.LTC128B.128 [R5+0x7100], [R12.64], !P0 ;  /* 0x071000000c057fae */ /* 0x0007e6000c101d74 */
.L_x_1041:
[----:B------:R-:W-:Y:S05]  /*1820*/  BSYNC B0 ;  /* 0x0000000000007941 */ /* 0x000fea0003800000 */
.L_x_1040:
[----:B------:R-:W-:Y:S01]  /*1830*/  IADD3 R6, R3, 0x30, RZ ;  /* 0x0000003003067810 */ /* 0x000fe20007ffe0ff */
[----:B---34-:R3:W4:Y:S01]  /*1840*/  SHFL.IDX PT, R5, R9, 0x3, 0x181f ;  /* 0x00781f0009057f89 */ /* 0x01872200000e0000 */
[----:B------:R-:W-:Y:S02]  /*1850*/  BSSY B0, `(.L_x_1042) ;  /* 0x0000009000007945 */ /* 0x000fe40003800000 */
[----:B------:R-:W-:Y:S01]  /*1860*/  ISETP.GE.AND P1, PT, R6, UR4, PT ;  /* 0x0000000406007c0c */ /* 0x000fe2000bf26270 */
[----:B------:R3:W1:-:S12]  /*1870*/  SHFL.IDX PT, R12, R10, 0x3, 0x181f ;  /* 0x00781f000a0c7f89 */ /* 0x00065800000e0000 */
[----:B------:R-:W-:Y:S05]  /*1880*/  @P1 BRA `(.L_x_1043) ;  /* 0x0000005000001947 */ /* 0x000fea0003800000 */
[----:B-1----:R-:W-:-:S04]  /*1890*/  LEA R12, P1, R234, R12, 0x1 ;  /* 0x0000000cea0c7211 */ /* 0x002fc800078208ff */
[----:B----4-:R-:W-:Y:S01]  /*18a0*/  LEA.HI.X R13, R234, R5, R233, 0x1, P1 ;  /* 0x00000005ea0d7211 */ /* 0x010fe200008f0ce9 */
[----:B------:R-:W-:-:S05]  /*18b0*/  IMAD.SHL.U32 R5, R229, 0x2, RZ ;  /* 0x00000002e5057824 */ /* 0x000fca00078e00ff */
[----:B------:R-:W-:Y:S01]  /*18c0*/  @!PT LDS RZ, [RZ] ;  /* 0x00000000fffff984 */ /* 0x000fe20000000800 */
[----:B------:R1:W-:Y:S03]  /*18d0*/  LDGSTS.E.BYPASS.LTC128B.128 [R5+0x7900], [R12.64], !P0 ;  /* 0x079000000c057fae */ /* 0x0003e6000c101d74 */
.L_x_1043:
[----:B------:R-:W-:Y:S05]  /*18e0*/  BSYNC B0 ;  /* 0x0000000000007941 */ /* 0x000fea0003800000 */
.L_x_1042:
[----:B------:R-:W-:Y:S01]  /*18f0*/  IADD3 R6, R3, 0x40, RZ ;  /* 0x0000004003067810 */ /* 0x000fe20007ffe0ff */
[----:B-1--4-:R1:W4:Y:S01]  /*1900*/  SHFL.IDX PT, R5, R9, 0x4, 0x181f ;  /* 0x00981f0009057f89 */ /* 0x01232200000e0000 */
[----:B------:R-:W-:Y:S02]  /*1910*/  BSSY B0, `(.L_x_1044) ;  /* 0x0000009000007945 */ /* 0x000fe40003800000 */
[----:B------:R-:W-:Y:S01]  /*1920*/  ISETP.GE.AND P1, PT, R6, UR4, PT ;  /* 0x0000000406007c0c */ /* 0x000fe2000bf26270 */
[----:B------:R1:W2:-:S12]  /*1930*/  SHFL.IDX PT, R12, R10, 0x4, 0x181f ;  /* 0x00981f000a0c7f89 */ /* 0x00029800000e0000 */
[----:B------:R-:W-:Y:S05]  /*1940*/  @P1 BRA `(.L_x_1045) ;  /* 0x0000005000001947 */ /* 0x000fea0003800000 */
[----:B--2---:R-:W-:-:S04]  /*1950*/  LEA R12, P1, R234, R12, 0x1 ;  /* 0x0000000cea0c7211 */ /* 0x004fc800078208ff */
[----:B----4-:R-:W-:Y:S01]  /*1960*/  LEA.HI.X R13, R234, R5, R233, 0x1, P1 ;  /* 0x00000005ea0d7211 */ /* 0x010fe200008f0ce9 */
[----:B------:R-:W-:-:S05]  /*1970*/  IMAD.SHL.U32 R5, R229, 0x2, RZ ;  /* 0x00000002e5057824 */ /* 0x000fca00078e00ff */
[----:B------:R-:W-:Y:S01]  /*1980*/  @!PT LDS RZ, [RZ] ;  /* 0x00000000fffff984 */ /* 0x000fe20000000800 */
[----:B------:R2:W-:Y:S03]  /*1990*/  LDGSTS.E.BYPASS.LTC128B.128 [R5+0x8100], [R12.64], !P0 ;  /* 0x081000000c057fae */ /* 0x0005e6000c101d74 */
.L_x_1045:
[----:B------:R-:W-:Y:S05]  /*19a0*/  BSYNC B0 ;  /* 0x0000000000007941 */ /* 0x000fea0003800000 */
.L_x_1044:
[----:B------:R-:W-:Y:S01]  /*19b0*/  IADD3 R6, R3, 0x50, RZ ;  /* 0x0000005003067810 */ /* 0x000fe20007ffe0ff */
[----:B--2-4-:R2:W4:Y:S01]  /*19c0*/  SHFL.IDX PT, R5, R9, 0x5, 0x181f ;  /* 0x00b81f0009057f89 */ /* 0x01452200000e0000 */
        /* <DEDUP_REMOVED lines=9> */
.L_x_1047:
[----:B------:R-:W-:Y:S05]  /*1a60*/  BSYNC B0 ;  /* 0x0000000000007941 */ /* 0x000fea0003800000 */
.L_x_1046:
        /* <DEDUP_REMOVED lines=11> */
.L_x_1049:
[----:B------:R-:W-:Y:S05]  /*1b20*/  BSYNC B0 ;  /* 0x0000000000007941 */ /* 0x000fea0003800000 */
.L_x_1048:
[----:B-123--:R-:W1:Y:S01]  /*1b30*/  SHFL.IDX PT, R10, R10, 0x7, 0x181f ;  /* 0x00f81f000a0a7f89 */ /* 0x00ee6200000e0000 */
[----:B------:R-:W-:Y:S01]  /*1b40*/  IADD3 R3, R3, 0x70, RZ ;  /* 0x0000007003037810 */ /* 0x000fe20007ffe0ff */
[----:B------:R-:W-:Y:S01]  /*1b50*/  UMOV UR36, 0x60 ;  /* 0x0000006000247882 */ /* 0x000fe20000000000 */
[----:B----4-:R-:W-:Y:S01]  /*1b60*/  IMAD.MOV.U32 R5, RZ, RZ, c[0x0][0x2b8] ;  /* 0x0000ae00ff057624 */ /* 0x010fe200078e00ff */
[----:B------:R-:W2:Y:S01]  /*1b70*/  SHFL.IDX PT, R9, R9, 0x7, 0x181f ;  /* 0x00f81f0009097f89 */ /* 0x000ea200000e0000 */
[----:B------:R-:W-:Y:S01]  /*1b80*/  ISETP.GE.AND P3, PT, R3, UR4, PT ;  /* 0x0000000403007c0c */ /* 0x000fe2000bf66270 */
[----:B------:R-:W-:Y:S01]  /*1b90*/  UIMAD UR12, UR7, UR36, -0x60 ;  /* 0xffffffa0070c74a4 */ /* 0x000fe2000f8e0224 */
[----:B------:R-:W-:Y:S01]  /*1ba0*/  IMAD.SHL.U32 R229, R229, 0x2, RZ ;  /* 0x00000002e5e57824 */ /* 0x000fe200078e00ff */
[----:B------:R-:W-:Y:S01]  /*1bb0*/  ISETP.NE.AND P4, PT, R5, 0x1, PT ;  /* 0x000000010500780c */ /* 0x000fe20003f85270 */
[----:B------:R-:W-:Y:S01]  /*1bc0*/  USHF.R.S32.HI UR9, URZ, 0x1f, UR17 ;  /* 0x0000001f3f097899 */ /* 0x000fe20008011411 */
[----:B------:R-:W-:Y:S01]  /*1bd0*/  IMAD.MOV.U32 R230, RZ, RZ, RZ ;  /* 0x000000ffffe67224 */ /* 0x000fe200078e00ff */
[----:B------:R-:W-:Y:S01]  /*1be0*/  ULDC.64 UR18, c[0x0][0x2b0] ;  /* 0x0000ac0000127ab9 */ /* 0x000fe20000000a00 */
[----:B------:R-:W-:Y:S01]  /*1bf0*/  IADD3 R231, R232, UR12, RZ ;  /* 0x0000000ce8e77c10 */ /* 0x000fe2000fffe0ff */
[----:B------:R-:W-:-:S02]  /*1c00*/  UIMAD UR9, UR9, UR18, URZ ;  /* 0x00000012090972a4 */ /* 0x000fc4000f8e023f */
[----:B------:R-:W-:Y:S01]  /*1c10*/  UIMAD.WIDE.U32 UR46, UR17, UR18, URZ ;  /* 0x00000012112e72a5 */ /* 0x000fe2000f8e003f */
[C---:B------:R-:W-:Y:S01]  /*1c20*/  ISETP.GE.AND P5, PT, R231.reuse, UR8, PT ;  /* 0x00000008e7007c0c */ /* 0x040fe2000bfa6270 */
[----:B------:R-:W-:Y:S01]  /*1c30*/  UIMAD UR4, UR17, UR19, UR9 ;  /* 0x00000013110472a4 */ /* 0x000fe2000f8e0209 */
[----:B------:R-:W-:Y:S02]  /*1c40*/  IADD3 R231, R231, UR14, RZ ;  /* 0x0000000ee7e77c10 */ /* 0x000fe4000fffe0ff */
[----:B------:R-:W-:Y:S01]  /*1c50*/  ISETP.GT.OR P5, PT, R232, 0x5f, P5 ;  /* 0x0000005fe800780c */ /* 0x000fe20002fa4670 */
[----:B------:R-:W-:Y:S02]  /*1c60*/  UIADD3 UR4, UR47, UR4, URZ ;  /* 0x000000042f047290 */ /* 0x000fe4000fffe03f */
[----:B------:R-:W-:Y:S01]  /*1c70*/  @P4 IMAD.HI.U32 R5, R231, c[0x0][0x2bc], RZ ;  /* 0x0000af00e7054a27 */ /* 0x000fe200078e00ff */
[----:B-1----:R-:W-:Y:S01]  /*1c80*/  @!P3 LEA R10, P2, R234, R10, 0x1 ;  /* 0x0000000aea0ab211 */ /* 0x002fe200078408ff */
[----:B------:R-:W-:-:S02]  /*1c90*/  ULDC.64 UR18, c[0x0][0x1e8] ;  /* 0x00007a0000127ab9 */ /* 0x000fc40000000a00 */
[----:B------:R-:W-:Y:S01]  /*1ca0*/  IMAD.MOV.U32 R3, RZ, RZ, R231 ;  /* 0x000000ffff037224 */ /* 0x000fe200078e00e7 */
[----:B--2---:R-:W-:Y:S02]  /*1cb0*/  @!P3 LEA.HI.X R11, R234, R9, R233, 0x1, P2 ;  /* 0x00000009ea0bb211 */ /* 0x004fe400010f0ce9 */
[----:B------:R-:W-:-:S03]  /*1cc0*/  @P4 SHF.R.U32.HI R3, RZ, c[0x0][0x2c0], R5 ;  /* 0x0000b000ff034a19 */ /* 0x000fc60000011605 */
[----:B------:R-:W-:Y:S01]  /*1cd0*/  @!PT LDS RZ, [RZ] ;  /* 0x00000000fffff984 */ /* 0x000fe20000000800 */
[----:B------:R1:W-:Y:S01]  /*1ce0*/  @!P3 LDGSTS.E.BYPASS.LTC128B.128 [R229+0x9900], [R10.64], !P0 ;  /* 0x099000000ae5bfae */ /* 0x0003e2000c101d74 */
[----:B------:R-:W-:-:S03]  /*1cf0*/  @!P5 IADD3 R6, P1, R3, UR46, RZ ;  /* 0x0000002e0306dc10 */ /* 0x000fc6000ff3e0ff */
[----:B------:R-:W0:Y:S01]  /*1d00*/  LDGDEPBAR ;  /* 0x00000000000079af */ /* 0x000e220000000000 */
        /* <DEDUP_REMOVED lines=11> */
[----:B------:R-:W-:Y:S01]  /*1dc0*/  IMAD.SHL.U32 R16, R16, 0x40, RZ ;  /* 0x0000004010107824 */ /* 0x000fe200078e00ff */
[----:B------:R-:W-:Y:S01]  /*1dd0*/  UIMAD UR36, UR7, -0x60, UR36 ;  /* 0xffffffa0072478a4 */ /* 0x000fe2000f8e0224 */
[----:B------:R-:W-:Y:S01]  /*1de0*/  IMAD.WIDE.U32 R12, R231, c[0x0][0x1e0], RZ ;  /* 0x00007800e70c7a25 */ /* 0x000fe200078e00ff */
[----:B------:R-:W-:Y:S01]  /*1df0*/  UIADD3 UR9, UR51, UR9, URZ ;  /* 0x0000000933097290 */ /* 0x000fe2000fffe03f */
[----:B------:R-:W-:Y:S01]  /*1e00*/  LEA.HI R168, R169, R7, RZ, 0x5 ;  /* 0x00000007a9a87211 */ /* 0x000fe200078f28ff */
[----:B------:R-:W-:Y:S01]  /*1e10*/  UIADD3 UR17, UR8, UR36, URZ ;  /* 0x0000002408117290 */ /* 0x000fe2000fffe03f */
[----:B------:R-:W-:Y:S01]  /*1e20*/  LOP3.LUT R16, R16, 0x1c0, RZ, 0xc0, !PT ;  /* 0x000001c010107812 */ /* 0x000fe200078ec0ff */
[----:B------:R-:W-:Y:S01]  /*1e30*/  IMAD.WIDE.U32 R38, R231, c[0x0][0x208], RZ ;  /* 0x00008200e7267a25 */ /* 0x000fe200078e00ff */
[----:B------:R-:W-:Y:S01]  /*1e40*/  ULDC.64 UR18, c[0x0][0x210] ;  /* 0x0000840000127ab9 */ /* 0x000fe20000000a00 */
[----:B------:R-:W-:Y:S01]  /*1e50*/  IADD3 R237, R229, 0x100, RZ ;  /* 0x00000100e5ed7810 */ /* 0x000fe20007ffe0ff */
[----:B------:R-:W-:Y:S01]  /*1e60*/  UIMAD UR10, UR10, UR18, URZ ;  /* 0x000000120a0a72a4 */ /* 0x000fe2000f8e023f */
[C---:B------:R-:W-:Y:S01]  /*1e70*/  IADD3 R88, -R15.reuse, UR17, RZ ;  /* 0x000000110f587c10 */ /* 0x040fe2000fffe1ff */
[----:B------:R-:W-:Y:S01]  /*1e80*/  IMAD.SHL.U32 R15, R15, 0x8, RZ ;  /* 0x000000080f0f7824 */ /* 0x000fe200078e00ff */
[----:B------:R-:W-:-:S02]  /*1e90*/  UIMAD.WIDE.U32 UR48, UR11, UR18, URZ ;  /* 0x000000120b3072a5 */ /* 0x000fc4000f8e003f */
[C---:B------:R-:W-:Y:S01]  /*1ea0*/  ISETP.GE.AND P2, PT, R88.reuse, 0x1, PT ;  /* 0x000000015800780c */ /* 0x040fe20003f46270 */
[----:B------:R-:W-:Y:S01]  /*1eb0*/  UIMAD UR10, UR11, UR19, UR10 ;  /* 0x000000130b0a72a4 */ /* 0x000fe2000f8e020a */
[----:B------:R-:W-:Y:S01]  /*1ec0*/  ISETP.GE.AND P1, PT, R88, 0x21, PT ;  /* 0x000000215800780c */ /* 0x000fe20003f26270 */
[----:B------:R-:W-:Y:S01]  /*1ed0*/  UIADD3 UR18, UR7, -0x1, URZ ;  /* 0xffffffff07127890 */ /* 0x000fe2000fffe03f */
[----:B--2---:R-:W-:Y:S01]  /*1ee0*/  SHF.R.S32.HI R8, RZ, 0x1f, R231 ;  /* 0x0000001fff087819 */ /* 0x004fe200000114e7 */
[----:B------:R-:W-:Y:S02]  /*1ef0*/  UIADD3 UR10, UR49, UR10, URZ ;  /* 0x0000000a310a7290 */ /* 0x000fe4000fffe03f */
[----:B------:R-:W-:Y:S02]  /*1f00*/  UISETP.GT.AND UP0, UPT, UR18, UR5, UPT ;  /* 0x000000051200728c */ /* 0x000fe4000bf04270 */
[C---:B-1----:R-:W-:Y:S02]  /*1f10*/  IMAD R10, R8.reuse, c[0x0][0x1e0], RZ ;  /* 0x00007800080a7a24 */ /* 0x042fe400078e02ff */
[----:B------:R-:W-:-:S02]  /*1f20*/  IMAD R8, R8, c[0x0][0x208], RZ ;  /* 0x0000820008087a24 */ /* 0x000fc400078e02ff */
[C---:B------:R-:W-:Y:S02]  /*1f30*/  IMAD R10, R231.reuse, c[0x0][0x1e4], R10 ;  /* 0x00007900e70a7a24 */ /* 0x040fe400078e020a */
[----:B------:R-:W-:Y:S02]  /*1f40*/  IMAD R8, R231, c[0x0][0x20c], R8 ;  /* 0x00008300e7087a24 */ /* 0x000fe400078e0208 */
[----:B------:R-:W-:Y:S02]  /*1f50*/  IMAD.IADD R11, R13, 0x1, R10 ;  /* 0x000000010d0b7824 */ /* 0x000fe400078e020a */
[----:B------:R-:W-:Y:S02]  /*1f60*/  IMAD.MOV.U32 R10, RZ, RZ, R12 ;  /* 0x000000ffff0a7224 */ /* 0x000fe400078e000c */
[----:B------:R-:W-:Y:S01]  /*1f70*/  IMAD.IADD R39, R39, 0x1, R8 ;  /* 0x0000000127277824 */ /* 0x000fe200078e0208 */
[----:B---3--:R-:W-:Y:S01]  /*1f80*/  SHF.R.S32.HI R36, RZ, 0x1f, R230 ;  /* 0x0000001fff247819 */ /* 0x008fe200000114e6 */
[----:B------:R-:W-:-:S04]  /*1f90*/  IMAD.WIDE.U32 R10, R230, c[0x0][0x1f0], R10 ;  /* 0x00007c00e60a7a25 */ /* 0x000fc800078e000a */
[----:B------:R-:W-:Y:S01]  /*1fa0*/  IMAD R3, R36, c[0x0][0x1f0], RZ ;  /* 0x00007c0024037a24 */ /* 0x000fe200078e02ff */
[----:B------:R-:W-:Y:S01]  /*1fb0*/  IADD3 R14, P0, R10, UR50, RZ ;  /* 0x000000320a0e7c10 */ /* 0x000fe2000ff1e0ff */
[----:B------:R-:W-:Y:S02]  /*1fc0*/  IMAD R89, R36, c[0x0][0x218], RZ ;  /* 0x0000860024597a24 */ /* 0x000fe400078e02ff */
[C---:B------:R-:W-:Y:S02]  /*1fd0*/  IMAD R3, R230.reuse, c[0x0][0x1f4], R3 ;  /* 0x00007d00e6037a24 */ /* 0x040fe400078e0203 */
[----:B------:R-:W-:-:S03]  /*1fe0*/  IMAD.WIDE.U32 R36, R230, c[0x0][0x218], R38 ;  /* 0x00008600e6247a25 */ /* 0x000fc600078e0026 */
[----:B------:R-:W-:Y:S01]  /*1ff0*/  IADD3.X R10, R11, UR9, R3, P0, !PT ;  /* 0x000000090b0a7c10 */ /* 0x000fe200087fe403 */
[----:B------:R-:W-:Y:S01]  /*2000*/  IMAD R89, R230, c[0x0][0x21c], R89 ;  /* 0x00008700e6597a24 */ /* 0x000fe200078e0259 */
[----:B------:R-:W-:-:S04]  /*2010*/  LEA R3, P0, R14, c[0x0][0x1c8], 0x1 ;  /* 0x000072000e037a11 */ /* 0x000fc800078008ff */
[----:B------:R-:W-:Y:S01]  /*2020*/  LEA.HI.X R14, R14, c[0x0][0x1cc], R10, 0x1, P0 ;  /* 0x000073000e0e7a11 */ /* 0x000fe200000f0c0a */
[----:B------:R-:W1:Y:S01]  /*2030*/  SHFL.IDX PT, R22, R3, RZ, 0x181f ;  /* 0x00181fff03167589 */ /* 0x000e6200000e0000 */
[----:B------:R-:W-:-:S03]  /*2040*/  ISETP.GE.AND P0, PT, R88, 0x11, PT ;  /* 0x000000115800780c */ /* 0x000fc60003f06270 */
[----:B------:R-:W2:Y:S04]  /*2050*/  SHFL.IDX PT, R6, R14, RZ, 0x181f ;  /* 0x00181fff0e067589 */ /* 0x000ea800000e0000 */
[----:B------:R-:W3:Y:S04]  /*2060*/  SHFL.IDX PT, R20, R3, 0x1, 0x181f ;  /* 0x00381f0003147f89 */ /* 0x000ee800000e0000 */
[----:B------:R-:W4:Y:S04]  /*2070*/  SHFL.IDX PT, R13, R14, 0x1, 0x181f ;  /* 0x00381f000e0d7f89 */ /* 0x000f2800000e0000 */
[----:B------:R-:W5:Y:S04]  /*2080*/  SHFL.IDX PT, R11, R3, 0x2, 0x181f ;  /* 0x00581f00030b7f89 */ /* 0x000f6800000e0000 */
[----:B------:R-:W5:Y:S04]  /*2090*/  SHFL.IDX PT, R12, R14, 0x2, 0x181f ;  /* 0x00581f000e0c7f89 */ /* 0x000f6800000e0000 */
[----:B------:R-:W5:Y:S01]  /*20a0*/  SHFL.IDX PT, R9, R3, 0x3, 0x181f ;  /* 0x00781f0003097f89 */ /* 0x000f6200000e0000 */
[----:B-1----:R-:W-:-:S03]  /*20b0*/  @P2 LEA R22, P6, R234, R22, 0x1 ;  /* 0x00000016ea162211 */ /* 0x002fc600078c08ff */
[----:B------:R-:W-:Y:S01]  /*20c0*/  SHFL.IDX PT, R5, R3, 0x4, 0x181f ;  /* 0x00981f0003057f89 */ /* 0x000fe200000e0000 */
[----:B--2---:R-:W-:Y:S02]  /*20d0*/  @P2 LEA.HI.X R23, R234, R6, R233, 0x1, P6 ;  /* 0x00000006ea172211 */ /* 0x004fe400030f0ce9 */
[----:B------:R-:W-:Y:S01]  /*20e0*/  ISETP.GE.AND P6, PT, R88, 0x31, PT ;  /* 0x000000315800780c */ /* 0x000fe20003fc6270 */
[----:B------:R-:W1:Y:S01]  /*20f0*/  SHFL.IDX PT, R10, R14, 0x3, 0x181f ;  /* 0x00781f000e0a7f89 */ /* 0x000e6200000e0000 */
[----:B---3--:R-:W-:-:S03]  /*2100*/  @P0 LEA R20, P3, R234, R20, 0x1 ;  /* 0x00000014ea140211 */ /* 0x008fc600078608ff */
[----:B------:R-:W2:Y:S01]  /*2110*/  SHFL.IDX PT, R3, R3, 0x5, 0x181f ;  /* 0x00b81f0003037f89 */ /* 0x000ea200000e0000 */
[----:B----4-:R-:W-:Y:S02]  /*2120*/  @P0 LEA.HI.X R21, R234, R13, R233, 0x1, P3 ;  /* 0x0000000dea150211 */ /* 0x010fe400018f0ce9 */
[C---:B------:R-:W-:Y:S01]  /*2130*/  ISETP.GE.AND P3, PT, R88.reuse, 0x41, PT ;  /* 0x000000415800780c */ /* 0x040fe20003f66270 */
[----:B------:R-:W-:Y:S04]  /*2140*/  SHFL.IDX PT, R6, R14, 0x4, 0x181f ;  /* 0x00981f000e067f89 */ /* 0x000fe800000e0000 */
[----:B------:R-:W3:Y:S04]  /*2150*/  SHFL.IDX PT, R14, R14, 0x5, 0x181f ;  /* 0x00b81f000e0e7f89 */ /* 0x000ee800000e0000 */
[----:B------:R4:W-:Y:S01]  /*2160*/  @P2 LDGSTS.E.BYPASS.LTC128B.128 [R229+0x3100], [R22.64], !P5 ;  /* 0x0310000016e52fae */ /* 0x0009e2000e901d74 */
[----:B------:R-:W-:-:S03]  /*2170*/  ISETP.GE.AND P2, PT, R88, 0x51, PT ;  /* 0x000000515800780c */ /* 0x000fc60003f46270 */
[----:B------:R5:W-:Y:S02]  /*2180*/  @P0 LDGSTS.E.BYPASS.LTC128B.128 [R229+0x3900], [R20.64], !P5 ;  /* 0x0390000014e50fae */ /* 0x000be4000e901d74 */
[C---:B-----5:R-:W-:Y:S02]  /*2190*/  @P1 LEA R20, P0, R234.reuse, R11, 0x1 ;  /* 0x0000000bea141211 */ /* 0x060fe400078008ff */
[----:B------:R-:W-:Y:S02]  /*21a0*/  SHF.R.S32.HI R11, RZ, 0x4, R18 ;  /* 0x00000004ff0b7819 */ /* 0x000fe40000011412 */
[----:B------:R-:W-:Y:S02]  /*21b0*/  @P1 LEA.HI.X R21, R234, R12, R233, 0x1, P0 ;  /* 0x0000000cea151211 */ /* 0x000fe400000f0ce9 */
[----:B------:R-:W-:Y:S02]  /*21c0*/  LEA.HI R18, R18, R11, RZ, 0x1 ;  /* 0x0000000b12127211 */ /* 0x000fe400078f08ff */
[----:B------:R-:W-:Y:S01]  /*21d0*/  @P6 LEA R12, P0, R234, R9, 0x1 ;  /* 0x00000009ea0c6211 */ /* 0x000fe200078008ff */
[----:B------:R5:W-:Y:S01]  /*21e0*/  @P1 LDGSTS.E.BYPASS.LTC128B.128 [R229+0x4100], [R20.64], !P5 ;  /* 0x0410000014e51fae */ /* 0x000be2000e901d74 */
[----:B------:R-:W-:-:S02]  /*21f0*/  LOP3.LUT R18, R18, 0xfffffffe, RZ, 0xc0, !PT ;  /* 0xfffffffe12127812 */ /* 0x000fc400078ec0ff */
[C-C-:B-1----:R-:W-:Y:S02]  /*2200*/  @P6 LEA.HI.X R13, R234.reuse, R10, R233.reuse, 0x1, P0 ;  /* 0x0000000aea0d6211 */ /* 0x142fe400000f0ce9 */
[C---:B--2---:R-:W-:Y:S01]  /*2210*/  @P2 LEA R10, P0, R234.reuse, R3, 0x1 ;  /* 0x00000003ea0a2211 */ /* 0x044fe200078008ff */
[----:B------:R-:W-:Y:S02]  /*2220*/  IMAD.IADD R18, R11, 0x1, -R18 ;  /* 0x000000010b127824 */ /* 0x000fe400078e0a12 */
[----:B------:R1:W-:Y:S01]  /*2230*/  @P6 LDGSTS.E.BYPASS.LTC128B.128 [R229+0x4900], [R12.64], !P5 ;  /* 0x049000000ce56fae */ /* 0x0003e2000e901d74 */
[----:B---3--:R-:W-:Y:S01]  /*2240*/  @P2 LEA.HI.X R11, R234, R14, R233, 0x1, P0 ;  /* 0x0000000eea0b2211 */ /* 0x008fe200000f0ce9 */
[----:B------:R-:W-:Y:S01]  /*2250*/  IMAD.SHL.U32 R3, R2, 0x40, RZ ;  /* 0x0000004002037824 */ /* 0x000fe200078e00ff */
[----:B------:R-:W-:-:S04]  /*2260*/  IADD3 R93, P0, R36, UR48, RZ ;  /* 0x00000030245d7c10 */ /* 0x000fc8000ff1e0ff */
[----:B------:R-:W-:Y:S02]  /*2270*/  LOP3.LUT R3, R3, 0x1c0, RZ, 0xc0, !PT ;  /* 0x000001c003037812 */ /* 0x000fe400078ec0ff */
[----:B------:R-:W-:Y:S02]  /*2280*/  IADD3.X R89, R37, UR10, R89, P0, !PT ;  /* 0x0000000a25597c10 */ /* 0x000fe400087fe459 */
[----:B------:R-:W-:Y:S02]  /*2290*/  LOP3.LUT R15, R3, 0x8, R15, 0xf8, !PT ;  /* 0x00000008030f7812 */ /* 0x000fe400078ef80f */
[----:B------:R-:W-:Y:S02]  /*22a0*/  SHF.R.U32.HI R3, RZ, 0x3, R3 ;  /* 0x00000003ff037819 */ /* 0x000fe40000011603 */
[----:B------:R-:W-:Y:S02]  /*22b0*/  LEA R97, P0, R93, c[0x0][0x1f8], 0x1 ;  /* 0x00007e005d617a11 */ /* 0x000fe400078008ff */
[----:B------:R-:W-:-:S02]  /*22c0*/  LOP3.LUT R15, R15, R3, RZ, 0x3c, !PT ;  /* 0x000000030f0f7212 */ /* 0x000fc400078e3cff */
[----:B-----5:R-:W-:Y:S01]  /*22d0*/  @P3 LEA R20, P1, R234, R5, 0x1 ;  /* 0x00000005ea143211 */ /* 0x020fe200078208ff */
[----:B------:R-:W-:Y:S01]  /*22e0*/  IMAD.SHL.U32 R5, R17, 0x40, RZ ;  /* 0x0000004011057824 */ /* 0x000fe200078e00ff */
[----:B------:R-:W-:Y:S01]  /*22f0*/  LEA.HI.X R93, R93, c[0x0][0x1fc], R89, 0x1, P0 ;  /* 0x00007f005d5d7a11 */ /* 0x000fe200000f0c59 */
[----:B------:R-:W-:Y:S01]  /*2300*/  IMAD R227, R18, 0x200, R15 ;  /* 0x0000020012e37824 */ /* 0x000fe200078e020f */
[----:B------:R-:W-:Y:S01]  /*2310*/  @P3 LEA.HI.X R21, R234, R6, R233, 0x1, P1 ;  /* 0x00000006ea153211 */ /* 0x000fe200008f0ce9 */
[----:B------:R-:W-:Y:S01]  /*2320*/  IMAD.SHL.U32 R6, R18, 0x8, RZ ;  /* 0x0000000812067824 */ /* 0x000fe200078e00ff */
[----:B------:R-:W-:Y:S01]  /*2330*/  LOP3.LUT R5, R5, 0xfffffe00, RZ, 0xc0, !PT ;  /* 0xfffffe0005057812 */ /* 0x000fe200078ec0ff */
[----:B------:R-:W-:Y:S01]  /*2340*/  IMAD.SHL.U32 R227, R227, 0x2, RZ ;  /* 0x00000002e3e37824 */ /* 0x000fe200078e00ff */
[----:B------:R-:W-:Y:S01]  /*2350*/  LOP3.LUT P1, RZ, R2, 0x2, RZ, 0xc0, !PT ;  /* 0x0000000202ff7812 */ /* 0x000fe2000782c0ff */
[----:B------:R4:W-:Y:S01]  /*2360*/  @P3 LDGSTS.E.BYPASS.LTC128B.128 [R229+0x5100], [R20.64], !P5 ;  /* 0x0510000014e53fae */ /* 0x0009e2000e901d74 */
[----:B------:R-:W-:-:S02]  /*2370*/  LOP3.LUT R9, R16, 0x8, R6, 0xf8, !PT ;  /* 0x0000000810097812 */ /* 0x000fc400078ef806 */
[----:B------:R-:W-:Y:S01]  /*2380*/  SHF.R.U32.HI R16, RZ, 0x3, R16 ;  /* 0x00000003ff107819 */ /* 0x000fe20000011610 */
[----:B------:R2:W-:Y:S01]  /*2390*/  @P2 LDGSTS.E.BYPASS.LTC128B.128 [R229+0x5900], [R10.64], !P5 ;  /* 0x059000000ae52fae */ /* 0x0005e2000e901d74 */
[----:B------:R-:W-:Y:S02]  /*23a0*/  SHF.R.S32.HI R6, RZ, 0x5, R168 ;  /* 0x00000005ff067819 */ /* 0x000fe400000114a8 */
[----:B------:R-:W-:Y:S01]  /*23b0*/  LOP3.LUT R3, R9, R16, RZ, 0x3c, !PT ;  /* 0x0000001009037212 */ /* 0x000fe200078e3cff */
[----:B------:R-:W0:Y:S01]  /*23c0*/  LDGDEPBAR ;  /* 0x00000000000079af */ /* 0x000e220000000000 */
[C---:B------:R-:W-:Y:S01]  /*23d0*/  IADD3 R38, R227.reuse, 0x3100, RZ ;  /* 0x00003100e3267810 */ /* 0x040fe20007ffe0ff */
[----:B------:R-:W-:Y:S01]  /*23e0*/  IMAD R228, R6, 0x400, R5 ;  /* 0x0000040006e47824 */ /* 0x000fe200078e0205 */
[----:B------:R-:W-:Y:S01]  /*23f0*/  IADD3 R226, R227, 0x3120, RZ ;  /* 0x00003120e3e27810 */ /* 0x000fe20007ffe0ff */
[----:B------:R-:W3:Y:S01]  /*2400*/  SHFL.IDX PT, R96, R97, RZ, 0x181f ;  /* 0x00181fff61607589 */ /* 0x000ee200000e0000 */
[----:B------:R-:W-:Y:S01]  /*2410*/  @P1 IADD3 R226, R38, -0x20, RZ ;  /* 0xffffffe026e21810 */ /* 0x000fe20007ffe0ff */
[----:B------:R-:W-:Y:S01]  /*2420*/  IMAD.IADD R228, R3, 0x1, R228 ;  /* 0x0000000103e47824 */ /* 0x000fe200078e02e4 */
[C---:B------:R-:W-:Y:S01]  /*2430*/  SHF.L.U64.HI R233, R234.reuse, 0x1, R233 ;  /* 0x00000001eae97819 */ /* 0x040fe200000102e9 */
[----:B------:R-:W5:Y:S01]  /*2440*/  SHFL.IDX PT, R94, R97, 0x1, 0x181f ;  /* 0x00381f00615e7f89 */ /* 0x000f6200000e0000 */
[----:B------:R-:W-:Y:S01]  /*2450*/  ISETP.GE.AND P2, PT, R234, c[0x0][0x1d4], PT ;  /* 0x00007500ea007a0c */ /* 0x000fe20003f46270 */
[----:B------:R-:W-:Y:S01]  /*2460*/  IMAD.SHL.U32 R228, R228, 0x2, RZ ;  /* 0x00000002e4e47824 */ /* 0x000fe200078e00ff */
[----:B------:R-:W-:Y:S01]  /*2470*/  IADD3 R217, R226, 0x800, RZ ;  /* 0x00000800e2d97810 */ /* 0x000fe20007ffe0ff */
[----:B------:R-:W-:Y:S01]  /*2480*/  SHFL.IDX PT, R95, R93, RZ, 0x181f ;  /* 0x00181fff5d5f7589 */ /* 0x000fe200000e0000 */
[----:B------:R-:W-:Y:S01]  /*2490*/  IMAD.SHL.U32 R234, R234, 0x2, RZ ;  /* 0x00000002eaea7824 */ /* 0x000fe200078e00ff */
[----:B------:R-:W-:Y:S01]  /*24a0*/  ISETP.LT.OR P1, PT, R88, 0x1, P2 ;  /* 0x000000015800780c */ /* 0x000fe20001721670 */
[--C-:B------:R-:W-:Y:S01]  /*24b0*/  IMAD R224, R0, 0x2, R228.reuse ;  /* 0x0000000200e07824 */ /* 0x100fe200078e02e4 */
[----:B------:R-:W-:Y:S01]  /*24c0*/  SHFL.IDX PT, R90, R97, 0x3, 0x181f ;  /* 0x00781f00615a7f89 */ /* 0x000fe200000e0000 */
[----:B------:R-:W-:Y:S01]  /*24d0*/  ISETP.LT.OR P3, PT, R88, 0x11, P2 ;  /* 0x000000115800780c */ /* 0x000fe20001761670 */
[----:B------:R-:W-:Y:S01]  /*24e0*/  IMAD R223, R4, 0x2, R228 ;  /* 0x0000000204df7824 */ /* 0x000fe200078e02e4 */
[C---:B------:R-:W-:Y:S01]  /*24f0*/  IADD3 R216, R226.reuse, 0x1000, RZ ;  /* 0x00001000e2d87810 */ /* 0x040fe20007ffe0ff */
[----:B------:R-:W-:Y:S01]  /*2500*/  SHFL.IDX PT, R92, R97, 0x2, 0x181f ;  /* 0x00581f00615c7f89 */ /* 0x000fe200000e0000 */
[----:B------:R-:W-:Y:S01]  /*2510*/  IADD3 R215, R226, 0x1800, RZ ;  /* 0x00001800e2d77810 */ /* 0x000fe20007ffe0ff */
[----:B------:R-:W-:Y:S01]  /*2520*/  IMAD R221, R0, 0x2, R223 ;  /* 0x0000000200dd7824 */ /* 0x000fe200078e02df */
[----:B------:R-:W-:Y:S01]  /*2530*/  IADD3 R214, R226, 0x2000, RZ ;  /* 0x00002000e2d67810 */ /* 0x000fe20007ffe0ff */
[----:B------:R-:W-:-:S04]  /*2540*/  DEPBAR.LE SB0, 0x1 ;  /* 0x000080400000791a */ /* 0x000fc80000000000 */
[----:B------:R-:W-:-:S04]  /*2550*/  DEPBAR.LE SB0, 0x0 ;  /* 0x000080000000791a */ /* 0x000fc80000000000 */
[----:B------:R-:W-:Y:S01]  /*2560*/  BAR.SYNC.DEFER_BLOCKING 0x0 ;  /* 0x0000000000007b1d */ /* 0x000fe20000010000 */
[-C--:B---3--:R-:W-:Y:S02]  /*2570*/  IADD3 R96, P6, R96, R234.reuse, RZ ;  /* 0x000000ea60607210 */ /* 0x088fe40007fde0ff */
[-C--:B-----5:R-:W-:Y:S02]  /*2580*/  IADD3 R94, P0, R94, R234.reuse, RZ ;  /* 0x000000ea5e5e7210 */ /* 0x0a0fe40007f1e0ff */
[----:B------:R-:W-:Y:S01]  /*2590*/  IADD3 R213, R226, 0x2800, RZ ;  /* 0x00002800e2d57810 */ /* 0x000fe20007ffe0ff */
[----:B------:R-:W-:Y:S04]  /*25a0*/  SHFL.IDX PT, R91, R93, 0x3, 0x181f ;  /* 0x00781f005d5b7f89 */ /* 0x000fe800000e0000 */
[----:B------:R-:W-:Y:S04]  /*25b0*/  SHFL.IDX PT, R99, R93, 0x2, 0x181f ;  /* 0x00581f005d637f89 */ /* 0x000fe800000e0000 */
[----:B------:R-:W-:Y:S04]  /*25c0*/  SHFL.IDX PT, R98, R97, 0x4, 0x181f ;  /* 0x00981f0061627f89 */ /* 0x000fe800000e0000 */
[----:B------:R-:W-:Y:S04]  /*25d0*/  SHFL.IDX PT, R89, R93, 0x4, 0x181f ;  /* 0x00981f005d597f89 */ /* 0x000fe800000e0000 */
[----:B------:R-:W-:Y:S04]  /*25e0*/  LDSM.16.M88.4 R28, [R228+0x6100] ;  /* 0x00610000e41c783b */ /* 0x000fe80000000200 */
[----:B------:R-:W-:Y:S04]  /*25f0*/  LDSM.16.M88.4 R32, [R228+0x8100] ;  /* 0x00810000e420783b */ /* 0x000fe80000000200 */
[----:B------:R-:W3:Y:S04]  /*2600*/  LDSM.16.M88.4 R84, [R227+0x5900] ;  /* 0x00590000e354783b */ /* 0x000ee80000000200 */
[----:B------:R-:W5:Y:S04]  /*2610*/  LDSM.16.M88.4 R76, [R227+0x3100] ;  /* 0x00310000e34c783b */ /* 0x000f680000000200 */
[----:B------:R-:W-:Y:S04]  /*2620*/  LDSM.16.M88.4 R68, [R227+0x3900] ;  /* 0x00390000e344783b */ /* 0x000fe80000000200 */
[----:B------:R-:W-:Y:S04]  /*2630*/  LDSM.16.M88.4 R60, [R227+0x4100] ;  /* 0x00410000e33c783b */ /* 0x000fe80000000200 */
[----:B------:R-:W-:Y:S04]  /*2640*/  LDSM.16.M88.4 R52, [R227+0x4900] ;  /* 0x00490000e334783b */ /* 0x000fe80000000200 */
[----:B------:R-:W-:Y:S04]  /*2650*/  LDSM.16.M88.4 R40, [R227+0x5100] ;  /* 0x00510000e328783b */ /* 0x000fe80000000200 */
[----:B------:R-:W-:Y:S04]  /*2660*/  LDSM.16.M88.4 R156, [R226] ;  /* 0x00000000e29c783b */ /* 0x000fe80000000200 */
[----:B------:R-:W-:Y:S04]  /*2670*/  LDSM.16.M88.4 R152, [R226+0x800] ;  /* 0x00080000e298783b */ /* 0x000fe80000000200 */
[----:B------:R-:W-:Y:S04]  /*2680*/  LDSM.16.M88.4 R148, [R226+0x1000] ;  /* 0x00100000e294783b */ /* 0x000fe80000000200 */
[----:B------:R-:W-:Y:S01]  /*2690*/  LDSM.16.M88.4 R144, [R226+0x1800] ;  /* 0x00180000e290783b */ /* 0x000fe20000000200 */
[-C--:B---3--:R-:W-:Y:S03]  /*26a0*/  HMMA.16816.F32.BF16 R36, R28, R84.reuse, RZ ;  /* 0x000000541c24723c */ /* 0x088fe600000418ff */
[----:B------:R-:W-:Y:S04]  /*26b0*/  LDSM.16.M88.4 R140, [R226+0x2000] ;  /* 0x00200000e28c783b */ /* 0x000fe80000000200 */
[----:B------:R-:W-:Y:S01]  /*26c0*/  LDSM.16.M88.4 R136, [R226+0x2800] ;  /* 0x00280000e288783b */ /* 0x000fe20000000200 */
[----:B------:R-:W-:Y:S03]  /*26d0*/  HMMA.16816.F32.BF16 R116, R32, R84, RZ ;  /* 0x000000542074723c */ /* 0x000fe600000418ff */
[----:B------:R-:W3:Y:S04]  /*26e0*/  SHFL.IDX PT, R84, R93, 0x1, 0x181f ;  /* 0x00381f005d547f89 */ /* 0x000ee800000e0000 */
[----:B------:R-:W1:Y:S01]  /*26f0*/  LDSM.16.M88.4 R112, [R224+0x6100] ;  /* 0x00610000e070783b */ /* 0x000e620000000200 */
[-C--:B-----5:R-:W-:Y:S03]  /*2700*/  HMMA.16816.F32.BF16 R80, R28, R76.reuse, RZ ;  /* 0x0000004c1c50723c */ /* 0x0a0fe600000418ff */
[----:B------:R5:W1:Y:S04]  /*2710*/  SHFL.IDX PT, R85, R97, 0x5, 0x181f ;  /* 0x00b81f0061557f89 */ /* 0x000a6800000e0000 */
[----:B------:R-:W-:Y:S01]  /*2720*/  LDSM.16.M88.4 R160, [R224+0x8100] ;  /* 0x00810000e0a0783b */ /* 0x000fe20000000200 */
[C---:B------:R-:W-:Y:S08]  /*2730*/  HMMA.16816.F32.BF16 R24, R32.reuse, R76, RZ ;  /* 0x0000004c2018723c */ /* 0x040ff000000418ff */
[----:B------:R-:W-:Y:S01]  /*2740*/  HMMA.16816.F32.BF16 R132, R32, R78, RZ ;  /* 0x0000004e2084723c */ /* 0x000fe200000418ff */
[--C-:B-----5:R-:W-:Y:S01]  /*2750*/  IMAD.X R97, R95, 0x1, R233.reuse, P6 ;  /* 0x000000015f617824 */ /* 0x120fe200030e06e9 */
[-C--:B------:R-:W-:Y:S01]  /*2760*/  IADD3 R92, P6, R92, R234.reuse, RZ ;  /* 0x000000ea5c5c7210 */ /* 0x080fe20007fde0ff */
[--C-:B---3--:R-:W-:Y:S01]  /*2770*/  IMAD.X R95, R84, 0x1, R233.reuse, P0 ;  /* 0x00000001545f7824 */ /* 0x108fe200000e06e9 */
[----:B------:R-:W-:Y:S01]  /*2780*/  IADD3 R90, P0, R90, R234, RZ ;  /* 0x000000ea5a5a7210 */ /* 0x000fe20007f1e0ff */
[----:B------:R3:W5:Y:S03]  /*2790*/  SHFL.IDX PT, R84, R93, 0x5, 0x181f ;  /* 0x00b81f005d547f89 */ /* 0x00076600000e0000 */
[----:B------:R-:W-:Y:S01]  /*27a0*/  HMMA.16816.F32.BF16 R72, R28, R68, RZ ;  /* 0x000000441c48723c */ /* 0x000fe200000418ff */
[----:B------:R-:W-:Y:S01]  /*27b0*/  IMAD.X R91, R91, 0x1, R233, P0 ;  /* 0x000000015b5b7824 */ /* 0x000fe200000e06e9 */
[----:B------:R-:W-:Y:S01]  /*27c0*/  ISETP.LT.OR P0, PT, R88, 0x21, P2 ;  /* 0x000000215800780c */ /* 0x000fe20001701670 */
[----:B------:R-:W-:Y:S01]  /*27d0*/  @!PT LDS RZ, [RZ] ;  /* 0x00000000fffff984 */ /* 0x000fe20000000800 */
[----:B------:R-:W-:Y:S01]  /*27e0*/  @!PT LDS RZ, [RZ] ;  /* 0x00000000fffff984 */ /* 0x000fe20000000800 */
[----:B------:R1:W-:Y:S01]  /*27f0*/  LDGSTS.E.BYPASS.LTC128B.128 [R229+0x100], [R96.64], !P1 ;  /* 0x0010000060e57fae */ /* 0x0003e2000c901d74 */
[----:B------:R-:W-:Y:S01]  /*2800*/  LOP3.LUT P1, RZ, R2, 0x4, RZ, 0xc0, !PT ;  /* 0x0000000402ff7812 */ /* 0x000fe2000782c0ff */
[----:B------:R-:W-:-:S03]  /*2810*/  IMAD.MOV.U32 R2, RZ, RZ, 0x40 ;  /* 0x00000040ff027424 */ /* 0x000fc600078e00ff */
[----:B----4-:R-:W-:Y:S01]  /*2820*/  HMMA.16816.F32.BF16 R20, R32, R68, RZ ;  /* 0x000000442014723c */ /* 0x010fe200000418ff */
[----:B------:R4:W-:Y:S01]  /*2830*/  LDGSTS.E.BYPASS.LTC128B.128 [R229+0x900], [R94.64], !P3 ;  /* 0x009000005ee57fae */ /* 0x0009e2000d901d74 */
[----:B------:R-:W-:Y:S02]  /*2840*/  ISETP.LT.OR P3, PT, R88, 0x41, P2 ;  /* 0x000000415800780c */ /* 0x000fe40001761670 */
[----:B------:R-:W-:-:S04]  /*2850*/  SEL R2, R2, 0xffffffc0, !P1 ;  /* 0xffffffc002027807 */ /* 0x000fc80004800000 */
[----:B------:R-:W-:Y:S01]  /*2860*/  HMMA.16816.F32.BF16 R128, R32, R70, RZ ;  /* 0x000000462080723c */ /* 0x000fe200000418ff */
[----:B------:R-:W-:Y:S02]  /*2870*/  IMAD.IADD R222, R227, 0x1, R2 ;  /* 0x00000001e3de7824 */ /* 0x000fe400078e0202 */
[----:B------:R-:W-:Y:S02]  /*2880*/  IMAD.IADD R212, R2, 0x1, R226 ;  /* 0x0000000102d47824 */ /* 0x000fe400078e02e2 */
[----:B---3--:R-:W-:-:S03]  /*2890*/  IMAD.X R93, R99, 0x1, R233, P6 ;  /* 0x00000001635d7824 */ /* 0x008fc600030e06e9 */
[-C--:B------:R-:W-:Y:S02]  /*28a0*/  HMMA.16816.F32.BF16 R64, R28, R60.reuse, RZ ;  /* 0x0000003c1c40723c */ /* 0x080fe400000418ff */
[----:B------:R4:W-:Y:S06]  /*28b0*/  LDGSTS.E.BYPASS.LTC128B.128 [R229+0x1100], [R92.64], !P0 ;  /* 0x011000005ce57fae */ /* 0x0009ec000c101d74 */
[C---:B------:R-:W-:Y:S08]  /*28c0*/  HMMA.16816.F32.BF16 R16, R32.reuse, R60, RZ ;  /* 0x0000003c2010723c */ /* 0x040ff000000418ff */
[----:B------:R-:W-:Y:S08]  /*28d0*/  HMMA.16816.F32.BF16 R124, R32, R62, RZ ;  /* 0x0000003e207c723c */ /* 0x000ff000000418ff */
[-C--:B------:R-:W-:Y:S08]  /*28e0*/  HMMA.16816.F32.BF16 R56, R28, R52.reuse, RZ ;  /* 0x000000341c38723c */ /* 0x080ff000000418ff */
[C---:B-1----:R-:W-:Y:S08]  /*28f0*/  HMMA.16816.F32.BF16 R12, R32.reuse, R52, RZ ;  /* 0x00000034200c723c */ /* 0x042ff000000418ff */
[----:B------:R-:W-:Y:S08]  /*2900*/  HMMA.16816.F32.BF16 R120, R32, R54, RZ ;  /* 0x000000362078723c */ /* 0x000ff000000418ff */
[-C--:B------:R-:W-:Y:S08]  /*2910*/  HMMA.16816.F32.BF16 R48, R28, R40.reuse, RZ ;  /* 0x000000281c30723c */ /* 0x080ff000000418ff */
[C---:B--2---:R-:W-:Y:S08]  /*2920*/  HMMA.16816.F32.BF16 R8, R32.reuse, R40, RZ ;  /* 0x000000282008723c */ /* 0x044ff000000418ff */
[----:B------:R-:W-:Y:S08]  /*2930*/  HMMA.16816.F32.BF16 R44, R32, R42, RZ ;  /* 0x0000002a202c723c */ /* 0x000ff000000418ff */
[C---:B------:R-:W-:Y:S08]  /*2940*/  HMMA.16816.F32.BF16 R76, R28.reuse, R78, RZ ;  /* 0x0000004e1c4c723c */ /* 0x040ff000000418ff */
[C---:B------:R-:W-:Y:S08]  /*2950*/  HMMA.16816.F32.BF16 R68, R28.reuse, R70, RZ ;  /* 0x000000461c44723c */ /* 0x040ff000000418ff */
[C---:B------:R-:W-:Y:S08]  /*2960*/  HMMA.16816.F32.BF16 R60, R28.reuse, R62, RZ ;  /* 0x0000003e1c3c723c */ /* 0x040ff000000418ff */
[C---:B------:R-:W-:Y:S08]  /*2970*/  HMMA.16816.F32.BF16 R52, R28.reuse, R54, RZ ;  /* 0x000000361c34723c */ /* 0x040ff000000418ff */
[C---:B------:R-:W-:Y:S08]  /*2980*/  HMMA.16816.F32.BF16 R40, R28.reuse, R42, RZ ;  /* 0x0000002a1c28723c */ /* 0x040ff000000418ff */
[-C--:B------:R-:W-:Y:S08]  /*2990*/  HMMA.16816.F32.BF16 R28, R28, R86.reuse, RZ ;  /* 0x000000561c1c723c */ /* 0x080ff000000418ff */
[----:B------:R-:W-:Y:S07]  /*29a0*/  HMMA.16816.F32.BF16 R32, R32, R86, RZ ;  /* 0x000000562020723c */ /* 0x000fee00000418ff */
[----:B------:R-:W-:Y:S01]  /*29b0*/  IADD3 R86, P6, R98, R234, RZ ;  /* 0x000000ea62567210 */ /* 0x000fe20007fde0ff */
[----:B------:R-:W-:Y:S04]  /*29c0*/  HMMA.16816.F32.BF16 R80, R112, R156, R80 ;  /* 0x0000009c7050723c */ /* 0x000fe80000041850 */
[----:B------:R-:W-:Y:S01]  /*29d0*/  IMAD.X R87, R89, 0x1, R233, P6 ;  /* 0x0000000159577824 */ /* 0x000fe200030e06e9 */
[----:B------:R-:W-:-:S02]  /*29e0*/  ISETP.LT.OR P6, PT, R88, 0x31, P2 ;  /* 0x000000315800780c */ /* 0x000fc400017c1670 */
[----:B------:R-:W-:Y:S01]  /*29f0*/  ISETP.LT.OR P2, PT, R88, 0x51, P2 ;  /* 0x000000515800780c */ /* 0x000fe20001741670 */
[----:B------:R-:W-:Y:S01]  /*2a00*/  HMMA.16816.F32.BF16 R72, R112, R152, R72 ;  /* 0x000000987048723c */ /* 0x000fe20000041848 */
[----:B------:R-:W-:-:S05]  /*2a10*/  IADD3 R88, P0, R85, R234, RZ ;  /* 0x000000ea55587210 */ /* 0x000fca0007f1e0ff */
[----:B-----5:R-:W-:Y:S01]  /*2a20*/  IMAD.X R89, R84, 0x1, R233, P0 ;  /* 0x0000000154597824 */ /* 0x020fe200000e06e9 */
[----:B------:R-:W-:Y:S01]  /*2a30*/  PLOP3.LUT P0, PT, PT, PT, UP0, 0x80, 0x0 ;  /* 0x000000000000781c */ /* 0x000fe20003f0f008 */
[C---:B------:R-:W-:Y:S02]  /*2a40*/  HMMA.16816.F32.BF16 R64, R112.reuse, R148, R64 ;  /* 0x000000947040723c */ /* 0x040fe40000041840 */
[----:B------:R1:W-:Y:S04]  /*2a50*/  LDGSTS.E.BYPASS.LTC128B.128 [R229+0x1900], [R90.64], !P6 ;  /* 0x019000005ae57fae */ /* 0x0003e8000f101d74 */
[----:B------:R2:W-:Y:S01]  /*2a60*/  LDGSTS.E.BYPASS.LTC128B.128 [R229+0x2100], [R86.64], !P3 ;  /* 0x0210000056e57fae */ /* 0x0005e2000d901d74 */
[----:B------:R-:W-:Y:S01]  /*2a70*/  ISETP.GT.AND P3, PT, R232, 0x5f, PT ;  /* 0x0000005fe800780c */ /* 0x000fe20003f64270 */
[C---:B------:R-:W-:Y:S02]  /*2a80*/  HMMA.16816.F32.BF16 R56, R112.reuse, R144, R56 ;  /* 0x000000907038723c */ /* 0x040fe40000041838 */
[----:B------:R1:W-:Y:S04]  /*2a90*/  LDGSTS.E.BYPASS.LTC128B.128 [R229+0x2900], [R88.64], !P2 ;  /* 0x0290000058e57fae */ /* 0x0003e8000d101d74 */
[----:B------:R-:W-:Y:S02]  /*2aa0*/  LDSM.16.M88.4 R108, [R223+0x8100] ;  /* 0x00810000df6c783b */ /* 0x000fe40000000200 */
[C---:B------:R-:W-:Y:S02]  /*2ab0*/  HMMA.16816.F32.BF16 R48, R112.reuse, R140, R48 ;  /* 0x0000008c7030723c */ /* 0x040fe40000041830 */
[----:B------:R-:W3:Y:S04]  /*2ac0*/  LDSM.16.M88.4 R104, [R222+0x3100] ;  /* 0x00310000de68783b */ /* 0x000ee80000000200 */
[----:B------:R-:W5:Y:S02]  /*2ad0*/  LDSM.16.M88.4 R100, [R222+0x3900] ;  /* 0x00390000de64783b */ /* 0x000f640000000200 */
[C---:B------:R-:W-:Y:S02]  /*2ae0*/  HMMA.16816.F32.BF16 R36, R112.reuse, R136, R36 ;  /* 0x000000887024723c */ /* 0x040fe40000041824 */
[----:B------:R-:W3:Y:S04]  /*2af0*/  LDSM.16.M88.4 R96, [R222+0x4100] ;  /* 0x00410000de60783b */ /* 0x000ee80000000200 */
[----:B----4-:R-:W4:Y:S02]  /*2b00*/  LDSM.16.M88.4 R92, [R222+0x4900] ;  /* 0x00490000de5c783b */ /* 0x010f240000000200 */
[C---:B------:R-:W-:Y:S02]  /*2b10*/  HMMA.16816.F32.BF16 R76, R112.reuse, R158, R76 ;  /* 0x0000009e704c723c */ /* 0x040fe4000004184c */
[----:B--2---:R-:W-:Y:S04]  /*2b20*/  LDSM.16.M88.4 R84, [R222+0x5900] ;  /* 0x00590000de54783b */ /* 0x004fe80000000200 */
[----:B-1----:R-:W1:Y:S02]  /*2b30*/  LDSM.16.M88.4 R88, [R222+0x5100] ;  /* 0x00510000de58783b */ /* 0x002e640000000200 */
[C---:B------:R-:W-:Y:S02]  /*2b40*/  HMMA.16816.F32.BF16 R68, R112.reuse, R154, R68 ;  /* 0x0000009a7044723c */ /* 0x040fe40000041844 */
[----:B------:R-:W-:Y:S04]  /*2b50*/  LDSM.16.M88.4 R164, [R221+0x6100] ;  /* 0x00610000dda4783b */ /* 0x000fe80000000200 */
[----:B------:R-:W0:Y:S02]  /*2b60*/  LDGDEPBAR ;  /* 0x00000000000079af */ /* 0x000e240000000000 */
[C---:B------:R-:W-:Y:S08]  /*2b70*/  HMMA.16816.F32.BF16 R60, R112.reuse, R150, R60 ;  /* 0x00000096703c723c */ /* 0x040ff0000004183c */
[C---:B------:R-:W-:Y:S08]  /*2b80*/  HMMA.16816.F32.BF16 R52, R112.reuse, R146, R52 ;  /* 0x000000927034723c */ /* 0x040ff00000041834 */
[C---:B------:R-:W-:Y:S08]  /*2b90*/  HMMA.16816.F32.BF16 R40, R112.reuse, R142, R40 ;  /* 0x0000008e7028723c */ /* 0x040ff00000041828 */
[----:B------:R-:W-:Y:S01]  /*2ba0*/  HMMA.16816.F32.BF16 R28, R112, R138, R28 ;  /* 0x0000008a701c723c */ /* 0x000fe2000004181c */
[----:B------:R-:W2:Y:S07]  /*2bb0*/  LDSM.16.M88.4 R112, [R223+0x6100] ;  /* 0x00610000df70783b */ /* 0x000eae0000000200 */
        /* <DEDUP_REMOVED lines=17> */
[----:B------:R-:W1:Y:S04]  /*2cd0*/  LDSM.16.M88.4 R160, [R221+0x8100] ;  /* 0x00810000dda0783b */ /* 0x000e680000000200 */
[----:B------:R-:W2:Y:S01]  /*2ce0*/  LDSM.16.M88.4 R136, [R212+0x2800] ;  /* 0x00280000d488783b */ /* 0x000ea20000000200 */
[----:B------:R-:W-:-:S04]  /*2cf0*/  DEPBAR.LE SB0, 0x0 ;  /* 0x000080000000791a */ /* 0x000fc80000000000 */
[C---:B---3--:R-:W-:Y:S08]  /*2d00*/  HMMA.16816.F32.BF16 R24, R108.reuse, R104, R24 ;  /* 0x000000686c18723c */ /* 0x048ff00000041818 */
[C---:B-----5:R-:W-:Y:S08]  /*2d10*/  HMMA.16816.F32.BF16 R20, R108.reuse, R100, R20 ;  /* 0x000000646c14723c */ /* 0x060ff00000041814 */
[C---:B------:R-:W-:Y:S08]  /*2d20*/  HMMA.16816.F32.BF16 R16, R108.reuse, R96, R16 ;  /* 0x000000606c10723c */ /* 0x040ff00000041810 */
[C---:B----4-:R-:W-:Y:S08]  /*2d30*/  HMMA.16816.F32.BF16 R12, R108.reuse, R92, R12 ;  /* 0x0000005c6c0c723c */ /* 0x050ff0000004180c */
[C---:B-1----:R-:W-:Y:S08]  /*2d40*/  HMMA.16816.F32.BF16 R8, R108.reuse, R88, R8 ;  /* 0x000000586c08723c */ /* 0x042ff00000041808 */
[C---:B------:R-:W-:Y:S08]  /*2d50*/  HMMA.16816.F32.BF16 R116, R108.reuse, R84, R116 ;  /* 0x000000546c74723c */ /* 0x040ff00000041874 */
[C---:B------:R-:W-:Y:S08]  /*2d60*/  HMMA.16816.F32.BF16 R132, R108.reuse, R106, R132 ;  /* 0x0000006a6c84723c */ /* 0x040ff00000041884 */
[C---:B------:R-:W-:Y:S08]  /*2d70*/  HMMA.16816.F32.BF16 R128, R108.reuse, R102, R128 ;  /* 0x000000666c80723c */ /* 0x040ff00000041880 */
[C---:B------:R-:W-:Y:S08]  /*2d80*/  HMMA.16816.F32.BF16 R124, R108.reuse, R98, R124 ;  /* 0x000000626c7c723c */ /* 0x040ff0000004187c */
[C---:B------:R-:W-:Y:S08]  /*2d90*/  HMMA.16816.F32.BF16 R120, R108.reuse, R94, R120 ;  /* 0x0000005e6c78723c */ /* 0x040ff00000041878 */
[C---:B------:R-:W-:Y:S08]  /*2da0*/  HMMA.16816.F32.BF16 R44, R108.reuse, R90, R44 ;  /* 0x0000005a6c2c723c */ /* 0x040ff0000004182c */
[----:B------:R-:W-:Y:S08]  /*2db0*/  HMMA.16816.F32.BF16 R32, R108, R86, R32 ;  /* 0x000000566c20723c */ /* 0x000ff00000041820 */
[C---:B--2---:R-:W-:Y:S08]  /*2dc0*/  HMMA.16816.F32.BF16 R80, R112.reuse, R104, R80 ;  /* 0x000000687050723c */ /* 0x044ff00000041850 */
        /* <DEDUP_REMOVED lines=66> */
[----:B------:R-:W3:Y:S04]  /*31f0*/  SHFL.IDX PT, R91, R98, 0x1, 0x181f ;  /* 0x00381f00625b7f89 */ /* 0x000ee800000e0000 */
[----:B------:R-:W-:Y:S04]  /*3200*/  SHFL.IDX PT, R89, R98, 0x2, 0x181f ;  /* 0x00581f0062597f89 */ /* 0x000fe800000e0000 */
[----:B------:R-:W4:Y:S04]  /*3210*/  SHFL.IDX PT, R92, R2, 0x1, 0x181f ;  /* 0x00381f00025c7f89 */ /* 0x000f2800000e0000 */
[----:B------:R-:W5:Y:S04]  /*3220*/  SHFL.IDX PT, R87, R98, 0x3, 0x181f ;  /* 0x00781f0062577f89 */ /* 0x000f6800000e0000 */
[----:B------:R-:W5:Y:S01]  /*3230*/  SHFL.IDX PT, R85, R98, 0x4, 0x181f ;  /* 0x00981f0062557f89 */ /* 0x000f6200000e0000 */
[----:B-1----:R-:W-:-:S03]  /*3240*/  IADD3 R96, P0, R93, R234, RZ ;  /* 0x000000ea5d607210 */ /* 0x002fc60007f1e0ff */
[----:B------:R1:W1:Y:S02]  /*3250*/  SHFL.IDX PT, R84, R98, 0x5, 0x181f ;  /* 0x00b81f0062547f89 */ /* 0x00026400000e0000 */
[----:B--2---:R-:W-:Y:S02]  /*3260*/  IMAD.X R97, R94, 0x1, R233, P0 ;  /* 0x000000015e617824 */ /* 0x004fe400000e06e9 */
[----:B------:R-:W-:Y:S01]  /*3270*/  SHFL.IDX PT, R90, R2, 0x2, 0x181f ;  /* 0x00581f00025a7f89 */ /* 0x000fe200000e0000 */
[----:B---3--:R-:W-:-:S03]  /*3280*/  IADD3 R94, P0, R91, R234, RZ ;  /* 0x000000ea5b5e7210 */ /* 0x008fc60007f1e0ff */
[----:B------:R-:W2:Y:S04]  /*3290*/  SHFL.IDX PT, R88, R2, 0x3, 0x181f ;  /* 0x00781f0002587f89 */ /* 0x000ea800000e0000 */
[----:B------:R-:W3:Y:S01]  /*32a0*/  SHFL.IDX PT, R86, R2, 0x4, 0x181f ;  /* 0x00981f0002567f89 */ /* 0x000ee200000e0000 */
[----:B----4-:R-:W-:-:S03]  /*32b0*/  IMAD.X R95, R92, 0x1, R233, P0 ;  /* 0x000000015c5f7824 */ /* 0x010fc600000e06e9 */
[----:B------:R-:W4:Y:S01]  /*32c0*/  SHFL.IDX PT, R2, R2, 0x5, 0x181f ;  /* 0x00b81f0002027f89 */ /* 0x000f2200000e0000 */
[----:B-----5:R-:W-:-:S03]  /*32d0*/  IADD3 R92, P2, R87, R234, RZ ;  /* 0x000000ea575c7210 */ /* 0x020fc60007f5e0ff */
[----:B------:R5:W-:Y:S01]  /*32e0*/  LDGSTS.E.BYPASS.LTC128B.128 [R229+0x3100], [R96.64], !P5 ;  /* 0x0310000060e57fae */ /* 0x000be2000e901d74 */
[----:B-1----:R-:W-:-:S03]  /*32f0*/  IADD3 R98, P1, R85, R234, RZ ;  /* 0x000000ea55627210 */ /* 0x002fc60007f3e0ff */
[----:B------:R1:W-:Y:S01]  /*3300*/  LDGSTS.E.BYPASS.LTC128B.128 [R229+0x3900], [R94.64], !P5 ;  /* 0x039000005ee57fae */ /* 0x0003e2000e901d74 */
[-C--:B------:R-:W-:Y:S01]  /*3310*/  IADD3 R84, P0, R84, R234.reuse, RZ ;  /* 0x000000ea54547210 */ /* 0x080fe20007f1e0ff */
[--C-:B--2---:R-:W-:Y:S02]  /*3320*/  IMAD.X R93, R88, 0x1, R233.reuse, P2 ;  /* 0x00000001585d7824 */ /* 0x104fe400010e06e9 */
[--C-:B---3--:R-:W-:Y:S02]  /*3330*/  IMAD.X R99, R86, 0x1, R233.reuse, P1 ;  /* 0x0000000156637824 */ /* 0x108fe400008e06e9 */
[----:B----4-:R-:W-:Y:S01]  /*3340*/  IMAD.X R85, R2, 0x1, R233, P0 ;  /* 0x0000000102557824 */ /* 0x010fe200000e06e9 */
[----:B-----5:R-:W-:-:S05]  /*3350*/  IADD3 R96, P6, R89, R234, RZ ;  /* 0x000000ea59607210 */ /* 0x020fca0007fde0ff */
[----:B------:R-:W-:-:S05]  /*3360*/  IMAD.X R97, R90, 0x1, R233, P6 ;  /* 0x000000015a617824 */ /* 0x000fca00030e06e9 */
[----:B------:R1:W-:Y:S04]  /*3370*/  LDGSTS.E.BYPASS.LTC128B.128 [R229+0x4100], [R96.64], !P5 ;  /* 0x0410000060e57fae */ /* 0x0003e8000e901d74 */
[----:B------:R1:W-:Y:S04]  /*3380*/  LDGSTS.E.BYPASS.LTC128B.128 [R229+0x4900], [R92.64], !P5 ;  /* 0x049000005ce57fae */ /* 0x0003e8000e901d74 */
[----:B------:R1:W-:Y:S04]  /*3390*/  LDGSTS.E.BYPASS.LTC128B.128 [R229+0x5100], [R98.64], !P5 ;  /* 0x0510000062e57fae */ /* 0x0003e8000e901d74 */
[----:B------:R1:W-:Y:S02]  /*33a0*/  LDGSTS.E.BYPASS.LTC128B.128 [R229+0x5900], [R84.64], !P5 ;  /* 0x0590000054e57fae */ /* 0x0003e4000e901d74 */
.L_x_1050:
[----:B------:R-:W-:Y:S01]  /*33b0*/  LOP3.LUT R2, R168, 0xffffffe0, RZ, 0xc0, !PT ;  /* 0xffffffe0a8027812 */ /* 0x000fe200078ec0ff */
[----:B------:R-:W-:Y:S01]  /*33c0*/  UISETP.NE.AND UP1, UPT, UR35, URZ, UPT ;  /* 0x0000003f2300728c */ /* 0x000fe2000bf25270 */
[----:B-1----:R-:W-:Y:S01]  /*33d0*/  LEA.HI R85, R169, R7, RZ, 0x2 ;  /* 0x00000007a9557211 */ /* 0x002fe200078f10ff */
[----:B------:R-:W-:Y:S01]  /*33e0*/  UISETP.NE.AND UP0, UPT, UR34, URZ, UPT ;  /* 0x0000003f2200728c */ /* 0x000fe2000bf05270 */
[----:B------:R-:W-:Y:S01]  /*33f0*/  SHF.R.S32.HI R87, RZ, 0x1f, R6 ;  /* 0x0000001fff577819 */ /* 0x000fe20000011406 */
[----:B------:R-:W-:Y:S01]  /*3400*/  IMAD.IADD R2, R7, 0x1, -R2 ;  /* 0x0000000107027824 */ /* 0x000fe200078e0a02 */
[----:B------:R-:W-:Y:S01]  /*3410*/  LOP3.LUT R85, R85, 0xfffffffc, RZ, 0xc0, !PT ;  /* 0xfffffffc55557812 */ /* 0x000fe200078ec0ff */
[----:B------:R-:W-:Y:S01]  /*3420*/  ULDC UR12, c[0x0][0x324] ;  /* 0x0000c900000c7ab9 */ /* 0x000fe20000000800 */
[----:B------:R-:W-:Y:S01]  /*3430*/  LEA.HI R87, R87, R6, RZ, 0x2 ;  /* 0x0000000657577211 */ /* 0x000fe200078f10ff */
[----:B------:R-:W-:Y:S01]  /*3440*/  ULOP3.LUT UR12, URZ, UR12, URZ, 0x33, !UPT ;  /* 0x0000000c3f0c7292 */ /* 0x000fe2000f8e333f */
[----:B------:R-:W-:Y:S01]  /*3450*/  SHF.R.S32.HI R84, RZ, 0x1f, R2 ;  /* 0x0000001fff547819 */ /* 0x000fe20000011402 */
[----:B------:R-:W-:Y:S01]  /*3460*/  IMAD.IADD R85, R7, 0x1, -R85 ;  /* 0x0000000107557824 */ /* 0x000fe200078e0a55 */
[----:B------:R-:W-:Y:S01]  /*3470*/  LOP3.LUT R87, R87, 0xffffffc, RZ, 0xc0, !PT ;  /* 0x0ffffffc57577812 */ /* 0x000fe200078ec0ff */
[----:B------:R-:W-:Y:S01]  /*3480*/  IMAD.U32 R89, RZ, RZ, UR36 ;  /* 0x00000024ff597e24 */ /* 0x000fe2000f8e00ff */
[----:B------:R-:W-:Y:S01]  /*3490*/  LEA.HI R7, R84, R2, RZ, 0x2 ;  /* 0x0000000254077211 */ /* 0x000fe200078f10ff */
[----:B------:R-:W0:Y:S01]  /*34a0*/  LDGDEPBAR ;  /* 0x00000000000079af */ /* 0x000e220000000000 */
[----:B------:R-:W-:Y:S01]  /*34b0*/  LEA.HI R84, R85, R85, RZ, 0x1 ;  /* 0x0000005555547211 */ /* 0x000fe200078f08ff */
[----:B------:R-:W-:Y:S01]  /*34c0*/  IMAD.IADD R87, R6, 0x1, -R87 ;  /* 0x0000000106577824 */ /* 0x000fe200078e0a57 */
[----:B------:R-:W-:Y:S01]  /*34d0*/  LEA.HI.SX32 R6, R7, UR13, 0x1e ;  /* 0x0000000d07067c11 */ /* 0x000fe2000f8ff2ff */
[----:B------:R-:W-:Y:S01]  /*34e0*/  IMAD.IADD R5, R5, 0x1, R3 ;  /* 0x0000000105057824 */ /* 0x000fe200078e0203 */
[----:B------:R-:W-:Y:S01]  /*34f0*/  PLOP3.LUT P1, PT, PT, PT, UP1, 0x80, 0x0 ;  /* 0x000000000000781c */ /* 0x000fe20003f2f018 */
[C---:B------:R-:W-:Y:S01]  /*3500*/  IMAD.SHL.U32 R86, R84.reuse, 0x20, RZ ;  /* 0x0000002054567824 */ /* 0x040fe200078e00ff */
[----:B------:R-:W-:Y:S01]  /*3510*/  LOP3.LUT R84, R84, 0x1ffffffe, RZ, 0xc0, !PT ;  /* 0x1ffffffe54547812 */ /* 0x000fe200078ec0ff */
[----:B------:R-:W-:Y:S01]  /*3520*/  IMAD R6, R87, 0x10, R6 ;  /* 0x0000001057067824 */ /* 0x000fe200078e0206 */
[----:B------:R-:W-:-:S02]  /*3530*/  PLOP3.LUT P0, PT, PT, PT, UP1, 0x80, 0x0 ;  /* 0x000000000000781c */ /* 0x000fc40003f0f018 */
        /* <DEDUP_REMOVED lines=8> */
[----:B------:R-:W-:Y:S01]  /*35c0*/  IMAD.MOV.U32 R92, RZ, RZ, R235 ;  /* 0x000000ffff5c7224 */ /* 0x000fe200078e00eb */
[----:B------:R-:W-:Y:S01]  /*35d0*/  @P0 SHF.R.U32.HI R92, RZ, c[0x0][0x2cc], R6 ;  /* 0x0000b300ff5c0a19 */ /* 0x000fe20000011606 */
[----:B------:R-:W-:Y:S01]  /*35e0*/  IMAD.SHL.U32 R236, R236, 0x2, RZ ;  /* 0x00000002ecec7824 */ /* 0x000fe200078e00ff */
[----:B------:R-:W-:-:S03]  /*35f0*/  PLOP3.LUT P0, PT, PT, PT, UP0, 0x40, 0x0 ;  /* 0x000000000000781c */ /* 0x000fc60003f0e808 */
[----:B------:R-:W1:Y:S01]  /*3600*/  SHFL.IDX PT, R6, R92, RZ, 0x1c1f ;  /* 0x001c1fff5c067589 */ /* 0x000e6200000e0000 */
[C---:B------:R-:W-:Y:S02]  /*3610*/  IADD3 R2, -R236.reuse, 0x1, R2 ;  /* 0x00000001ec027810 */ /* 0x040fe40007ffe102 */
[----:B------:R-:W-:Y:S02]  /*3620*/  IADD3 R89, -R236, UR8, R89 ;  /* 0x00000008ec597c10 */ /* 0x000fe4000fffe159 */
[----:B------:R-:W-:Y:S02]  /*3630*/  IADD3 R88, R2, -UR15, RZ ;  /* 0x8000000f02587c10 */ /* 0x000fe4000fffe0ff */
        /* <DEDUP_REMOVED lines=19> */
.L_x_1053:
[----:B------:R-:W-:-:S04]  /*3770*/  MOV R3, c[0x0][0x32c] ;  /* 0x0000cb0000037a02 */ /* 0x000fc80000000f00 */
[----:B------:R-:W-:-:S13]  /*3780*/  ISETP.NE.AND P0, PT, R3, 0x1, PT ;  /* 0x000000010300780c */ /* 0x000fda0003f05270 */
[----:B------:R-:W-:-:S05]  /*3790*/  @P0 IMAD.HI.U32 R3, R6, c[0x0][0x330], RZ ;  /* 0x0000cc0006030a27 */ /* 0x000fca00078e00ff */
[----:B------:R-:W-:Y:S02]  /*37a0*/  @P0 SHF.R.U32.HI R6, RZ, c[0x0][0x334], R3 ;  /* 0x0000cd00ff060a19 */ /* 0x000fe40000011603 */
.L_x_1054:
[----:B------:R-:W-:Y:S05]  /*37b0*/  BSYNC B0 ;  /* 0x0000000000007941 */ /* 0x000fea0003800000 */
.L_x_1052:
[----:B------:R-:W-:-:S05]  /*37c0*/  IMAD R6, R6, c[0x0][0x32c], R2 ;  /* 0x0000cb0006067a24 */ /* 0x000fca00078e0202 */
[----:B------:R-:W-:Y:S02]  /*37d0*/  IADD3 R3, R6, c[0x0][0x32c], RZ ;  /* 0x0000cb0006037a10 */ /* 0x000fe40007ffe0ff */
[----:B------:R-:W-:Y:S02]  /*37e0*/  IMNMX R93, R93, R6, !PT ;  /* 0x000000065d5d7217 */ /* 0x000fe40007800200 */
[----:B------:R-:W-:Y:S02]  /*37f0*/  IMNMX R95, R95, R3, PT ;  /* 0x000000035f5f7217 */ /* 0x000fe40003800200 */
.L_x_1051:
[----:B------:R-:W1:Y:S01]  /*3800*/  SHFL.IDX PT, R6, R92, 0x1, 0x1c1f ;  /* 0x003c1f005c067f89 */ /* 0x000e6200000e0000 */
[----:B------:R-:W-:-:S06]  /*3810*/  UISETP.NE.AND UP0, UPT, UR34, URZ, UPT ;  /* 0x0000003f2200728c */ /* 0x000fcc000bf05270 */
[----:B------:R-:W-:Y:S01]  /*3820*/  PLOP3.LUT P0, PT, PT, PT, UP0, 0x40, 0x0 ;  /* 0x000000000000781c */ /* 0x000fe20003f0e808 */
[--C-:B-1----:R-:W-:Y:S02]  /*3830*/  IMAD.IADD R91, R90, 0x1, R6.reuse ;  /* 0x000000015a5b7824 */ /* 0x102fe400078e0206 */
[----:B------:R-:W-:-:S03]  /*3840*/  IMAD.IADD R3, R88, 0x1, R6 ;  /* 0x0000000158037824 */ /* 0x000fc600078e0206 */
[----:B------:R-:W-:-:S07]  /*3850*/  IMNMX R91, R91, R89, PT ;  /* 0x000000595b5b7217 */ /* 0x000fce0003800200 */
        /* <DEDUP_REMOVED lines=13> */
.L_x_1057:
[----:B------:R-:W-:-:S04]  /*3930*/  MOV R6, c[0x0][0x32c] ;  /* 0x0000cb0000067a02 */ /* 0x000fc80000000f00 */
[----:B------:R-:W-:-:S13]  /*3940*/  ISETP.NE.AND P0, PT, R6, 0x1, PT ;  /* 0x000000010600780c */ /* 0x000fda0003f05270 */
[----:B------:R-:W-:-:S05]  /*3950*/  @P0 IMAD.HI.U32 R6, R7, c[0x0][0x330], RZ ;  /* 0x0000cc0007060a27 */ /* 0x000fca00078e00ff */
[----:B------:R-:W-:Y:S02]  /*3960*/  @P0 SHF.R.U32.HI R7, RZ, c[0x0][0x334], R6 ;  /* 0x0000cd00ff070a19 */ /* 0x000fe40000011606 */
.L_x_1058:
[----:B------:R-:W-:Y:S05]  /*3970*/  BSYNC B0 ;  /* 0x0000000000007941 */ /* 0x000fea0003800000 */
.L_x_1056:
[----:B------:R-:W-:-:S05]  /*3980*/  IMAD R7, R7, c[0x0][0x32c], R2 ;  /* 0x0000cb0007077a24 */ /* 0x000fca00078e0202 */
[----:B------:R-:W-:Y:S02]  /*3990*/  IADD3 R6, R7, c[0x0][0x32c], RZ ;  /* 0x0000cb0007067a10 */ /* 0x000fe40007ffe0ff */
[----:B------:R-:W-:Y:S02]  /*39a0*/  IMNMX R3, R3, R7, !PT ;  /* 0x0000000703037217 */ /* 0x000fe40007800200 */
[----:B------:R-:W-:Y:S02]  /*39b0*/  IMNMX R91, R91, R6, PT ;  /* 0x000000065b5b7217 */ /* 0x000fe40003800200 */
.L_x_1055:
        /* <DEDUP_REMOVED lines=8> */
[C---:B------:R-:W-:Y:S01]  /*3a40*/  ISETP.GT.AND P0, PT, R93.reuse, RZ, P0 ;  /* 0x000000ff5d00720c */ /* 0x040fe20000704270 */
[----:B------:R-:W-:Y:S01]  /*3a50*/  UP2UR UR29, UPR, URZ, 0x1 ;  /* 0x000000013f1d7883 */ /* 0x000fe20008000000 */
[----:B------:R-:W-:Y:S01]  /*3a60*/  ISETP.GT.AND P6, PT, R93, 0x1, P6 ;  /* 0x000000015d00780c */ /* 0x000fe200037c4270 */
[----:B------:R-:W-:Y:S01]  /*3a70*/  UISETP.GE.AND UP1, UPT, UR36, 0xa, UPT ;  /* 0x0000000a2400788c */ /* 0x000fe2000bf26270 */
[C---:B------:R-:W-:Y:S01]  /*3a80*/  ISETP.LT.OR P0, PT, R95.reuse, 0x1, P0 ;  /* 0x000000015f00780c */ /* 0x040fe20000701670 */
[----:B------:R-:W-:Y:S01]  /*3a90*/  UP2UR UR32, UPR, URZ, 0x8 ;  /* 0x000000083f207883 */ /* 0x000fe20008000000 */
[----:B------:R-:W-:Y:S01]  /*3aa0*/  PLOP3.LUT P2, PT, PT, PT, UP2, 0x40, 0x0 ;  /* 0x000000000000781c */ /* 0x000fe20003f4e828 */
[----:B------:R-:W-:Y:S01]  /*3ab0*/  UISETP.GE.AND UP3, UPT, UR36, 0x51, UPT ;  /* 0x000000512400788c */ /* 0x000fe2000bf66270 */
        /* <DEDUP_REMOVED lines=12> */
[----:B------:R-:W-:Y:S01]  /*3b80*/  PLOP3.LUT P1, PT, PT, PT, UP1, 0x40, 0x0 ;  /* 0x000000000000781c */ /* 0x000fe20003f2e818 */
[----:B------:R-:W-:Y:S01]  /*3b90*/  UP2UR UR37, UPR, URZ, 0x40 ;  /* 0x000000403f257883 */ /* 0x000fe20008000000 */
        /* <DEDUP_REMOVED lines=65> */
[C---:B------:R-:W-:Y:S01]  /*3fb0*/  ISETP.GT.AND P6, PT, R93.reuse, 0x31, P6 ;  /* 0x000000315d00780c */ /* 0x040fe200037c4270 */
[----:B------:R-:W-:Y:S01]  /*3fc0*/  UP2UR UR17, UPR, URZ, 0x1 ;  /* 0x000000013f117883 */ /* 0x000fe20008000000 */
[----:B------:R-:W-:Y:S02]  /*3fd0*/  FSEL R69, R56, -INF , !P0 ;  /* 0xff80000038457808 */ /* 0x000fe40004000000 */
[----:B------:R-:W-:Y:S01]  /*3fe0*/  PLOP3.LUT P0, PT, PT, PT, UP0, 0x40, 0x0 ;  /* 0x000000000000781c */ /* 0x000fe20003f0e808 */
[----:B------:R-:W-:Y:S01]  /*3ff0*/  UISETP.GE.AND UP0, UPT, UR36, 0x5a, UPT ;  /* 0x0000005a2400788c */ /* 0x000fe2000bf06270 */
[----:B------:R-:W-:-:S02]  /*4000*/  ISETP.GT.AND P2, PT, R93, 0x38, P2 ;  /* 0x000000385d00780c */ /* 0x000fc40001744270 */
[C---:B------:R-:W-:Y:S02]  /*4010*/  ISETP.GT.AND P0, PT, R93.reuse, 0x40, P0 ;  /* 0x000000405d00780c */ /* 0x040fe40000704270 */
[----:B------:R-:W-:Y:S02]  /*4020*/  ISETP.GT.AND P1, PT, R93, 0x39, P1 ;  /* 0x000000395d00780c */ /* 0x000fe40000f24270 */
[C---:B------:R-:W-:Y:S02]  /*4030*/  ISETP.LT.OR P0, PT, R95.reuse, 0x41, P0 ;  /* 0x000000415f00780c */ /* 0x040fe40000701670 */
[C---:B------:R-:W-:Y:S02]  /*4040*/  ISETP.LT.OR P6, PT, R95.reuse, 0x32, P6 ;  /* 0x000000325f00780c */ /* 0x040fe400037c1670 */
[C---:B------:R-:W-:Y:S02]  /*4050*/  ISETP.LT.OR P2, PT, R95.reuse, 0x39, P2 ;  /* 0x000000395f00780c */ /* 0x040fe40001741670 */
[----:B------:R-:W-:-:S02]  /*4060*/  ISETP.LT.OR P1, PT, R95, 0x3a, P1 ;  /* 0x0000003a5f00780c */ /* 0x000fc40000f21670 */
[----:B------:R-:W-:Y:S02]  /*4070*/  FSEL R239, R48, -INF , !P0 ;  /* 0xff80000030ef7808 */ /* 0x000fe40004000000 */
[----:B------:R-:W-:Y:S02]  /*4080*/  PLOP3.LUT P0, PT, PT, PT, UP3, 0x40, 0x0 ;  /* 0x000000000000781c */ /* 0x000fe40003f0e838 */
[----:B------:R-:W-:Y:S02]  /*4090*/  FSEL R68, R57, -INF , !P6 ;  /* 0xff80000039447808 */ /* 0x000fe40007000000 */
[----:B------:R-:W-:Y:S02]  /*40a0*/  FSEL R65, R52, -INF , !P2 ;  /* 0xff80000034417808 */ /* 0x000fe40005000000 */
[----:B------:R-:W-:Y:S02]  /*40b0*/  FSEL R64, R53, -INF , !P1 ;  /* 0xff80000035407808 */ /* 0x000fe40004800000 */
[----:B------:R-:W-:Y:S01]  /*40c0*/  PLOP3.LUT P6, PT, PT, PT, UP6, 0x40, 0x0 ;  /* 0x000000000000781c */ /* 0x000fe20003fce868 */
[----:B------:R-:W-:Y:S01]  /*40d0*/  UISETP.NE.AND UP6, UPT, UR34, URZ, UPT ;  /* 0x0000003f2200728c */ /* 0x000fe2000bfc5270 */
        /* <DEDUP_REMOVED lines=10> */
[----:B------:R-:W-:Y:S01]  /*4180*/  FSEL R206, R36, -INF , !P0 ;  /* 0xff80000024ce7808 */ /* 0x000fe20004000000 */
[----:B-1----:R-:W-:Y:S01]  /*4190*/  IMAD.IADD R36, R88, 0x1, R94 ;  /* 0x0000000158247824 */ /* 0x002fe200078e025e */
[----:B------:R-:W-:Y:S01]  /*41a0*/  PLOP3.LUT P0, PT, PT, PT, UP6, 0x40, 0x0 ;  /* 0x000000000000781c */ /* 0x000fe20003f0e868 */
[----:B------:R-:W-:Y:S01]  /*41b0*/  UISETP.NE.AND UP6, UPT, UR37, URZ, UPT ;  /* 0x0000003f2500728c */ /* 0x000fe2000bfc5270 */
[----:B------:R-:W-:-:S02]  /*41c0*/  FSEL R208, R49, -INF , !P6 ;  /* 0xff80000031d07808 */ /* 0x000fc40007000000 */
[----:B------:R-:W-:Y:S02]  /*41d0*/  FSEL R209, R40, -INF , !P2 ;  /* 0xff80000028d17808 */ /* 0x000fe40005000000 */
[----:B------:R-:W-:Y:S02]  /*41e0*/  FSEL R207, R41, -INF , !P1 ;  /* 0xff80000029cf7808 */ /* 0x000fe40004800000 */
[----:B------:R-:W-:Y:S02]  /*41f0*/  PLOP3.LUT P6, PT, PT, PT, UP2, 0x40, 0x0 ;  /* 0x000000000000781c */ /* 0x000fe40003fce828 */
[----:B------:R-:W-:Y:S02]  /*4200*/  PLOP3.LUT P2, PT, PT, PT, UP1, 0x40, 0x0 ;  /* 0x000000000000781c */ /* 0x000fe40003f4e818 */
[----:B------:R-:W-:Y:S02]  /*4210*/  PLOP3.LUT P1, PT, PT, PT, UP0, 0x40, 0x0 ;  /* 0x000000000000781c */ /* 0x000fe40003f2e808 */
[----:B------:R-:W-:-:S02]  /*4220*/  ISETP.GT.AND P6, PT, R93, 0x51, P6 ;  /* 0x000000515d00780c */ /* 0x000fc400037c4270 */
[C---:B------:R-:W-:Y:S02]  /*4230*/  ISETP.GT.AND P2, PT, R93.reuse, 0x58, P2 ;  /* 0x000000585d00780c */ /* 0x040fe40001744270 */
[----:B------:R-:W-:Y:S01]  /*4240*/  ISETP.GT.AND P1, PT, R93, 0x59, P1 ;  /* 0x000000595d00780c */ /* 0x000fe20000f24270 */
[----:B------:R-:W-:Y:S01]  /*4250*/  IMAD.IADD R93, R90, 0x1, R94 ;  /* 0x000000015a5d7824 */ /* 0x000fe200078e025e */
[C---:B------:R-:W-:Y:S02]  /*4260*/  ISETP.LT.OR P6, PT, R95.reuse, 0x52, P6 ;  /* 0x000000525f00780c */ /* 0x040fe400037c1670 */
[C---:B------:R-:W-:Y:S02]  /*4270*/  ISETP.LT.OR P2, PT, R95.reuse, 0x59, P2 ;  /* 0x000000595f00780c */ /* 0x040fe40001741670 */
[----:B------:R-:W-:Y:S02]  /*4280*/  ISETP.LT.OR P1, PT, R95, 0x5a, P1 ;  /* 0x0000005a5f00780c */ /* 0x000fe40000f21670 */
[----:B------:R-:W-:-:S02]  /*4290*/  IMNMX R93, R93, R89, PT ;  /* 0x000000595d5d7217 */ /* 0x000fc40003800200 */
[----:B------:R-:W-:Y:S02]  /*42a0*/  FSEL R154, R37, -INF , !P6 ;  /* 0xff800000259a7808 */ /* 0x000fe40007000000 */
[----:B------:R-:W-:Y:S02]  /*42b0*/  FSEL R137, R28, -INF , !P2 ;  /* 0xff8000001c897808 */ /* 0x000fe40005000000 */
[----:B------:R-:W-:Y:S01]  /*42c0*/  FSEL R136, R29, -INF , !P1 ;  /* 0xff8000001d887808 */ /* 0x000fe20004800000 */
        /* <DEDUP_REMOVED lines=13> */
.L_x_1061:
[----:B------:R-:W-:-:S04]  /*43a0*/  MOV R28, c[0x0][0x32c] ;  /* 0x0000cb00001c7a02 */ /* 0x000fc80000000f00 */
[----:B------:R-:W-:-:S13]  /*43b0*/  ISETP.NE.AND P0, PT, R28, 0x1, PT ;  /* 0x000000011c00780c */ /* 0x000fda0003f05270 */
[----:B------:R-:W-:-:S05]  /*43c0*/  @P0 IMAD.HI.U32 R28, R94, c[0x0][0x330], RZ ;  /* 0x0000cc005e1c0a27 */ /* 0x000fca00078e00ff */
[----:B------:R-:W-:Y:S02]  /*43d0*/  @P0 SHF.R.U32.HI R94, RZ, c[0x0][0x334], R28 ;  /* 0x0000cd00ff5e0a19 */ /* 0x000fe4000001161c */
.L_x_1062:
[----:B------:R-:W-:Y:S05]  /*43e0*/  BSYNC B0 ;  /* 0x0000000000007941 */ /* 0x000fea0003800000 */
.L_x_1060:
[----:B------:R-:W-:-:S05]  /*43f0*/  IMAD R94, R94, c[0x0][0x32c], R2 ;  /* 0x0000cb005e5e7a24 */ /* 0x000fca00078e0202 */
[----:B------:R-:W-:Y:S02]  /*4400*/  IADD3 R28, R94, c[0x0][0x32c], RZ ;  /* 0x0000cb005e1c7a10 */ /* 0x000fe40007ffe0ff */
[----:B------:R-:W-:Y:S02]  /*4410*/  IMNMX R36, R36, R94, !PT ;  /* 0x0000005e24247217 */ /* 0x000fe40007800200 */
[----:B------:R-:W-:Y:S02]  /*4420*/  IMNMX R93, R93, R28, PT ;  /* 0x0000001c5d5d7217 */ /* 0x000fe40003800200 */
.L_x_1059:
[----:B------:R-:W-:Y:S02]  /*4430*/  UP2UR UR42, UPR, URZ, 0x40 ;  /* 0x000000403f2a7883 */ /* 0x000fe40008000000 */
[----:B------:R-:W-:Y:S02]  /*4440*/  UISETP.NE.AND UP6, UPT, UR24, URZ, UPT ;  /* 0x0000003f1800728c */ /* 0x000fe4000bfc5270 */
[----:B------:R-:W-:Y:S02]  /*4450*/  UP2UR UR36, UPR, URZ, 0x1 ;  /* 0x000000013f247883 */ /* 0x000fe40008000000 */
[----:B------:R-:W-:-:S02]  /*4460*/  UP2UR UR43, UPR, URZ, 0x40 ;  /* 0x000000403f2b7883 */ /* 0x000fc40008000000 */
[----:B------:R-:W-:Y:S02]  /*4470*/  UISETP.NE.AND UP6, UPT, UR30, URZ, UPT ;  /* 0x0000003f1e00728c */ /* 0x000fe4000bfc5270 */
[----:B------:R-:W-:Y:S02]  /*4480*/  UISETP.NE.AND UP0, UPT, UR32, URZ, UPT ;  /* 0x0000003f2000728c */ /* 0x000fe4000bf05270 */
[----:B------:R-:W-:Y:S02]  /*4490*/  UP2UR UR44, UPR, URZ, 0x40 ;  /* 0x000000403f2c7883 */ /* 0x000fe40008000000 */
[----:B------:R-:W-:Y:S02]  /*44a0*/  UISETP.NE.AND UP6, UPT, UR33, URZ, UPT ;  /* 0x0000003f2100728c */ /* 0x000fe4000bfc5270 */
[----:B------:R-:W-:Y:S01]  /*44b0*/  UP2UR UR41, UPR, URZ, 0x20 ;  /* 0x000000203f297883 */ /* 0x000fe20008000000 */
[----:B------:R-:W-:Y:S01]  /*44c0*/  PLOP3.LUT P0, PT, PT, PT, UP0, 0x40, 0x0 ;  /* 0x000000000000781c */ /* 0x000fe20003f0e808 */
[----:B------:R-:W-:-:S02]  /*44d0*/  UISETP.NE.AND UP5, UPT, UR31, URZ, UPT ;  /* 0x0000003f1f00728c */ /* 0x000fc4000bfa5270 */
[----:B------:R-:W-:Y:S01]  /*44e0*/  PLOP3.LUT P1, PT, PT, PT, UP6, 0x40, 0x0 ;  /* 0x000000000000781c */ /* 0x000fe20003f2e868 */
[----:B------:R-:W-:Y:S01]  /*44f0*/  UISETP.NE.AND UP6, UPT, UR44, URZ, UPT ;  /* 0x0000003f2c00728c */ /* 0x000fe2000bfc5270 */
[----:B------:R-:W-:Y:S01]  /*4500*/  ISETP.GT.AND P0, PT, R3, 0x1, P0 ;  /* 0x000000010300780c */ /* 0x000fe20000704270 */
[----:B------:R-:W-:Y:S01]  /*4510*/  UP2UR UR39, UPR, URZ, 0x8 ;  /* 0x000000083f277883 */ /* 0x000fe20008000000 */
[----:B------:R-:W-:Y:S01]  /*4520*/  PLOP3.LUT P6, PT, PT, PT, UP5, 0x40, 0x0 ;  /* 0x000000000000781c */ /* 0x000fe20003fce858 */
[----:B------:R-:W-:Y:S01]  /*4530*/  UISETP.NE.AND UP3, UPT, UR28, URZ, UPT ;  /* 0x0000003f1c00728c */ /* 0x000fe2000bf65270 */
[----:B------:R-:W-:Y:S01]  /*4540*/  ISETP.LT.OR P0, PT, R91, 0x2, P0 ;  /* 0x000000025b00780c */ /* 0x000fe20000701670 */
[----:B------:R-:W-:Y:S01]  /*4550*/  UP2UR UR37, UPR, URZ, 0x2 ;  /* 0x000000023f257883 */ /* 0x000fe20008000000 */
[----:B------:R-:W-:Y:S01]  /*4560*/  PLOP3.LUT P2, PT, PT, PT, UP6, 0x40, 0x0 ;  /* 0x000000000000781c */ /* 0x000fe20003f4e868 */
[----:B------:R-:W-:Y:S01]  /*4570*/  UISETP.NE.AND UP6, UPT, UR27, URZ, UPT ;  /* 0x0000003f1b00728c */ /* 0x000fe2000bfc5270 */
[----:B------:R-:W-:Y:S01]  /*4580*/  ISETP.GT.AND P6, PT, R3, 0x8, P6 ;  /* 0x000000080300780c */ /* 0x000fe200037c4270 */
[----:B------:R-:W-:Y:S01]  /*4590*/  UISETP.NE.AND UP1, UPT, UR26, URZ, UPT ;  /* 0x0000003f1a00728c */ /* 0x000fe2000bf25270 */
[----:B------:R-:W-:Y:S01]  /*45a0*/  FSEL R83, R83, -INF , !P0 ;  /* 0xff80000053537808 */ /* 0x000fe20004000000 */
[----:B------:R-:W-:Y:S01]  /*45b0*/  UP2UR UR40, UPR, URZ, 0x10 ;  /* 0x000000103f287883 */ /* 0x000fe20008000000 */
[----:B------:R-:W-:Y:S01]  /*45c0*/  ISETP.GT.AND P2, PT, R3, 0x9, P2 ;  /* 0x000000090300780c */ /* 0x000fe20001744270 */
[----:B------:R-:W-:Y:S01]  /*45d0*/  UISETP.NE.AND UP4, UPT, UR29, URZ, UPT ;  /* 0x0000003f1d00728c */ /* 0x000fe2000bf85270 */
[----:B------:R-:W-:Y:S01]  /*45e0*/  PLOP3.LUT P0, PT, PT, PT, UP3, 0x40, 0x0 ;  /* 0x000000000000781c */ /* 0x000fe20003f0e838 */
[----:B------:R-:W-:Y:S01]  /*45f0*/  UP2UR UR38, UPR, URZ, 0x4 ;  /* 0x000000043f267883 */ /* 0x000fe20008000000 */
[C---:B------:R-:W-:Y:S01]  /*4600*/  ISETP.LT.OR P6, PT, R91.reuse, 0x9, P6 ;  /* 0x000000095b00780c */ /* 0x040fe200037c1670 */
[----:B------:R-:W-:Y:S01]  /*4610*/  UISETP.NE.AND UP2, UPT, UR25, URZ, UPT ;  /* 0x0000003f1900728c */ /* 0x000fe2000bf45270 */
[----:B------:R-:W-:Y:S01]  /*4620*/  ISETP.LT.OR P2, PT, R91, 0xa, P2 ;  /* 0x0000000a5b00780c */ /* 0x000fe20001741670 */
[----:B------:R-:W-:Y:S01]  /*4630*/  UP2UR UR44, UPR, URZ, 0x10 ;  /* 0x000000103f2c7883 */ /* 0x000fe20008000000 */
[----:B------:R-:W-:-:S02]  /*4640*/  ISETP.GT.AND P1, PT, R3, RZ, P1 ;  /* 0x000000ff0300720c */ /* 0x000fc40000f24270 */
[----:B------:R-:W-:Y:S02]  /*4650*/  ISETP.GT.AND P0, PT, R3, 0x11, P0 ;  /* 0x000000110300780c */ /* 0x000fe40000704270 */
[----:B------:R-:W-:Y:S02]  /*4660*/  FSEL R78, R78, -INF , !P6 ;  /* 0xff8000004e4e7808 */ /* 0x000fe40007000000 */
[----:B------:R-:W-:Y:S02]  /*4670*/  FSEL R79, R79, -INF , !P2 ;  /* 0xff8000004f4f7808 */ /* 0x000fe40005000000 */
[----:B------:R-:W-:Y:S01]  /*4680*/  PLOP3.LUT P6, PT, PT, PT, UP6, 0x40, 0x0 ;  /* 0x000000000000781c */ /* 0x000fe20003fce868 */
[----:B------:R-:W-:Y:S01]  /*4690*/  UISETP.NE.AND UP6, UPT, UR43, URZ, UPT ;  /* 0x0000003f2b00728c */ /* 0x000fe2000bfc5270 */
[C---:B------:R-:W-:Y:S01]  /*46a0*/  ISETP.LT.OR P1, PT, R91.reuse, 0x1, P1 ;  /* 0x000000015b00780c */ /* 0x040fe20000f21670 */
[----:B------:R-:W-:Y:S01]  /*46b0*/  UP2UR UR43, UPR, URZ, 0x2 ;  /* 0x000000023f2b7883 */ /* 0x000fe20008000000 */
[----:B------:R-:W-:-:S02]  /*46c0*/  ISETP.LT.OR P2, PT, R91, 0x12, P0 ;  /* 0x000000125b00780c */ /* 0x000fc40000741670 */
[----:B------:R-:W-:Y:S01]  /*46d0*/  PLOP3.LUT P0, PT, PT, PT, UP1, 0x40, 0x0 ;  /* 0x000000000000781c */ /* 0x000fe20003f0e818 */
[----:B------:R-:W-:Y:S01]  /*46e0*/  UISETP.NE.AND UP1, UPT, UR33, URZ, UPT ;  /* 0x0000003f2100728c */ /* 0x000fe2000bf25270 */
[----:B------:R-:W-:Y:S02]  /*46f0*/  FSEL R82, R82, -INF , !P1 ;  /* 0xff80000052527808 */ /* 0x000fe40004800000 */
[----:B------:R-:W-:Y:S01]  /*4700*/  PLOP3.LUT P1, PT, PT, PT, UP4, 0x40, 0x0 ;  /* 0x000000000000781c */ /* 0x000fe20003f2e848 */
[----:B------:R-:W-:Y:S01]  /*4710*/  UISETP.NE.AND UP4, UPT, UR30, URZ, UPT ;  /* 0x0000003f1e00728c */ /* 0x000fe2000bf85270 */
[----:B------:R-:W-:Y:S02]  /*4720*/  ISETP.GT.AND P0, PT, R3, 0x19, P0 ;  /* 0x000000190300780c */ /* 0x000fe40000704270 */
[----:B------:R-:W-:Y:S02]  /*4730*/  FSEL R75, R75, -INF , !P2 ;  /* 0xff8000004b4b7808 */ /* 0x000fe40005000000 */
[----:B------:R-:W-:Y:S01]  /*4740*/  PLOP3.LUT P2, PT, PT, PT, UP1, 0x40, 0x0 ;  /* 0x000000000000781c */ /* 0x000fe20003f4e818 */
[----:B------:R-:W-:Y:S01]  /*4750*/  UISETP.NE.AND UP1, UPT, UR27, URZ, UPT ;  /* 0x0000003f1b00728c */ /* 0x000fe2000bf25270 */
[----:B------:R-:W-:-:S02]  /*4760*/  ISETP.GT.AND P1, PT, R3, 0x10, P1 ;  /* 0x000000100300780c */ /* 0x000fc40000f24270 */
[C---:B------:R-:W-:Y:S02]  /*4770*/  ISETP.LT.OR P0, PT, R91.reuse, 0x1a, P0 ;  /* 0x0000001a5b00780c */ /* 0x040fe40000701670 */
[----:B------:R-:W-:Y:S02]  /*4780*/  ISETP.GT.AND P2, PT, R36, RZ, P2 ;  /* 0x000000ff2400720c */ /* 0x000fe40001744270 */
[----:B------:R-:W-:Y:S02]  /*4790*/  ISETP.LT.OR P1, PT, R91, 0x11, P1 ;  /* 0x000000115b00780c */ /* 0x000fe40000f21670 */
[----:B------:R-:W-:Y:S02]  /*47a0*/  FSEL R71, R71, -INF , !P0 ;  /* 0xff80000047477808 */ /* 0x000fe40004000000 */
[----:B------:R-:W-:Y:S02]  /*47b0*/  PLOP3.LUT P0, PT, PT, PT, UP2, 0x40, 0x0 ;  /* 0x000000000000781c */ /* 0x000fe40003f0e828 */
[----:B------:R-:W-:-:S02]  /*47c0*/  ISETP.LT.OR P2, PT, R93, 0x1, P2 ;  /* 0x000000015d00780c */ /* 0x000fc40001741670 */
        /* <DEDUP_REMOVED lines=8> */
[----:B------:R-:W-:Y:S02]  /*4850*/  ISETP.LT.OR P0, PT, R91, 0x21, P0 ;  /* 0x000000215b00780c */ /* 0x000fe40000701670 */
[----:B------:R-:W-:Y:S02]  /*4860*/  ISETP.LT.OR P1, PT, R93, 0x2, P1 ;  /* 0x000000025d00780c */ /* 0x000fe40000f21670 */
[----:B------:R-:W-:Y:S02]  /*4870*/  FSEL R49, R66, -INF , !P0 ;  /* 0xff80000042317808 */ /* 0x000fe40004000000 */
[----:B------:R-:W-:Y:S01]  /*4880*/  PLOP3.LUT P0, PT, PT, PT, UP4, 0x40, 0x0 ;  /* 0x000000000000781c */ /* 0x000fe20003f0e848 */
[----:B------:R-:W-:Y:S01]  /*4890*/  UISETP.NE.AND UP4, UPT, UR21, URZ, UPT ;  /* 0x0000003f1500728c */ /* 0x000fe2000bf85270 */
[----:B------:R-:W-:Y:S02]  /*48a0*/  FSEL R60, R25, -INF , !P1 ;  /* 0xff800000193c7808 */ /* 0x000fe40004800000 */
[----:B------:R-:W-:-:S02]  /*48b0*/  ISETP.GT.AND P6, PT, R3, 0x18, P6 ;  /* 0x000000180300780c */ /* 0x000fc400037c4270 */
[----:B------:R-:W-:Y:S01]  /*48c0*/  PLOP3.LUT P1, PT, PT, PT, UP5, 0x40, 0x0 ;  /* 0x000000000000781c */ /* 0x000fe20003f2e858 */
[----:B------:R-:W-:Y:S01]  /*48d0*/  UISETP.NE.AND UP5, UPT, UR22, URZ, UPT ;  /* 0x0000003f1600728c */ /* 0x000fe2000bfa5270 */
[C---:B------:R-:W-:Y:S02]  /*48e0*/  ISETP.GT.AND P0, PT, R36.reuse, 0x10, P0 ;  /* 0x000000102400780c */ /* 0x040fe40000704270 */
[----:B------:R-:W-:Y:S02]  /*48f0*/  ISETP.LT.OR P6, PT, R91, 0x19, P6 ;  /* 0x000000195b00780c */ /* 0x000fe400037c1670 */
[----:B------:R-:W-:Y:S02]  /*4900*/  ISETP.GT.AND P1, PT, R36, 0x8, P1 ;  /* 0x000000082400780c */ /* 0x000fe40000f24270 */
[----:B------:R-:W-:Y:S02]  /*4910*/  ISETP.LT.OR P0, PT, R93, 0x11, P0 ;  /* 0x000000115d00780c */ /* 0x000fe40000701670 */
[----:B------:R-:W-:-:S02]  /*4920*/  FSEL R70, R70, -INF , !P6 ;  /* 0xff80000046467808 */ /* 0x000fc40007000000 */
[----:B------:R-:W-:Y:S02]  /*4930*/  ISETP.LT.OR P1, PT, R93, 0x9, P1 ;  /* 0x000000095d00780c */ /* 0x000fe40000f21670 */
[----:B------:R-:W-:Y:S02]  /*4940*/  PLOP3.LUT P6, PT, PT, PT, UP6, 0x40, 0x0 ;  /* 0x000000000000781c */ /* 0x000fe40003fce868 */
[----:B------:R-:W-:Y:S02]  /*4950*/  FSEL R53, R20, -INF , !P0 ;  /* 0xff80000014357808 */ /* 0x000fe40004000000 */
[----:B------:R-:W-:Y:S02]  /*4960*/  ISETP.GT.AND P2, PT, R36, 0x9, P2 ;  /* 0x000000092400780c */ /* 0x000fe40001744270 */
[----:B------:R-:W-:Y:S01]  /*4970*/  PLOP3.LUT P0, PT, PT, PT, UP3, 0x40, 0x0 ;  /* 0x000000000000781c */ /* 0x000fe20003f0e838 */
[----:B------:R-:W-:Y:S01]  /*4980*/  UISETP.NE.AND UP3, UPT, UR20, URZ, UPT ;  /* 0x0000003f1400728c */ /* 0x000fe2000bf65270 */
[----:B------:R-:W-:-:S02]  /*4990*/  FSEL R57, R132, -INF , !P1 ;  /* 0xff80000084397808 */ /* 0x000fc40004800000 */
[----:B------:R-:W-:Y:S02]  /*49a0*/  ISETP.GT.AND P6, PT, R3, 0x21, P6 ;  /* 0x000000210300780c */ /* 0x000fe400037c4270 */
[----:B------:R-:W-:Y:S02]  /*49b0*/  PLOP3.LUT P1, PT, PT, PT, UP0, 0x40, 0x0 ;  /* 0x000000000000781c */ /* 0x000fe40003f2e808 */
[----:B------:R-:W-:Y:S02]  /*49c0*/  ISETP.LT.OR P2, PT, R93, 0xa, P2 ;  /* 0x0000000a5d00780c */ /* 0x000fe40001741670 */
[----:B------:R-:W-:Y:S02]  /*49d0*/  ISETP.GT.AND P0, PT, R36, 0x11, P0 ;  /* 0x000000112400780c */ /* 0x000fe40000704270 */
[----:B------:R-:W-:Y:S02]  /*49e0*/  ISETP.LT.OR P6, PT, R91, 0x22, P6 ;  /* 0x000000225b00780c */ /* 0x000fe400037c1670 */
[----:B------:R-:W-:-:S02]  /*49f0*/  ISETP.GT.AND P1, PT, R3, 0x28, P1 ;  /* 0x000000280300780c */ /* 0x000fc40000f24270 */
[----:B------:R-:W-:Y:S02]  /*4a00*/  FSEL R56, R133, -INF , !P2 ;  /* 0xff80000085387808 */ /* 0x000fe40005000000 */
[----:B------:R-:W-:Y:S02]  /*4a10*/  ISETP.LT.OR P0, PT, R93, 0x12, P0 ;  /* 0x000000125d00780c */ /* 0x000fe40000701670 */
[----:B------:R-:W-:Y:S01]  /*4a20*/  PLOP3.LUT P2, PT, PT, PT, UP1, 0x40, 0x0 ;  /* 0x000000000000781c */ /* 0x000fe20003f4e818 */
[----:B------:R-:W-:Y:S01]  /*4a30*/  UISETP.NE.AND UP1, UPT, UR43, URZ, UPT ;  /* 0x0000003f2b00728c */ /* 0x000fe2000bf25270 */
[----:B------:R-:W-:Y:S02]  /*4a40*/  FSEL R48, R67, -INF , !P6 ;  /* 0xff80000043307808 */ /* 0x000fe40007000000 */
[----:B------:R-:W-:Y:S02]  /*4a50*/  ISETP.LT.OR P1, PT, R91, 0x29, P1 ;  /* 0x000000295b00780c */ /* 0x000fe40000f21670 */
[----:B------:R-:W-:-:S02]  /*4a60*/  PLOP3.LUT P6, PT, PT, PT, UP5, 0x40, 0x0 ;  /* 0x000000000000781c */ /* 0x000fc40003fce858 */
[----:B------:R-:W-:Y:S02]  /*4a70*/  FSEL R52, R21, -INF , !P0 ;  /* 0xff80000015347808 */ /* 0x000fe40004000000 */
[----:B------:R-:W-:Y:S02]  /*4a80*/  PLOP3.LUT P0, PT, PT, PT, UP4, 0x40, 0x0 ;  /* 0x000000000000781c */ /* 0x000fe40003f0e848 */
[----:B------:R-:W-:Y:S02]  /*4a90*/  FSEL R67, R62, -INF , !P1 ;  /* 0xff8000003e437808 */ /* 0x000fe40004800000 */
[C---:B------:R-:W-:Y:S02]  /*4aa0*/  ISETP.GT.AND P6, PT, R3.reuse, 0x29, P6 ;  /* 0x000000290300780c */ /* 0x040fe400037c4270 */
[----:B------:R-:W-:Y:S01]  /*4ab0*/  PLOP3.LUT P1, PT, PT, PT, UP1, 0x40, 0x0 ;  /* 0x000000000000781c */ /* 0x000fe20003f2e818 */
[----:B------:R-:W-:Y:S01]  /*4ac0*/  UISETP.NE.AND UP1, UPT, UR18, URZ, UPT ;  /* 0x0000003f1200728c */ /* 0x000fe2000bf25270 */
[----:B------:R-:W-:-:S02]  /*4ad0*/  ISETP.GT.AND P0, PT, R3, 0x30, P0 ;  /* 0x000000300300780c */ /* 0x000fc40000704270 */
[C---:B------:R-:W-:Y:S02]  /*4ae0*/  ISETP.LT.OR P6, PT, R91.reuse, 0x2a, P6 ;  /* 0x0000002a5b00780c */ /* 0x040fe400037c1670 */
[----:B------:R-:W-:Y:S02]  /*4af0*/  ISETP.GT.AND P1, PT, R36, 0x19, P1 ;  /* 0x000000192400780c */ /* 0x000fe40000f24270 */
[----:B------:R-:W-:Y:S02]  /*4b00*/  ISETP.LT.OR P0, PT, R91, 0x31, P0 ;  /* 0x000000315b00780c */ /* 0x000fe40000701670 */
[----:B------:R-:W-:Y:S02]  /*4b10*/  FSEL R66, R63, -INF , !P6 ;  /* 0xff8000003f427808 */ /* 0x000fe40007000000 */
[----:B------:R-:W-:Y:S02]  /*4b20*/  ISETP.LT.OR P1, PT, R93, 0x1a, P1 ;  /* 0x0000001a5d00780c */ /* 0x000fe40000f21670 */
[----:B------:R-:W-:-:S02]  /*4b30*/  FSEL R63, R58, -INF , !P0 ;  /* 0xff8000003a3f7808 */ /* 0x000fc40004000000 */
[----:B------:R-:W-:Y:S01]  /*4b40*/  PLOP3.LUT P0, PT, PT, PT, UP0, 0x40, 0x0 ;  /* 0x000000000000781c */ /* 0x000fe20003f0e808 */
[----:B------:R-:W-:Y:S01]  /*4b50*/  UISETP.NE.AND UP0, UPT, UR17, URZ, UPT ;  /* 0x0000003f1100728c */ /* 0x000fe2000bf05270 */
[----:B------:R-:W-:Y:S02]  /*4b60*/  FSEL R40, R129, -INF , !P1 ;  /* 0xff80000081287808 */ /* 0x000fe40004800000 */
[----:B------:R-:W-:Y:S01]  /*4b70*/  PLOP3.LUT P1, PT, PT, PT, UP2, 0x40, 0x0 ;  /* 0x000000000000781c */ /* 0x000fe20003f2e828 */
[----:B------:R-:W-:Y:S01]  /*4b80*/  UISETP.NE.AND UP2, UPT, UR19, URZ, UPT ;  /* 0x0000003f1300728c */ /* 0x000fe2000bf45270 */
[C---:B------:R-:W-:Y:S02]  /*4b90*/  ISETP.GT.AND P0, PT, R36.reuse, 0x28, P0 ;  /* 0x000000282400780c */ /* 0x040fe40000704270 */
[----:B------:R-:W-:Y:S02]  /*4ba0*/  ISETP.GT.AND P1, PT, R36, 0x20, P1 ;  /* 0x000000202400780c */ /* 0x000fe40000f24270 */
[----:B------:R-:W-:-:S02]  /*4bb0*/  ISETP.LT.OR P0, PT, R93, 0x29, P0 ;  /* 0x000000295d00780c */ /* 0x000fc40000701670 */
[----:B------:R-:W-:Y:S02]  /*4bc0*/  ISETP.LT.OR P1, PT, R93, 0x21, P1 ;  /* 0x000000215d00780c */ /* 0x000fe40000f21670 */
[----:B------:R-:W-:Y:S02]  /*4bd0*/  FSEL R242, R124, -INF , !P0 ;  /* 0xff8000007cf27808 */ /* 0x000fe40004000000 */
[----:B------:R-:W-:Y:S01]  /*4be0*/  PLOP3.LUT P0, PT, PT, PT, UP5, 0x40, 0x0 ;  /* 0x000000000000781c */ /* 0x000fe20003f0e858 */
[----:B------:R-:W-:Y:S01]  /*4bf0*/  UISETP.NE.AND UP5, UPT, UR41, URZ, UPT ;  /* 0x0000003f2900728c */ /* 0x000fe2000bfa5270 */
[----:B------:R-:W-:Y:S02]  /*4c00*/  FSEL R244, R16, -INF , !P1 ;  /* 0xff80000010f47808 */ /* 0x000fe40004800000 */
[----:B------:R-:W-:Y:S02]  /*4c10*/  PLOP3.LUT P1, PT, PT, PT, UP2, 0x40, 0x0 ;  /* 0x000000000000781c */ /* 0x000fe40003f2e828 */
[----:B------:R-:W-:-:S02]  /*4c20*/  ISETP.GT.AND P0, PT, R36, 0x29, P0 ;  /* 0x000000292400780c */ /* 0x000fc40000704270 */
[----:B------:R-:W-:Y:S02]  /*4c30*/  ISETP.GT.AND P2, PT, R36, 0x18, P2 ;  /* 0x000000182400780c */ /* 0x000fe40001744270 */
[----:B------:R-:W-:Y:S02]  /*4c40*/  ISETP.GT.AND P1, PT, R3, 0x38, P1 ;  /* 0x000000380300780c */ /* 0x000fe40000f24270 */
[C---:B------:R-:W-:Y:S02]  /*4c50*/  ISETP.LT.OR P0, PT, R93.reuse, 0x2a, P0 ;  /* 0x0000002a5d00780c */ /* 0x040fe40000701670 */
[----:B------:R-:W-:Y:S02]  /*4c60*/  ISETP.LT.OR P2, PT, R93, 0x19, P2 ;  /* 0x000000195d00780c */ /* 0x000fe40001741670 */
[----:B------:R-:W-:Y:S02]  /*4c70*/  ISETP.LT.OR P1, PT, R91, 0x39, P1 ;  /* 0x000000395b00780c */ /* 0x000fe40000f21670 */
[----:B------:R-:W-:-:S02]  /*4c80*/  FSEL R245, R125, -INF , !P0 ;  /* 0xff8000007df57808 */ /* 0x000fc40004000000 */
[----:B------:R-:W-:Y:S02]  /*4c90*/  PLOP3.LUT P0, PT, PT, PT, UP0, 0x40, 0x0 ;  /* 0x000000000000781c */ /* 0x000fe40003f0e808 */
[----:B------:R-:W-:Y:S02]  /*4ca0*/  FSEL R41, R128, -INF , !P2 ;  /* 0xff80000080297808 */ /* 0x000fe40005000000 */
[----:B------:R-:W-:Y:S02]  /*4cb0*/  FSEL R62, R54, -INF , !P1 ;  /* 0xff800000363e7808 */ /* 0x000fe40004800000 */
[----:B------:R-:W-:Y:S02]  /*4cc0*/  PLOP3.LUT P6, PT, PT, PT, UP3, 0x40, 0x0 ;  /* 0x000000000000781c */ /* 0x000fe40003fce838 */
[----:B------:R-:W-:Y:S01]  /*4cd0*/  PLOP3.LUT P2, PT, PT, PT, UP6, 0x40, 0x0 ;  /* 0x000000000000781c */ /* 0x000fe20003f4e868 */
[----:B------:R-:W-:Y:S01]  /*4ce0*/  UISETP.NE.AND UP6, UPT, UR42, URZ, UPT ;  /* 0x0000003f2a00728c */ /* 0x000fe2000bfc5270 */
[----:B------:R-:W-:Y:S01]  /*4cf0*/  PLOP3.LUT P1, PT, PT, PT, UP3, 0x40, 0x0 ;  /* 0x000000000000781c */ /* 0x000fe20003f2e838 */
[----:B------:R-:W-:Y:S01]  /*4d00*/  UISETP.NE.AND UP3, UPT, UR39, URZ, UPT ;  /* 0x0000003f2700728c */ /* 0x000fe2000bf65270 */
[----:B------:R-:W-:-:S02]  /*4d10*/  ISETP.GT.AND P0, PT, R3, 0x40, P0 ;  /* 0x000000400300780c */ /* 0x000fc40000704270 */
[----:B------:R-:W-:Y:S02]  /*4d20*/  ISETP.GT.AND P6, PT, R3, 0x31, P6 ;  /* 0x000000310300780c */ /* 0x000fe400037c4270 */
[C---:B------:R-:W-:Y:S02]  /*4d30*/  ISETP.GT.AND P2, PT, R36.reuse, 0x21, P2 ;  /* 0x000000212400780c */ /* 0x040fe40001744270 */
[----:B------:R-:W-:Y:S02]  /*4d40*/  ISETP.GT.AND P1, PT, R36, 0x31, P1 ;  /* 0x000000312400780c */ /* 0x000fe40000f24270 */
[C---:B------:R-:W-:Y:S02]  /*4d50*/  ISETP.LT.OR P0, PT, R91.reuse, 0x41, P0 ;  /* 0x000000415b00780c */ /* 0x040fe40000701670 */
[----:B------:R-:W-:Y:S02]  /*4d60*/  ISETP.LT.OR P6, PT, R91, 0x32, P6 ;  /* 0x000000325b00780c */ /* 0x000fe400037c1670 */
[----:B------:R-:W-:-:S02]  /*4d70*/  ISETP.LT.OR P2, PT, R93, 0x22, P2 ;  /* 0x000000225d00780c */ /* 0x000fc40001741670 */
[----:B------:R-:W-:Y:S02]  /*4d80*/  ISETP.LT.OR P1, PT, R93, 0x32, P1 ;  /* 0x000000325d00780c */ /* 0x000fe40000f21670 */
[----:B------:R-:W-:Y:S02]  /*4d90*/  FSEL R241, R50, -INF , !P0 ;  /* 0xff80000032f17808 */ /* 0x000fe40004000000 */
[----:B------:R-:W-:Y:S01]  /*4da0*/  PLOP3.LUT P0, PT, PT, PT, UP0, 0x40, 0x0 ;  /* 0x000000000000781c */ /* 0x000fe20003f0e808 */
[----:B------:R-:W-:Y:S01]  /*4db0*/  UISETP.NE.AND UP0, UPT, UR36, URZ, UPT ;  /* 0x0000003f2400728c */ /* 0x000fe2000bf05270 */
[----:B------:R-:W-:Y:S01]  /*4dc0*/  FSEL R59, R59, -INF , !P6 ;  /* 0xff8000003b3b7808 */ /* 0x000fe20007000000 */
[----:B------:R-:W-:Y:S01]  /*4dd0*/  UP2UR UR36, UPR, URZ, 0x40 ;  /* 0x000000403f247883 */ /* 0x000fe20008000000 */
[----:B------:R-:W-:Y:S02]  /*4de0*/  FSEL R243, R17, -INF , !P2 ;  /* 0xff80000011f37808 */ /* 0x000fe40005000000 */
[----:B------:R-:W-:-:S02]  /*4df0*/  FSEL R132, R13, -INF , !P1 ;  /* 0xff8000000d847808 */ /* 0x000fc40004800000 */
[----:B------:R-:W-:Y:S02]  /*4e00*/  PLOP3.LUT P6, PT, PT, PT, UP1, 0x40, 0x0 ;  /* 0x000000000000781c */ /* 0x000fe40003fce818 */
[----:B------:R-:W-:Y:S01]  /*4e10*/  PLOP3.LUT P2, PT, PT, PT, UP4, 0x40, 0x0 ;  /* 0x000000000000781c */ /* 0x000fe20003f4e848 */
[----:B------:R-:W-:Y:S01]  /*4e20*/  UISETP.NE.AND UP4, UPT, UR40, URZ, UPT ;  /* 0x0000003f2800728c */ /* 0x000fe2000bf85270 */
[----:B------:R-:W-:Y:S01]  /*4e30*/  PLOP3.LUT P1, PT, PT, PT, UP2, 0x40, 0x0 ;  /* 0x000000000000781c */ /* 0x000fe20003f2e828 */
[----:B------:R-:W-:Y:S01]  /*4e40*/  UISETP.NE.AND UP2, UPT, UR38, URZ, UPT ;  /* 0x0000003f2600728c */ /* 0x000fe2000bf45270 */
[C---:B------:R-:W-:Y:S02]  /*4e50*/  ISETP.GT.AND P0, PT, R36.reuse, 0x40, P0 ;  /* 0x000000402400780c */ /* 0x040fe40000704270 */
[----:B------:R-:W-:Y:S02]  /*4e60*/  ISETP.GT.AND P6, PT, R3, 0x39, P6 ;  /* 0x000000390300780c */ /* 0x000fe400037c4270 */
[----:B------:R-:W-:-:S02]  /*4e70*/  ISETP.GT.AND P2, PT, R36, 0x30, P2 ;  /* 0x000000302400780c */ /* 0x000fc40001744270 */
[----:B------:R-:W-:Y:S02]  /*4e80*/  ISETP.GT.AND P1, PT, R36, 0x38, P1 ;  /* 0x000000382400780c */ /* 0x000fe40000f24270 */
[----:B------:R-:W-:Y:S02]  /*4e90*/  ISETP.LT.OR P0, PT, R93, 0x41, P0 ;  /* 0x000000415d00780c */ /* 0x000fe40000701670 */
[----:B------:R-:W-:Y:S02]  /*4ea0*/  ISETP.LT.OR P6, PT, R91, 0x3a, P6 ;  /* 0x0000003a5b00780c */ /* 0x000fe400037c1670 */
[C---:B------:R-:W-:Y:S02]  /*4eb0*/  ISETP.LT.OR P2, PT, R93.reuse, 0x31, P2 ;  /* 0x000000315d00780c */ /* 0x040fe40001741670 */
[----:B------:R-:W-:Y:S02]  /*4ec0*/  ISETP.LT.OR P1, PT, R93, 0x39, P1 ;  /* 0x000000395d00780c */ /* 0x000fe40000f21670 */
[----:B------:R-:W-:-:S02]  /*4ed0*/  FSEL R158, R8, -INF , !P0 ;  /* 0xff800000089e7808 */ /* 0x000fc40004000000 */
[----:B------:R-:W-:Y:S02]  /*4ee0*/  PLOP3.LUT P0, PT, PT, PT, UP5, 0x40, 0x0 ;  /* 0x000000000000781c */ /* 0x000fe40003f0e858 */
[----:B------:R-:W-:Y:S02]  /*4ef0*/  FSEL R58, R55, -INF , !P6 ;  /* 0xff800000373a7808 */ /* 0x000fe40007000000 */
[----:B------:R-:W-:Y:S02]  /*4f00*/  FSEL R133, R12, -INF , !P2 ;  /* 0xff8000000c857808 */ /* 0x000fe40005000000 */
[----:B------:R-:W-:Y:S01]  /*4f10*/  FSEL R125, R120, -INF , !P1 ;  /* 0xff800000787d7808 */ /* 0x000fe20004800000 */
[----:B------:R-:W1:Y:S01]  /*4f20*/  SHFL.IDX PT, R12, R92, 0x3, 0x1c1f ;  /* 0x007c1f005c0c7f89 */ /* 0x000e6200000e0000 */
[----:B------:R-:W-:Y:S02]  /*4f30*/  PLOP3.LUT P6, PT, PT, PT, UP6, 0x40, 0x0 ;  /* 0x000000000000781c */ /* 0x000fe40003fce868 */
[----:B------:R-:W-:Y:S01]  /*4f40*/  PLOP3.LUT P2, PT, PT, PT, UP1, 0x40, 0x0 ;  /* 0x000000000000781c */ /* 0x000fe20003f4e818 */
[----:B------:R-:W-:Y:S01]  /*4f50*/  UISETP.NE.AND UP1, UPT, UR37, URZ, UPT ;  /* 0x0000003f2500728c */ /* 0x000fe2000bf25270 */
[----:B------:R-:W-:-:S02]  /*4f60*/  PLOP3.LUT P1, PT, PT, PT, UP5, 0x40, 0x0 ;  /* 0x000000000000781c */ /* 0x000fc40003f2e858 */
[C---:B------:R-:W-:Y:S02]  /*4f70*/  ISETP.GT.AND P0, PT, R36.reuse, 0x48, P0 ;  /* 0x000000482400780c */ /* 0x040fe40000704270 */
[C---:B------:R-:W-:Y:S02]  /*4f80*/  ISETP.GT.AND P6, PT, R3.reuse, 0x41, P6 ;  /* 0x000000410300780c */ /* 0x040fe400037c4270 */
[----:B------:R-:W-:Y:S02]  /*4f90*/  ISETP.GT.AND P2, PT, R36, 0x39, P2 ;  /* 0x000000392400780c */ /* 0x000fe40001744270 */
[----:B------:R-:W-:Y:S02]  /*4fa0*/  ISETP.GT.AND P1, PT, R3, 0x48, P1 ;  /* 0x000000480300780c */ /* 0x000fe40000f24270 */
[----:B------:R-:W-:Y:S02]  /*4fb0*/  ISETP.LT.OR P0, PT, R93, 0x49, P0 ;  /* 0x000000495d00780c */ /* 0x000fe40000701670 */
[----:B------:R-:W-:-:S02]  /*4fc0*/  ISETP.LT.OR P6, PT, R91, 0x42, P6 ;  /* 0x000000425b00780c */ /* 0x000fc400037c1670 */
[----:B------:R-:W-:Y:S02]  /*4fd0*/  ISETP.LT.OR P2, PT, R93, 0x3a, P2 ;  /* 0x0000003a5d00780c */ /* 0x000fe40001741670 */
[----:B------:R-:W-:Y:S02]  /*4fe0*/  ISETP.LT.OR P1, PT, R91, 0x49, P1 ;  /* 0x000000495b00780c */ /* 0x000fe40000f21670 */
[----:B------:R-:W-:Y:S01]  /*4ff0*/  FSEL R173, R44, -INF , !P0 ;  /* 0xff8000002cad7808 */ /* 0x000fe20004000000 */
[----:B-1----:R-:W-:Y:S01]  /*5000*/  IMAD.IADD R8, R90, 0x1, R12 ;  /* 0x000000015a087824 */ /* 0x002fe200078e020c */
[----:B------:R-:W-:Y:S02]  /*5010*/  PLOP3.LUT P0, PT, PT, PT, UP3, 0x40, 0x0 ;  /* 0x000000000000781c */ /* 0x000fe40003f0e838 */
[----:B------:R-:W-:Y:S02]  /*5020*/  FSEL R238, R51, -INF , !P6 ;  /* 0xff80000033ee7808 */ /* 0x000fe40007000000 */
[----:B------:R-:W-:-:S02]  /*5030*/  FSEL R124, R121, -INF , !P2 ;  /* 0xff800000797c7808 */ /* 0x000fc40005000000 */
[----:B------:R-:W-:Y:S02]  /*5040*/  FSEL R240, R42, -INF , !P1 ;  /* 0xff8000002af07808 */ /* 0x000fe40004800000 */
[----:B------:R-:W-:Y:S02]  /*5050*/  PLOP3.LUT P6, PT, PT, PT, UP4, 0x40, 0x0 ;  /* 0x000000000000781c */ /* 0x000fe40003fce848 */
[----:B------:R-:W-:Y:S01]  /*5060*/  PLOP3.LUT P2, PT, PT, PT, UP6, 0x40, 0x0 ;  /* 0x000000000000781c */ /* 0x000fe20003f4e868 */
[----:B------:R-:W-:Y:S01]  /*5070*/  UISETP.NE.AND UP6, UPT, UR34, URZ, UPT ;  /* 0x0000003f2200728c */ /* 0x000fe2000bfc5270 */
[----:B------:R-:W-:Y:S02]  /*5080*/  PLOP3.LUT P1, PT, PT, PT, UP3, 0x40, 0x0 ;  /* 0x000000000000781c */ /* 0x000fe40003f2e838 */
[----:B------:R-:W-:Y:S02]  /*5090*/  ISETP.GT.AND P0, PT, R36, 0x50, P0 ;  /* 0x000000502400780c */ /* 0x000fe40000704270 */
[----:B------:R-:W-:-:S02]  /*50a0*/  ISETP.GT.AND P6, PT, R3, 0x49, P6 ;  /* 0x000000490300780c */ /* 0x000fc400037c4270 */
[----:B------:R-:W-:Y:S02]  /*50b0*/  ISETP.GT.AND P2, PT, R36, 0x41, P2 ;  /* 0x000000412400780c */ /* 0x000fe40001744270 */
[----:B------:R-:W-:Y:S02]  /*50c0*/  ISETP.GT.AND P1, PT, R3, 0x50, P1 ;  /* 0x000000500300780c */ /* 0x000fe40000f24270 */
[----:B------:R-:W-:Y:S02]  /*50d0*/  ISETP.LT.OR P0, PT, R93, 0x51, P0 ;  /* 0x000000515d00780c */ /* 0x000fe40000701670 */
[----:B------:R-:W-:Y:S02]  /*50e0*/  ISETP.LT.OR P6, PT, R91, 0x4a, P6 ;  /* 0x0000004a5b00780c */ /* 0x000fe400037c1670 */
[----:B------:R-:W-:Y:S02]  /*50f0*/  ISETP.LT.OR P2, PT, R93, 0x42, P2 ;  /* 0x000000425d00780c */ /* 0x000fe40001741670 */
[----:B------:R-:W-:-:S02]  /*5100*/  ISETP.LT.OR P1, PT, R91, 0x51, P1 ;  /* 0x000000515b00780c */ /* 0x000fc40000f21670 */
[----:B------:R-:W-:Y:S02]  /*5110*/  FSEL R175, R116, -INF , !P0 ;  /* 0xff80000074af7808 */ /* 0x000fe40004000000 */
[----:B------:R-:W-:Y:S02]  /*5120*/  PLOP3.LUT P0, PT, PT, PT, UP1, 0x40, 0x0 ;  /* 0x000000000000781c */ /* 0x000fe40003f0e818 */
[----:B------:R-:W-:Y:S02]  /*5130*/  FSEL R211, R43, -INF , !P6 ;  /* 0xff8000002bd37808 */ /* 0x000fe40007000000 */
[----:B------:R-:W-:Y:S01]  /*5140*/  FSEL R159, R9, -INF , !P2 ;  /* 0xff800000099f7808 */ /* 0x000fe20005000000 */
[----:B------:R-:W-:Y:S01]  /*5150*/  IMAD.IADD R9, R88, 0x1, R12 ;  /* 0x0000000158097824 */ /* 0x000fe200078e020c */
[----:B------:R-:W-:Y:S02]  /*5160*/  FSEL R155, R38, -INF , !P1 ;  /* 0xff800000269b7808 */ /* 0x000fe40004800000 */
[----:B------:R-:W-:-:S02]  /*5170*/  PLOP3.LUT P6, PT, PT, PT, UP2, 0x40, 0x0 ;  /* 0x000000000000781c */ /* 0x000fc40003fce828 */
[----:B------:R-:W-:Y:S02]  /*5180*/  PLOP3.LUT P2, PT, PT, PT, UP4, 0x40, 0x0 ;  /* 0x000000000000781c */ /* 0x000fe40003f4e848 */
[----:B------:R-:W-:Y:S02]  /*5190*/  PLOP3.LUT P1, PT, PT, PT, UP2, 0x40, 0x0 ;  /* 0x000000000000781c */ /* 0x000fe40003f2e828 */
[C---:B------:R-:W-:Y:S02]  /*51a0*/  ISETP.GT.AND P0, PT, R3.reuse, 0x58, P0 ;  /* 0x000000580300780c */ /* 0x040fe40000704270 */
[----:B------:R-:W-:Y:S02]  /*51b0*/  ISETP.GT.AND P6, PT, R3, 0x51, P6 ;  /* 0x000000510300780c */ /* 0x000fe400037c4270 */
[C---:B------:R-:W-:Y:S02]  /*51c0*/  ISETP.GT.AND P2, PT, R36.reuse, 0x49, P2 ;  /* 0x000000492400780c */ /* 0x040fe40001744270 */
[----:B------:R-:W-:-:S02]  /*51d0*/  ISETP.GT.AND P1, PT, R36, 0x51, P1 ;  /* 0x000000512400780c */ /* 0x000fc40000f24270 */
[C---:B------:R-:W-:Y:S02]  /*51e0*/  ISETP.LT.OR P0, PT, R91.reuse, 0x59, P0 ;  /* 0x000000595b00780c */ /* 0x040fe40000701670 */
[----:B------:R-:W-:Y:S02]  /*51f0*/  ISETP.LT.OR P6, PT, R91, 0x52, P6 ;  /* 0x000000525b00780c */ /* 0x000fe400037c1670 */
[C---:B------:R-:W-:Y:S02]  /*5200*/  ISETP.LT.OR P2, PT, R93.reuse, 0x4a, P2 ;  /* 0x0000004a5d00780c */ /* 0x040fe40001741670 */
[----:B------:R-:W-:Y:S02]  /*5210*/  ISETP.LT.OR P1, PT, R93, 0x52, P1 ;  /* 0x000000525d00780c */ /* 0x000fe40000f21670 */
[----:B------:R-:W-:Y:S02]  /*5220*/  FSEL R152, R30, -INF , !P0 ;  /* 0xff8000001e987808 */ /* 0x000fe40004000000 */
        /* <DEDUP_REMOVED lines=9> */
[----:B------:R-:W-:Y:S02]  /*52c0*/  ISETP.GT.AND P1, PT, R36, 0x59, P1 ;  /* 0x000000592400780c */ /* 0x000fe40000f24270 */
[----:B------:R-:W-:Y:S02]  /*52d0*/  ISETP.GT.AND P6, PT, R3, 0x59, P6 ;  /* 0x000000590300780c */ /* 0x000fe400037c4270 */
[C---:B------:R-:W-:Y:S02]  /*52e0*/  ISETP.LT.OR P2, PT, R93.reuse, 0x59, P2 ;  /* 0x000000595d00780c */ /* 0x040fe40001741670 */
[----:B------:R-:W-:Y:S02]  /*52f0*/  ISETP.LT.OR P1, PT, R93, 0x5a, P1 ;  /* 0x0000005a5d00780c */ /* 0x000fe40000f21670 */
        /* <DEDUP_REMOVED lines=18> */
.L_x_1065:
[----:B------:R-:W-:-:S04]  /*5420*/  MOV R3, c[0x0][0x32c] ;  /* 0x0000cb0000037a02 */ /* 0x000fc80000000f00 */
[----:B------:R-:W-:-:S13]  /*5430*/  ISETP.NE.AND P0, PT, R3, 0x1, PT ;  /* 0x000000010300780c */ /* 0x000fda0003f05270 */
[----:B------:R-:W-:-:S05]  /*5440*/  @P0 IMAD.HI.U32 R3, R12, c[0x0][0x330], RZ ;  /* 0x0000cc000c030a27 */ /* 0x000fca00078e00ff */
[----:B------:R-:W-:Y:S02]  /*5450*/  @P0 SHF.R.U32.HI R12, RZ, c[0x0][0x334], R3 ;  /* 0x0000cd00ff0c0a19 */ /* 0x000fe40000011603 */
.L_x_1066:
[----:B------:R-:W-:Y:S05]  /*5460*/  BSYNC B0 ;  /* 0x0000000000007941 */ /* 0x000fea0003800000 */
.L_x_1064:
[----:B------:R-:W-:-:S05]  /*5470*/  IMAD R12, R12, c[0x0][0x32c], R2 ;  /* 0x0000cb000c0c7a24 */ /* 0x000fca00078e0202 */
[----:B------:R-:W-:Y:S02]  /*5480*/  IADD3 R2, R12, c[0x0][0x32c], RZ ;  /* 0x0000cb000c027a10 */ /* 0x000fe40007ffe0ff */
[----:B------:R-:W-:Y:S02]  /*5490*/  IMNMX R9, R9, R12, !PT ;  /* 0x0000000c09097217 */ /* 0x000fe40007800200 */
[----:B------:R-:W-:Y:S02]  /*54a0*/  IMNMX R8, R8, R2, PT ;  /* 0x0000000208087217 */ /* 0x000fe40003800200 */
.L_x_1063:
        /* <DEDUP_REMOVED lines=22> */
[----:B------:R-:W-:-:S02]  /*5610*/  FMNMX.FTZ R12, R70, R12, !PT ;  /* 0x0000000c460c7209 */ /* 0x000fc40007810000 */
[----:B------:R-:W-:Y:S01]  /*5620*/  FMNMX.FTZ R3, R76, R3, !PT ;  /* 0x000000034c037209 */ /* 0x000fe20007810000 */
[--C-:B------:R-:W-:Y:S01]  /*5630*/  IMAD R219, R4, 0x2, R225.reuse ;  /* 0x0000000204db7824 */ /* 0x100fe200078e02e1 */
[----:B------:R-:W-:Y:S01]  /*5640*/  FMNMX.FTZ R12, R71, R12, !PT ;  /* 0x0000000c470c7209 */ /* 0x000fe20007810000 */
[C---:B------:R-:W-:Y:S01]  /*5650*/  IMAD R220, R0.reuse, 0x2, R225 ;  /* 0x0000000200dc7824 */ /* 0x040fe200078e02e1 */
[----:B------:R-:W-:Y:S01]  /*5660*/  FMNMX.FTZ R3, R73, R3, !PT ;  /* 0x0000000349037209 */ /* 0x000fe20007810000 */
[----:B------:R-:W-:Y:S01]  /*5670*/  IMAD R218, R0, 0x2, R219 ;  /* 0x0000000200da7824 */ /* 0x000fe200078e02db */
        /* <DEDUP_REMOVED lines=38> */
[C---:B------:R-:W-:Y:S01]  /*58e0*/  ISETP.GT.AND P2, PT, R9.reuse, RZ, P2 ;  /* 0x000000ff0900720c */ /* 0x040fe20001744270 */
[----:B------:R-:W2:Y:S01]  /*58f0*/  SHFL.BFLY PT, R2, R12, 0x2, 0x1f ;  /* 0x0c401f000c027f89 */ /* 0x000ea200000e0000 */
[----:B------:R-:W-:Y:S01]  /*5900*/  PLOP3.LUT P0, PT, PT, PT, UP4, 0x40, 0x0 ;  /* 0x000000000000781c */ /* 0x000fe20003f0e848 */
[----:B------:R-:W-:Y:S01]  /*5910*/  UISETP.NE.AND UP2, UPT, UR28, URZ, UPT ;  /* 0x0000003f1c00728c */ /* 0x000fe2000bf45270 */
[----:B------:R-:W-:Y:S01]  /*5920*/  ISETP.LT.OR P2, PT, R8, 0x1, P2 ;  /* 0x000000010800780c */ /* 0x000fe20001741670 */
[----:B------:R-:W-:Y:S01]  /*5930*/  UISETP.NE.AND UP4, UPT, UR21, URZ, UPT ;  /* 0x0000003f1500728c */ /* 0x000fe2000bf85270 */
[----:B------:R-:W-:-:S02]  /*5940*/  ISETP.GT.AND P0, PT, R9, 0x8, P0 ;  /* 0x000000080900780c */ /* 0x000fc40000704270 */
[----:B------:R-:W-:Y:S02]  /*5950*/  FSEL R191, R26, -INF , !P2 ;  /* 0xff8000001abf7808 */ /* 0x000fe40005000000 */
[----:B------:R-:W-:Y:S01]  /*5960*/  PLOP3.LUT P2, PT, PT, PT, UP3, 0x40, 0x0 ;  /* 0x000000000000781c */ /* 0x000fe20003f4e838 */
[----:B------:R-:W-:Y:S01]  /*5970*/  UISETP.NE.AND UP3, UPT, UR25, URZ, UPT ;  /* 0x0000003f1900728c */ /* 0x000fe2000bf65270 */
[----:B------:R-:W-:Y:S02]  /*5980*/  ISETP.LT.OR P0, PT, R8, 0x9, P0 ;  /* 0x000000090800780c */ /* 0x000fe40000701670 */
[----:B------:R-:W-:Y:S02]  /*5990*/  ISETP.GT.AND P2, PT, R9, 0x10, P2 ;  /* 0x000000100900780c */ /* 0x000fe40001744270 */
[----:B------:R-:W-:Y:S02]  /*59a0*/  FSEL R54, R134, -INF , !P0 ;  /* 0xff80000086367808 */ /* 0x000fe40004000000 */
[----:B------:R-:W-:-:S02]  /*59b0*/  ISETP.LT.OR P2, PT, R8, 0x11, P2 ;  /* 0x000000110800780c */ /* 0x000fc40001741670 */
[----:B------:R-:W-:Y:S01]  /*59c0*/  PLOP3.LUT P0, PT, PT, PT, UP1, 0x40, 0x0 ;  /* 0x000000000000781c */ /* 0x000fe20003f0e818 */
[----:B------:R-:W-:Y:S01]  /*59d0*/  UISETP.NE.AND UP1, UPT, UR23, URZ, UPT ;  /* 0x0000003f1700728c */ /* 0x000fe2000bf25270 */
[----:B-1----:R-:W-:Y:S02]  /*59e0*/  FMNMX.FTZ R3, R3, R13, !PT ;  /* 0x0000000d03037209 */ /* 0x002fe40007810000 */
[----:B------:R-:W-:Y:S02]  /*59f0*/  FSEL R42, R22, -INF , !P2 ;  /* 0xff800000162a7808 */ /* 0x000fe40005000000 */
[----:B--2---:R-:W-:Y:S01]  /*5a00*/  FMNMX.FTZ R12, R12, R2, !PT ;  /* 0x000000020c0c7209 */ /* 0x004fe20007810000 */
[----:B------:R-:W1:Y:S01]  /*5a10*/  SHFL.BFLY PT, R13, R3, 0x1, 0x1f ;  /* 0x0c201f00030d7f89 */ /* 0x000e6200000e0000 */
[----:B------:R-:W-:Y:S01]  /*5a20*/  PLOP3.LUT P2, PT, PT, PT, UP3, 0x40, 0x0 ;  /* 0x000000000000781c */ /* 0x000fe20003f4e838 */
[----:B------:R-:W-:Y:S01]  /*5a30*/  UISETP.NE.AND UP3, UPT, UR20, URZ, UPT ;  /* 0x0000003f1400728c */ /* 0x000fe2000bf65270 */
[C---:B------:R-:W-:Y:S01]  /*5a40*/  ISETP.GT.AND P0, PT, R9.reuse, 0x18, P0 ;  /* 0x000000180900780c */ /* 0x040fe20000704270 */
[----:B------:R-:W2:Y:S01]  /*5a50*/  SHFL.BFLY PT, R2, R12, 0x1, 0x1f ;  /* 0x0c201f000c027f89 */ /* 0x000ea200000e0000 */
[----:B------:R-:W-:-:S02]  /*5a60*/  ISETP.GT.AND P1, PT, R9, 0x1, P1 ;  /* 0x000000010900780c */ /* 0x000fc40000f24270 */
[----:B------:R-:W-:Y:S02]  /*5a70*/  ISETP.GT.AND P2, PT, R9, 0x20, P2 ;  /* 0x000000200900780c */ /* 0x000fe40001744270 */
[----:B------:R-:W-:Y:S02]  /*5a80*/  FMNMX.FTZ R0, R61, R60, !PT ;  /* 0x0000003c3d007209 */ /* 0x000fe40007810000 */
[C---:B------:R-:W-:Y:S02]  /*5a90*/  ISETP.LT.OR P0, PT, R8.reuse, 0x19, P0 ;  /* 0x000000190800780c */ /* 0x040fe40000701670 */
[C---:B------:R-:W-:Y:S02]  /*5aa0*/  ISETP.LT.OR P1, PT, R8.reuse, 0x2, P1 ;  /* 0x000000020800780c */ /* 0x040fe40000f21670 */
[----:B------:R-:W-:Y:S02]  /*5ab0*/  ISETP.LT.OR P2, PT, R8, 0x21, P2 ;  /* 0x000000210800780c */ /* 0x000fe40001741670 */
[----:B------:R-:W-:-:S02]  /*5ac0*/  FMNMX.FTZ R0, R57, R0, !PT ;  /* 0x0000000039007209 */ /* 0x000fc40007810000 */
[----:B------:R-:W-:Y:S02]  /*5ad0*/  FSEL R32, R130, -INF , !P0 ;  /* 0xff80000082207808 */ /* 0x000fe40004000000 */
[----:B------:R-:W-:Y:S02]  /*5ae0*/  FSEL R55, R27, -INF , !P1 ;  /* 0xff8000001b377808 */ /* 0x000fe40004800000 */
[----:B------:R-:W-:Y:S01]  /*5af0*/  PLOP3.LUT P0, PT, PT, PT, UP1, 0x40, 0x0 ;  /* 0x000000000000781c */ /* 0x000fe20003f0e818 */
[----:B------:R-:W-:Y:S01]  /*5b00*/  UISETP.NE.AND UP1, UPT, UR18, URZ, UPT ;  /* 0x0000003f1200728c */ /* 0x000fe2000bf25270 */
[----:B-1----:R-:W-:Y:S02]  /*5b10*/  FMNMX.FTZ R3, R3, R13, !PT ;  /* 0x0000000d03037209 */ /* 0x002fe40007810000 */
[----:B------:R-:W-:Y:S02]  /*5b20*/  FSEL R246, R18, -INF , !P2 ;  /* 0xff80000012f67808 */ /* 0x000fe40005000000 */
[----:B--2---:R-:W-:Y:S01]  /*5b30*/  FMNMX.FTZ R2, R12, R2, !PT ;  /* 0x000000020c027209 */ /* 0x004fe20007810000 */
[C---:B------:R-:W-:Y:S01]  /*5b40*/  FMUL.FTZ R210, R3.reuse, c[0x0][0x2d0] ;  /* 0x0000b40003d27a20 */ /* 0x040fe20000410000 */
[----:B------:R-:W-:-:S02]  /*5b50*/  FSETP.NEU.FTZ.AND P6, PT, R3, -INF , PT ;  /* 0xff8000000300780b */ /* 0x000fc40003fdd000 */
[----:B------:R-:W-:Y:S01]  /*5b60*/  PLOP3.LUT P1, PT, PT, PT, UP2, 0x40, 0x0 ;  /* 0x000000000000781c */ /* 0x000fe20003f2e828 */
[----:B------:R-:W-:Y:S01]  /*5b70*/  FMUL.FTZ R139, R2, c[0x0][0x2d0] ;  /* 0x0000b400028b7a20 */ /* 0x000fe20000410000 */
[----:B------:R-:W-:Y:S01]  /*5b80*/  FSEL R210, R210, RZ, P6 ;  /* 0x000000ffd2d27208 */ /* 0x000fe20003000000 */
[----:B------:R-:W-:Y:S01]  /*5b90*/  UISETP.NE.AND UP2, UPT, UR24, URZ, UPT ;  /* 0x0000003f1800728c */ /* 0x000fe2000bf45270 */
[----:B------:R-:W-:Y:S02]  /*5ba0*/  FSETP.NEU.FTZ.AND P6, PT, R2, -INF , PT ;  /* 0xff8000000200780b */ /* 0x000fe40003fdd000 */
[----:B------:R-:W-:Y:S01]  /*5bb0*/  PLOP3.LUT P2, PT, PT, PT, UP4, 0x40, 0x0 ;  /* 0x000000000000781c */ /* 0x000fe20003f4e848 */
[----:B------:R-:W-:Y:S01]  /*5bc0*/  UISETP.NE.AND UP4, UPT, UR36, URZ, UPT ;  /* 0x0000003f2400728c */ /* 0x000fe2000bf85270 */
[----:B------:R-:W-:Y:S01]  /*5bd0*/  FSEL R139, R139, RZ, P6 ;  /* 0x000000ff8b8b7208 */ /* 0x000fe20003000000 */
[--C-:B------:R-:W-:Y:S01]  /*5be0*/  FFMA.FTZ R167, R87, c[0x0][0x2d0], -R210.reuse ;  /* 0x0000b40057a77a23 */ /* 0x100fe200000108d2 */
[----:B------:R-:W-:Y:S01]  /*5bf0*/  PLOP3.LUT P6, PT, PT, PT, UP0, 0x40, 0x0 ;  /* 0x000000000000781c */ /* 0x000fe20003fce808 */
[----:B------:R-:W-:Y:S01]  /*5c00*/  UISETP.NE.AND UP0, UPT, UR26, URZ, UPT ;  /* 0x0000003f1a00728c */ /* 0x000fe2000bf05270 */
[----:B------:R-:W-:Y:S01]  /*5c10*/  FMNMX.FTZ R0, R56, R0, !PT ;  /* 0x0000000038007209 */ /* 0x000fe20007810000 */
[--C-:B------:R-:W-:Y:S01]  /*5c20*/  FFMA.FTZ R143, R86, c[0x0][0x2d0], -R210.reuse ;  /* 0x0000b400568f7a23 */ /* 0x100fe200000108d2 */
[----:B------:R-:W-:Y:S01]  /*5c30*/  ISETP.GT.AND P6, PT, R9, 0x9, P6 ;  /* 0x000000090900780c */ /* 0x000fe200037c4270 */
[--C-:B------:R-:W-:Y:S01]  /*5c40*/  FFMA.FTZ R142, R85, c[0x0][0x2d0], -R210.reuse ;  /* 0x0000b400558e7a23 */ /* 0x100fe200000108d2 */
[C---:B------:R-:W-:Y:S01]  /*5c50*/  ISETP.GT.AND P0, PT, R9.reuse, 0x28, P0 ;  /* 0x000000280900780c */ /* 0x040fe20000704270 */
[--C-:B------:R-:W-:Y:S01]  /*5c60*/  FFMA.FTZ R108, R84, c[0x0][0x2d0], -R210.reuse ;  /* 0x0000b400546c7a23 */ /* 0x100fe200000108d2 */
[----:B------:R-:W-:Y:S01]  /*5c70*/  ISETP.LT.OR P6, PT, R8, 0xa, P6 ;  /* 0x0000000a0800780c */ /* 0x000fe200037c1670 */
[--C-:B------:R-:W-:Y:S01]  /*5c80*/  FFMA.FTZ R141, R82, c[0x0][0x2d0], -R139.reuse ;  /* 0x0000b400528d7a23 */ /* 0x100fe2000001088b */
[----:B------:R-:W-:Y:S01]  /*5c90*/  ISETP.GT.AND P1, PT, R9, 0x11, P1 ;  /* 0x000000110900780c */ /* 0x000fe20000f24270 */
[--C-:B------:R-:W-:Y:S01]  /*5ca0*/  FFMA.FTZ R140, R83, c[0x0][0x2d0], -R139.reuse ;  /* 0x0000b400538c7a23 */ /* 0x100fe2000001088b */
[----:B------:R-:W-:Y:S01]  /*5cb0*/  FSEL R43, R135, -INF , !P6 ;  /* 0xff800000872b7808 */ /* 0x000fe20007000000 */
[--C-:B------:R-:W-:Y:S01]  /*5cc0*/  FFMA.FTZ R109, R78, c[0x0][0x2d0], -R139.reuse ;  /* 0x0000b4004e6d7a23 */ /* 0x100fe2000001088b */
[----:B------:R-:W-:Y:S01]  /*5cd0*/  PLOP3.LUT P6, PT, PT, PT, UP0, 0x40, 0x0 ;  /* 0x000000000000781c */ /* 0x000fe20003fce808 */
[----:B------:R-:W-:Y:S01]  /*5ce0*/  UISETP.NE.AND UP0, UPT, UR22, URZ, UPT ;  /* 0x0000003f1600728c */ /* 0x000fe2000bf05270 */
[----:B------:R-:W-:Y:S01]  /*5cf0*/  ISETP.GT.AND P2, PT, R9, 0x30, P2 ;  /* 0x000000300900780c */ /* 0x000fe20001744270 */
[--C-:B------:R-:W-:Y:S01]  /*5d00*/  FFMA.FTZ R110, R79, c[0x0][0x2d0], -R139.reuse ;  /* 0x0000b4004f6e7a23 */ /* 0x100fe2000001088b */
[----:B------:R-:W-:Y:S01]  /*5d10*/  ISETP.GT.AND P6, PT, R9, 0x19, P6 ;  /* 0x000000190900780c */ /* 0x000fe200037c4270 */
[----:B------:R-:W-:Y:S01]  /*5d20*/  MUFU.EX2 R167, R167 ;  /* 0x000000a700a77308 */ /* 0x000fe20000000800 */
[----:B------:R-:W-:Y:S01]  /*5d30*/  FMNMX.FTZ R0, R53, R0, !PT ;  /* 0x0000000035007209 */ /* 0x000fe20007810000 */
[--C-:B------:R-:W-:Y:S01]  /*5d40*/  FFMA.FTZ R121, R77, c[0x0][0x2d0], -R210.reuse ;  /* 0x0000b4004d797a23 */ /* 0x100fe200000108d2 */
[----:B------:R-:W-:Y:S01]  /*5d50*/  ISETP.LT.OR P6, PT, R8, 0x1a, P6 ;  /* 0x0000001a0800780c */ /* 0x000fe200037c1670 */
[--C-:B------:R-:W-:Y:S01]  /*5d60*/  FFMA.FTZ R164, R76, c[0x0][0x2d0], -R210.reuse ;  /* 0x0000b4004ca47a23 */ /* 0x100fe200000108d2 */
[C---:B------:R-:W-:Y:S01]  /*5d70*/  ISETP.LT.OR P0, PT, R8.reuse, 0x29, P0 ;  /* 0x000000290800780c */ /* 0x040fe20000701670 */
[----:B------:R-:W-:Y:S01]  /*5d80*/  LDSM.16.MT88.4 R76, [R218+0x900] ;  /* 0x00090000da4c783b */ /* 0x000fe20000004200 */
[----:B------:R-:W-:Y:S01]  /*5d90*/  FSEL R200, R131, -INF , !P6 ;  /* 0xff80000083c87808 */ /* 0x000fe20007000000 */
[----:B------:R-:W1:Y:S01]  /*5da0*/  MUFU.EX2 R143, R143 ;  /* 0x0000008f008f7308 */ /* 0x000e620000000800 */
[----:B------:R-:W-:Y:S01]  /*5db0*/  PLOP3.LUT P6, PT, PT, PT, UP0, 0x40, 0x0 ;  /* 0x000000000000781c */ /* 0x000fe20003fce808 */
[----:B------:R-:W-:Y:S01]  /*5dc0*/  UISETP.NE.AND UP0, UPT, UR17, URZ, UPT ;  /* 0x0000003f1100728c */ /* 0x000fe2000bf05270 */
[C---:B------:R-:W-:Y:S01]  /*5dd0*/  ISETP.LT.OR P1, PT, R8.reuse, 0x12, P1 ;  /* 0x000000120800780c */ /* 0x040fe20000f21670 */
[--C-:B------:R-:W-:Y:S01]  /*5de0*/  FFMA.FTZ R97, R67, c[0x0][0x2d0], -R139.reuse ;  /* 0x0000b40043617a23 */ /* 0x100fe2000001088b */
[----:B------:R-:W-:Y:S01]  /*5df0*/  ISETP.LT.OR P2, PT, R8, 0x31, P2 ;  /* 0x000000310800780c */ /* 0x000fe20001741670 */
[--C-:B------:R-:W-:Y:S01]  /*5e00*/  FFMA.FTZ R168, R81, c[0x0][0x2d0], -R210.reuse ;  /* 0x0000b40051a87a23 */ /* 0x100fe200000108d2 */
[----:B------:R-:W-:Y:S01]  /*5e10*/  FMNMX.FTZ R0, R52, R0, !PT ;  /* 0x0000000034007209 */ /* 0x000fe20007810000 */
[----:B------:R-:W-:Y:S01]  /*5e20*/  MUFU.EX2 R142, R142 ;  /* 0x0000008e008e7308 */ /* 0x000fe20000000800 */
[----:B------:R-:W-:Y:S01]  /*5e30*/  FSEL R134, R126, -INF , !P0 ;  /* 0xff8000007e867808 */ /* 0x000fe20004000000 */
[--C-:B------:R-:W-:Y:S01]  /*5e40*/  FFMA.FTZ R111, R80, c[0x0][0x2d0], -R210.reuse ;  /* 0x0000b400506f7a23 */ /* 0x100fe200000108d2 */
[----:B------:R-:W-:Y:S01]  /*5e50*/  FSEL R33, R23, -INF , !P1 ;  /* 0xff80000017217808 */ /* 0x000fe20004800000 */
[--C-:B------:R-:W-:Y:S01]  /*5e60*/  FFMA.FTZ R166, R74, c[0x0][0x2d0], -R139.reuse ;  /* 0x0000b4004aa67a23 */ /* 0x100fe2000001088b */
[----:B------:R-:W-:Y:S01]  /*5e70*/  FSEL R126, R14, -INF , !P2 ;  /* 0xff8000000e7e7808 */ /* 0x000fe20005000000 */
[----:B------:R-:W2:Y:S01]  /*5e80*/  LDSM.16.MT88.4 R20, [R218+0x100] ;  /* 0x00010000da14783b */ /* 0x000ea20000004200 */
[----:B------:R-:W-:Y:S01]  /*5e90*/  FMNMX.FTZ R0, R41, R0, !PT ;  /* 0x0000000029007209 */ /* 0x000fe20007810000 */
[----:B------:R-:W3:Y:S01]  /*5ea0*/  MUFU.EX2 R108, R108 ;  /* 0x0000006c006c7308 */ /* 0x000ee20000000800 */
[----:B------:R-:W-:Y:S01]  /*5eb0*/  PLOP3.LUT P1, PT, PT, PT, UP2, 0x40, 0x0 ;  /* 0x000000000000781c */ /* 0x000fe20003f2e828 */
[----:B------:R-:W-:Y:S01]  /*5ec0*/  UISETP.NE.AND UP2, UPT, UR19, URZ, UPT ;  /* 0x0000003f1300728c */ /* 0x000fe2000bf45270 */
[----:B------:R-:W-:Y:S01]  /*5ed0*/  PLOP3.LUT P2, PT, PT, PT, UP0, 0x40, 0x0 ;  /* 0x000000000000781c */ /* 0x000fe20003f4e808 */
[----:B------:R-:W-:Y:S01]  /*5ee0*/  UISETP.NE.AND UP0, UPT, UR33, URZ, UPT ;  /* 0x0000003f2100728c */ /* 0x000fe2000bf05270 */
[----:B------:R-:W-:Y:S01]  /*5ef0*/  FMNMX.FTZ R0, R40, R0, !PT ;  /* 0x0000000028007209 */ /* 0x000fe20007810000 */
[--C-:B------:R-:W-:Y:S01]  /*5f00*/  FFMA.FTZ R165, R75, c[0x0][0x2d0], -R139.reuse ;  /* 0x0000b4004ba57a23 */ /* 0x100fe2000001088b */
[C---:B------:R-:W-:Y:S01]  /*5f10*/  ISETP.GT.AND P1, PT, R9.reuse, 0x21, P1 ;  /* 0x000000210900780c */ /* 0x040fe20000f24270 */
[----:B------:R-:W-:Y:S01]  /*5f20*/  MUFU.EX2 R141, R141 ;  /* 0x0000008d008d7308 */ /* 0x000fe20000000800 */
[----:B------:R-:W-:Y:S01]  /*5f30*/  ISETP.GT.AND P2, PT, R9, 0x40, P2 ;  /* 0x000000400900780c */ /* 0x000fe20001744270 */
[----:B------:R-:W-:Y:S01]  /*5f40*/  LDSM.16.MT88.4 R84, [R220+0x900] ;  /* 0x00090000dc54783b */ /* 0x000fe20000004200 */
[----:B------:R-:W-:Y:S01]  /*5f50*/  FMNMX.FTZ R0, R244, R0, !PT ;  /* 0x00000000f4007209 */ /* 0x000fe20007810000 */
[--C-:B------:R-:W-:Y:S01]  /*5f60*/  FFMA.FTZ R120, R73, c[0x0][0x2d0], -R210.reuse ;  /* 0x0000b40049787a23 */ /* 0x100fe200000108d2 */
[C---:B------:R-:W-:Y:S01]  /*5f70*/  ISETP.LT.OR P1, PT, R8.reuse, 0x22, P1 ;  /* 0x000000220800780c */ /* 0x040fe20000f21670 */
[----:B------:R-:W-:Y:S01]  /*5f80*/  LDSM.16.MT88.4 R80, [R219+0x900] ;  /* 0x00090000db50783b */ /* 0x000fe20000004200 */
[----:B------:R-:W-:Y:S01]  /*5f90*/  ISETP.LT.OR P2, PT, R8, 0x41, P2 ;  /* 0x000000410800780c */ /* 0x000fe20001741670 */
[----:B------:R-:W4:Y:S01]  /*5fa0*/  MUFU.EX2 R140, R140 ;  /* 0x0000008c008c7308 */ /* 0x000f220000000800 */
[----:B------:R-:W-:Y:S01]  /*5fb0*/  FMNMX.FTZ R0, R243, R0, !PT ;  /* 0x00000000f3007209 */ /* 0x000fe20007810000 */
[--C-:B------:R-:W-:Y:S01]  /*5fc0*/  FFMA.FTZ R99, R7, c[0x0][0x2d0], -R210.reuse ;  /* 0x0000b40007637a23 */ /* 0x100fe200000108d2 */
[----:B------:R-:W-:Y:S01]  /*5fd0*/  FSEL R135, R19, -INF , !P1 ;  /* 0xff80000013877808 */ /* 0x000fe20004800000 */
[--C-:B------:R-:W-:Y:S01]  /*5fe0*/  FFMA.FTZ R96, R6, c[0x0][0x2d0], -R210.reuse ;  /* 0x0000b40006607a23 */ /* 0x100fe200000108d2 */
[----:B------:R-:W-:Y:S01]  /*5ff0*/  FSEL R178, R10, -INF , !P2 ;  /* 0xff8000000ab27808 */ /* 0x000fe20005000000 */
[----:B------:R-:W5:Y:S01]  /*6000*/  LDSM.16.MT88.4 R16, [R225+0x100] ;  /* 0x00010000e110783b */ /* 0x000f620000004200 */
[----:B------:R-:W-:Y:S01]  /*6010*/  PLOP3.LUT P1, PT, PT, PT, UP3, 0x40, 0x0 ;  /* 0x000000000000781c */ /* 0x000fe20003f2e838 */
[----:B------:R-:W-:Y:S01]  /*6020*/  UISETP.NE.AND UP3, UPT, UR31, URZ, UPT ;  /* 0x0000003f1f00728c */ /* 0x000fe2000bf65270 */
[----:B------:R-:W-:Y:S01]  /*6030*/  FMNMX.FTZ R10, R191, R55, !PT ;  /* 0x00000037bf0a7209 */ /* 0x000fe20007810000 */
[----:B------:R-:W-:Y:S01]  /*6040*/  MUFU.EX2 R109, R109 ;  /* 0x0000006d006d7308 */ /* 0x000fe20000000800 */
[----:B------:R-:W-:Y:S01]  /*6050*/  FMNMX.FTZ R0, R242, R0, !PT ;  /* 0x00000000f2007209 */ /* 0x000fe20007810000 */
[--C-:B------:R-:W-:Y:S01]  /*6060*/  FFMA.FTZ R98, R49, c[0x0][0x2d0], -R139.reuse ;  /* 0x0000b40031627a23 */ /* 0x100fe2000001088b */
[----:B------:R-:W-:Y:S01]  /*6070*/  ISETP.GT.AND P1, PT, R9, 0x31, P1 ;  /* 0x000000310900780c */ /* 0x000fe20000f24270 */
[--C-:B------:R-:W-:Y:S01]  /*6080*/  FFMA.FTZ R92, R48, c[0x0][0x2d0], -R139.reuse ;  /* 0x0000b400305c7a23 */ /* 0x100fe2000001088b */
[----:B------:R-:W-:Y:S01]  /*6090*/  FMNMX.FTZ R10, R54, R10, !PT ;  /* 0x0000000a360a7209 */ /* 0x000fe20007810000 */
[----:B------:R-:W-:Y:S01]  /*60a0*/  LDSM.16.MT88.4 R48, [R225+0x1100] ;  /* 0x00110000e130783b */ /* 0x000fe20000004200 */
[----:B------:R-:W-:Y:S01]  /*60b0*/  FMNMX.FTZ R0, R245, R0, !PT ;  /* 0x00000000f5007209 */ /* 0x000fe20007810000 */
[----:B------:R-:W1:Y:S01]  /*60c0*/  MUFU.EX2 R110, R110 ;  /* 0x0000006e006e7308 */ /* 0x000e620000000800 */
[----:B------:R-:W-:Y:S01]  /*60d0*/  ISETP.LT.OR P1, PT, R8, 0x32, P1 ;  /* 0x000000320800780c */ /* 0x000fe20000f21670 */
[--C-:B------:R-:W-:Y:S01]  /*60e0*/  FFMA.FTZ R45, R69, c[0x0][0x2d0], -R210.reuse ;  /* 0x0000b400452d7a23 */ /* 0x100fe200000108d2 */
[----:B------:R-:W-:Y:S01]  /*60f0*/  FMNMX.FTZ R10, R43, R10, !PT ;  /* 0x0000000a2b0a7209 */ /* 0x000fe20007810000 */
[--C-:B------:R-:W-:Y:S01]  /*6100*/  FFMA.FTZ R95, R68, c[0x0][0x2d0], -R210.reuse ;  /* 0x0000b400445f7a23 */ /* 0x100fe200000108d2 */
[----:B------:R-:W-:Y:S01]  /*6110*/  FMNMX.FTZ R0, R133, R0, !PT ;  /* 0x0000000085007209 */ /* 0x000fe20007810000 */
[--C-:B------:R-:W-:Y:S01]  /*6120*/  FFMA.FTZ R94, R65, c[0x0][0x2d0], -R210.reuse ;  /* 0x0000b400415e7a23 */ /* 0x100fe200000108d2 */
[----:B------:R-:W-:Y:S01]  /*6130*/  FSEL R204, R15, -INF , !P1 ;  /* 0xff8000000fcc7808 */ /* 0x000fe20004800000 */
[----:B------:R-:W-:Y:S01]  /*6140*/  MUFU.EX2 R168, R168 ;  /* 0x000000a800a87308 */ /* 0x000fe20000000800 */
[----:B------:R-:W-:Y:S01]  /*6150*/  FMNMX.FTZ R10, R42, R10, !PT ;  /* 0x0000000a2a0a7209 */ /* 0x000fe20007810000 */
[----:B------:R-:W-:Y:S01]  /*6160*/  LDSM.16.MT88.4 R12, [R220+0x1100] ;  /* 0x00110000dc0c783b */ /* 0x000fe20000004200 */
[----:B------:R-:W-:Y:S01]  /*6170*/  PLOP3.LUT P0, PT, PT, PT, UP2, 0x40, 0x0 ;  /* 0x000000000000781c */ /* 0x000fe20003f0e828 */
[----:B------:R-:W-:Y:S01]  /*6180*/  UISETP.NE.AND UP2, UPT, UR32, URZ, UPT ;  /* 0x0000003f2000728c */ /* 0x000fe2000bf45270 */
[----:B------:R-:W-:Y:S01]  /*6190*/  PLOP3.LUT P1, PT, PT, PT, UP6, 0x40, 0x0 ;  /* 0x000000000000781c */ /* 0x000fe20003f2e868 */
[--C-:B------:R-:W-:Y:S01]  /*61a0*/  FFMA.FTZ R93, R64, c[0x0][0x2d0], -R210.reuse ;  /* 0x0000b400405d7a23 */ /* 0x100fe200000108d2 */
[----:B------:R-:W-:Y:S01]  /*61b0*/  FMNMX.FTZ R0, R132, R0, !PT ;  /* 0x0000000084007209 */ /* 0x000fe20007810000 */
[----:B------:R-:W1:Y:S01]  /*61c0*/  MUFU.EX2 R111, R111 ;  /* 0x0000006f006f7308 */ /* 0x000e620000000800 */
[----:B------:R-:W-:Y:S01]  /*61d0*/  FMNMX.FTZ R10, R33, R10, !PT ;  /* 0x0000000a210a7209 */ /* 0x000fe20007810000 */
[--C-:B------:R-:W-:Y:S01]  /*61e0*/  FFMA.FTZ R169, R63, c[0x0][0x2d0], -R139.reuse ;  /* 0x0000b4003fa97a23 */ /* 0x100fe2000001088b */
[----:B------:R-:W-:Y:S01]  /*61f0*/  ISETP.GT.AND P6, PT, R9, 0x29, P6 ;  /* 0x000000290900780c */ /* 0x000fe200037c4270 */
[--C-:B------:R-:W-:Y:S01]  /*6200*/  FFMA.FTZ R170, R59, c[0x0][0x2d0], -R139.reuse ;  /* 0x0000b4003baa7a23 */ /* 0x100fe2000001088b */
[C---:B------:R-:W-:Y:S01]  /*6210*/  ISETP.GT.AND P0, PT, R9.reuse, 0x38, P0 ;  /* 0x000000380900780c */ /* 0x040fe20000704270 */
[--C-:B------:R-:W-:Y:S01]  /*6220*/  FFMA.FTZ R171, R62, c[0x0][0x2d0], -R139.reuse ;  /* 0x0000b4003eab7a23 */ /* 0x100fe2000001088b */
[----:B------:R-:W-:Y:S01]  /*6230*/  ISETP.GT.AND P1, PT, R9, 0x41, P1 ;  /* 0x000000410900780c */ /* 0x000fe20000f24270 */
[----:B------:R-:W-:Y:S01]  /*6240*/  MUFU.EX2 R121, R121 ;  /* 0x0000007900797308 */ /* 0x000fe20000000800 */
[----:B------:R-:W-:Y:S01]  /*6250*/  FMNMX.FTZ R0, R125, R0, !PT ;  /* 0x000000007d007209 */ /* 0x000fe20007810000 */
[----:B------:R-:W-:Y:S01]  /*6260*/  FFMA.FTZ R172, R58, c[0x0][0x2d0], -R139 ;  /* 0x0000b4003aac7a23 */ /* 0x000fe2000001088b */
[----:B------:R-:W-:Y:S01]  /*6270*/  FMNMX.FTZ R10, R32, R10, !PT ;  /* 0x0000000a200a7209 */ /* 0x000fe20007810000 */
[----:B------:R-:W-:Y:S01]  /*6280*/  FFMA.FTZ R209, R209, c[0x0][0x2d0], -R210 ;  /* 0x0000b400d1d17a23 */ /* 0x000fe200000108d2 */
[C---:B------:R-:W-:Y:S01]  /*6290*/  ISETP.LT.OR P6, PT, R8.reuse, 0x2a, P6 ;  /* 0x0000002a0800780c */ /* 0x040fe200037c1670 */
[----:B------:R-:W-:Y:S01]  /*62a0*/  ULDC.64 UR18, c[0x0][0x2c8] ;  /* 0x0000b20000127ab9 */ /* 0x000fe20000000a00 */
[C---:B------:R-:W-:Y:S01]  /*62b0*/  ISETP.LT.OR P0, PT, R8.reuse, 0x39, P0 ;  /* 0x000000390800780c */ /* 0x040fe20000701670 */
[----:B------:R-:W-:Y:S01]  /*62c0*/  MUFU.EX2 R164, R164 ;  /* 0x000000a400a47308 */ /* 0x000fe20000000800 */
[----:B------:R-:W-:Y:S01]  /*62d0*/  ISETP.LT.OR P1, PT, R8, 0x42, P1 ;  /* 0x000000420800780c */ /* 0x000fe20000f21670 */
[----:B------:R-:W-:Y:S01]  /*62e0*/  UISETP.NE.AND UP6, UPT, UR34, URZ, UPT ;  /* 0x0000003f2200728c */ /* 0x000fe2000bfc5270 */
[----:B------:R-:W-:Y:S01]  /*62f0*/  FMNMX.FTZ R0, R124, R0, !PT ;  /* 0x000000007c007209 */ /* 0x000fe20007810000 */
[----:B------:R-:W-:Y:S01]  /*6300*/  UIMAD.WIDE.U32 UR20, UR13, UR18, URZ ;  /* 0x000000120d1472a5 */ /* 0x000fe2000f8e003f */
[----:B------:R-:W-:-:S02]  /*6310*/  FMNMX.FTZ R10, R200, R10, !PT ;  /* 0x0000000ac80a7209 */ /* 0x000fc40007810000 */
[----:B------:R-:W-:Y:S01]  /*6320*/  FSEL R127, R127, -INF , !P6 ;  /* 0xff8000007f7f7808 */ /* 0x000fe20007000000 */
[----:B------:R-:W-:Y:S01]  /*6330*/  MUFU.EX2 R166, R166 ;  /* 0x000000a600a67308 */ /* 0x000fe20000000800 */
[----:B------:R-:W-:Y:S01]  /*6340*/  FSEL R202, R122, -INF , !P0 ;  /* 0xff8000007aca7808 */ /* 0x000fe20004000000 */
[----:B------:R-:W-:Y:S01]  /*6350*/  FFMA.FTZ R122, R71, c[0x0][0x2d0], -R139 ;  /* 0x0000b400477a7a23 */ /* 0x000fe2000001088b */
[----:B------:R-:W-:Y:S02]  /*6360*/  FSEL R179, R11, -INF , !P1 ;  /* 0xff8000000bb37808 */ /* 0x000fe40004800000 */
[----:B------:R-:W-:Y:S01]  /*6370*/  PLOP3.LUT P6, PT, PT, PT, UP1, 0x40, 0x0 ;  /* 0x000000000000781c */ /* 0x000fe20003fce818 */
[----:B------:R-:W-:Y:S01]  /*6380*/  UISETP.NE.AND UP1, UPT, UR37, URZ, UPT ;  /* 0x0000003f2500728c */ /* 0x000fe2000bf25270 */
[----:B------:R-:W-:Y:S01]  /*6390*/  PLOP3.LUT P0, PT, PT, PT, UP5, 0x40, 0x0 ;  /* 0x000000000000781c */ /* 0x000fe20003f0e858 */
[----:B------:R-:W1:Y:S01]  /*63a0*/  MUFU.EX2 R165, R165 ;  /* 0x000000a500a57308 */ /* 0x000e620000000800 */
[----:B------:R-:W-:Y:S01]  /*63b0*/  PLOP3.LUT P1, PT, PT, PT, UP4, 0x40, 0x0 ;  /* 0x000000000000781c */ /* 0x000fe20003f2e848 */
[----:B------:R-:W-:Y:S01]  /*63c0*/  UISETP.NE.AND UP5, UPT, UR35, URZ, UPT ;  /* 0x0000003f2300728c */ /* 0x000fe2000bfa5270 */
[----:B------:R-:W-:-:S02]  /*63d0*/  FMNMX.FTZ R0, R158, R0, !PT ;  /* 0x000000009e007209 */ /* 0x000fc40007810000 */
[----:B------:R-:W-:Y:S02]  /*63e0*/  FMNMX.FTZ R10, R246, R10, !PT ;  /* 0x0000000af60a7209 */ /* 0x000fe40007810000 */
[C---:B------:R-:W-:Y:S01]  /*63f0*/  ISETP.GT.AND P6, PT, R9.reuse, 0x39, P6 ;  /* 0x000000390900780c */ /* 0x040fe200037c4270 */
[----:B------:R-:W-:Y:S01]  /*6400*/  MUFU.EX2 R122, R122 ;  /* 0x0000007a007a7308 */ /* 0x000fe20000000800 */
[C---:B------:R-:W-:Y:S02]  /*6410*/  ISETP.GT.AND P0, PT, R9.reuse, 0x48, P0 ;  /* 0x000000480900780c */ /* 0x040fe40000704270 */
[----:B------:R-:W-:Y:S02]  /*6420*/  ISETP.GT.AND P1, PT, R9, 0x49, P1 ;  /* 0x000000490900780c */ /* 0x000fe40000f24270 */
[----:B------:R-:W-:Y:S01]  /*6430*/  FMNMX.FTZ R0, R159, R0, !PT ;  /* 0x000000009f007209 */ /* 0x000fe20007810000 */
[----:B------:R-:W-:Y:S01]  /*6440*/  @UP5 UMOV UR17, UR21 ;  /* 0x0000001500115c82 */ /* 0x000fe20008000000 */
[----:B------:R-:W-:Y:S01]  /*6450*/  FMNMX.FTZ R10, R135, R10, !PT ;  /* 0x0000000a870a7209 */ /* 0x000fe20007810000 */
[----:B------:R-:W-:Y:S01]  /*6460*/  MUFU.EX2 R120, R120 ;  /* 0x0000007800787308 */ /* 0x000fe20000000800 */
[C---:B------:R-:W-:Y:S01]  /*6470*/  ISETP.LT.OR P6, PT, R8.reuse, 0x3a, P6 ;  /* 0x0000003a0800780c */ /* 0x040fe200037c1670 */
[----:B------:R-:W-:Y:S01]  /*6480*/  @UP5 USHF.R.U32.HI UR13, URZ, UR19, UR17 ;  /* 0x000000133f0d5299 */ /* 0x000fe20008011611 */
[C---:B------:R-:W-:Y:S01]  /*6490*/  ISETP.LT.OR P0, PT, R8.reuse, 0x49, P0 ;  /* 0x000000490800780c */ /* 0x040fe20000701670 */
[----:B------:R-:W-:Y:S01]  /*64a0*/  UIADD3 UR17, UR7, -0x2, URZ ;  /* 0xfffffffe07117890 */ /* 0x000fe2000fffe03f */
[----:B------:R-:W-:Y:S01]  /*64b0*/  ISETP.LT.OR P1, PT, R8, 0x4a, P1 ;  /* 0x0000004a0800780c */ /* 0x000fe20000f21670 */
[----:B------:R-:W-:Y:S01]  /*64c0*/  UIADD3 UR6, UR6, UR13, URZ ;  /* 0x0000000d06067290 */ /* 0x000fe2000fffe03f */
[----:B------:R-:W-:Y:S01]  /*64d0*/  FMNMX.FTZ R0, R173, R0, !PT ;  /* 0x00000000ad007209 */ /* 0x000fe20007810000 */
[----:B------:R-:W-:Y:S01]  /*64e0*/  MUFU.EX2 R99, R99 ;  /* 0x0000006300637308 */ /* 0x000fe20000000800 */
[----:B------:R-:W-:Y:S01]  /*64f0*/  FMNMX.FTZ R10, R134, R10, !PT ;  /* 0x0000000a860a7209 */ /* 0x000fe20007810000 */
[----:B------:R-:W-:Y:S01]  /*6500*/  ULDC UR13, c[0x0][0x328] ;  /* 0x0000ca00000d7ab9 */ /* 0x000fe20000000800 */
[----:B------:R-:W-:Y:S01]  /*6510*/  FSEL R201, R123, -INF , !P6 ;  /* 0xff8000007bc97808 */ /* 0x000fe20007000000 */
[--C-:B------:R-:W-:Y:S01]  /*6520*/  FFMA.FTZ R123, R70, c[0x0][0x2d0], -R139.reuse ;  /* 0x0000b400467b7a23 */ /* 0x100fe2000001088b */
[----:B------:R-:W-:Y:S01]  /*6530*/  FSEL R180, R46, -INF , !P0 ;  /* 0xff8000002eb47808 */ /* 0x000fe20004000000 */
[----:B------:R-:W-:Y:S01]  /*6540*/  FFMA.FTZ R46, R72, c[0x0][0x2d0], -R210 ;  /* 0x0000b400482e7a23 */ /* 0x000fe200000108d2 */
[----:B------:R-:W-:Y:S01]  /*6550*/  FSEL R177, R47, -INF , !P1 ;  /* 0xff8000002fb17808 */ /* 0x000fe20004800000 */
[----:B------:R-:W-:Y:S01]  /*6560*/  FFMA.FTZ R47, R66, c[0x0][0x2d0], -R139 ;  /* 0x0000b400422f7a23 */ /* 0x000fe2000001088b */
[----:B------:R-:W-:Y:S01]  /*6570*/  FMNMX.FTZ R0, R174, R0, !PT ;  /* 0x00000000ae007209 */ /* 0x000fe20007810000 */
[----:B------:R-:W1:Y:S01]  /*6580*/  MUFU.EX2 R123, R123 ;  /* 0x0000007b007b7308 */ /* 0x000e620000000800 */
[----:B------:R-:W-:Y:S01]  /*6590*/  PLOP3.LUT P6, PT, PT, PT, UP3, 0x40, 0x0 ;  /* 0x000000000000781c */ /* 0x000fe20003fce838 */
[----:B------:R-:W-:Y:S01]  /*65a0*/  LDSM.16.MT88.4 R72, [R218+0x1100] ;  /* 0x00110000da48783b */ /* 0x000fe20000004200 */
[----:B------:R-:W-:Y:S01]  /*65b0*/  PLOP3.LUT P2, PT, PT, PT, UP2, 0x40, 0x0 ;  /* 0x000000000000781c */ /* 0x000fe20003f4e828 */
[----:B------:R-:W-:Y:S01]  /*65c0*/  UIADD3 UR13, UR6, UR13, URZ ;  /* 0x0000000d060d7290 */ /* 0x000fe2000fffe03f */
[----:B------:R-:W-:Y:S01]  /*65d0*/  PLOP3.LUT P1, PT, PT, PT, UP1, 0x40, 0x0 ;  /* 0x000000000000781c */ /* 0x000fe20003f2e818 */
[----:B------:R-:W-:Y:S01]  /*65e0*/  LDSM.16.MT88.4 R68, [R225+0x1900] ;  /* 0x00190000e144783b */ /* 0x000fe20000004200 */
[----:B------:R-:W-:Y:S01]  /*65f0*/  PLOP3.LUT P0, PT, PT, PT, UP0, 0x40, 0x0 ;  /* 0x000000000000781c */ /* 0x000fe20003f0e808 */
[----:B------:R-:W-:Y:S01]  /*6600*/  MUFU.EX2 R96, R96 ;  /* 0x0000006000607308 */ /* 0x000fe20000000800 */
[----:B------:R-:W-:-:S02]  /*6610*/  FMNMX.FTZ R10, R127, R10, !PT ;  /* 0x0000000a7f0a7209 */ /* 0x000fc40007810000 */
[----:B------:R-:W-:Y:S02]  /*6620*/  FMNMX.FTZ R0, R175, R0, !PT ;  /* 0x00000000af007209 */ /* 0x000fe40007810000 */
[C---:B------:R-:W-:Y:S02]  /*6630*/  ISETP.GT.AND P6, PT, R9.reuse, 0x50, P6 ;  /* 0x000000500900780c */ /* 0x040fe400037c4270 */
[C---:B------:R-:W-:Y:S01]  /*6640*/  ISETP.GT.AND P2, PT, R9.reuse, 0x51, P2 ;  /* 0x000000510900780c */ /* 0x040fe20001744270 */
[----:B------:R-:W-:Y:S01]  /*6650*/  MUFU.EX2 R46, R46 ;  /* 0x0000002e002e7308 */ /* 0x000fe20000000800 */
[C---:B------:R-:W-:Y:S02]  /*6660*/  ISETP.GT.AND P1, PT, R9.reuse, 0x58, P1 ;  /* 0x000000580900780c */ /* 0x040fe40000f24270 */
[----:B------:R-:W-:Y:S02]  /*6670*/  ISETP.GT.AND P0, PT, R9, 0x59, P0 ;  /* 0x000000590900780c */ /* 0x000fe40000704270 */
[----:B------:R-:W-:-:S02]  /*6680*/  FMNMX.FTZ R9, R126, R10, !PT ;  /* 0x0000000a7e097209 */ /* 0x000fc40007810000 */
[----:B------:R-:W-:Y:S01]  /*6690*/  FMNMX.FTZ R0, R176, R0, !PT ;  /* 0x00000000b0007209 */ /* 0x000fe20007810000 */
[----:B------:R-:W-:Y:S01]  /*66a0*/  MUFU.EX2 R98, R98 ;  /* 0x0000006200627308 */ /* 0x000fe20000000800 */
[----:B------:R-:W-:Y:S02]  /*66b0*/  FMNMX.FTZ R9, R204, R9, !PT ;  /* 0x00000009cc097209 */ /* 0x000fe40007810000 */
[----:B------:R-:W-:Y:S02]  /*66c0*/  FMNMX.FTZ R0, R156, R0, !PT ;  /* 0x000000009c007209 */ /* 0x000fe40007810000 */
[----:B------:R-:W-:Y:S02]  /*66d0*/  FMNMX.FTZ R9, R202, R9, !PT ;  /* 0x00000009ca097209 */ /* 0x000fe40007810000 */
[----:B------:R-:W-:Y:S01]  /*66e0*/  FMNMX.FTZ R0, R157, R0, !PT ;  /* 0x000000009d007209 */ /* 0x000fe20007810000 */
[----:B------:R-:W2:Y:S01]  /*66f0*/  MUFU.EX2 R92, R92 ;  /* 0x0000005c005c7308 */ /* 0x000ea20000000800 */
[----:B------:R-:W-:-:S02]  /*6700*/  FMNMX.FTZ R9, R201, R9, !PT ;  /* 0x00000009c9097209 */ /* 0x000fc40007810000 */
[----:B------:R-:W-:Y:S01]  /*6710*/  ISETP.LT.OR P6, PT, R8, 0x51, P6 ;  /* 0x000000510800780c */ /* 0x000fe200037c1670 */
[----:B------:R-:W2:Y:S01]  /*6720*/  SHFL.BFLY PT, R44, R0, 0x2, 0x1f ;  /* 0x0c401f00002c7f89 */ /* 0x000ea200000e0000 */
[----:B------:R-:W-:Y:S02]  /*6730*/  FMNMX.FTZ R9, R178, R9, !PT ;  /* 0x00000009b2097209 */ /* 0x000fe40007810000 */
[C---:B------:R-:W-:Y:S01]  /*6740*/  ISETP.LT.OR P2, PT, R8.reuse, 0x52, P2 ;  /* 0x000000520800780c */ /* 0x040fe20001741670 */
[----:B------:R-:W-:Y:S01]  /*6750*/  MUFU.EX2 R97, R97 ;  /* 0x0000006100617308 */ /* 0x000fe20000000800 */
[C---:B------:R-:W-:Y:S02]  /*6760*/  ISETP.LT.OR P1, PT, R8.reuse, 0x59, P1 ;  /* 0x000000590800780c */ /* 0x040fe40000f21670 */
[----:B------:R-:W-:Y:S02]  /*6770*/  ISETP.LT.OR P0, PT, R8, 0x5a, P0 ;  /* 0x0000005a0800780c */ /* 0x000fe40000701670 */
[----:B------:R-:W-:-:S02]  /*6780*/  FMNMX.FTZ R8, R179, R9, !PT ;  /* 0x00000009b3087209 */ /* 0x000fc40007810000 */
[----:B-1----:R-:W-:Y:S01]  /*6790*/  F2FP.BF16.PACK_AB R128, R143, R167 ;  /* 0x000000a78f80723e */ /* 0x002fe200000010ff */
[----:B------:R-:W1:Y:S01]  /*67a0*/  MUFU.EX2 R47, R47 ;  /* 0x0000002f002f7308 */ /* 0x000e620000000800 */
[----:B---3--:R-:W-:Y:S01]  /*67b0*/  F2FP.BF16.PACK_AB R130, R108, R142 ;  /* 0x0000008e6c82723e */ /* 0x008fe200000010ff */
[----:B------:R-:W-:Y:S01]  /*67c0*/  FADD.FTZ R143, R167, R143 ;  /* 0x0000008fa78f7221 */ /* 0x000fe20000010000 */
[----:B----4-:R-:W-:Y:S02]  /*67d0*/  F2FP.BF16.PACK_AB R129, R140, R141 ;  /* 0x0000008d8c81723e */ /* 0x010fe400000010ff */
[----:B------:R-:W-:Y:S02]  /*67e0*/  F2FP.BF16.PACK_AB R131, R110, R109 ;  /* 0x0000006d6e83723e */ /* 0x000fe400000010ff */
[----:B------:R-:W-:Y:S01]  /*67f0*/  FMNMX.FTZ R67, R180, R8, !PT ;  /* 0x00000008b4437209 */ /* 0x000fe20007810000 */
[----:B------:R-:W-:Y:S01]  /*6800*/  MUFU.EX2 R45, R45 ;  /* 0x0000002d002d7308 */ /* 0x000fe20000000800 */
[----:B------:R-:W-:Y:S01]  /*6810*/  FSEL R187, R118, -INF , !P6 ;  /* 0xff80000076bb7808 */ /* 0x000fe20007000000 */
[----:B------:R-:W-:Y:S01]  /*6820*/  LDSM.16.MT88.4 R8, [R219+0x1100] ;  /* 0x00110000db08783b */ /* 0x000fe20000004200 */
[----:B------:R-:W-:Y:S01]  /*6830*/  FMNMX.FTZ R67, R177, R67, !PT ;  /* 0x00000043b1437209 */ /* 0x000fe20007810000 */
[----:B--2---:R-:W-:Y:S01]  /*6840*/  HMMA.16816.F32.BF16 R24, R128, R20, RZ ;  /* 0x000000148018723c */ /* 0x004fe200000418ff */
[----:B------:R-:W-:-:S02]  /*6850*/  FSEL R182, R119, -INF , !P2 ;  /* 0xff80000077b67808 */ /* 0x000fc40005000000 */
[----:B------:R-:W-:Y:S01]  /*6860*/  FMNMX.FTZ R66, R187, R67, !PT ;  /* 0x00000043bb427209 */ /* 0x000fe20007810000 */
[----:B------:R-:W2:Y:S01]  /*6870*/  MUFU.EX2 R95, R95 ;  /* 0x0000005f005f7308 */ /* 0x000ea20000000800 */
[----:B------:R-:W-:Y:S02]  /*6880*/  FSEL R183, R34, -INF , !P1 ;  /* 0xff80000022b77808 */ /* 0x000fe40004800000 */
[----:B------:R-:W-:Y:S01]  /*6890*/  FMNMX.FTZ R66, R182, R66, !PT ;  /* 0x00000042b6427209 */ /* 0x000fe20007810000 */
[C---:B-----5:R-:W-:Y:S01]  /*68a0*/  HMMA.16816.F32.BF16 R160, R128.reuse, R16, RZ ;  /* 0x0000001080a0723c */ /* 0x060fe200000418ff */
[----:B------:R-:W-:Y:S02]  /*68b0*/  FMNMX.FTZ R0, R0, R44, !PT ;  /* 0x0000002c00007209 */ /* 0x000fe40007810000 */
[----:B------:R-:W-:Y:S01]  /*68c0*/  FSEL R184, R35, -INF , !P0 ;  /* 0xff80000023b87808 */ /* 0x000fe20004000000 */
[----:B------:R-:W-:Y:S01]  /*68d0*/  MUFU.EX2 R94, R94 ;  /* 0x0000005e005e7308 */ /* 0x000fe20000000800 */
[----:B------:R-:W-:Y:S01]  /*68e0*/  FMNMX.FTZ R44, R183, R66, !PT ;  /* 0x00000042b72c7209 */ /* 0x000fe20007810000 */
[----:B------:R-:W3:Y:S01]  /*68f0*/  SHFL.BFLY PT, R34, R0, 0x1, 0x1f ;  /* 0x0c201f0000227f89 */ /* 0x000ee200000e0000 */
[----:B------:R-:W-:Y:S01]  /*6900*/  F2FP.BF16.PACK_AB R4, R111, R168 ;  /* 0x000000a86f04723e */ /* 0x000fe200000010ff */
[C---:B------:R-:W-:Y:S01]  /*6910*/  HMMA.16816.F32.BF16 R144, R128.reuse, R36, RZ ;  /* 0x000000248090723c */ /* 0x040fe200000418ff */
[----:B------:R-:W-:Y:S01]  /*6920*/  FMNMX.FTZ R44, R184, R44, !PT ;  /* 0x0000002cb82c7209 */ /* 0x000fe20007810000 */
[----:B------:R-:W-:Y:S01]  /*6930*/  LDSM.16.MT88.4 R64, [R220+0x1900] ;  /* 0x00190000dc40783b */ /* 0x000fe20000004200 */
[----:B------:R-:W-:Y:S01]  /*6940*/  F2FP.BF16.PACK_AB R5, R165, R166 ;  /* 0x000000a6a505723e */ /* 0x000fe200000010ff */
[----:B------:R-:W-:Y:S01]  /*6950*/  MUFU.EX2 R93, R93 ;  /* 0x0000005d005d7308 */ /* 0x000fe20000000800 */
[----:B------:R-:W-:Y:S01]  /*6960*/  F2FP.BF16.PACK_AB R6, R164, R121 ;  /* 0x00000079a406723e */ /* 0x000fe200000010ff */
[----:B------:R-:W4:Y:S01]  /*6970*/  SHFL.BFLY PT, R35, R44, 0x2, 0x1f ;  /* 0x0c401f002c237f89 */ /* 0x000f2200000e0000 */
[----:B------:R-:W-:Y:S01]  /*6980*/  F2FP.BF16.PACK_AB R7, R122, R123 ;  /* 0x0000007b7a07723e */ /* 0x000fe200000010ff */
[C---:B------:R-:W-:Y:S04]  /*6990*/  HMMA.16816.F32.BF16 R104, R128.reuse, R28, RZ ;  /* 0x0000001c8068723c */ /* 0x040fe800000418ff */
[----:B------:R-:W-:Y:S04]  /*69a0*/  MUFU.EX2 R169, R169 ;  /* 0x000000a900a97308 */ /* 0x000fe80000000800 */
[----:B------:R-:W-:Y:S04]  /*69b0*/  HMMA.16816.F32.BF16 R148, R128, R18, RZ ;  /* 0x000000128094723c */ /* 0x000fe800000418ff */
[----:B------:R-:W5:Y:S01]  /*69c0*/  MUFU.EX2 R170, R170 ;  /* 0x000000aa00aa7308 */ /* 0x000f620000000800 */
[----:B---3--:R-:W-:-:S03]  /*69d0*/  FMNMX.FTZ R0, R0, R34, !PT ;  /* 0x0000002200007209 */ /* 0x008fc60007810000 */
[----:B------:R-:W-:Y:S01]  /*69e0*/  HMMA.16816.F32.BF16 R100, R128, R38, RZ ;  /* 0x000000268064723c */ /* 0x000fe200000418ff */
[C---:B------:R-:W-:Y:S01]  /*69f0*/  FSETP.NEU.FTZ.AND P0, PT, R0.reuse, -INF , PT ;  /* 0xff8000000000780b */ /* 0x040fe20003f1d000 */
[----:B------:R-:W-:Y:S02]  /*6a00*/  FMUL.FTZ R203, R0, c[0x0][0x2d0] ;  /* 0x0000b40000cb7a20 */ /* 0x000fe40000410000 */
[----:B------:R-:W-:Y:S01]  /*6a10*/  MUFU.EX2 R171, R171 ;  /* 0x000000ab00ab7308 */ /* 0x000fe20000000800 */
[----:B----4-:R-:W-:-:S03]  /*6a20*/  FMNMX.FTZ R44, R44, R35, !PT ;  /* 0x000000232c2c7209 */ /* 0x010fc60007810000 */
[----:B------:R-:W-:Y:S01]  /*6a30*/  HMMA.16816.F32.BF16 R112, R128, R30, RZ ;  /* 0x0000001e8070723c */ /* 0x000fe200000418ff */
[----:B------:R-:W-:-:S03]  /*6a40*/  FSEL R203, R203, RZ, P0 ;  /* 0x000000ffcbcb7208 */ /* 0x000fc60000000000 */
[----:B------:R-:W3:Y:S02]  /*6a50*/  MUFU.EX2 R172, R172 ;  /* 0x000000ac00ac7308 */ /* 0x000ee40000000800 */
[--C-:B------:R-:W-:Y:S02]  /*6a60*/  FFMA.FTZ R181, R61, c[0x0][0x2d0], -R203.reuse ;  /* 0x0000b4003db57a23 */ /* 0x100fe400000108cb */
[----:B------:R-:W-:Y:S01]  /*6a70*/  HMMA.16816.F32.BF16 R128, R128, R22, RZ ;  /* 0x000000168080723c */ /* 0x000fe200000418ff */
[--C-:B------:R-:W-:Y:S02]  /*6a80*/  FFMA.FTZ R186, R60, c[0x0][0x2d0], -R203.reuse ;  /* 0x0000b4003cba7a23 */ /* 0x100fe400000108cb */
[--C-:B------:R-:W-:Y:S01]  /*6a90*/  FFMA.FTZ R185, R57, c[0x0][0x2d0], -R203.reuse ;  /* 0x0000b40039b97a23 */ /* 0x100fe200000108cb */
[----:B------:R-:W-:Y:S01]  /*6aa0*/  LDSM.16.MT88.4 R60, [R219+0x1900] ;  /* 0x00190000db3c783b */ /* 0x000fe20000004200 */
[--C-:B------:R-:W-:Y:S01]  /*6ab0*/  FFMA.FTZ R189, R56, c[0x0][0x2d0], -R203.reuse ;  /* 0x0000b40038bd7a23 */ /* 0x100fe200000108cb */
[----:B------:R-:W-:Y:S01]  /*6ac0*/  MUFU.EX2 R181, R181 ;  /* 0x000000b500b57308 */ /* 0x000fe20000000800 */
[--C-:B------:R-:W-:Y:S01]  /*6ad0*/  FFMA.FTZ R188, R53, c[0x0][0x2d0], -R203.reuse ;  /* 0x0000b40035bc7a23 */ /* 0x100fe200000108cb */
[----:B------:R-:W-:Y:S01]  /*6ae0*/  HMMA.16816.F32.BF16 R24, R4, R76, R24 ;  /* 0x0000004c0418723c */ /* 0x000fe20000041818 */
[----:B------:R-:W-:Y:S01]  /*6af0*/  LDSM.16.MT88.4 R56, [R218+0x1900] ;  /* 0x00190000da38783b */ /* 0x000fe20000004200 */
[----:B------:R-:W-:-:S02]  /*6b00*/  FFMA.FTZ R190, R52, c[0x0][0x2d0], -R203 ;  /* 0x0000b40034be7a23 */ /* 0x000fc400000108cb */
[--C-:B------:R-:W-:Y:S02]  /*6b10*/  FFMA.FTZ R195, R41, c[0x0][0x2d0], -R203.reuse ;  /* 0x0000b40029c37a23 */ /* 0x100fe400000108cb */
[----:B------:R-:W4:Y:S01]  /*6b20*/  MUFU.EX2 R186, R186 ;  /* 0x000000ba00ba7308 */ /* 0x000f220000000800 */
[----:B------:R-:W-:Y:S01]  /*6b30*/  FFMA.FTZ R196, R40, c[0x0][0x2d0], -R203 ;  /* 0x0000b40028c47a23 */ /* 0x000fe200000108cb */
[C---:B------:R-:W-:Y:S06]  /*6b40*/  HMMA.16816.F32.BF16 R160, R4.reuse, R88, R160 ;  /* 0x0000005804a0723c */ /* 0x040fec00000418a0 */
[----:B------:R-:W-:Y:S02]  /*6b50*/  MUFU.EX2 R185, R185 ;  /* 0x000000b900b97308 */ /* 0x000fe40000000800 */
[C---:B------:R-:W-:Y:S06]  /*6b60*/  HMMA.16816.F32.BF16 R144, R4.reuse, R84, R144 ;  /* 0x000000540490723c */ /* 0x040fec0000041890 */
[----:B------:R-:W1:Y:S02]  /*6b70*/  MUFU.EX2 R189, R189 ;  /* 0x000000bd00bd7308 */ /* 0x000e640000000800 */
[C---:B------:R-:W-:Y:S06]  /*6b80*/  HMMA.16816.F32.BF16 R104, R4.reuse, R80, R104 ;  /* 0x000000500468723c */ /* 0x040fec0000041868 */
[----:B------:R-:W-:Y:S02]  /*6b90*/  MUFU.EX2 R188, R188 ;  /* 0x000000bc00bc7308 */ /* 0x000fe40000000800 */
[C---:B------:R-:W-:Y:S06]  /*6ba0*/  HMMA.16816.F32.BF16 R148, R4.reuse, R90, R148 ;  /* 0x0000005a0494723c */ /* 0x040fec0000041894 */
[----:B------:R-:W-:Y:S02]  /*6bb0*/  MUFU.EX2 R190, R190 ;  /* 0x000000be00be7308 */ /* 0x000fe40000000800 */
[C---:B------:R-:W-:Y:S06]  /*6bc0*/  HMMA.16816.F32.BF16 R100, R4.reuse, R86, R100 ;  /* 0x000000560464723c */ /* 0x040fec0000041864 */
[----:B------:R-:W-:Y:S02]  /*6bd0*/  MUFU.EX2 R195, R195 ;  /* 0x000000c300c37308 */ /* 0x000fe40000000800 */
[C---:B------:R-:W-:Y:S06]  /*6be0*/  HMMA.16816.F32.BF16 R112, R4.reuse, R82, R112 ;  /* 0x000000520470723c */ /* 0x040fec0000041870 */
[----:B------:R-:W-:Y:S02]  /*6bf0*/  MUFU.EX2 R196, R196 ;  /* 0x000000c400c47308 */ /* 0x000fe40000000800 */
[----:B------:R-:W-:Y:S07]  /*6c00*/  HMMA.16816.F32.BF16 R128, R4, R78, R128 ;  /* 0x0000004e0480723c */ /* 0x000fee0000041880 */
[----:B------:R-:W-:-:S02]  /*6c10*/  F2FP.BF16.PACK_AB R4, R99, R120 ;  /* 0x000000786304723e */ /* 0x000fc400000010ff */
[----:B------:R-:W-:Y:S02]  /*6c20*/  F2FP.BF16.PACK_AB R5, R92, R98 ;  /* 0x000000625c05723e */ /* 0x000fe400000010ff */
[----:B------:R-:W-:Y:S02]  /*6c30*/  F2FP.BF16.PACK_AB R6, R46, R96 ;  /* 0x000000602e06723e */ /* 0x000fe400000010ff */
[----:B-1----:R-:W-:-:S07]  /*6c40*/  F2FP.BF16.PACK_AB R7, R47, R97 ;  /* 0x000000612f07723e */ /* 0x002fce00000010ff */
[C---:B------:R-:W-:Y:S01]  /*6c50*/  HMMA.16816.F32.BF16 R116, R4.reuse, R72, R24 ;  /* 0x000000480474723c */ /* 0x040fe20000041818 */
[----:B------:R-:W1:Y:S07]  /*6c60*/  SHFL.BFLY PT, R24, R44, 0x1, 0x1f ;  /* 0x0c201f002c187f89 */ /* 0x000e6e00000e0000 */
[C---:B------:R-:W-:Y:S08]  /*6c70*/  HMMA.16816.F32.BF16 R160, R4.reuse, R48, R160 ;  /* 0x0000003004a0723c */ /* 0x040ff000000418a0 */
[C---:B------:R-:W-:Y:S08]  /*6c80*/  HMMA.16816.F32.BF16 R144, R4.reuse, R12, R144 ;  /* 0x0000000c0490723c */ /* 0x040ff00000041890 */
[----:B------:R-:W-:Y:S01]  /*6c90*/  HMMA.16816.F32.BF16 R104, R4, R8, R104 ;  /* 0x000000080468723c */ /* 0x000fe20000041868 */
[----:B-1----:R-:W-:-:S04]  /*6ca0*/  FMNMX.FTZ R44, R24, R44, !PT ;  /* 0x0000002c182c7209 */ /* 0x002fc80007810000 */
[C---:B------:R-:W-:Y:S01]  /*6cb0*/  FSETP.NEU.FTZ.AND P0, PT, R44.reuse, -INF , PT ;  /* 0xff8000002c00780b */ /* 0x040fe20003f1d000 */
[----:B------:R-:W-:Y:S02]  /*6cc0*/  FMUL.FTZ R205, R44, c[0x0][0x2d0] ;  /* 0x0000b4002ccd7a20 */ /* 0x000fe40000410000 */
[----:B------:R-:W-:Y:S03]  /*6cd0*/  HMMA.16816.F32.BF16 R148, R4, R50, R148 ;  /* 0x000000320494723c */ /* 0x000fe60000041894 */
[----:B------:R-:W-:Y:S02]  /*6ce0*/  FSEL R205, R205, RZ, P0 ;  /* 0x000000ffcdcd7208 */ /* 0x000fe40000000000 */
[----:B------:R-:W-:-:S03]  /*6cf0*/  PLOP3.LUT P0, PT, PT, PT, UP6, 0x40, 0x0 ;  /* 0x000000000000781c */ /* 0x000fc60003f0e868 */
[C---:B------:R-:W-:Y:S01]  /*6d00*/  HMMA.16816.F32.BF16 R100, R4.reuse, R14, R100 ;  /* 0x0000000e0464723c */ /* 0x040fe20000041864 */
[--C-:B------:R-:W-:Y:S02]  /*6d10*/  FFMA.FTZ R191, R191, c[0x0][0x2d0], -R205.reuse ;  /* 0x0000b400bfbf7a23 */ /* 0x100fe400000108cd */
[--C-:B------:R-:W-:Y:S02]  /*6d20*/  FFMA.FTZ R193, R55, c[0x0][0x2d0], -R205.reuse ;  /* 0x0000b40037c17a23 */ /* 0x100fe400000108cd */
[--C-:B------:R-:W-:Y:S02]  /*6d30*/  FFMA.FTZ R192, R54, c[0x0][0x2d0], -R205.reuse ;  /* 0x0000b40036c07a23 */ /* 0x100fe400000108cd */
[--C-:B------:R-:W-:Y:S01]  /*6d40*/  FFMA.FTZ R194, R43, c[0x0][0x2d0], -R205.reuse ;  /* 0x0000b4002bc27a23 */ /* 0x100fe200000108cd */
[----:B------:R-:W-:Y:S01]  /*6d50*/  HMMA.16816.F32.BF16 R112, R4, R10, R112 ;  /* 0x0000000a0470723c */ /* 0x000fe20000041870 */
[----:B------:R-:W-:Y:S01]  /*6d60*/  MUFU.EX2 R191, R191 ;  /* 0x000000bf00bf7308 */ /* 0x000fe20000000800 */
[----:B------:R-:W-:-:S02]  /*6d70*/  FFMA.FTZ R198, R42, c[0x0][0x2d0], -R205 ;  /* 0x0000b4002ac67a23 */ /* 0x000fc400000108cd */
[--C-:B------:R-:W-:Y:S02]  /*6d80*/  FFMA.FTZ R199, R33, c[0x0][0x2d0], -R205.reuse ;  /* 0x0000b40021c77a23 */ /* 0x100fe400000108cd */
[--C-:B------:R-:W-:Y:S02]  /*6d90*/  FFMA.FTZ R197, R32, c[0x0][0x2d0], -R205.reuse ;  /* 0x0000b40020c57a23 */ /* 0x100fe400000108cd */
[----:B------:R-:W-:Y:S01]  /*6da0*/  HMMA.16816.F32.BF16 R128, R4, R74, R128 ;  /* 0x0000004a0480723c */ /* 0x000fe20000041880 */
[----:B------:R-:W1:Y:S01]  /*6db0*/  MUFU.EX2 R193, R193 ;  /* 0x000000c100c17308 */ /* 0x000e620000000800 */
[--C-:B------:R-:W-:Y:S02]  /*6dc0*/  FFMA.FTZ R200, R200, c[0x0][0x2d0], -R205.reuse ;  /* 0x0000b400c8c87a23 */ /* 0x100fe400000108cd */
[--C-:B------:R-:W-:Y:S02]  /*6dd0*/  FFMA.FTZ R204, R204, c[0x0][0x2d0], -R205.reuse ;  /* 0x0000b400cccc7a23 */ /* 0x100fe400000108cd */
[--C-:B------:R-:W-:Y:S01]  /*6de0*/  FFMA.FTZ R202, R202, c[0x0][0x2d0], -R205.reuse ;  /* 0x0000b400caca7a23 */ /* 0x100fe200000108cd */
[----:B--2---:R-:W-:Y:S01]  /*6df0*/  F2FP.BF16.PACK_AB R4, R95, R45 ;  /* 0x0000002d5f04723e */ /* 0x004fe200000010ff */
[--C-:B------:R-:W-:Y:S01]  /*6e00*/  FFMA.FTZ R201, R201, c[0x0][0x2d0], -R205.reuse ;  /* 0x0000b400c9c97a23 */ /* 0x100fe200000108cd */
[----:B------:R-:W-:Y:S01]  /*6e10*/  MUFU.EX2 R192, R192 ;  /* 0x000000c000c07308 */ /* 0x000fe20000000800 */
[----:B-----5:R-:W-:Y:S01]  /*6e20*/  F2FP.BF16.PACK_AB R5, R170, R169 ;  /* 0x000000a9aa05723e */ /* 0x020fe200000010ff */
[----:B------:R-:W-:Y:S01]  /*6e30*/  FFMA.FTZ R184, R184, c[0x0][0x2d0], -R205 ;  /* 0x0000b400b8b87a23 */ /* 0x000fe200000108cd */
[----:B------:R-:W-:-:S02]  /*6e40*/  F2FP.BF16.PACK_AB R6, R93, R94 ;  /* 0x0000005e5d06723e */ /* 0x000fc400000010ff */
[----:B---3--:R-:W-:-:S03]  /*6e50*/  F2FP.BF16.PACK_AB R7, R172, R171 ;  /* 0x000000abac07723e */ /* 0x008fc600000010ff */
[----:B------:R-:W2:Y:S04]  /*6e60*/  MUFU.EX2 R194, R194 ;  /* 0x000000c200c27308 */ /* 0x000ea80000000800 */
[C---:B------:R-:W-:Y:S04]  /*6e70*/  HMMA.16816.F32.BF16 R160, R4.reuse, R68, R160 ;  /* 0x0000004404a0723c */ /* 0x040fe800000418a0 */
[----:B------:R-:W3:Y:S04]  /*6e80*/  MUFU.EX2 R198, R198 ;  /* 0x000000c600c67308 */ /* 0x000ee80000000800 */
[C---:B------:R-:W-:Y:S04]  /*6e90*/  HMMA.16816.F32.BF16 R148, R4.reuse, R70, R148 ;  /* 0x000000460494723c */ /* 0x040fe80000041894 */
[----:B------:R-:W5:Y:S04]  /*6ea0*/  MUFU.EX2 R199, R199 ;  /* 0x000000c700c77308 */ /* 0x000f680000000800 */
[C---:B------:R-:W-:Y:S04]  /*6eb0*/  HMMA.16816.F32.BF16 R144, R4.reuse, R64, R144 ;  /* 0x000000400490723c */ /* 0x040fe80000041890 */
[----:B------:R-:W1:Y:S04]  /*6ec0*/  MUFU.EX2 R197, R197 ;  /* 0x000000c500c57308 */ /* 0x000e680000000800 */
[C---:B------:R-:W-:Y:S04]  /*6ed0*/  HMMA.16816.F32.BF16 R100, R4.reuse, R66, R100 ;  /* 0x000000420464723c */ /* 0x040fe80000041864 */
[----:B------:R-:W1:Y:S04]  /*6ee0*/  MUFU.EX2 R200, R200 ;  /* 0x000000c800c87308 */ /* 0x000e680000000800 */
[C---:B------:R-:W-:Y:S04]  /*6ef0*/  HMMA.16816.F32.BF16 R104, R4.reuse, R60, R104 ;  /* 0x0000003c0468723c */ /* 0x040fe80000041868 */
[----:B------:R-:W-:Y:S04]  /*6f00*/  MUFU.EX2 R204, R204 ;  /* 0x000000cc00cc7308 */ /* 0x000fe80000000800 */
[C---:B------:R-:W-:Y:S04]  /*6f10*/  HMMA.16816.F32.BF16 R112, R4.reuse, R62, R112 ;  /* 0x0000003e0470723c */ /* 0x040fe80000041870 */
[----:B------:R-:W-:Y:S04]  /*6f20*/  MUFU.EX2 R202, R202 ;  /* 0x000000ca00ca7308 */ /* 0x000fe80000000800 */
[C---:B------:R-:W-:Y:S04]  /*6f30*/  HMMA.16816.F32.BF16 R116, R4.reuse, R56, R116 ;  /* 0x000000380474723c */ /* 0x040fe80000041874 */
[----:B------:R-:W-:Y:S04]  /*6f40*/  MUFU.EX2 R201, R201 ;  /* 0x000000c900c97308 */ /* 0x000fe80000000800 */
[----:B------:R-:W-:Y:S07]  /*6f50*/  HMMA.16816.F32.BF16 R128, R4, R58, R128 ;  /* 0x0000003a0480723c */ /* 0x000fee0000041880 */
[----:B----4-:R-:W-:Y:S01]  /*6f60*/  F2FP.BF16.PACK_AB R4, R186, R181 ;  /* 0x000000b5ba04723e */ /* 0x010fe200000010ff */
[----:B------:R-:W-:Y:S01]  /*6f70*/  FADD.FTZ R181, R181, R186 ;  /* 0x000000bab5b57221 */ /* 0x000fe20000010000 */
[----:B------:R-:W-:-:S02]  /*6f80*/  F2FP.BF16.PACK_AB R6, R189, R185 ;  /* 0x000000b9bd06723e */ /* 0x000fc400000010ff */
[----:B-1----:R-:W-:Y:S01]  /*6f90*/  F2FP.BF16.PACK_AB R5, R193, R191 ;  /* 0x000000bfc105723e */ /* 0x002fe200000010ff */
[----:B------:R-:W-:Y:S01]  /*6fa0*/  FADD.FTZ R191, R191, R193 ;  /* 0x000000c1bfbf7221 */ /* 0x000fe20000010000 */
[----:B--2---:R-:W-:Y:S01]  /*6fb0*/  F2FP.BF16.PACK_AB R7, R194, R192 ;  /* 0x000000c0c207723e */ /* 0x004fe200000010ff */
[----:B------:R-:W-:Y:S02]  /*6fc0*/  FADD.FTZ R181, R185, R181 ;  /* 0x000000b5b9b57221 */ /* 0x000fe40000010000 */
[----:B------:R-:W-:Y:S02]  /*6fd0*/  FADD.FTZ R191, R192, R191 ;  /* 0x000000bfc0bf7221 */ /* 0x000fe40000010000 */
[----:B------:R-:W-:Y:S02]  /*6fe0*/  FADD.FTZ R181, R189, R181 ;  /* 0x000000b5bdb57221 */ /* 0x000fe40000010000 */
[----:B------:R-:W-:Y:S01]  /*6ff0*/  HMMA.16816.F32.BF16 R40, R4, R36, RZ ;  /* 0x000000240428723c */ /* 0x000fe200000418ff */
[----:B------:R-:W-:-:S02]  /*7000*/  FADD.FTZ R191, R194, R191 ;  /* 0x000000bfc2bf7221 */ /* 0x000fc40000010000 */
[----:B------:R-:W-:Y:S02]  /*7010*/  FADD.FTZ R181, R188, R181 ;  /* 0x000000b5bcb57221 */ /* 0x000fe40000010000 */
[----:B---3--:R-:W-:Y:S02]  /*7020*/  FADD.FTZ R191, R198, R191 ;  /* 0x000000bfc6bf7221 */ /* 0x008fe40000010000 */
        /* <DEDUP_REMOVED lines=22> */
[----:B------:R-:W1:Y:S02]  /*7190*/  MUFU.EX2 R88, R88 ;  /* 0x0000005800587308 */ /* 0x000e640000000800 */
[--C-:B------:R-:W-:Y:S01]  /*71a0*/  FFMA.FTZ R84, R245, c[0x0][0x2d0], -R203.reuse ;  /* 0x0000b400f5547a23 */ /* 0x100fe200000108cb */
[C---:B------:R-:W-:Y:S01]  /*71b0*/  HMMA.16816.F32.BF16 R32, R4.reuse, R80, R32 ;  /* 0x000000500420723c */ /* 0x040fe20000041820 */
[----:B------:R-:W-:Y:S02]  /*71c0*/  FFMA.FTZ R85, R239, c[0x0][0x2d0], -R210 ;  /* 0x0000b400ef557a23 */ /* 0x000fe400000108d2 */
[----:B------:R-:W-:Y:S02]  /*71d0*/  FFMA.FTZ R239, R132, c[0x0][0x2d0], -R203 ;  /* 0x0000b40084ef7a23 */ /* 0x000fe400000108cb */
[----:B------:R-:W-:Y:S02]  /*71e0*/  MUFU.EX2 R84, R84 ;  /* 0x0000005400547308 */ /* 0x000fe40000000800 */
[--C-:B------:R-:W-:Y:S01]  /*71f0*/  FFMA.FTZ R81, R246, c[0x0][0x2d0], -R205.reuse ;  /* 0x0000b400f6517a23 */ /* 0x100fe200000108cd */
[----:B------:R-:W-:Y:S01]  /*7200*/  HMMA.16816.F32.BF16 R24, R4, R76, R24 ;  /* 0x0000004c0418723c */ /* 0x000fe20000041818 */
[----:B------:R-:W-:-:S04]  /*7210*/  FFMA.FTZ R80, R135, c[0x0][0x2d0], -R205 ;  /* 0x0000b40087507a23 */ /* 0x000fc800000108cd */
[----:B------:R-:W-:Y:S01]  /*7220*/  MUFU.EX2 R81, R81 ;  /* 0x0000005100517308 */ /* 0x000fe20000000800 */
[----:B-1----:R-:W-:Y:S02]  /*7230*/  FADD.FTZ R181, R88, R181 ;  /* 0x000000b558b57221 */ /* 0x002fe40000010000 */
        /* <DEDUP_REMOVED lines=10> */
[----:B------:R-:W-:Y:S01]  /*72e0*/  HMMA.16816.F32.BF16 R28, R4, R82, R28 ;  /* 0x00000052041c723c */ /* 0x000fe2000004181c */
[--C-:B------:R-:W-:Y:S01]  /*72f0*/  FFMA.FTZ R90, R241, c[0x0][0x2d0], -R139.reuse ;  /* 0x0000b400f15a7a23 */ /* 0x100fe2000001088b */
[----:B------:R-:W-:Y:S01]  /*7300*/  LDSM.16.MT88.4 R124, [R218+0x2900] ;  /* 0x00290000da7c783b */ /* 0x000fe20000004200 */
[----:B------:R-:W-:Y:S02]  /*7310*/  FFMA.FTZ R91, R238, c[0x0][0x2d0], -R139 ;  /* 0x0000b400ee5b7a23 */ /* 0x000fe4000001088b */
[----:B------:R-:W2:Y:S01]  /*7320*/  MUFU.EX2 R86, R86 ;  /* 0x0000005600567308 */ /* 0x000ea20000000800 */
[----:B------:R-:W-:-:S02]  /*7330*/  FFMA.FTZ R241, R136, c[0x0][0x2d0], -R210 ;  /* 0x0000b40088f17a23 */ /* 0x000fc400000108d2 */
[----:B------:R-:W-:Y:S01]  /*7340*/  HMMA.16816.F32.BF16 R20, R4, R78, R20 ;  /* 0x0000004e0414723c */ /* 0x000fe20000041814 */
[--C-:B------:R-:W-:Y:S02]  /*7350*/  FFMA.FTZ R83, R206, c[0x0][0x2d0], -R210.reuse ;  /* 0x0000b400ce537a23 */ /* 0x100fe400000108d2 */
[--C-:B------:R-:W-:Y:S02]  /*7360*/  FFMA.FTZ R82, R208, c[0x0][0x2d0], -R210.reuse ;  /* 0x0000b400d0527a23 */ /* 0x100fe400000108d2 */
[----:B------:R-:W-:Y:S01]  /*7370*/  MUFU.EX2 R77, R77 ;  /* 0x0000004d004d7308 */ /* 0x000fe20000000800 */
[--C-:B------:R-:W-:Y:S01]  /*7380*/  FFMA.FTZ R206, R240, c[0x0][0x2d0], -R139.reuse ;  /* 0x0000b400f0ce7a23 */ /* 0x100fe2000001088b */
[----:B-1----:R-:W-:Y:S01]  /*7390*/  F2FP.BF16.PACK_AB R4, R87, R88 ;  /* 0x000000585704723e */ /* 0x002fe200000010ff */
[----:B------:R-:W-:Y:S01]  /*73a0*/  FFMA.FTZ R79, R207, c[0x0][0x2d0], -R210 ;  /* 0x0000b400cf4f7a23 */ /* 0x000fe200000108d2 */
[----:B------:R-:W-:Y:S01]  /*73b0*/  F2FP.BF16.PACK_AB R5, R80, R81 ;  /* 0x000000515005723e */ /* 0x000fe200000010ff */
[----:B------:R-:W-:-:S02]  /*73c0*/  FFMA.FTZ R207, R211, c[0x0][0x2d0], -R139 ;  /* 0x0000b400d3cf7a23 */ /* 0x000fc4000001088b */
[----:B------:R-:W-:Y:S01]  /*73d0*/  FFMA.FTZ R208, R137, c[0x0][0x2d0], -R210 ;  /* 0x0000b40089d07a23 */ /* 0x000fe200000108d2 */
[----:B------:R-:W1:Y:S01]  /*73e0*/  MUFU.EX2 R76, R76 ;  /* 0x0000004c004c7308 */ /* 0x000e620000000800 */
[----:B--2---:R-:W-:Y:S01]  /*73f0*/  F2FP.BF16.PACK_AB R6, R84, R86 ;  /* 0x000000565406723e */ /* 0x004fe200000010ff */
[--C-:B------:R-:W-:Y:S02]  /*7400*/  FFMA.FTZ R210, R153, c[0x0][0x2d0], -R139.reuse ;  /* 0x0000b40099d27a23 */ /* 0x100fe4000001088b */
[--C-:B------:R-:W-:Y:S02]  /*7410*/  FFMA.FTZ R211, R152, c[0x0][0x2d0], -R139.reuse ;  /* 0x0000b40098d37a23 */ /* 0x100fe4000001088b */
[----:B------:R-:W-:Y:S02]  /*7420*/  FFMA.FTZ R240, R138, c[0x0][0x2d0], -R139 ;  /* 0x0000b4008af07a23 */ /* 0x000fe4000001088b */
[----:B------:R-:W-:Y:S01]  /*7430*/  MUFU.EX2 R85, R85 ;  /* 0x0000005500557308 */ /* 0x000fe20000000800 */
[----:B------:R-:W-:-:S02]  /*7440*/  FFMA.FTZ R238, R133, c[0x0][0x2d0], -R203 ;  /* 0x0000b40085ee7a23 */ /* 0x000fc400000108cb */
[----:B------:R-:W-:Y:S01]  /*7450*/  LDSM.16.MT88.4 R132, [R219+0x2900] ;  /* 0x00290000db84783b */ /* 0x000fe20000004200 */
[----:B------:R-:W-:Y:S02]  /*7460*/  FADD.FTZ R191, R81, R191 ;  /* 0x000000bf51bf7221 */ /* 0x000fe40000010000 */
[----:B------:R-:W-:Y:S01]  /*7470*/  FADD.FTZ R181, R87, R181 ;  /* 0x000000b557b57221 */ /* 0x000fe20000010000 */
[----:B-1----:R-:W-:Y:S01]  /*7480*/  F2FP.BF16.PACK_AB R7, R76, R77 ;  /* 0x0000004d4c07723e */ /* 0x002fe200000010ff */
[----:B------:R-:W1:Y:S01]  /*7490*/  MUFU.EX2 R82, R82 ;  /* 0x0000005200527308 */ /* 0x000e620000000800 */
[----:B------:R-:W-:Y:S02]  /*74a0*/  FADD.FTZ R191, R80, R191 ;  /* 0x000000bf50bf7221 */ /* 0x000fe40000010000 */
[----:B------:R-:W-:Y:S02]  /*74b0*/  FADD.FTZ R181, R86, R181 ;  /* 0x000000b556b57221 */ /* 0x000fe40000010000 */
[----:B------:R-:W-:Y:S01]  /*74c0*/  FADD.FTZ R191, R77, R191 ;  /* 0x000000bf4dbf7221 */ /* 0x000fe20000010000 */
[----:B------:R-:W-:Y:S01]  /*74d0*/  HMMA.16816.F32.BF16 R52, R4, R48, R52 ;  /* 0x000000300434723c */ /* 0x000fe20000041834 */
[----:B------:R-:W-:Y:S01]  /*74e0*/  FADD.FTZ R181, R84, R181 ;  /* 0x000000b554b57221 */ /* 0x000fe20000010000 */
[----:B------:R2:W-:Y:S01]  /*74f0*/  MUFU.EX2 R78, R209 ;  /* 0x000000d1004e7308 */ /* 0x0005e20000000800 */
[----:B------:R-:W-:-:S05]  /*7500*/  FADD.FTZ R191, R76, R191 ;  /* 0x000000bf4cbf7221 */ /* 0x000fca0000010000 */
[C---:B------:R-:W-:Y:S01]  /*7510*/  HMMA.16816.F32.BF16 R48, R4.reuse, R50, R16 ;  /* 0x000000320430723c */ /* 0x040fe20000041810 */
[----:B------:R-:W3:Y:S01]  /*7520*/  LDSM.16.MT88.4 R16, [R225+0x2100] ;  /* 0x00210000e110783b */ /* 0x000ee20000004200 */
[----:B------:R-:W-:Y:S06]  /*7530*/  MUFU.EX2 R79, R79 ;  /* 0x0000004f004f7308 */ /* 0x000fec0000000800 */
[----:B------:R-:W-:Y:S02]  /*7540*/  HMMA.16816.F32.BF16 R40, R4, R12, R40 ;  /* 0x0000000c0428723c */ /* 0x000fe40000041828 */
[----:B------:R-:W-:Y:S01]  /*7550*/  MUFU.EX2 R90, R90 ;  /* 0x0000005a005a7308 */ /* 0x000fe20000000800 */
[----:B--2---:R-:W-:-:S02]  /*7560*/  FFMA.FTZ R209, R155, c[0x0][0x2d0], -R139 ;  /* 0x0000b4009bd17a23 */ /* 0x004fc4000001088b */
[----:B------:R-:W-:Y:S03]  /*7570*/  LDSM.16.MT88.4 R152, [R225+0x2900] ;  /* 0x00290000e198783b */ /* 0x000fe60000004200 */
[C---:B------:R-:W-:Y:S01]  /*7580*/  HMMA.16816.F32.BF16 R36, R4.reuse, R14, R36 ;  /* 0x0000000e0424723c */ /* 0x040fe20000041824 */
[----:B------:R-:W2:Y:S01]  /*7590*/  LDSM.16.MT88.4 R12, [R220+0x2100] ;  /* 0x00210000dc0c783b */ /* 0x000ea20000004200 */
[----:B------:R-:W4:Y:S03]  /*75a0*/  MUFU.EX2 R91, R91 ;  /* 0x0000005b005b7308 */ /* 0x000f260000000800 */
[----:B------:R-:W-:Y:S03]  /*75b0*/  LDSM.16.MT88.4 R136, [R220+0x2900] ;  /* 0x00290000dc88783b */ /* 0x000fe60000004200 */
[C---:B------:R-:W-:Y:S02]  /*75c0*/  HMMA.16816.F32.BF16 R32, R4.reuse, R8, R32 ;  /* 0x000000080420723c */ /* 0x040fe40000041820 */
[----:B------:R-:W-:Y:S06]  /*75d0*/  MUFU.EX2 R206, R206 ;  /* 0x000000ce00ce7308 */ /* 0x000fec0000000800 */
[C---:B------:R-:W-:Y:S01]  /*75e0*/  HMMA.16816.F32.BF16 R28, R4.reuse, R10, R28 ;  /* 0x0000000a041c723c */ /* 0x040fe2000004181c */
[----:B------:R-:W5:Y:S01]  /*75f0*/  LDSM.16.MT88.4 R8, [R219+0x2100] ;  /* 0x00210000db08783b */ /* 0x000f620000004200 */
[----:B------:R-:W2:Y:S06]  /*7600*/  MUFU.EX2 R207, R207 ;  /* 0x000000cf00cf7308 */ /* 0x000eac0000000800 */
[C---:B------:R-:W-:Y:S02]  /*7610*/  HMMA.16816.F32.BF16 R24, R4.reuse, R72, R24 ;  /* 0x000000480418723c */ /* 0x040fe40000041818 */
[----:B------:R-:W-:Y:S05]  /*7620*/  MUFU.EX2 R83, R83 ;  /* 0x0000005300537308 */ /* 0x000fea0000000800 */
[----:B-1----:R-:W-:Y:S01]  /*7630*/  F2FP.BF16.PACK_AB R72, R82, R85 ;  /* 0x000000555248723e */ /* 0x002fe200000010ff */
[----:B------:R-:W-:Y:S01]  /*7640*/  HMMA.16816.F32.BF16 R20, R4, R74, R20 ;  /* 0x0000004a0414723c */ /* 0x000fe20000041814 */
[----:B------:R-:W1:Y:S01]  /*7650*/  LDSM.16.MT88.4 R4, [R218+0x2100] ;  /* 0x00210000da04783b */ /* 0x000e620000004200 */
[----:B----4-:R-:W-:Y:S01]  /*7660*/  F2FP.BF16.PACK_AB R73, R91, R90 ;  /* 0x0000005a5b49723e */ /* 0x010fe200000010ff */
[----:B------:R-:W-:Y:S04]  /*7670*/  MUFU.EX2 R89, R89 ;  /* 0x0000005900597308 */ /* 0x000fe80000000800 */
[----:B------:R-:W-:-:S02]  /*7680*/  F2FP.BF16.PACK_AB R74, R79, R78 ;  /* 0x0000004e4f4a723e */ /* 0x000fc400000010ff */
[----:B--2---:R-:W-:Y:S02]  /*7690*/  F2FP.BF16.PACK_AB R75, R207, R206 ;  /* 0x000000cecf4b723e */ /* 0x004fe400000010ff */
[----:B------:R-:W-:Y:S05]  /*76a0*/  MUFU.EX2 R208, R208 ;  /* 0x000000d000d07308 */ /* 0x000fea0000000800 */
[C---:B---3--:R-:W-:Y:S03]  /*76b0*/  HMMA.16816.F32.BF16 R160, R72.reuse, R16, R160 ;  /* 0x0000001048a0723c */ /* 0x048fe600000418a0 */
[----:B------:R-:W-:Y:S05]  /*76c0*/  MUFU.EX2 R241, R241 ;  /* 0x000000f100f17308 */ /* 0x000fea0000000800 */
[C---:B------:R-:W-:Y:S03]  /*76d0*/  HMMA.16816.F32.BF16 R148, R72.reuse, R18, R148 ;  /* 0x000000124894723c */ /* 0x040fe60000041894 */
[----:B------:R-:W-:Y:S05]  /*76e0*/  MUFU.EX2 R209, R209 ;  /* 0x000000d100d17308 */ /* 0x000fea0000000800 */
[C---:B------:R-:W-:Y:S03]  /*76f0*/  HMMA.16816.F32.BF16 R144, R72.reuse, R12, R144 ;  /* 0x0000000c4890723c */ /* 0x040fe60000041890 */
[----:B------:R-:W-:Y:S05]  /*7700*/  MUFU.EX2 R210, R210 ;  /* 0x000000d200d27308 */ /* 0x000fea0000000800 */
[C---:B------:R-:W-:Y:S03]  /*7710*/  HMMA.16816.F32.BF16 R100, R72.reuse, R14, R100 ;  /* 0x0000000e4864723c */ /* 0x040fe60000041864 */
[----:B------:R-:W-:Y:S05]  /*7720*/  MUFU.EX2 R211, R211 ;  /* 0x000000d300d37308 */ /* 0x000fea0000000800 */
[C---:B-----5:R-:W-:Y:S03]  /*7730*/  HMMA.16816.F32.BF16 R104, R72.reuse, R8, R104 ;  /* 0x000000084868723c */ /* 0x060fe60000041868 */
[----:B------:R-:W-:Y:S05]  /*7740*/  MUFU.EX2 R240, R240 ;  /* 0x000000f000f07308 */ /* 0x000fea0000000800 */
[C---:B------:R-:W-:Y:S03]  /*7750*/  HMMA.16816.F32.BF16 R112, R72.reuse, R10, R112 ;  /* 0x0000000a4870723c */ /* 0x040fe60000041870 */
[----:B------:R-:W2:Y:S05]  /*7760*/  MUFU.EX2 R238, R238 ;  /* 0x000000ee00ee7308 */ /* 0x000eaa0000000800 */
[C---:B-1----:R-:W-:Y:S03]  /*7770*/  HMMA.16816.F32.BF16 R116, R72.reuse, R4, R116 ;  /* 0x000000044874723c */ /* 0x042fe60000041874 */
[----:B------:R-:W1:Y:S05]  /*7780*/  MUFU.EX2 R239, R239 ;  /* 0x000000ef00ef7308 */ /* 0x000e6a0000000800 */
[----:B------:R-:W-:Y:S03]  /*7790*/  HMMA.16816.F32.BF16 R128, R72, R6, R128 ;  /* 0x000000064880723c */ /* 0x000fe60000041880 */
[----:B------:R-:W3:Y:S01]  /*77a0*/  MUFU.EX2 R242, R242 ;  /* 0x000000f200f27308 */ /* 0x000ee20000000800 */
[----:B--2---:R-:W-:-:S03]  /*77b0*/  FADD.FTZ R181, R238, R181 ;  /* 0x000000b5eeb57221 */ /* 0x004fc60000010000 */
[----:B------:R-:W-:Y:S02]  /*77c0*/  F2FP.BF16.PACK_AB R72, R89, R83 ;  /* 0x000000535948723e */ /* 0x000fe400000010ff */
[----:B------:R-:W-:Y:S02]  /*77d0*/  F2FP.BF16.PACK_AB R73, R210, R209 ;  /* 0x000000d1d249723e */ /* 0x000fe400000010ff */
[----:B------:R-:W2:Y:S01]  /*77e0*/  MUFU.EX2 R243, R243 ;  /* 0x000000f300f37308 */ /* 0x000ea20000000800 */
[----:B------:R-:W-:Y:S01]  /*77f0*/  F2FP.BF16.PACK_AB R74, R241, R208 ;  /* 0x000000d0f14a723e */ /* 0x000fe200000010ff */
[----:B-1----:R-:W-:Y:S01]  /*7800*/  FADD.FTZ R181, R239, R181 ;  /* 0x000000b5efb57221 */ /* 0x002fe20000010000 */
[----:B------:R-:W-:-:S05]  /*7810*/  F2FP.BF16.PACK_AB R75, R240, R211 ;  /* 0x000000d3f04b723e */ /* 0x000fca00000010ff */
[----:B------:R-:W1:Y:S01]  /*7820*/  MUFU.EX2 R244, R244 ;  /* 0x000000f400f47308 */ /* 0x000e620000000800 */
[----:B---3--:R-:W-:Y:S01]  /*7830*/  FADD.FTZ R181, R242, R181 ;  /* 0x000000b5f2b57221 */ /* 0x008fe20000010000 */
[----:B------:R-:W-:Y:S03]  /*7840*/  HMMA.16816.F32.BF16 R160, R72, R152, R160 ;  /* 0x0000009848a0723c */ /* 0x000fe600000418a0 */
[----:B--2---:R-:W-:-:S05]  /*7850*/  FADD.FTZ R181, R243, R181 ;  /* 0x000000b5f3b57221 */ /* 0x004fca0000010000 */
[----:B------:R-:W-:Y:S01]  /*7860*/  HMMA.16816.F32.BF16 R148, R72, R154, R148 ;  /* 0x0000009a4894723c */ /* 0x000fe20000041894 */
[----:B-1----:R-:W-:-:S07]  /*7870*/  FADD.FTZ R191, R244, R191 ;  /* 0x000000bff4bf7221 */ /* 0x002fce0000010000 */
        /* <DEDUP_REMOVED lines=8> */
[----:B------:R-:W-:Y:S07]  /*7900*/  HMMA.16816.F32.BF16 R128, R72, R126, R128 ;  /* 0x0000007e4880723c */ /* 0x000fee0000041880 */
[----:B------:R-:W-:-:S02]  /*7910*/  F2FP.BF16.PACK_AB R72, R239, R238 ;  /* 0x000000eeef48723e */ /* 0x000fc400000010ff */
[----:B------:R-:W-:Y:S02]  /*7920*/  F2FP.BF16.PACK_AB R74, R243, R242 ;  /* 0x000000f2f34a723e */ /* 0x000fe400000010ff */
[----:B------:R-:W-:Y:S02]  /*7930*/  F2FP.BF16.PACK_AB R73, R204, R244 ;  /* 0x000000f4cc49723e */ /* 0x000fe400000010ff */
[----:B------:R-:W-:-:S07]  /*7940*/  F2FP.BF16.PACK_AB R75, R201, R202 ;  /* 0x000000cac94b723e */ /* 0x000fce00000010ff */
[C---:B------:R-:W-:Y:S07]  /*7950*/  HMMA.16816.F32.BF16 R52, R72.reuse, R68, R52 ;  /* 0x000000444834723c */ /* 0x040fee0000041834 */
[--C-:B------:R-:W-:Y:S01]  /*7960*/  FFMA.FTZ R68, R178, c[0x0][0x2d0], -R205.reuse ;  /* 0x0000b400b2447a23 */ /* 0x100fe200000108cd */
[----:B------:R-:W-:Y:S01]  /*7970*/  HMMA.16816.F32.BF16 R48, R72, R70, R48 ;  /* 0x000000464830723c */ /* 0x000fe20000041830 */
[----:B------:R-:W-:-:S04]  /*7980*/  FFMA.FTZ R69, R179, c[0x0][0x2d0], -R205 ;  /* 0x0000b400b3457a23 */ /* 0x000fc800000108cd */
[----:B------:R-:W1:Y:S02]  /*7990*/  MUFU.EX2 R68, R68 ;  /* 0x0000004400447308 */ /* 0x000e640000000800 */
[----:B------:R-:W-:Y:S01]  /*79a0*/  FFMA.FTZ R70, R180, c[0x0][0x2d0], -R205 ;  /* 0x0000b400b4467a23 */ /* 0x000fe200000108cd */
[----:B------:R-:W-:Y:S01]  /*79b0*/  HMMA.16816.F32.BF16 R40, R72, R64, R40 ;  /* 0x000000404828723c */ /* 0x000fe20000041828 */
[----:B------:R-:W-:-:S04]  /*79c0*/  FFMA.FTZ R71, R157, c[0x0][0x2d0], -R203 ;  /* 0x0000b4009d477a23 */ /* 0x000fc800000108cb */
[----:B------:R-:W2:Y:S02]  /*79d0*/  MUFU.EX2 R69, R69 ;  /* 0x0000004500457308 */ /* 0x000ea40000000800 */
        /* <DEDUP_REMOVED lines=8> */
[----:B------:R-:W1:Y:S01]  /*7a60*/  MUFU.EX2 R65, R65 ;  /* 0x0000004100417308 */ /* 0x000e620000000800 */
[----:B--2---:R-:W-:Y:S02]  /*7a70*/  FADD.FTZ R191, R69, R191 ;  /* 0x000000bf45bf7221 */ /* 0x004fe40000010000 */
[----:B------:R-:W-:Y:S01]  /*7a80*/  FFMA.FTZ R62, R177, c[0x0][0x2d0], -R205 ;  /* 0x0000b400b13e7a23 */ /* 0x000fe200000108cd */
[----:B------:R-:W-:Y:S01]  /*7a90*/  HMMA.16816.F32.BF16 R24, R72, R56, R24 ;  /* 0x000000384818723c */ /* 0x000fe20000041818 */
[----:B------:R-:W-:-:S03]  /*7aa0*/  FFMA.FTZ R63, R156, c[0x0][0x2d0], -R203 ;  /* 0x0000b4009c3f7a23 */ /* 0x000fc600000108cb */
[----:B------:R-:W2:Y:S03]  /*7ab0*/  MUFU.EX2 R60, R60 ;  /* 0x0000003c003c7308 */ /* 0x000ea60000000800 */
[----:B------:R-:W-:Y:S01]  /*7ac0*/  F2FP.BF16.PACK_AB R57, R69, R68 ;  /* 0x000000444539723e */ /* 0x000fe200000010ff */
[C---:B------:R-:W-:Y:S04]  /*7ad0*/  HMMA.16816.F32.BF16 R20, R72.reuse, R58, R20 ;  /* 0x0000003a4814723c */ /* 0x040fe80000041814 */
[----:B------:R-:W3:Y:S03]  /*7ae0*/  MUFU.EX2 R61, R61 ;  /* 0x0000003d003d7308 */ /* 0x000ee60000000800 */
[----:B-1----:R-:W-:Y:S01]  /*7af0*/  F2FP.BF16.PACK_AB R58, R65, R64 ;  /* 0x00000040413a723e */ /* 0x002fe200000010ff */
[----:B------:R-:W-:Y:S04]  /*7b00*/  HMMA.16816.F32.BF16 R36, R72, R66, R36 ;  /* 0x000000424824723c */ /* 0x000fe80000041824 */
[----:B------:R-:W1:Y:S01]  /*7b10*/  MUFU.EX2 R70, R70 ;  /* 0x0000004600467308 */ /* 0x000e620000000800 */
[----:B--2---:R-:W-:-:S02]  /*7b20*/  FADD.FTZ R181, R60, R181 ;  /* 0x000000b53cb57221 */ /* 0x004fc40000010000 */
[----:B------:R-:W-:Y:S02]  /*7b30*/  FFMA.FTZ R66, R175, c[0x0][0x2d0], -R203 ;  /* 0x0000b400af427a23 */ /* 0x000fe400000108cb */
[----:B------:R-:W-:Y:S02]  /*7b40*/  FFMA.FTZ R72, R187, c[0x0][0x2d0], -R205 ;  /* 0x0000b400bb487a23 */ /* 0x000fe400000108cd */
[----:B------:R-:W-:Y:S01]  /*7b50*/  FFMA.FTZ R67, R176, c[0x0][0x2d0], -R203 ;  /* 0x0000b400b0437a23 */ /* 0x000fe200000108cb */
[----:B------:R-:W2:Y:S01]  /*7b60*/  MUFU.EX2 R62, R62 ;  /* 0x0000003e003e7308 */ /* 0x000ea20000000800 */
[C---:B---3--:R-:W-:Y:S01]  /*7b70*/  F2FP.BF16.PACK_AB R56, R61.reuse, R60 ;  /* 0x0000003c3d38723e */ /* 0x048fe200000010ff */
[----:B------:R-:W-:-:S04]  /*7b80*/  FADD.FTZ R181, R61, R181 ;  /* 0x000000b53db57221 */ /* 0x000fc80000010000 */
[----:B------:R-:W-:Y:S02]  /*7b90*/  FADD.FTZ R181, R64, R181 ;  /* 0x000000b540b57221 */ /* 0x000fe40000010000 */
[----:B------:R-:W3:Y:S01]  /*7ba0*/  MUFU.EX2 R66, R66 ;  /* 0x0000004200427308 */ /* 0x000ee20000000800 */
[----:B-1----:R-:W-:Y:S02]  /*7bb0*/  FADD.FTZ R191, R70, R191 ;  /* 0x000000bf46bf7221 */ /* 0x002fe40000010000 */
[----:B------:R-:W-:Y:S01]  /*7bc0*/  FADD.FTZ R181, R65, R181 ;  /* 0x000000b541b57221 */ /* 0x000fe20000010000 */
[----:B--2---:R-:W-:-:S04]  /*7bd0*/  F2FP.BF16.PACK_AB R59, R62, R70 ;  /* 0x000000463e3b723e */ /* 0x004fc800000010ff */
[----:B------:R-:W-:Y:S01]  /*7be0*/  MUFU.EX2 R72, R72 ;  /* 0x0000004800487308 */ /* 0x000fe20000000800 */
[----:B------:R-:W-:Y:S02]  /*7bf0*/  FADD.FTZ R191, R62, R191 ;  /* 0x000000bf3ebf7221 */ /* 0x000fe40000010000 */
[----:B------:R-:W-:Y:S01]  /*7c00*/  HMMA.16816.F32.BF16 R32, R56, R8, R32 ;  /* 0x000000083820723c */ /* 0x000fe20000041820 */
[----:B---3--:R-:W-:-:S04]  /*7c10*/  FADD.FTZ R181, R66, R181 ;  /* 0x000000b542b57221 */ /* 0x008fc80000010000 */
[----:B------:R-:W1:Y:S02]  /*7c20*/  MUFU.EX2 R67, R67 ;  /* 0x0000004300437308 */ /* 0x000e640000000800 */
[----:B------:R-:W-:Y:S01]  /*7c30*/  FADD.FTZ R8, R141, R140 ;  /* 0x0000008c8d087221 */ /* 0x000fe20000010000 */
[----:B------:R-:W-:Y:S01]  /*7c40*/  HMMA.16816.F32.BF16 R52, R56, R16, R52 ;  /* 0x000000103834723c */ /* 0x000fe20000041834 */
[----:B------:R-:W-:-:S04]  /*7c50*/  FADD.FTZ R9, R142, R143 ;  /* 0x0000008f8e097221 */ /* 0x000fc80000010000 */
[----:B------:R-:W-:Y:S01]  /*7c60*/  MUFU.EX2 R63, R63 ;  /* 0x0000003f003f7308 */ /* 0x000fe20000000800 */
[----:B------:R-:W-:Y:S02]  /*7c70*/  FADD.FTZ R8, R109, R8 ;  /* 0x000000086d087221 */ /* 0x000fe40000010000 */
[----:B------:R-:W-:Y:S02]  /*7c80*/  FADD.FTZ R9, R108, R9 ;  /* 0x000000096c097221 */ /* 0x000fe40000010000 */
[----:B------:R-:W-:Y:S01]  /*7c90*/  FADD.FTZ R8, R110, R8 ;  /* 0x000000086e087221 */ /* 0x000fe20000010000 */
[----:B------:R-:W-:Y:S01]  /*7ca0*/  HMMA.16816.F32.BF16 R40, R56, R12, R40 ;  /* 0x0000000c3828723c */ /* 0x000fe20000041828 */
[----:B------:R-:W-:Y:S01]  /*7cb0*/  FADD.FTZ R9, R168, R9 ;  /* 0x00000009a8097221 */ /* 0x000fe20000010000 */
[----:B------:R-:W2:Y:S01]  /*7cc0*/  MUFU.EX2 R71, R71 ;  /* 0x0000004700477308 */ /* 0x000ea20000000800 */
[----:B------:R-:W-:Y:S02]  /*7cd0*/  FADD.FTZ R8, R166, R8 ;  /* 0x00000008a6087221 */ /* 0x000fe40000010000 */
[----:B------:R-:W-:-:S02]  /*7ce0*/  FADD.FTZ R9, R111, R9 ;  /* 0x000000096f097221 */ /* 0x000fc40000010000 */
        /* <DEDUP_REMOVED lines=9> */
[----:B-1----:R-:W-:Y:S01]  /*7d80*/  F2FP.BF16.PACK_AB R4, R67, R66 ;  /* 0x000000424304723e */ /* 0x002fe200000010ff */
        /* <DEDUP_REMOVED lines=18> */
[----:B--2---:R-:W-:Y:S01]  /*7eb0*/  F2FP.BF16.PACK_AB R6, R71, R63 ;  /* 0x0000003f4706723e */ /* 0x004fe200000010ff */
        /* <DEDUP_REMOVED lines=51> */
.L_x_1068:
[----:B------:R-:W-:Y:S02]  /*81f0*/  UMOV UR7, 0x1 ;  /* 0x0000000100077882 */ /* 0x000fe40000000000 */
[----:B------:R-:W-:Y:S02]  /*8200*/  ULDC UR6, c[0x0][0x32c] ;  /* 0x0000cb0000067ab9 */ /* 0x000fe40000000800 */
[----:B------:R-:W-:-:S03]  /*8210*/  UISETP.NE.AND UP0, UPT, UR7, UR6, UPT ;  /* 0x000000060700728c */ /* 0x000fc6000bf05270 */
[----:B------:R-:W-:Y:S02]  /*8220*/  ULDC.64 UR6, c[0x0][0x330] ;  /* 0x0000cc0000067ab9 */ /* 0x000fe40000000a00 */
[----:B------:R-:W-:-:S07]  /*8230*/  UIMAD.WIDE.U32 UR20, UR18, UR6, URZ ;  /* 0x00000006121472a5 */ /* 0x000fce000f8e003f */
[----:B------:R-:W-:Y:S02]  /*8240*/  @UP0 UMOV UR19, UR21 ;  /* 0x0000001500130c82 */ /* 0x000fe40008000000 */
[----:B------:R-:W-:Y:S02]  /*8250*/  @UP0 USHF.R.U32.HI UR18, URZ, UR7, UR19 ;  /* 0x000000073f120299 */ /* 0x000fe40008011613 */
.L_x_1069:
[----:B------:R-:W-:Y:S02]  /*8260*/  ULDC UR6, c[0x0][0x32c] ;  /* 0x0000cb0000067ab9 */ /* 0x000fe40000000800 */
[----:B------:R-:W-:-:S04]  /*8270*/  UIMAD UR6, UR18, UR6, UR6 ;  /* 0x00000006120672a4 */ /* 0x000fc8000f8e0206 */
[----:B------:R-:W-:-:S04]  /*8280*/  UISETP.LT.AND UP0, UPT, UR13, UR6, UPT ;  /* 0x000000060d00728c */ /* 0x000fc8000bf01270 */
[----:B------:R-:W-:-:S04]  /*8290*/  USEL UR13, UR13, UR6, UP0 ;  /* 0x000000060d0d7287 */ /* 0x000fc80008000000 */
.L_x_1067:
        /* <DEDUP_REMOVED lines=12> */
[----:B------:R-:W-:Y:S02]  /*8360*/  UMOV UR13, UR17 ;  /* 0x00000011000d7c82 */ /* 0x000fe40008000000 */
.L_x_1089:
[----:B------:R-:W-:Y:S04]  /*8370*/  DEPBAR.LE SB0, 0x0 ;  /* 0x000080000000791a */ /* 0x000fe80000000000 */
[----:B------:R-:W-:Y:S01]  /*8380*/  BAR.SYNC.DEFER_BLOCKING 0x0 ;  /* 0x0000000000007b1d */ /* 0x000fe20000010000 */
[----:B------:R-:W-:Y:S06]  /*8390*/  UISETP.GT.AND UP0, UPT, UR5, UR13, UPT ;  /* 0x0000000d0500728c */ /* 0x000fec000bf04270 */
[----:B------:R-:W-:Y:S01]  /*83a0*/  PLOP3.LUT P0, PT, PT, PT, UP0, 0x80, 0x0 ;  /* 0x000000000000781c */ /* 0x000fe20003f0f008 */
        /* <DEDUP_REMOVED lines=60> */
.L_x_1071:
[-C--:B--234-:R-:W-:Y:S01]  /*8770*/  HMMA.16816.F32.BF16 R4, R96, R16.reuse, RZ ;  /* 0x000000106004723c */ /* 0x09cfe200000418ff */
[----:B------:R-:W-:Y:S01]  /*8780*/  LDSM.16.M88.4 R204, [R222+0x4100] ;  /* 0x00410000decc783b */ /* 0x000fe20000000200 */
[----:B------:R-:W-:Y:S06]  /*8790*/  UISETP.GT.AND UP0, UPT, UR13, UR5, UPT ;  /* 0x000000050d00728c */ /* 0x000fec000bf04270 */
[C---:B-1----:R-:W-:Y:S01]  /*87a0*/  HMMA.16816.F32.BF16 R8, R92.reuse, R16, RZ ;  /* 0x000000105c08723c */ /* 0x042fe200000418ff */
[----:B------:R-:W0:Y:S01]  /*87b0*/  LDGDEPBAR ;  /* 0x00000000000079af */ /* 0x000e220000000000 */
[----:B------:R-:W-:Y:S06]  /*87c0*/  PLOP3.LUT P0, PT, PT, PT, UP0, 0x80, 0x0 ;  /* 0x000000000000781c */ /* 0x000fec0003f0f008 */
        /* <DEDUP_REMOVED lines=112> */
[----:B------:R-:W-:Y:S01]  /*8ed0*/  UIMAD UR6, UR13, 0x60, UR14 ;  /* 0x000000600d0678a4 */ /* 0x000fe2000f8e020e */
[----:B------:R-:W-:Y:S05]  /*8ee0*/  IMAD.MOV.U32 R230, RZ, RZ, RZ ;  /* 0x000000ffffe67224 */ /* 0x000fea00078e00ff */
[----:B------:R-:W-:Y:S05]  /*8ef0*/  IMAD.U32 R231, RZ, RZ, UR6 ;  /* 0x00000006ffe77e24 */ /* 0x000fea000f8e00ff */
[----:B------:R-:W-:Y:S05]  /*8f00*/  IADD3 R231, R231, -0x60, R232 ;  /* 0xffffffa0e7e77810 */ /* 0x000fea0007ffe0e8 */
[----:B------:R-:W-:Y:S04]  /*8f10*/  @P4 IMAD.HI.U32 R2, R231, c[0x0][0x2bc], RZ ;  /* 0x0000af00e7024a27 */ /* 0x000fe800078e00ff */
[--C-:B------:R-:W-:Y:S01]  /*8f20*/  IMAD.MOV.U32 R0, RZ, RZ, R231.reuse ;  /* 0x000000ffff007224 */ /* 0x100fe200078e00e7 */
        /* <DEDUP_REMOVED lines=29> */
[----:B------:R-:W-:Y:S01]  /*9100*/  SHFL.IDX PT, R3, R180, 0x4, 0x181f ;  /* 0x00981f00b4037f89 */ /* 0x000fe200000e0000 */
[-C--:B--2---:R-:W-:Y:S03]  /*9110*/  IADD3.X R179, R176, R233.reuse, RZ, P0, !PT ;  /* 0x000000e9b0b37210 */ /* 0x084fe600007fe4ff */
[----:B------:R-:W1:Y:S01]  /*9120*/  SHFL.IDX PT, R170, R0, 0x3, 0x181f ;  /* 0x00781f0000aa7f89 */ /* 0x000e6200000e0000 */
[-C--:B---3--:R-:W-:Y:S03]  /*9130*/  IADD3 R176, P0, R173, R234.reuse, RZ ;  /* 0x000000eaadb07210 */ /* 0x088fe60007f1e0ff */
[----:B------:R2:W-:Y:S04]  /*9140*/  LDGSTS.E.BYPASS.LTC128B.128 [R229+0x3100], [R178.64], !P5 ;  /* 0x03100000b2e57fae */ /* 0x0005e8000e901d74 */
[----:B------:R3:W3:Y:S01]  /*9150*/  SHFL.IDX PT, R2, R180, 0x5, 0x181f ;  /* 0x00b81f00b4027f89 */ /* 0x0006e200000e0000 */
[--C-:B----4-:R-:W-:Y:S03]  /*9160*/  IMAD.X R177, R174, 0x1, R233.reuse, P0 ;  /* 0x00000001aeb17824 */ /* 0x110fe600000e06e9 */
[----:B------:R-:W4:Y:S01]  /*9170*/  SHFL.IDX PT, R168, R0, 0x4, 0x181f ;  /* 0x00981f0000a87f89 */ /* 0x000f2200000e0000 */
[-C--:B-----5:R-:W-:Y:S03]  /*9180*/  IADD3 R174, P2, R169, R234.reuse, RZ ;  /* 0x000000eaa9ae7210 */ /* 0x0a0fe60007f5e0ff */
[----:B------:R-:W5:Y:S04]  /*9190*/  SHFL.IDX PT, R0, R0, 0x5, 0x181f ;  /* 0x00b81f0000007f89 */ /* 0x000f6800000e0000 */
[----:B------:R5:W-:Y:S01]  /*91a0*/  LDGSTS.E.BYPASS.LTC128B.128 [R229+0x3900], [R176.64], !P5 ;  /* 0x03900000b0e57fae */ /* 0x000be2000e901d74 */
[--C-:B-1----:R-:W-:Y:S01]  /*91b0*/  IMAD.X R175, R170, 0x1, R233.reuse, P2 ;  /* 0x00000001aaaf7824 */ /* 0x102fe200010e06e9 */
[-C--:B--2---:R-:W-:Y:S02]  /*91c0*/  IADD3 R178, P6, R171, R234.reuse, RZ ;  /* 0x000000eaabb27210 */ /* 0x084fe40007fde0ff */
[-C--:B---3--:R-:W-:Y:S02]  /*91d0*/  IADD3 R180, P1, R3, R234.reuse, RZ ;  /* 0x000000ea03b47210 */ /* 0x088fe40007f3e0ff */
[----:B------:R-:W-:Y:S01]  /*91e0*/  IADD3 R2, P0, R2, R234, RZ ;  /* 0x000000ea02027210 */ /* 0x000fe20007f1e0ff */
[--C-:B------:R-:W-:Y:S01]  /*91f0*/  IMAD.X R179, R172, 0x1, R233.reuse, P6 ;  /* 0x00000001acb37824 */ /* 0x100fe200030e06e9 */
[----:B----4-:R-:W-:Y:S03]  /*9200*/  IADD3.X R181, R168, R233, RZ, P1, !PT ;  /* 0x000000e9a8b57210 */ /* 0x010fe60000ffe4ff */
[----:B-----5:R-:W-:Y:S01]  /*9210*/  IMAD.X R3, R0, 0x1, R233, P0 ;  /* 0x0000000100037824 */ /* 0x020fe200000e06e9 */
[----:B------:R1:W-:Y:S04]  /*9220*/  LDGSTS.E.BYPASS.LTC128B.128 [R229+0x4100], [R178.64], !P5 ;  /* 0x04100000b2e57fae */ /* 0x0003e8000e901d74 */
[----:B------:R1:W-:Y:S04]  /*9230*/  LDGSTS.E.BYPASS.LTC128B.128 [R229+0x4900], [R174.64], !P5 ;  /* 0x04900000aee57fae */ /* 0x0003e8000e901d74 */
[----:B------:R1:W-:Y:S04]  /*9240*/  LDGSTS.E.BYPASS.LTC128B.128 [R229+0x5100], [R180.64], !P5 ;  /* 0x05100000b4e57fae */ /* 0x0003e8000e901d74 */
[----:B------:R1:W-:Y:S02]  /*9250*/  LDGSTS.E.BYPASS.LTC128B.128 [R229+0x5900], [R2.64], !P5 ;  /* 0x0590000002e57fae */ /* 0x0003e4000e901d74 */
.L_x_1072:
[----:B------:R-:W0:Y:S01]  /*9260*/  LDGDEPBAR ;  /* 0x00000000000079af */ /* 0x000e220000000000 */
[----:B------:R-:W-:Y:S01]  /*9270*/  UISETP.NE.AND UP1, UPT, UR35, URZ, UPT ;  /* 0x0000003f2300728c */ /* 0x000fe2000bf25270 */
[----:B------:R-:W-:Y:S01]  /*9280*/  IMAD.MOV.U32 R173, RZ, RZ, R235 ;  /* 0x000000ffffad7224 */ /* 0x000fe200078e00eb */
[----:B------:R-:W-:Y:S01]  /*9290*/  UIMAD UR6, UR13, -0x60, URZ ;  /* 0xffffffa00d0678a4 */ /* 0x000fe2000f8e023f */
[----:B-1----:R-:W-:Y:S01]  /*92a0*/  IMAD.U32 R2, RZ, RZ, UR15 ;  /* 0x0000000fff027e24 */ /* 0x002fe2000f8e00ff */
[----:B------:R-:W-:Y:S02]  /*92b0*/  UISETP.NE.AND UP0, UPT, UR34, URZ, UPT ;  /* 0x0000003f2200728c */ /* 0x000fe4000bf05270 */
[----:B------:R-:W-:Y:S02]  /*92c0*/  PLOP3.LUT P1, PT, PT, PT, UP1, 0x80, 0x0 ;  /* 0x000000000000781c */ /* 0x000fe40003f2f018 */
[----:B------:R-:W-:Y:S01]  /*92d0*/  PLOP3.LUT P0, PT, PT, PT, UP1, 0x80, 0x0 ;  /* 0x000000000000781c */ /* 0x000fe20003f0f018 */
[----:B------:R-:W-:Y:S05]  /*92e0*/  IMAD.U32 R3, RZ, RZ, UR6 ;  /* 0x00000006ff037e24 */ /* 0x000fea000f8e00ff */
[----:B------:R-:W-:Y:S04]  /*92f0*/  IADD3 R3, -R236, 0x1, R3 ;  /* 0x00000001ec037810 */ /* 0x000fe80007ffe103 */
[----:B------:R-:W-:Y:S01]  /*9300*/  IADD3 R2, -R2, UR8, R3 ;  /* 0x0000000802027c10 */ /* 0x000fe2000fffe103 */
[----:B------:R-:W-:Y:S03]  /*9310*/  @P1 IMAD.HI.U32 R0, R235, c[0x0][0x2c8], RZ ;  /* 0x0000b200eb001a27 */ /* 0x000fe600078e00ff */
[C---:B------:R-:W-:Y:S02]  /*9320*/  IADD3 R170, R2.reuse, c[0x0][0x328], RZ ;  /* 0x0000ca0002aa7a10 */ /* 0x040fe40007ffe0ff */
[----:B------:R-:W-:Y:S02]  /*9330*/  @P0 SHF.R.U32.HI R173, RZ, c[0x0][0x2cc], R0 ;  /* 0x0000b300ffad0a19 */ /* 0x000fe40000011600 */
[----:B------:R-:W-:Y:S02]  /*9340*/  PLOP3.LUT P0, PT, PT, PT, UP0, 0x40, 0x0 ;  /* 0x000000000000781c */ /* 0x000fe40003f0e808 */
[----:B------:R-:W-:Y:S01]  /*9350*/  IADD3 R3, R2, UR12, RZ ;  /* 0x0000000c02037c10 */ /* 0x000fe2000fffe0ff */
[----:B------:R-:W1:Y:S02]  /*9360*/  SHFL.IDX PT, R0, R173, RZ, 0x1c1f ;  /* 0x001c1fffad007589 */ /* 0x000e6400000e0000 */
[--C-:B-1----:R-:W-:Y:S02]  /*9370*/  IMAD.IADD R177, R170, 0x1, R0.reuse ;  /* 0x00000001aab17824 */ /* 0x102fe400078e0200 */
[----:B------:R-:W-:Y:S06]  /*9380*/  IMAD.IADD R176, R3, 0x1, R0 ;  /* 0x0000000103b07824 */ /* 0x000fec00078e0200 */
        /* <DEDUP_REMOVED lines=15> */
.L_x_1075:
[----:B------:R-:W-:Y:S04]  /*9480*/  MOV R0, c[0x0][0x32c] ;  /* 0x0000cb0000007a02 */ /* 0x000fe80000000f00 */
[----:B------:R-:W-:Y:S11]  /*9490*/  ISETP.NE.AND P0, PT, R0, 0x1, PT ;  /* 0x000000010000780c */ /* 0x000ff60003f05270 */
[----:B------:R-:W-:Y:S02]  /*94a0*/  @!UPT UIADD3 URZ, URZ, URZ, URZ ;  /* 0x0000003f3f3ff290 */ /* 0x000fe4000fffe03f */
[----:B------:R-:W-:Y:S05]  /*94b0*/  @P0 IMAD.HI.U32 R0, R2, c[0x0][0x330], RZ ;  /* 0x0000cc0002000a27 */ /* 0x000fea00078e00ff */
[----:B------:R-:W-:Y:S02]  /*94c0*/  @P0 SHF.R.U32.HI R2, RZ, c[0x0][0x334], R0 ;  /* 0x0000cd00ff020a19 */ /* 0x000fe40000011600 */
.L_x_1076:
[----:B------:R-:W-:Y:S05]  /*94d0*/  BSYNC B0 ;  /* 0x0000000000007941 */ /* 0x000fea0003800000 */
.L_x_1074:
[----:B------:R-:W-:Y:S05]  /*94e0*/  IADD3 R0, -R236, UR6, RZ ;  /* 0x00000006ec007c10 */ /* 0x000fea000fffe1ff */
[----:B------:R-:W-:Y:S05]  /*94f0*/  IMAD R2, R2, c[0x0][0x32c], R0 ;  /* 0x0000cb0002027a24 */ /* 0x000fea00078e0200 */
[----:B------:R-:W-:Y:S02]  /*9500*/  IADD3 R0, R2, c[0x0][0x32c], RZ ;  /* 0x0000cb0002007a10 */ /* 0x000fe40007ffe0ff */
[----:B------:R-:W-:Y:S02]  /*9510*/  IMNMX R176, R176, R2, !PT ;  /* 0x00000002b0b07217 */ /* 0x000fe40007800200 */
[----:B------:R-:W-:Y:S02]  /*9520*/  IMNMX R177, R177, R0, PT ;  /* 0x00000000b1b17217 */ /* 0x000fe40003800200 */
.L_x_1073:
[----:B------:R-:W1:Y:S01]  /*9530*/  SHFL.IDX PT, R0, R173, 0x1, 0x1c1f ;  /* 0x003c1f00ad007f89 */ /* 0x000e6200000e0000 */
[----:B------:R-:W-:Y:S06]  /*9540*/  UISETP.NE.AND UP0, UPT, UR34, URZ, UPT ;  /* 0x0000003f2200728c */ /* 0x000fec000bf05270 */
[----:B------:R-:W-:Y:S02]  /*9550*/  PLOP3.LUT P0, PT, PT, PT, UP0, 0x40, 0x0 ;  /* 0x000000000000781c */ /* 0x000fe40003f0e808 */
[----:B-1----:R-:W-:Y:S01]  /*9560*/  IADD3 R174, R3, R0, RZ ;  /* 0x0000000003ae7210 */ /* 0x002fe20007ffe0ff */
[----:B------:R-:W-:Y:S10]  /*9570*/  IMAD.IADD R175, R170, 0x1, R0 ;  /* 0x00000001aaaf7824 */ /* 0x000ff400078e0200 */
        /* <DEDUP_REMOVED lines=15> */
.L_x_1079:
[----:B------:R-:W-:Y:S04]  /*9670*/  MOV R0, c[0x0][0x32c] ;  /* 0x0000cb0000007a02 */ /* 0x000fe80000000f00 */
[----:B------:R-:W-:Y:S11]  /*9680*/  ISETP.NE.AND P0, PT, R0, 0x1, PT ;  /* 0x000000010000780c */ /* 0x000ff60003f05270 */
[----:B------:R-:W-:Y:S02]  /*9690*/  @!UPT UIADD3 URZ, URZ, URZ, URZ ;  /* 0x0000003f3f3ff290 */ /* 0x000fe4000fffe03f */
[----:B------:R-:W-:Y:S05]  /*96a0*/  @P0 IMAD.HI.U32 R0, R2, c[0x0][0x330], RZ ;  /* 0x0000cc0002000a27 */ /* 0x000fea00078e00ff */
[----:B------:R-:W-:Y:S02]  /*96b0*/  @P0 SHF.R.U32.HI R2, RZ, c[0x0][0x334], R0 ;  /* 0x0000cd00ff020a19 */ /* 0x000fe40000011600 */
.L_x_1080:
[----:B------:R-:W-:Y:S05]  /*96c0*/  BSYNC B0 ;  /* 0x0000000000007941 */ /* 0x000fea0003800000 */
.L_x_1078:
[----:B------:R-:W-:Y:S05]  /*96d0*/  IADD3 R0, -R236, UR6, RZ ;  /* 0x00000006ec007c10 */ /* 0x000fea000fffe1ff */
[----:B------:R-:W-:Y:S05]  /*96e0*/  IMAD R0, R2, c[0x0][0x32c], R0 ;  /* 0x0000cb0002007a24 */ /* 0x000fea00078e0200 */
[----:B------:R-:W-:Y:S02]  /*96f0*/  IADD3 R2, R0, c[0x0][0x32c], RZ ;  /* 0x0000cb0000027a10 */ /* 0x000fe40007ffe0ff */
[----:B------:R-:W-:Y:S02]  /*9700*/  IMNMX R174, R174, R0, !PT ;  /* 0x00000000aeae7217 */ /* 0x000fe40007800200 */
[----:B------:R-:W-:Y:S02]  /*9710*/  IMNMX R175, R175, R2, PT ;  /* 0x00000002afaf7217 */ /* 0x000fe40003800200 */
.L_x_1077:
        /* <DEDUP_REMOVED lines=20> */
.L_x_1083:
[----:B------:R-:W-:Y:S04]  /*9860*/  MOV R0, c[0x0][0x32c] ;  /* 0x0000cb0000007a02 */ /* 0x000fe80000000f00 */
[----:B------:R-:W-:Y:S11]  /*9870*/  ISETP.NE.AND P0, PT, R0, 0x1, PT ;  /* 0x000000010000780c */ /* 0x000ff60003f05270 */
[----:B------:R-:W-:Y:S02]  /*9880*/  @!UPT UIADD3 URZ, URZ, URZ, URZ ;  /* 0x0000003f3f3ff290 */ /* 0x000fe4000fffe03f */
[----:B------:R-:W-:Y:S05]  /*9890*/  @P0 IMAD.HI.U32 R0, R2, c[0x0][0x330], RZ ;  /* 0x0000cc0002000a27 */ /* 0x000fea00078e00ff */
[----:B------:R-:W-:Y:S02]  /*98a0*/  @P0 SHF.R.U32.HI R2, RZ, c[0x0][0x334], R0 ;  /* 0x0000cd00ff020a19 */ /* 0x000fe40000011600 */
.L_x_1084:
[----:B------:R-:W-:Y:S05]  /*98b0*/  BSYNC B0 ;  /* 0x0000000000007941 */ /* 0x000fea0003800000 */
.L_x_1082:
[----:B------:R-:W-:Y:S05]  /*98c0*/  IADD3 R0, -R236, UR6, RZ ;  /* 0x00000006ec007c10 */ /* 0x000fea000fffe1ff */
[----:B------:R-:W-:Y:S05]  /*98d0*/  IMAD R0, R2, c[0x0][0x32c], R0 ;  /* 0x0000cb0002007a24 */ /* 0x000fea00078e0200 */
[----:B------:R-:W-:Y:S02]  /*98e0*/  IADD3 R2, R0, c[0x0][0x32c], RZ ;  /* 0x0000cb0000027a10 */ /* 0x000fe40007ffe0ff */
[----:B------:R-:W-:Y:S02]  /*98f0*/  IMNMX R171, R171, R0, !PT ;  /* 0x00000000abab7217 */ /* 0x000fe40007800200 */
[----:B------:R-:W-:Y:S02]  /*9900*/  IMNMX R172, R172, R2, PT ;  /* 0x00000002acac7217 */ /* 0x000fe40003800200 */
.L_x_1081:
[----:B------:R-:W-:Y:S02]  /*9910*/  UISETP.GE.AND UP1, UPT, UR6, 0x2, UPT ;  /* 0x000000020600788c */ /* 0x000fe4000bf26270 */
[----:B------:R-:W-:Y:S02]  /*9920*/  UISETP.GE.AND UP3, UPT, UR6, 0x1, UPT ;  /* 0x000000010600788c */ /* 0x000fe4000bf66270 */
[----:B------:R-:W-:Y:S02]  /*9930*/  UISETP.GE.AND UP0, UPT, UR6, 0xa, UPT ;  /* 0x0000000a0600788c */ /* 0x000fe4000bf06270 */
[----:B------:R-:W-:Y:S01]  /*9940*/  PLOP3.LUT P0, PT, PT, PT, UP1, 0x40, 0x0 ;  /* 0x000000000000781c */ /* 0x000fe20003f0e818 */
[----:B------:R-:W-:Y:S01]  /*9950*/  UISETP.GE.AND UP2, UPT, UR6, 0x9, UPT ;  /* 0x000000090600788c */ /* 0x000fe2000bf46270 */
[----:B------:R-:W-:Y:S01]  /*9960*/  PLOP3.LUT P6, PT, PT, PT, UP3, 0x40, 0x0 ;  /* 0x000000000000781c */ /* 0x000fe20003fce838 */
[----:B------:R-:W-:Y:S01]  /*9970*/  UP2UR UR30, UPR, URZ, 0x1 ;  /* 0x000000013f1e7883 */ /* 0x000fe20008000000 */
[----:B------:R-:W-:Y:S01]  /*9980*/  PLOP3.LUT P2, PT, PT, PT, UP1, 0x40, 0x0 ;  /* 0x000000000000781c */ /* 0x000fe20003f4e818 */
[----:B------:R-:W-:Y:S01]  /*9990*/  UP2UR UR32, UPR, URZ, 0x2 ;  /* 0x000000023f207883 */ /* 0x000fe20008000000 */
[----:B------:R-:W-:Y:S01]  /*99a0*/  ISETP.GT.AND P0, PT, R174, 0x1, P0 ;  /* 0x00000001ae00780c */ /* 0x000fe20000704270 */
[----:B------:R-:W-:Y:S01]  /*99b0*/  UISETP.GE.AND UP1, UPT, UR6, 0x11, UPT ;  /* 0x000000110600788c */ /* 0x000fe2000bf26270 */
[C---:B------:R-:W-:Y:S01]  /*99c0*/  ISETP.GT.AND P6, PT, R176.reuse, RZ, P6 ;  /* 0x000000ffb000720c */ /* 0x040fe200037c4270 */
[----:B------:R-:W-:Y:S01]  /*99d0*/  UISETP.GE.AND UP6, UPT, UR6, 0x42, UPT ;  /* 0x000000420600788c */ /* 0x000fe2000bfc6270 */
[----:B------:R-:W-:Y:S01]  /*99e0*/  ISETP.GT.AND P2, PT, R176, 0x1, P2 ;  /* 0x00000001b000780c */ /* 0x000fe20001744270 */
[----:B------:R-:W-:Y:S01]  /*99f0*/  UP2UR UR29, UPR, URZ, 0x2 ;  /* 0x000000023f1d7883 */ /* 0x000fe20008000000 */
[----:B------:R-:W-:Y:S01]  /*9a00*/  ISETP.LT.OR P0, PT, R175, 0x2, P0 ;  /* 0x00000002af00780c */ /* 0x000fe20000701670 */
[----:B------:R-:W-:Y:S01]  /*9a10*/  UISETP.GE.AND UP4, UPT, UR6, 0x4a, UPT ;  /* 0x0000004a0600788c */ /* 0x000fe2000bf86270 */
[----:B------:R-:W-:Y:S01]  /*9a20*/  PLOP3.LUT P1, PT, PT, PT, UP3, 0x40, 0x0 ;  /* 0x000000000000781c */ /* 0x000fe20003f2e838 */
[----:B------:R-:W-:Y:S01]  /*9a30*/  UISETP.GE.AND UP5, UPT, UR6, 0x49, UPT ;  /* 0x000000490600788c */ /* 0x000fe2000bfa6270 */
[C---:B------:R-:W-:Y:S01]  /*9a40*/  ISETP.LT.OR P6, PT, R177.reuse, 0x1, P6 ;  /* 0x00000001b100780c */ /* 0x040fe200037c1670 */
[----:B------:R-:W-:Y:S01]  /*9a50*/  UP2UR UR31, UPR, URZ, 0x4 ;  /* 0x000000043f1f7883 */ /* 0x000fe20008000000 */
[----:B------:R-:W-:Y:S01]  /*9a60*/  ISETP.LT.OR P2, PT, R177, 0x2, P2 ;  /* 0x00000002b100780c */ /* 0x000fe20001741670 */
[----:B------:R-:W-:Y:S01]  /*9a70*/  UP2UR UR33, UPR, URZ, 0x8 ;  /* 0x000000083f217883 */ /* 0x000fe20008000000 */
[----:B------:R-:W-:Y:S01]  /*9a80*/  FSEL R0, R7, -INF , !P0 ;  /* 0xff80000007007808 */ /* 0x000fe20004000000 */
[----:B------:R-:W-:Y:S01]  /*9a90*/  UISETP.GE.AND UP3, UPT, UR6, 0x51, UPT ;  /* 0x000000510600788c */ /* 0x000fe2000bf66270 */
[----:B------:R-:W-:Y:S01]  /*9aa0*/  PLOP3.LUT P0, PT, PT, PT, UP0, 0x40, 0x0 ;  /* 0x000000000000781c */ /* 0x000fe20003f0e808 */
[----:B------:R-:W-:Y:S01]  /*9ab0*/  UP2UR UR37, UPR, URZ, 0x20 ;  /* 0x000000203f257883 */ /* 0x000fe20008000000 */
[----:B------:R-:W-:Y:S01]  /*9ac0*/  ISETP.GT.AND P1, PT, R174, RZ, P1 ;  /* 0x000000ffae00720c */ /* 0x000fe20000f24270 */
[----:B------:R-:W-:Y:S01]  /*9ad0*/  UP2UR UR36, UPR, URZ, 0x40 ;  /* 0x000000403f247883 */ /* 0x000fe20008000000 */
[----:B------:R-:W-:Y:S01]  /*9ae0*/  FSEL R169, R4, -INF , !P6 ;  /* 0xff80000004a97808 */ /* 0x000fe20007000000 */
[----:B------:R-:W-:Y:S01]  /*9af0*/  UP2UR UR39, UPR, URZ, 0x8 ;  /* 0x000000083f277883 */ /* 0x000fe20008000000 */
[----:B------:R-:W-:Y:S01]  /*9b00*/  FSEL R5, R5, -INF , !P2 ;  /* 0xff80000005057808 */ /* 0x000fe20005000000 */
[----:B------:R-:W-:Y:S01]  /*9b10*/  UP2UR UR38, UPR, URZ, 0x10 ;  /* 0x000000103f267883 */ /* 0x000fe20008000000 */
[----:B------:R-:W-:Y:S02]  /*9b20*/  PLOP3.LUT P6, PT, PT, PT, UP2, 0x40, 0x0 ;  /* 0x000000000000781c */ /* 0x000fe40003fce828 */
[----:B------:R-:W-:Y:S01]  /*9b30*/  PLOP3.LUT P2, PT, PT, PT, UP0, 0x40, 0x0 ;  /* 0x000000000000781c */ /* 0x000fe20003f4e808 */
[----:B------:R-:W-:Y:S01]  /*9b40*/  UISETP.GE.AND UP0, UPT, UR6, 0x12, UPT ;  /* 0x000000120600788c */ /* 0x000fe2000bf06270 */
[----:B------:R-:W-:Y:S02]  /*9b50*/  ISETP.GT.AND P0, PT, R174, 0x9, P0 ;  /* 0x00000009ae00780c */ /* 0x000fe40000704270 */
[C---:B------:R-:W-:Y:S01]  /*9b60*/  ISETP.LT.OR P1, PT, R175.reuse, 0x1, P1 ;  /* 0x00000001af00780c */ /* 0x040fe20000f21670 */
[----:B------:R-:W-:Y:S01]  /*9b70*/  UP2UR UR28, UPR, URZ, 0x1 ;  /* 0x000000013f1c7883 */ /* 0x000fe20008000000 */
[C---:B------:R-:W-:Y:S02]  /*9b80*/  ISETP.GT.AND P6, PT, R176.reuse, 0x8, P6 ;  /* 0x00000008b000780c */ /* 0x040fe400037c4270 */
[----:B------:R-:W-:Y:S02]  /*9b90*/  ISETP.GT.AND P2, PT, R176, 0x9, P2 ;  /* 0x00000009b000780c */ /* 0x000fe40001744270 */
[----:B------:R-:W-:Y:S02]  /*9ba0*/  ISETP.LT.OR P0, PT, R175, 0xa, P0 ;  /* 0x0000000aaf00780c */ /* 0x000fe40000701670 */
[----:B------:R-:W-:Y:S02]  /*9bb0*/  FSEL R168, R6, -INF , !P1 ;  /* 0xff80000006a87808 */ /* 0x000fe40004800000 */
[----:B------:R-:W-:Y:S01]  /*9bc0*/  PLOP3.LUT P1, PT, PT, PT, UP2, 0x40, 0x0 ;  /* 0x000000000000781c */ /* 0x000fe20003f2e828 */
[----:B------:R-:W-:Y:S01]  /*9bd0*/  UISETP.GE.AND UP2, UPT, UR6, 0x52, UPT ;  /* 0x000000520600788c */ /* 0x000fe2000bf46270 */
[C---:B------:R-:W-:Y:S02]  /*9be0*/  ISETP.LT.OR P6, PT, R177.reuse, 0x9, P6 ;  /* 0x00000009b100780c */ /* 0x040fe400037c1670 */
[----:B------:R-:W-:Y:S01]  /*9bf0*/  ISETP.LT.OR P2, PT, R177, 0xa, P2 ;  /* 0x0000000ab100780c */ /* 0x000fe20001741670 */
[----:B------:R-:W-:Y:S01]  /*9c00*/  UP2UR UR40, UPR, URZ, 0x4 ;  /* 0x000000043f287883 */ /* 0x000fe20008000000 */
[----:B------:R-:W-:Y:S02]  /*9c10*/  FSEL R19, R19, -INF , !P0 ;  /* 0xff80000013137808 */ /* 0x000fe40004000000 */
[----:B------:R-:W-:Y:S02]  /*9c20*/  PLOP3.LUT P0, PT, PT, PT, UP0, 0x40, 0x0 ;  /* 0x000000000000781c */ /* 0x000fe40003f0e808 */
[----:B------:R-:W-:Y:S02]  /*9c30*/  ISETP.GT.AND P1, PT, R174, 0x8, P1 ;  /* 0x00000008ae00780c */ /* 0x000fe40000f24270 */
[----:B------:R-:W-:Y:S02]  /*9c40*/  FSEL R2, R16, -INF , !P6 ;  /* 0xff80000010027808 */ /* 0x000fe40007000000 */
[----:B------:R-:W-:Y:S02]  /*9c50*/  FSEL R4, R17, -INF , !P2 ;  /* 0xff80000011047808 */ /* 0x000fe40005000000 */
        /* <DEDUP_REMOVED lines=16> */
[----:B------:R-:W-:Y:S01]  /*9d60*/  PLOP3.LUT P0, PT, PT, PT, UP0, 0x40, 0x0 ;  /* 0x000000000000781c */ /* 0x000fe20003f0e808 */
[----:B------:R-:W1:Y:S01]  /*9d70*/  SHFL.IDX PT, R23, R173, 0x3, 0x1c1f ;  /* 0x007c1f00ad177f89 */ /* 0x000e6200000e0000 */
        /* <DEDUP_REMOVED lines=15> */
[C---:B------:R-:W-:Y:S01]  /*9e70*/  ISETP.LT.OR P6, PT, R177.reuse, 0x19, P6 ;  /* 0x00000019b100780c */ /* 0x040fe200037c1670 */
[--C-:B-1----:R-:W-:Y:S01]  /*9e80*/  IMAD.IADD R21, R170, 0x1, R23.reuse ;  /* 0x00000001aa157824 */ /* 0x102fe200078e0217 */
[----:B------:R-:W-:Y:S01]  /*9e90*/  ISETP.LT.OR P2, PT, R177, 0x1a, P2 ;  /* 0x0000001ab100780c */ /* 0x000fe20001741670 */
[----:B------:R-:W-:Y:S01]  /*9ea0*/  UP2UR UR25, UPR, URZ, 0x2 ;  /* 0x000000023f197883 */ /* 0x000fe20008000000 */
[----:B------:R-:W-:Y:S01]  /*9eb0*/  FSEL R35, R35, -INF , !P0 ;  /* 0xff80000023237808 */ /* 0x000fe20004000000 */
[----:B------:R-:W-:Y:S01]  /*9ec0*/  IMAD.IADD R22, R3, 0x1, R23 ;  /* 0x0000000103167824 */ /* 0x000fe200078e0217 */
        /* <DEDUP_REMOVED lines=61> */
[----:B------:R-:W-:Y:S02]  /*a2a0*/  FSEL R250, R52, -INF , !P6 ;  /* 0xff80000034fa7808 */ /* 0x000fe40007000000 */
[----:B------:R-:W-:Y:S02]  /*a2b0*/  FSEL R53, R53, -INF , !P2 ;  /* 0xff80000035357808 */ /* 0x000fe40005000000 */
[----:B------:R-:W-:Y:S02]  /*a2c0*/  PLOP3.LUT P6, PT, PT, PT, UP1, 0x40, 0x0 ;  /* 0x000000000000781c */ /* 0x000fe40003fce818 */
[----:B------:R-:W-:Y:S01]  /*a2d0*/  PLOP3.LUT P2, PT, PT, PT, UP0, 0x40, 0x0 ;  /* 0x000000000000781c */ /* 0x000fe20003f4e808 */
[----:B------:R-:W-:Y:S01]  /*a2e0*/  UISETP.GE.AND UP0, UPT, UR6, 0x41, UPT ;  /* 0x000000410600788c */ /* 0x000fe2000bf06270 */
[C---:B------:R-:W-:Y:S02]  /*a2f0*/  ISETP.GT.AND P0, PT, R174.reuse, 0x39, P0 ;  /* 0x00000039ae00780c */ /* 0x040fe40000704270 */
[----:B------:R-:W-:Y:S01]  /*a300*/  ISETP.GT.AND P1, PT, R174, 0x30, P1 ;  /* 0x00000030ae00780c */ /* 0x000fe20000f24270 */
[----:B------:R-:W-:Y:S01]  /*a310*/  UP2UR UR17, UPR, URZ, 0x1 ;  /* 0x000000013f117883 */ /* 0x000fe20008000000 */
[C---:B------:R-:W-:Y:S02]  /*a320*/  ISETP.GT.AND P6, PT, R176.reuse, 0x38, P6 ;  /* 0x00000038b000780c */ /* 0x040fe400037c4270 */
[----:B------:R-:W-:Y:S02]  /*a330*/  ISETP.GT.AND P2, PT, R176, 0x39, P2 ;  /* 0x00000039b000780c */ /* 0x000fe40001744270 */
[C---:B------:R-:W-:Y:S02]  /*a340*/  ISETP.LT.OR P0, PT, R175.reuse, 0x3a, P0 ;  /* 0x0000003aaf00780c */ /* 0x040fe40000701670 */
[----:B------:R-:W-:Y:S02]  /*a350*/  ISETP.LT.OR P1, PT, R175, 0x31, P1 ;  /* 0x00000031af00780c */ /* 0x000fe40000f21670 */
[C---:B------:R-:W-:Y:S02]  /*a360*/  ISETP.LT.OR P6, PT, R177.reuse, 0x39, P6 ;  /* 0x00000039b100780c */ /* 0x040fe400037c1670 */
[----:B------:R-:W-:Y:S02]  /*a370*/  ISETP.LT.OR P2, PT, R177, 0x3a, P2 ;  /* 0x0000003ab100780c */ /* 0x000fe40001741670 */
[----:B------:R-:W-:Y:S02]  /*a380*/  FSEL R247, R67, -INF , !P0 ;  /* 0xff80000043f77808 */ /* 0x000fe40004000000 */
[----:B------:R-:W-:Y:S02]  /*a390*/  PLOP3.LUT P0, PT, PT, PT, UP6, 0x40, 0x0 ;  /* 0x000000000000781c */ /* 0x000fe40003f0e868 */
[----:B------:R-:W-:Y:S02]  /*a3a0*/  FSEL R54, R54, -INF , !P1 ;  /* 0xff80000036367808 */ /* 0x000fe40004800000 */
[----:B------:R-:W-:Y:S01]  /*a3b0*/  PLOP3.LUT P1, PT, PT, PT, UP1, 0x40, 0x0 ;  /* 0x000000000000781c */ /* 0x000fe20003f2e818 */
[----:B------:R-:W-:Y:S01]  /*a3c0*/  UISETP.GE.AND UP1, UPT, UR6, 0x59, UPT ;  /* 0x000000590600788c */ /* 0x000fe2000bf26270 */
[----:B------:R-:W-:Y:S02]  /*a3d0*/  FSEL R64, R64, -INF , !P6 ;  /* 0xff80000040407808 */ /* 0x000fe40007000000 */
[----:B------:R-:W-:Y:S01]  /*a3e0*/  FSEL R249, R65, -INF , !P2 ;  /* 0xff80000041f97808 */ /* 0x000fe20005000000 */
[----:B------:R-:W-:Y:S01]  /*a3f0*/  UP2UR UR41, UPR, URZ, 0x2 ;  /* 0x000000023f297883 */ /* 0x000fe20008000000 */
[----:B------:R-:W-:Y:S02]  /*a400*/  PLOP3.LUT P6, PT, PT, PT, UP0, 0x40, 0x0 ;  /* 0x000000000000781c */ /* 0x000fe40003fce808 */
[----:B------:R-:W-:Y:S01]  /*a410*/  PLOP3.LUT P2, PT, PT, PT, UP6, 0x40, 0x0 ;  /* 0x000000000000781c */ /* 0x000fe20003f4e868 */
[----:B------:R-:W-:Y:S01]  /*a420*/  UISETP.NE.AND UP6, UPT, UR31, URZ, UPT ;  /* 0x0000003f1f00728c */ /* 0x000fe2000bfc5270 */
[C---:B------:R-:W-:Y:S02]  /*a430*/  ISETP.GT.AND P0, PT, R174.reuse, 0x41, P0 ;  /* 0x00000041ae00780c */ /* 0x040fe40000704270 */
[----:B------:R-:W-:Y:S02]  /*a440*/  ISETP.GT.AND P1, PT, R174, 0x38, P1 ;  /* 0x00000038ae00780c */ /* 0x000fe40000f24270 */
        /* <DEDUP_REMOVED lines=31> */
[----:B------:R-:W-:Y:S02]  /*a640*/  FSEL R205, R81, -INF , !P2 ;  /* 0xff80000051cd7808 */ /* 0x000fe40005000000 */
        /* <DEDUP_REMOVED lines=18> */
[----:B------:R-:W-:Y:S01]  /*a770*/  PLOP3.LUT P6, PT, PT, PT, UP1, 0x40, 0x0 ;  /* 0x000000000000781c */ /* 0x000fe20003fce818 */
[----:B------:R-:W-:Y:S01]  /*a780*/  UISETP.NE.AND UP1, UPT, UR30, URZ, UPT ;  /* 0x0000003f1e00728c */ /* 0x000fe2000bf25270 */
[----:B------:R-:W-:Y:S02]  /*a790*/  PLOP3.LUT P2, PT, PT, PT, UP0, 0x40, 0x0 ;  /* 0x000000000000781c */ /* 0x000fe40003f4e808 */
        /* <DEDUP_REMOVED lines=14> */
[----:B------:R-:W-:Y:S02]  /*a880*/  ISETP.GT.AND P0, PT, R171, RZ, P0 ;  /* 0x000000ffab00720c */ /* 0x000fe40000704270 */
[----:B------:R-:W-:Y:S02]  /*a890*/  ISETP.GT.AND P1, PT, R174, 0x59, P1 ;  /* 0x00000059ae00780c */ /* 0x000fe40000f24270 */
[----:B------:R-:W-:Y:S02]  /*a8a0*/  ISETP.LT.OR P0, PT, R172, 0x1, P0 ;  /* 0x00000001ac00780c */ /* 0x000fe40000701670 */
[----:B------:R-:W-:Y:S02]  /*a8b0*/  FSEL R188, R96, -INF , !P6 ;  /* 0xff80000060bc7808 */ /* 0x000fe40007000000 */
[----:B------:R-:W-:Y:S01]  /*a8c0*/  PLOP3.LUT P6, PT, PT, PT, UP0, 0x40, 0x0 ;  /* 0x000000000000781c */ /* 0x000fe20003fce808 */
[----:B------:R-:W-:Y:S01]  /*a8d0*/  UISETP.NE.AND UP0, UPT, UR23, URZ, UPT ;  /* 0x0000003f1700728c */ /* 0x000fe2000bf05270 */
[----:B------:R-:W-:Y:S02]  /*a8e0*/  ISETP.LT.OR P1, PT, R175, 0x5a, P1 ;  /* 0x0000005aaf00780c */ /* 0x000fe40000f21670 */
[----:B------:R-:W-:Y:S01]  /*a8f0*/  FSEL R8, R8, -INF , !P0 ;  /* 0xff80000008087808 */ /* 0x000fe20004000000 */
[----:B------:R-:W-:Y:S01]  /*a900*/  UP2UR UR43, UPR, URZ, 0x1 ;  /* 0x000000013f2b7883 */ /* 0x000fe20008000000 */
[----:B------:R-:W-:Y:S01]  /*a910*/  PLOP3.LUT P0, PT, PT, PT, UP2, 0x40, 0x0 ;  /* 0x000000000000781c */ /* 0x000fe20003f0e828 */
[----:B------:R-:W-:Y:S01]  /*a920*/  UISETP.NE.AND UP0, UPT, UR24, URZ, UPT ;  /* 0x0000003f1800728c */ /* 0x000fe2000bf05270 */
[----:B------:R-:W-:Y:S01]  /*a930*/  ISETP.GT.AND P6, PT, R171, 0x1, P6 ;  /* 0x00000001ab00780c */ /* 0x000fe200037c4270 */
[----:B------:R-:W-:Y:S01]  /*a940*/  UISETP.NE.AND UP2, UPT, UR21, URZ, UPT ;  /* 0x0000003f1500728c */ /* 0x000fe2000bf45270 */
[----:B------:R-:W-:Y:S02]  /*a950*/  FSEL R176, R99, -INF , !P1 ;  /* 0xff80000063b07808 */ /* 0x000fe40004800000 */
[----:B------:R-:W-:Y:S02]  /*a960*/  FSEL R182, R97, -INF , !P2 ;  /* 0xff80000061b67808 */ /* 0x000fe40005000000 */
[----:B------:R-:W-:Y:S01]  /*a970*/  PLOP3.LUT P2, PT, PT, PT, UP6, 0x40, 0x0 ;  /* 0x000000000000781c */ /* 0x000fe20003f4e868 */
[----:B------:R-:W-:Y:S01]  /*a980*/  UISETP.NE.AND UP6, UPT, UR25, URZ, UPT ;  /* 0x0000003f1900728c */ /* 0x000fe2000bfc5270 */
[----:B------:R-:W-:Y:S01]  /*a990*/  PLOP3.LUT P1, PT, PT, PT, UP1, 0x40, 0x0 ;  /* 0x000000000000781c */ /* 0x000fe20003f2e818 */
[----:B------:R-:W-:Y:S01]  /*a9a0*/  UISETP.NE.AND UP1, UPT, UR22, URZ, UPT ;  /* 0x0000003f1600728c */ /* 0x000fe2000bf25270 */
[C---:B------:R-:W-:Y:S02]  /*a9b0*/  ISETP.GT.AND P0, PT, R171.reuse, 0x10, P0 ;  /* 0x00000010ab00780c */ /* 0x040fe40000704270 */
[C---:B------:R-:W-:Y:S02]  /*a9c0*/  ISETP.LT.OR P6, PT, R172.reuse, 0x2, P6 ;  /* 0x00000002ac00780c */ /* 0x040fe400037c1670 */
[C---:B------:R-:W-:Y:S02]  /*a9d0*/  ISETP.GT.AND P2, PT, R171.reuse, 0x8, P2 ;  /* 0x00000008ab00780c */ /* 0x040fe40001744270 */
[----:B------:R-:W-:Y:S02]  /*a9e0*/  ISETP.GT.AND P1, PT, R171, 0x9, P1 ;  /* 0x00000009ab00780c */ /* 0x000fe40000f24270 */
[C---:B------:R-:W-:Y:S02]  /*a9f0*/  ISETP.LT.OR P0, PT, R172.reuse, 0x11, P0 ;  /* 0x00000011ac00780c */ /* 0x040fe40000701670 */
[----:B------:R-:W-:Y:S02]  /*aa00*/  FSEL R9, R9, -INF , !P6 ;  /* 0xff80000009097808 */ /* 0x000fe40007000000 */
[----:B------:R-:W-:Y:S01]  /*aa10*/  PLOP3.LUT P6, PT, PT, PT, UP3, 0x40, 0x0 ;  /* 0x000000000000781c */ /* 0x000fe20003fce838 */
[----:B------:R-:W-:Y:S01]  /*aa20*/  UISETP.NE.AND UP3, UPT, UR20, URZ, UPT ;  /* 0x0000003f1400728c */ /* 0x000fe2000bf65270 */
[C---:B------:R-:W-:Y:S02]  /*aa30*/  ISETP.LT.OR P2, PT, R172.reuse, 0x9, P2 ;  /* 0x00000009ac00780c */ /* 0x040fe40001741670 */
[----:B------:R-:W-:Y:S02]  /*aa40*/  ISETP.LT.OR P1, PT, R172, 0xa, P1 ;  /* 0x0000000aac00780c */ /* 0x000fe40000f21670 */
[----:B------:R-:W-:Y:S02]  /*aa50*/  FSEL R32, R24, -INF , !P0 ;  /* 0xff80000018207808 */ /* 0x000fe40004000000 */
[----:B------:R-:W-:Y:S01]  /*aa60*/  PLOP3.LUT P0, PT, PT, PT, UP6, 0x40, 0x0 ;  /* 0x000000000000781c */ /* 0x000fe20003f0e868 */
[----:B------:R-:W-:Y:S01]  /*aa70*/  UISETP.NE.AND UP6, UPT, UR17, URZ, UPT ;  /* 0x0000003f1100728c */ /* 0x000fe2000bfc5270 */
[----:B------:R-:W-:Y:S02]  /*aa80*/  ISETP.GT.AND P6, PT, R171, 0x11, P6 ;  /* 0x00000011ab00780c */ /* 0x000fe400037c4270 */
[----:B------:R-:W-:Y:S02]  /*aa90*/  FSEL R12, R12, -INF , !P2 ;  /* 0xff8000000c0c7808 */ /* 0x000fe40005000000 */
[----:B------:R-:W-:Y:S01]  /*aaa0*/  PLOP3.LUT P2, PT, PT, PT, UP4, 0x40, 0x0 ;  /* 0x000000000000781c */ /* 0x000fe20003f4e848 */
[----:B------:R-:W-:Y:S01]  /*aab0*/  UISETP.NE.AND UP4, UPT, UR19, URZ, UPT ;  /* 0x0000003f1300728c */ /* 0x000fe2000bf85270 */
[----:B------:R-:W-:Y:S02]  /*aac0*/  FSEL R13, R13, -INF , !P1 ;  /* 0xff8000000d0d7808 */ /* 0x000fe40004800000 */
        /* <DEDUP_REMOVED lines=24> */
[----:B------:R-:W-:Y:S02]  /*ac50*/  ISETP.GT.AND P1, PT, R171, 0x29, P1 ;  /* 0x00000029ab00780c */ /* 0x000fe40000f24270 */
        /* <DEDUP_REMOVED lines=75> */
.L_x_1087:
[----:B------:R-:W-:Y:S04]  /*b110*/  MOV R3, c[0x0][0x32c] ;  /* 0x0000cb0000037a02 */ /* 0x000fe80000000f00 */
[----:B------:R-:W-:Y:S11]  /*b120*/  ISETP.NE.AND P0, PT, R3, 0x1, PT ;  /* 0x000000010300780c */ /* 0x000ff60003f05270 */
[----:B------:R-:W-:Y:S02]  /*b130*/  @!UPT UIADD3 URZ, URZ, URZ, URZ ;  /* 0x0000003f3f3ff290 */ /* 0x000fe4000fffe03f */
[----:B------:R-:W-:Y:S05]  /*b140*/  @P0 IMAD.HI.U32 R3, R24, c[0x0][0x330], RZ ;  /* 0x0000cc0018030a27 */ /* 0x000fea00078e00ff */
[----:B------:R-:W-:Y:S02]  /*b150*/  @P0 SHF.R.U32.HI R24, RZ, c[0x0][0x334], R3 ;  /* 0x0000cd00ff180a19 */ /* 0x000fe40000011603 */
.L_x_1088:
[----:B------:R-:W-:Y:S05]  /*b160*/  BSYNC B0 ;  /* 0x0000000000007941 */ /* 0x000fea0003800000 */
.L_x_1086:
        /* <DEDUP_REMOVED lines=11> */
.L_x_1085:
[----:B------:R-:W-:Y:S01]  /*b220*/  UP2UR UR6, UPR, URZ, 0x20 ;  /* 0x000000203f067883 */ /* 0x000fe20008000000 */
[----:B------:R-:W-:Y:S01]  /*b230*/  FMNMX.FTZ R3, R169, R167, !PT ;  /* 0x000000a7a9037209 */ /* 0x000fe20007810000 */
[----:B------:R-:W-:Y:S01]  /*b240*/  UISETP.NE.AND UP5, UPT, UR33, URZ, UPT ;  /* 0x0000003f2100728c */ /* 0x000fe2000bfa5270 */
[----:B------:R-:W-:Y:S01]  /*b250*/  IMAD.MOV.U32 R89, RZ, RZ, R37 ;  /* 0x000000ffff597224 */ /* 0x000fe200078e0025 */
[----:B------:R-:W-:Y:S01]  /*b260*/  UP2UR UR33, UPR, URZ, 0x10 ;  /* 0x000000103f217883 */ /* 0x000fe20008000000 */
[----:B------:R-:W-:Y:S01]  /*b270*/  FMNMX.FTZ R3, R5, R3, !PT ;  /* 0x0000000305037209 */ /* 0x000fe20007810000 */
[----:B------:R-:W-:Y:S01]  /*b280*/  UISETP.NE.AND UP4, UPT, UR28, URZ, UPT ;  /* 0x0000003f1c00728c */ /* 0x000fe2000bf85270 */
[----:B------:R-:W-:Y:S01]  /*b290*/  MOV R84, R64 ;  /* 0x0000004000547202 */ /* 0x000fe20000000f00 */
        /* <DEDUP_REMOVED lines=13> */
[----:B------:R-:W-:Y:S01]  /*b370*/  FSEL R10, R10, -INF , !P0 ;  /* 0xff8000000a0a7808 */ /* 0x000fe20004000000 */
[----:B------:R-:W-:Y:S01]  /*b380*/  UISETP.NE.AND UP0, UPT, UR31, URZ, UPT ;  /* 0x0000003f1f00728c */ /* 0x000fe2000bf05270 */
[----:B------:R-:W-:Y:S01]  /*b390*/  PLOP3.LUT P0, PT, PT, PT, UP3, 0x40, 0x0 ;  /* 0x000000000000781c */ /* 0x000fe20003f0e838 */
[----:B------:R-:W-:Y:S01]  /*b3a0*/  IMAD.MOV.U32 R45, RZ, RZ, R39 ;  /* 0x000000ffff2d7224 */ /* 0x000fe200078e0027 */
[----:B------:R-:W-:Y:S01]  /*b3b0*/  FMNMX.FTZ R3, R7, R3, !PT ;  /* 0x0000000307037209 */ /* 0x000fe20007810000 */
[----:B------:R-:W-:Y:S01]  /*b3c0*/  IMAD.MOV.U32 R87, RZ, RZ, R55 ;  /* 0x000000ffff577224 */ /* 0x000fe200078e0037 */
[----:B------:R-:W-:Y:S01]  /*b3d0*/  ISETP.GT.AND P0, PT, R22, 0x10, P0 ;  /* 0x000000101600780c */ /* 0x000fe20000704270 */
[----:B------:R-:W-:Y:S01]  /*b3e0*/  UISETP.NE.AND UP3, UPT, UR25, URZ, UPT ;  /* 0x0000003f1900728c */ /* 0x000fe2000bf65270 */
[----:B------:R-:W-:Y:S01]  /*b3f0*/  FMNMX.FTZ R3, R17, R3, !PT ;  /* 0x0000000311037209 */ /* 0x000fe20007810000 */
[----:B------:R-:W-:Y:S01]  /*b400*/  UISETP.NE.AND UP5, UPT, UR6, URZ, UPT ;  /* 0x0000003f0600728c */ /* 0x000fe2000bfa5270 */
[----:B------:R-:W-:Y:S01]  /*b410*/  ISETP.LT.OR P0, PT, R21, 0x11, P0 ;  /* 0x000000111500780c */ /* 0x000fe20000701670 */
[----:B------:R-:W-:Y:S01]  /*b420*/  LDSM.16.MT88.4 R80, [R218+0x100] ;  /* 0x00010000da50783b */ /* 0x000fe20000004200 */
[----:B------:R-:W-:Y:S01]  /*b430*/  PLOP3.LUT P2, PT, PT, PT, UP2, 0x40, 0x0 ;  /* 0x000000000000781c */ /* 0x000fe20003f4e828 */
[----:B------:R-:W-:Y:S01]  /*b440*/  UISETP.NE.AND UP2, UPT, UR24, URZ, UPT ;  /* 0x0000003f1800728c */ /* 0x000fe2000bf45270 */
[----:B------:R-:W-:Y:S02]  /*b450*/  FSEL R57, R26, -INF , !P0 ;  /* 0xff8000001a397808 */ /* 0x000fe40004000000 */
[----:B------:R-:W-:Y:S02]  /*b460*/  FMNMX.FTZ R3, R33, R3, !PT ;  /* 0x0000000321037209 */ /* 0x000fe40007810000 */
[----:B------:R-:W-:Y:S02]  /*b470*/  FMNMX.FTZ R26, R168, R166, !PT ;  /* 0x000000a6a81a7209 */ /* 0x000fe40007810000 */
[----:B------:R-:W-:Y:S02]  /*b480*/  ISETP.GT.AND P2, PT, R22, 0x9, P2 ;  /* 0x000000091600780c */ /* 0x000fe40001744270 */
[----:B------:R-:W-:Y:S02]  /*b490*/  FMNMX.FTZ R3, R180, R3, !PT ;  /* 0x00000003b4037209 */ /* 0x000fe40007810000 */
[----:B------:R-:W-:Y:S02]  /*b4a0*/  FMNMX.FTZ R26, R0, R26, !PT ;  /* 0x0000001a001a7209 */ /* 0x000fe40007810000 */
[----:B------:R-:W-:Y:S01]  /*b4b0*/  PLOP3.LUT P1, PT, PT, PT, UP0, 0x40, 0x0 ;  /* 0x000000000000781c */ /* 0x000fe20003f2e808 */
[----:B------:R-:W-:Y:S01]  /*b4c0*/  UISETP.NE.AND UP0, UPT, UR26, URZ, UPT ;  /* 0x0000003f1a00728c */ /* 0x000fe2000bf05270 */
[----:B------:R-:W-:Y:S02]  /*b4d0*/  ISETP.LT.OR P2, PT, R21, 0xa, P2 ;  /* 0x0000000a1500780c */ /* 0x000fe40001741670 */
[----:B------:R-:W-:Y:S02]  /*b4e0*/  FMNMX.FTZ R3, R89, R3, !PT ;  /* 0x0000000359037209 */ /* 0x000fe40007810000 */
[----:B------:R-:W-:Y:S02]  /*b4f0*/  FMNMX.FTZ R26, R18, R26, !PT ;  /* 0x0000001a121a7209 */ /* 0x000fe40007810000 */
[----:B------:R-:W-:Y:S02]  /*b500*/  FSEL R15, R15, -INF , !P2 ;  /* 0xff8000000f0f7808 */ /* 0x000fe40005000000 */
[----:B------:R-:W-:Y:S01]  /*b510*/  PLOP3.LUT P2, PT, PT, PT, UP0, 0x40, 0x0 ;  /* 0x000000000000781c */ /* 0x000fe20003f4e808 */
[----:B------:R-:W-:Y:S01]  /*b520*/  UISETP.NE.AND UP0, UPT, UR22, URZ, UPT ;  /* 0x0000003f1600728c */ /* 0x000fe2000bf05270 */
[----:B------:R-:W-:Y:S02]  /*b530*/  FMNMX.FTZ R3, R184, R3, !PT ;  /* 0x00000003b8037209 */ /* 0x000fe40007810000 */
[----:B------:R-:W-:Y:S02]  /*b540*/  FMNMX.FTZ R26, R19, R26, !PT ;  /* 0x0000001a131a7209 */ /* 0x000fe40007810000 */
[----:B------:R-:W-:Y:S02]  /*b550*/  ISETP.GT.AND P2, PT, R22, 0x19, P2 ;  /* 0x000000191600780c */ /* 0x000fe40001744270 */
[----:B------:R-:W-:Y:S02]  /*b560*/  FMNMX.FTZ R3, R189, R3, !PT ;  /* 0x00000003bd037209 */ /* 0x000fe40007810000 */
[----:B------:R-:W-:Y:S02]  /*b570*/  FMNMX.FTZ R26, R6, R26, !PT ;  /* 0x0000001a061a7209 */ /* 0x000fe40007810000 */
[----:B------:R-:W-:Y:S02]  /*b580*/  ISETP.LT.OR P2, PT, R21, 0x1a, P2 ;  /* 0x0000001a1500780c */ /* 0x000fe40001741670 */
[----:B------:R-:W-:Y:S02]  /*b590*/  FMNMX.FTZ R3, R250, R3, !PT ;  /* 0x00000003fa037209 */ /* 0x000fe40007810000 */
[----:B------:R-:W-:Y:S02]  /*b5a0*/  FMNMX.FTZ R26, R16, R26, !PT ;  /* 0x0000001a101a7209 */ /* 0x000fe40007810000 */
[----:B------:R-:W-:Y:S02]  /*b5b0*/  FSEL R88, R31, -INF , !P2 ;  /* 0xff8000001f587808 */ /* 0x000fe40005000000 */
[----:B------:R-:W-:Y:S02]  /*b5c0*/  FMNMX.FTZ R3, R53, R3, !PT ;  /* 0x0000000335037209 */ /* 0x000fe40007810000 */
[----:B------:R-:W-:Y:S01]  /*b5d0*/  PLOP3.LUT P2, PT, PT, PT, UP0, 0x40, 0x0 ;  /* 0x000000000000781c */ /* 0x000fe20003f4e808 */
[----:B------:R-:W-:Y:S01]  /*b5e0*/  UISETP.NE.AND UP0, UPT, UR17, URZ, UPT ;  /* 0x0000003f1100728c */ /* 0x000fe2000bf05270 */
[----:B------:R-:W-:Y:S01]  /*b5f0*/  FMNMX.FTZ R26, R34, R26, !PT ;  /* 0x0000001a221a7209 */ /* 0x000fe20007810000 */
[----:B------:R-:W-:Y:S01]  /*b600*/  UIADD3 UR17, UR13, -0x1, URZ ;  /* 0xffffffff0d117890 */ /* 0x000fe2000fffe03f */
[----:B------:R-:W-:Y:S02]  /*b610*/  MOV R44, R38 ;  /* 0x00000026002c7202 */ /* 0x000fe40000000f00 */
[----:B------:R-:W-:Y:S01]  /*b620*/  ISETP.GT.AND P2, PT, R22, 0x29, P2 ;  /* 0x000000291600780c */ /* 0x000fe20001744270 */
[----:B------:R-:W-:Y:S01]  /*b630*/  LDSM.16.MT88.4 R36, [R220+0x100] ;  /* 0x00010000dc24783b */ /* 0x000fe20000004200 */
[----:B------:R-:W-:Y:S02]  /*b640*/  FMNMX.FTZ R3, R84, R3, !PT ;  /* 0x0000000354037209 */ /* 0x000fe40007810000 */
[----:B------:R-:W-:Y:S02]  /*b650*/  FMNMX.FTZ R26, R35, R26, !PT ;  /* 0x0000001a231a7209 */ /* 0x000fe40007810000 */
[----:B------:R-:W-:Y:S02]  /*b660*/  ISETP.LT.OR P2, PT, R21, 0x2a, P2 ;  /* 0x0000002a1500780c */ /* 0x000fe40001741670 */
[----:B------:R-:W-:Y:S02]  /*b670*/  FMNMX.FTZ R26, R44, R26, !PT ;  /* 0x0000001a2c1a7209 */ /* 0x000fe40007810000 */
[----:B------:R-:W-:Y:S02]  /*b680*/  FMNMX.FTZ R3, R249, R3, !PT ;  /* 0x00000003f9037209 */ /* 0x000fe40007810000 */
[----:B------:R-:W-:Y:S02]  /*b690*/  FSEL R93, R47, -INF , !P2 ;  /* 0xff8000002f5d7808 */ /* 0x000fe40005000000 */
        /* <DEDUP_REMOVED lines=27> */
[----:B------:R-:W-:Y:S01]  /*b850*/  PLOP3.LUT P6, PT, PT, PT, UP1, 0x40, 0x0 ;  /* 0x000000000000781c */ /* 0x000fe20003fce818 */
[----:B------:R-:W-:Y:S01]  /*b860*/  UISETP.NE.AND UP1, UPT, UR27, URZ, UPT ;  /* 0x0000003f1b00728c */ /* 0x000fe2000bf25270 */
[----:B------:R-:W-:Y:S02]  /*b870*/  FMNMX.FTZ R26, R202, R26, !PT ;  /* 0x0000001aca1a7209 */ /* 0x000fe40007810000 */
[----:B------:R-:W-:Y:S02]  /*b880*/  MOV R92, R41 ;  /* 0x00000029005c7202 */ /* 0x000fe40000000f00 */
        /* <DEDUP_REMOVED lines=12> */
[C---:B------:R-:W-:Y:S02]  /*b950*/  ISETP.GT.AND P6, PT, R22.reuse, 0x11, P6 ;  /* 0x000000111600780c */ /* 0x040fe400037c4270 */
[----:B------:R-:W-:Y:S02]  /*b960*/  FMNMX.FTZ R26, R177, R26, !PT ;  /* 0x0000001ab11a7209 */ /* 0x000fe40007810000 */
[----:B------:R-:W-:Y:S02]  /*b970*/  ISETP.GT.AND P1, PT, R22, 0x8, P1 ;  /* 0x000000081600780c */ /* 0x000fe40000f24270 */
[----:B------:R-:W-:Y:S02]  /*b980*/  FMNMX.FTZ R24, R178, R24, !PT ;  /* 0x00000018b2187209 */ /* 0x000fe40007810000 */
[----:B------:R-:W-:Y:S02]  /*b990*/  ISETP.LT.OR P6, PT, R21, 0x12, P6 ;  /* 0x000000121500780c */ /* 0x000fe400037c1670 */
[----:B------:R-:W-:Y:S02]  /*b9a0*/  FMNMX.FTZ R26, R176, R26, !PT ;  /* 0x0000001ab01a7209 */ /* 0x000fe40007810000 */
[----:B-1----:R-:W-:Y:S02]  /*b9b0*/  FMNMX.FTZ R3, R3, R23, !PT ;  /* 0x0000001703037209 */ /* 0x002fe40007810000 */
[----:B------:R-:W-:Y:S01]  /*b9c0*/  ISETP.LT.OR P1, PT, R21, 0x9, P1 ;  /* 0x000000091500780c */ /* 0x000fe20000f21670 */
[----:B------:R-:W1:Y:S01]  /*b9d0*/  SHFL.BFLY PT, R23, R26, 0x2, 0x1f ;  /* 0x0c401f001a177f89 */ /* 0x000e6200000e0000 */
[----:B------:R-:W-:Y:S02]  /*b9e0*/  FMNMX.FTZ R24, R192, R24, !PT ;  /* 0x00000018c0187209 */ /* 0x000fe40007810000 */
[----:B------:R-:W-:Y:S02]  /*b9f0*/  FSEL R56, R27, -INF , !P6 ;  /* 0xff8000001b387808 */ /* 0x000fe40007000000 */
[----:B------:R-:W-:Y:S02]  /*ba00*/  FMNMX.FTZ R25, R10, R164, !PT ;  /* 0x000000a40a197209 */ /* 0x000fe40007810000 */
[----:B------:R-:W-:Y:S01]  /*ba10*/  FSEL R14, R14, -INF , !P1 ;  /* 0xff8000000e0e7808 */ /* 0x000fe20004800000 */
[----:B------:R-:W2:Y:S01]  /*ba20*/  SHFL.BFLY PT, R27, R3, 0x1, 0x1f ;  /* 0x0c201f00031b7f89 */ /* 0x000ea200000e0000 */
        /* <DEDUP_REMOVED lines=14> */
[----:B------:R-:W-:Y:S01]  /*bb10*/  PLOP3.LUT P0, PT, PT, PT, UP3, 0x40, 0x0 ;  /* 0x000000000000781c */ /* 0x000fe20003f0e838 */
[----:B------:R-:W-:Y:S01]  /*bb20*/  UISETP.NE.AND UP3, UPT, UR20, URZ, UPT ;  /* 0x0000003f1400728c */ /* 0x000fe2000bf65270 */
[----:B------:R-:W-:Y:S01]  /*bb30*/  PLOP3.LUT P6, PT, PT, PT, UP2, 0x40, 0x0 ;  /* 0x000000000000781c */ /* 0x000fe20003fce828 */
[----:B------:R-:W-:Y:S01]  /*bb40*/  UISETP.NE.AND UP2, UPT, UR19, URZ, UPT ;  /* 0x0000003f1300728c */ /* 0x000fe2000bf45270 */
[----:B------:R-:W-:Y:S02]  /*bb50*/  FMNMX.FTZ R25, R57, R25, !PT ;  /* 0x0000001939197209 */ /* 0x000fe40007810000 */
[----:B------:R-:W-:Y:S02]  /*bb60*/  FMNMX.FTZ R24, R207, R24, !PT ;  /* 0x00000018cf187209 */ /* 0x000fe40007810000 */
[----:B------:R-:W-:Y:S01]  /*bb70*/  PLOP3.LUT P2, PT, PT, PT, UP1, 0x40, 0x0 ;  /* 0x000000000000781c */ /* 0x000fe20003f4e818 */
[----:B------:R-:W-:Y:S01]  /*bb80*/  UISETP.NE.AND UP1, UPT, UR30, URZ, UPT ;  /* 0x0000003f1e00728c */ /* 0x000fe2000bf25270 */
[C---:B------:R-:W-:Y:S02]  /*bb90*/  ISETP.GT.AND P0, PT, R22.reuse, 0x20, P0 ;  /* 0x000000201600780c */ /* 0x040fe40000704270 */
[----:B------:R-:W-:Y:S02]  /*bba0*/  ISETP.GT.AND P6, PT, R22, 0x21, P6 ;  /* 0x000000211600780c */ /* 0x000fe400037c4270 */
[----:B------:R-:W-:Y:S02]  /*bbb0*/  FMNMX.FTZ R25, R56, R25, !PT ;  /* 0x0000001938197209 */ /* 0x000fe40007810000 */
[----:B------:R-:W-:Y:S02]  /*bbc0*/  FMNMX.FTZ R24, R204, R24, !PT ;  /* 0x00000018cc187209 */ /* 0x000fe40007810000 */
[----:B------:R-:W-:Y:S02]  /*bbd0*/  ISETP.GT.AND P2, PT, R22, 0x39, P2 ;  /* 0x000000391600780c */ /* 0x000fe40001744270 */
[----:B-1----:R-:W-:Y:S02]  /*bbe0*/  FMNMX.FTZ R26, R26, R23, !PT ;  /* 0x000000171a1a7209 */ /* 0x002fe40007810000 */
[C---:B------:R-:W-:Y:S02]  /*bbf0*/  ISETP.LT.OR P0, PT, R21.reuse, 0x21, P0 ;  /* 0x000000211500780c */ /* 0x040fe40000701670 */
[----:B------:R-:W-:Y:S02]  /*bc00*/  ISETP.LT.OR P6, PT, R21, 0x22, P6 ;  /* 0x000000221500780c */ /* 0x000fe400037c1670 */
[----:B--2---:R-:W-:Y:S02]  /*bc10*/  FMNMX.FTZ R3, R3, R27, !PT ;  /* 0x0000001b03037209 */ /* 0x004fe40007810000 */
[----:B------:R-:W-:Y:S02]  /*bc20*/  FMNMX.FTZ R27, R60, R25, !PT ;  /* 0x000000193c1b7209 */ /* 0x000fe40007810000 */
[----:B------:R-:W-:Y:S01]  /*bc30*/  FMNMX.FTZ R24, R190, R24, !PT ;  /* 0x00000018be187209 */ /* 0x000fe20007810000 */
[----:B------:R-:W1:Y:S01]  /*bc40*/  SHFL.BFLY PT, R25, R26, 0x1, 0x1f ;  /* 0x0c201f001a197f89 */ /* 0x000e6200000e0000 */
[----:B------:R-:W-:Y:S01]  /*bc50*/  ISETP.LT.OR P2, PT, R21, 0x3a, P2 ;  /* 0x0000003a1500780c */ /* 0x000fe20001741670 */
[----:B------:R-:W-:Y:S01]  /*bc60*/  FMUL.FTZ R199, R3, c[0x0][0x2d0] ;  /* 0x0000b40003c77a20 */ /* 0x000fe20000410000 */
[----:B------:R-:W-:Y:S02]  /*bc70*/  FSEL R85, R43, -INF , !P6 ;  /* 0xff8000002b557808 */ /* 0x000fe40007000000 */
[----:B------:R-:W-:Y:S02]  /*bc80*/  ISETP.GT.AND P1, PT, R22, 0x28, P1 ;  /* 0x000000281600780c */ /* 0x000fe40000f24270 */
[----:B------:R-:W-:Y:S02]  /*bc90*/  FMNMX.FTZ R27, R88, R27, !PT ;  /* 0x0000001b581b7209 */ /* 0x000fe40007810000 */
[----:B------:R-:W-:Y:S01]  /*bca0*/  PLOP3.LUT P6, PT, PT, PT, UP3, 0x40, 0x0 ;  /* 0x000000000000781c */ /* 0x000fe20003fce838 */
[----:B------:R-:W-:Y:S01]  /*bcb0*/  UISETP.NE.AND UP3, UPT, UR28, URZ, UPT ;  /* 0x0000003f1c00728c */ /* 0x000fe2000bf65270 */
[----:B------:R-:W-:Y:S02]  /*bcc0*/  FSEL R61, R42, -INF , !P0 ;  /* 0xff8000002a3d7808 */ /* 0x000fe40004000000 */
[----:B------:R-:W-:Y:S01]  /*bcd0*/  PLOP3.LUT P0, PT, PT, PT, UP4, 0x40, 0x0 ;  /* 0x000000000000781c */ /* 0x000fe20003f0e848 */
[----:B------:R-:W-:Y:S01]  /*bce0*/  UISETP.NE.AND UP4, UPT, UR33, URZ, UPT ;  /* 0x0000003f2100728c */ /* 0x000fe2000bf85270 */
[----:B------:R-:W-:Y:S02]  /*bcf0*/  FMNMX.FTZ R23, R183, R24, !PT ;  /* 0x00000018b7177209 */ /* 0x000fe40007810000 */
[----:B------:R-:W-:Y:S01]  /*bd00*/  FSEL R251, R63, -INF , !P2 ;  /* 0xff8000003ffb7808 */ /* 0x000fe20005000000 */
[----:B------:R-:W-:Y:S01]  /*bd10*/  IMAD.MOV.U32 R63, RZ, RZ, R186 ;  /* 0x000000ffff3f7224 */ /* 0x000fe200078e00ba */
[----:B------:R-:W-:Y:S02]  /*bd20*/  FSETP.NEU.FTZ.AND P2, PT, R3, -INF , PT ;  /* 0xff8000000300780b */ /* 0x000fe40003f5d000 */
[----:B------:R-:W-:Y:S02]  /*bd30*/  ISETP.LT.OR P1, PT, R21, 0x29, P1 ;  /* 0x000000291500780c */ /* 0x000fe40000f21670 */
[C---:B------:R-:W-:Y:S02]  /*bd40*/  ISETP.GT.AND P0, PT, R22.reuse, 0x30, P0 ;  /* 0x000000301600780c */ /* 0x040fe40000704270 */
[----:B------:R-:W-:Y:S02]  /*bd50*/  ISETP.GT.AND P6, PT, R22, 0x31, P6 ;  /* 0x000000311600780c */ /* 0x000fe400037c4270 */
[----:B------:R-:W-:Y:S02]  /*bd60*/  FMNMX.FTZ R27, R61, R27, !PT ;  /* 0x0000001b3d1b7209 */ /* 0x000fe40007810000 */
[----:B------:R-:W-:Y:S02]  /*bd70*/  FMNMX.FTZ R23, R181, R23, !PT ;  /* 0x00000017b5177209 */ /* 0x000fe40007810000 */
[----:B------:R-:W-:Y:S02]  /*bd80*/  FSEL R199, R199, RZ, P2 ;  /* 0x000000ffc7c77208 */ /* 0x000fe40001000000 */
[C---:B------:R-:W-:Y:S02]  /*bd90*/  ISETP.LT.OR P0, PT, R21.reuse, 0x31, P0 ;  /* 0x000000311500780c */ /* 0x040fe40000701670 */
[----:B------:R-:W-:Y:S01]  /*bda0*/  ISETP.LT.OR P6, PT, R21, 0x32, P6 ;  /* 0x000000321500780c */ /* 0x000fe200037c1670 */
[--C-:B------:R-:W-:Y:S01]  /*bdb0*/  FFMA.FTZ R96, R5, c[0x0][0x2d0], -R199.reuse ;  /* 0x0000b40005607a23 */ /* 0x100fe200000108c7 */
[----:B------:R-:W-:Y:S01]  /*bdc0*/  FMNMX.FTZ R27, R85, R27, !PT ;  /* 0x0000001b551b7209 */ /* 0x000fe20007810000 */
[--C-:B------:R-:W-:Y:S01]  /*bdd0*/  FFMA.FTZ R173, R20, c[0x0][0x2d0], -R199.reuse ;  /* 0x0000b40014ad7a23 */ /* 0x100fe200000108c7 */
[----:B------:R-:W-:Y:S01]  /*bde0*/  FSEL R46, R46, -INF , !P1 ;  /* 0xff8000002e2e7808 */ /* 0x000fe20004800000 */
[--C-:B------:R-:W-:Y:S01]  /*bdf0*/  FFMA.FTZ R249, R249, c[0x0][0x2d0], -R199.reuse ;  /* 0x0000b400f9f97a23 */ /* 0x100fe200000108c7 */
[----:B------:R-:W-:Y:S01]  /*be00*/  FMNMX.FTZ R23, R179, R23, !PT ;  /* 0x00000017b3177209 */ /* 0x000fe20007810000 */
[----:B------:R-:W-:Y:S01]  /*be10*/  MUFU.EX2 R96, R96 ;  /* 0x0000006000607308 */ /* 0x000fe20000000800 */
[----:B------:R-:W-:Y:S01]  /*be20*/  PLOP3.LUT P1, PT, PT, PT, UP2, 0x40, 0x0 ;  /* 0x000000000000781c */ /* 0x000fe20003f2e828 */
[----:B------:R-:W-:Y:S01]  /*be30*/  UISETP.NE.AND UP2, UPT, UR29, URZ, UPT ;  /* 0x0000003f1d00728c */ /* 0x000fe2000bf45270 */
[----:B------:R-:W-:Y:S01]  /*be40*/  FMNMX.FTZ R5, R46, R27, !PT ;  /* 0x0000001b2e057209 */ /* 0x000fe20007810000 */
[----:B------:R-:W2:Y:S01]  /*be50*/  SHFL.BFLY PT, R24, R23, 0x2, 0x1f ;  /* 0x0c401f0017187f89 */ /* 0x000ea200000e0000 */
[----:B------:R-:W-:Y:S01]  /*be60*/  FSEL R58, R58, -INF , !P0 ;  /* 0xff8000003a3a7808 */ /* 0x000fe20004000000 */
[--C-:B------:R-:W-:Y:S01]  /*be70*/  FFMA.FTZ R246, R246, c[0x0][0x2d0], -R199.reuse ;  /* 0x0000b400f6f67a23 */ /* 0x100fe200000108c7 */
[----:B------:R-:W-:Y:S01]  /*be80*/  PLOP3.LUT P0, PT, PT, PT, UP0, 0x40, 0x0 ;  /* 0x000000000000781c */ /* 0x000fe20003f0e808 */
[----:B------:R-:W-:Y:S01]  /*be90*/  UISETP.NE.AND UP0, UPT, UR32, URZ, UPT ;  /* 0x0000003f2000728c */ /* 0x000fe2000bf05270 */
[----:B------:R-:W-:Y:S01]  /*bea0*/  FSEL R59, R59, -INF , !P6 ;  /* 0xff8000003b3b7808 */ /* 0x000fe20007000000 */
[----:B------:R-:W-:Y:S01]  /*beb0*/  MUFU.EX2 R173, R173 ;  /* 0x000000ad00ad7308 */ /* 0x000fe20000000800 */
[----:B------:R-:W-:Y:S01]  /*bec0*/  PLOP3.LUT P6, PT, PT, PT, UP6, 0x40, 0x0 ;  /* 0x000000000000781c */ /* 0x000fe20003fce868 */
[--C-:B------:R-:W-:Y:S01]  /*bed0*/  FFMA.FTZ R245, R245, c[0x0][0x2d0], -R199.reuse ;  /* 0x0000b400f5f57a23 */ /* 0x100fe200000108c7 */
[C---:B------:R-:W-:Y:S01]  /*bee0*/  ISETP.GT.AND P1, PT, R22.reuse, 0x38, P1 ;  /* 0x000000381600780c */ /* 0x040fe20000f24270 */
[--C-:B------:R-:W-:Y:S01]  /*bef0*/  FFMA.FTZ R211, R211, c[0x0][0x2d0], -R199.reuse ;  /* 0x0000b400d3d37a23 */ /* 0x100fe200000108c7 */
[C---:B------:R-:W-:Y:S01]  /*bf00*/  ISETP.GT.AND P0, PT, R22.reuse, 0x40, P0 ;  /* 0x000000401600780c */ /* 0x040fe20000704270 */
[--C-:B------:R-:W-:Y:S01]  /*bf10*/  FFMA.FTZ R205, R205, c[0x0][0x2d0], -R199.reuse ;  /* 0x0000b400cdcd7a23 */ /* 0x100fe200000108c7 */
[----:B------:R-:W-:Y:S01]  /*bf20*/  ISETP.GT.AND P6, PT, R22, 0x41, P6 ;  /* 0x000000411600780c */ /* 0x000fe200037c4270 */
[--C-:B------:R-:W-:Y:S01]  /*bf30*/  FFMA.FTZ R200, R200, c[0x0][0x2d0], -R199.reuse ;  /* 0x0000b400c8c87a23 */ /* 0x100fe200000108c7 */
[----:B------:R-:W-:Y:S01]  /*bf40*/  FMNMX.FTZ R5, R93, R5, !PT ;  /* 0x000000055d057209 */ /* 0x000fe20007810000 */
[----:B------:R-:W-:Y:S01]  /*bf50*/  MUFU.EX2 R249, R249 ;  /* 0x000000f900f97308 */ /* 0x000fe20000000800 */
[----:B------:R-:W-:Y:S01]  /*bf60*/  ISETP.LT.OR P1, PT, R21, 0x39, P1 ;  /* 0x000000391500780c */ /* 0x000fe20000f21670 */
[--C-:B------:R-:W-:Y:S01]  /*bf70*/  FFMA.FTZ R170, R169, c[0x0][0x2d0], -R199.reuse ;  /* 0x0000b400a9aa7a23 */ /* 0x100fe200000108c7 */
[----:B------:R-:W-:Y:S01]  /*bf80*/  ISETP.LT.OR P0, PT, R21, 0x41, P0 ;  /* 0x000000411500780c */ /* 0x000fe20000701670 */
[--C-:B------:R-:W-:Y:S01]  /*bf90*/  FFMA.FTZ R197, R197, c[0x0][0x2d0], -R199.reuse ;  /* 0x0000b400c5c57a23 */ /* 0x100fe200000108c7 */
[----:B------:R-:W-:Y:S01]  /*bfa0*/  ISETP.LT.OR P6, PT, R21, 0x42, P6 ;  /* 0x000000421500780c */ /* 0x000fe200037c1670 */
[--C-:B------:R-:W-:Y:S01]  /*bfb0*/  FFMA.FTZ R188, R188, c[0x0][0x2d0], -R199.reuse ;  /* 0x0000b400bcbc7a23 */ /* 0x100fe200000108c7 */
[----:B------:R-:W-:Y:S02]  /*bfc0*/  FMNMX.FTZ R5, R58, R5, !PT ;  /* 0x000000053a057209 */ /* 0x000fe40007810000 */
[----:B------:R-:W-:Y:S01]  /*bfd0*/  FSEL R62, R62, -INF , !P1 ;  /* 0xff8000003e3e7808 */ /* 0x000fe20004800000 */
[----:B------:R-:W3:Y:S01]  /*bfe0*/  MUFU.EX2 R170, R170 ;  /* 0x000000aa00aa7308 */ /* 0x000ee20000000800 */
[----:B------:R-:W-:Y:S01]  /*bff0*/  FSEL R242, R74, -INF , !P0 ;  /* 0xff8000004af27808 */ /* 0x000fe20004000000 */
[--C-:B------:R-:W-:Y:S01]  /*c000*/  FFMA.FTZ R74, R4, c[0x0][0x2d0], -R199.reuse ;  /* 0x0000b400044a7a23 */ /* 0x100fe200000108c7 */
[----:B------:R-:W-:Y:S02]  /*c010*/  PLOP3.LUT P0, PT, PT, PT, UP4, 0x40, 0x0 ;  /* 0x000000000000781c */ /* 0x000fe40003f0e848 */
[----:B------:R-:W-:Y:S01]  /*c020*/  FSEL R208, R75, -INF , !P6 ;  /* 0xff8000004bd07808 */ /* 0x000fe20007000000 */
[--C-:B------:R-:W-:Y:S01]  /*c030*/  FFMA.FTZ R75, R2, c[0x0][0x2d0], -R199.reuse ;  /* 0x0000b400024b7a23 */ /* 0x100fe200000108c7 */
[----:B-1----:R-:W-:Y:S02]  /*c040*/  FMNMX.FTZ R2, R26, R25, !PT ;  /* 0x000000191a027209 */ /* 0x002fe40007810000 */
[----:B------:R-:W-:Y:S01]  /*c050*/  FMNMX.FTZ R25, R59, R5, !PT ;  /* 0x000000053b197209 */ /* 0x000fe20007810000 */
[----:B------:R-:W-:Y:S01]  /*c060*/  MUFU.EX2 R74, R74 ;  /* 0x0000004a004a7308 */ /* 0x000fe20000000800 */
[----:B------:R-:W-:Y:S01]  /*c070*/  ISETP.GT.AND P0, PT, R22, 0x49, P0 ;  /* 0x000000491600780c */ /* 0x000fe20000704270 */
[----:B------:R-:W-:Y:S01]  /*c080*/  FMUL.FTZ R198, R2, c[0x0][0x2d0] ;  /* 0x0000b40002c67a20 */ /* 0x000fe20000410000 */
[----:B------:R-:W-:Y:S02]  /*c090*/  PLOP3.LUT P1, PT, PT, PT, UP5, 0x40, 0x0 ;  /* 0x000000000000781c */ /* 0x000fe40003f2e858 */
[----:B------:R-:W-:Y:S02]  /*c0a0*/  FMNMX.FTZ R25, R62, R25, !PT ;  /* 0x000000193e197209 */ /* 0x000fe40007810000 */
[C---:B------:R-:W-:Y:S02]  /*c0b0*/  ISETP.GT.AND P1, PT, R22.reuse, 0x48, P1 ;  /* 0x000000481600780c */ /* 0x040fe40000f24270 */
[----:B------:R-:W-:Y:S01]  /*c0c0*/  ISETP.LT.OR P0, PT, R21, 0x4a, P0 ;  /* 0x0000004a1500780c */ /* 0x000fe20000701670 */
[----:B------:R-:W1:Y:S01]  /*c0d0*/  MUFU.EX2 R75, R75 ;  /* 0x0000004b004b7308 */ /* 0x000e620000000800 */
[----:B------:R-:W-:Y:S02]  /*c0e0*/  PLOP3.LUT P6, PT, PT, PT, UP3, 0x40, 0x0 ;  /* 0x000000000000781c */ /* 0x000fe40003fce838 */
[----:B------:R-:W-:Y:S02]  /*c0f0*/  FMNMX.FTZ R4, R251, R25, !PT ;  /* 0x00000019fb047209 */ /* 0x000fe40007810000 */
[----:B------:R-:W-:Y:S02]  /*c100*/  ISETP.LT.OR P1, PT, R21, 0x49, P1 ;  /* 0x000000491500780c */ /* 0x000fe40000f21670 */
[----:B------:R-:W-:Y:S02]  /*c110*/  ISETP.GT.AND P6, PT, R22, 0x50, P6 ;  /* 0x000000501600780c */ /* 0x000fe400037c4270 */
[----:B------:R-:W-:Y:S01]  /*c120*/  FSEL R203, R79, -INF , !P0 ;  /* 0xff8000004fcb7808 */ /* 0x000fe20004000000 */
[----:B------:R-:W-:Y:S01]  /*c130*/  MUFU.EX2 R246, R246 ;  /* 0x000000f600f67308 */ /* 0x000fe20000000800 */
[----:B------:R-:W-:Y:S02]  /*c140*/  PLOP3.LUT P0, PT, PT, PT, UP2, 0x40, 0x0 ;  /* 0x000000000000781c */ /* 0x000fe40003f0e828 */
[----:B------:R-:W-:Y:S02]  /*c150*/  FMNMX.FTZ R4, R242, R4, !PT ;  /* 0x00000004f2047209 */ /* 0x000fe40007810000 */
[----:B--2---:R-:W-:Y:S02]  /*c160*/  FMNMX.FTZ R5, R23, R24, !PT ;  /* 0x0000001817057209 */ /* 0x004fe40007810000 */
[----:B------:R-:W-:Y:S02]  /*c170*/  ISETP.GT.AND P0, PT, R22, 0x51, P0 ;  /* 0x000000511600780c */ /* 0x000fe40000704270 */
[C---:B------:R-:W-:Y:S01]  /*c180*/  ISETP.LT.OR P6, PT, R21.reuse, 0x51, P6 ;  /* 0x000000511500780c */ /* 0x040fe200037c1670 */
[----:B------:R-:W-:Y:S01]  /*c190*/  MUFU.EX2 R245, R245 ;  /* 0x000000f500f57308 */ /* 0x000fe20000000800 */
[----:B------:R-:W-:Y:S01]  /*c1a0*/  FSEL R206, R78, -INF , !P1 ;  /* 0xff8000004ece7808 */ /* 0x000fe20004800000 */
[----:B------:R-:W2:Y:S01]  /*c1b0*/  SHFL.BFLY PT, R23, R5, 0x1, 0x1f ;  /* 0x0c201f0005177f89 */ /* 0x000ea200000e0000 */
[----:B------:R-:W-:Y:S02]  /*c1c0*/  FMNMX.FTZ R4, R208, R4, !PT ;  /* 0x00000004d0047209 */ /* 0x000fe40007810000 */
[----:B------:R-:W-:Y:S02]  /*c1d0*/  FSETP.NEU.FTZ.AND P1, PT, R2, -INF , PT ;  /* 0xff8000000200780b */ /* 0x000fe40003f3d000 */
[----:B------:R-:W-:Y:S02]  /*c1e0*/  ISETP.LT.OR P0, PT, R21, 0x52, P0 ;  /* 0x000000521500780c */ /* 0x000fe40000701670 */
[----:B------:R-:W-:Y:S01]  /*c1f0*/  FSEL R191, R90, -INF , !P6 ;  /* 0xff8000005abf7808 */ /* 0x000fe20007000000 */
[----:B------:R-:W-:Y:S01]  /*c200*/  MUFU.EX2 R211, R211 ;  /* 0x000000d300d37308 */ /* 0x000fe20000000800 */
[----:B------:R-:W-:Y:S02]  /*c210*/  PLOP3.LUT P6, PT, PT, PT, UP1, 0x40, 0x0 ;  /* 0x000000000000781c */ /* 0x000fe40003fce818 */
[----:B------:R-:W-:Y:S02]  /*c220*/  FMNMX.FTZ R4, R206, R4, !PT ;  /* 0x00000004ce047209 */ /* 0x000fe40007810000 */
[----:B------:R-:W-:Y:S02]  /*c230*/  FSEL R198, R198, RZ, P1 ;  /* 0x000000ffc6c67208 */ /* 0x000fe40000800000 */
[----:B------:R-:W-:Y:S02]  /*c240*/  ISETP.GT.AND P6, PT, R22, 0x58, P6 ;  /* 0x000000581600780c */ /* 0x000fe400037c4270 */
[----:B------:R-:W-:Y:S01]  /*c250*/  FSEL R186, R91, -INF , !P0 ;  /* 0xff8000005bba7808 */ /* 0x000fe20004000000 */
[----:B------:R-:W-:Y:S01]  /*c260*/  MUFU.EX2 R205, R205 ;  /* 0x000000cd00cd7308 */ /* 0x000fe20000000800 */
[----:B------:R-:W-:Y:S01]  /*c270*/  PLOP3.LUT P0, PT, PT, PT, UP0, 0x40, 0x0 ;  /* 0x000000000000781c */ /* 0x000fe20003f0e808 */
[--C-:B------:R-:W-:Y:S01]  /*c280*/  FFMA.FTZ R171, R0, c[0x0][0x2d0], -R198.reuse ;  /* 0x0000b40000ab7a23 */ /* 0x100fe200000108c6 */
[----:B------:R-:W-:Y:S01]  /*c290*/  FMNMX.FTZ R4, R203, R4, !PT ;  /* 0x00000004cb047209 */ /* 0x000fe20007810000 */
[--C-:B------:R-:W-:Y:S01]  /*c2a0*/  FFMA.FTZ R97, R18, c[0x0][0x2d0], -R198.reuse ;  /* 0x0000b40012617a23 */ /* 0x100fe200000108c6 */
[----:B------:R-:W-:Y:S01]  /*c2b0*/  ISETP.GT.AND P0, PT, R22, 0x59, P0 ;  /* 0x000000591600780c */ /* 0x000fe20000704270 */
[--C-:B------:R-:W-:Y:S01]  /*c2c0*/  FFMA.FTZ R169, R168, c[0x0][0x2d0], -R198.reuse ;  /* 0x0000b400a8a97a23 */ /* 0x100fe200000108c6 */
[----:B------:R-:W-:Y:S01]  /*c2d0*/  ISETP.LT.OR P6, PT, R21, 0x59, P6 ;  /* 0x000000591500780c */ /* 0x000fe200037c1670 */
[----:B------:R-:W-:Y:S01]  /*c2e0*/  FFMA.FTZ R168, R19, c[0x0][0x2d0], -R198 ;  /* 0x0000b40013a87a23 */ /* 0x000fe200000108c6 */
[----:B------:R-:W-:Y:S01]  /*c2f0*/  FMNMX.FTZ R0, R191, R4, !PT ;  /* 0x00000004bf007209 */ /* 0x000fe20007810000 */
[----:B------:R-:W-:Y:S01]  /*c300*/  MUFU.EX2 R171, R171 ;  /* 0x000000ab00ab7308 */ /* 0x000fe20000000800 */
[----:B------:R-:W-:Y:S01]  /*c310*/  MOV R90, R184 ;  /* 0x000000b8005a7202 */ /* 0x000fe20000000f00 */
[----:B------:R-:W-:Y:S01]  /*c320*/  IMAD.MOV.U32 R91, RZ, RZ, R54 ;  /* 0x000000ffff5b7224 */ /* 0x000fe200078e0036 */
[----:B------:R-:W-:Y:S01]  /*c330*/  ISETP.LT.OR P0, PT, R21, 0x5a, P0 ;  /* 0x0000005a1500780c */ /* 0x000fe20000701670 */
[--C-:B------:R-:W-:Y:S01]  /*c340*/  FFMA.FTZ R195, R35, c[0x0][0x2d0], -R198.reuse ;  /* 0x0000b40023c37a23 */ /* 0x100fe200000108c6 */
[----:B------:R-:W-:Y:S01]  /*c350*/  FSEL R184, R94, -INF , !P6 ;  /* 0xff8000005eb87808 */ /* 0x000fe20007000000 */
[--C-:B------:R-:W-:Y:S01]  /*c360*/  FFMA.FTZ R248, R248, c[0x0][0x2d0], -R198.reuse ;  /* 0x0000b400f8f87a23 */ /* 0x100fe200000108c6 */
[----:B------:R-:W-:Y:S01]  /*c370*/  FMNMX.FTZ R0, R186, R0, !PT ;  /* 0x00000000ba007209 */ /* 0x000fe20007810000 */
[----:B------:R-:W-:Y:S01]  /*c380*/  FFMA.FTZ R247, R247, c[0x0][0x2d0], -R198 ;  /* 0x0000b400f7f77a23 */ /* 0x000fe200000108c6 */
[----:B------:R-:W-:Y:S01]  /*c390*/  FSEL R73, R95, -INF , !P0 ;  /* 0xff8000005f497808 */ /* 0x000fe20004000000 */
[----:B------:R-:W4:Y:S01]  /*c3a0*/  MUFU.EX2 R169, R169 ;  /* 0x000000a900a97308 */ /* 0x000f220000000800 */
[----:B------:R-:W-:Y:S01]  /*c3b0*/  FMNMX.FTZ R4, R184, R0, !PT ;  /* 0x00000000b8047209 */ /* 0x000fe20007810000 */
[----:B------:R-:W-:Y:S01]  /*c3c0*/  IMAD.MOV.U32 R95, RZ, RZ, R178 ;  /* 0x000000ffff5f7224 */ /* 0x000fe200078e00b2 */
[----:B--2---:R-:W-:Y:S01]  /*c3d0*/  FMNMX.FTZ R0, R5, R23, !PT ;  /* 0x0000001705007209 */ /* 0x004fe20007810000 */
[----:B------:R-:W-:Y:S01]  /*c3e0*/  FFMA.FTZ R178, R7, c[0x0][0x2d0], -R199 ;  /* 0x0000b40007b27a23 */ /* 0x000fe200000108c7 */
[----:B------:R-:W-:Y:S01]  /*c3f0*/  FMNMX.FTZ R4, R73, R4, !PT ;  /* 0x0000000449047209 */ /* 0x000fe20007810000 */
[----:B------:R-:W-:Y:S01]  /*c400*/  LDSM.16.MT88.4 R20, [R225+0x100] ;  /* 0x00010000e114783b */ /* 0x000fe20000004200 */
[C---:B------:R-:W-:Y:S01]  /*c410*/  FSETP.NEU.FTZ.AND P0, PT, R0.reuse, -INF , PT ;  /* 0xff8000000000780b */ /* 0x040fe20003f1d000 */
[----:B------:R-:W-:Y:S01]  /*c420*/  FMUL.FTZ R196, R0, c[0x0][0x2d0] ;  /* 0x0000b40000c47a20 */ /* 0x000fe20000410000 */
[----:B------:R-:W-:Y:S01]  /*c430*/  FSEL R71, R3, RZ, P2 ;  /* 0x000000ff03477208 */ /* 0x000fe20001000000 */
[----:B------:R-:W-:Y:S01]  /*c440*/  MUFU.EX2 R97, R97 ;  /* 0x0000006100617308 */ /* 0x000fe20000000800 */
[----:B------:R-:W-:Y:S01]  /*c450*/  FSEL R70, R2, RZ, P1 ;  /* 0x000000ff02467208 */ /* 0x000fe20000800000 */
[----:B------:R-:W-:Y:S01]  /*c460*/  FFMA.FTZ R244, R244, c[0x0][0x2d0], -R198 ;  /* 0x0000b400f4f47a23 */ /* 0x000fe200000108c6 */
[----:B------:R-:W-:Y:S01]  /*c470*/  FSEL R196, R196, RZ, P0 ;  /* 0x000000ffc4c47208 */ /* 0x000fe20000000000 */
[----:B------:R-:W2:Y:S01]  /*c480*/  SHFL.BFLY PT, R5, R4, 0x2, 0x1f ;  /* 0x0c401f0004057f89 */ /* 0x000ea200000e0000 */
[----:B------:R-:W-:Y:S01]  /*c490*/  FADD.FTZ R71, -R71, R167 ;  /* 0x000000a747477221 */ /* 0x000fe20000010100 */
[----:B------:R-:W-:Y:S01]  /*c4a0*/  MOV R94, R194 ;  /* 0x000000c2005e7202 */ /* 0x000fe20000000f00 */
[----:B------:R-:W-:Y:S01]  /*c4b0*/  FADD.FTZ R70, -R70, R166 ;  /* 0x000000a646467221 */ /* 0x000fe20000010100 */
[----:B---3--:R-:W-:Y:S01]  /*c4c0*/  F2FP.BF16.PACK_AB R76, R96, R170 ;  /* 0x000000aa604c723e */ /* 0x008fe200000010ff */
[----:B------:R-:W-:Y:S01]  /*c4d0*/  FMUL.FTZ R71, R71, c[0x0][0x2d0] ;  /* 0x0000b40047477a20 */ /* 0x000fe20000410000 */
[----:B------:R-:W3:Y:S01]  /*c4e0*/  MUFU.EX2 R168, R168 ;  /* 0x000000a800a87308 */ /* 0x000ee20000000800 */
[----:B------:R-:W-:Y:S01]  /*c4f0*/  FMUL.FTZ R70, R70, c[0x0][0x2d0] ;  /* 0x0000b40046467a20 */ /* 0x000fe20000410000 */
[----:B-1----:R-:W-:Y:S01]  /*c500*/  F2FP.BF16.PACK_AB R78, R74, R75 ;  /* 0x0000004b4a4e723e */ /* 0x002fe200000010ff */
[--C-:B------:R-:W-:Y:S01]  /*c510*/  FFMA.FTZ R174, R8, c[0x0][0x2d0], -R196.reuse ;  /* 0x0000b40008ae7a23 */ /* 0x100fe200000108c4 */
[----:B----4-:R-:W-:Y:S01]  /*c520*/  F2FP.BF16.PACK_AB R77, R171, R169 ;  /* 0x000000a9ab4d723e */ /* 0x010fe200000010ff */
[--C-:B------:R-:W-:Y:S01]  /*c530*/  FFMA.FTZ R99, R9, c[0x0][0x2d0], -R196.reuse ;  /* 0x0000b40009637a23 */ /* 0x100fe200000108c4 */
[----:B------:R-:W-:Y:S01]  /*c540*/  UISETP.GT.AND UP0, UPT, UR13, UR7, UPT ;  /* 0x000000070d00728c */ /* 0x000fe2000bf04270 */
[--C-:B------:R-:W-:Y:S02]  /*c550*/  FFMA.FTZ R98, R12, c[0x0][0x2d0], -R196.reuse ;  /* 0x0000b4000c627a23 */ /* 0x100fe400000108c4 */
[--C-:B------:R-:W-:Y:S01]  /*c560*/  FFMA.FTZ R172, R13, c[0x0][0x2d0], -R196.reuse ;  /* 0x0000b4000dac7a23 */ /* 0x100fe200000108c4 */
[----:B------:R-:W1:Y:S01]  /*c570*/  MUFU.EX2 R71, R71 ;  /* 0x0000004700477308 */ /* 0x000e620000000800 */
[--C-:B------:R-:W-:Y:S01]  /*c580*/  FFMA.FTZ R32, R32, c[0x0][0x2d0], -R196.reuse ;  /* 0x0000b40020207a23 */ /* 0x100fe200000108c4 */
[----:B------:R-:W-:Y:S01]  /*c590*/  UMOV UR13, UR17 ;  /* 0x00000011000d7c82 */ /* 0x000fe20008000000 */
[--C-:B------:R-:W-:Y:S02]  /*c5a0*/  FFMA.FTZ R49, R49, c[0x0][0x2d0], -R196.reuse ;  /* 0x0000b40031317a23 */ /* 0x100fe400000108c4 */
[--C-:B------:R-:W-:Y:S02]  /*c5b0*/  FFMA.FTZ R252, R252, c[0x0][0x2d0], -R196.reuse ;  /* 0x0000b400fcfc7a23 */ /* 0x100fe400000108c4 */
[--C-:B------:R-:W-:Y:S01]  /*c5c0*/  FFMA.FTZ R243, R243, c[0x0][0x2d0], -R196.reuse ;  /* 0x0000b400f3f37a23 */ /* 0x100fe200000108c4 */
[----:B--2---:R-:W-:Y:S01]  /*c5d0*/  FMNMX.FTZ R4, R4, R5, !PT ;  /* 0x0000000504047209 */ /* 0x004fe20007810000 */
[--C-:B------:R-:W-:Y:S01]  /*c5e0*/  FFMA.FTZ R209, R209, c[0x0][0x2d0], -R196.reuse ;  /* 0x0000b400d1d17a23 */ /* 0x100fe200000108c4 */
[----:B------:R-:W2:Y:S01]  /*c5f0*/  MUFU.EX2 R70, R70 ;  /* 0x0000004600467308 */ /* 0x000ea20000000800 */
[----:B------:R-:W-:Y:S01]  /*c600*/  FSEL R5, R0, RZ, P0 ;  /* 0x000000ff00057208 */ /* 0x000fe20000000000 */
[--C-:B------:R-:W-:Y:S01]  /*c610*/  FFMA.FTZ R207, R207, c[0x0][0x2d0], -R196.reuse ;  /* 0x0000b400cfcf7a23 */ /* 0x100fe200000108c4 */
[----:B------:R-:W4:Y:S01]  /*c620*/  SHFL.BFLY PT, R72, R4, 0x1, 0x1f ;  /* 0x0c201f0004487f89 */ /* 0x000f2200000e0000 */
[----:B---3--:R-:W-:Y:S01]  /*c630*/  F2FP.BF16.PACK_AB R79, R168, R97 ;  /* 0x00000061a84f723e */ /* 0x008fe200000010ff */
[----:B------:R-:W-:Y:S02]  /*c640*/  FFMA.FTZ R204, R204, c[0x0][0x2d0], -R196 ;  /* 0x0000b400cccc7a23 */ /* 0x000fe400000108c4 */
[----:B------:R-:W-:Y:S02]  /*c650*/  FADD.FTZ R5, -R5, R165 ;  /* 0x000000a505057221 */ /* 0x000fe40000010100 */
[--C-:B------:R-:W-:Y:S01]  /*c660*/  FFMA.FTZ R210, R210, c[0x0][0x2d0], -R198.reuse ;  /* 0x0000b400d2d27a23 */ /* 0x100fe200000108c6 */
[----:B------:R-:W-:Y:S01]  /*c670*/  MUFU.EX2 R174, R174 ;  /* 0x000000ae00ae7308 */ /* 0x000fe20000000800 */
[----:B------:R-:W-:Y:S02]  /*c680*/  FMUL.FTZ R5, R5, c[0x0][0x2d0] ;  /* 0x0000b40005057a20 */ /* 0x000fe40000410000 */
[--C-:B------:R-:W-:Y:S02]  /*c690*/  FFMA.FTZ R202, R202, c[0x0][0x2d0], -R198.reuse ;  /* 0x0000b400caca7a23 */ /* 0x100fe400000108c6 */
[--C-:B------:R-:W-:Y:S02]  /*c6a0*/  FFMA.FTZ R201, R201, c[0x0][0x2d0], -R198.reuse ;  /* 0x0000b400c9c97a23 */ /* 0x100fe400000108c6 */
[--C-:B------:R-:W-:Y:S02]  /*c6b0*/  FFMA.FTZ R193, R193, c[0x0][0x2d0], -R198.reuse ;  /* 0x0000b400c1c17a23 */ /* 0x100fe400000108c6 */
[--C-:B------:R-:W-:Y:S01]  /*c6c0*/  FFMA.FTZ R187, R187, c[0x0][0x2d0], -R198.reuse ;  /* 0x0000b400bbbb7a23 */ /* 0x100fe200000108c6 */
[----:B------:R3:W5:Y:S01]  /*c6d0*/  MUFU.EX2 R69, R5 ;  /* 0x0000000500457308 */ /* 0x0007620000000800 */
[----:B------:R-:W-:Y:S02]  /*c6e0*/  FFMA.FTZ R177, R177, c[0x0][0x2d0], -R198 ;  /* 0x0000b400b1b17a23 */ /* 0x000fe400000108c6 */
[----:B-1----:R-:W-:Y:S02]  /*c6f0*/  FFMA.FTZ R170, R71, R241, R170 ;  /* 0x000000f147aa7223 */ /* 0x002fe400000100aa */
[C---:B--2---:R-:W-:Y:S01]  /*c700*/  FMUL.FTZ R18, R70.reuse, R150 ;  /* 0x0000009646127220 */ /* 0x044fe20000410000 */
[----:B------:R-:W-:Y:S01]  /*c710*/  MOV R150, R94 ;  /* 0x0000005e00967202 */ /* 0x000fe20000000f00 */
[----:B------:R-:W-:Y:S01]  /*c720*/  FMUL.FTZ R19, R70, R151 ;  /* 0x0000009746137220 */ /* 0x000fe20000410000 */
[----:B----4-:R-:W-:Y:S01]  /*c730*/  FMNMX.FTZ R72, R72, R4, !PT ;  /* 0x0000000448487209 */ /* 0x010fe20007810000 */
[C---:B------:R-:W-:Y:S01]  /*c740*/  FMUL.FTZ R35, R70.reuse, R103 ;  /* 0x0000006746237220 */ /* 0x040fe20000410000 */
[----:B------:R-:W1:Y:S01]  /*c750*/  MUFU.EX2 R99, R99 ;  /* 0x0000006300637308 */ /* 0x000e620000000800 */
[----:B------:R-:W-:Y:S01]  /*c760*/  MOV R94, R90 ;  /* 0x0000005a005e7202 */ /* 0x000fe20000000f00 */
[----:B------:R-:W-:Y:S01]  /*c770*/  FMUL.FTZ R7, R70, R163 ;  /* 0x000000a346077220 */ /* 0x000fe20000410000 */
[C---:B------:R-:W-:Y:S01]  /*c780*/  FSETP.NEU.FTZ.AND P0, PT, R72.reuse, -INF , PT ;  /* 0xff8000004800780b */ /* 0x040fe20003f1d000 */
[C---:B------:R-:W-:Y:S02]  /*c790*/  FMUL.FTZ R194, R72.reuse, c[0x0][0x2d0] ;  /* 0x0000b40048c27a20 */ /* 0x040fe40000410000 */
[----:B------:R-:W-:Y:S01]  /*c7a0*/  IMAD.MOV.U32 R163, RZ, RZ, R185 ;  /* 0x000000ffffa37224 */ /* 0x000fe200078e00b9 */
[----:B------:R-:W-:Y:S01]  /*c7b0*/  FSEL R4, R72, RZ, P0 ;  /* 0x000000ff48047208 */ /* 0x000fe20000000000 */
[----:B------:R-:W-:Y:S01]  /*c7c0*/  FFMA.FTZ R185, R17, c[0x0][0x2d0], -R199 ;  /* 0x0000b40011b97a23 */ /* 0x000fe200000108c7 */
[----:B------:R-:W-:Y:S01]  /*c7d0*/  FSEL R194, R194, RZ, P0 ;  /* 0x000000ffc2c27208 */ /* 0x000fe20000000000 */
[----:B------:R-:W-:Y:S01]  /*c7e0*/  MUFU.EX2 R98, R98 ;  /* 0x0000006200627308 */ /* 0x000fe20000000800 */
[----:B------:R-:W-:Y:S01]  /*c7f0*/  IMAD.MOV.U32 R151, RZ, RZ, R163 ;  /* 0x000000ffff977224 */ /* 0x000fe200078e00a3 */
[----:B------:R-:W-:Y:S01]  /*c800*/  PLOP3.LUT P0, PT, PT, PT, UP0, 0x80, 0x0 ;  /* 0x000000000000781c */ /* 0x000fe20003f0f008 */
[----:B------:R-:W-:Y:S02]  /*c810*/  FADD.FTZ R4, -R4, R164 ;  /* 0x000000a404047221 */ /* 0x000fe40000010100 */
[--C-:B------:R-:W-:Y:S02]  /*c820*/  FFMA.FTZ R175, R10, c[0x0][0x2d0], -R194.reuse ;  /* 0x0000b4000aaf7a23 */ /* 0x100fe400000108c2 */
[----:B------:R-:W-:Y:S02]  /*c830*/  FMUL.FTZ R4, R4, c[0x0][0x2d0] ;  /* 0x0000b40004047a20 */ /* 0x000fe40000410000 */
[----:B---3--:R-:W-:Y:S01]  /*c840*/  FMUL.FTZ R5, R71, R161 ;  /* 0x000000a147057220 */ /* 0x008fe20000410000 */
[----:B------:R-:W2:Y:S01]  /*c850*/  MUFU.EX2 R172, R172 ;  /* 0x000000ac00ac7308 */ /* 0x000ea20000000800 */
[----:B------:R-:W-:Y:S02]  /*c860*/  IMAD.MOV.U32 R161, RZ, RZ, R53 ;  /* 0x000000ffffa17224 */ /* 0x000fe400078e0035 */
[----:B------:R-:W3:Y:S01]  /*c870*/  LDSM.16.MT88.4 R52, [R219+0x100] ;  /* 0x00010000db34783b */ /* 0x000ee20000004200 */
[----:B-----5:R-:W-:Y:S01]  /*c880*/  FMUL.FTZ R12, R69, R152 ;  /* 0x00000098450c7220 */ /* 0x020fe20000410000 */
[----:B-1----:R-:W-:Y:S01]  /*c890*/  F2FP.BF16.PACK_AB R64, R99, R174 ;  /* 0x000000ae6340723e */ /* 0x002fe200000010ff */
[----:B------:R-:W-:Y:S02]  /*c8a0*/  IMAD.MOV.U32 R152, RZ, RZ, R91 ;  /* 0x000000ffff987224 */ /* 0x000fe400078e005b */
[----:B------:R-:W-:Y:S02]  /*c8b0*/  IMAD.MOV.U32 R163, RZ, RZ, R63 ;  /* 0x000000ffffa37224 */ /* 0x000fe400078e003f */
[----:B------:R1:W4:Y:S01]  /*c8c0*/  MUFU.EX2 R68, R4 ;  /* 0x0000000400447308 */ /* 0x0003220000000800 */
[--C-:B------:R-:W-:Y:S02]  /*c8d0*/  FFMA.FTZ R167, R11, c[0x0][0x2d0], -R194.reuse ;  /* 0x0000b4000ba77a23 */ /* 0x100fe400000108c2 */
[--C-:B------:R-:W-:Y:S02]  /*c8e0*/  FFMA.FTZ R166, R14, c[0x0][0x2d0], -R194.reuse ;  /* 0x0000b4000ea67a23 */ /* 0x100fe400000108c2 */
[----:B------:R-:W-:Y:S02]  /*c8f0*/  FFMA.FTZ R165, R15, c[0x0][0x2d0], -R194 ;  /* 0x0000b4000fa57a23 */ /* 0x000fe400000108c2 */
[C---:B------:R-:W-:Y:S01]  /*c900*/  FMUL.FTZ R8, R69.reuse, R156 ;  /* 0x0000009c45087220 */ /* 0x040fe20000410000 */
[----:B------:R-:W-:Y:S01]  /*c910*/  MOV R156, R180 ;  /* 0x000000b4009c7202 */ /* 0x000fe20000000f00 */
[C---:B------:R-:W-:Y:S01]  /*c920*/  FMUL.FTZ R9, R69.reuse, R157 ;  /* 0x0000009d45097220 */ /* 0x040fe20000410000 */
[----:B------:R-:W-:Y:S01]  /*c930*/  MUFU.EX2 R175, R175 ;  /* 0x000000af00af7308 */ /* 0x000fe20000000800 */
[----:B------:R-:W-:Y:S02]  /*c940*/  IMAD.MOV.U32 R157, RZ, RZ, R95 ;  /* 0x000000ffff9d7224 */ /* 0x000fe400078e005f */
[----:B------:R-:W-:Y:S01]  /*c950*/  IMAD.MOV.U32 R95, RZ, RZ, R62 ;  /* 0x000000ffff5f7224 */ /* 0x000fe200078e003e */
[----:B--2---:R-:W-:Y:S01]  /*c960*/  F2FP.BF16.PACK_AB R66, R172, R98 ;  /* 0x00000062ac42723e */ /* 0x004fe200000010ff */
[----:B------:R-:W-:Y:S02]  /*c970*/  FMUL.FTZ R13, R69, R153 ;  /* 0x00000099450d7220 */ /* 0x000fe40000410000 */
[----:B------:R-:W-:Y:S02]  /*c980*/  IMAD.MOV.U32 R153, RZ, RZ, R161 ;  /* 0x000000ffff997224 */ /* 0x000fe400078e00a1 */
[----:B------:R-:W-:Y:S01]  /*c990*/  IMAD.MOV.U32 R161, RZ, RZ, R87 ;  /* 0x000000ffffa17224 */ /* 0x000fe200078e0057 */
[----:B------:R-:W2:Y:S01]  /*c9a0*/  MUFU.EX2 R167, R167 ;  /* 0x000000a700a77308 */ /* 0x000ea20000000800 */
[----:B------:R-:W-:Y:S02]  /*c9b0*/  FFMA.FTZ R164, R6, c[0x0][0x2d0], -R198 ;  /* 0x0000b40006a47a23 */ /* 0x000fe400000108c6 */
[----:B------:R-:W-:Y:S01]  /*c9c0*/  FMUL.FTZ R6, R70, R162 ;  /* 0x000000a246067220 */ /* 0x000fe20000410000 */
[----:B------:R-:W-:Y:S01]  /*c9d0*/  MOV R162, R189 ;  /* 0x000000bd00a27202 */ /* 0x000fe20000000f00 */
[C---:B-1----:R-:W-:Y:S01]  /*c9e0*/  FMUL.FTZ R4, R71.reuse, R160 ;  /* 0x000000a047047220 */ /* 0x042fe20000410000 */
[----:B------:R-:W-:Y:S01]  /*c9f0*/  MOV R160, R192 ;  /* 0x000000c000a07202 */ /* 0x000fe20000000f00 */
[C---:B----4-:R-:W-:Y:S02]  /*ca00*/  FMUL.FTZ R10, R68.reuse, R158 ;  /* 0x0000009e440a7220 */ /* 0x050fe40000410000 */
[----:B------:R-:W-:Y:S01]  /*ca10*/  IMAD.MOV.U32 R158, RZ, RZ, R84 ;  /* 0x000000ffff9e7224 */ /* 0x000fe200078e0054 */
[----:B------:R-:W-:Y:S01]  /*ca20*/  MUFU.EX2 R166, R166 ;  /* 0x000000a600a67308 */ /* 0x000fe20000000800 */
[C---:B------:R-:W-:Y:S01]  /*ca30*/  FMUL.FTZ R11, R68.reuse, R159 ;  /* 0x0000009f440b7220 */ /* 0x040fe20000410000 */
[-C--:B------:R-:W-:Y:S01]  /*ca40*/  HMMA.16816.F32.BF16 R4, R76, R20.reuse, R4 ;  /* 0x000000144c04723c */ /* 0x080fe20000041804 */
[C---:B------:R-:W-:Y:S01]  /*ca50*/  FMUL.FTZ R15, R68.reuse, R155 ;  /* 0x0000009b440f7220 */ /* 0x040fe20000410000 */
[----:B------:R-:W-:Y:S01]  /*ca60*/  MOV R159, R85 ;  /* 0x00000055009f7202 */ /* 0x000fe20000000f00 */
[----:B------:R-:W-:Y:S01]  /*ca70*/  FMUL.FTZ R14, R68, R154 ;  /* 0x0000009a440e7220 */ /* 0x000fe20000410000 */
[----:B------:R-:W-:Y:S01]  /*ca80*/  MOV R155, R86 ;  /* 0x00000056009b7202 */ /* 0x000fe20000000f00 */
[C---:B------:R-:W-:Y:S01]  /*ca90*/  FMUL.FTZ R17, R71.reuse, R149 ;  /* 0x0000009547117220 */ /* 0x040fe20000410000 */
[----:B------:R-:W-:Y:S01]  /*caa0*/  MOV R149, R51 ;  /* 0x0000003300957202 */ /* 0x000fe20000000f00 */
[----:B------:R-:W-:Y:S01]  /*cab0*/  FFMA.FTZ R180, R16, c[0x0][0x2d0], -R198 ;  /* 0x0000b40010b47a23 */ /* 0x000fe200000108c6 */
[----:B------:R-:W1:Y:S01]  /*cac0*/  MUFU.EX2 R165, R165 ;  /* 0x000000a500a57308 */ /* 0x000e620000000800 */
[----:B------:R-:W-:Y:S01]  /*cad0*/  FMUL.FTZ R16, R71, R148 ;  /* 0x0000009447107220 */ /* 0x000fe20000410000 */
[----:B------:R-:W4:Y:S02]  /*cae0*/  LDSM.16.MT88.4 R84, [R225+0x900] ;  /* 0x00090000e154783b */ /* 0x000f240000004200 */
[----:B--2---:R-:W-:Y:S01]  /*caf0*/  F2FP.BF16.PACK_AB R65, R167, R175 ;  /* 0x000000afa741723e */ /* 0x004fe200000010ff */
[C---:B------:R-:W-:Y:S02]  /*cb00*/  FMUL.FTZ R28, R69.reuse, R136 ;  /* 0x00000088451c7220 */ /* 0x040fe40000410000 */
[C---:B------:R-:W-:Y:S02]  /*cb10*/  FMUL.FTZ R24, R69.reuse, R140 ;  /* 0x0000008c45187220 */ /* 0x040fe40000410000 */
[C---:B------:R-:W-:Y:S01]  /*cb20*/  FMUL.FTZ R25, R69.reuse, R141 ;  /* 0x0000008d45197220 */ /* 0x040fe20000410000 */
[----:B------:R2:W-:Y:S01]  /*cb30*/  MUFU.EX2 R136, R32 ;  /* 0x0000002000887308 */ /* 0x0005e20000000800 */
[C---:B------:R-:W-:Y:S02]  /*cb40*/  FMUL.FTZ R26, R68.reuse, R142 ;  /* 0x0000008e441a7220 */ /* 0x040fe40000410000 */
[C---:B------:R-:W-:Y:S02]  /*cb50*/  FMUL.FTZ R27, R68.reuse, R143 ;  /* 0x0000008f441b7220 */ /* 0x040fe40000410000 */
[----:B------:R-:W-:Y:S02]  /*cb60*/  FMUL.FTZ R29, R69, R137 ;  /* 0x00000089451d7220 */ /* 0x000fe40000410000 */
[C---:B------:R-:W-:Y:S02]  /*cb70*/  FMUL.FTZ R30, R68.reuse, R138 ;  /* 0x0000008a441e7220 */ /* 0x040fe40000410000 */
[C---:B------:R-:W-:Y:S01]  /*cb80*/  FMUL.FTZ R31, R68.reuse, R139 ;  /* 0x0000008b441f7220 */ /* 0x040fe20000410000 */
[----:B------:R-:W-:Y:S01]  /*cb90*/  MUFU.EX2 R178, R178 ;  /* 0x000000b200b27308 */ /* 0x000fe20000000800 */
[--C-:B------:R-:W-:Y:S02]  /*cba0*/  FFMA.FTZ R189, R33, c[0x0][0x2d0], -R199.reuse ;  /* 0x0000b40021bd7a23 */ /* 0x100fe400000108c7 */
[----:B------:R-:W-:Y:S01]  /*cbb0*/  FMUL.FTZ R33, R71, R101 ;  /* 0x0000006547217220 */ /* 0x000fe20000410000 */
[----:B-1----:R-:W-:Y:S01]  /*cbc0*/  F2FP.BF16.PACK_AB R67, R165, R166 ;  /* 0x000000a6a543723e */ /* 0x002fe200000010ff */
[----:B------:R-:W-:Y:S02]  /*cbd0*/  FMUL.FTZ R42, R68, R110 ;  /* 0x0000006e442a7220 */ /* 0x000fe40000410000 */
[----:B------:R-:W-:Y:S02]  /*cbe0*/  FFMA.FTZ R110, R88, c[0x0][0x2d0], -R194 ;  /* 0x0000b400586e7a23 */ /* 0x000fe400000108c2 */
[----:B------:R-:W-:Y:S01]  /*cbf0*/  FMUL.FTZ R43, R68, R111 ;  /* 0x0000006f442b7220 */ /* 0x000fe20000410000 */
[----:B------:R-:W-:Y:S01]  /*cc00*/  MUFU.EX2 R164, R164 ;  /* 0x000000a400a47308 */ /* 0x000fe20000000800 */
[C---:B------:R-:W-:Y:S01]  /*cc10*/  HMMA.16816.F32.BF16 R8, R64.reuse, R20, R8 ;  /* 0x000000144008723c */ /* 0x040fe20000041808 */
[----:B------:R-:W-:Y:S02]  /*cc20*/  FFMA.FTZ R111, R89, c[0x0][0x2d0], -R199 ;  /* 0x0000b400596f7a23 */ /* 0x000fe400000108c7 */
[----:B------:R-:W1:Y:S01]  /*cc30*/  LDSM.16.MT88.4 R88, [R220+0x900] ;  /* 0x00090000dc58783b */ /* 0x000e620000004200 */
[----:B--2---:R-:W-:Y:S02]  /*cc40*/  FMUL.FTZ R32, R71, R100 ;  /* 0x0000006447207220 */ /* 0x004fe40000410000 */
[----:B------:R-:W-:Y:S02]  /*cc50*/  IMAD.MOV.U32 R154, RZ, RZ, R46 ;  /* 0x000000ffff9a7224 */ /* 0x000fe400078e002e */
[-C--:B------:R-:W-:Y:S01]  /*cc60*/  HMMA.16816.F32.BF16 R12, R64, R22.reuse, R12 ;  /* 0x00000016400c723c */ /* 0x080fe2000004180c */
[----:B------:R-:W-:Y:S01]  /*cc70*/  FMUL.FTZ R51, R70, R115 ;  /* 0x0000007346337220 */ /* 0x000fe20000410000 */
[----:B------:R-:W-:Y:S02]  /*cc80*/  MUFU.EX2 R180, R180 ;  /* 0x000000b400b47308 */ /* 0x000fe40000000800 */
[----:B------:R-:W-:Y:S02]  /*cc90*/  IMAD.MOV.U32 R148, RZ, RZ, R61 ;  /* 0x000000ffff947224 */ /* 0x000fe400078e003d */
[----:B------:R-:W-:Y:S02]  /*cca0*/  FMUL.FTZ R61, R69, R125 ;  /* 0x0000007d453d7220 */ /* 0x000fe40000410000 */
[C---:B------:R-:W-:Y:S01]  /*ccb0*/  HMMA.16816.F32.BF16 R16, R76.reuse, R22, R16 ;  /* 0x000000164c10723c */ /* 0x040fe20000041810 */
[C---:B------:R-:W-:Y:S03]  /*ccc0*/  FMUL.FTZ R20, R71.reuse, R144 ;  /* 0x0000009047147220 */ /* 0x040fe60000410000 */
[----:B------:R-:W-:Y:S01]  /*ccd0*/  FMUL.FTZ R21, R71, R145 ;  /* 0x0000009147157220 */ /* 0x000fe20000410000 */
[----:B------:R-:W-:Y:S01]  /*cce0*/  MOV R145, R162 ;  /* 0x000000a200917202 */ /* 0x000fe20000000f00 */
[----:B------:R-:W-:Y:S01]  /*ccf0*/  FFMA.FTZ R192, R34, c[0x0][0x2d0], -R198 ;  /* 0x0000b40022c07a23 */ /* 0x000fe200000108c6 */
[----:B------:R-:W-:Y:S01]  /*cd00*/  MOV R162, R58 ;  /* 0x0000003a00a27202 */ /* 0x000fe20000000f00 */
[C---:B------:R-:W-:Y:S01]  /*cd10*/  FMUL.FTZ R22, R70.reuse, R146 ;  /* 0x0000009246167220 */ /* 0x040fe20000410000 */
[----:B------:R-:W-:Y:S01]  /*cd20*/  MOV R146, R47 ;  /* 0x0000002f00927202 */ /* 0x000fe20000000f00 */
[----:B------:R-:W-:Y:S02]  /*cd30*/  MUFU.EX2 R185, R185 ;  /* 0x000000b900b97308 */ /* 0x000fe40000000800 */
[C---:B------:R-:W-:Y:S01]  /*cd40*/  FMUL.FTZ R23, R70.reuse, R147 ;  /* 0x0000009346177220 */ /* 0x040fe20000410000 */
[----:B------:R-:W-:Y:S01]  /*cd50*/  MOV R147, R44 ;  /* 0x0000002c00937202 */ /* 0x000fe20000000f00 */
[----:B------:R-:W-:Y:S01]  /*cd60*/  FMUL.FTZ R34, R70, R102 ;  /* 0x0000006646227220 */ /* 0x000fe20000410000 */
[----:B------:R-:W-:Y:S01]  /*cd70*/  MOV R140, R145 ;  /* 0x00000091008c7202 */ /* 0x000fe20000000f00 */
[----:B------:R-:W-:Y:S02]  /*cd80*/  IMAD.MOV.U32 R144, RZ, RZ, R45 ;  /* 0x000000ffff907224 */ /* 0x000fe400078e002d */
[----:B------:R-:W-:Y:S01]  /*cd90*/  FMUL.FTZ R44, R69, R132 ;  /* 0x00000084452c7220 */ /* 0x000fe20000410000 */
[-C--:B------:R-:W-:Y:S01]  /*cda0*/  HMMA.16816.F32.BF16 R20, R76, R36.reuse, R20 ;  /* 0x000000244c14723c */ /* 0x080fe20000041814 */
[--C-:B------:R-:W-:Y:S01]  /*cdb0*/  FFMA.FTZ R132, R151, c[0x0][0x2d0], -R196.reuse ;  /* 0x0000b40097847a23 */ /* 0x100fe200000108c4 */
[----:B------:R-:W-:Y:S01]  /*cdc0*/  MUFU.EX2 R189, R189 ;  /* 0x000000bd00bd7308 */ /* 0x000fe20000000800 */
[C---:B------:R-:W-:Y:S02]  /*cdd0*/  FMUL.FTZ R45, R69.reuse, R133 ;  /* 0x00000085452d7220 */ /* 0x040fe40000410000 */
[--C-:B------:R-:W-:Y:S02]  /*cde0*/  FFMA.FTZ R133, R150, c[0x0][0x2d0], -R196.reuse ;  /* 0x0000b40096857a23 */ /* 0x100fe400000108c4 */
[C---:B------:R-:W-:Y:S01]  /*cdf0*/  FMUL.FTZ R47, R68.reuse, R135 ;  /* 0x00000087442f7220 */ /* 0x040fe20000410000 */
[C---:B------:R-:W-:Y:S01]  /*ce00*/  HMMA.16816.F32.BF16 R24, R64.reuse, R36, R24 ;  /* 0x000000244018723c */ /* 0x040fe20000041818 */
[C---:B------:R-:W-:Y:S03]  /*ce10*/  FMUL.FTZ R63, R68.reuse, R127 ;  /* 0x0000007f443f7220 */ /* 0x040fe60000410000 */
[C---:B------:R-:W-:Y:S01]  /*ce20*/  FMUL.FTZ R40, R69.reuse, R108 ;  /* 0x0000006c45287220 */ /* 0x040fe20000410000 */
[----:B------:R-:W-:Y:S01]  /*ce30*/  MUFU.EX2 R192, R192 ;  /* 0x000000c000c07308 */ /* 0x000fe20000000800 */
[----:B------:R-:W-:Y:S02]  /*ce40*/  FMUL.FTZ R41, R69, R109 ;  /* 0x0000006d45297220 */ /* 0x000fe40000410000 */
[-C--:B------:R-:W-:Y:S01]  /*ce50*/  HMMA.16816.F32.BF16 R28, R64, R38.reuse, R28 ;  /* 0x00000026401c723c */ /* 0x080fe2000004181c */
[C---:B------:R-:W-:Y:S03]  /*ce60*/  FMUL.FTZ R36, R71.reuse, R104 ;  /* 0x0000006847247220 */ /* 0x040fe60000410000 */
[C---:B------:R-:W-:Y:S02]  /*ce70*/  FMUL.FTZ R37, R71.reuse, R105 ;  /* 0x0000006947257220 */ /* 0x040fe40000410000 */
[----:B------:R-:W-:Y:S01]  /*ce80*/  FMUL.FTZ R46, R68, R134 ;  /* 0x00000086442e7220 */ /* 0x000fe20000410000 */
[----:B------:R2:W-:Y:S01]  /*ce90*/  MUFU.EX2 R104, R49 ;  /* 0x0000003100687308 */ /* 0x0005e20000000800 */
[C---:B------:R-:W-:Y:S01]  /*cea0*/  HMMA.16816.F32.BF16 R32, R76.reuse, R38, R32 ;  /* 0x000000264c20723c */ /* 0x040fe20000041820 */
[--C-:B------:R-:W-:Y:S03]  /*ceb0*/  FFMA.FTZ R137, R50, c[0x0][0x2d0], -R196.reuse ;  /* 0x0000b40032897a23 */ /* 0x100fe600000108c4 */
[----:B------:R-:W-:Y:S02]  /*cec0*/  FMUL.FTZ R50, R70, R114 ;  /* 0x0000007246327220 */ /* 0x000fe40000410000 */
[----:B------:R-:W-:Y:S02]  /*ced0*/  FFMA.FTZ R105, R48, c[0x0][0x2d0], -R196 ;  /* 0x0000b40030697a23 */ /* 0x000fe400000108c4 */
[C---:B------:R-:W-:Y:S01]  /*cee0*/  FMUL.FTZ R38, R70.reuse, R106 ;  /* 0x0000006a46267220 */ /* 0x040fe20000410000 */
[----:B------:R-:W-:Y:S03]  /*cef0*/  MUFU.EX2 R195, R195 ;  /* 0x000000c300c37308 */ /* 0x000fe60000000800 */
[----:B------:R-:W-:Y:S02]  /*cf00*/  FMUL.FTZ R39, R70, R107 ;  /* 0x0000006b46277220 */ /* 0x000fe40000410000 */
[----:B------:R-:W-:Y:S02]  /*cf10*/  FMUL.FTZ R48, R71, R112 ;  /* 0x0000007047307220 */ /* 0x000fe40000410000 */
[--C-:B------:R-:W-:Y:S02]  /*cf20*/  FFMA.FTZ R134, R250, c[0x0][0x2d0], -R199.reuse ;  /* 0x0000b400fa867a23 */ /* 0x100fe400000108c7 */
[--C-:B------:R-:W-:Y:S01]  /*cf30*/  FFMA.FTZ R107, R57, c[0x0][0x2d0], -R194.reuse ;  /* 0x0000b400396b7a23 */ /* 0x100fe200000108c2 */
[-C--:B---3--:R-:W-:Y:S01]  /*cf40*/  HMMA.16816.F32.BF16 R36, R76, R52.reuse, R36 ;  /* 0x000000344c24723c */ /* 0x088fe20000041824 */
[--C-:B------:R-:W-:Y:S01]  /*cf50*/  FFMA.FTZ R108, R56, c[0x0][0x2d0], -R194.reuse ;  /* 0x0000b400386c7a23 */ /* 0x100fe200000108c2 */
[----:B------:R-:W3:Y:S01]  /*cf60*/  MUFU.EX2 R137, R137 ;  /* 0x0000008900897308 */ /* 0x000ee20000000800 */
[----:B------:R-:W-:Y:S02]  /*cf70*/  FMUL.FTZ R56, R69, R120 ;  /* 0x0000007845387220 */ /* 0x000fe40000410000 */
[----:B--2---:R-:W-:Y:S02]  /*cf80*/  FMUL.FTZ R49, R71, R113 ;  /* 0x0000007147317220 */ /* 0x004fe40000410000 */
[----:B------:R-:W-:Y:S01]  /*cf90*/  FMUL.FTZ R57, R69, R121 ;  /* 0x0000007945397220 */ /* 0x000fe20000410000 */
[C---:B------:R-:W-:Y:S01]  /*cfa0*/  HMMA.16816.F32.BF16 R40, R64.reuse, R52, R40 ;  /* 0x000000344028723c */ /* 0x040fe20000041828 */
[----:B------:R-:W-:Y:S03]  /*cfb0*/  FMUL.FTZ R58, R68, R122 ;  /* 0x0000007a443a7220 */ /* 0x000fe60000410000 */
[----:B------:R-:W-:Y:S01]  /*cfc0*/  MUFU.EX2 R134, R134 ;  /* 0x0000008600867308 */ /* 0x000fe20000000800 */
[----:B------:R-:W-:Y:S02]  /*cfd0*/  FFMA.FTZ R109, R60, c[0x0][0x2d0], -R194 ;  /* 0x0000b4003c6d7a23 */ /* 0x000fe400000108c2 */
[C---:B------:R-:W-:Y:S01]  /*cfe0*/  FMUL.FTZ R52, R71.reuse, R116 ;  /* 0x0000007447347220 */ /* 0x040fe20000410000 */
[-C--:B------:R-:W-:Y:S01]  /*cff0*/  HMMA.16816.F32.BF16 R44, R64, R54.reuse, R44 ;  /* 0x00000036402c723c */ /* 0x080fe2000004182c */
[----:B------:R-:W-:Y:S03]  /*d000*/  FFMA.FTZ R116, R144, c[0x0][0x2d0], -R198 ;  /* 0x0000b40090747a23 */ /* 0x000fe600000108c6 */
[----:B------:R-:W-:Y:S02]  /*d010*/  IMAD.MOV.U32 R144, RZ, RZ, R92 ;  /* 0x000000ffff907224 */ /* 0x000fe400078e005c */
[----:B------:R-:W-:Y:S01]  /*d020*/  FMUL.FTZ R53, R71, R117 ;  /* 0x0000007547357220 */ /* 0x000fe20000410000 */
[----:B------:R-:W-:Y:S01]  /*d030*/  MUFU.EX2 R105, R105 ;  /* 0x0000006900697308 */ /* 0x000fe20000000800 */
[C---:B------:R-:W-:Y:S01]  /*d040*/  HMMA.16816.F32.BF16 R48, R76.reuse, R54, R48 ;  /* 0x000000364c30723c */ /* 0x040fe20000041830 */
[--C-:B------:R-:W-:Y:S03]  /*d050*/  FFMA.FTZ R106, R156, c[0x0][0x2d0], -R199.reuse ;  /* 0x0000b4009c6a7a23 */ /* 0x100fe600000108c7 */
[----:B------:R-:W-:Y:S01]  /*d060*/  MOV R156, R160 ;  /* 0x000000a0009c7202 */ /* 0x000fe20000000f00 */
[----:B------:R-:W-:Y:S01]  /*d070*/  FMUL.FTZ R60, R69, R124 ;  /* 0x0000007c453c7220 */ /* 0x000fe20000410000 */
[----:B------:R-:W-:Y:S01]  /*d080*/  MOV R160, R59 ;  /* 0x0000003b00a07202 */ /* 0x000fe20000000f00 */
[C---:B------:R-:W-:Y:S02]  /*d090*/  FMUL.FTZ R55, R70.reuse, R119 ;  /* 0x0000007746377220 */ /* 0x040fe40000410000 */
[----:B------:R-:W-:Y:S01]  /*d0a0*/  FMUL.FTZ R54, R70, R118 ;  /* 0x0000007646367220 */ /* 0x000fe20000410000 */
[----:B------:R-:W-:Y:S02]  /*d0b0*/  MUFU.EX2 R107, R107 ;  /* 0x0000006b006b7308 */ /* 0x000fe40000000800 */
[----:B------:R-:W-:Y:S02]  /*d0c0*/  FFMA.FTZ R119, R94, c[0x0][0x2d0], -R199 ;  /* 0x0000b4005e777a23 */ /* 0x000fe400000108c7 */
[C---:B------:R-:W-:Y:S02]  /*d0d0*/  FMUL.FTZ R59, R68.reuse, R123 ;  /* 0x0000007b443b7220 */ /* 0x040fe40000410000 */
[-C--:B------:R-:W-:Y:S01]  /*d0e0*/  HMMA.16816.F32.BF16 R52, R76, R80.reuse, R52 ;  /* 0x000000504c34723c */ /* 0x080fe20000041834 */
[----:B------:R-:W-:Y:S02]  /*d0f0*/  FMUL.FTZ R62, R68, R126 ;  /* 0x0000007e443e7220 */ /* 0x000fe40000410000 */
[----:B------:R-:W-:Y:S01]  /*d100*/  IMAD.MOV.U32 R145, RZ, RZ, R155 ;  /* 0x000000ffff917224 */ /* 0x000fe200078e009b */
[----:B------:R-:W-:Y:S01]  /*d110*/  MOV R155, R154 ;  /* 0x0000009a009b7202 */ /* 0x000fe20000000f00 */
[----:B------:R-:W2:Y:S01]  /*d120*/  MUFU.EX2 R108, R108 ;  /* 0x0000006c006c7308 */ /* 0x000ea20000000800 */
[----:B------:R-:W-:Y:S01]  /*d130*/  MOV R154, R93 ;  /* 0x0000005d009a7202 */ /* 0x000fe20000000f00 */
[--C-:B------:R-:W-:Y:S01]  /*d140*/  FFMA.FTZ R122, R145, c[0x0][0x2d0], -R196.reuse ;  /* 0x0000b400917a7a23 */ /* 0x100fe200000108c4 */
[C---:B------:R-:W-:Y:S01]  /*d150*/  HMMA.16816.F32.BF16 R56, R64.reuse, R80, R56 ;  /* 0x000000504038723c */ /* 0x040fe20000041838 */
[----:B------:R-:W-:Y:S03]  /*d160*/  FFMA.FTZ R123, R144, c[0x0][0x2d0], -R196 ;  /* 0x0000b400907b7a23 */ /* 0x000fe600000108c4 */
[--C-:B------:R-:W-:Y:S02]  /*d170*/  FFMA.FTZ R251, R251, c[0x0][0x2d0], -R194.reuse ;  /* 0x0000b400fbfb7a23 */ /* 0x100fe400000108c2 */
[----:B------:R-:W-:Y:S01]  /*d180*/  FFMA.FTZ R242, R242, c[0x0][0x2d0], -R194 ;  /* 0x0000b400f2f27a23 */ /* 0x000fe200000108c2 */
[----:B---3--:R-:W-:Y:S01]  /*d190*/  F2FP.BF16.PACK_AB R80, R137, R136 ;  /* 0x000000888950723e */ /* 0x008fe200000010ff */
[-C--:B------:R-:W-:Y:S01]  /*d1a0*/  HMMA.16816.F32.BF16 R60, R64, R82.reuse, R60 ;  /* 0x00000052403c723c */ /* 0x080fe2000004183c */
[----:B------:R-:W-:Y:S03]  /*d1b0*/  MUFU.EX2 R109, R109 ;  /* 0x0000006d006d7308 */ /* 0x000fe60000000800 */
[----:B------:R-:W-:Y:S02]  /*d1c0*/  FFMA.FTZ R117, R147, c[0x0][0x2d0], -R198 ;  /* 0x0000b40093757a23 */ /* 0x000fe400000108c6 */
[----:B------:R-:W-:Y:S02]  /*d1d0*/  IMAD.MOV.U32 R147, RZ, RZ, R146 ;  /* 0x000000ffff937224 */ /* 0x000fe400078e0092 */
[C---:B------:R-:W-:Y:S03]  /*d1e0*/  FMUL.FTZ R64, R71.reuse, R128 ;  /* 0x0000008047407220 */ /* 0x040fe60000410000 */
[----:B------:R-:W3:Y:S01]  /*d1f0*/  MUFU.EX2 R110, R110 ;  /* 0x0000006e006e7308 */ /* 0x000ee20000000800 */
[----:B------:R-:W-:Y:S01]  /*d200*/  FMUL.FTZ R65, R71, R129 ;  /* 0x0000008147417220 */ /* 0x000fe20000410000 */
[----:B--2---:R-:W-:Y:S01]  /*d210*/  F2FP.BF16.PACK_AB R81, R108, R107 ;  /* 0x0000006b6c51723e */ /* 0x004fe200000010ff */
[C---:B------:R-:W-:Y:S02]  /*d220*/  FMUL.FTZ R66, R70.reuse, R130 ;  /* 0x0000008246427220 */ /* 0x040fe40000410000 */
[----:B------:R-:W-:Y:S02]  /*d230*/  FMUL.FTZ R67, R70, R131 ;  /* 0x0000008346437220 */ /* 0x000fe40000410000 */
[----:B------:R-:W-:Y:S01]  /*d240*/  IMAD.MOV.U32 R146, RZ, RZ, R149 ;  /* 0x000000ffff927224 */ /* 0x000fe200078e0095 */
[----:B------:R-:W-:Y:S01]  /*d250*/  MOV R149, R148 ;  /* 0x0000009400957202 */ /* 0x000fe20000000f00 */
[----:B------:R-:W-:Y:S01]  /*d260*/  IMAD.MOV.U32 R148, RZ, RZ, R159 ;  /* 0x000000ffff947224 */ /* 0x000fe200078e009f */
[----:B------:R-:W-:Y:S01]  /*d270*/  MOV R159, R161 ;  /* 0x000000a1009f7202 */ /* 0x000fe20000000f00 */
[----:B------:R-:W-:Y:S01]  /*d280*/  IMAD.MOV.U32 R161, RZ, RZ, R160 ;  /* 0x000000ffffa17224 */ /* 0x000fe200078e00a0 */
[----:B------:R-:W-:Y:S01]  /*d290*/  HMMA.16816.F32.BF16 R64, R76, R82, R64 ;  /* 0x000000524c40723c */ /* 0x000fe20000041840 */
[----:B------:R-:W-:Y:S01]  /*d2a0*/  MOV R160, R95 ;  /* 0x0000005f00a07202 */ /* 0x000fe20000000f00 */
[--C-:B------:R-:W-:Y:S01]  /*d2b0*/  FFMA.FTZ R135, R149, c[0x0][0x2d0], -R194.reuse ;  /* 0x0000b40095877a23 */ /* 0x100fe200000108c2 */
[----:B------:R-:W2:Y:S01]  /*d2c0*/  LDSM.16.MT88.4 R92, [R219+0x900] ;  /* 0x00090000db5c783b */ /* 0x000ea20000004200 */
[--C-:B------:R-:W-:Y:S01]  /*d2d0*/  FFMA.FTZ R250, R148, c[0x0][0x2d0], -R194.reuse ;  /* 0x0000b40094fa7a23 */ /* 0x100fe200000108c2 */
[----:B------:R-:W-:Y:S01]  /*d2e0*/  MUFU.EX2 R106, R106 ;  /* 0x0000006a006a7308 */ /* 0x000fe20000000800 */
[--C-:B------:R-:W-:Y:S01]  /*d2f0*/  FFMA.FTZ R208, R208, c[0x0][0x2d0], -R194.reuse ;  /* 0x0000b400d0d07a23 */ /* 0x100fe200000108c2 */
[----:B------:R-:W-:Y:S01]  /*d300*/  F2FP.BF16.PACK_AB R76, R178, R173 ;  /* 0x000000adb24c723e */ /* 0x000fe200000010ff */
[--C-:B------:R-:W-:Y:S01]  /*d310*/  FFMA.FTZ R206, R206, c[0x0][0x2d0], -R194.reuse ;  /* 0x0000b400cece7a23 */ /* 0x100fe200000108c2 */
[----:B------:R-:W-:Y:S02]  /*d320*/  F2FP.BF16.PACK_AB R77, R180, R164 ;  /* 0x000000a4b44d723e */ /* 0x000fe400000010ff */
[----:B------:R-:W-:Y:S01]  /*d330*/  LDSM.16.MT88.4 R148, [R225+0x2900] ;  /* 0x00290000e194783b */ /* 0x000fe20000004200 */
[----:B------:R-:W-:Y:S01]  /*d340*/  F2FP.BF16.PACK_AB R78, R189, R185 ;  /* 0x000000b9bd4e723e */ /* 0x000fe200000010ff */
[----:B------:R-:W-:Y:S01]  /*d350*/  FFMA.FTZ R203, R203, c[0x0][0x2d0], -R194 ;  /* 0x0000b400cbcb7a23 */ /* 0x000fe200000108c2 */
[----:B------:R-:W-:Y:S01]  /*d360*/  F2FP.BF16.PACK_AB R79, R195, R192 ;  /* 0x000000c0c34f723e */ /* 0x000fe200000010ff */
[----:B------:R-:W-:Y:S01]  /*d370*/  MUFU.EX2 R111, R111 ;  /* 0x0000006f006f7308 */ /* 0x000fe20000000800 */
[----:B------:R-:W-:Y:S01]  /*d380*/  F2FP.BF16.PACK_AB R82, R105, R104 ;  /* 0x000000686952723e */ /* 0x000fe200000010ff */
[----:B------:R-:W-:Y:S01]  /*d390*/  FFMA.FTZ R118, R140, c[0x0][0x2d0], -R199 ;  /* 0x0000b4008c767a23 */ /* 0x000fe200000108c7 */
[----:B---3--:R-:W-:Y:S01]  /*d3a0*/  F2FP.BF16.PACK_AB R83, R110, R109 ;  /* 0x0000006d6e53723e */ /* 0x008fe200000010ff */
[--C-:B------:R-:W-:Y:S02]  /*d3b0*/  FFMA.FTZ R120, R147, c[0x0][0x2d0], -R198.reuse ;  /* 0x0000b40093787a23 */ /* 0x100fe400000108c6 */
[-C--:B----4-:R-:W-:Y:S01]  /*d3c0*/  HMMA.16816.F32.BF16 R4, R76, R84.reuse, R4 ;  /* 0x000000544c04723c */ /* 0x090fe20000041804 */
[----:B------:R-:W-:Y:S02]  /*d3d0*/  FFMA.FTZ R121, R146, c[0x0][0x2d0], -R198 ;  /* 0x0000b40092797a23 */ /* 0x000fe400000108c6 */
[----:B------:R-:W-:Y:S01]  /*d3e0*/  FFMA.FTZ R174, R69, R239, R174 ;  /* 0x000000ef45ae7223 */ /* 0x000fe200000100ae */
[----:B------:R-:W-:Y:S01]  /*d3f0*/  MUFU.EX2 R117, R117 ;  /* 0x0000007500757308 */ /* 0x000fe20000000800 */
[----:B------:R-:W-:Y:S02]  /*d400*/  FADD.FTZ R170, R96, R170 ;  /* 0x000000aa60aa7221 */ /* 0x000fe40000010000 */
[----:B------:R-:W-:Y:S01]  /*d410*/  FFMA.FTZ R169, R70, R240, R169 ;  /* 0x000000f046a97223 */ /* 0x000fe200000100a9 */
[C---:B------:R-:W-:Y:S01]  /*d420*/  HMMA.16816.F32.BF16 R8, R80.reuse, R84, R8 ;  /* 0x000000545008723c */ /* 0x040fe20000041808 */
[----:B------:R-:W-:Y:S03]  /*d430*/  FADD.FTZ R174, R99, R174 ;  /* 0x000000ae63ae7221 */ /* 0x000fe60000010000 */
[----:B------:R-:W-:Y:S02]  /*d440*/  FADD.FTZ R170, R75, R170 ;  /* 0x000000aa4baa7221 */ /* 0x000fe40000010000 */
[----:B------:R-:W-:Y:S01]  /*d450*/  MUFU.EX2 R116, R116 ;  /* 0x0000007400747308 */ /* 0x000fe20000000800 */
[----:B------:R-:W-:Y:S01]  /*d460*/  FADD.FTZ R169, R171, R169 ;  /* 0x000000a9aba97221 */ /* 0x000fe20000010000 */
[-C--:B------:R-:W-:Y:S01]  /*d470*/  HMMA.16816.F32.BF16 R12, R80, R86.reuse, R12 ;  /* 0x00000056500c723c */ /* 0x080fe2000004180c */
[----:B------:R-:W-:Y:S03]  /*d480*/  FADD.FTZ R174, R98, R174 ;  /* 0x000000ae62ae7221 */ /* 0x000fe60000010000 */
[----:B------:R-:W-:Y:S02]  /*d490*/  FADD.FTZ R170, R74, R170 ;  /* 0x000000aa4aaa7221 */ /* 0x000fe40000010000 */
[----:B------:R-:W-:Y:S02]  /*d4a0*/  FADD.FTZ R169, R97, R169 ;  /* 0x000000a961a97221 */ /* 0x000fe40000010000 */
[C---:B------:R-:W-:Y:S01]  /*d4b0*/  HMMA.16816.F32.BF16 R16, R76.reuse, R86, R16 ;  /* 0x000000564c10723c */ /* 0x040fe20000041810 */
[----:B------:R-:W3:Y:S01]  /*d4c0*/  LDSM.16.MT88.4 R84, [R218+0x900] ;  /* 0x00090000da54783b */ /* 0x000ee20000004200 */
[----:B------:R-:W-:Y:S02]  /*d4d0*/  MUFU.EX2 R119, R119 ;  /* 0x0000007700777308 */ /* 0x000fe40000000800 */
[----:B------:R-:W-:Y:S02]  /*d4e0*/  FADD.FTZ R174, R172, R174 ;  /* 0x000000aeacae7221 */ /* 0x000fe40000010000 */
[----:B------:R-:W-:Y:S02]  /*d4f0*/  FFMA.FTZ R175, R68, R238, R175 ;  /* 0x000000ee44af7223 */ /* 0x000fe400000100af */
[-C--:B-1----:R-:W-:Y:S01]  /*d500*/  HMMA.16816.F32.BF16 R20, R76, R88.reuse, R20 ;  /* 0x000000584c14723c */ /* 0x082fe20000041814 */
[----:B------:R-:W-:Y:S03]  /*d510*/  FADD.FTZ R170, R173, R170 ;  /* 0x000000aaadaa7221 */ /* 0x000fe60000010000 */
[----:B------:R-:W-:Y:S01]  /*d520*/  MUFU.EX2 R118, R118 ;  /* 0x0000007600767308 */ /* 0x000fe20000000800 */
[----:B------:R-:W-:Y:S02]  /*d530*/  FADD.FTZ R169, R168, R169 ;  /* 0x000000a9a8a97221 */ /* 0x000fe40000010000 */
[----:B------:R-:W-:Y:S01]  /*d540*/  FADD.FTZ R174, R136, R174 ;  /* 0x000000ae88ae7221 */ /* 0x000fe20000010000 */
[C---:B------:R-:W-:Y:S01]  /*d550*/  HMMA.16816.F32.BF16 R24, R80.reuse, R88, R24 ;  /* 0x000000585018723c */ /* 0x040fe20000041818 */
[----:B------:R-:W-:Y:S03]  /*d560*/  FADD.FTZ R175, R167, R175 ;  /* 0x000000afa7af7221 */ /* 0x000fe60000010000 */
[----:B------:R-:W-:Y:S01]  /*d570*/  MOV R167, R3 ;  /* 0x0000000300a77202 */ /* 0x000fe20000000f00 */
[----:B------:R-:W-:Y:S01]  /*d580*/  FADD.FTZ R170, R178, R170 ;  /* 0x000000aab2aa7221 */ /* 0x000fe20000010000 */
[----:B------:R-:W-:Y:S01]  /*d590*/  MUFU.EX2 R120, R120 ;  /* 0x0000007800787308 */ /* 0x000fe20000000800 */
[----:B------:R-:W-:Y:S01]  /*d5a0*/  FADD.FTZ R169, R164, R169 ;  /* 0x000000a9a4a97221 */ /* 0x000fe20000010000 */
[-C--:B------:R-:W-:Y:S01]  /*d5b0*/  HMMA.16816.F32.BF16 R28, R80, R90.reuse, R28 ;  /* 0x0000005a501c723c */ /* 0x080fe2000004181c */
[----:B------:R-:W-:Y:S03]  /*d5c0*/  FADD.FTZ R174, R137, R174 ;  /* 0x000000ae89ae7221 */ /* 0x000fe60000010000 */
[----:B------:R-:W-:Y:S01]  /*d5d0*/  FADD.FTZ R175, R166, R175 ;  /* 0x000000afa6af7221 */ /* 0x000fe20000010000 */
[----:B------:R-:W-:Y:S01]  /*d5e0*/  MOV R166, R2 ;  /* 0x0000000200a67202 */ /* 0x000fe20000000f00 */
[----:B------:R-:W-:Y:S01]  /*d5f0*/  FADD.FTZ R170, R185, R170 ;  /* 0x000000aab9aa7221 */ /* 0x000fe20000010000 */
[----:B------:R-:W-:Y:S01]  /*d600*/  MOV R164, R72 ;  /* 0x0000004800a47202 */ /* 0x000fe20000000f00 */
[C---:B------:R-:W-:Y:S01]  /*d610*/  HMMA.16816.F32.BF16 R32, R76.reuse, R90, R32 ;  /* 0x0000005a4c20723c */ /* 0x040fe20000041820 */
[----:B------:R-:W1:Y:S01]  /*d620*/  LDSM.16.MT88.4 R88, [R225+0x1100] ;  /* 0x00110000e158783b */ /* 0x000e620000004200 */
[----:B------:R-:W-:Y:S02]  /*d630*/  MUFU.EX2 R121, R121 ;  /* 0x0000007900797308 */ /* 0x000fe40000000800 */
[----:B------:R-:W-:Y:S02]  /*d640*/  FADD.FTZ R169, R180, R169 ;  /* 0x000000a9b4a97221 */ /* 0x000fe40000010000 */
[----:B------:R-:W-:Y:S02]  /*d650*/  FADD.FTZ R175, R165, R175 ;  /* 0x000000afa5af7221 */ /* 0x000fe40000010000 */
[-C--:B--2---:R-:W-:Y:S01]  /*d660*/  HMMA.16816.F32.BF16 R36, R76, R92.reuse, R36 ;  /* 0x0000005c4c24723c */ /* 0x084fe20000041824 */
[----:B------:R-:W-:Y:S03]  /*d670*/  FADD.FTZ R170, R189, R170 ;  /* 0x000000aabdaa7221 */ /* 0x000fe60000010000 */
[----:B------:R-:W2:Y:S01]  /*d680*/  MUFU.EX2 R122, R122 ;  /* 0x0000007a007a7308 */ /* 0x000ea20000000800 */
[----:B------:R-:W-:Y:S02]  /*d690*/  FADD.FTZ R169, R192, R169 ;  /* 0x000000a9c0a97221 */ /* 0x000fe40000010000 */
[----:B------:R-:W-:Y:S01]  /*d6a0*/  FADD.FTZ R107, R107, R175 ;  /* 0x000000af6b6b7221 */ /* 0x000fe20000010000 */
[C---:B------:R-:W-:Y:S01]  /*d6b0*/  HMMA.16816.F32.BF16 R40, R80.reuse, R92, R40 ;  /* 0x0000005c5028723c */ /* 0x040fe20000041828 */
[----:B------:R-:W-:Y:S03]  /*d6c0*/  FADD.FTZ R174, R104, R174 ;  /* 0x000000ae68ae7221 */ /* 0x000fe60000010000 */
[----:B------:R-:W-:Y:S02]  /*d6d0*/  FADD.FTZ R169, R195, R169 ;  /* 0x000000a9c3a97221 */ /* 0x000fe40000010000 */
[----:B------:R-:W4:Y:S01]  /*d6e0*/  MUFU.EX2 R123, R123 ;  /* 0x0000007b007b7308 */ /* 0x000f220000000800 */
[----:B------:R-:W-:Y:S01]  /*d6f0*/  FFMA.FTZ R92, R155, c[0x0][0x2d0], -R194 ;  /* 0x0000b4009b5c7a23 */ /* 0x000fe200000108c2 */
[-C--:B------:R-:W-:Y:S01]  /*d700*/  HMMA.16816.F32.BF16 R44, R80, R94.reuse, R44 ;  /* 0x0000005e502c723c */ /* 0x080fe2000004182c */
[----:B------:R-:W-:Y:S03]  /*d710*/  FADD.FTZ R107, R108, R107 ;  /* 0x0000006b6c6b7221 */ /* 0x000fe60000010000 */
[----:B------:R-:W-:Y:S02]  /*d720*/  FADD.FTZ R174, R105, R174 ;  /* 0x000000ae69ae7221 */ /* 0x000fe40000010000 */
[----:B------:R-:W-:Y:S02]  /*d730*/  FADD.FTZ R109, R109, R107 ;  /* 0x0000006b6d6d7221 */ /* 0x000fe40000010000 */
[C---:B------:R-:W-:Y:S01]  /*d740*/  HMMA.16816.F32.BF16 R48, R76.reuse, R94, R48 ;  /* 0x0000005e4c30723c */ /* 0x040fe20000041830 */
[----:B------:R5:W-:Y:S03]  /*d750*/  MUFU.EX2 R103, R92 ;  /* 0x0000005c00677308 */ /* 0x000be60000000800 */
[----:B--2---:R-:W-:Y:S02]  /*d760*/  FADD.FTZ R174, R122, R174 ;  /* 0x000000ae7aae7221 */ /* 0x004fe40000010000 */
[----:B------:R-:W-:Y:S02]  /*d770*/  FADD.FTZ R109, R110, R109 ;  /* 0x0000006d6e6d7221 */ /* 0x000fe40000010000 */
[-C--:B---3--:R-:W-:Y:S01]  /*d780*/  HMMA.16816.F32.BF16 R52, R76, R84.reuse, R52 ;  /* 0x000000544c34723c */ /* 0x088fe20000041834 */
[----:B------:R-:W-:Y:S02]  /*d790*/  IMAD.MOV.U32 R165, RZ, RZ, R0 ;  /* 0x000000ffffa57224 */ /* 0x000fe400078e0000 */
[----:B------:R-:W2:Y:S01]  /*d7a0*/  MUFU.EX2 R132, R132 ;  /* 0x0000008400847308 */ /* 0x000ea20000000800 */
[----:B----4-:R-:W-:Y:S04]  /*d7b0*/  FADD.FTZ R174, R123, R174 ;  /* 0x000000ae7bae7221 */ /* 0x010fe80000010000 */
[C---:B------:R-:W-:Y:S05]  /*d7c0*/  HMMA.16816.F32.BF16 R56, R80.reuse, R84, R56 ;  /* 0x000000545038723c */ /* 0x040fea0000041838 */
[----:B------:R-:W3:Y:S02]  /*d7d0*/  MUFU.EX2 R133, R133 ;  /* 0x0000008500857308 */ /* 0x000ee40000000800 */
[----:B------:R-:W-:Y:S01]  /*d7e0*/  FFMA.FTZ R84, R154, c[0x0][0x2d0], -R194 ;  /* 0x0000b4009a547a23 */ /* 0x000fe200000108c2 */
[-C--:B------:R-:W-:Y:S01]  /*d7f0*/  HMMA.16816.F32.BF16 R60, R80, R86.reuse, R60 ;  /* 0x00000056503c723c */ /* 0x080fe2000004183c */
[----:B-----5:R-:W-:Y:S06]  /*d800*/  FFMA.FTZ R92, R159, c[0x0][0x2d0], -R198 ;  /* 0x0000b4009f5c7a23 */ /* 0x020fec00000108c6 */
[----:B------:R-:W-:Y:S01]  /*d810*/  FFMA.FTZ R80, R153, c[0x0][0x2d0], -R199 ;  /* 0x0000b40099507a23 */ /* 0x000fe200000108c7 */
[----:B------:R-:W-:Y:S01]  /*d820*/  HMMA.16816.F32.BF16 R64, R76, R86, R64 ;  /* 0x000000564c40723c */ /* 0x000fe20000041840 */
[----:B------:R4:W5:Y:S03]  /*d830*/  MUFU.EX2 R114, R84 ;  /* 0x0000005400727308 */ /* 0x0009660000000800 */
[----:B--2---:R-:W-:Y:S03]  /*d840*/  FADD.FTZ R174, R132, R174 ;  /* 0x000000ae84ae7221 */ /* 0x004fe60000010000 */
[C---:B------:R-:W-:Y:S01]  /*d850*/  F2FP.BF16.PACK_AB R76, R111.reuse, R106 ;  /* 0x0000006a6f4c723e */ /* 0x040fe200000010ff */
[----:B------:R-:W-:Y:S01]  /*d860*/  FADD.FTZ R106, R106, R170 ;  /* 0x000000aa6a6a7221 */ /* 0x000fe20000010000 */
[----:B------:R-:W-:Y:S02]  /*d870*/  F2FP.BF16.PACK_AB R77, R116, R117 ;  /* 0x00000075744d723e */ /* 0x000fe400000010ff */
[----:B------:R2:W-:Y:S01]  /*d880*/  MUFU.EX2 R102, R80 ;  /* 0x0000005000667308 */ /* 0x0005e20000000800 */
[----:B------:R-:W-:Y:S01]  /*d890*/  F2FP.BF16.PACK_AB R78, R118, R119 ;  /* 0x00000077764e723e */ /* 0x000fe200000010ff */
[----:B------:R-:W-:Y:S01]  /*d8a0*/  FADD.FTZ R106, R111, R106 ;  /* 0x0000006a6f6a7221 */ /* 0x000fe20000010000 */
[----:B------:R-:W-:Y:S01]  /*d8b0*/  F2FP.BF16.PACK_AB R79, R121, R120 ;  /* 0x00000078794f723e */ /* 0x000fe200000010ff */
[----:B------:R-:W-:Y:S01]  /*d8c0*/  FADD.FTZ R117, R117, R169 ;  /* 0x000000a975757221 */ /* 0x000fe20000010000 */
[----:B---3--:R-:W-:Y:S01]  /*d8d0*/  F2FP.BF16.PACK_AB R82, R133, R132 ;  /* 0x000000848552723e */ /* 0x008fe200000010ff */
[----:B------:R-:W-:Y:S02]  /*d8e0*/  FADD.FTZ R119, R119, R106 ;  /* 0x0000006a77777221 */ /* 0x000fe40000010000 */
[----:B------:R-:W-:Y:S02]  /*d8f0*/  FADD.FTZ R117, R116, R117 ;  /* 0x0000007574757221 */ /* 0x000fe40000010000 */
[-C--:B-1----:R-:W-:Y:S01]  /*d900*/  HMMA.16816.F32.BF16 R4, R76, R88.reuse, R4 ;  /* 0x000000584c04723c */ /* 0x082fe20000041804 */
[----:B------:R-:W-:Y:S01]  /*d910*/  MUFU.EX2 R135, R135 ;  /* 0x0000008700877308 */ /* 0x000fe20000000800 */
[----:B------:R-:W-:Y:S01]  /*d920*/  FADD.FTZ R117, R120, R117 ;  /* 0x0000007578757221 */ /* 0x000fe20000010000 */
[----:B----4-:R-:W1:Y:S01]  /*d930*/  LDSM.16.MT88.4 R84, [R220+0x1100] ;  /* 0x00110000dc54783b */ /* 0x010e620000004200 */
[----:B-----5:R-:W-:Y:S01]  /*d940*/  F2FP.BF16.PACK_AB R83, R114, R103 ;  /* 0x000000677253723e */ /* 0x020fe200000010ff */
[----:B------:R-:W-:Y:S02]  /*d950*/  FADD.FTZ R119, R118, R119 ;  /* 0x0000007776777221 */ /* 0x000fe40000010000 */
[----:B------:R-:W-:Y:S04]  /*d960*/  FADD.FTZ R117, R121, R117 ;  /* 0x0000007579757221 */ /* 0x000fe80000010000 */
[----:B------:R-:W3:Y:S01]  /*d970*/  MUFU.EX2 R250, R250 ;  /* 0x000000fa00fa7308 */ /* 0x000ee20000000800 */
[----:B------:R-:W-:Y:S02]  /*d980*/  FADD.FTZ R174, R133, R174 ;  /* 0x000000ae85ae7221 */ /* 0x000fe40000010000 */
[--C-:B--2---:R-:W-:Y:S02]  /*d990*/  FFMA.FTZ R80, R152, c[0x0][0x2d0], -R198.reuse ;  /* 0x0000b40098507a23 */ /* 0x104fe400000108c6 */
[----:B------:R-:W-:Y:S02]  /*d9a0*/  FFMA.FTZ R198, R176, c[0x0][0x2d0], -R198 ;  /* 0x0000b400b0c67a23 */ /* 0x000fe400000108c6 */
[----:B------:R-:W-:Y:S03]  /*d9b0*/  FADD.FTZ R119, R134, R119 ;  /* 0x0000007786777221 */ /* 0x000fe60000010000 */
[----:B------:R2:W-:Y:S10]  /*d9c0*/  MUFU.EX2 R100, R80 ;  /* 0x0000005000647308 */ /* 0x0005f40000000800 */
[----:B------:R4:W-:Y:S01]  /*d9d0*/  MUFU.EX2 R112, R92 ;  /* 0x0000005c00707308 */ /* 0x0009e20000000800 */
[C---:B---3--:R-:W-:Y:S01]  /*d9e0*/  F2FP.BF16.PACK_AB R81, R250.reuse, R135 ;  /* 0x00000087fa51723e */ /* 0x048fe200000010ff */
[----:B------:R-:W-:Y:S04]  /*d9f0*/  FADD.FTZ R135, R135, R109 ;  /* 0x0000006d87877221 */ /* 0x000fe80000010000 */
[----:B------:R-:W-:Y:S04]  /*da00*/  FADD.FTZ R135, R250, R135 ;  /* 0x00000087fa877221 */ /* 0x000fe80000010000 */
[----:B------:R-:W-:Y:S01]  /*da10*/  MUFU.EX2 R248, R248 ;  /* 0x000000f800f87308 */ /* 0x000fe20000000800 */
[----:B--2---:R-:W-:Y:S09]  /*da20*/  F2FP.BF16.PACK_AB R80, R123, R122 ;  /* 0x0000007a7b50723e */ /* 0x004ff200000010ff */
[----:B------:R-:W-:Y:S01]  /*da30*/  MUFU.EX2 R247, R247 ;  /* 0x000000f700f77308 */ /* 0x000fe20000000800 */
[C---:B------:R-:W-:Y:S01]  /*da40*/  HMMA.16816.F32.BF16 R8, R80.reuse, R88, R8 ;  /* 0x000000585008723c */ /* 0x040fe20000041808 */
[----:B----4-:R-:W2:Y:S06]  /*da50*/  LDSM.16.MT88.4 R92, [R219+0x1100] ;  /* 0x00110000db5c783b */ /* 0x010eac0000004200 */
[--C-:B------:R-:W-:Y:S01]  /*da60*/  FFMA.FTZ R88, R158, c[0x0][0x2d0], -R199.reuse ;  /* 0x0000b4009e587a23 */ /* 0x100fe200000108c7 */
[-C--:B------:R-:W-:Y:S01]  /*da70*/  HMMA.16816.F32.BF16 R12, R80, R90.reuse, R12 ;  /* 0x0000005a500c723c */ /* 0x080fe2000004180c */
[----:B------:R-:W-:Y:S03]  /*da80*/  MUFU.EX2 R252, R252 ;  /* 0x000000fc00fc7308 */ /* 0x000fe60000000800 */
[----:B------:R-:W-:Y:S04]  /*da90*/  FFMA.FTZ R199, R182, c[0x0][0x2d0], -R199 ;  /* 0x0000b400b6c77a23 */ /* 0x000fe800000108c7 */
[C---:B------:R-:W-:Y:S03]  /*daa0*/  HMMA.16816.F32.BF16 R16, R76.reuse, R90, R16 ;  /* 0x0000005a4c10723c */ /* 0x040fe60000041810 */
[----:B------:R3:W-:Y:S05]  /*dab0*/  MUFU.EX2 R115, R88 ;  /* 0x0000005800737308 */ /* 0x0007ea0000000800 */
[-C--:B-1----:R-:W-:Y:S05]  /*dac0*/  HMMA.16816.F32.BF16 R20, R76, R84.reuse, R20 ;  /* 0x000000544c14723c */ /* 0x082fea0000041814 */
[----:B------:R-:W-:Y:S03]  /*dad0*/  MUFU.EX2 R251, R251 ;  /* 0x000000fb00fb7308 */ /* 0x000fe60000000800 */
[C---:B------:R-:W-:Y:S07]  /*dae0*/  HMMA.16816.F32.BF16 R24, R80.reuse, R84, R24 ;  /* 0x000000545018723c */ /* 0x040fee0000041818 */
[----:B------:R-:W-:Y:S01]  /*daf0*/  FFMA.FTZ R84, R157, c[0x0][0x2d0], -R196 ;  /* 0x0000b4009d547a23 */ /* 0x000fe200000108c4 */
[-C--:B------:R-:W-:Y:S01]  /*db00*/  HMMA.16816.F32.BF16 R28, R80, R86.reuse, R28 ;  /* 0x00000056501c723c */ /* 0x080fe2000004181c */
[----:B------:R-:W-:Y:S01]  /*db10*/  MUFU.EX2 R244, R244 ;  /* 0x000000f400f47308 */ /* 0x000fe20000000800 */
[----:B---3--:R-:W1:Y:S06]  /*db20*/  LDSM.16.MT88.4 R88, [R218+0x1100] ;  /* 0x00110000da58783b */ /* 0x008e6c0000004200 */
[C---:B------:R-:W-:Y:S03]  /*db30*/  HMMA.16816.F32.BF16 R32, R76.reuse, R86, R32 ;  /* 0x000000564c20723c */ /* 0x040fe60000041820 */
[----:B------:R3:W-:Y:S05]  /*db40*/  MUFU.EX2 R101, R84 ;  /* 0x0000005400657308 */ /* 0x0007ea0000000800 */
[-C--:B--2---:R-:W-:Y:S05]  /*db50*/  HMMA.16816.F32.BF16 R36, R76, R92.reuse, R36 ;  /* 0x0000005c4c24723c */ /* 0x084fea0000041824 */
[----:B------:R-:W-:Y:S03]  /*db60*/  MUFU.EX2 R210, R210 ;  /* 0x000000d200d27308 */ /* 0x000fe60000000800 */
[C---:B------:R-:W-:Y:S07]  /*db70*/  HMMA.16816.F32.BF16 R40, R80.reuse, R92, R40 ;  /* 0x0000005c5028723c */ /* 0x040fee0000041828 */
[----:B------:R-:W-:Y:S01]  /*db80*/  FFMA.FTZ R92, R161, c[0x0][0x2d0], -R194 ;  /* 0x0000b400a15c7a23 */ /* 0x000fe200000108c2 */
[-C--:B------:R-:W-:Y:S01]  /*db90*/  HMMA.16816.F32.BF16 R44, R80, R94.reuse, R44 ;  /* 0x0000005e502c723c */ /* 0x080fe2000004182c */
[----:B------:R-:W-:Y:S03]  /*dba0*/  MUFU.EX2 R202, R202 ;  /* 0x000000ca00ca7308 */ /* 0x000fe60000000800 */
[--C-:B---3--:R-:W-:Y:S04]  /*dbb0*/  FFMA.FTZ R84, R156, c[0x0][0x2d0], -R196.reuse ;  /* 0x0000b4009c547a23 */ /* 0x108fe800000108c4 */
[C---:B------:R-:W-:Y:S03]  /*dbc0*/  HMMA.16816.F32.BF16 R48, R76.reuse, R94, R48 ;  /* 0x0000005e4c30723c */ /* 0x040fe60000041830 */
[----:B------:R2:W3:Y:S05]  /*dbd0*/  MUFU.EX2 R113, R84 ;  /* 0x0000005400717308 */ /* 0x0004ea0000000800 */
[-C--:B-1----:R-:W-:Y:S05]  /*dbe0*/  HMMA.16816.F32.BF16 R52, R76, R88.reuse, R52 ;  /* 0x000000584c34723c */ /* 0x082fea0000041834 */
[----:B------:R1:W4:Y:S03]  /*dbf0*/  MUFU.EX2 R126, R92 ;  /* 0x0000005c007e7308 */ /* 0x0003260000000800 */
[C---:B------:R-:W-:Y:S07]  /*dc00*/  HMMA.16816.F32.BF16 R56, R80.reuse, R88, R56 ;  /* 0x000000585038723c */ /* 0x040fee0000041838 */
[----:B------:R-:W-:Y:S01]  /*dc10*/  MUFU.EX2 R201, R201 ;  /* 0x000000c900c97308 */ /* 0x000fe20000000800 */
[-C--:B------:R-:W-:Y:S01]  /*dc20*/  HMMA.16816.F32.BF16 R60, R80, R90.reuse, R60 ;  /* 0x0000005a503c723c */ /* 0x080fe2000004183c */
[----:B--2---:R-:W-:Y:S06]  /*dc30*/  FFMA.FTZ R84, R163, c[0x0][0x2d0], -R196 ;  /* 0x0000b400a3547a23 */ /* 0x004fec00000108c4 */
[----:B---3--:R-:W-:Y:S01]  /*dc40*/  F2FP.BF16.PACK_AB R80, R113, R101 ;  /* 0x000000657150723e */ /* 0x008fe200000010ff */
[----:B------:R-:W-:Y:S01]  /*dc50*/  HMMA.16816.F32.BF16 R64, R76, R90, R64 ;  /* 0x0000005a4c40723c */ /* 0x000fe20000041840 */
[----:B------:R2:W3:Y:S01]  /*dc60*/  MUFU.EX2 R124, R84 ;  /* 0x00000054007c7308 */ /* 0x0004e20000000800 */
[----:B------:R-:W-:Y:S02]  /*dc70*/  LDSM.16.MT88.4 R88, [R220+0x1900] ;  /* 0x00190000dc58783b */ /* 0x000fe40000004200 */
[--C-:B-1----:R-:W-:Y:S01]  /*dc80*/  FFMA.FTZ R92, R160, c[0x0][0x2d0], -R194.reuse ;  /* 0x0000b400a05c7a23 */ /* 0x102fe200000108c2 */
[----:B----4-:R-:W-:Y:S02]  /*dc90*/  MOV R176, R126 ;  /* 0x0000007e00b07202 */ /* 0x010fe40000000f00 */
[----:B------:R-:W-:Y:S04]  /*dca0*/  F2FP.BF16.PACK_AB R76, R102, R134 ;  /* 0x00000086664c723e */ /* 0x000fe800000010ff */
[----:B------:R-:W1:Y:S01]  /*dcb0*/  MUFU.EX2 R127, R92 ;  /* 0x0000005c007f7308 */ /* 0x000e620000000800 */
[----:B------:R-:W-:Y:S02]  /*dcc0*/  F2FP.BF16.PACK_AB R77, R112, R100 ;  /* 0x00000064704d723e */ /* 0x000fe400000010ff */
[----:B------:R-:W-:Y:S02]  /*dcd0*/  F2FP.BF16.PACK_AB R78, R249, R115 ;  /* 0x00000073f94e723e */ /* 0x000fe400000010ff */
[----:B------:R-:W-:Y:S05]  /*dce0*/  F2FP.BF16.PACK_AB R79, R247, R248 ;  /* 0x000000f8f74f723e */ /* 0x000fea00000010ff */
[----:B------:R-:W-:Y:S01]  /*dcf0*/  MUFU.EX2 R243, R243 ;  /* 0x000000f300f37308 */ /* 0x000fe20000000800 */
[----:B--2---:R-:W-:Y:S01]  /*dd00*/  FFMA.FTZ R84, R162, c[0x0][0x2d0], -R194 ;  /* 0x0000b400a2547a23 */ /* 0x004fe200000108c2 */
[----:B---3--:R-:W-:Y:S08]  /*dd10*/  F2FP.BF16.PACK_AB R82, R252, R124 ;  /* 0x0000007cfc52723e */ /* 0x008ff000000010ff */
[----:B------:R2:W3:Y:S01]  /*dd20*/  MUFU.EX2 R125, R84 ;  /* 0x00000054007d7308 */ /* 0x0004e20000000800 */
[-C--:B-1----:R-:W-:Y:S01]  /*dd30*/  F2FP.BF16.PACK_AB R83, R251, R127.reuse ;  /* 0x0000007ffb53723e */ /* 0x082fe200000010ff */
[----:B------:R-:W-:Y:S01]  /*dd40*/  LDSM.16.MT88.4 R92, [R219+0x1900] ;  /* 0x00190000db5c783b */ /* 0x000fe20000004200 */
[----:B------:R-:W-:Y:S07]  /*dd50*/  MOV R182, R127 ;  /* 0x0000007f00b67202 */ /* 0x000fee0000000f00 */
[----:B------:R-:W-:Y:S10]  /*dd60*/  MUFU.EX2 R209, R209 ;  /* 0x000000d100d17308 */ /* 0x000ff40000000800 */
[----:B------:R-:W-:Y:S01]  /*dd70*/  MUFU.EX2 R207, R207 ;  /* 0x000000cf00cf7308 */ /* 0x000fe20000000800 */
[----:B--2---:R-:W1:Y:S01]  /*dd80*/  LDSM.16.MT88.4 R84, [R225+0x1900] ;  /* 0x00190000e154783b */ /* 0x004e620000004200 */
[----:B---3--:R-:W-:Y:S08]  /*dd90*/  F2FP.BF16.PACK_AB R81, R126, R125 ;  /* 0x0000007d7e51723e */ /* 0x008ff000000010ff */
        /* <DEDUP_REMOVED lines=54> */
[--C-:B------:R-:W-:Y:S03]  /*e100*/  FFMA.FTZ R85, R183, c[0x0][0x2d0], -R196.reuse ;  /* 0x0000b400b7557a23 */ /* 0x100fe600000108c4 */
[----:B------:R-:W-:Y:S01]  /*e110*/  IMAD.MOV.U32 R190, RZ, RZ, R125 ;  /* 0x000000ffffbe7224 */ /* 0x000fe200078e007d */
[----:B------:R-:W-:Y:S01]  /*e120*/  MUFU.EX2 R84, R84 ;  /* 0x0000005400547308 */ /* 0x000fe20000000800 */
[----:B------:R-:W-:Y:S02]  /*e130*/  MOV R183, R124 ;  /* 0x0000007c00b77202 */ /* 0x000fe40000000f00 */
[C---:B------:R-:W-:Y:S07]  /*e140*/  HMMA.16816.F32.BF16 R32, R76.reuse, R86, R32 ;  /* 0x000000564c20723c */ /* 0x040fee0000041820 */
[--C-:B------:R-:W-:Y:S01]  /*e150*/  FFMA.FTZ R86, R181, c[0x0][0x2d0], -R196.reuse ;  /* 0x0000b400b5567a23 */ /* 0x100fe200000108c4 */
[-C--:B------:R-:W-:Y:S01]  /*e160*/  HMMA.16816.F32.BF16 R36, R76, R92.reuse, R36 ;  /* 0x0000005c4c24723c */ /* 0x080fe20000041824 */
[----:B------:R-:W-:Y:S01]  /*e170*/  MOV R181, R115 ;  /* 0x0000007300b57202 */ /* 0x000fe20000000f00 */
[----:B------:R-:W1:Y:S02]  /*e180*/  MUFU.EX2 R85, R85 ;  /* 0x0000005500557308 */ /* 0x000e640000000800 */
[----:B------:R-:W-:Y:S02]  /*e190*/  FFMA.FTZ R196, R179, c[0x0][0x2d0], -R196 ;  /* 0x0000b400b3c47a23 */ /* 0x000fe400000108c4 */
[----:B------:R-:W-:Y:S02]  /*e1a0*/  IMAD.MOV.U32 R179, RZ, RZ, R114 ;  /* 0x000000ffffb37224 */ /* 0x000fe400078e0072 */
[C---:B------:R-:W-:Y:S01]  /*e1b0*/  HMMA.16816.F32.BF16 R40, R80.reuse, R92, R40 ;  /* 0x0000005c5028723c */ /* 0x040fe20000041828 */
[--C-:B------:R-:W-:Y:S03]  /*e1c0*/  FFMA.FTZ R87, R191, c[0x0][0x2d0], -R194.reuse ;  /* 0x0000b400bf577a23 */ /* 0x100fe600000108c2 */
[----:B------:R-:W-:Y:S01]  /*e1d0*/  MOV R191, R113 ;  /* 0x0000007100bf7202 */ /* 0x000fe20000000f00 */
[----:B------:R-:W-:Y:S02]  /*e1e0*/  MUFU.EX2 R86, R86 ;  /* 0x0000005600567308 */ /* 0x000fe40000000800 */
[--C-:B------:R-:W-:Y:S01]  /*e1f0*/  FFMA.FTZ R92, R186, c[0x0][0x2d0], -R194.reuse ;  /* 0x0000b400ba5c7a23 */ /* 0x100fe200000108c2 */
[-C--:B------:R-:W-:Y:S01]  /*e200*/  HMMA.16816.F32.BF16 R44, R80, R94.reuse, R44 ;  /* 0x0000005e502c723c */ /* 0x080fe2000004182c */
[----:B------:R-:W-:Y:S02]  /*e210*/  MOV R186, R112 ;  /* 0x0000007000ba7202 */ /* 0x000fe40000000f00 */
[----:B------:R-:W-:Y:S01]  /*e220*/  LDSM.16.MT88.4 R112, [R219+0x2900] ;  /* 0x00290000db70783b */ /* 0x000fe20000004200 */
[--C-:B------:R-:W-:Y:S01]  /*e230*/  FFMA.FTZ R93, R184, c[0x0][0x2d0], -R194.reuse ;  /* 0x0000b400b85d7a23 */ /* 0x100fe200000108c2 */
[----:B------:R-:W-:Y:S01]  /*e240*/  MOV R184, R101 ;  /* 0x0000006500b87202 */ /* 0x000fe20000000f00 */
[----:B------:R-:W-:Y:S01]  /*e250*/  FFMA.FTZ R194, R73, c[0x0][0x2d0], -R194 ;  /* 0x0000b40049c27a23 */ /* 0x000fe200000108c2 */
[----:B------:R-:W3:Y:S01]  /*e260*/  MUFU.EX2 R196, R196 ;  /* 0x000000c400c47308 */ /* 0x000ee20000000800 */
[C---:B------:R-:W-:Y:S01]  /*e270*/  HMMA.16816.F32.BF16 R48, R76.reuse, R94, R48 ;  /* 0x0000005e4c30723c */ /* 0x040fe20000041830 */
[----:B------:R-:W-:Y:S03]  /*e280*/  IMAD.MOV.U32 R73, RZ, RZ, R100 ;  /* 0x000000ffff497224 */ /* 0x000fe600078e0064 */
[----:B-1----:R-:W-:Y:S01]  /*e290*/  F2FP.BF16.PACK_AB R124, R85, R84 ;  /* 0x00000054557c723e */ /* 0x002fe200000010ff */
[----:B------:R-:W-:Y:S02]  /*e2a0*/  FADD.FTZ R117, R73, R117 ;  /* 0x0000007549757221 */ /* 0x000fe40000010000 */
[----:B------:R-:W-:Y:S01]  /*e2b0*/  IMAD.MOV.U32 R95, RZ, RZ, R103 ;  /* 0x000000ffff5f7224 */ /* 0x000fe200078e0067 */
[-C--:B--2---:R-:W-:Y:S01]  /*e2c0*/  HMMA.16816.F32.BF16 R52, R76, R88.reuse, R52 ;  /* 0x000000584c34723c */ /* 0x084fe20000041834 */
[----:B------:R-:W-:Y:S01]  /*e2d0*/  MOV R94, R102 ;  /* 0x00000066005e7202 */ /* 0x000fe20000000f00 */
[----:B------:R-:W-:Y:S01]  /*e2e0*/  MUFU.EX2 R87, R87 ;  /* 0x0000005700577308 */ /* 0x000fe20000000800 */
[----:B------:R-:W1:Y:S01]  /*e2f0*/  LDSM.16.MT88.4 R100, [R220+0x2900] ;  /* 0x00290000dc64783b */ /* 0x000e620000004200 */
[----:B------:R-:W-:Y:S02]  /*e300*/  FADD.FTZ R117, R186, R117 ;  /* 0x00000075ba757221 */ /* 0x000fe40000010000 */
[----:B------:R-:W-:Y:S02]  /*e310*/  FADD.FTZ R119, R94, R119 ;  /* 0x000000775e777221 */ /* 0x000fe40000010000 */
[C---:B------:R-:W-:Y:S01]  /*e320*/  HMMA.16816.F32.BF16 R56, R80.reuse, R88, R56 ;  /* 0x000000585038723c */ /* 0x040fe20000041838 */
[----:B------:R-:W-:Y:S03]  /*e330*/  FADD.FTZ R117, R248, R117 ;  /* 0x00000075f8757221 */ /* 0x000fe60000010000 */
[----:B------:R-:W2:Y:S01]  /*e340*/  MUFU.EX2 R92, R92 ;  /* 0x0000005c005c7308 */ /* 0x000ea20000000800 */
[----:B------:R-:W-:Y:S01]  /*e350*/  FADD.FTZ R119, R181, R119 ;  /* 0x00000077b5777221 */ /* 0x000fe20000010000 */
[----:B---3--:R-:W-:Y:S02]  /*e360*/  F2FP.BF16.PACK_AB R126, R196, R86 ;  /* 0x00000056c47e723e */ /* 0x008fe400000010ff */
[-C--:B------:R-:W-:Y:S01]  /*e370*/  HMMA.16816.F32.BF16 R60, R80, R90.reuse, R60 ;  /* 0x0000005a503c723c */ /* 0x080fe2000004183c */
[----:B------:R-:W-:Y:S03]  /*e380*/  FADD.FTZ R119, R249, R119 ;  /* 0x00000077f9777221 */ /* 0x000fe60000010000 */
[----:B------:R-:W-:Y:S02]  /*e390*/  FADD.FTZ R117, R247, R117 ;  /* 0x00000075f7757221 */ /* 0x000fe40000010000 */
        /* <DEDUP_REMOVED lines=9> */
[----:B--2---:R-:W-:Y:S01]  /*e430*/  F2FP.BF16.PACK_AB R125, R92, R87 ;  /* 0x000000575c7d723e */ /* 0x004fe200000010ff */
        /* <DEDUP_REMOVED lines=27> */
[-C--:B-1----:R-:W-:Y:S01]  /*e5f0*/  HMMA.16816.F32.BF16 R144, R128, R100.reuse, R20 ;  /* 0x000000648090723c */ /* 0x082fe20000041814 */
        /* <DEDUP_REMOVED lines=15> */
[----:B------:R-:W-:Y:S04]  /*e6f0*/  FADD.FTZ R8, R87, R8 ;  /* 0x0000000857087221 */ /* 0x000fe80000010000 */
[----:B------:R-:W-:Y:S03]  /*e700*/  FADD.FTZ R8, R92, R8 ;  /* 0x000000085c087221 */ /* 0x000fe60000010000 */
[C---:B------:R-:W-:Y:S01]  /*e710*/  HMMA.16816.F32.BF16 R108, R124.reuse, R112, R40 ;  /* 0x000000707c6c723c */ /* 0x040fe20000041828 */
[----:B------:R-:W-:Y:S04]  /*e720*/  FADD.FTZ R8, R93, R8 ;  /* 0x000000085d087221 */ /* 0x000fe80000010000 */
[----:B------:R-:W-:Y:S03]  /*e730*/  FADD.FTZ R238, R194, R8 ;  /* 0x00000008c2ee7221 */ /* 0x000fe60000010000 */
[-C--:B------:R-:W-:Y:S07]  /*e740*/  HMMA.16816.F32.BF16 R132, R124, R114.reuse, R44 ;  /* 0x000000727c84723c */ /* 0x080fee000004182c */
[----:B------:R-:W-:Y:S01]  /*e750*/  MOV R44, R72 ;  /* 0x00000048002c7202 */ /* 0x000fe20000000f00 */
[C---:B------:R-:W-:Y:S08]  /*e760*/  HMMA.16816.F32.BF16 R112, R128.reuse, R114, R48 ;  /* 0x000000728070723c */ /* 0x040ff00000041830 */
[-C--:B----4-:R-:W-:Y:S08]  /*e770*/  HMMA.16816.F32.BF16 R116, R128, R4.reuse, R52 ;  /* 0x000000048074723c */ /* 0x090ff00000041834 */
[C---:B------:R-:W-:Y:S08]  /*e780*/  HMMA.16816.F32.BF16 R120, R124.reuse, R4, R56 ;  /* 0x000000047c78723c */ /* 0x040ff00000041838 */
[-C--:B------:R-:W-:Y:S08]  /*e790*/  HMMA.16816.F32.BF16 R124, R124, R6.reuse, R60 ;  /* 0x000000067c7c723c */ /* 0x080ff0000004183c */
[----:B------:R-:W-:Y:S01]  /*e7a0*/  HMMA.16816.F32.BF16 R128, R128, R6, R64 ;  /* 0x000000068080723c */ /* 0x000fe20000041840 */
[----:B------:R-:W-:-:S07]  /*e7b0*/  @P0 BRA `(.L_x_1089) ;  /* 0xffff9bb000000947 */ /* 0x000fce000383ffff */
.L_x_1070:
[----:B------:R-:W1:Y:S01]  /*e7c0*/  S2UR UR13, SR_CTAID.X ;  /* 0x00000000000d79c3 */ /* 0x000e620000002500 */
[----:B------:R-:W-:-:S02]  /*e7d0*/  UISETP.NE.AND UP1, UPT, UR35, URZ, UPT ;  /* 0x0000003f2300728c */ /* 0x000fc4000bf25270 */
[----:B------:R-:W-:Y:S02]  /*e7e0*/  ULDC.64 UR6, c[0x0][0x2c8] ;  /* 0x0000b20000067ab9 */ /* 0x000fe40000000a00 */
[----:B------:R-:W-:-:S06]  /*e7f0*/  UISETP.NE.AND UP0, UPT, UR34, URZ, UPT ;  /* 0x0000003f2200728c */ /* 0x000fcc000bf05270 */
[----:B------:R-:W-:Y:S01]  /*e800*/  PLOP3.LUT P0, PT, PT, PT, UP0, 0x40, 0x0 ;  /* 0x000000000000781c */ /* 0x000fe20003f0e808 */
[----:B-1----:R-:W-:-:S04]  /*e810*/  ULEA UR13, UR13, 0x7f, 0x7 ;  /* 0x0000007f0d0d7891 */ /* 0x002fc8000f8e383f */
        /* <DEDUP_REMOVED lines=22> */
.L_x_1091:
[----:B------:R-:W-:Y:S02]  /*e980*/  UMOV UR7, 0x1 ;  /* 0x0000000100077882 */ /* 0x000fe40000000000 */
[----:B------:R-:W-:Y:S02]  /*e990*/  ULDC UR6, c[0x0][0x32c] ;  /* 0x0000cb0000067ab9 */ /* 0x000fe40000000800 */
[----:B------:R-:W-:-:S03]  /*e9a0*/  UISETP.NE.AND UP0, UPT, UR7, UR6, UPT ;  /* 0x000000060700728c */ /* 0x000fc6000bf05270 */
[----:B------:R-:W-:Y:S02]  /*e9b0*/  ULDC.64 UR6, c[0x0][0x330] ;  /* 0x0000cc0000067ab9 */ /* 0x000fe40000000a00 */
[----:B------:R-:W-:-:S07]  /*e9c0*/  UIMAD.WIDE.U32 UR20, UR18, UR6, URZ ;  /* 0x00000006121472a5 */ /* 0x000fce000f8e003f */
[----:B------:R-:W-:Y:S02]  /*e9d0*/  @UP0 UMOV UR19, UR21 ;  /* 0x0000001500130c82 */ /* 0x000fe40008000000 */
[----:B------:R-:W-:Y:S02]  /*e9e0*/  @UP0 USHF.R.U32.HI UR18, URZ, UR7, UR19 ;  /* 0x000000073f120299 */ /* 0x000fe40008011613 */
.L_x_1092:
[----:B------:R-:W-:Y:S02]  /*e9f0*/  ULDC UR6, c[0x0][0x32c] ;  /* 0x0000cb0000067ab9 */ /* 0x000fe40000000800 */
[----:B------:R-:W-:-:S04]  /*ea00*/  UIMAD UR6, UR18, UR6, URZ ;  /* 0x00000006120672a4 */ /* 0x000fc8000f8e023f */
[----:B------:R-:W-:-:S04]  /*ea10*/  UISETP.LT.AND UP0, UPT, UR13, UR6, UPT ;  /* 0x000000060d00728c */ /* 0x000fc8000bf01270 */
[----:B------:R-:W-:-:S04]  /*ea20*/  USEL UR13, UR13, UR6, !UP0 ;  /* 0x000000060d0d7287 */ /* 0x000fc8000c000000 */
.L_x_1090:
        /* <DEDUP_REMOVED lines=13> */
.L_x_1096:
        /* <DEDUP_REMOVED lines=64> */
.L_x_1094:
        /* <DEDUP_REMOVED lines=175> */
.L_x_1095:
[----:B------:R-:W-:Y:S01]  /*f9f0*/  FMNMX.FTZ R169, R8, R165, !PT ;  /* 0x000000a508a97209 */ /* 0x000fe20007810000 */
[----:B-1----:R-:W-:Y:S01]  /*fa00*/  LDSM.16.MT88.4 R172, [R225+0x100] ;  /* 0x00010000e1ac783b */ /* 0x002fe20000004200 */
        /* <DEDUP_REMOVED lines=90> */
[----:B------:R-:W-:Y:S02]  /*ffb0*/  PLOP3.LUT P0, PT, PT, PT, UP0, 0x80, 0x0 ;  /* 0x000000000000781c */ /* 0x000fe40003f0f008 */
[----:B------:R-:W-:Y:S04]  /*ffc0*/  FMNMX.FTZ R169, R89, R169, !PT ;  /* 0x000000a959a97209 */ /* 0x000fe80007810000 */
[----:B------:R-:W-:Y:S01]  /*ffd0*/  FMNMX.FTZ R169, R92, R169, !PT ;  /* 0x000000a95ca97209 */ /* 0x000fe20007810000 */
[----:B------:R-:W-:Y:S03]  /*ffe0*/  SHFL.BFLY PT, R2, R170, 0x2, 0x1f ;  /* 0x0c401f00aa027f89 */ /* 0x000fe600000e0000 */
[----:B------:R-:W-:Y:S05]  /*fff0*/  FMNMX.FTZ R169, R93, R169, !PT ;  /* 0x000000a95da97209 */ /* 0x000fea0007810000 */
[----:B------:R-:W1:Y:S02]  /*10000*/  SHFL.BFLY PT, R168, R169, 0x2, 0x1f ;  /* 0x0c401f00a9a87f89 */ /* 0x000e6400000e0000 */
[----:B-1----:R-:W-:Y:S02]  /*10010*/  FMNMX.FTZ R169, R169, R168, !PT ;  /* 0x000000a8a9a97209 */ /* 0x002fe40007810000 */
[----:B------:R-:W-:Y:S02]  /*10020*/  FMNMX.FTZ R168, R75, R0, !PT ;  /* 0x000000004ba87209 */ /* 0x000fe40007810000 */
[----:B------:R-:W-:Y:S02]  /*10030*/  FMNMX.FTZ R3, R3, R171, !PT ;  /* 0x000000ab03037209 */ /* 0x000fe40007810000 */
[----:B------:R-:W1:Y:S01]  /*10040*/  SHFL.BFLY PT, R0, R169, 0x1, 0x1f ;  /* 0x0c201f00a9007f89 */ /* 0x000e6200000e0000 */
[----:B------:R-:W-:Y:S02]  /*10050*/  FMNMX.FTZ R168, R78, R168, !PT ;  /* 0x000000a84ea87209 */ /* 0x000fe40007810000 */
[----:B------:R-:W-:Y:S02]  /*10060*/  FMNMX.FTZ R170, R170, R2, !PT ;  /* 0x00000002aaaa7209 */ /* 0x000fe40007810000 */
[----:B------:R-:W-:Y:S03]  /*10070*/  FMNMX.FTZ R168, R79, R168, !PT ;  /* 0x000000a84fa87209 */ /* 0x000fe60007810000 */
[----:B------:R-:W2:Y:S01]  /*10080*/  SHFL.BFLY PT, R171, R3, 0x1, 0x1f ;  /* 0x0c201f0003ab7f89 */ /* 0x000ea200000e0000 */
[----:B------:R-:W-:Y:S04]  /*10090*/  FMNMX.FTZ R168, R90, R168, !PT ;  /* 0x000000a85aa87209 */ /* 0x000fe80007810000 */
[----:B------:R-:W-:Y:S03]  /*100a0*/  FMNMX.FTZ R168, R91, R168, !PT ;  /* 0x000000a85ba87209 */ /* 0x000fe60007810000 */
[----:B------:R-:W3:Y:S01]  /*100b0*/  SHFL.BFLY PT, R2, R170, 0x1, 0x1f ;  /* 0x0c201f00aa027f89 */ /* 0x000ee200000e0000 */
[----:B------:R-:W-:Y:S04]  /*100c0*/  FMNMX.FTZ R168, R94, R168, !PT ;  /* 0x000000a85ea87209 */ /* 0x000fe80007810000 */
[----:B------:R-:W-:Y:S02]  /*100d0*/  FMNMX.FTZ R168, R95, R168, !PT ;  /* 0x000000a85fa87209 */ /* 0x000fe40007810000 */
[----:B-1----:R-:W-:Y:S03]  /*100e0*/  FMNMX.FTZ R0, R169, R0, !PT ;  /* 0x00000000a9007209 */ /* 0x002fe60007810000 */
[----:B------:R-:W1:Y:S02]  /*100f0*/  SHFL.BFLY PT, R169, R168, 0x2, 0x1f ;  /* 0x0c401f00a8a97f89 */ /* 0x000e6400000e0000 */
[C---:B------:R-:W-:Y:S02]  /*10100*/  FMUL.FTZ R201, R0.reuse, c[0x0][0x2d0] ;  /* 0x0000b40000c97a20 */ /* 0x040fe40000410000 */
[----:B------:R-:W-:Y:S01]  /*10110*/  FADD.FTZ R165, -R0, R165 ;  /* 0x000000a500a57221 */ /* 0x000fe20000010100 */
[----:B--2---:R-:W-:Y:S01]  /*10120*/  FMNMX.FTZ R3, R3, R171, !PT ;  /* 0x000000ab03037209 */ /* 0x004fe20007810000 */
[--C-:B------:R-:W-:Y:S02]  /*10130*/  FFMA.FTZ R247, R44, c[0x0][0x2d0], -R201.reuse ;  /* 0x0000b4002cf77a23 */ /* 0x100fe400000108c9 */
[--C-:B------:R-:W-:Y:S02]  /*10140*/  FFMA.FTZ R248, R45, c[0x0][0x2d0], -R201.reuse ;  /* 0x0000b4002df87a23 */ /* 0x100fe400000108c9 */
[----:B------:R-:W-:Y:S02]  /*10150*/  FFMA.FTZ R57, R57, c[0x0][0x2d0], -R201 ;  /* 0x0000b40039397a23 */ /* 0x000fe400000108c9 */
[----:B------:R-:W-:Y:S01]  /*10160*/  MUFU.EX2 R247, R247 ;  /* 0x000000f700f77308 */ /* 0x000fe20000000800 */
[----:B------:R-:W-:Y:S01]  /*10170*/  FMUL.FTZ R203, R3, c[0x0][0x2d0] ;  /* 0x0000b40003cb7a20 */ /* 0x000fe20000410000 */
[----:B---3--:R-:W-:Y:S01]  /*10180*/  FMNMX.FTZ R2, R170, R2, !PT ;  /* 0x00000002aa027209 */ /* 0x008fe20007810000 */
[----:B------:R-:W-:Y:S02]  /*10190*/  FMUL.FTZ R165, R165, c[0x0][0x2d0] ;  /* 0x0000b400a5a57a20 */ /* 0x000fe40000410000 */
[--C-:B------:R-:W-:Y:S02]  /*101a0*/  FFMA.FTZ R209, R48, c[0x0][0x2d0], -R203.reuse ;  /* 0x0000b40030d17a23 */ /* 0x100fe400000108cb */
[--C-:B------:R-:W-:Y:S02]  /*101b0*/  FFMA.FTZ R210, R49, c[0x0][0x2d0], -R203.reuse ;  /* 0x0000b40031d27a23 */ /* 0x100fe400000108cb */
[--C-:B------:R-:W-:Y:S01]  /*101c0*/  FFMA.FTZ R251, R52, c[0x0][0x2d0], -R203.reuse ;  /* 0x0000b40034fb7a23 */ /* 0x100fe200000108cb */
[----:B------:R-:W2:Y:S01]  /*101d0*/  MUFU.EX2 R165, R165 ;  /* 0x000000a500a57308 */ /* 0x000ea20000000800 */
[--C-:B------:R-:W-:Y:S01]  /*101e0*/  FFMA.FTZ R252, R53, c[0x0][0x2d0], -R203.reuse ;  /* 0x0000b40035fc7a23 */ /* 0x100fe200000108cb */
[----:B-1----:R-:W-:Y:S01]  /*101f0*/  FMNMX.FTZ R169, R168, R169, !PT ;  /* 0x000000a9a8a97209 */ /* 0x002fe20007810000 */
[----:B------:R-:W-:Y:S02]  /*10200*/  FMUL.FTZ R202, R2, c[0x0][0x2d0] ;  /* 0x0000b40002ca7a20 */ /* 0x000fe40000410000 */
[--C-:B------:R-:W-:Y:S02]  /*10210*/  FFMA.FTZ R171, R16, c[0x0][0x2d0], -R203.reuse ;  /* 0x0000b40010ab7a23 */ /* 0x100fe400000108cb */
[--C-:B------:R-:W-:Y:S01]  /*10220*/  FFMA.FTZ R211, R50, c[0x0][0x2d0], -R202.reuse ;  /* 0x0000b40032d37a23 */ /* 0x100fe200000108ca */
[----:B------:R-:W1:Y:S01]  /*10230*/  SHFL.BFLY PT, R168, R169, 0x1, 0x1f ;  /* 0x0c201f00a9a87f89 */ /* 0x000e6200000e0000 */
[--C-:B------:R-:W-:Y:S01]  /*10240*/  FFMA.FTZ R242, R51, c[0x0][0x2d0], -R202.reuse ;  /* 0x0000b40033f27a23 */ /* 0x100fe200000108ca */
[----:B------:R-:W-:Y:S01]  /*10250*/  MUFU.EX2 R209, R209 ;  /* 0x000000d100d17308 */ /* 0x000fe20000000800 */
[--C-:B------:R-:W-:Y:S02]  /*10260*/  FFMA.FTZ R55, R55, c[0x0][0x2d0], -R202.reuse ;  /* 0x0000b40037377a23 */ /* 0x100fe400000108ca */
[--C-:B------:R-:W-:Y:S02]  /*10270*/  FFMA.FTZ R180, R17, c[0x0][0x2d0], -R203.reuse ;  /* 0x0000b40011b47a23 */ /* 0x100fe400000108cb */
[--C-:B------:R-:W-:Y:S01]  /*10280*/  FFMA.FTZ R182, R18, c[0x0][0x2d0], -R202.reuse ;  /* 0x0000b40012b67a23 */ /* 0x100fe200000108ca */
[----:B------:R-:W-:Y:S01]  /*10290*/  LDSM.16.MT88.4 R48, [R219+0x900] ;  /* 0x00090000db30783b */ /* 0x000fe20000004200 */
[--C-:B------:R-:W-:Y:S02]  /*102a0*/  FFMA.FTZ R35, R35, c[0x0][0x2d0], -R202.reuse ;  /* 0x0000b40023237a23 */ /* 0x100fe400000108ca */
[--C-:B------:R-:W-:Y:S01]  /*102b0*/  FFMA.FTZ R193, R20, c[0x0][0x2d0], -R203.reuse ;  /* 0x0000b40014c17a23 */ /* 0x100fe200000108cb */
[----:B------:R-:W-:Y:S01]  /*102c0*/  MUFU.EX2 R171, R171 ;  /* 0x000000ab00ab7308 */ /* 0x000fe20000000800 */
[--C-:B------:R-:W-:Y:S02]  /*102d0*/  FFMA.FTZ R194, R21, c[0x0][0x2d0], -R203.reuse ;  /* 0x0000b40015c27a23 */ /* 0x100fe400000108cb */
[--C-:B------:R-:W-:Y:S02]  /*102e0*/  FFMA.FTZ R195, R22, c[0x0][0x2d0], -R202.reuse ;  /* 0x0000b40016c37a23 */ /* 0x100fe400000108ca */
[--C-:B------:R-:W-:Y:S02]  /*102f0*/  FFMA.FTZ R196, R23, c[0x0][0x2d0], -R202.reuse ;  /* 0x0000b40017c47a23 */ /* 0x100fe400000108ca */
[----:B------:R-:W-:Y:S02]  /*10300*/  FFMA.FTZ R198, R33, c[0x0][0x2d0], -R203 ;  /* 0x0000b40021c67a23 */ /* 0x000fe400000108cb */
[----:B--2---:R-:W-:Y:S01]  /*10310*/  FMUL.FTZ R33, R165, R141 ;  /* 0x0000008da5217220 */ /* 0x004fe20000410000 */
[----:B------:R-:W-:Y:S01]  /*10320*/  MUFU.EX2 R180, R180 ;  /* 0x000000b400b47308 */ /* 0x000fe20000000800 */
[--C-:B------:R-:W-:Y:S01]  /*10330*/  FFMA.FTZ R199, R34, c[0x0][0x2d0], -R202.reuse ;  /* 0x0000b40022c77a23 */ /* 0x100fe200000108ca */
[----:B-1----:R-:W-:Y:S01]  /*10340*/  FMNMX.FTZ R168, R168, R169, !PT ;  /* 0x000000a9a8a87209 */ /* 0x002fe20007810000 */
[----:B------:R-:W-:Y:S02]  /*10350*/  FFMA.FTZ R169, R19, c[0x0][0x2d0], -R202 ;  /* 0x0000b40013a97a23 */ /* 0x000fe400000108ca */
[--C-:B------:R-:W-:Y:S02]  /*10360*/  FFMA.FTZ R186, R12, c[0x0][0x2d0], -R201.reuse ;  /* 0x0000b4000cba7a23 */ /* 0x100fe400000108c9 */
[----:B------:R-:W-:Y:S02]  /*10370*/  FMUL.FTZ R200, R168, c[0x0][0x2d0] ;  /* 0x0000b400a8c87a20 */ /* 0x000fe40000410000 */
[----:B------:R-:W-:Y:S01]  /*10380*/  FMUL.FTZ R12, R165, R152 ;  /* 0x00000098a50c7220 */ /* 0x000fe20000410000 */
[----:B------:R-:W-:Y:S01]  /*10390*/  MUFU.EX2 R182, R182 ;  /* 0x000000b600b67308 */ /* 0x000fe20000000800 */
[--C-:B------:R-:W-:Y:S02]  /*103a0*/  FFMA.FTZ R249, R46, c[0x0][0x2d0], -R200.reuse ;  /* 0x0000b4002ef97a23 */ /* 0x100fe400000108c8 */
[--C-:B------:R-:W-:Y:S02]  /*103b0*/  FFMA.FTZ R250, R47, c[0x0][0x2d0], -R200.reuse ;  /* 0x0000b4002ffa7a23 */ /* 0x100fe400000108c8 */
[----:B------:R-:W-:Y:S01]  /*103c0*/  LDSM.16.MT88.4 R44, [R225+0x1100] ;  /* 0x00110000e12c783b */ /* 0x000fe20000004200 */
[--C-:B------:R-:W-:Y:S02]  /*103d0*/  FFMA.FTZ R59, R59, c[0x0][0x2d0], -R200.reuse ;  /* 0x0000b4003b3b7a23 */ /* 0x100fe400000108c8 */
[--C-:B------:R-:W-:Y:S02]  /*103e0*/  FFMA.FTZ R204, R31, c[0x0][0x2d0], -R200.reuse ;  /* 0x0000b4001fcc7a23 */ /* 0x100fe400000108c8 */
[----:B------:R-:W-:Y:S01]  /*103f0*/  MUFU.EX2 R169, R169 ;  /* 0x000000a900a97308 */ /* 0x000fe20000000800 */
[----:B------:R-:W-:Y:S02]  /*10400*/  FFMA.FTZ R187, R13, c[0x0][0x2d0], -R201 ;  /* 0x0000b4000dbb7a23 */ /* 0x000fe400000108c9 */
[C---:B------:R-:W-:Y:S02]  /*10410*/  FMUL.FTZ R13, R165.reuse, R153 ;  /* 0x00000099a50d7220 */ /* 0x040fe40000410000 */
[--C-:B------:R-:W-:Y:S02]  /*10420*/  FFMA.FTZ R190, R14, c[0x0][0x2d0], -R200.reuse ;  /* 0x0000b4000ebe7a23 */ /* 0x100fe400000108c8 */
[--C-:B------:R-:W-:Y:S02]  /*10430*/  FFMA.FTZ R197, R32, c[0x0][0x2d0], -R203.reuse ;  /* 0x0000b40020c57a23 */ /* 0x100fe400000108cb */
[----:B------:R-:W-:Y:S01]  /*10440*/  FMUL.FTZ R32, R165, R140 ;  /* 0x0000008ca5207220 */ /* 0x000fe20000410000 */
[----:B------:R-:W-:Y:S01]  /*10450*/  MUFU.EX2 R186, R186 ;  /* 0x000000ba00ba7308 */ /* 0x000fe20000000800 */
[----:B------:R-:W-:Y:S02]  /*10460*/  FFMA.FTZ R140, R27, c[0x0][0x2d0], -R200 ;  /* 0x0000b4001b8c7a23 */ /* 0x000fe400000108c8 */
[C---:B------:R-:W-:Y:S02]  /*10470*/  FMUL.FTZ R108, R165.reuse, R108 ;  /* 0x0000006ca56c7220 */ /* 0x040fe40000410000 */
[C---:B------:R-:W-:Y:S02]  /*10480*/  FMUL.FTZ R109, R165.reuse, R109 ;  /* 0x0000006da56d7220 */ /* 0x040fe40000410000 */
[C---:B------:R-:W-:Y:S02]  /*10490*/  FMUL.FTZ R120, R165.reuse, R120 ;  /* 0x00000078a5787220 */ /* 0x040fe40000410000 */
[C---:B------:R-:W-:Y:S01]  /*104a0*/  FMUL.FTZ R121, R165.reuse, R121 ;  /* 0x00000079a5797220 */ /* 0x040fe20000410000 */
[----:B------:R-:W-:Y:S01]  /*104b0*/  MUFU.EX2 R187, R187 ;  /* 0x000000bb00bb7308 */ /* 0x000fe20000000800 */
[C---:B------:R-:W-:Y:S02]  /*104c0*/  FMUL.FTZ R124, R165.reuse, R124 ;  /* 0x0000007ca57c7220 */ /* 0x040fe40000410000 */
[----:B------:R-:W-:Y:S02]  /*104d0*/  FMUL.FTZ R125, R165, R125 ;  /* 0x0000007da57d7220 */ /* 0x000fe40000410000 */
[--C-:B------:R-:W-:Y:S02]  /*104e0*/  FFMA.FTZ R205, R36, c[0x0][0x2d0], -R203.reuse ;  /* 0x0000b40024cd7a23 */ /* 0x100fe400000108cb */
[----:B------:R-:W-:Y:S02]  /*104f0*/  FFMA.FTZ R206, R37, c[0x0][0x2d0], -R203 ;  /* 0x0000b40025ce7a23 */ /* 0x000fe400000108cb */
[--C-:B------:R-:W-:Y:S01]  /*10500*/  FFMA.FTZ R207, R38, c[0x0][0x2d0], -R202.reuse ;  /* 0x0000b40026cf7a23 */ /* 0x100fe200000108ca */
[----:B------:R-:W-:Y:S01]  /*10510*/  MUFU.EX2 R190, R190 ;  /* 0x000000be00be7308 */ /* 0x000fe20000000800 */
[----:B------:R-:W-:Y:S02]  /*10520*/  FFMA.FTZ R208, R39, c[0x0][0x2d0], -R202 ;  /* 0x0000b40027d07a23 */ /* 0x000fe400000108ca */
        /* <DEDUP_REMOVED lines=13> */
[----:B------:R-:W-:Y:S02]  /*10600*/  FFMA.FTZ R79, R79, c[0x0][0x2d0], -R200 ;  /* 0x0000b4004f4f7a23 */ /* 0x000fe400000108c8 */
[----:B------:R-:W-:Y:S02]  /*10610*/  FADD.FTZ R167, -R3, R167 ;  /* 0x000000a703a77221 */ /* 0x000fe40000010100 */
[----:B------:R-:W-:Y:S01]  /*10620*/  FADD.FTZ R166, -R2, R166 ;  /* 0x000000a602a67221 */ /* 0x000fe20000010100 */
[----:B------:R-:W-:Y:S01]  /*10630*/  MUFU.EX2 R195, R195 ;  /* 0x000000c300c37308 */ /* 0x000fe20000000800 */
[----:B------:R-:W-:Y:S02]  /*10640*/  FMUL.FTZ R167, R167, c[0x0][0x2d0] ;  /* 0x0000b400a7a77a20 */ /* 0x000fe40000410000 */
[----:B------:R-:W-:Y:S02]  /*10650*/  FMUL.FTZ R166, R166, c[0x0][0x2d0] ;  /* 0x0000b400a6a67a20 */ /* 0x000fe40000410000 */
[--C-:B------:R-:W-:Y:S02]  /*10660*/  FFMA.FTZ R183, R4, c[0x0][0x2d0], -R203.reuse ;  /* 0x0000b40004b77a23 */ /* 0x100fe400000108cb */
[----:B------:R-:W-:Y:S02]  /*10670*/  FFMA.FTZ R170, R5, c[0x0][0x2d0], -R203 ;  /* 0x0000b40005aa7a23 */ /* 0x000fe400000108cb */
[--C-:B------:R-:W-:Y:S01]  /*10680*/  FFMA.FTZ R184, R6, c[0x0][0x2d0], -R202.reuse ;  /* 0x0000b40006b87a23 */ /* 0x100fe200000108ca */
[----:B------:R-:W1:Y:S01]  /*10690*/  MUFU.EX2 R167, R167 ;  /* 0x000000a700a77308 */ /* 0x000e620000000800 */
[----:B------:R-:W-:Y:S02]  /*106a0*/  FFMA.FTZ R181, R7, c[0x0][0x2d0], -R202 ;  /* 0x0000b40007b57a23 */ /* 0x000fe400000108ca */
[----:B------:R-:W-:Y:S02]  /*106b0*/  FADD.FTZ R164, -R168, R164 ;  /* 0x000000a4a8a47221 */ /* 0x000fe40000010100 */
[--C-:B------:R-:W-:Y:S02]  /*106c0*/  FFMA.FTZ R188, R8, c[0x0][0x2d0], -R201.reuse ;  /* 0x0000b40008bc7a23 */ /* 0x100fe400000108c9 */
[----:B------:R-:W-:Y:S02]  /*106d0*/  FMUL.FTZ R164, R164, c[0x0][0x2d0] ;  /* 0x0000b400a4a47a20 */ /* 0x000fe40000410000 */
[----:B------:R-:W-:Y:S01]  /*106e0*/  FMUL.FTZ R8, R165, R156 ;  /* 0x0000009ca5087220 */ /* 0x000fe20000410000 */
[----:B------:R-:W2:Y:S01]  /*106f0*/  MUFU.EX2 R166, R166 ;  /* 0x000000a600a67308 */ /* 0x000ea20000000800 */
[----:B------:R-:W-:Y:S02]  /*10700*/  FFMA.FTZ R185, R9, c[0x0][0x2d0], -R201 ;  /* 0x0000b40009b97a23 */ /* 0x000fe400000108c9 */
[----:B------:R-:W-:Y:S02]  /*10710*/  FMUL.FTZ R9, R165, R157 ;  /* 0x0000009da5097220 */ /* 0x000fe40000410000 */
[--C-:B------:R-:W-:Y:S02]  /*10720*/  FFMA.FTZ R192, R10, c[0x0][0x2d0], -R200.reuse ;  /* 0x0000b4000ac07a23 */ /* 0x100fe400000108c8 */
[--C-:B------:R-:W-:Y:S02]  /*10730*/  FFMA.FTZ R189, R11, c[0x0][0x2d0], -R200.reuse ;  /* 0x0000b4000bbd7a23 */ /* 0x100fe400000108c8 */
[----:B------:R-:W-:Y:S01]  /*10740*/  FFMA.FTZ R191, R15, c[0x0][0x2d0], -R200 ;  /* 0x0000b4000fbf7a23 */ /* 0x000fe200000108c8 */
[----:B------:R-:W-:Y:S01]  /*10750*/  MUFU.EX2 R183, R183 ;  /* 0x000000b700b77308 */ /* 0x000fe20000000800 */
[--C-:B------:R-:W-:Y:S02]  /*10760*/  FFMA.FTZ R64, R64, c[0x0][0x2d0], -R203.reuse ;  /* 0x0000b40040407a23 */ /* 0x100fe400000108cb */
[----:B------:R-:W-:Y:S02]  /*10770*/  FFMA.FTZ R65, R65, c[0x0][0x2d0], -R203 ;  /* 0x0000b40041417a23 */ /* 0x000fe400000108cb */
[C---:B-1----:R-:W-:Y:S02]  /*10780*/  FMUL.FTZ R16, R167.reuse, R148 ;  /* 0x00000094a7107220 */ /* 0x042fe40000410000 */
[C---:B------:R-:W-:Y:S02]  /*10790*/  FMUL.FTZ R17, R167.reuse, R149 ;  /* 0x00000095a7117220 */ /* 0x040fe40000410000 */
[C---:B------:R-:W-:Y:S01]  /*107a0*/  FMUL.FTZ R20, R167.reuse, R144 ;  /* 0x00000090a7147220 */ /* 0x040fe20000410000 */
[----:B------:R-:W1:Y:S01]  /*107b0*/  MUFU.EX2 R170, R170 ;  /* 0x000000aa00aa7308 */ /* 0x000e620000000800 */
[C---:B------:R-:W-:Y:S02]  /*107c0*/  FMUL.FTZ R21, R167.reuse, R145 ;  /* 0x00000091a7157220 */ /* 0x040fe40000410000 */
[C---:B------:R-:W-:Y:S01]  /*107d0*/  FMUL.FTZ R36, R167.reuse, R128 ;  /* 0x00000080a7247220 */ /* 0x040fe20000410000 */
[----:B------:R-:W-:Y:S01]  /*107e0*/  F2FP.BF16.PACK_AB R128, R194, R193 ;  /* 0x000000c1c280723e */ /* 0x000fe200000010ff */
[C---:B--2---:R-:W-:Y:S02]  /*107f0*/  FMUL.FTZ R18, R166.reuse, R150 ;  /* 0x00000096a6127220 */ /* 0x044fe40000410000 */
[C---:B------:R-:W-:Y:S02]  /*10800*/  FMUL.FTZ R19, R166.reuse, R151 ;  /* 0x00000097a6137220 */ /* 0x040fe40000410000 */
[----:B------:R-:W-:Y:S01]  /*10810*/  LDSM.16.MT88.4 R148, [R225+0x2900] ;  /* 0x00290000e194783b */ /* 0x000fe20000004200 */
[----:B------:R-:W-:Y:S01]  /*10820*/  MUFU.EX2 R184, R184 ;  /* 0x000000b800b87308 */ /* 0x000fe20000000800 */
[C---:B------:R-:W-:Y:S02]  /*10830*/  FMUL.FTZ R22, R166.reuse, R146 ;  /* 0x00000092a6167220 */ /* 0x040fe40000410000 */
[C---:B------:R-:W-:Y:S02]  /*10840*/  FMUL.FTZ R23, R166.reuse, R147 ;  /* 0x00000093a6177220 */ /* 0x040fe40000410000 */
[C---:B------:R-:W-:Y:S02]  /*10850*/  FMUL.FTZ R37, R167.reuse, R129 ;  /* 0x00000081a7257220 */ /* 0x040fe40000410000 */
[----:B------:R-:W2:Y:S01]  /*10860*/  LDSM.16.MT88.4 R144, [R219+0x100] ;  /* 0x00010000db90783b */ /* 0x000ea20000004200 */
[C---:B------:R-:W-:Y:S02]  /*10870*/  FMUL.FTZ R38, R166.reuse, R130 ;  /* 0x00000082a6267220 */ /* 0x040fe40000410000 */
[----:B------:R-:W3:Y:S01]  /*10880*/  MUFU.EX2 R181, R181 ;  /* 0x000000b500b57308 */ /* 0x000ee20000000800 */
[----:B------:R-:W-:Y:S02]  /*10890*/  FMUL.FTZ R39, R166, R131 ;  /* 0x00000083a6277220 */ /* 0x000fe40000410000 */
[C---:B------:R-:W-:Y:S01]  /*108a0*/  FMUL.FTZ R4, R167.reuse, R160 ;  /* 0x000000a0a7047220 */ /* 0x040fe20000410000 */
[----:B-1----:R-:W-:Y:S01]  /*108b0*/  F2FP.BF16.PACK_AB R160, R170, R183 ;  /* 0x000000b7aaa0723e */ /* 0x002fe200000010ff */
[----:B------:R-:W-:Y:S02]  /*108c0*/  FMUL.FTZ R5, R167, R161 ;  /* 0x000000a1a7057220 */ /* 0x000fe40000410000 */
[----:B------:R-:W-:Y:S01]  /*108d0*/  FMUL.FTZ R6, R166, R162 ;  /* 0x000000a2a6067220 */ /* 0x000fe20000410000 */
[----:B------:R-:W-:Y:S01]  /*108e0*/  F2FP.BF16.PACK_AB R162, R180, R171 ;  /* 0x000000abb4a2723e */ /* 0x000fe200000010ff */
[C---:B------:R-:W-:Y:S01]  /*108f0*/  FMUL.FTZ R7, R166.reuse, R163 ;  /* 0x000000a3a6077220 */ /* 0x040fe20000410000 */
[----:B------:R-:W1:Y:S01]  /*10900*/  MUFU.EX2 R164, R164 ;  /* 0x000000a400a47308 */ /* 0x000e620000000800 */
[----:B------:R-:W-:Y:S01]  /*10910*/  F2FP.BF16.PACK_AB R163, R169, R182 ;  /* 0x000000b6a9a3723e */ /* 0x000fe200000010ff */
[C---:B------:R-:W-:Y:S02]  /*10920*/  FMUL.FTZ R100, R167.reuse, R100 ;  /* 0x00000064a7647220 */ /* 0x040fe40000410000 */
[C---:B------:R-:W-:Y:S02]  /*10930*/  FMUL.FTZ R101, R167.reuse, R101 ;  /* 0x00000065a7657220 */ /* 0x040fe40000410000 */
[C---:B------:R-:W-:Y:S02]  /*10940*/  FMUL.FTZ R102, R166.reuse, R102 ;  /* 0x00000066a6667220 */ /* 0x040fe40000410000 */
[C---:B------:R-:W-:Y:S02]  /*10950*/  FMUL.FTZ R103, R166.reuse, R103 ;  /* 0x00000067a6677220 */ /* 0x040fe40000410000 */
[----:B------:R-:W-:Y:S01]  /*10960*/  MUFU.EX2 R188, R188 ;  /* 0x000000bc00bc7308 */ /* 0x000fe20000000800 */
[C---:B------:R-:W-:Y:S02]  /*10970*/  FMUL.FTZ R104, R167.reuse, R104 ;  /* 0x00000068a7687220 */ /* 0x040fe40000410000 */
[----:B------:R-:W-:Y:S01]  /*10980*/  FMUL.FTZ R105, R167, R105 ;  /* 0x00000069a7697220 */ /* 0x000fe20000410000 */
[----:B---3--:R-:W-:Y:S01]  /*10990*/  F2FP.BF16.PACK_AB R161, R181, R184 ;  /* 0x000000b8b5a1723e */ /* 0x008fe200000010ff */
[C---:B------:R-:W-:Y:S02]  /*109a0*/  FMUL.FTZ R106, R166.reuse, R106 ;  /* 0x0000006aa66a7220 */ /* 0x040fe40000410000 */
[----:B------:R-:W-:Y:S02]  /*109b0*/  FMUL.FTZ R107, R166, R107 ;  /* 0x0000006ba66b7220 */ /* 0x000fe40000410000 */
[----:B------:R-:W-:Y:S01]  /*109c0*/  FMUL.FTZ R112, R167, R112 ;  /* 0x00000070a7707220 */ /* 0x000fe20000410000 */
[----:B------:R-:W3:Y:S01]  /*109d0*/  MUFU.EX2 R185, R185 ;  /* 0x000000b900b97308 */ /* 0x000ee20000000800 */
[-C--:B------:R-:W-:Y:S05]  /*109e0*/  HMMA.16816.F32.BF16 R4, R160, R172.reuse, R4 ;  /* 0x000000aca004723c */ /* 0x080fea0000041804 */
[C---:B-1----:R-:W-:Y:S02]  /*109f0*/  FMUL.FTZ R34, R164.reuse, R142 ;  /* 0x0000008ea4227220 */ /* 0x042fe40000410000 */
[C---:B------:R-:W-:Y:S02]  /*10a00*/  FMUL.FTZ R27, R164.reuse, R139 ;  /* 0x0000008ba41b7220 */ /* 0x040fe40000410000 */
[----:B------:R-:W-:Y:S03]  /*10a10*/  MUFU.EX2 R192, R192 ;  /* 0x000000c000c07308 */ /* 0x000fe60000000800 */
[C---:B------:R-:W-:Y:S02]  /*10a20*/  FMUL.FTZ R31, R164.reuse, R135 ;  /* 0x00000087a41f7220 */ /* 0x040fe40000410000 */
[C---:B------:R-:W-:Y:S02]  /*10a30*/  FMUL.FTZ R14, R164.reuse, R154 ;  /* 0x0000009aa40e7220 */ /* 0x040fe40000410000 */
[C---:B------:R-:W-:Y:S01]  /*10a40*/  FMUL.FTZ R10, R164.reuse, R158 ;  /* 0x0000009ea40a7220 */ /* 0x040fe20000410000 */
[----:B------:R-:W-:Y:S01]  /*10a50*/  F2FP.BF16.PACK_AB R158, R187, R186 ;  /* 0x000000babb9e723e */ /* 0x000fe200000010ff */
[C---:B------:R-:W-:Y:S01]  /*10a60*/  FMUL.FTZ R11, R164.reuse, R159 ;  /* 0x0000009fa40b7220 */ /* 0x040fe20000410000 */
[----:B------:R-:W1:Y:S01]  /*10a70*/  MUFU.EX2 R189, R189 ;  /* 0x000000bd00bd7308 */ /* 0x000e620000000800 */
[C---:B------:R-:W-:Y:S02]  /*10a80*/  FMUL.FTZ R15, R164.reuse, R155 ;  /* 0x0000009ba40f7220 */ /* 0x040fe40000410000 */
[C---:B------:R-:W-:Y:S01]  /*10a90*/  FMUL.FTZ R110, R164.reuse, R110 ;  /* 0x0000006ea46e7220 */ /* 0x040fe20000410000 */
[----:B---3--:R-:W-:Y:S01]  /*10aa0*/  F2FP.BF16.PACK_AB R156, R185, R188 ;  /* 0x000000bcb99c723e */ /* 0x008fe200000010ff */
[----:B------:R-:W-:Y:S02]  /*10ab0*/  FMUL.FTZ R111, R164, R111 ;  /* 0x0000006fa46f7220 */ /* 0x000fe40000410000 */
[C---:B------:R-:W-:Y:S02]  /*10ac0*/  FMUL.FTZ R113, R167.reuse, R113 ;  /* 0x00000071a7717220 */ /* 0x040fe40000410000 */
[C---:B------:R-:W-:Y:S01]  /*10ad0*/  FMUL.FTZ R114, R166.reuse, R114 ;  /* 0x00000072a6727220 */ /* 0x040fe20000410000 */
[----:B------:R-:W3:Y:S01]  /*10ae0*/  MUFU.EX2 R191, R191 ;  /* 0x000000bf00bf7308 */ /* 0x000ee20000000800 */
[C---:B------:R-:W-:Y:S02]  /*10af0*/  FMUL.FTZ R115, R166.reuse, R115 ;  /* 0x00000073a6737220 */ /* 0x040fe40000410000 */
[C---:B------:R-:W-:Y:S02]  /*10b00*/  FMUL.FTZ R116, R167.reuse, R116 ;  /* 0x00000074a7747220 */ /* 0x040fe40000410000 */
[----:B------:R-:W-:Y:S02]  /*10b10*/  FMUL.FTZ R117, R167, R117 ;  /* 0x00000075a7757220 */ /* 0x000fe40000410000 */
[C---:B------:R-:W-:Y:S02]  /*10b20*/  FMUL.FTZ R118, R166.reuse, R118 ;  /* 0x00000076a6767220 */ /* 0x040fe40000410000 */
[----:B------:R-:W-:Y:S01]  /*10b30*/  FMUL.FTZ R119, R166, R119 ;  /* 0x00000077a6777220 */ /* 0x000fe20000410000 */
[----:B------:R-:W-:Y:S01]  /*10b40*/  MUFU.EX2 R152, R55 ;  /* 0x0000003700987308 */ /* 0x000fe20000000800 */
[C---:B------:R-:W-:Y:S02]  /*10b50*/  FMUL.FTZ R122, R164.reuse, R122 ;  /* 0x0000007aa47a7220 */ /* 0x040fe40000410000 */
[C---:B------:R-:W-:Y:S01]  /*10b60*/  FMUL.FTZ R123, R164.reuse, R123 ;  /* 0x0000007ba47b7220 */ /* 0x040fe20000410000 */
[----:B-1----:R-:W-:Y:S01]  /*10b70*/  F2FP.BF16.PACK_AB R157, R189, R192 ;  /* 0x000000c0bd9d723e */ /* 0x002fe200000010ff */
[C---:B------:R-:W-:Y:S02]  /*10b80*/  FMUL.FTZ R126, R164.reuse, R126 ;  /* 0x0000007ea47e7220 */ /* 0x040fe40000410000 */
[----:B------:R-:W-:Y:S02]  /*10b90*/  FMUL.FTZ R127, R164, R127 ;  /* 0x0000007fa47f7220 */ /* 0x000fe40000410000 */
[--C-:B------:R-:W-:Y:S01]  /*10ba0*/  FFMA.FTZ R66, R66, c[0x0][0x2d0], -R202.reuse ;  /* 0x0000b40042427a23 */ /* 0x100fe200000108ca */
[----:B------:R-:W-:Y:S01]  /*10bb0*/  MUFU.EX2 R153, R57 ;  /* 0x0000003900997308 */ /* 0x000fe20000000800 */
[----:B------:R-:W-:Y:S02]  /*10bc0*/  FFMA.FTZ R67, R67, c[0x0][0x2d0], -R202 ;  /* 0x0000b40043437a23 */ /* 0x000fe400000108ca */
[--C-:B------:R-:W-:Y:S01]  /*10bd0*/  FFMA.FTZ R60, R60, c[0x0][0x2d0], -R201.reuse ;  /* 0x0000b4003c3c7a23 */ /* 0x100fe200000108c9 */
[----:B---3--:R-:W-:Y:S01]  /*10be0*/  F2FP.BF16.PACK_AB R159, R191, R190 ;  /* 0x000000bebf9f723e */ /* 0x008fe200000010ff */
[----:B------:R-:W-:Y:S02]  /*10bf0*/  FFMA.FTZ R61, R61, c[0x0][0x2d0], -R201 ;  /* 0x0000b4003d3d7a23 */ /* 0x000fe400000108c9 */
[--C-:B------:R-:W-:Y:S02]  /*10c00*/  FFMA.FTZ R62, R62, c[0x0][0x2d0], -R200.reuse ;  /* 0x0000b4003e3e7a23 */ /* 0x100fe400000108c8 */
[----:B------:R-:W-:Y:S01]  /*10c10*/  FFMA.FTZ R63, R63, c[0x0][0x2d0], -R200 ;  /* 0x0000b4003f3f7a23 */ /* 0x000fe200000108c8 */
[----:B------:R-:W-:Y:S01]  /*10c20*/  MUFU.EX2 R154, R59 ;  /* 0x0000003b009a7308 */ /* 0x000fe20000000800 */
[C---:B------:R-:W-:Y:S04]  /*10c30*/  HMMA.16816.F32.BF16 R8, R156.reuse, R172, R8 ;  /* 0x000000ac9c08723c */ /* 0x040fe80000041808 */
[--C-:B------:R-:W-:Y:S02]  /*10c40*/  FFMA.FTZ R68, R68, c[0x0][0x2d0], -R203.reuse ;  /* 0x0000b40044447a23 */ /* 0x100fe400000108cb */
[----:B------:R-:W-:Y:S02]  /*10c50*/  FFMA.FTZ R69, R69, c[0x0][0x2d0], -R203 ;  /* 0x0000b40045457a23 */ /* 0x000fe400000108cb */
[-C--:B------:R-:W-:Y:S01]  /*10c60*/  HMMA.16816.F32.BF16 R12, R156, R174.reuse, R12 ;  /* 0x000000ae9c0c723c */ /* 0x080fe2000004180c */
[----:B------:R1:W-:Y:S03]  /*10c70*/  MUFU.EX2 R172, R35 ;  /* 0x0000002300ac7308 */ /* 0x0003e60000000800 */
[--C-:B------:R-:W-:Y:S02]  /*10c80*/  FFMA.FTZ R173, R24, c[0x0][0x2d0], -R201.reuse ;  /* 0x0000b40018ad7a23 */ /* 0x100fe400000108c9 */
[----:B------:R-:W-:Y:S02]  /*10c90*/  FMUL.FTZ R24, R165, R136 ;  /* 0x00000088a5187220 */ /* 0x000fe40000410000 */
[C---:B------:R-:W-:Y:S03]  /*10ca0*/  HMMA.16816.F32.BF16 R16, R160.reuse, R174, R16 ;  /* 0x000000aea010723c */ /* 0x040fe60000041810 */
[----:B------:R-:W3:Y:S01]  /*10cb0*/  MUFU.EX2 R196, R196 ;  /* 0x000000c400c47308 */ /* 0x000ee20000000800 */
[--C-:B------:R-:W-:Y:S02]  /*10cc0*/  FFMA.FTZ R70, R70, c[0x0][0x2d0], -R202.reuse ;  /* 0x0000b40046467a23 */ /* 0x100fe400000108ca */
[----:B------:R-:W-:Y:S02]  /*10cd0*/  FFMA.FTZ R71, R71, c[0x0][0x2d0], -R202 ;  /* 0x0000b40047477a23 */ /* 0x000fe400000108ca */
[-C--:B------:R-:W-:Y:S04]  /*10ce0*/  HMMA.16816.F32.BF16 R20, R160, R176.reuse, R20 ;  /* 0x000000b0a014723c */ /* 0x080fe80000041814 */
[----:B------:R-:W-:Y:S01]  /*10cf0*/  FFMA.FTZ R174, R25, c[0x0][0x2d0], -R201 ;  /* 0x0000b40019ae7a23 */ /* 0x000fe200000108c9 */
[----:B------:R-:W-:Y:S01]  /*10d00*/  MUFU.EX2 R197, R197 ;  /* 0x000000c500c57308 */ /* 0x000fe20000000800 */
[----:B------:R-:W-:Y:S02]  /*10d10*/  FMUL.FTZ R25, R165, R137 ;  /* 0x00000089a5197220 */ /* 0x000fe40000410000 */
[----:B------:R-:W-:Y:S04]  /*10d20*/  FFMA.FTZ R175, R26, c[0x0][0x2d0], -R200 ;  /* 0x0000b4001aaf7a23 */ /* 0x000fe800000108c8 */
[C---:B-1----:R-:W-:Y:S02]  /*10d30*/  FMUL.FTZ R35, R164.reuse, R143 ;  /* 0x0000008fa4237220 */ /* 0x042fe40000410000 */
[----:B------:R-:W-:Y:S01]  /*10d40*/  FMUL.FTZ R26, R164, R138 ;  /* 0x0000008aa41a7220 */ /* 0x000fe20000410000 */
[----:B------:R-:W1:Y:S01]  /*10d50*/  MUFU.EX2 R198, R198 ;  /* 0x000000c600c67308 */ /* 0x000e620000000800 */
[----:B------:R-:W4:Y:S01]  /*10d60*/  LDSM.16.MT88.4 R136, [R218+0x100] ;  /* 0x00010000da88783b */ /* 0x000f220000004200 */
[--C-:B------:R-:W-:Y:S02]  /*10d70*/  FFMA.FTZ R80, R80, c[0x0][0x2d0], -R203.reuse ;  /* 0x0000b40050507a23 */ /* 0x100fe400000108cb */
[C---:B------:R-:W-:Y:S04]  /*10d80*/  HMMA.16816.F32.BF16 R32, R156.reuse, R176, R32 ;  /* 0x000000b09c20723c */ /* 0x040fe80000041820 */
[----:B---3--:R-:W-:Y:S01]  /*10d90*/  F2FP.BF16.PACK_AB R129, R196, R195 ;  /* 0x000000c3c481723e */ /* 0x008fe200000010ff */
[----:B------:R-:W-:Y:S01]  /*10da0*/  FFMA.FTZ R81, R81, c[0x0][0x2d0], -R203 ;  /* 0x0000b40051517a23 */ /* 0x000fe200000108cb */
[----:B------:R3:W-:Y:S01]  /*10db0*/  MUFU.EX2 R176, R140 ;  /* 0x0000008c00b07308 */ /* 0x0007e20000000800 */
[--C-:B------:R-:W-:Y:S01]  /*10dc0*/  FFMA.FTZ R177, R28, c[0x0][0x2d0], -R201.reuse ;  /* 0x0000b4001cb17a23 */ /* 0x100fe200000108c9 */
[-C--:B------:R-:W-:Y:S04]  /*10dd0*/  HMMA.16816.F32.BF16 R24, R156, R178.reuse, R24 ;  /* 0x000000b29c18723c */ /* 0x080fe80000041818 */
[----:B------:R-:W-:Y:S02]  /*10de0*/  FMUL.FTZ R28, R165, R132 ;  /* 0x00000084a51c7220 */ /* 0x000fe40000410000 */
[--C-:B------:R-:W-:Y:S02]  /*10df0*/  FFMA.FTZ R82, R82, c[0x0][0x2d0], -R202.reuse ;  /* 0x0000b40052527a23 */ /* 0x100fe400000108ca */
[C---:B------:R-:W-:Y:S01]  /*10e00*/  HMMA.16816.F32.BF16 R100, R160.reuse, R178, R100 ;  /* 0x000000b2a064723c */ /* 0x040fe20000041864 */
[----:B------:R-:W5:Y:S03]  /*10e10*/  MUFU.EX2 R199, R199 ;  /* 0x000000c700c77308 */ /* 0x000f660000000800 */
[----:B-1----:R-:W-:Y:S01]  /*10e20*/  F2FP.BF16.PACK_AB R130, R198, R197 ;  /* 0x000000c5c682723e */ /* 0x002fe200000010ff */
[----:B------:R-:W-:Y:S02]  /*10e30*/  FFMA.FTZ R83, R83, c[0x0][0x2d0], -R202 ;  /* 0x0000b40053537a23 */ /* 0x000fe400000108ca */
[----:B------:R-:W-:Y:S01]  /*10e40*/  FFMA.FTZ R178, R29, c[0x0][0x2d0], -R201 ;  /* 0x0000b4001db27a23 */ /* 0x000fe200000108c9 */
[-C--:B--2---:R-:W-:Y:S03]  /*10e50*/  HMMA.16816.F32.BF16 R104, R160, R144.reuse, R104 ;  /* 0x00000090a068723c */ /* 0x084fe60000041868 */
[----:B------:R-:W-:Y:S01]  /*10e60*/  MUFU.EX2 R243, R243 ;  /* 0x000000f300f37308 */ /* 0x000fe20000000800 */
[----:B------:R-:W-:Y:S01]  /*10e70*/  FMUL.FTZ R29, R165, R133 ;  /* 0x00000085a51d7220 */ /* 0x000fe20000410000 */
[----:B---3--:R-:W-:Y:S01]  /*10e80*/  LDSM.16.MT88.4 R140, [R220+0x900] ;  /* 0x00090000dc8c783b */ /* 0x008fe20000004200 */
[----:B------:R-:W-:Y:S02]  /*10e90*/  FFMA.FTZ R179, R30, c[0x0][0x2d0], -R200 ;  /* 0x0000b4001eb37a23 */ /* 0x000fe400000108c8 */
[C---:B------:R-:W-:Y:S04]  /*10ea0*/  HMMA.16816.F32.BF16 R108, R156.reuse, R144, R108 ;  /* 0x000000909c6c723c */ /* 0x040fe8000004186c */
[----:B------:R-:W-:Y:S01]  /*10eb0*/  FMUL.FTZ R30, R164, R134 ;  /* 0x00000086a41e7220 */ /* 0x000fe20000410000 */
[----:B------:R-:W-:Y:S01]  /*10ec0*/  MUFU.EX2 R244, R244 ;  /* 0x000000f400f47308 */ /* 0x000fe20000000800 */
[----:B------:R-:W1:Y:S01]  /*10ed0*/  LDSM.16.MT88.4 R132, [R225+0x900] ;  /* 0x00090000e184783b */ /* 0x000e620000004200 */
[--C-:B------:R-:W-:Y:S01]  /*10ee0*/  FFMA.FTZ R84, R84, c[0x0][0x2d0], -R203.reuse ;  /* 0x0000b40054547a23 */ /* 0x100fe200000108cb */
[----:B-----5:R-:W-:Y:S03]  /*10ef0*/  F2FP.BF16.PACK_AB R131, R172, R199 ;  /* 0x000000c7ac83723e */ /* 0x020fe600000010ff */
[-C--:B------:R-:W-:Y:S03]  /*10f00*/  HMMA.16816.F32.BF16 R28, R156, R146.reuse, R28 ;  /* 0x000000929c1c723c */ /* 0x080fe6000004181c */
[--C-:B------:R-:W-:Y:S01]  /*10f10*/  FFMA.FTZ R85, R85, c[0x0][0x2d0], -R203.reuse ;  /* 0x0000b40055557a23 */ /* 0x100fe200000108cb */
[----:B------:R-:W-:Y:S01]  /*10f20*/  MUFU.EX2 R245, R245 ;  /* 0x000000f500f57308 */ /* 0x000fe20000000800 */
[--C-:B------:R-:W-:Y:S02]  /*10f30*/  FFMA.FTZ R86, R86, c[0x0][0x2d0], -R202.reuse ;  /* 0x0000b40056567a23 */ /* 0x100fe400000108ca */
[--C-:B------:R-:W-:Y:S01]  /*10f40*/  FFMA.FTZ R87, R87, c[0x0][0x2d0], -R202.reuse ;  /* 0x0000b40057577a23 */ /* 0x100fe200000108ca */
[C---:B------:R-:W-:Y:S04]  /*10f50*/  HMMA.16816.F32.BF16 R112, R160.reuse, R146, R112 ;  /* 0x00000092a070723c */ /* 0x040fe80000041870 */
[--C-:B------:R-:W-:Y:S02]  /*10f60*/  FFMA.FTZ R96, R96, c[0x0][0x2d0], -R203.reuse ;  /* 0x0000b40060607a23 */ /* 0x100fe400000108cb */
[----:B------:R-:W-:Y:S01]  /*10f70*/  MUFU.EX2 R246, R246 ;  /* 0x000000f600f67308 */ /* 0x000fe20000000800 */
[----:B------:R-:W-:Y:S01]  /*10f80*/  FFMA.FTZ R203, R97, c[0x0][0x2d0], -R203 ;  /* 0x0000b40061cb7a23 */ /* 0x000fe200000108cb */
[-C--:B----4-:R-:W-:Y:S04]  /*10f90*/  HMMA.16816.F32.BF16 R116, R160, R136.reuse, R116 ;  /* 0x00000088a074723c */ /* 0x090fe80000041874 */
[----:B------:R-:W-:Y:S01]  /*10fa0*/  FFMA.FTZ R97, R98, c[0x0][0x2d0], -R202 ;  /* 0x0000b40062617a23 */ /* 0x000fe200000108ca */
[----:B------:R-:W-:Y:S01]  /*10fb0*/  MOV R98, R154 ;  /* 0x0000009a00627202 */ /* 0x000fe20000000f00 */
[----:B------:R-:W-:Y:S01]  /*10fc0*/  FFMA.FTZ R184, R166, R240, R184 ;  /* 0x000000f0a6b87223 */ /* 0x000fe200000100b8 */
[----:B------:R-:W-:Y:S01]  /*10fd0*/  MOV R166, R2 ;  /* 0x0000000200a67202 */ /* 0x000fe20000000f00 */
[C---:B------:R-:W-:Y:S01]  /*10fe0*/  HMMA.16816.F32.BF16 R120, R156.reuse, R136, R120 ;  /* 0x000000889c78723c */ /* 0x040fe20000041878 */
[----:B------:R-:W-:Y:S03]  /*10ff0*/  MUFU.EX2 R173, R173 ;  /* 0x000000ad00ad7308 */ /* 0x000fe60000000800 */
[----:B------:R-:W-:Y:S01]  /*11000*/  FFMA.FTZ R188, R165, R239, R188 ;  /* 0x000000efa5bc7223 */ /* 0x000fe200000100bc */
[----:B------:R-:W-:Y:S01]  /*11010*/  MOV R165, R0 ;  /* 0x0000000000a57202 */ /* 0x000fe20000000f00 */
[----:B------:R-:W-:Y:S01]  /*11020*/  FFMA.FTZ R192, R164, R238, R192 ;  /* 0x000000eea4c07223 */ /* 0x000fe200000100c0 */
[----:B------:R-:W-:Y:S01]  /*11030*/  MOV R164, R168 ;  /* 0x000000a800a47202 */ /* 0x000fe20000000f00 */
[-C--:B------:R-:W-:Y:S03]  /*11040*/  HMMA.16816.F32.BF16 R124, R156, R138.reuse, R124 ;  /* 0x0000008a9c7c723c */ /* 0x080fe6000004187c */
[----:B------:R-:W2:Y:S01]  /*11050*/  MUFU.EX2 R174, R174 ;  /* 0x000000ae00ae7308 */ /* 0x000ea20000000800 */
[----:B------:R-:W-:Y:S02]  /*11060*/  FADD.FTZ R184, R181, R184 ;  /* 0x000000b8b5b87221 */ /* 0x000fe40000010000 */
[----:B------:R-:W-:Y:S02]  /*11070*/  FADD.FTZ R188, R185, R188 ;  /* 0x000000bcb9bc7221 */ /* 0x000fe40000010000 */
[----:B------:R-:W-:Y:S04]  /*11080*/  HMMA.16816.F32.BF16 R36, R160, R138, R36 ;  /* 0x0000008aa024723c */ /* 0x000fe80000041824 */
[----:B------:R-:W-:Y:S01]  /*11090*/  FADD.FTZ R192, R189, R192 ;  /* 0x000000c0bdc07221 */ /* 0x000fe20000010000 */
[----:B------:R-:W3:Y:S01]  /*110a0*/  MUFU.EX2 R175, R175 ;  /* 0x000000af00af7308 */ /* 0x000ee20000000800 */
[----:B------:R-:W-:Y:S02]  /*110b0*/  FADD.FTZ R184, R182, R184 ;  /* 0x000000b8b6b87221 */ /* 0x000fe40000010000 */
[-C--:B-1----:R-:W-:Y:S05]  /*110c0*/  HMMA.16816.F32.BF16 R4, R128, R132.reuse, R4 ;  /* 0x000000848004723c */ /* 0x082fea0000041804 */
[----:B------:R-:W-:Y:S02]  /*110d0*/  FADD.FTZ R188, R186, R188 ;  /* 0x000000bcbabc7221 */ /* 0x000fe40000010000 */
[----:B------:R-:W1:Y:S01]  /*110e0*/  MUFU.EX2 R177, R177 ;  /* 0x000000b100b17308 */ /* 0x000e620000000800 */
[----:B------:R-:W-:Y:S01]  /*110f0*/  FADD.FTZ R192, R190, R192 ;  /* 0x000000c0bec07221 */ /* 0x000fe20000010000 */
[----:B--2---:R-:W-:Y:S03]  /*11100*/  F2FP.BF16.PACK_AB R136, R174, R173 ;  /* 0x000000adae88723e */ /* 0x004fe600000010ff */
[----:B------:R-:W-:Y:S02]  /*11110*/  FADD.FTZ R184, R169, R184 ;  /* 0x000000b8a9b87221 */ /* 0x000fe40000010000 */
[----:B------:R-:W-:Y:S03]  /*11120*/  FADD.FTZ R188, R187, R188 ;  /* 0x000000bcbbbc7221 */ /* 0x000fe60000010000 */
[----:B------:R-:W2:Y:S01]  /*11130*/  MUFU.EX2 R178, R178 ;  /* 0x000000b200b27308 */ /* 0x000ea20000000800 */
[----:B------:R-:W-:Y:S02]  /*11140*/  FADD.FTZ R192, R191, R192 ;  /* 0x000000c0bfc07221 */ /* 0x000fe40000010000 */
[----:B------:R-:W-:Y:S01]  /*11150*/  FFMA.FTZ R183, R167, R241, R183 ;  /* 0x000000f1a7b77223 */ /* 0x000fe200000100b7 */
[----:B---3--:R-:W-:Y:S01]  /*11160*/  F2FP.BF16.PACK_AB R137, R176, R175 ;  /* 0x000000afb089723e */ /* 0x008fe200000010ff */
[----:B------:R-:W-:Y:S01]  /*11170*/  FADD.FTZ R184, R195, R184 ;  /* 0x000000b8c3b87221 */ /* 0x000fe20000010000 */
[----:B------:R-:W-:Y:S01]  /*11180*/  MOV R167, R3 ;  /* 0x0000000300a77202 */ /* 0x000fe20000000f00 */
[----:B------:R-:W-:Y:S02]  /*11190*/  FADD.FTZ R188, R173, R188 ;  /* 0x000000bcadbc7221 */ /* 0x000fe40000010000 */
[----:B------:R-:W-:Y:S01]  /*111a0*/  FADD.FTZ R192, R175, R192 ;  /* 0x000000c0afc07221 */ /* 0x000fe20000010000 */
[----:B------:R-:W3:Y:S01]  /*111b0*/  MUFU.EX2 R179, R179 ;  /* 0x000000b300b37308 */ /* 0x000ee20000000800 */
[----:B------:R-:W-:Y:S02]  /*111c0*/  FADD.FTZ R183, R170, R183 ;  /* 0x000000b7aab77221 */ /* 0x000fe40000010000 */
[----:B------:R-:W-:Y:S02]  /*111d0*/  FADD.FTZ R184, R196, R184 ;  /* 0x000000b8c4b87221 */ /* 0x000fe40000010000 */
[----:B------:R-:W-:Y:S02]  /*111e0*/  FADD.FTZ R188, R174, R188 ;  /* 0x000000bcaebc7221 */ /* 0x000fe40000010000 */
[----:B------:R-:W-:Y:S02]  /*111f0*/  FADD.FTZ R192, R176, R192 ;  /* 0x000000c0b0c07221 */ /* 0x000fe40000010000 */
[----:B------:R-:W-:Y:S01]  /*11200*/  FADD.FTZ R183, R171, R183 ;  /* 0x000000b7abb77221 */ /* 0x000fe20000010000 */
[----:B------:R-:W4:Y:S01]  /*11210*/  MUFU.EX2 R204, R204 ;  /* 0x000000cc00cc7308 */ /* 0x000f220000000800 */
[----:B------:R-:W-:Y:S02]  /*11220*/  FADD.FTZ R184, R199, R184 ;  /* 0x000000b8c7b87221 */ /* 0x000fe40000010000 */
[----:B-1----:R-:W-:Y:S01]  /*11230*/  FADD.FTZ R188, R177, R188 ;  /* 0x000000bcb1bc7221 */ /* 0x002fe20000010000 */
[----:B--2---:R-:W-:Y:S01]  /*11240*/  F2FP.BF16.PACK_AB R138, R178, R177 ;  /* 0x000000b1b28a723e */ /* 0x004fe200000010ff */
[----:B------:R-:W-:Y:S02]  /*11250*/  FADD.FTZ R183, R180, R183 ;  /* 0x000000b7b4b77221 */ /* 0x000fe40000010000 */
[----:B------:R-:W-:Y:S02]  /*11260*/  FADD.FTZ R172, R172, R184 ;  /* 0x000000b8acac7221 */ /* 0x000fe40000010000 */
[----:B------:R-:W-:Y:S01]  /*11270*/  FADD.FTZ R178, R178, R188 ;  /* 0x000000bcb2b27221 */ /* 0x000fe20000010000 */
[----:B------:R-:W1:Y:S01]  /*11280*/  MUFU.EX2 R248, R248 ;  /* 0x000000f800f87308 */ /* 0x000e620000000800 */
[----:B------:R-:W-:Y:S02]  /*11290*/  FADD.FTZ R183, R193, R183 ;  /* 0x000000b7c1b77221 */ /* 0x000fe40000010000 */
[----:B------:R-:W-:Y:S02]  /*112a0*/  FADD.FTZ R178, R243, R178 ;  /* 0x000000b2f3b27221 */ /* 0x000fe40000010000 */
[----:B---3--:R-:W-:Y:S02]  /*112b0*/  FADD.FTZ R192, R179, R192 ;  /* 0x000000c0b3c07221 */ /* 0x008fe40000010000 */
[----:B------:R-:W-:Y:S02]  /*112c0*/  FADD.FTZ R183, R194, R183 ;  /* 0x000000b7c2b77221 */ /* 0x000fe40000010000 */
[----:B------:R-:W-:Y:S01]  /*112d0*/  FADD.FTZ R178, R244, R178 ;  /* 0x000000b2f4b27221 */ /* 0x000fe20000010000 */
[----:B------:R-:W2:Y:S01]  /*112e0*/  MUFU.EX2 R249, R249 ;  /* 0x000000f900f97308 */ /* 0x000ea20000000800 */
[----:B------:R-:W-:Y:S02]  /*112f0*/  FADD.FTZ R183, R197, R183 ;  /* 0x000000b7c5b77221 */ /* 0x000fe40000010000 */
[----:B------:R-:W-:Y:S01]  /*11300*/  FADD.FTZ R178, R247, R178 ;  /* 0x000000b2f7b27221 */ /* 0x000fe20000010000 */
[C---:B----4-:R-:W-:Y:S01]  /*11310*/  F2FP.BF16.PACK_AB R139, R204.reuse, R179 ;  /* 0x000000b3cc8b723e */ /* 0x050fe200000010ff */
[----:B------:R-:W-:Y:S02]  /*11320*/  FADD.FTZ R192, R204, R192 ;  /* 0x000000c0ccc07221 */ /* 0x000fe40000010000 */
[----:B------:R-:W-:Y:S02]  /*11330*/  FADD.FTZ R198, R198, R183 ;  /* 0x000000b7c6c67221 */ /* 0x000fe40000010000 */
[----:B------:R-:W-:Y:S01]  /*11340*/  FADD.FTZ R192, R245, R192 ;  /* 0x000000c0f5c07221 */ /* 0x000fe20000010000 */
[----:B------:R-:W3:Y:S01]  /*11350*/  MUFU.EX2 R250, R250 ;  /* 0x000000fa00fa7308 */ /* 0x000ee20000000800 */
[C---:B------:R-:W-:Y:S04]  /*11360*/  HMMA.16816.F32.BF16 R8, R136.reuse, R132, R8 ;  /* 0x000000848808723c */ /* 0x040fe80000041808 */
[----:B------:R-:W-:Y:S02]  /*11370*/  FADD.FTZ R192, R246, R192 ;  /* 0x000000c0f6c07221 */ /* 0x000fe40000010000 */
[----:B-1----:R-:W-:Y:S02]  /*11380*/  FADD.FTZ R178, R248, R178 ;  /* 0x000000b2f8b27221 */ /* 0x002fe40000010000 */
[-C--:B------:R-:W-:Y:S01]  /*11390*/  HMMA.16816.F32.BF16 R12, R136, R134.reuse, R12 ;  /* 0x00000086880c723c */ /* 0x080fe2000004180c */
[----:B------:R-:W-:Y:S03]  /*113a0*/  MUFU.EX2 R72, R72 ;  /* 0x0000004800487308 */ /* 0x000fe60000000800 */
[----:B--2---:R-:W-:Y:S04]  /*113b0*/  FADD.FTZ R192, R249, R192 ;  /* 0x000000c0f9c07221 */ /* 0x004fe80000010000 */
[C---:B------:R-:W-:Y:S01]  /*113c0*/  HMMA.16816.F32.BF16 R16, R128.reuse, R134, R16 ;  /* 0x000000868010723c */ /* 0x040fe20000041810 */
[----:B------:R-:W1:Y:S02]  /*113d0*/  LDSM.16.MT88.4 R132, [R218+0x900] ;  /* 0x00090000da84783b */ /* 0x000e640000004200 */
[----:B------:R-:W-:Y:S01]  /*113e0*/  MUFU.EX2 R73, R73 ;  /* 0x0000004900497308 */ /* 0x000fe20000000800 */
[----:B---3--:R-:W-:Y:S04]  /*113f0*/  FADD.FTZ R192, R250, R192 ;  /* 0x000000c0fac07221 */ /* 0x008fe80000010000 */
[-C--:B------:R-:W-:Y:S05]  /*11400*/  HMMA.16816.F32.BF16 R20, R128, R140.reuse, R20 ;  /* 0x0000008c8014723c */ /* 0x080fea0000041814 */
[----:B------:R-:W-:Y:S03]  /*11410*/  MUFU.EX2 R74, R74 ;  /* 0x0000004a004a7308 */ /* 0x000fe60000000800 */
[C---:B------:R-:W-:Y:S07]  /*11420*/  HMMA.16816.F32.BF16 R32, R136.reuse, R140, R32 ;  /* 0x0000008c8820723c */ /* 0x040fee0000041820 */
[----:B------:R-:W-:Y:S01]  /*11430*/  MUFU.EX2 R75, R75 ;  /* 0x0000004b004b7308 */ /* 0x000fe20000000800 */
[-C--:B------:R-:W-:Y:S08]  /*11440*/  HMMA.16816.F32.BF16 R24, R136, R142.reuse, R24 ;  /* 0x0000008e8818723c */ /* 0x080ff00000041818 */
[C---:B------:R-:W-:Y:S01]  /*11450*/  HMMA.16816.F32.BF16 R100, R128.reuse, R142, R100 ;  /* 0x0000008e8064723c */ /* 0x040fe20000041864 */
[----:B------:R-:W-:Y:S07]  /*11460*/  MUFU.EX2 R76, R76 ;  /* 0x0000004c004c7308 */ /* 0x000fee0000000800 */
[-C--:B------:R-:W-:Y:S03]  /*11470*/  HMMA.16816.F32.BF16 R104, R128, R48.reuse, R104 ;  /* 0x000000308068723c */ /* 0x080fe60000041868 */
[----:B------:R-:W-:Y:S05]  /*11480*/  MUFU.EX2 R77, R77 ;  /* 0x0000004d004d7308 */ /* 0x000fea0000000800 */
[C---:B------:R-:W-:Y:S05]  /*11490*/  HMMA.16816.F32.BF16 R108, R136.reuse, R48, R108 ;  /* 0x00000030886c723c */ /* 0x040fea000004186c */
[----:B------:R-:W-:Y:S02]  /*114a0*/  MUFU.EX2 R78, R78 ;  /* 0x0000004e004e7308 */ /* 0x000fe40000000800 */
[----:B------:R-:W-:Y:S01]  /*114b0*/  F2FP.BF16.PACK_AB R48, R244, R243 ;  /* 0x000000f3f430723e */ /* 0x000fe200000010ff */
[-C--:B------:R-:W-:Y:S04]  /*114c0*/  HMMA.16816.F32.BF16 R28, R136, R50.reuse, R28 ;  /* 0x00000032881c723c */ /* 0x080fe8000004181c */
[----:B------:R-:W-:Y:S03]  /*114d0*/  F2FP.BF16.PACK_AB R49, R246, R245 ;  /* 0x000000f5f631723e */ /* 0x000fe600000010ff */
[----:B------:R-:W-:Y:S01]  /*114e0*/  MUFU.EX2 R79, R79 ;  /* 0x0000004f004f7308 */ /* 0x000fe20000000800 */
[C---:B------:R-:W-:Y:S07]  /*114f0*/  HMMA.16816.F32.BF16 R112, R128.reuse, R50, R112 ;  /* 0x000000328070723c */ /* 0x040fee0000041870 */
[----:B------:R-:W-:Y:S01]  /*11500*/  F2FP.BF16.PACK_AB R50, R248, R247 ;  /* 0x000000f7f832723e */ /* 0x000fe200000010ff */
[-C--:B-1----:R-:W-:Y:S01]  /*11510*/  HMMA.16816.F32.BF16 R116, R128, R132.reuse, R116 ;  /* 0x000000848074723c */ /* 0x082fe20000041874 */
[----:B------:R-:W1:Y:S03]  /*11520*/  MUFU.EX2 R205, R205 ;  /* 0x000000cd00cd7308 */ /* 0x000e660000000800 */
[----:B------:R-:W-:Y:S04]  /*11530*/  F2FP.BF16.PACK_AB R51, R250, R249 ;  /* 0x000000f9fa33723e */ /* 0x000fe800000010ff */
[C---:B------:R-:W-:Y:S03]  /*11540*/  HMMA.16816.F32.BF16 R120, R136.reuse, R132, R120 ;  /* 0x000000848878723c */ /* 0x040fe60000041878 */
[----:B------:R-:W2:Y:S04]  /*11550*/  MUFU.EX2 R206, R206 ;  /* 0x000000ce00ce7308 */ /* 0x000ea80000000800 */
[--C-:B------:R-:W-:Y:S01]  /*11560*/  FFMA.FTZ R132, R54, c[0x0][0x2d0], -R202.reuse ;  /* 0x0000b40036847a23 */ /* 0x100fe200000108ca */
[-C--:B------:R-:W-:Y:S01]  /*11570*/  HMMA.16816.F32.BF16 R124, R136, R134.reuse, R124 ;  /* 0x00000086887c723c */ /* 0x080fe2000004187c */
[----:B------:R-:W3:Y:S03]  /*11580*/  LDSM.16.MT88.4 R52, [R220+0x1100] ;  /* 0x00110000dc34783b */ /* 0x000ee60000004200 */
[--C-:B------:R-:W-:Y:S01]  /*11590*/  FFMA.FTZ R133, R56, c[0x0][0x2d0], -R201.reuse ;  /* 0x0000b40038857a23 */ /* 0x100fe200000108c9 */
[----:B------:R-:W4:Y:S01]  /*115a0*/  MUFU.EX2 R207, R207 ;  /* 0x000000cf00cf7308 */ /* 0x000f220000000800 */
[----:B------:R-:W-:Y:S01]  /*115b0*/  FFMA.FTZ R202, R99, c[0x0][0x2d0], -R202 ;  /* 0x0000b40063ca7a23 */ /* 0x000fe200000108ca */
[----:B------:R-:W-:Y:S01]  /*115c0*/  MOV R99, R153 ;  /* 0x0000009900637202 */ /* 0x000fe20000000f00 */
[----:B------:R-:W-:Y:S01]  /*115d0*/  HMMA.16816.F32.BF16 R36, R128, R134, R36 ;  /* 0x000000868024723c */ /* 0x000fe20000041824 */
[----:B------:R-:W5:Y:S03]  /*115e0*/  LDSM.16.MT88.4 R128, [R219+0x1100] ;  /* 0x00110000db80783b */ /* 0x000f660000004200 */
[----:B-1----:R-:W-:Y:S03]  /*115f0*/  FADD.FTZ R198, R205, R198 ;  /* 0x000000c6cdc67221 */ /* 0x002fe60000010000 */
[----:B------:R-:W1:Y:S01]  /*11600*/  MUFU.EX2 R208, R208 ;  /* 0x000000d000d07308 */ /* 0x000e620000000800 */
[----:B------:R-:W-:Y:S02]  /*11610*/  FFMA.FTZ R134, R58, c[0x0][0x2d0], -R200 ;  /* 0x0000b4003a867a23 */ /* 0x000fe400000108c8 */
[----:B------:R-:W-:Y:S02]  /*11620*/  LDSM.16.MT88.4 R56, [R219+0x1900] ;  /* 0x00190000db38783b */ /* 0x000fe40000004200 */
[C---:B--2---:R-:W-:Y:S01]  /*11630*/  F2FP.BF16.PACK_AB R40, R206.reuse, R205 ;  /* 0x000000cdce28723e */ /* 0x044fe200000010ff */
[----:B------:R-:W-:Y:S04]  /*11640*/  FADD.FTZ R198, R206, R198 ;  /* 0x000000c6cec67221 */ /* 0x000fe80000010000 */
[----:B------:R-:W2:Y:S01]  /*11650*/  MUFU.EX2 R210, R210 ;  /* 0x000000d200d27308 */ /* 0x000ea20000000800 */
[----:B------:R-:W-:Y:S02]  /*11660*/  FADD.FTZ R198, R209, R198 ;  /* 0x000000c6d1c67221 */ /* 0x000fe40000010000 */
[----:B----4-:R-:W-:Y:S07]  /*11670*/  FADD.FTZ R172, R207, R172 ;  /* 0x000000accfac7221 */ /* 0x010fee0000010000 */
[----:B------:R-:W4:Y:S01]  /*11680*/  MUFU.EX2 R211, R211 ;  /* 0x000000d300d37308 */ /* 0x000f220000000800 */
[C---:B-1----:R-:W-:Y:S01]  /*11690*/  F2FP.BF16.PACK_AB R41, R208.reuse, R207 ;  /* 0x000000cfd029723e */ /* 0x042fe200000010ff */
[----:B------:R-:W-:Y:S08]  /*116a0*/  FADD.FTZ R172, R208, R172 ;  /* 0x000000acd0ac7221 */ /* 0x000ff00000010000 */
[----:B------:R-:W1:Y:S01]  /*116b0*/  MUFU.EX2 R242, R242 ;  /* 0x000000f200f27308 */ /* 0x000e620000000800 */
[C---:B--2---:R-:W-:Y:S01]  /*116c0*/  F2FP.BF16.PACK_AB R42, R210.reuse, R209 ;  /* 0x000000d1d22a723e */ /* 0x044fe200000010ff */
[----:B------:R-:W-:Y:S08]  /*116d0*/  FADD.FTZ R198, R210, R198 ;  /* 0x000000c6d2c67221 */ /* 0x000ff00000010000 */
[----:B------:R-:W2:Y:S01]  /*116e0*/  MUFU.EX2 R251, R251 ;  /* 0x000000fb00fb7308 */ /* 0x000ea20000000800 */
[----:B----4-:R-:W-:Y:S09]  /*116f0*/  FADD.FTZ R172, R211, R172 ;  /* 0x000000acd3ac7221 */ /* 0x010ff20000010000 */
[----:B------:R-:W4:Y:S01]  /*11700*/  MUFU.EX2 R252, R252 ;  /* 0x000000fc00fc7308 */ /* 0x000f220000000800 */
[C---:B-1----:R-:W-:Y:S01]  /*11710*/  F2FP.BF16.PACK_AB R43, R242.reuse, R211 ;  /* 0x000000d3f22b723e */ /* 0x042fe200000010ff */
[----:B------:R-:W-:Y:S08]  /*11720*/  FADD.FTZ R172, R242, R172 ;  /* 0x000000acf2ac7221 */ /* 0x000ff00000010000 */
[----:B------:R-:W1:Y:S01]  /*11730*/  MUFU.EX2 R132, R132 ;  /* 0x0000008400847308 */ /* 0x000e620000000800 */
[-C--:B------:R-:W-:Y:S05]  /*11740*/  HMMA.16816.F32.BF16 R4, R40, R44.reuse, R4 ;  /* 0x0000002c2804723c */ /* 0x080fea0000041804 */
[----:B--2---:R-:W-:Y:S03]  /*11750*/  FADD.FTZ R198, R251, R198 ;  /* 0x000000c6fbc67221 */ /* 0x004fe60000010000 */
[C---:B------:R-:W-:Y:S01]  /*11760*/  HMMA.16816.F32.BF16 R8, R48.reuse, R44, R8 ;  /* 0x0000002c3008723c */ /* 0x040fe20000041808 */
[----:B------:R-:W2:Y:S03]  /*11770*/  MUFU.EX2 R64, R64 ;  /* 0x0000004000407308 */ /* 0x000ea60000000800 */
[----:B----4-:R-:W-:Y:S04]  /*11780*/  FADD.FTZ R198, R252, R198 ;  /* 0x000000c6fcc67221 */ /* 0x010fe80000010000 */
[-C--:B------:R-:W-:Y:S03]  /*11790*/  HMMA.16816.F32.BF16 R12, R48, R46.reuse, R12 ;  /* 0x0000002e300c723c */ /* 0x080fe6000004180c */
[----:B------:R-:W4:Y:S01]  /*117a0*/  MUFU.EX2 R65, R65 ;  /* 0x0000004100417308 */ /* 0x000f220000000800 */
[----:B-1----:R-:W-:Y:S04]  /*117b0*/  FADD.FTZ R172, R132, R172 ;  /* 0x000000ac84ac7221 */ /* 0x002fe80000010000 */
[C---:B------:R-:W-:Y:S01]  /*117c0*/  HMMA.16816.F32.BF16 R16, R40.reuse, R46, R16 ;  /* 0x0000002e2810723c */ /* 0x040fe20000041810 */
[----:B------:R-:W1:Y:S04]  /*117d0*/  LDSM.16.MT88.4 R44, [R218+0x1100] ;  /* 0x00110000da2c783b */ /* 0x000e680000004200 */
[----:B------:R-:W-:Y:S03]  /*117e0*/  MUFU.EX2 R66, R66 ;  /* 0x0000004200427308 */ /* 0x000fe60000000800 */
[-C--:B---3--:R-:W-:Y:S04]  /*117f0*/  HMMA.16816.F32.BF16 R20, R40, R52.reuse, R20 ;  /* 0x000000342814723c */ /* 0x088fe80000041814 */
[----:B--2---:R-:W-:Y:S03]  /*11800*/  FADD.FTZ R198, R64, R198 ;  /* 0x000000c640c67221 */ /* 0x004fe60000010000 */
[----:B------:R-:W-:Y:S01]  /*11810*/  MUFU.EX2 R67, R67 ;  /* 0x0000004300437308 */ /* 0x000fe20000000800 */
[C---:B------:R-:W-:Y:S04]  /*11820*/  HMMA.16816.F32.BF16 R32, R48.reuse, R52, R32 ;  /* 0x000000343020723c */ /* 0x040fe80000041820 */
[----:B----4-:R-:W-:Y:S04]  /*11830*/  FADD.FTZ R198, R65, R198 ;  /* 0x000000c641c67221 */ /* 0x010fe80000010000 */
[-C--:B------:R-:W-:Y:S01]  /*11840*/  HMMA.16816.F32.BF16 R24, R48, R54.reuse, R24 ;  /* 0x000000363018723c */ /* 0x080fe20000041818 */
[----:B------:R-:W2:Y:S07]  /*11850*/  MUFU.EX2 R133, R133 ;  /* 0x0000008500857308 */ /* 0x000eae0000000800 */
[C---:B------:R-:W-:Y:S01]  /*11860*/  HMMA.16816.F32.BF16 R100, R40.reuse, R54, R100 ;  /* 0x000000362864723c */ /* 0x040fe20000041864 */
[----:B------:R-:W3:Y:S02]  /*11870*/  LDSM.16.MT88.4 R52, [R225+0x1900] ;  /* 0x00190000e134783b */ /* 0x000ee40000004200 */
[----:B------:R-:W4:Y:S05]  /*11880*/  MUFU.EX2 R134, R134 ;  /* 0x0000008600867308 */ /* 0x000f2a0000000800 */
[-C--:B-----5:R-:W-:Y:S05]  /*11890*/  HMMA.16816.F32.BF16 R104, R40, R128.reuse, R104 ;  /* 0x000000802868723c */ /* 0x0a0fea0000041868 */
[----:B------:R-:W5:Y:S03]  /*118a0*/  MUFU.EX2 R60, R60 ;  /* 0x0000003c003c7308 */ /* 0x000f660000000800 */
[C---:B------:R-:W-:Y:S04]  /*118b0*/  HMMA.16816.F32.BF16 R108, R48.reuse, R128, R108 ;  /* 0x00000080306c723c */ /* 0x040fe8000004186c */
[----:B--2---:R-:W-:Y:S03]  /*118c0*/  FADD.FTZ R178, R133, R178 ;  /* 0x000000b285b27221 */ /* 0x004fe60000010000 */
[----:B------:R-:W2:Y:S01]  /*118d0*/  MUFU.EX2 R61, R61 ;  /* 0x0000003d003d7308 */ /* 0x000ea20000000800 */
[-C--:B------:R-:W-:Y:S04]  /*118e0*/  HMMA.16816.F32.BF16 R28, R48, R130.reuse, R28 ;  /* 0x00000082301c723c */ /* 0x080fe8000004181c */
[----:B----4-:R-:W-:Y:S02]  /*118f0*/  FADD.FTZ R192, R134, R192 ;  /* 0x000000c086c07221 */ /* 0x010fe40000010000 */
[----:B------:R-:W-:Y:S02]  /*11900*/  FADD.FTZ R178, R99, R178 ;  /* 0x000000b263b27221 */ /* 0x000fe40000010000 */
[C---:B------:R-:W-:Y:S01]  /*11910*/  HMMA.16816.F32.BF16 R112, R40.reuse, R130, R112 ;  /* 0x000000822870723c */ /* 0x040fe20000041870 */
[----:B------:R-:W4:Y:S03]  /*11920*/  MUFU.EX2 R62, R62 ;  /* 0x0000003e003e7308 */ /* 0x000f260000000800 */
[----:B------:R-:W-:Y:S02]  /*11930*/  FADD.FTZ R192, R98, R192 ;  /* 0x000000c062c07221 */ /* 0x000fe40000010000 */
[----:B-----5:R-:W-:Y:S02]  /*11940*/  FADD.FTZ R178, R60, R178 ;  /* 0x000000b23cb27221 */ /* 0x020fe40000010000 */
[-C--:B-1----:R-:W-:Y:S03]  /*11950*/  HMMA.16816.F32.BF16 R116, R40, R44.reuse, R116 ;  /* 0x0000002c2874723c */ /* 0x082fe60000041874 */
[----:B------:R-:W1:Y:S01]  /*11960*/  MUFU.EX2 R63, R63 ;  /* 0x0000003f003f7308 */ /* 0x000e620000000800 */
[----:B--2---:R-:W-:Y:S04]  /*11970*/  FADD.FTZ R178, R61, R178 ;  /* 0x000000b23db27221 */ /* 0x004fe80000010000 */
[C---:B------:R-:W-:Y:S04]  /*11980*/  HMMA.16816.F32.BF16 R120, R48.reuse, R44, R120 ;  /* 0x0000002c3078723c */ /* 0x040fe80000041878 */
[----:B------:R-:W-:Y:S01]  /*11990*/  FADD.FTZ R178, R72, R178 ;  /* 0x000000b248b27221 */ /* 0x000fe20000010000 */
[----:B------:R-:W2:Y:S02]  /*119a0*/  MUFU.EX2 R68, R68 ;  /* 0x0000004400447308 */ /* 0x000ea40000000800 */
[----:B------:R-:W-:Y:S01]  /*119b0*/  F2FP.BF16.PACK_AB R44, R153, R133 ;  /* 0x00000085992c723e */ /* 0x000fe200000010ff */
[-C--:B------:R-:W-:Y:S01]  /*119c0*/  HMMA.16816.F32.BF16 R124, R48, R46.reuse, R124 ;  /* 0x0000002e307c723c */ /* 0x080fe2000004187c */
[----:B------:R-:W5:Y:S03]  /*119d0*/  LDSM.16.MT88.4 R48, [R220+0x1900] ;  /* 0x00190000dc30783b */ /* 0x000f660000004200 */
[----:B------:R-:W-:Y:S01]  /*119e0*/  F2FP.BF16.PACK_AB R45, R154, R134 ;  /* 0x000000869a2d723e */ /* 0x000fe200000010ff */
[----:B----4-:R-:W-:Y:S02]  /*119f0*/  FADD.FTZ R192, R62, R192 ;  /* 0x000000c03ec07221 */ /* 0x010fe40000010000 */
[----:B------:R-:W4:Y:S01]  /*11a00*/  MUFU.EX2 R69, R69 ;  /* 0x0000004500457308 */ /* 0x000f220000000800 */
[----:B------:R-:W-:Y:S04]  /*11a10*/  HMMA.16816.F32.BF16 R36, R40, R46, R36 ;  /* 0x0000002e2824723c */ /* 0x000fe80000041824 */
[----:B-1----:R-:W-:Y:S02]  /*11a20*/  FADD.FTZ R192, R63, R192 ;  /* 0x000000c03fc07221 */ /* 0x002fe40000010000 */
[----:B------:R-:W-:Y:S01]  /*11a30*/  FADD.FTZ R178, R73, R178 ;  /* 0x000000b249b27221 */ /* 0x000fe20000010000 */
[----:B------:R-:W-:Y:S01]  /*11a40*/  F2FP.BF16.PACK_AB R40, R252, R251 ;  /* 0x000000fbfc28723e */ /* 0x000fe200000010ff */
[----:B------:R-:W-:Y:S01]  /*11a50*/  FADD.FTZ R192, R74, R192 ;  /* 0x000000c04ac07221 */ /* 0x000fe20000010000 */
[----:B------:R-:W-:Y:S01]  /*11a60*/  F2FP.BF16.PACK_AB R41, R152, R132 ;  /* 0x000000849829723e */ /* 0x000fe200000010ff */
[----:B------:R-:W-:Y:S02]  /*11a70*/  MUFU.EX2 R70, R70 ;  /* 0x0000004600467308 */ /* 0x000fe40000000800 */
[----:B------:R-:W-:Y:S01]  /*11a80*/  F2FP.BF16.PACK_AB R42, R65, R64 ;  /* 0x00000040412a723e */ /* 0x000fe200000010ff */
[----:B--2---:R-:W-:Y:S01]  /*11a90*/  FADD.FTZ R198, R68, R198 ;  /* 0x000000c644c67221 */ /* 0x004fe20000010000 */
[----:B------:R-:W-:Y:S01]  /*11aa0*/  F2FP.BF16.PACK_AB R43, R67, R66 ;  /* 0x00000042432b723e */ /* 0x000fe200000010ff */
[----:B------:R-:W-:Y:S01]  /*11ab0*/  FADD.FTZ R192, R75, R192 ;  /* 0x000000c04bc07221 */ /* 0x000fe20000010000 */
[----:B------:R-:W-:Y:S01]  /*11ac0*/  F2FP.BF16.PACK_AB R46, R61, R60 ;  /* 0x0000003c3d2e723e */ /* 0x000fe200000010ff */
[----:B------:R-:W-:Y:S01]  /*11ad0*/  FADD.FTZ R178, R76, R178 ;  /* 0x000000b24cb27221 */ /* 0x000fe20000010000 */
[----:B------:R-:W-:Y:S01]  /*11ae0*/  F2FP.BF16.PACK_AB R47, R63, R62 ;  /* 0x0000003e3f2f723e */ /* 0x000fe200000010ff */
[----:B------:R-:W-:Y:S01]  /*11af0*/  FADD.FTZ R192, R78, R192 ;  /* 0x000000c04ec07221 */ /* 0x000fe20000010000 */
[----:B------:R-:W-:Y:S01]  /*11b00*/  MUFU.EX2 R71, R71 ;  /* 0x0000004700477308 */ /* 0x000fe20000000800 */
[-C--:B---3--:R-:W-:Y:S03]  /*11b10*/  HMMA.16816.F32.BF16 R4, R40, R52.reuse, R4 ;  /* 0x000000342804723c */ /* 0x088fe60000041804 */
[----:B----4-:R-:W-:Y:S02]  /*11b20*/  FADD.FTZ R198, R69, R198 ;  /* 0x000000c645c67221 */ /* 0x010fe40000010000 */
[----:B------:R-:W-:Y:S02]  /*11b30*/  FADD.FTZ R178, R77, R178 ;  /* 0x000000b24db27221 */ /* 0x000fe40000010000 */
[----:B------:R-:W-:Y:S01]  /*11b40*/  FADD.FTZ R192, R79, R192 ;  /* 0x000000c04fc07221 */ /* 0x000fe20000010000 */
[C---:B------:R-:W-:Y:S01]  /*11b50*/  HMMA.16816.F32.BF16 R8, R44.reuse, R52, R8 ;  /* 0x000000342c08723c */ /* 0x040fe20000041808 */
[----:B------:R-:W1:Y:S07]  /*11b60*/  MUFU.EX2 R80, R80 ;  /* 0x0000005000507308 */ /* 0x000e6e0000000800 */
[-C--:B------:R-:W-:Y:S03]  /*11b70*/  HMMA.16816.F32.BF16 R12, R44, R54.reuse, R12 ;  /* 0x000000362c0c723c */ /* 0x080fe6000004180c */
[----:B------:R-:W2:Y:S05]  /*11b80*/  MUFU.EX2 R81, R81 ;  /* 0x0000005100517308 */ /* 0x000eaa0000000800 */
[C---:B------:R-:W-:Y:S01]  /*11b90*/  HMMA.16816.F32.BF16 R16, R40.reuse, R54, R16 ;  /* 0x000000362810723c */ /* 0x040fe20000041810 */
[----:B------:R-:W3:Y:S04]  /*11ba0*/  LDSM.16.MT88.4 R52, [R218+0x1900] ;  /* 0x00190000da34783b */ /* 0x000ee80000004200 */
[----:B------:R-:W-:Y:S03]  /*11bb0*/  MUFU.EX2 R82, R82 ;  /* 0x0000005200527308 */ /* 0x000fe60000000800 */
[-C--:B-----5:R-:W-:Y:S04]  /*11bc0*/  HMMA.16816.F32.BF16 R20, R40, R48.reuse, R20 ;  /* 0x000000302814723c */ /* 0x0a0fe80000041814 */
[----:B-1----:R-:W-:Y:S03]  /*11bd0*/  FADD.FTZ R198, R80, R198 ;  /* 0x000000c650c67221 */ /* 0x002fe60000010000 */
[----:B------:R-:W-:Y:S01]  /*11be0*/  MUFU.EX2 R83, R83 ;  /* 0x0000005300537308 */ /* 0x000fe20000000800 */
[C---:B------:R-:W-:Y:S04]  /*11bf0*/  HMMA.16816.F32.BF16 R32, R44.reuse, R48, R32 ;  /* 0x000000302c20723c */ /* 0x040fe80000041820 */
[----:B--2---:R-:W-:Y:S04]  /*11c00*/  FADD.FTZ R198, R81, R198 ;  /* 0x000000c651c67221 */ /* 0x004fe80000010000 */
[-C--:B------:R-:W-:Y:S01]  /*11c10*/  HMMA.16816.F32.BF16 R24, R44, R50.reuse, R24 ;  /* 0x000000322c18723c */ /* 0x080fe20000041818 */
[----:B------:R-:W1:Y:S07]  /*11c20*/  MUFU.EX2 R84, R84 ;  /* 0x0000005400547308 */ /* 0x000e6e0000000800 */
[C---:B------:R-:W-:Y:S01]  /*11c30*/  HMMA.16816.F32.BF16 R100, R40.reuse, R50, R100 ;  /* 0x000000322864723c */ /* 0x040fe20000041864 */
[----:B------:R-:W2:Y:S02]  /*11c40*/  LDSM.16.MT88.4 R48, [R225+0x2100] ;  /* 0x00210000e130783b */ /* 0x000ea40000004200 */
[----:B------:R-:W4:Y:S05]  /*11c50*/  MUFU.EX2 R85, R85 ;  /* 0x0000005500557308 */ /* 0x000f2a0000000800 */
[-C--:B------:R-:W-:Y:S05]  /*11c60*/  HMMA.16816.F32.BF16 R104, R40, R56.reuse, R104 ;  /* 0x000000382868723c */ /* 0x080fea0000041868 */
[----:B------:R-:W-:Y:S03]  /*11c70*/  MUFU.EX2 R86, R86 ;  /* 0x0000005600567308 */ /* 0x000fe60000000800 */
[C---:B------:R-:W-:Y:S04]  /*11c80*/  HMMA.16816.F32.BF16 R108, R44.reuse, R56, R108 ;  /* 0x000000382c6c723c */ /* 0x040fe8000004186c */
[----:B-1----:R-:W-:Y:S03]  /*11c90*/  FADD.FTZ R198, R84, R198 ;  /* 0x000000c654c67221 */ /* 0x002fe60000010000 */
[----:B------:R-:W1:Y:S01]  /*11ca0*/  MUFU.EX2 R87, R87 ;  /* 0x0000005700577308 */ /* 0x000e620000000800 */
[-C--:B------:R-:W-:Y:S04]  /*11cb0*/  HMMA.16816.F32.BF16 R28, R44, R58.reuse, R28 ;  /* 0x0000003a2c1c723c */ /* 0x080fe8000004181c */
[C---:B----4-:R-:W-:Y:S01]  /*11cc0*/  F2FP.BF16.PACK_AB R128, R85.reuse, R84 ;  /* 0x000000545580723e */ /* 0x050fe200000010ff */
[----:B------:R-:W-:Y:S03]  /*11cd0*/  FADD.FTZ R198, R85, R198 ;  /* 0x000000c655c67221 */ /* 0x000fe60000010000 */
[C---:B------:R-:W-:Y:S01]  /*11ce0*/  HMMA.16816.F32.BF16 R112, R40.reuse, R58, R112 ;  /* 0x0000003a2870723c */ /* 0x040fe20000041870 */
[----:B------:R-:W-:Y:S01]  /*11cf0*/  LDSM.16.MT88.4 R56, [R219+0x2100] ;  /* 0x00210000db38783b */ /* 0x000fe20000004200 */
[----:B------:R-:W4:Y:S06]  /*11d00*/  MUFU.EX2 R96, R96 ;  /* 0x0000006000607308 */ /* 0x000f2c0000000800 */
[-C--:B---3--:R-:W-:Y:S04]  /*11d10*/  HMMA.16816.F32.BF16 R116, R40, R52.reuse, R116 ;  /* 0x000000342874723c */ /* 0x088fe80000041874 */
[----:B------:R-:W3:Y:S01]  /*11d20*/  MUFU.EX2 R203, R203 ;  /* 0x000000cb00cb7308 */ /* 0x000ee20000000800 */
[----:B-1----:R-:W-:Y:S03]  /*11d30*/  F2FP.BF16.PACK_AB R129, R87, R86 ;  /* 0x000000565781723e */ /* 0x002fe600000010ff */
[C---:B------:R-:W-:Y:S06]  /*11d40*/  HMMA.16816.F32.BF16 R120, R44.reuse, R52, R120 ;  /* 0x000000342c78723c */ /* 0x040fec0000041878 */
[----:B------:R-:W-:Y:S02]  /*11d50*/  MUFU.EX2 R97, R97 ;  /* 0x0000006100617308 */ /* 0x000fe40000000800 */
[-C--:B------:R-:W-:Y:S04]  /*11d60*/  HMMA.16816.F32.BF16 R124, R44, R54.reuse, R124 ;  /* 0x000000362c7c723c */ /* 0x080fe8000004187c */
[----:B----4-:R-:W-:Y:S03]  /*11d70*/  FADD.FTZ R198, R96, R198 ;  /* 0x000000c660c67221 */ /* 0x010fe60000010000 */
[----:B------:R-:W-:Y:S01]  /*11d80*/  F2FP.BF16.PACK_AB R44, R73, R72 ;  /* 0x00000048492c723e */ /* 0x000fe200000010ff */
[----:B------:R-:W-:Y:S01]  /*11d90*/  HMMA.16816.F32.BF16 R36, R40, R54, R36 ;  /* 0x000000362824723c */ /* 0x000fe20000041824 */
[----:B------:R-:W1:Y:S01]  /*11da0*/  LDSM.16.MT88.4 R52, [R220+0x2100] ;  /* 0x00210000dc34783b */ /* 0x000e620000004200 */
[----:B------:R-:W4:Y:S02]  /*11db0*/  MUFU.EX2 R202, R202 ;  /* 0x000000ca00ca7308 */ /* 0x000f240000000800 */
[----:B------:R-:W-:Y:S01]  /*11dc0*/  F2FP.BF16.PACK_AB R45, R75, R74 ;  /* 0x0000004a4b2d723e */ /* 0x000fe200000010ff */
[----:B---3--:R-:W-:Y:S01]  /*11dd0*/  FADD.FTZ R241, R203, R198 ;  /* 0x000000c6cbf17221 */ /* 0x008fe20000010000 */
[----:B------:R-:W-:Y:S02]  /*11de0*/  F2FP.BF16.PACK_AB R46, R77, R76 ;  /* 0x0000004c4d2e723e */ /* 0x000fe400000010ff */
[----:B------:R-:W-:Y:S04]  /*11df0*/  F2FP.BF16.PACK_AB R40, R69, R68 ;  /* 0x000000444528723e */ /* 0x000fe800000010ff */
[----:B------:R-:W-:Y:S02]  /*11e00*/  F2FP.BF16.PACK_AB R41, R71, R70 ;  /* 0x000000464729723e */ /* 0x000fe400000010ff */
[----:B------:R-:W-:Y:S02]  /*11e10*/  F2FP.BF16.PACK_AB R42, R81, R80 ;  /* 0x00000050512a723e */ /* 0x000fe400000010ff */
[----:B------:R-:W-:Y:S02]  /*11e20*/  F2FP.BF16.PACK_AB R43, R83, R82 ;  /* 0x00000052532b723e */ /* 0x000fe400000010ff */
[----:B------:R-:W-:Y:S02]  /*11e30*/  F2FP.BF16.PACK_AB R47, R79, R78 ;  /* 0x0000004e4f2f723e */ /* 0x000fe400000010ff */
[----:B------:R-:W-:Y:S03]  /*11e40*/  F2FP.BF16.PACK_AB R130, R203, R96 ;  /* 0x00000060cb82723e */ /* 0x000fe600000010ff */
[-C--:B--2---:R-:W-:Y:S03]  /*11e50*/  HMMA.16816.F32.BF16 R4, R40, R48.reuse, R4 ;  /* 0x000000302804723c */ /* 0x084fe60000041804 */
[----:B----4-:R-:W-:Y:S05]  /*11e60*/  F2FP.BF16.PACK_AB R131, R202, R97 ;  /* 0x00000061ca83723e */ /* 0x010fea00000010ff */
[C---:B------:R-:W-:Y:S08]  /*11e70*/  HMMA.16816.F32.BF16 R8, R44.reuse, R48, R8 ;  /* 0x000000302c08723c */ /* 0x040ff00000041808 */
[-C--:B------:R-:W-:Y:S08]  /*11e80*/  HMMA.16816.F32.BF16 R12, R44, R50.reuse, R12 ;  /* 0x000000322c0c723c */ /* 0x080ff0000004180c */
[C---:B------:R-:W-:Y:S01]  /*11e90*/  HMMA.16816.F32.BF16 R16, R40.reuse, R50, R16 ;  /* 0x000000322810723c */ /* 0x040fe20000041810 */
[----:B------:R-:W2:Y:S07]  /*11ea0*/  LDSM.16.MT88.4 R48, [R218+0x2100] ;  /* 0x00210000da30783b */ /* 0x000eae0000004200 */
[-C--:B-1----:R-:W-:Y:S08]  /*11eb0*/  HMMA.16816.F32.BF16 R20, R40, R52.reuse, R20 ;  /* 0x000000342814723c */ /* 0x082ff00000041814 */
[C---:B------:R-:W-:Y:S07]  /*11ec0*/  HMMA.16816.F32.BF16 R32, R44.reuse, R52, R32 ;  /* 0x000000342c20723c */ /* 0x040fee0000041820 */
[--C-:B------:R-:W-:Y:S01]  /*11ed0*/  FFMA.FTZ R52, R88, c[0x0][0x2d0], -R201.reuse ;  /* 0x0000b40058347a23 */ /* 0x100fe200000108c9 */
[-C--:B------:R-:W-:Y:S04]  /*11ee0*/  HMMA.16816.F32.BF16 R24, R44, R54.reuse, R24 ;  /* 0x000000362c18723c */ /* 0x080fe80000041818 */
[--C-:B------:R-:W-:Y:S01]  /*11ef0*/  FFMA.FTZ R53, R89, c[0x0][0x2d0], -R201.reuse ;  /* 0x0000b40059357a23 */ /* 0x100fe200000108c9 */
[----:B------:R-:W1:Y:S01]  /*11f00*/  MUFU.EX2 R52, R52 ;  /* 0x0000003400347308 */ /* 0x000e620000000800 */
[----:B------:R-:W-:Y:S02]  /*11f10*/  MOV R88, R152 ;  /* 0x0000009800587202 */ /* 0x000fe40000000f00 */
[C---:B------:R-:W-:Y:S04]  /*11f20*/  HMMA.16816.F32.BF16 R100, R40.reuse, R54, R100 ;  /* 0x000000362864723c */ /* 0x040fe80000041864 */
[----:B------:R-:W-:Y:S03]  /*11f30*/  FADD.FTZ R172, R88, R172 ;  /* 0x000000ac58ac7221 */ /* 0x000fe60000010000 */
[----:B------:R-:W-:Y:S01]  /*11f40*/  MUFU.EX2 R53, R53 ;  /* 0x0000003500357308 */ /* 0x000fe20000000800 */
[-C--:B------:R-:W-:Y:S04]  /*11f50*/  HMMA.16816.F32.BF16 R104, R40, R56.reuse, R104 ;  /* 0x000000382868723c */ /* 0x080fe80000041868 */
[--C-:B------:R-:W-:Y:S02]  /*11f60*/  FFMA.FTZ R54, R90, c[0x0][0x2d0], -R200.reuse ;  /* 0x0000b4005a367a23 */ /* 0x100fe400000108c8 */
[----:B------:R-:W-:Y:S02]  /*11f70*/  FFMA.FTZ R55, R91, c[0x0][0x2d0], -R200 ;  /* 0x0000b4005b377a23 */ /* 0x000fe400000108c8 */
[C---:B------:R-:W-:Y:S02]  /*11f80*/  HMMA.16816.F32.BF16 R108, R44.reuse, R56, R108 ;  /* 0x000000382c6c723c */ /* 0x040fe4000004186c */
[----:B------:R-:W3:Y:S02]  /*11f90*/  MUFU.EX2 R54, R54 ;  /* 0x0000003600367308 */ /* 0x000ee40000000800 */
[----:B------:R-:W-:Y:S02]  /*11fa0*/  FADD.FTZ R172, R66, R172 ;  /* 0x000000ac42ac7221 */ /* 0x000fe40000010000 */
[----:B-1----:R-:W-:Y:S02]  /*11fb0*/  FADD.FTZ R178, R52, R178 ;  /* 0x000000b234b27221 */ /* 0x002fe40000010000 */
[-C--:B------:R-:W-:Y:S04]  /*11fc0*/  HMMA.16816.F32.BF16 R28, R44, R58.reuse, R28 ;  /* 0x0000003a2c1c723c */ /* 0x080fe8000004181c */
[----:B------:R-:W1:Y:S01]  /*11fd0*/  MUFU.EX2 R55, R55 ;  /* 0x0000003700377308 */ /* 0x000e620000000800 */
[--C-:B------:R-:W-:Y:S02]  /*11fe0*/  FFMA.FTZ R56, R92, c[0x0][0x2d0], -R201.reuse ;  /* 0x0000b4005c387a23 */ /* 0x100fe400000108c9 */
[----:B------:R-:W-:Y:S01]  /*11ff0*/  FFMA.FTZ R201, R93, c[0x0][0x2d0], -R201 ;  /* 0x0000b4005dc97a23 */ /* 0x000fe200000108c9 */
[C---:B------:R-:W-:Y:S04]  /*12000*/  HMMA.16816.F32.BF16 R112, R40.reuse, R58, R112 ;  /* 0x0000003a2870723c */ /* 0x040fe80000041870 */
[--C-:B------:R-:W-:Y:S02]  /*12010*/  FFMA.FTZ R57, R94, c[0x0][0x2d0], -R200.reuse ;  /* 0x0000b4005e397a23 */ /* 0x100fe400000108c8 */
[----:B------:R-:W4:Y:S01]  /*12020*/  MUFU.EX2 R56, R56 ;  /* 0x0000003800387308 */ /* 0x000f220000000800 */
[----:B------:R-:W-:Y:S01]  /*12030*/  FFMA.FTZ R200, R95, c[0x0][0x2d0], -R200 ;  /* 0x0000b4005fc87a23 */ /* 0x000fe200000108c8 */
[-C--:B--2---:R-:W-:Y:S04]  /*12040*/  HMMA.16816.F32.BF16 R116, R40, R48.reuse, R116 ;  /* 0x000000302874723c */ /* 0x084fe80000041874 */
[----:B------:R-:W-:Y:S02]  /*12050*/  FADD.FTZ R172, R67, R172 ;  /* 0x000000ac43ac7221 */ /* 0x000fe40000010000 */
[----:B---3--:R-:W-:Y:S02]  /*12060*/  FADD.FTZ R192, R54, R192 ;  /* 0x000000c036c07221 */ /* 0x008fe40000010000 */
[C---:B------:R-:W-:Y:S01]  /*12070*/  HMMA.16816.F32.BF16 R120, R44.reuse, R48, R120 ;  /* 0x000000302c78723c */ /* 0x040fe20000041878 */
[----:B------:R-:W2:Y:S03]  /*12080*/  MUFU.EX2 R201, R201 ;  /* 0x000000c900c97308 */ /* 0x000ea60000000800 */
[----:B------:R-:W-:Y:S02]  /*12090*/  FADD.FTZ R172, R70, R172 ;  /* 0x000000ac46ac7221 */ /* 0x000fe40000010000 */
[----:B------:R-:W-:Y:S02]  /*120a0*/  FADD.FTZ R178, R53, R178 ;  /* 0x000000b235b27221 */ /* 0x000fe40000010000 */
[-C--:B------:R-:W-:Y:S01]  /*120b0*/  HMMA.16816.F32.BF16 R124, R44, R50.reuse, R124 ;  /* 0x000000322c7c723c */ /* 0x080fe2000004187c */
[----:B------:R-:W3:Y:S02]  /*120c0*/  LDSM.16.MT88.4 R44, [R220+0x2900] ;  /* 0x00290000dc2c783b */ /* 0x000ee40000004200 */
[----:B------:R-:W5:Y:S01]  /*120d0*/  MUFU.EX2 R57, R57 ;  /* 0x0000003900397308 */ /* 0x000f620000000800 */
[----:B------:R-:W-:Y:S02]  /*120e0*/  FADD.FTZ R172, R71, R172 ;  /* 0x000000ac47ac7221 */ /* 0x000fe40000010000 */
[----:B-1----:R-:W-:Y:S02]  /*120f0*/  FADD.FTZ R192, R55, R192 ;  /* 0x000000c037c07221 */ /* 0x002fe40000010000 */
[----:B------:R-:W-:Y:S04]  /*12100*/  HMMA.16816.F32.BF16 R36, R40, R50, R36 ;  /* 0x000000322824723c */ /* 0x000fe80000041824 */
[----:B------:R-:W-:Y:S01]  /*12110*/  FADD.FTZ R172, R82, R172 ;  /* 0x000000ac52ac7221 */ /* 0x000fe20000010000 */
[----:B------:R-:W1:Y:S01]  /*12120*/  MUFU.EX2 R200, R200 ;  /* 0x000000c800c87308 */ /* 0x000e620000000800 */
[----:B----4-:R-:W-:Y:S01]  /*12130*/  FADD.FTZ R178, R56, R178 ;  /* 0x000000b238b27221 */ /* 0x010fe20000010000 */
[----:B------:R-:W-:Y:S01]  /*12140*/  F2FP.BF16.PACK_AB R40, R53, R52 ;  /* 0x000000343528723e */ /* 0x000fe200000010ff */
[-C--:B------:R-:W-:Y:S01]  /*12150*/  HMMA.16816.F32.BF16 R160, R128, R148.reuse, R4 ;  /* 0x0000009480a0723c */ /* 0x080fe20000041804 */
[----:B------:R-:W4:Y:S04]  /*12160*/  LDSM.16.MT88.4 R4, [R219+0x2900] ;  /* 0x00290000db04783b */ /* 0x000f280000004200 */
[----:B------:R-:W-:Y:S01]  /*12170*/  F2FP.BF16.PACK_AB R41, R55, R54 ;  /* 0x000000363729723e */ /* 0x000fe200000010ff */
[----:B------:R-:W-:Y:S01]  /*12180*/  FADD.FTZ R172, R83, R172 ;  /* 0x000000ac53ac7221 */ /* 0x000fe20000010000 */
[C---:B--2---:R-:W-:Y:S01]  /*12190*/  F2FP.BF16.PACK_AB R42, R201.reuse, R56 ;  /* 0x00000038c92a723e */ /* 0x044fe200000010ff */
[----:B------:R-:W-:Y:S04]  /*121a0*/  FADD.FTZ R239, R201, R178 ;  /* 0x000000b2c9ef7221 */ /* 0x000fe80000010000 */
[----:B------:R-:W-:Y:S02]  /*121b0*/  FADD.FTZ R172, R86, R172 ;  /* 0x000000ac56ac7221 */ /* 0x000fe40000010000 */
[----:B-----5:R-:W-:Y:S02]  /*121c0*/  FADD.FTZ R192, R57, R192 ;  /* 0x000000c039c07221 */ /* 0x020fe40000010000 */
[----:B------:R-:W-:Y:S04]  /*121d0*/  FADD.FTZ R172, R87, R172 ;  /* 0x000000ac57ac7221 */ /* 0x000fe80000010000 */
[----:B------:R-:W-:Y:S01]  /*121e0*/  FADD.FTZ R172, R97, R172 ;  /* 0x000000ac61ac7221 */ /* 0x000fe20000010000 */
[C---:B-1----:R-:W-:Y:S01]  /*121f0*/  F2FP.BF16.PACK_AB R43, R200.reuse, R57 ;  /* 0x00000039c82b723e */ /* 0x042fe200000010ff */
[----:B------:R-:W-:Y:S02]  /*12200*/  FADD.FTZ R238, R200, R192 ;  /* 0x000000c0c8ee7221 */ /* 0x000fe40000010000 */
[----:B------:R-:W-:Y:S04]  /*12210*/  FADD.FTZ R240, R202, R172 ;  /* 0x000000accaf07221 */ /* 0x000fe80000010000 */
[C---:B------:R-:W-:Y:S01]  /*12220*/  HMMA.16816.F32.BF16 R156, R40.reuse, R148, R8 ;  /* 0x00000094289c723c */ /* 0x040fe20000041808 */
[----:B------:R-:W1:Y:S07]  /*12230*/  LDSM.16.MT88.4 R8, [R218+0x2900] ;  /* 0x00290000da08783b */ /* 0x000e6e0000004200 */
[-C--:B------:R-:W-:Y:S08]  /*12240*/  HMMA.16816.F32.BF16 R152, R40, R150.reuse, R12 ;  /* 0x000000962898723c */ /* 0x080ff0000004180c */
[C---:B------:R-:W-:Y:S08]  /*12250*/  HMMA.16816.F32.BF16 R148, R128.reuse, R150, R16 ;  /* 0x000000968094723c */ /* 0x040ff00000041810 */
[-C--:B---3--:R-:W-:Y:S08]  /*12260*/  HMMA.16816.F32.BF16 R144, R128, R44.reuse, R20 ;  /* 0x0000002c8090723c */ /* 0x088ff00000041814 */
[C---:B------:R-:W-:Y:S07]  /*12270*/  HMMA.16816.F32.BF16 R140, R40.reuse, R44, R32 ;  /* 0x0000002c288c723c */ /* 0x040fee0000041820 */
[----:B------:R-:W-:Y:S01]  /*12280*/  MOV R44, R168 ;  /* 0x000000a8002c7202 */ /* 0x000fe20000000f00 */
        /* <DEDUP_REMOVED lines=11> */
.L_x_1093:
[----:B------:R-:W-:-:S06]  /*12340*/  UISETP.GE.AND UP0, UPT, UR17, UR5, UPT ;  /* 0x000000051100728c */ /* 0x000fcc000bf06270 */
[----:B------:R-:W-:-:S13]  /*12350*/  PLOP3.LUT P0, PT, PT, PT, UP0, 0x80, 0x0 ;  /* 0x000000000000781c */ /* 0x000fda0003f0f008 */
[----:B------:R-:W-:Y:S05]  /*12360*/  @!P0 BRA `(.L_x_1097) ;  /* 0x0000621000008947 */ /* 0x000fea0003800000 */
[----:B------:R-:W-:Y:S01]  /*12370*/  IMAD.MOV.U32 R166, RZ, RZ, R2 ;  /* 0x000000ffffa67224 */ /* 0x000fe200078e0002 */
[----:B------:R-:W-:Y:S01]  /*12380*/  MOV R164, R44 ;  /* 0x0000002c00a47202 */ /* 0x000fe20000000f00 */
[----:B------:R-:W-:Y:S01]  /*12390*/  IMAD.MOV.U32 R167, RZ, RZ, R3 ;  /* 0x000000ffffa77224 */ /* 0x000fe200078e0003 */
[----:B------:R-:W-:Y:S02]  /*123a0*/  MOV R165, R0 ;  /* 0x0000000000a57202 */ /* 0x000fe40000000f00 */
.L_x_1115:
[----:B------:R-:W-:Y:S04]  /*123b0*/  DEPBAR.LE SB0, 0x0 ;  /* 0x000080000000791a */ /* 0x000fe80000000000 */
[----:B------:R-:W-:Y:S01]  /*123c0*/  BAR.SYNC.DEFER_BLOCKING 0x0 ;  /* 0x0000000000007b1d */ /* 0x000fe20000010000 */
[C---:B------:R-:W-:Y:S01]  /*123d0*/  IMAD.WIDE.U32 R2, R231.reuse, c[0x0][0x208], RZ ;  /* 0x00008200e7027a25 */ /* 0x040fe200078e00ff */
[----:B------:R-:W-:Y:S01]  /*123e0*/  SHF.R.S32.HI R0, RZ, 0x1f, R231 ;  /* 0x0000001fff007819 */ /* 0x000fe200000114e7 */
[----:B------:R-:W-:Y:S04]  /*123f0*/  UISETP.GT.AND UP0, UPT, UR17, UR5, UPT ;  /* 0x000000051100728c */ /* 0x000fe8000bf04270 */
        /* <DEDUP_REMOVED lines=96> */
[-C--:B------:R-:W-:Y:S01]  /*12a00*/  HMMA.16816.F32.BF16 R60, R180, R178.reuse, R60 ;  /* 0x000000b2b43c723c */ /* 0x080fe2000004183c */
[----:B------:R-:W-:Y:S04]  /*12a10*/  PLOP3.LUT P0, PT, PT, PT, UP0, 0x80, 0x0 ;  /* 0x000000000000781c */ /* 0x000fe80003f0f008 */
        /* <DEDUP_REMOVED lines=136> */
.L_x_1098:
[----:B------:R-:W-:Y:S01]  /*132a0*/  UISETP.NE.AND UP1, UPT, UR35, URZ, UPT ;  /* 0x0000003f2300728c */ /* 0x000fe2000bf25270 */
[----:B------:R-:W0:Y:S01]  /*132b0*/  LDGDEPBAR ;  /* 0x00000000000079af */ /* 0x000e220000000000 */
[----:B-1----:R-:W-:Y:S01]  /*132c0*/  IMAD.MOV.U32 R174, RZ, RZ, R235 ;  /* 0x000000ffffae7224 */ /* 0x002fe200078e00eb */
[----:B------:R-:W-:Y:S01]  /*132d0*/  UIMAD UR32, UR17, -0x60, URZ ;  /* 0xffffffa0112078a4 */ /* 0x000fe2000f8e023f */
[----:B------:R-:W-:Y:S01]  /*132e0*/  IMAD.U32 R2, RZ, RZ, UR15 ;  /* 0x0000000fff027e24 */ /* 0x000fe2000f8e00ff */
[----:B------:R-:W-:Y:S01]  /*132f0*/  UISETP.NE.AND UP0, UPT, UR34, URZ, UPT ;  /* 0x0000003f2200728c */ /* 0x000fe2000bf05270 */
[----:B------:R-:W-:Y:S02]  /*13300*/  PLOP3.LUT P1, PT, PT, PT, UP1, 0x80, 0x0 ;  /* 0x000000000000781c */ /* 0x000fe40003f2f018 */
[----:B------:R-:W-:Y:S01]  /*13310*/  PLOP3.LUT P0, PT, PT, PT, UP1, 0x80, 0x0 ;  /* 0x000000000000781c */ /* 0x000fe20003f0f018 */
[----:B------:R-:W-:Y:S05]  /*13320*/  IMAD.U32 R3, RZ, RZ, UR32 ;  /* 0x00000020ff037e24 */ /* 0x000fea000f8e00ff */
[----:B------:R-:W-:Y:S04]  /*13330*/  IADD3 R3, -R236, 0x1, R3 ;  /* 0x00000001ec037810 */ /* 0x000fe80007ffe103 */
[----:B------:R-:W-:Y:S01]  /*13340*/  IADD3 R2, -R2, UR8, R3 ;  /* 0x0000000802027c10 */ /* 0x000fe2000fffe103 */
[----:B------:R-:W-:Y:S01]  /*13350*/  @P1 IMAD.HI.U32 R0, R235, c[0x0][0x2c8], RZ ;  /* 0x0000b200eb001a27 */ /* 0x000fe200078e00ff */
[----:B------:R-:W-:Y:S02]  /*13360*/  IADD3 R3, -R236, UR32, RZ ;  /* 0x00000020ec037c10 */ /* 0x000fe4000fffe1ff */
        /* <DEDUP_REMOVED lines=22> */
.L_x_1101:
[----:B------:R-:W-:Y:S04]  /*134d0*/  MOV R0, c[0x0][0x32c] ;  /* 0x0000cb0000007a02 */ /* 0x000fe80000000f00 */
[----:B------:R-:W-:Y:S11]  /*134e0*/  ISETP.NE.AND P0, PT, R0, 0x1, PT ;  /* 0x000000010000780c */ /* 0x000ff60003f05270 */
[----:B------:R-:W-:Y:S02]  /*134f0*/  @!UPT UIADD3 URZ, URZ, URZ, URZ ;  /* 0x0000003f3f3ff290 */ /* 0x000fe4000fffe03f */
[----:B------:R-:W-:Y:S05]  /*13500*/  @P0 IMAD.HI.U32 R0, R2, c[0x0][0x330], RZ ;  /* 0x0000cc0002000a27 */ /* 0x000fea00078e00ff */
[----:B------:R-:W-:Y:S02]  /*13510*/  @P0 SHF.R.U32.HI R2, RZ, c[0x0][0x334], R0 ;  /* 0x0000cd00ff020a19 */ /* 0x000fe40000011600 */
.L_x_1102:
[----:B------:R-:W-:Y:S05]  /*13520*/  BSYNC B0 ;  /* 0x0000000000007941 */ /* 0x000fea0003800000 */
.L_x_1100:
[----:B------:R-:W-:Y:S05]  /*13530*/  IMAD R2, R2, c[0x0][0x32c], R3 ;  /* 0x0000cb0002027a24 */ /* 0x000fea00078e0203 */
[----:B------:R-:W-:Y:S02]  /*13540*/  IADD3 R0, R2, c[0x0][0x32c], RZ ;  /* 0x0000cb0002007a10 */ /* 0x000fe40007ffe0ff */
[----:B------:R-:W-:Y:S02]  /*13550*/  IMNMX R168, R168, R2, !PT ;  /* 0x00000002a8a87217 */ /* 0x000fe40007800200 */
[----:B------:R-:W-:Y:S02]  /*13560*/  IMNMX R172, R172, R0, PT ;  /* 0x00000000acac7217 */ /* 0x000fe40003800200 */
.L_x_1099:
        /* <DEDUP_REMOVED lines=20> */
.L_x_1105:
[----:B------:R-:W-:Y:S04]  /*136b0*/  MOV R0, c[0x0][0x32c] ;  /* 0x0000cb0000007a02 */ /* 0x000fe80000000f00 */
[----:B------:R-:W-:Y:S11]  /*136c0*/  ISETP.NE.AND P0, PT, R0, 0x1, PT ;  /* 0x000000010000780c */ /* 0x000ff60003f05270 */
[----:B------:R-:W-:Y:S02]  /*136d0*/  @!UPT UIADD3 URZ, URZ, URZ, URZ ;  /* 0x0000003f3f3ff290 */ /* 0x000fe4000fffe03f */
[----:B------:R-:W-:Y:S05]  /*136e0*/  @P0 IMAD.HI.U32 R0, R2, c[0x0][0x330], RZ ;  /* 0x0000cc0002000a27 */ /* 0x000fea00078e00ff */
[----:B------:R-:W-:Y:S02]  /*136f0*/  @P0 SHF.R.U32.HI R2, RZ, c[0x0][0x334], R0 ;  /* 0x0000cd00ff020a19 */ /* 0x000fe40000011600 */
.L_x_1106:
[----:B------:R-:W-:Y:S05]  /*13700*/  BSYNC B0 ;  /* 0x0000000000007941 */ /* 0x000fea0003800000 */
.L_x_1104:
[----:B------:R-:W-:Y:S05]  /*13710*/  IMAD R2, R2, c[0x0][0x32c], R3 ;  /* 0x0000cb0002027a24 */ /* 0x000fea00078e0203 */
[----:B------:R-:W-:Y:S02]  /*13720*/  IADD3 R0, R2, c[0x0][0x32c], RZ ;  /* 0x0000cb0002007a10 */ /* 0x000fe40007ffe0ff */
[----:B------:R-:W-:Y:S02]  /*13730*/  IMNMX R171, R171, R2, !PT ;  /* 0x00000002abab7217 */ /* 0x000fe40007800200 */
[----:B------:R-:W-:Y:S02]  /*13740*/  IMNMX R169, R169, R0, PT ;  /* 0x00000000a9a97217 */ /* 0x000fe40003800200 */
.L_x_1103:
        /* <DEDUP_REMOVED lines=24> */
[----:B------:R-:W-:Y:S01]  /*138d0*/  PLOP3.LUT P1, PT, PT, PT, UP1, 0x40, 0x0 ;  /* 0x000000000000781c */ /* 0x000fe20003f2e818 */
[----:B------:R-:W-:Y:S01]  /*138e0*/  UISETP.GE.AND UP3, UPT, UR32, 0x51, UPT ;  /* 0x000000512000788c */ /* 0x000fe2000bf66270 */
        /* <DEDUP_REMOVED lines=17> */
[----:B------:R-:W-:Y:S01]  /*13a00*/  UP2UR UR33, UPR, URZ, 0x40 ;  /* 0x000000403f217883 */ /* 0x000fe20008000000 */
        /* <DEDUP_REMOVED lines=18> */
[--C-:B-1----:R-:W-:Y:S01]  /*13b30*/  IMAD.IADD R32, R170, 0x1, R177.reuse ;  /* 0x00000001aa207824 */ /* 0x102fe200078e02b1 */
[----:B------:R-:W-:Y:S01]  /*13b40*/  PLOP3.LUT P2, PT, PT, PT, UP0, 0x40, 0x0 ;  /* 0x000000000000781c */ /* 0x000fe20003f4e808 */
[----:B------:R-:W-:Y:S01]  /*13b50*/  UISETP.GE.AND UP0, UPT, UR32, 0x2a, UPT ;  /* 0x0000002a2000788c */ /* 0x000fe2000bf06270 */
[----:B------:R-:W-:Y:S02]  /*13b60*/  ISETP.LT.OR P1, PT, R172, 0x1a, P1 ;  /* 0x0000001aac00780c */ /* 0x000fe40000f21670 */
[----:B------:R-:W-:Y:S01]  /*13b70*/  ISETP.GT.AND P0, PT, R168, 0x20, P0 ;  /* 0x00000020a800780c */ /* 0x000fe20000704270 */
[----:B------:R-:W-:Y:S01]  /*13b80*/  UP2UR UR20, UPR, URZ, 0x1 ;  /* 0x000000013f147883 */ /* 0x000fe20008000000 */
[----:B------:R-:W-:Y:S01]  /*13b90*/  FSEL R252, R33, -INF , !P1 ;  /* 0xff80000021fc7808 */ /* 0x000fe20004800000 */
[----:B------:R-:W-:Y:S01]  /*13ba0*/  IMAD.IADD R33, R173, 0x1, R177 ;  /* 0x00000001ad217824 */ /* 0x000fe200078e02b1 */
        /* <DEDUP_REMOVED lines=26> */
[----:B------:R-:W-:Y:S02]  /*13d50*/  ISETP.GT.AND P6, PT, R168, 0x31, P6 ;  /* 0x00000031a800780c */ /* 0x000fe400037c4270 */
[----:B------:R-:W-:Y:S01]  /*13d60*/  ISETP.LT.OR P0, PT, R172, 0x31, P0 ;  /* 0x00000031ac00780c */ /* 0x000fe20000701670 */
        /* <DEDUP_REMOVED lines=8> */
[----:B------:R-:W-:Y:S02]  /*13df0*/  ISETP.LT.OR P1, PT, R172, 0x3a, P1 ;  /* 0x0000003aac00780c */ /* 0x000fe40000f21670 */
[----:B------:R-:W-:Y:S02]  /*13e00*/  FSEL R247, R53, -INF , !P6 ;  /* 0xff80000035f77808 */ /* 0x000fe40007000000 */
[----:B------:R-:W-:Y:S01]  /*13e10*/  PLOP3.LUT P6, PT, PT, PT, UP6, 0x40, 0x0 ;  /* 0x000000000000781c */ /* 0x000fe20003fce868 */
[----:B------:R-:W-:Y:S01]  /*13e20*/  UISETP.NE.AND UP6, UPT, UR34, URZ, UPT ;  /* 0x0000003f2200728c */ /* 0x000fe2000bfc5270 */
[----:B------:R-:W-:Y:S02]  /*13e30*/  ISETP.GT.AND P0, PT, R168, 0x40, P0 ;  /* 0x00000040a800780c */ /* 0x000fe40000704270 */
[----:B------:R-:W-:Y:S02]  /*13e40*/  FSEL R203, R64, -INF , !P2 ;  /* 0xff80000040cb7808 */ /* 0x000fe40005000000 */
[----:B------:R-:W-:Y:S02]  /*13e50*/  PLOP3.LUT P2, PT, PT, PT, UP5, 0x40, 0x0 ;  /* 0x000000000000781c */ /* 0x000fe40003f4e858 */
[----:B------:R-:W-:Y:S02]  /*13e60*/  FSEL R200, R65, -INF , !P1 ;  /* 0xff80000041c87808 */ /* 0x000fe40004800000 */
[----:B------:R-:W-:Y:S02]  /*13e70*/  PLOP3.LUT P1, PT, PT, PT, UP4, 0x40, 0x0 ;  /* 0x000000000000781c */ /* 0x000fe40003f2e848 */
[----:B------:R-:W-:Y:S02]  /*13e80*/  ISETP.GT.AND P6, PT, R168, 0x41, P6 ;  /* 0x00000041a800780c */ /* 0x000fe400037c4270 */
[----:B------:R-:W-:Y:S02]  /*13e90*/  ISETP.LT.OR P0, PT, R172, 0x41, P0 ;  /* 0x00000041ac00780c */ /* 0x000fe40000701670 */
[C---:B------:R-:W-:Y:S02]  /*13ea0*/  ISETP.GT.AND P2, PT, R168.reuse, 0x48, P2 ;  /* 0x00000048a800780c */ /* 0x040fe40001744270 */
[----:B------:R-:W-:Y:S02]  /*13eb0*/  ISETP.GT.AND P1, PT, R168, 0x49, P1 ;  /* 0x00000049a800780c */ /* 0x000fe40000f24270 */
[----:B------:R-:W-:Y:S02]  /*13ec0*/  ISETP.LT.OR P6, PT, R172, 0x42, P6 ;  /* 0x00000042ac00780c */ /* 0x000fe400037c1670 */
[----:B------:R-:W-:Y:S02]  /*13ed0*/  FSEL R191, R68, -INF , !P0 ;  /* 0xff80000044bf7808 */ /* 0x000fe40004000000 */
[----:B------:R-:W-:Y:S02]  /*13ee0*/  PLOP3.LUT P0, PT, PT, PT, UP3, 0x40, 0x0 ;  /* 0x000000000000781c */ /* 0x000fe40003f0e838 */
        /* <DEDUP_REMOVED lines=20> */
[----:B------:R-:W-:Y:S02]  /*14030*/  FSEL R96, R96, -INF , !P2 ;  /* 0xff80000060607808 */ /* 0x000fe40005000000 */
[----:B------:R-:W-:Y:S07]  /*14040*/  FSEL R97, R97, -INF , !P1 ;  /* 0xff80000061617808 */ /* 0x000fee0004800000 */
        /* <DEDUP_REMOVED lines=15> */
.L_x_1109:
[----:B------:R-:W-:Y:S04]  /*14140*/  MOV R17, c[0x0][0x32c] ;  /* 0x0000cb0000117a02 */ /* 0x000fe80000000f00 */
[----:B------:R-:W-:Y:S11]  /*14150*/  ISETP.NE.AND P0, PT, R17, 0x1, PT ;  /* 0x000000011100780c */ /* 0x000ff60003f05270 */
[----:B------:R-:W-:Y:S02]  /*14160*/  @!UPT UIADD3 URZ, URZ, URZ, URZ ;  /* 0x0000003f3f3ff290 */ /* 0x000fe4000fffe03f */
[----:B------:R-:W-:Y:S05]  /*14170*/  @P0 IMAD.HI.U32 R17, R177, c[0x0][0x330], RZ ;  /* 0x0000cc00b1110a27 */ /* 0x000fea00078e00ff */
[----:B------:R-:W-:Y:S02]  /*14180*/  @P0 SHF.R.U32.HI R177, RZ, c[0x0][0x334], R17 ;  /* 0x0000cd00ffb10a19 */ /* 0x000fe40000011611 */
.L_x_1110:
[----:B------:R-:W-:Y:S05]  /*14190*/  BSYNC B0 ;  /* 0x0000000000007941 */ /* 0x000fea0003800000 */
.L_x_1108:
[----:B------:R-:W-:Y:S05]  /*141a0*/  IMAD R177, R177, c[0x0][0x32c], R3 ;  /* 0x0000cb00b1b17a24 */ /* 0x000fea00078e0203 */
[----:B------:R-:W-:Y:S02]  /*141b0*/  IADD3 R17, R177, c[0x0][0x32c], RZ ;  /* 0x0000cb00b1117a10 */ /* 0x000fe40007ffe0ff */
[----:B------:R-:W-:Y:S02]  /*141c0*/  IMNMX R32, R32, R177, !PT ;  /* 0x000000b120207217 */ /* 0x000fe40007800200 */
[----:B------:R-:W-:Y:S02]  /*141d0*/  IMNMX R33, R33, R17, PT ;  /* 0x0000001121217217 */ /* 0x000fe40003800200 */
.L_x_1107:
[----:B------:R-:W-:Y:S02]  /*141e0*/  UP2UR UR38, UPR, URZ, 0x10 ;  /* 0x000000103f267883 */ /* 0x000fe40008000000 */
[----:B------:R-:W-:Y:S02]  /*141f0*/  UISETP.NE.AND UP4, UPT, UR28, URZ, UPT ;  /* 0x0000003f1c00728c */ /* 0x000fe4000bf85270 */
[----:B------:R-:W-:Y:S02]  /*14200*/  UP2UR UR37, UPR, URZ, 0x8 ;  /* 0x000000083f257883 */ /* 0x000fe40008000000 */
[----:B------:R-:W-:Y:S02]  /*14210*/  UISETP.NE.AND UP3, UPT, UR29, URZ, UPT ;  /* 0x0000003f1d00728c */ /* 0x000fe4000bf65270 */
[----:B------:R-:W-:Y:S01]  /*14220*/  PLOP3.LUT P0, PT, PT, PT, UP4, 0x40, 0x0 ;  /* 0x000000000000781c */ /* 0x000fe20003f0e848 */
[----:B------:R-:W-:Y:S02]  /*14230*/  UP2UR UR36, UPR, URZ, 0x4 ;  /* 0x000000043f247883 */ /* 0x000fe40008000000 */
[----:B------:R-:W-:Y:S01]  /*14240*/  UISETP.NE.AND UP2, UPT, UR30, URZ, UPT ;  /* 0x0000003f1e00728c */ /* 0x000fe2000bf45270 */
[----:B------:R-:W-:Y:S01]  /*14250*/  ISETP.GT.AND P0, PT, R171, 0x9, P0 ;  /* 0x00000009ab00780c */ /* 0x000fe20000704270 */
        /* <DEDUP_REMOVED lines=13> */
[----:B------:R-:W-:Y:S01]  /*14330*/  ISETP.GT.AND P6, PT, R171, RZ, P6 ;  /* 0x000000ffab00720c */ /* 0x000fe200037c4270 */
[----:B------:R-:W-:Y:S01]  /*14340*/  UISETP.NE.AND UP3, UPT, UR23, URZ, UPT ;  /* 0x0000003f1700728c */ /* 0x000fe2000bf65270 */
[----:B------:R-:W-:Y:S02]  /*14350*/  FSEL R19, R19, -INF , !P0 ;  /* 0xff80000013137808 */ /* 0x000fe40004000000 */
[----:B------:R-:W-:Y:S01]  /*14360*/  PLOP3.LUT P0, PT, PT, PT, UP4, 0x40, 0x0 ;  /* 0x000000000000781c */ /* 0x000fe20003f0e848 */
[----:B------:R-:W-:Y:S01]  /*14370*/  UISETP.NE.AND UP4, UPT, UR19, URZ, UPT ;  /* 0x0000003f1300728c */ /* 0x000fe2000bf85270 */
[C---:B------:R-:W-:Y:S02]  /*14380*/  ISETP.LT.OR P1, PT, R169.reuse, 0x9, P1 ;  /* 0x00000009a900780c */ /* 0x040fe40000f21670 */
[C---:B------:R-:W-:Y:S02]  /*14390*/  ISETP.LT.OR P6, PT, R169.reuse, 0x1, P6 ;  /* 0x00000001a900780c */ /* 0x040fe400037c1670 */
[----:B------:R-:W-:Y:S02]  /*143a0*/  ISETP.LT.OR P2, PT, R169, 0x2, P2 ;  /* 0x00000002a900780c */ /* 0x000fe40001741670 */
[----:B------:R-:W-:Y:S02]  /*143b0*/  ISETP.GT.AND P0, PT, R171, 0x19, P0 ;  /* 0x00000019ab00780c */ /* 0x000fe40000704270 */
        /* <DEDUP_REMOVED lines=9> */
[----:B------:R-:W-:Y:S02]  /*14450*/  ISETP.LT.OR P0, PT, R169, 0x1a, P0 ;  /* 0x0000001aa900780c */ /* 0x000fe40000701670 */
[C---:B------:R-:W-:Y:S02]  /*14460*/  ISETP.GT.AND P1, PT, R171.reuse, 0x18, P1 ;  /* 0x00000018ab00780c */ /* 0x040fe40000f24270 */
[C---:B------:R-:W-:Y:S02]  /*14470*/  ISETP.GT.AND P6, PT, R171.reuse, 0x10, P6 ;  /* 0x00000010ab00780c */ /* 0x040fe400037c4270 */
[----:B------:R-:W-:Y:S02]  /*14480*/  ISETP.GT.AND P2, PT, R171, 0x11, P2 ;  /* 0x00000011ab00780c */ /* 0x000fe40001744270 */
        /* <DEDUP_REMOVED lines=16> */
[----:B------:R-:W-:Y:S01]  /*14590*/  ISETP.LT.OR P0, PT, R169, 0x2a, P0 ;  /* 0x0000002aa900780c */ /* 0x000fe20000701670 */
[----:B------:R-:W1:Y:S01]  /*145a0*/  SHFL.IDX PT, R23, R174, 0x3, 0x1c1f ;  /* 0x007c1f00ae177f89 */ /* 0x000e6200000e0000 */
[C---:B------:R-:W-:Y:S02]  /*145b0*/  ISETP.GT.AND P1, PT, R171.reuse, 0x28, P1 ;  /* 0x00000028ab00780c */ /* 0x040fe40000f24270 */
[C---:B------:R-:W-:Y:S02]  /*145c0*/  ISETP.GT.AND P6, PT, R171.reuse, 0x20, P6 ;  /* 0x00000020ab00780c */ /* 0x040fe400037c4270 */
[----:B------:R-:W-:Y:S02]  /*145d0*/  ISETP.GT.AND P2, PT, R171, 0x21, P2 ;  /* 0x00000021ab00780c */ /* 0x000fe40001744270 */
[----:B------:R-:W-:Y:S02]  /*145e0*/  FSEL R197, R51, -INF , !P0 ;  /* 0xff80000033c57808 */ /* 0x000fe40004000000 */
[----:B------:R-:W-:Y:S01]  /*145f0*/  PLOP3.LUT P0, PT, PT, PT, UP1, 0x40, 0x0 ;  /* 0x000000000000781c */ /* 0x000fe20003f0e818 */
[----:B------:R-:W-:Y:S01]  /*14600*/  UISETP.NE.AND UP1, UPT, UR33, URZ, UPT ;  /* 0x0000003f2100728c */ /* 0x000fe2000bf25270 */
[C---:B------:R-:W-:Y:S01]  /*14610*/  ISETP.LT.OR P1, PT, R169.reuse, 0x29, P1 ;  /* 0x00000029a900780c */ /* 0x040fe20000f21670 */
[----:B------:R-:W-:Y:S01]  /*14620*/  UP2UR UR33, UPR, URZ, 0x20 ;  /* 0x000000203f217883 */ /* 0x000fe20008000000 */
[C---:B------:R-:W-:Y:S01]  /*14630*/  ISETP.LT.OR P6, PT, R169.reuse, 0x21, P6 ;  /* 0x00000021a900780c */ /* 0x040fe200037c1670 */
[----:B------:R-:W-:Y:S01]  /*14640*/  UP2UR UR39, UPR, URZ, 0x2 ;  /* 0x000000023f277883 */ /* 0x000fe20008000000 */
[----:B------:R-:W-:Y:S02]  /*14650*/  ISETP.LT.OR P2, PT, R169, 0x22, P2 ;  /* 0x00000022a900780c */ /* 0x000fe40001741670 */
[----:B------:R-:W-:Y:S02]  /*14660*/  ISETP.GT.AND P0, PT, R171, 0x39, P0 ;  /* 0x00000039ab00780c */ /* 0x000fe40000704270 */
[----:B------:R-:W-:Y:S02]  /*14670*/  FSEL R196, R50, -INF , !P1 ;  /* 0xff80000032c47808 */ /* 0x000fe40004800000 */
[----:B------:R-:W-:Y:S01]  /*14680*/  PLOP3.LUT P1, PT, PT, PT, UP2, 0x40, 0x0 ;  /* 0x000000000000781c */ /* 0x000fe20003f2e828 */
[----:B------:R-:W-:Y:S01]  /*14690*/  UISETP.NE.AND UP2, UPT, UR36, URZ, UPT ;  /* 0x0000003f2400728c */ /* 0x000fe2000bf45270 */
[----:B------:R-:W-:Y:S01]  /*146a0*/  FSEL R65, R38, -INF , !P6 ;  /* 0xff80000026417808 */ /* 0x000fe20007000000 */
[--C-:B-1----:R-:W-:Y:S01]  /*146b0*/  IMAD.IADD R22, R173, 0x1, R23.reuse ;  /* 0x00000001ad167824 */ /* 0x102fe200078e0217 */
[----:B------:R-:W-:Y:S01]  /*146c0*/  FSEL R64, R39, -INF , !P2 ;  /* 0xff80000027407808 */ /* 0x000fe20005000000 */
[----:B------:R-:W-:Y:S01]  /*146d0*/  IMAD.IADD R170, R170, 0x1, R23 ;  /* 0x00000001aaaa7824 */ /* 0x000fe200078e0217 */
[----:B------:R-:W-:Y:S01]  /*146e0*/  PLOP3.LUT P6, PT, PT, PT, UP4, 0x40, 0x0 ;  /* 0x000000000000781c */ /* 0x000fe20003fce848 */
[----:B------:R-:W-:Y:S01]  /*146f0*/  UISETP.NE.AND UP4, UPT, UR38, URZ, UPT ;  /* 0x0000003f2600728c */ /* 0x000fe2000bf85270 */
[----:B------:R-:W-:Y:S01]  /*14700*/  PLOP3.LUT P2, PT, PT, PT, UP3, 0x40, 0x0 ;  /* 0x000000000000781c */ /* 0x000fe20003f4e838 */
[----:B------:R-:W-:Y:S01]  /*14710*/  UISETP.NE.AND UP3, UPT, UR37, URZ, UPT ;  /* 0x0000003f2500728c */ /* 0x000fe2000bf65270 */
[----:B------:R-:W-:Y:S01]  /*14720*/  ISETP.LT.OR P0, PT, R169, 0x3a, P0 ;  /* 0x0000003aa900780c */ /* 0x000fe20000701670 */
[----:B------:R-:W-:Y:S01]  /*14730*/  UP2UR UR38, UPR, URZ, 0x4 ;  /* 0x000000043f267883 */ /* 0x000fe20008000000 */
[C---:B------:R-:W-:Y:S01]  /*14740*/  ISETP.GT.AND P1, PT, R171.reuse, 0x38, P1 ;  /* 0x00000038ab00780c */ /* 0x040fe20000f24270 */
[----:B------:R-:W-:Y:S01]  /*14750*/  UP2UR UR37, UPR, URZ, 0x8 ;  /* 0x000000083f257883 */ /* 0x000fe20008000000 */
[C---:B------:R-:W-:Y:S01]  /*14760*/  ISETP.GT.AND P6, PT, R171.reuse, 0x30, P6 ;  /* 0x00000030ab00780c */ /* 0x040fe200037c4270 */
[----:B------:R-:W-:Y:S01]  /*14770*/  UP2UR UR36, UPR, URZ, 0x10 ;  /* 0x000000103f247883 */ /* 0x000fe20008000000 */
[----:B------:R-:W-:Y:S02]  /*14780*/  ISETP.GT.AND P2, PT, R171, 0x31, P2 ;  /* 0x00000031ab00780c */ /* 0x000fe40001744270 */
[----:B------:R-:W-:Y:S02]  /*14790*/  FSEL R206, R67, -INF , !P0 ;  /* 0xff80000043ce7808 */ /* 0x000fe40004000000 */
[----:B------:R-:W-:Y:S02]  /*147a0*/  PLOP3.LUT P0, PT, PT, PT, UP6, 0x40, 0x0 ;  /* 0x000000000000781c */ /* 0x000fe40003f0e868 */
        /* <DEDUP_REMOVED lines=18> */
[----:B------:R-:W-:Y:S01]  /*148d0*/  UISETP.NE.AND UP6, UPT, UR29, URZ, UPT ;  /* 0x0000003f1d00728c */ /* 0x000fe2000bfc5270 */
        /* <DEDUP_REMOVED lines=25> */
[----:B------:R-:W-:Y:S01]  /*14a70*/  ISETP.GT.AND P0, PT, R32, RZ, P0 ;  /* 0x000000ff2000720c */ /* 0x000fe20000704270 */
[----:B------:R-:W-:Y:S01]  /*14a80*/  UP2UR UR41, UPR, URZ, 0x1 ;  /* 0x000000013f297883 */ /* 0x000fe20008000000 */
[----:B------:R-:W-:Y:S01]  /*14a90*/  ISETP.LT.OR P2, PT, R169, 0x59, P2 ;  /* 0x00000059a900780c */ /* 0x000fe20001741670 */
[----:B------:R-:W-:Y:S01]  /*14aa0*/  UISETP.NE.AND UP0, UPT, UR22, URZ, UPT ;  /* 0x0000003f1600728c */ /* 0x000fe2000bf05270 */
[----:B------:R-:W-:Y:S02]  /*14ab0*/  ISETP.LT.OR P0, PT, R33, 0x1, P0 ;  /* 0x000000012100780c */ /* 0x000fe40000701670 */
[----:B------:R-:W-:Y:S02]  /*14ac0*/  ISETP.LT.OR P1, PT, R169, 0x5a, P1 ;  /* 0x0000005aa900780c */ /* 0x000fe40000f21670 */
[----:B------:R-:W-:Y:S02]  /*14ad0*/  FSEL R169, R87, -INF , !P6 ;  /* 0xff80000057a97808 */ /* 0x000fe40007000000 */
[----:B------:R-:W-:Y:S01]  /*14ae0*/  PLOP3.LUT P6, PT, PT, PT, UP5, 0x40, 0x0 ;  /* 0x000000000000781c */ /* 0x000fe20003fce858 */
[----:B------:R-:W-:Y:S01]  /*14af0*/  UISETP.NE.AND UP5, UPT, UR24, URZ, UPT ;  /* 0x0000003f1800728c */ /* 0x000fe2000bfa5270 */
[----:B------:R-:W-:Y:S02]  /*14b00*/  FSEL R8, R8, -INF , !P0 ;  /* 0xff80000008087808 */ /* 0x000fe40004000000 */
[----:B------:R-:W-:Y:S01]  /*14b10*/  PLOP3.LUT P0, PT, PT, PT, UP2, 0x40, 0x0 ;  /* 0x000000000000781c */ /* 0x000fe20003f0e828 */
[----:B------:R-:W-:Y:S01]  /*14b20*/  UISETP.NE.AND UP2, UPT, UR19, URZ, UPT ;  /* 0x0000003f1300728c */ /* 0x000fe2000bf45270 */
[----:B------:R-:W-:Y:S02]  /*14b30*/  ISETP.GT.AND P6, PT, R32, 0x1, P6 ;  /* 0x000000012000780c */ /* 0x000fe400037c4270 */
        /* <DEDUP_REMOVED lines=10> */
[----:B------:R-:W-:Y:S02]  /*14be0*/  ISETP.LT.OR P0, PT, R33, 0x11, P0 ;  /* 0x000000112100780c */ /* 0x000fe40000701670 */
        /* <DEDUP_REMOVED lines=113> */
.L_x_1113:
[----:B------:R-:W-:Y:S04]  /*15300*/  MOV R23, c[0x0][0x32c] ;  /* 0x0000cb0000177a02 */ /* 0x000fe80000000f00 */
[----:B------:R-:W-:Y:S11]  /*15310*/  ISETP.NE.AND P0, PT, R23, 0x1, PT ;  /* 0x000000011700780c */ /* 0x000ff60003f05270 */
[----:B------:R-:W-:Y:S02]  /*15320*/  @!UPT UIADD3 URZ, URZ, URZ, URZ ;  /* 0x0000003f3f3ff290 */ /* 0x000fe4000fffe03f */
[----:B------:R-:W-:Y:S05]  /*15330*/  @P0 IMAD.HI.U32 R23, R24, c[0x0][0x330], RZ ;  /* 0x0000cc0018170a27 */ /* 0x000fea00078e00ff */
[----:B------:R-:W-:Y:S02]  /*15340*/  @P0 SHF.R.U32.HI R24, RZ, c[0x0][0x334], R23 ;  /* 0x0000cd00ff180a19 */ /* 0x000fe40000011617 */
.L_x_1114:
[----:B------:R-:W-:Y:S05]  /*15350*/  BSYNC B0 ;  /* 0x0000000000007941 */ /* 0x000fea0003800000 */
.L_x_1112:
[----:B------:R-:W-:Y:S05]  /*15360*/  IMAD R3, R24, c[0x0][0x32c], R3 ;  /* 0x0000cb0018037a24 */ /* 0x000fea00078e0203 */
[----:B------:R-:W-:Y:S02]  /*15370*/  IADD3 R23, R3, c[0x0][0x32c], RZ ;  /* 0x0000cb0003177a10 */ /* 0x000fe40007ffe0ff */
[----:B------:R-:W-:Y:S02]  /*15380*/  IMNMX R170, R170, R3, !PT ;  /* 0x00000003aaaa7217 */ /* 0x000fe40007800200 */
[----:B------:R-:W-:Y:S02]  /*15390*/  IMNMX R22, R22, R23, PT ;  /* 0x0000001716167217 */ /* 0x000fe40003800200 */
.L_x_1111:
[----:B------:R-:W-:Y:S01]  /*153a0*/  FMNMX.FTZ R3, R4, R167, !PT ;  /* 0x000000a704037209 */ /* 0x000fe20007810000 */
[----:B------:R-:W-:Y:S01]  /*153b0*/  UP2UR UR32, UPR, URZ, 0x20 ;  /* 0x000000203f207883 */ /* 0x000fe20008000000 */
[----:B------:R-:W-:Y:S01]  /*153c0*/  MOV R32, R179 ;  /* 0x000000b300207202 */ /* 0x000fe20000000f00 */
[----:B------:R-:W-:Y:S01]  /*153d0*/  UISETP.NE.AND UP5, UPT, UR31, URZ, UPT ;  /* 0x0000003f1f00728c */ /* 0x000fe2000bfa5270 */
[----:B------:R-:W-:Y:S01]  /*153e0*/  FMNMX.FTZ R3, R5, R3, !PT ;  /* 0x0000000305037209 */ /* 0x000fe20007810000 */
[----:B------:R-:W-:Y:S01]  /*153f0*/  UP2UR UR31, UPR, URZ, 0x10 ;  /* 0x000000103f1f7883 */ /* 0x000fe20008000000 */
[----:B------:R-:W-:Y:S01]  /*15400*/  MOV R57, R25 ;  /* 0x0000001900397202 */ /* 0x000fe20000000f00 */
        /* <DEDUP_REMOVED lines=63> */
[----:B------:R-:W-:Y:S02]  /*15800*/  FMNMX.FTZ R24, R198, R24, !PT ;  /* 0x00000018c6187209 */ /* 0x000fe40007810000 */
[----:B------:R-:W-:Y:S02]  /*15810*/  ISETP.GT.AND P6, PT, R170, 0x1, P6 ;  /* 0x00000001aa00780c */ /* 0x000fe400037c4270 */
[----:B------:R-:W-:Y:S01]  /*15820*/  PLOP3.LUT P0, PT, PT, PT, UP5, 0x40, 0x0 ;  /* 0x000000000000781c */ /* 0x000fe20003f0e858 */
[----:B------:R-:W-:Y:S01]  /*15830*/  UISETP.NE.AND UP5, UPT, UR32, URZ, UPT ;  /* 0x0000003f2000728c */ /* 0x000fe2000bfa5270 */
[----:B------:R-:W-:Y:S02]  /*15840*/  FMNMX.FTZ R25, R178, R25, !PT ;  /* 0x00000019b2197209 */ /* 0x000fe40007810000 */
[----:B------:R-:W-:Y:S02]  /*15850*/  FMNMX.FTZ R24, R199, R24, !PT ;  /* 0x00000018c7187209 */ /* 0x000fe40007810000 */
[----:B------:R-:W-:Y:S02]  /*15860*/  ISETP.LT.OR P6, PT, R22, 0x2, P6 ;  /* 0x000000021600780c */ /* 0x000fe400037c1670 */
[----:B------:R-:W-:Y:S01]  /*15870*/  PLOP3.LUT P2, PT, PT, PT, UP2, 0x40, 0x0 ;  /* 0x000000000000781c */ /* 0x000fe20003f4e828 */
[----:B------:R-:W-:Y:S01]  /*15880*/  UISETP.NE.AND UP2, UPT, UR22, URZ, UPT ;  /* 0x0000003f1600728c */ /* 0x000fe2000bf45270 */
[C---:B------:R-:W-:Y:S02]  /*15890*/  ISETP.GT.AND P0, PT, R170.reuse, RZ, P0 ;  /* 0x000000ffaa00720c */ /* 0x040fe40000704270 */
[----:B------:R-:W-:Y:S02]  /*158a0*/  FMNMX.FTZ R25, R177, R25, !PT ;  /* 0x00000019b1197209 */ /* 0x000fe40007810000 */
[----:B------:R-:W-:Y:S02]  /*158b0*/  FMNMX.FTZ R24, R201, R24, !PT ;  /* 0x00000018c9187209 */ /* 0x000fe40007810000 */
[----:B------:R-:W-:Y:S02]  /*158c0*/  ISETP.GT.AND P2, PT, R170, 0x9, P2 ;  /* 0x00000009aa00780c */ /* 0x000fe40001744270 */
[----:B------:R-:W-:Y:S02]  /*158d0*/  FSEL R11, R11, -INF , !P6 ;  /* 0xff8000000b0b7808 */ /* 0x000fe40007000000 */
[----:B------:R-:W-:Y:S01]  /*158e0*/  PLOP3.LUT P6, PT, PT, PT, UP4, 0x40, 0x0 ;  /* 0x000000000000781c */ /* 0x000fe20003fce848 */
[----:B------:R-:W-:Y:S01]  /*158f0*/  UISETP.NE.AND UP4, UPT, UR19, URZ, UPT ;  /* 0x0000003f1300728c */ /* 0x000fe2000bf85270 */
[----:B------:R-:W-:Y:S02]  /*15900*/  ISETP.LT.OR P0, PT, R22, 0x1, P0 ;  /* 0x000000011600780c */ /* 0x000fe40000701670 */
[----:B------:R-:W-:Y:S02]  /*15910*/  FMNMX.FTZ R25, R171, R25, !PT ;  /* 0x00000019ab197209 */ /* 0x000fe40007810000 */
[----:B------:R-:W-:Y:S01]  /*15920*/  PLOP3.LUT P1, PT, PT, PT, UP0, 0x40, 0x0 ;  /* 0x000000000000781c */ /* 0x000fe20003f2e808 */
[----:B------:R-:W-:Y:S01]  /*15930*/  UISETP.NE.AND UP0, UPT, UR24, URZ, UPT ;  /* 0x0000003f1800728c */ /* 0x000fe2000bf05270 */
[----:B------:R-:W-:Y:S02]  /*15940*/  FMNMX.FTZ R24, R202, R24, !PT ;  /* 0x00000018ca187209 */ /* 0x000fe40007810000 */
[----:B------:R-:W-:Y:S02]  /*15950*/  ISETP.LT.OR P2, PT, R22, 0xa, P2 ;  /* 0x0000000a1600780c */ /* 0x000fe40001741670 */
[----:B------:R-:W-:Y:S02]  /*15960*/  ISETP.GT.AND P6, PT, R170, 0x11, P6 ;  /* 0x00000011aa00780c */ /* 0x000fe400037c4270 */
[----:B------:R-:W-:Y:S02]  /*15970*/  FSEL R10, R10, -INF , !P0 ;  /* 0xff8000000a0a7808 */ /* 0x000fe40004000000 */
[----:B------:R-:W-:Y:S01]  /*15980*/  PLOP3.LUT P0, PT, PT, PT, UP3, 0x40, 0x0 ;  /* 0x000000000000781c */ /* 0x000fe20003f0e838 */
[----:B------:R-:W-:Y:S01]  /*15990*/  UISETP.NE.AND UP3, UPT, UR23, URZ, UPT ;  /* 0x0000003f1700728c */ /* 0x000fe2000bf65270 */
[----:B------:R-:W-:Y:S02]  /*159a0*/  FMNMX.FTZ R25, R169, R25, !PT ;  /* 0x00000019a9197209 */ /* 0x000fe40007810000 */
[----:B------:R-:W-:Y:S02]  /*159b0*/  ISETP.GT.AND P1, PT, R170, 0x8, P1 ;  /* 0x00000008aa00780c */ /* 0x000fe40000f24270 */
[----:B------:R-:W-:Y:S02]  /*159c0*/  FMNMX.FTZ R24, R249, R24, !PT ;  /* 0x00000018f9187209 */ /* 0x000fe40007810000 */
[----:B------:R-:W-:Y:S02]  /*159d0*/  ISETP.LT.OR P6, PT, R22, 0x12, P6 ;  /* 0x000000121600780c */ /* 0x000fe400037c1670 */
[----:B------:R-:W-:Y:S02]  /*159e0*/  FSEL R15, R15, -INF , !P2 ;  /* 0xff8000000f0f7808 */ /* 0x000fe40005000000 */
[----:B------:R-:W-:Y:S01]  /*159f0*/  PLOP3.LUT P2, PT, PT, PT, UP0, 0x40, 0x0 ;  /* 0x000000000000781c */ /* 0x000fe20003f4e808 */
[----:B------:R-:W-:Y:S01]  /*15a00*/  UISETP.NE.AND UP0, UPT, UR20, URZ, UPT ;  /* 0x0000003f1400728c */ /* 0x000fe2000bf05270 */
[----:B------:R-:W-:Y:S02]  /*15a10*/  ISETP.GT.AND P0, PT, R170, 0x10, P0 ;  /* 0x00000010aa00780c */ /* 0x000fe40000704270 */
[----:B-1----:R-:W-:Y:S02]  /*15a20*/  FMNMX.FTZ R3, R3, R23, !PT ;  /* 0x0000001703037209 */ /* 0x002fe40007810000 */
[----:B------:R-:W-:Y:S02]  /*15a30*/  FMNMX.FTZ R25, R98, R25, !PT ;  /* 0x0000001962197209 */ /* 0x000fe40007810000 */
[----:B------:R-:W-:Y:S02]  /*15a40*/  ISETP.LT.OR P1, PT, R22, 0x9, P1 ;  /* 0x000000091600780c */ /* 0x000fe40000f21670 */
[----:B------:R-:W-:Y:S02]  /*15a50*/  FMNMX.FTZ R24, R246, R24, !PT ;  /* 0x00000018f6187209 */ /* 0x000fe40007810000 */
[----:B------:R-:W-:Y:S02]  /*15a60*/  FSEL R66, R27, -INF , !P6 ;  /* 0xff8000001b427808 */ /* 0x000fe40007000000 */
[----:B------:R-:W-:Y:S01]  /*15a70*/  ISETP.GT.AND P2, PT, R170, 0x19, P2 ;  /* 0x00000019aa00780c */ /* 0x000fe20001744270 */
[----:B------:R-:W1:Y:S01]  /*15a80*/  SHFL.BFLY PT, R27, R3, 0x1, 0x1f ;  /* 0x0c201f00031b7f89 */ /* 0x000e6200000e0000 */
[----:B------:R-:W-:Y:S02]  /*15a90*/  ISETP.LT.OR P0, PT, R22, 0x11, P0 ;  /* 0x000000111600780c */ /* 0x000fe40000701670 */
[----:B------:R-:W-:Y:S02]  /*15aa0*/  FMNMX.FTZ R25, R99, R25, !PT ;  /* 0x0000001963197209 */ /* 0x000fe40007810000 */
[----:B------:R-:W-:Y:S02]  /*15ab0*/  FSEL R14, R14, -INF , !P1 ;  /* 0xff8000000e0e7808 */ /* 0x000fe40004800000 */
[----:B------:R-:W-:Y:S01]  /*15ac0*/  PLOP3.LUT P1, PT, PT, PT, UP1, 0x40, 0x0 ;  /* 0x000000000000781c */ /* 0x000fe20003f2e818 */
[----:B------:R-:W2:Y:S01]  /*15ad0*/  SHFL.BFLY PT, R23, R25, 0x2, 0x1f ;  /* 0x0c401f0019177f89 */ /* 0x000ea200000e0000 */
[----:B------:R-:W-:Y:S01]  /*15ae0*/  FMNMX.FTZ R24, R243, R24, !PT ;  /* 0x00000018f3187209 */ /* 0x000fe20007810000 */
[----:B------:R-:W-:Y:S01]  /*15af0*/  UISETP.NE.AND UP1, UPT, UR21, URZ, UPT ;  /* 0x0000003f1500728c */ /* 0x000fe2000bf25270 */
[----:B------:R-:W-:Y:S02]  /*15b00*/  ISETP.LT.OR P2, PT, R22, 0x1a, P2 ;  /* 0x0000001a1600780c */ /* 0x000fe40001741670 */
[----:B------:R-:W-:Y:S02]  /*15b10*/  FSEL R193, R26, -INF , !P0 ;  /* 0xff8000001ac17808 */ /* 0x000fe40004000000 */
[----:B------:R-:W-:Y:S01]  /*15b20*/  PLOP3.LUT P0, PT, PT, PT, UP3, 0x40, 0x0 ;  /* 0x000000000000781c */ /* 0x000fe20003f0e838 */
[----:B------:R-:W-:Y:S01]  /*15b30*/  UISETP.NE.AND UP3, UPT, UR18, URZ, UPT ;  /* 0x0000003f1200728c */ /* 0x000fe2000bf65270 */
[----:B------:R-:W-:Y:S02]  /*15b40*/  ISETP.GT.AND P1, PT, R170, 0x18, P1 ;  /* 0x00000018aa00780c */ /* 0x000fe40000f24270 */
[----:B------:R-:W-:Y:S02]  /*15b50*/  FMNMX.FTZ R24, R210, R24, !PT ;  /* 0x00000018d2187209 */ /* 0x000fe40007810000 */
[----:B------:R-:W-:Y:S02]  /*15b60*/  FSEL R60, R31, -INF , !P2 ;  /* 0xff8000001f3c7808 */ /* 0x000fe40005000000 */
[----:B------:R-:W-:Y:S01]  /*15b70*/  PLOP3.LUT P2, PT, PT, PT, UP0, 0x40, 0x0 ;  /* 0x000000000000781c */ /* 0x000fe20003f4e808 */
[----:B------:R-:W-:Y:S01]  /*15b80*/  UISETP.NE.AND UP0, UPT, UR6, URZ, UPT ;  /* 0x0000003f0600728c */ /* 0x000fe2000bf05270 */
[----:B------:R-:W-:Y:S02]  /*15b90*/  ISETP.GT.AND P0, PT, R170, 0x20, P0 ;  /* 0x00000020aa00780c */ /* 0x000fe40000704270 */
[----:B------:R-:W-:Y:S02]  /*15ba0*/  ISETP.LT.OR P1, PT, R22, 0x19, P1 ;  /* 0x000000191600780c */ /* 0x000fe40000f21670 */
[----:B------:R-:W-:Y:S02]  /*15bb0*/  FMNMX.FTZ R24, R187, R24, !PT ;  /* 0x00000018bb187209 */ /* 0x000fe40007810000 */
[----:B------:R-:W-:Y:S02]  /*15bc0*/  FMNMX.FTZ R26, R10, R164, !PT ;  /* 0x000000a40a1a7209 */ /* 0x000fe40007810000 */
[----:B------:R-:W-:Y:S02]  /*15bd0*/  ISETP.GT.AND P2, PT, R170, 0x29, P2 ;  /* 0x00000029aa00780c */ /* 0x000fe40001744270 */
[----:B------:R-:W-:Y:S02]  /*15be0*/  ISETP.LT.OR P0, PT, R22, 0x21, P0 ;  /* 0x000000211600780c */ /* 0x000fe40000701670 */
[----:B------:R-:W-:Y:S02]  /*15bf0*/  FSEL R61, R30, -INF , !P1 ;  /* 0xff8000001e3d7808 */ /* 0x000fe40004800000 */
[----:B------:R-:W-:Y:S01]  /*15c00*/  PLOP3.LUT P1, PT, PT, PT, UP1, 0x40, 0x0 ;  /* 0x000000000000781c */ /* 0x000fe20003f2e818 */
[----:B------:R-:W-:Y:S01]  /*15c10*/  UISETP.NE.AND UP1, UPT, UR7, URZ, UPT ;  /* 0x0000003f0700728c */ /* 0x000fe2000bf25270 */
[----:B------:R-:W-:Y:S02]  /*15c20*/  FMNMX.FTZ R24, R184, R24, !PT ;  /* 0x00000018b8187209 */ /* 0x000fe40007810000 */
[----:B------:R-:W-:Y:S02]  /*15c30*/  FMNMX.FTZ R26, R11, R26, !PT ;  /* 0x0000001a0b1a7209 */ /* 0x000fe40007810000 */
[----:B------:R-:W-:Y:S02]  /*15c40*/  ISETP.LT.OR P2, PT, R22, 0x2a, P2 ;  /* 0x0000002a1600780c */ /* 0x000fe40001741670 */
[----:B------:R-:W-:Y:S02]  /*15c50*/  FSEL R205, R42, -INF , !P0 ;  /* 0xff8000002acd7808 */ /* 0x000fe40004000000 */
[----:B------:R-:W-:Y:S01]  /*15c60*/  PLOP3.LUT P0, PT, PT, PT, UP4, 0x40, 0x0 ;  /* 0x000000000000781c */ /* 0x000fe20003f0e848 */
[----:B------:R-:W-:Y:S01]  /*15c70*/  UISETP.NE.AND UP4, UPT, UR31, URZ, UPT ;  /* 0x0000003f1f00728c */ /* 0x000fe2000bf85270 */
[----:B------:R-:W-:Y:S02]  /*15c80*/  FMNMX.FTZ R24, R182, R24, !PT ;  /* 0x00000018b6187209 */ /* 0x000fe40007810000 */
[----:B------:R-:W-:Y:S02]  /*15c90*/  FMNMX.FTZ R26, R14, R26, !PT ;  /* 0x0000001a0e1a7209 */ /* 0x000fe40007810000 */
[----:B------:R-:W-:Y:S02]  /*15ca0*/  FSEL R244, R47, -INF , !P2 ;  /* 0xff8000002ff47808 */ /* 0x000fe40005000000 */
[----:B------:R-:W-:Y:S01]  /*15cb0*/  PLOP3.LUT P2, PT, PT, PT, UP1, 0x40, 0x0 ;  /* 0x000000000000781c */ /* 0x000fe20003f4e818 */
[----:B------:R-:W-:Y:S01]  /*15cc0*/  UISETP.NE.AND UP1, UPT, UR28, URZ, UPT ;  /* 0x0000003f1c00728c */ /* 0x000fe2000bf25270 */
[----:B------:R-:W-:Y:S02]  /*15cd0*/  ISETP.GT.AND P0, PT, R170, 0x30, P0 ;  /* 0x00000030aa00780c */ /* 0x000fe40000704270 */
[----:B------:R-:W-:Y:S02]  /*15ce0*/  FMNMX.FTZ R24, R180, R24, !PT ;  /* 0x00000018b4187209 */ /* 0x000fe40007810000 */
[----:B------:R-:W-:Y:S02]  /*15cf0*/  FMNMX.FTZ R26, R15, R26, !PT ;  /* 0x0000001a0f1a7209 */ /* 0x000fe40007810000 */
[----:B------:R-:W-:Y:S02]  /*15d00*/  ISETP.GT.AND P2, PT, R170, 0x39, P2 ;  /* 0x00000039aa00780c */ /* 0x000fe40001744270 */
[----:B------:R-:W-:Y:S02]  /*15d10*/  ISETP.LT.OR P0, PT, R22, 0x31, P0 ;  /* 0x000000311600780c */ /* 0x000fe40000701670 */
[----:B-1----:R-:W-:Y:S02]  /*15d20*/  FMNMX.FTZ R3, R3, R27, !PT ;  /* 0x0000001b03037209 */ /* 0x002fe40007810000 */
[----:B------:R-:W-:Y:S02]  /*15d30*/  FMNMX.FTZ R24, R88, R24, !PT ;  /* 0x0000001858187209 */ /* 0x000fe40007810000 */
[----:B------:R-:W-:Y:S01]  /*15d40*/  FMNMX.FTZ R26, R193, R26, !PT ;  /* 0x0000001ac11a7209 */ /* 0x000fe20007810000 */
[----:B------:R-:W-:Y:S01]  /*15d50*/  FMUL.FTZ R174, R3, c[0x0][0x2d0] ;  /* 0x0000b40003ae7a20 */ /* 0x000fe20000410000 */
[----:B------:R-:W-:Y:S02]  /*15d60*/  ISETP.LT.OR P2, PT, R22, 0x3a, P2 ;  /* 0x0000003a1600780c */ /* 0x000fe40001741670 */
[----:B------:R-:W-:Y:S02]  /*15d70*/  FSEL R248, R58, -INF , !P0 ;  /* 0xff8000003af87808 */ /* 0x000fe40004000000 */
[----:B------:R-:W-:Y:S01]  /*15d80*/  PLOP3.LUT P0, PT, PT, PT, UP0, 0x40, 0x0 ;  /* 0x000000000000781c */ /* 0x000fe20003f0e808 */
[----:B------:R-:W-:Y:S01]  /*15d90*/  UISETP.NE.AND UP0, UPT, UR30, URZ, UPT ;  /* 0x0000003f1e00728c */ /* 0x000fe2000bf05270 */
[----:B--2---:R-:W-:Y:S02]  /*15da0*/  FMNMX.FTZ R25, R25, R23, !PT ;  /* 0x0000001719197209 */ /* 0x004fe40007810000 */
[----:B------:R-:W-:Y:S02]  /*15db0*/  FMNMX.FTZ R23, R89, R24, !PT ;  /* 0x0000001859177209 */ /* 0x000fe40007810000 */
[----:B------:R-:W-:Y:S01]  /*15dc0*/  FMNMX.FTZ R26, R66, R26, !PT ;  /* 0x0000001a421a7209 */ /* 0x000fe20007810000 */
[----:B------:R-:W1:Y:S01]  /*15dd0*/  SHFL.BFLY PT, R24, R25, 0x1, 0x1f ;  /* 0x0c201f0019187f89 */ /* 0x000e6200000e0000 */
[----:B------:R-:W-:Y:S01]  /*15de0*/  PLOP3.LUT P6, PT, PT, PT, UP2, 0x40, 0x0 ;  /* 0x000000000000781c */ /* 0x000fe20003fce828 */
[----:B------:R-:W-:Y:S01]  /*15df0*/  UISETP.NE.AND UP2, UPT, UR13, URZ, UPT ;  /* 0x0000003f0d00728c */ /* 0x000fe2000bf45270 */
[----:B------:R-:W-:Y:S02]  /*15e00*/  FSEL R209, R63, -INF , !P2 ;  /* 0xff8000003fd17808 */ /* 0x000fe40005000000 */
[----:B------:R-:W-:Y:S02]  /*15e10*/  FSETP.NEU.FTZ.AND P2, PT, R3, -INF , PT ;  /* 0xff8000000300780b */ /* 0x000fe40003f5d000 */
[----:B------:R-:W-:Y:S02]  /*15e20*/  ISETP.GT.AND P0, PT, R170, 0x40, P0 ;  /* 0x00000040aa00780c */ /* 0x000fe40000704270 */
[----:B------:R-:W-:Y:S02]  /*15e30*/  FMNMX.FTZ R23, R92, R23, !PT ;  /* 0x000000175c177209 */ /* 0x000fe40007810000 */
[----:B------:R-:W-:Y:S02]  /*15e40*/  FMNMX.FTZ R26, R61, R26, !PT ;  /* 0x0000001a3d1a7209 */ /* 0x000fe40007810000 */
[----:B------:R-:W-:Y:S02]  /*15e50*/  ISETP.GT.AND P6, PT, R170, 0x21, P6 ;  /* 0x00000021aa00780c */ /* 0x000fe400037c4270 */
[----:B------:R-:W-:Y:S02]  /*15e60*/  FSEL R174, R174, RZ, P2 ;  /* 0x000000ffaeae7208 */ /* 0x000fe40001000000 */
[----:B------:R-:W-:Y:S02]  /*15e70*/  ISETP.LT.OR P0, PT, R22, 0x41, P0 ;  /* 0x000000411600780c */ /* 0x000fe40000701670 */
[----:B------:R-:W-:Y:S01]  /*15e80*/  FMNMX.FTZ R23, R93, R23, !PT ;  /* 0x000000175d177209 */ /* 0x000fe20007810000 */
[--C-:B------:R-:W-:Y:S01]  /*15e90*/  FFMA.FTZ R77, R20, c[0x0][0x2d0], -R174.reuse ;  /* 0x0000b400144d7a23 */ /* 0x100fe200000108ae */
[----:B------:R-:W-:Y:S01]  /*15ea0*/  ISETP.LT.OR P6, PT, R22, 0x22, P6 ;  /* 0x000000221600780c */ /* 0x000fe200037c1670 */
[--C-:B------:R-:W-:Y:S01]  /*15eb0*/  FFMA.FTZ R84, R32, c[0x0][0x2d0], -R174.reuse ;  /* 0x0000b40020547a23 */ /* 0x100fe200000108ae */
[----:B------:R-:W-:Y:S01]  /*15ec0*/  FMNMX.FTZ R26, R60, R26, !PT ;  /* 0x0000001a3c1a7209 */ /* 0x000fe20007810000 */
[----:B------:R-:W-:Y:S01]  /*15ed0*/  LDSM.16.MT88.4 R32, [R220+0x100] ;  /* 0x00010000dc20783b */ /* 0x000fe20000004200 */
[----:B------:R-:W-:Y:S01]  /*15ee0*/  ISETP.GT.AND P1, PT, R170, 0x28, P1 ;  /* 0x00000028aa00780c */ /* 0x000fe20000f24270 */
[----:B------:R-:W-:Y:S01]  /*15ef0*/  MUFU.EX2 R77, R77 ;  /* 0x0000004d004d7308 */ /* 0x000fe20000000800 */
[----:B------:R-:W-:Y:S01]  /*15f00*/  FSEL R186, R74, -INF , !P0 ;  /* 0xff8000004aba7808 */ /* 0x000fe20004000000 */
[--C-:B------:R-:W-:Y:S01]  /*15f10*/  FFMA.FTZ R74, R4, c[0x0][0x2d0], -R174.reuse ;  /* 0x0000b400044a7a23 */ /* 0x100fe200000108ae */
[----:B------:R-:W-:Y:S01]  /*15f20*/  ISETP.LT.OR P1, PT, R22, 0x29, P1 ;  /* 0x000000291600780c */ /* 0x000fe20000f21670 */
[--C-:B------:R-:W-:Y:S01]  /*15f30*/  FFMA.FTZ R86, R16, c[0x0][0x2d0], -R174.reuse ;  /* 0x0000b40010567a23 */ /* 0x100fe200000108ae */
[----:B------:R-:W-:Y:S01]  /*15f40*/  FSEL R207, R43, -INF , !P6 ;  /* 0xff8000002bcf7808 */ /* 0x000fe20007000000 */
[----:B------:R-:W2:Y:S01]  /*15f50*/  SHFL.BFLY PT, R4, R23, 0x2, 0x1f ;  /* 0x0c401f0017047f89 */ /* 0x000ea200000e0000 */
[----:B------:R-:W-:Y:S01]  /*15f60*/  FMNMX.FTZ R26, R205, R26, !PT ;  /* 0x0000001acd1a7209 */ /* 0x000fe20007810000 */
[--C-:B------:R-:W-:Y:S01]  /*15f70*/  FFMA.FTZ R192, R192, c[0x0][0x2d0], -R174.reuse ;  /* 0x0000b400c0c07a23 */ /* 0x100fe200000108ae */
[----:B------:R-:W-:Y:S01]  /*15f80*/  PLOP3.LUT P6, PT, PT, PT, UP3, 0x40, 0x0 ;  /* 0x000000000000781c */ /* 0x000fe20003fce838 */
[----:B------:R-:W-:Y:S01]  /*15f90*/  MUFU.EX2 R74, R74 ;  /* 0x0000004a004a7308 */ /* 0x000fe20000000800 */
[----:B------:R-:W-:Y:S01]  /*15fa0*/  FSEL R211, R46, -INF , !P1 ;  /* 0xff8000002ed37808 */ /* 0x000fe20004800000 */
[--C-:B------:R-:W-:Y:S01]  /*15fb0*/  FFMA.FTZ R68, R5, c[0x0][0x2d0], -R174.reuse ;  /* 0x0000b40005447a23 */ /* 0x100fe200000108ae */
[----:B------:R-:W-:Y:S01]  /*15fc0*/  FMNMX.FTZ R26, R207, R26, !PT ;  /* 0x0000001acf1a7209 */ /* 0x000fe20007810000 */
[--C-:B------:R-:W-:Y:S01]  /*15fd0*/  FFMA.FTZ R47, R2, c[0x0][0x2d0], -R174.reuse ;  /* 0x0000b400022f7a23 */ /* 0x100fe200000108ae */
[----:B------:R-:W-:Y:S01]  /*15fe0*/  ISETP.GT.AND P6, PT, R170, 0x31, P6 ;  /* 0x00000031aa00780c */ /* 0x000fe200037c4270 */
[----:B------:R-:W-:Y:S01]  /*15ff0*/  UISETP.NE.AND UP3, UPT, UR26, URZ, UPT ;  /* 0x0000003f1a00728c */ /* 0x000fe2000bf65270 */
[----:B------:R-:W-:Y:S01]  /*16000*/  PLOP3.LUT P1, PT, PT, PT, UP2, 0x40, 0x0 ;  /* 0x000000000000781c */ /* 0x000fe20003f2e828 */
[----:B------:R-:W-:Y:S01]  /*16010*/  UISETP.NE.AND UP2, UPT, UR27, URZ, UPT ;  /* 0x0000003f1b00728c */ /* 0x000fe2000bf45270 */
[----:B------:R-:W-:Y:S01]  /*16020*/  FMNMX.FTZ R5, R211, R26, !PT ;  /* 0x0000001ad3057209 */ /* 0x000fe20007810000 */
[----:B------:R-:W3:Y:S01]  /*16030*/  MUFU.EX2 R68, R68 ;  /* 0x0000004400447308 */ /* 0x000ee20000000800 */
[----:B------:R-:W-:Y:S01]  /*16040*/  ISETP.LT.OR P6, PT, R22, 0x32, P6 ;  /* 0x000000321600780c */ /* 0x000fe200037c1670 */
[--C-:B------:R-:W-:Y:S01]  /*16050*/  FFMA.FTZ R46, R0, c[0x0][0x2d0], -R174.reuse ;  /* 0x0000b400002e7a23 */ /* 0x100fe200000108ae */
[----:B------:R-:W-:Y:S01]  /*16060*/  ISETP.GT.AND P1, PT, R170, 0x38, P1 ;  /* 0x00000038aa00780c */ /* 0x000fe20000f24270 */
[--C-:B------:R-:W-:Y:S01]  /*16070*/  FFMA.FTZ R87, R252, c[0x0][0x2d0], -R174.reuse ;  /* 0x0000b400fc577a23 */ /* 0x100fe200000108ae */
[----:B------:R-:W-:Y:S01]  /*16080*/  FMNMX.FTZ R5, R244, R5, !PT ;  /* 0x00000005f4057209 */ /* 0x000fe20007810000 */
[--C-:B------:R-:W-:Y:S01]  /*16090*/  FFMA.FTZ R189, R189, c[0x0][0x2d0], -R174.reuse ;  /* 0x0000b400bdbd7a23 */ /* 0x100fe200000108ae */
[----:B------:R-:W-:Y:S01]  /*160a0*/  FSEL R245, R59, -INF , !P6 ;  /* 0xff8000003bf57808 */ /* 0x000fe20007000000 */
[--C-:B------:R-:W-:Y:S01]  /*160b0*/  FFMA.FTZ R195, R195, c[0x0][0x2d0], -R174.reuse ;  /* 0x0000b400c3c37a23 */ /* 0x100fe200000108ae */
[----:B------:R-:W-:Y:S01]  /*160c0*/  ISETP.LT.OR P1, PT, R22, 0x39, P1 ;  /* 0x000000391600780c */ /* 0x000fe20000f21670 */
[----:B------:R-:W-:Y:S01]  /*160d0*/  MUFU.EX2 R47, R47 ;  /* 0x0000002f002f7308 */ /* 0x000fe20000000800 */
[----:B------:R-:W-:Y:S01]  /*160e0*/  FMNMX.FTZ R5, R248, R5, !PT ;  /* 0x00000005f8057209 */ /* 0x000fe20007810000 */
[--C-:B------:R-:W-:Y:S01]  /*160f0*/  FFMA.FTZ R194, R194, c[0x0][0x2d0], -R174.reuse ;  /* 0x0000b400c2c27a23 */ /* 0x100fe200000108ae */
[----:B------:R-:W-:Y:S01]  /*16100*/  PLOP3.LUT P6, PT, PT, PT, UP6, 0x40, 0x0 ;  /* 0x000000000000781c */ /* 0x000fe20003fce868 */
[--C-:B------:R-:W-:Y:S01]  /*16110*/  FFMA.FTZ R204, R204, c[0x0][0x2d0], -R174.reuse ;  /* 0x0000b400cccc7a23 */ /* 0x100fe200000108ae */
[----:B------:R-:W-:Y:S01]  /*16120*/  FSEL R242, R62, -INF , !P1 ;  /* 0xff8000003ef27808 */ /* 0x000fe20004800000 */
[--C-:B------:R-:W-:Y:S01]  /*16130*/  FFMA.FTZ R247, R247, c[0x0][0x2d0], -R174.reuse ;  /* 0x0000b400f7f77a23 */ /* 0x100fe200000108ae */
[----:B------:R-:W-:Y:S01]  /*16140*/  ISETP.GT.AND P6, PT, R170, 0x41, P6 ;  /* 0x00000041aa00780c */ /* 0x000fe200037c4270 */
[--C-:B------:R-:W-:Y:S01]  /*16150*/  FFMA.FTZ R203, R203, c[0x0][0x2d0], -R174.reuse ;  /* 0x0000b400cbcb7a23 */ /* 0x100fe200000108ae */
[----:B------:R-:W-:Y:S01]  /*16160*/  PLOP3.LUT P0, PT, PT, PT, UP4, 0x40, 0x0 ;  /* 0x000000000000781c */ /* 0x000fe20003f0e848 */
[----:B------:R-:W4:Y:S01]  /*16170*/  MUFU.EX2 R46, R46 ;  /* 0x0000002e002e7308 */ /* 0x000f220000000800 */
[----:B-1----:R-:W-:Y:S01]  /*16180*/  FMNMX.FTZ R2, R25, R24, !PT ;  /* 0x0000001819027209 */ /* 0x002fe20007810000 */
[--C-:B------:R-:W-:Y:S01]  /*16190*/  FFMA.FTZ R200, R200, c[0x0][0x2d0], -R174.reuse ;  /* 0x0000b400c8c87a23 */ /* 0x100fe200000108ae */
[----:B------:R-:W-:Y:S01]  /*161a0*/  FMNMX.FTZ R24, R245, R5, !PT ;  /* 0x00000005f5187209 */ /* 0x000fe20007810000 */
[--C-:B------:R-:W-:Y:S01]  /*161b0*/  FFMA.FTZ R191, R191, c[0x0][0x2d0], -R174.reuse ;  /* 0x0000b400bfbf7a23 */ /* 0x100fe200000108ae */
[----:B------:R-:W-:Y:S01]  /*161c0*/  ISETP.LT.OR P6, PT, R22, 0x42, P6 ;  /* 0x000000421600780c */ /* 0x000fe200037c1670 */
[----:B------:R-:W-:Y:S01]  /*161d0*/  FMUL.FTZ R173, R2, c[0x0][0x2d0] ;  /* 0x0000b40002ad7a20 */ /* 0x000fe20000410000 */
[----:B--2---:R-:W-:Y:S01]  /*161e0*/  FMNMX.FTZ R5, R23, R4, !PT ;  /* 0x0000000417057209 */ /* 0x004fe20007810000 */
[--C-:B------:R-:W-:Y:S01]  /*161f0*/  FFMA.FTZ R185, R185, c[0x0][0x2d0], -R174.reuse ;  /* 0x0000b400b9b97a23 */ /* 0x100fe200000108ae */
[----:B------:R-:W-:Y:S01]  /*16200*/  ISETP.GT.AND P0, PT, R170, 0x49, P0 ;  /* 0x00000049aa00780c */ /* 0x000fe20000704270 */
[----:B------:R-:W-:Y:S01]  /*16210*/  MUFU.EX2 R84, R84 ;  /* 0x0000005400547308 */ /* 0x000fe20000000800 */
[----:B------:R-:W-:Y:S01]  /*16220*/  PLOP3.LUT P1, PT, PT, PT, UP5, 0x40, 0x0 ;  /* 0x000000000000781c */ /* 0x000fe20003f2e858 */
[----:B------:R-:W1:Y:S01]  /*16230*/  SHFL.BFLY PT, R0, R5, 0x1, 0x1f ;  /* 0x0c201f0005007f89 */ /* 0x000e6200000e0000 */
[----:B------:R-:W-:Y:S01]  /*16240*/  FMNMX.FTZ R4, R242, R24, !PT ;  /* 0x00000018f2047209 */ /* 0x000fe20007810000 */
[--C-:B------:R-:W-:Y:S01]  /*16250*/  FFMA.FTZ R176, R176, c[0x0][0x2d0], -R174.reuse ;  /* 0x0000b400b0b07a23 */ /* 0x100fe200000108ae */
[----:B------:R-:W-:Y:S01]  /*16260*/  ISETP.LT.OR P0, PT, R22, 0x4a, P0 ;  /* 0x0000004a1600780c */ /* 0x000fe20000701670 */
[--C-:B------:R-:W-:Y:S01]  /*16270*/  FFMA.FTZ R175, R175, c[0x0][0x2d0], -R174.reuse ;  /* 0x0000b400afaf7a23 */ /* 0x100fe200000108ae */
[----:B------:R-:W-:Y:S01]  /*16280*/  ISETP.GT.AND P1, PT, R170, 0x48, P1 ;  /* 0x00000048aa00780c */ /* 0x000fe20000f24270 */
[--C-:B------:R-:W-:Y:S01]  /*16290*/  FFMA.FTZ R172, R172, c[0x0][0x2d0], -R174.reuse ;  /* 0x0000b400acac7a23 */ /* 0x100fe200000108ae */
[----:B------:R-:W-:Y:S01]  /*162a0*/  FSEL R183, R75, -INF , !P6 ;  /* 0xff8000004bb77808 */ /* 0x000fe20007000000 */
[----:B------:R-:W-:Y:S01]  /*162b0*/  MUFU.EX2 R86, R86 ;  /* 0x0000005600567308 */ /* 0x000fe20000000800 */
[----:B------:R-:W-:Y:S01]  /*162c0*/  PLOP3.LUT P6, PT, PT, PT, UP3, 0x40, 0x0 ;  /* 0x000000000000781c */ /* 0x000fe20003fce838 */
[--C-:B------:R-:W-:Y:S01]  /*162d0*/  FFMA.FTZ R168, R168, c[0x0][0x2d0], -R174.reuse ;  /* 0x0000b400a8a87a23 */ /* 0x100fe200000108ae */
[----:B------:R-:W-:Y:S01]  /*162e0*/  FMNMX.FTZ R4, R209, R4, !PT ;  /* 0x00000004d1047209 */ /* 0x000fe20007810000 */
[--C-:B------:R-:W-:Y:S01]  /*162f0*/  FFMA.FTZ R96, R96, c[0x0][0x2d0], -R174.reuse ;  /* 0x0000b40060607a23 */ /* 0x100fe200000108ae */
[----:B------:R-:W-:Y:S01]  /*16300*/  ISETP.LT.OR P1, PT, R22, 0x49, P1 ;  /* 0x000000491600780c */ /* 0x000fe20000f21670 */
[----:B------:R-:W-:Y:S01]  /*16310*/  FFMA.FTZ R174, R97, c[0x0][0x2d0], -R174 ;  /* 0x0000b40061ae7a23 */ /* 0x000fe200000108ae */
[----:B------:R-:W-:Y:S02]  /*16320*/  ISETP.GT.AND P6, PT, R170, 0x50, P6 ;  /* 0x00000050aa00780c */ /* 0x000fe400037c4270 */
[----:B------:R-:W-:Y:S01]  /*16330*/  FSEL R179, R79, -INF , !P0 ;  /* 0xff8000004fb37808 */ /* 0x000fe20004000000 */
[----:B------:R-:W-:Y:S01]  /*16340*/  MUFU.EX2 R87, R87 ;  /* 0x0000005700577308 */ /* 0x000fe20000000800 */
[----:B------:R-:W-:Y:S02]  /*16350*/  PLOP3.LUT P0, PT, PT, PT, UP2, 0x40, 0x0 ;  /* 0x000000000000781c */ /* 0x000fe40003f0e828 */
[----:B------:R-:W-:Y:S02]  /*16360*/  FMNMX.FTZ R4, R186, R4, !PT ;  /* 0x00000004ba047209 */ /* 0x000fe40007810000 */
[----:B------:R-:W-:Y:S02]  /*16370*/  ISETP.LT.OR P6, PT, R22, 0x51, P6 ;  /* 0x000000511600780c */ /* 0x000fe400037c1670 */
[----:B------:R-:W-:Y:S02]  /*16380*/  ISETP.GT.AND P0, PT, R170, 0x51, P0 ;  /* 0x00000051aa00780c */ /* 0x000fe40000704270 */
[----:B------:R-:W-:Y:S01]  /*16390*/  FSEL R181, R78, -INF , !P1 ;  /* 0xff8000004eb57808 */ /* 0x000fe20004800000 */
[----:B------:R-:W-:Y:S01]  /*163a0*/  MUFU.EX2 R189, R189 ;  /* 0x000000bd00bd7308 */ /* 0x000fe20000000800 */
[----:B------:R-:W-:Y:S02]  /*163b0*/  FMNMX.FTZ R4, R183, R4, !PT ;  /* 0x00000004b7047209 */ /* 0x000fe40007810000 */
[----:B------:R-:W-:Y:S02]  /*163c0*/  ISETP.LT.OR P0, PT, R22, 0x52, P0 ;  /* 0x000000521600780c */ /* 0x000fe40000701670 */
[----:B------:R-:W-:Y:S02]  /*163d0*/  FSEL R90, R90, -INF , !P6 ;  /* 0xff8000005a5a7808 */ /* 0x000fe40007000000 */
[----:B------:R-:W-:Y:S02]  /*163e0*/  PLOP3.LUT P6, PT, PT, PT, UP1, 0x40, 0x0 ;  /* 0x000000000000781c */ /* 0x000fe40003fce818 */
[----:B------:R-:W-:Y:S01]  /*163f0*/  FMNMX.FTZ R4, R181, R4, !PT ;  /* 0x00000004b5047209 */ /* 0x000fe20007810000 */
[----:B------:R-:W-:Y:S01]  /*16400*/  MUFU.EX2 R195, R195 ;  /* 0x000000c300c37308 */ /* 0x000fe20000000800 */
[----:B------:R-:W-:Y:S02]  /*16410*/  ISETP.GT.AND P6, PT, R170, 0x58, P6 ;  /* 0x00000058aa00780c */ /* 0x000fe400037c4270 */
[----:B------:R-:W-:Y:S02]  /*16420*/  FSEL R91, R91, -INF , !P0 ;  /* 0xff8000005b5b7808 */ /* 0x000fe40004000000 */
[----:B------:R-:W-:Y:S01]  /*16430*/  PLOP3.LUT P0, PT, PT, PT, UP0, 0x40, 0x0 ;  /* 0x000000000000781c */ /* 0x000fe20003f0e808 */
[----:B------:R-:W-:Y:S01]  /*16440*/  UISETP.GT.AND UP0, UPT, UR17, UR5, UPT ;  /* 0x000000051100728c */ /* 0x000fe2000bf04270 */
[----:B------:R-:W-:Y:S01]  /*16450*/  FMNMX.FTZ R4, R179, R4, !PT ;  /* 0x00000004b3047209 */ /* 0x000fe20007810000 */
[----:B------:R-:W-:Y:S01]  /*16460*/  UIADD3 UR17, UR17, -0x1, URZ ;  /* 0xffffffff11117890 */ /* 0x000fe2000fffe03f */
[----:B------:R-:W-:Y:S01]  /*16470*/  ISETP.LT.OR P6, PT, R22, 0x59, P6 ;  /* 0x000000591600780c */ /* 0x000fe200037c1670 */
[----:B------:R-:W-:Y:S01]  /*16480*/  MUFU.EX2 R194, R194 ;  /* 0x000000c200c27308 */ /* 0x000fe20000000800 */
[----:B------:R-:W-:Y:S02]  /*16490*/  ISETP.GT.AND P0, PT, R170, 0x59, P0 ;  /* 0x00000059aa00780c */ /* 0x000fe40000704270 */
[----:B------:R-:W-:Y:S02]  /*164a0*/  FMNMX.FTZ R4, R90, R4, !PT ;  /* 0x000000045a047209 */ /* 0x000fe40007810000 */
[----:B------:R-:W-:Y:S02]  /*164b0*/  ISETP.LT.OR P0, PT, R22, 0x5a, P0 ;  /* 0x0000005a1600780c */ /* 0x000fe40000701670 */
[----:B------:R-:W-:Y:S02]  /*164c0*/  FSEL R94, R94, -INF , !P6 ;  /* 0xff8000005e5e7808 */ /* 0x000fe40007000000 */
[----:B------:R-:W-:Y:S01]  /*164d0*/  FMNMX.FTZ R4, R91, R4, !PT ;  /* 0x000000045b047209 */ /* 0x000fe20007810000 */
[----:B------:R-:W-:Y:S01]  /*164e0*/  MUFU.EX2 R204, R204 ;  /* 0x000000cc00cc7308 */ /* 0x000fe20000000800 */
[----:B------:R-:W-:Y:S02]  /*164f0*/  FSEL R45, R95, -INF , !P0 ;  /* 0xff8000005f2d7808 */ /* 0x000fe40004000000 */
[----:B------:R-:W-:Y:S02]  /*16500*/  FMNMX.FTZ R4, R94, R4, !PT ;  /* 0x000000045e047209 */ /* 0x000fe40007810000 */
[----:B-1----:R-:W-:Y:S02]  /*16510*/  FMNMX.FTZ R0, R5, R0, !PT ;  /* 0x0000000005007209 */ /* 0x002fe40007810000 */
[----:B------:R-:W-:Y:S02]  /*16520*/  FMNMX.FTZ R4, R45, R4, !PT ;  /* 0x000000042d047209 */ /* 0x000fe40007810000 */
[----:B------:R-:W-:Y:S01]  /*16530*/  FSETP.NEU.FTZ.AND P1, PT, R2, -INF , PT ;  /* 0xff8000000200780b */ /* 0x000fe20003f3d000 */
[----:B------:R-:W-:Y:S01]  /*16540*/  MUFU.EX2 R247, R247 ;  /* 0x000000f700f77308 */ /* 0x000fe20000000800 */
[C---:B------:R-:W-:Y:S01]  /*16550*/  FMUL.FTZ R170, R0.reuse, c[0x0][0x2d0] ;  /* 0x0000b40000aa7a20 */ /* 0x040fe20000410000 */
[----:B------:R-:W1:Y:S01]  /*16560*/  SHFL.BFLY PT, R5, R4, 0x2, 0x1f ;  /* 0x0c401f0004057f89 */ /* 0x000e6200000e0000 */
[----:B------:R-:W-:Y:S02]  /*16570*/  FSETP.NEU.FTZ.AND P0, PT, R0, -INF , PT ;  /* 0xff8000000000780b */ /* 0x000fe40003f1d000 */
[----:B------:R-:W-:Y:S02]  /*16580*/  FSEL R173, R173, RZ, P1 ;  /* 0x000000ffadad7208 */ /* 0x000fe40000800000 */
[----:B------:R-:W-:Y:S02]  /*16590*/  FSEL R170, R170, RZ, P0 ;  /* 0x000000ffaaaa7208 */ /* 0x000fe40000000000 */
[----:B---3--:R-:W-:Y:S01]  /*165a0*/  F2FP.BF16.PACK_AB R48, R68, R74 ;  /* 0x0000004a4430723e */ /* 0x008fe200000010ff */
[----:B------:R-:W-:Y:S01]  /*165b0*/  MUFU.EX2 R203, R203 ;  /* 0x000000cb00cb7308 */ /* 0x000fe20000000800 */
[--C-:B------:R-:W-:Y:S01]  /*165c0*/  FFMA.FTZ R73, R21, c[0x0][0x2d0], -R173.reuse ;  /* 0x0000b40015497a23 */ /* 0x100fe200000108ad */
[----:B----4-:R-:W-:Y:S01]  /*165d0*/  F2FP.BF16.PACK_AB R50, R46, R47 ;  /* 0x0000002f2e32723e */ /* 0x010fe200000010ff */
[----:B------:R-:W-:Y:S01]  /*165e0*/  LDSM.16.MT88.4 R20, [R225+0x100] ;  /* 0x00010000e114783b */ /* 0x000fe20000004200 */
[--C-:B------:R-:W-:Y:S02]  /*165f0*/  FFMA.FTZ R69, R18, c[0x0][0x2d0], -R173.reuse ;  /* 0x0000b40012457a23 */ /* 0x100fe400000108ad */
[--C-:B------:R-:W-:Y:S02]  /*16600*/  FFMA.FTZ R72, R19, c[0x0][0x2d0], -R173.reuse ;  /* 0x0000b40013487a23 */ /* 0x100fe400000108ad */
[--C-:B------:R-:W-:Y:S02]  /*16610*/  FFMA.FTZ R75, R7, c[0x0][0x2d0], -R173.reuse ;  /* 0x0000b400074b7a23 */ /* 0x100fe400000108ad */
[----:B------:R-:W-:Y:S01]  /*16620*/  MUFU.EX2 R73, R73 ;  /* 0x0000004900497308 */ /* 0x000fe20000000800 */
[--C-:B------:R-:W-:Y:S02]  /*16630*/  FFMA.FTZ R95, R52, c[0x0][0x2d0], -R173.reuse ;  /* 0x0000b400345f7a23 */ /* 0x100fe400000108ad */
[----:B------:R-:W-:Y:S01]  /*16640*/  LDSM.16.MT88.4 R52, [R219+0x100] ;  /* 0x00010000db34783b */ /* 0x000fe20000004200 */
[--C-:B------:R-:W-:Y:S01]  /*16650*/  FFMA.FTZ R85, R17, c[0x0][0x2d0], -R173.reuse ;  /* 0x0000b40011557a23 */ /* 0x100fe200000108ad */
[----:B-1----:R-:W-:Y:S01]  /*16660*/  FMNMX.FTZ R4, R4, R5, !PT ;  /* 0x0000000504047209 */ /* 0x002fe20007810000 */
[--C-:B------:R-:W-:Y:S01]  /*16670*/  FFMA.FTZ R78, R8, c[0x0][0x2d0], -R170.reuse ;  /* 0x0000b400084e7a23 */ /* 0x100fe200000108aa */
[----:B------:R-:W-:Y:S01]  /*16680*/  FSEL R5, R3, RZ, P2 ;  /* 0x000000ff03057208 */ /* 0x000fe20001000000 */
[--C-:B------:R-:W-:Y:S02]  /*16690*/  FFMA.FTZ R71, R9, c[0x0][0x2d0], -R170.reuse ;  /* 0x0000b40009477a23 */ /* 0x100fe400000108aa */
[----:B------:R-:W1:Y:S01]  /*166a0*/  MUFU.EX2 R75, R75 ;  /* 0x0000004b004b7308 */ /* 0x000e620000000800 */
[----:B------:R-:W2:Y:S01]  /*166b0*/  SHFL.BFLY PT, R44, R4, 0x1, 0x1f ;  /* 0x0c201f00042c7f89 */ /* 0x000ea200000e0000 */
[----:B------:R-:W-:Y:S02]  /*166c0*/  FFMA.FTZ R83, R6, c[0x0][0x2d0], -R173 ;  /* 0x0000b40006537a23 */ /* 0x000fe400000108ad */
[----:B------:R-:W-:Y:S01]  /*166d0*/  FADD.FTZ R43, -R5, R167 ;  /* 0x000000a7052b7221 */ /* 0x000fe20000010100 */
[----:B------:R-:W-:Y:S01]  /*166e0*/  FSEL R5, R2, RZ, P1 ;  /* 0x000000ff02057208 */ /* 0x000fe20000800000 */
[----:B------:R-:W-:Y:S02]  /*166f0*/  FFMA.FTZ R187, R187, c[0x0][0x2d0], -R170 ;  /* 0x0000b400bbbb7a23 */ /* 0x000fe400000108aa */
[----:B------:R-:W-:Y:S02]  /*16700*/  FMUL.FTZ R43, R43, c[0x0][0x2d0] ;  /* 0x0000b4002b2b7a20 */ /* 0x000fe40000410000 */
[----:B------:R-:W-:Y:S01]  /*16710*/  MUFU.EX2 R69, R69 ;  /* 0x0000004500457308 */ /* 0x000fe20000000800 */
[----:B------:R-:W-:Y:S01]  /*16720*/  FADD.FTZ R42, -R5, R166 ;  /* 0x000000a6052a7221 */ /* 0x000fe20000010100 */
[----:B------:R-:W-:Y:S01]  /*16730*/  FSEL R5, R0, RZ, P0 ;  /* 0x000000ff00057208 */ /* 0x000fe20000000000 */
[--C-:B------:R-:W-:Y:S02]  /*16740*/  FFMA.FTZ R166, R67, c[0x0][0x2d0], -R170.reuse ;  /* 0x0000b40043a67a23 */ /* 0x100fe400000108aa */
[----:B------:R-:W-:Y:S02]  /*16750*/  FMUL.FTZ R42, R42, c[0x0][0x2d0] ;  /* 0x0000b4002a2a7a20 */ /* 0x000fe40000410000 */
[----:B------:R-:W-:Y:S02]  /*16760*/  FADD.FTZ R5, -R5, R165 ;  /* 0x000000a505057221 */ /* 0x000fe40000010100 */
[--C-:B------:R-:W-:Y:S01]  /*16770*/  FFMA.FTZ R184, R184, c[0x0][0x2d0], -R170.reuse ;  /* 0x0000b400b8b87a23 */ /* 0x100fe200000108aa */
[----:B------:R-:W3:Y:S01]  /*16780*/  MUFU.EX2 R72, R72 ;  /* 0x0000004800487308 */ /* 0x000ee20000000800 */
[----:B------:R-:W-:Y:S02]  /*16790*/  FMUL.FTZ R5, R5, c[0x0][0x2d0] ;  /* 0x0000b40005057a20 */ /* 0x000fe40000410000 */
[--C-:B------:R-:W-:Y:S01]  /*167a0*/  FFMA.FTZ R182, R182, c[0x0][0x2d0], -R170.reuse ;  /* 0x0000b400b6b67a23 */ /* 0x100fe200000108aa */
[----:B-1----:R-:W-:Y:S01]  /*167b0*/  F2FP.BF16.PACK_AB R49, R75, R73 ;  /* 0x000000494b31723e */ /* 0x002fe200000010ff */
[--C-:B------:R-:W-:Y:S01]  /*167c0*/  FFMA.FTZ R180, R180, c[0x0][0x2d0], -R170.reuse ;  /* 0x0000b400b4b47a23 */ /* 0x100fe200000108aa */
[----:B--2---:R-:W-:Y:S01]  /*167d0*/  FMNMX.FTZ R44, R44, R4, !PT ;  /* 0x000000042c2c7209 */ /* 0x004fe20007810000 */
[--C-:B------:R-:W-:Y:S02]  /*167e0*/  FFMA.FTZ R70, R12, c[0x0][0x2d0], -R170.reuse ;  /* 0x0000b4000c467a23 */ /* 0x100fe400000108aa */
[--C-:B------:R-:W-:Y:S01]  /*167f0*/  FFMA.FTZ R76, R13, c[0x0][0x2d0], -R170.reuse ;  /* 0x0000b4000d4c7a23 */ /* 0x100fe200000108aa */
[----:B------:R-:W1:Y:S01]  /*16800*/  MUFU.EX2 R43, R43 ;  /* 0x0000002b002b7308 */ /* 0x000e620000000800 */
[C---:B------:R-:W-:Y:S01]  /*16810*/  FSETP.NEU.FTZ.AND P0, PT, R44.reuse, -INF , PT ;  /* 0xff8000002c00780b */ /* 0x040fe20003f1d000 */
[----:B------:R-:W-:Y:S02]  /*16820*/  FMUL.FTZ R165, R44, c[0x0][0x2d0] ;  /* 0x0000b4002ca57a20 */ /* 0x000fe40000410000 */
[--C-:B------:R-:W-:Y:S01]  /*16830*/  FFMA.FTZ R196, R196, c[0x0][0x2d0], -R173.reuse ;  /* 0x0000b400c4c47a23 */ /* 0x100fe200000108ad */
[----:B------:R-:W-:Y:S01]  /*16840*/  FSEL R4, R44, RZ, P0 ;  /* 0x000000ff2c047208 */ /* 0x000fe20000000000 */
[----:B------:R-:W-:Y:S01]  /*16850*/  FFMA.FTZ R197, R197, c[0x0][0x2d0], -R173 ;  /* 0x0000b400c5c57a23 */ /* 0x000fe200000108ad */
[----:B------:R-:W-:Y:S01]  /*16860*/  FSEL R165, R165, RZ, P0 ;  /* 0x000000ffa5a57208 */ /* 0x000fe20000000000 */
[----:B------:R-:W-:Y:S01]  /*16870*/  FFMA.FTZ R198, R198, c[0x0][0x2d0], -R170 ;  /* 0x0000b400c6c67a23 */ /* 0x000fe200000108aa */
[----:B------:R-:W-:Y:S01]  /*16880*/  PLOP3.LUT P0, PT, PT, PT, UP0, 0x80, 0x0 ;  /* 0x000000000000781c */ /* 0x000fe20003f0f008 */
[----:B------:R-:W2:Y:S01]  /*16890*/  MUFU.EX2 R42, R42 ;  /* 0x0000002a002a7308 */ /* 0x000ea20000000800 */
[----:B------:R-:W-:Y:S02]  /*168a0*/  FADD.FTZ R4, -R4, R164 ;  /* 0x000000a404047221 */ /* 0x000fe40000010100 */
[--C-:B------:R-:W-:Y:S01]  /*168b0*/  FFMA.FTZ R167, R60, c[0x0][0x2d0], -R165.reuse ;  /* 0x0000b4003ca77a23 */ /* 0x100fe200000108a5 */
[----:B---3--:R-:W-:Y:S01]  /*168c0*/  F2FP.BF16.PACK_AB R51, R72, R69 ;  /* 0x000000454833723e */ /* 0x008fe200000010ff */
[----:B------:R-:W-:Y:S02]  /*168d0*/  FMUL.FTZ R4, R4, c[0x0][0x2d0] ;  /* 0x0000b40004047a20 */ /* 0x000fe40000410000 */
[--C-:B------:R-:W-:Y:S02]  /*168e0*/  FFMA.FTZ R82, R10, c[0x0][0x2d0], -R165.reuse ;  /* 0x0000b4000a527a23 */ /* 0x100fe400000108a5 */
[----:B------:R-:W-:Y:S01]  /*168f0*/  FFMA.FTZ R81, R11, c[0x0][0x2d0], -R165 ;  /* 0x0000b4000b517a23 */ /* 0x000fe200000108a5 */
[----:B------:R3:W4:Y:S01]  /*16900*/  MUFU.EX2 R41, R5 ;  /* 0x0000000500297308 */ /* 0x0007220000000800 */
[----:B------:R-:W-:Y:S02]  /*16910*/  FFMA.FTZ R164, R29, c[0x0][0x2d0], -R173 ;  /* 0x0000b4001da47a23 */ /* 0x000fe400000108ad */
[--C-:B------:R-:W-:Y:S02]  /*16920*/  FFMA.FTZ R186, R186, c[0x0][0x2d0], -R165.reuse ;  /* 0x0000b400baba7a23 */ /* 0x100fe400000108a5 */
[C---:B-1----:R-:W-:Y:S02]  /*16930*/  FMUL.FTZ R16, R43.reuse, R148 ;  /* 0x000000942b107220 */ /* 0x042fe40000410000 */
[C---:B------:R-:W-:Y:S02]  /*16940*/  FMUL.FTZ R17, R43.reuse, R149 ;  /* 0x000000952b117220 */ /* 0x040fe40000410000 */
[----:B------:R-:W-:Y:S01]  /*16950*/  FMUL.FTZ R104, R43, R104 ;  /* 0x000000682b687220 */ /* 0x000fe20000410000 */
[----:B------:R1:W5:Y:S01]  /*16960*/  MUFU.EX2 R40, R4 ;  /* 0x0000000400287308 */ /* 0x0003620000000800 */
[--C-:B------:R-:W-:Y:S02]  /*16970*/  FFMA.FTZ R80, R14, c[0x0][0x2d0], -R165.reuse ;  /* 0x0000b4000e507a23 */ /* 0x100fe400000108a5 */
[--C-:B------:R-:W-:Y:S02]  /*16980*/  FFMA.FTZ R79, R15, c[0x0][0x2d0], -R165.reuse ;  /* 0x0000b4000f4f7a23 */ /* 0x100fe400000108a5 */
[C---:B--2---:R-:W-:Y:S02]  /*16990*/  FMUL.FTZ R18, R42.reuse, R150 ;  /* 0x000000962a127220 */ /* 0x044fe40000410000 */
[C---:B------:R-:W-:Y:S02]  /*169a0*/  FMUL.FTZ R19, R42.reuse, R151 ;  /* 0x000000972a137220 */ /* 0x040fe40000410000 */
[----:B------:R-:W-:Y:S01]  /*169b0*/  LDSM.16.MT88.4 R148, [R225+0x2900] ;  /* 0x00290000e194783b */ /* 0x000fe20000004200 */
[----:B------:R-:W-:Y:S01]  /*169c0*/  MUFU.EX2 R78, R78 ;  /* 0x0000004e004e7308 */ /* 0x000fe20000000800 */
[C---:B------:R-:W-:Y:S02]  /*169d0*/  FMUL.FTZ R6, R42.reuse, R162 ;  /* 0x000000a22a067220 */ /* 0x040fe40000410000 */
[----:B------:R-:W-:Y:S02]  /*169e0*/  FMUL.FTZ R7, R42, R163 ;  /* 0x000000a32a077220 */ /* 0x000fe40000410000 */
[----:B---3--:R-:W-:Y:S02]  /*169f0*/  FMUL.FTZ R5, R43, R161 ;  /* 0x000000a12b057220 */ /* 0x008fe40000410000 */
[C---:B----4-:R-:W-:Y:S02]  /*16a00*/  FMUL.FTZ R8, R41.reuse, R156 ;  /* 0x0000009c29087220 */ /* 0x050fe40000410000 */
[C---:B------:R-:W-:Y:S01]  /*16a10*/  FMUL.FTZ R9, R41.reuse, R157 ;  /* 0x0000009d29097220 */ /* 0x040fe20000410000 */
[----:B------:R-:W2:Y:S01]  /*16a20*/  MUFU.EX2 R71, R71 ;  /* 0x0000004700477308 */ /* 0x000ea20000000800 */
[C---:B------:R-:W-:Y:S02]  /*16a30*/  FMUL.FTZ R12, R41.reuse, R152 ;  /* 0x00000098290c7220 */ /* 0x040fe40000410000 */
[----:B------:R-:W-:Y:S02]  /*16a40*/  FMUL.FTZ R13, R41, R153 ;  /* 0x00000099290d7220 */ /* 0x000fe40000410000 */
[----:B-1----:R-:W-:Y:S02]  /*16a50*/  FMUL.FTZ R4, R43, R160 ;  /* 0x000000a02b047220 */ /* 0x002fe40000410000 */
[C---:B-----5:R-:W-:Y:S02]  /*16a60*/  FMUL.FTZ R10, R40.reuse, R158 ;  /* 0x0000009e280a7220 */ /* 0x060fe40000410000 */
[C---:B------:R-:W-:Y:S01]  /*16a70*/  FMUL.FTZ R11, R40.reuse, R159 ;  /* 0x0000009f280b7220 */ /* 0x040fe20000410000 */
[----:B------:R-:W-:Y:S01]  /*16a80*/  MUFU.EX2 R70, R70 ;  /* 0x0000004600467308 */ /* 0x000fe20000000800 */
[C---:B------:R-:W-:Y:S01]  /*16a90*/  FMUL.FTZ R29, R41.reuse, R137 ;  /* 0x00000089291d7220 */ /* 0x040fe20000410000 */
[-C--:B------:R-:W-:Y:S05]  /*16aa0*/  HMMA.16816.F32.BF16 R4, R48, R20.reuse, R4 ;  /* 0x000000143004723c */ /* 0x080fea0000041804 */
[C---:B------:R-:W-:Y:S02]  /*16ab0*/  FMUL.FTZ R14, R40.reuse, R154 ;  /* 0x0000009a280e7220 */ /* 0x040fe40000410000 */
[C---:B------:R-:W-:Y:S01]  /*16ac0*/  FMUL.FTZ R15, R40.reuse, R155 ;  /* 0x0000009b280f7220 */ /* 0x040fe20000410000 */
[----:B------:R-:W1:Y:S01]  /*16ad0*/  MUFU.EX2 R76, R76 ;  /* 0x0000004c004c7308 */ /* 0x000e620000000800 */
[----:B------:R-:W-:Y:S03]  /*16ae0*/  FMUL.FTZ R24, R41, R140 ;  /* 0x0000008c29187220 */ /* 0x000fe60000410000 */
[----:B--2---:R-:W-:Y:S01]  /*16af0*/  F2FP.BF16.PACK_AB R36, R71, R78 ;  /* 0x0000004e4724723e */ /* 0x004fe200000010ff */
[----:B------:R-:W-:Y:S02]  /*16b00*/  FMUL.FTZ R25, R41, R141 ;  /* 0x0000008d29197220 */ /* 0x000fe40000410000 */
[C---:B------:R-:W-:Y:S02]  /*16b10*/  FMUL.FTZ R26, R40.reuse, R142 ;  /* 0x0000008e281a7220 */ /* 0x040fe40000410000 */
[C---:B------:R-:W-:Y:S01]  /*16b20*/  FMUL.FTZ R27, R40.reuse, R143 ;  /* 0x0000008f281b7220 */ /* 0x040fe20000410000 */
[----:B------:R-:W-:Y:S01]  /*16b30*/  MUFU.EX2 R82, R82 ;  /* 0x0000005200527308 */ /* 0x000fe20000000800 */
[C---:B------:R-:W-:Y:S02]  /*16b40*/  FMUL.FTZ R30, R40.reuse, R138 ;  /* 0x0000008a281e7220 */ /* 0x040fe40000410000 */
[----:B------:R-:W-:Y:S02]  /*16b50*/  FMUL.FTZ R31, R40, R139 ;  /* 0x0000008b281f7220 */ /* 0x000fe40000410000 */
[C---:B------:R-:W-:Y:S02]  /*16b60*/  FMUL.FTZ R100, R43.reuse, R100 ;  /* 0x000000642b647220 */ /* 0x040fe40000410000 */
[----:B------:R-:W-:Y:S02]  /*16b70*/  FMUL.FTZ R101, R43, R101 ;  /* 0x000000652b657220 */ /* 0x000fe40000410000 */
[C---:B------:R-:W-:Y:S01]  /*16b80*/  FMUL.FTZ R102, R42.reuse, R102 ;  /* 0x000000662a667220 */ /* 0x040fe20000410000 */
[----:B------:R-:W2:Y:S01]  /*16b90*/  MUFU.EX2 R81, R81 ;  /* 0x0000005100517308 */ /* 0x000ea20000000800 */
[----:B------:R-:W-:Y:S02]  /*16ba0*/  FMUL.FTZ R103, R42, R103 ;  /* 0x000000672a677220 */ /* 0x000fe40000410000 */
[--C-:B------:R-:W-:Y:S01]  /*16bb0*/  FFMA.FTZ R137, R57, c[0x0][0x2d0], -R170.reuse ;  /* 0x0000b40039897a23 */ /* 0x100fe200000108aa */
[----:B-1----:R-:W-:Y:S01]  /*16bc0*/  F2FP.BF16.PACK_AB R38, R76, R70 ;  /* 0x000000464c26723e */ /* 0x002fe200000010ff */
[--C-:B------:R-:W-:Y:S02]  /*16bd0*/  FFMA.FTZ R138, R56, c[0x0][0x2d0], -R170.reuse ;  /* 0x0000b400388a7a23 */ /* 0x100fe400000108aa */
[----:B------:R-:W1:Y:S01]  /*16be0*/  LDSM.16.MT88.4 R56, [R218+0x100] ;  /* 0x00010000da38783b */ /* 0x000e620000004200 */
[----:B------:R-:W-:Y:S02]  /*16bf0*/  FMUL.FTZ R105, R43, R105 ;  /* 0x000000692b697220 */ /* 0x000fe40000410000 */
[----:B------:R-:W-:Y:S01]  /*16c00*/  MUFU.EX2 R80, R80 ;  /* 0x0000005000507308 */ /* 0x000fe20000000800 */
[C---:B------:R-:W-:Y:S02]  /*16c10*/  FMUL.FTZ R106, R42.reuse, R106 ;  /* 0x0000006a2a6a7220 */ /* 0x040fe40000410000 */
[----:B------:R-:W-:Y:S02]  /*16c20*/  FMUL.FTZ R107, R42, R107 ;  /* 0x0000006b2a6b7220 */ /* 0x000fe40000410000 */
[C---:B------:R-:W-:Y:S02]  /*16c30*/  FMUL.FTZ R108, R41.reuse, R108 ;  /* 0x0000006c296c7220 */ /* 0x040fe40000410000 */
[----:B------:R-:W-:Y:S02]  /*16c40*/  FMUL.FTZ R109, R41, R109 ;  /* 0x0000006d296d7220 */ /* 0x000fe40000410000 */
[C---:B------:R-:W-:Y:S01]  /*16c50*/  FMUL.FTZ R110, R40.reuse, R110 ;  /* 0x0000006e286e7220 */ /* 0x040fe20000410000 */
[----:B------:R-:W3:Y:S01]  /*16c60*/  MUFU.EX2 R79, R79 ;  /* 0x0000004f004f7308 */ /* 0x000ee20000000800 */
[----:B------:R-:W-:Y:S02]  /*16c70*/  FMUL.FTZ R111, R40, R111 ;  /* 0x0000006f286f7220 */ /* 0x000fe40000410000 */
[----:B------:R-:W-:Y:S01]  /*16c80*/  FMUL.FTZ R112, R43, R112 ;  /* 0x000000702b707220 */ /* 0x000fe20000410000 */
[----:B--2---:R-:W-:Y:S01]  /*16c90*/  F2FP.BF16.PACK_AB R37, R81, R82 ;  /* 0x000000525125723e */ /* 0x004fe200000010ff */
[C---:B------:R-:W-:Y:S02]  /*16ca0*/  FMUL.FTZ R113, R43.reuse, R113 ;  /* 0x000000712b717220 */ /* 0x040fe40000410000 */
        /* <DEDUP_REMOVED lines=8> */
[----:B------:R-:W-:Y:S01]  /*16d30*/  MUFU.EX2 R138, R138 ;  /* 0x0000008a008a7308 */ /* 0x000fe20000000800 */
[----:B------:R-:W-:Y:S02]  /*16d40*/  FMUL.FTZ R121, R41, R121 ;  /* 0x0000007929797220 */ /* 0x000fe40000410000 */
[C---:B------:R-:W-:Y:S01]  /*16d50*/  FMUL.FTZ R122, R40.reuse, R122 ;  /* 0x0000007a287a7220 */ /* 0x040fe20000410000 */
[----:B---3--:R-:W-:Y:S01]  /*16d60*/  F2FP.BF16.PACK_AB R39, R79, R80 ;  /* 0x000000504f27723e */ /* 0x008fe200000010ff */
[C---:B------:R-:W-:Y:S02]  /*16d70*/  FMUL.FTZ R123, R40.reuse, R123 ;  /* 0x0000007b287b7220 */ /* 0x040fe40000410000 */
[C---:B------:R-:W-:Y:S02]  /*16d80*/  FMUL.FTZ R124, R41.reuse, R124 ;  /* 0x0000007c297c7220 */ /* 0x040fe40000410000 */
[----:B------:R-:W-:Y:S01]  /*16d90*/  FMUL.FTZ R125, R41, R125 ;  /* 0x0000007d297d7220 */ /* 0x000fe20000410000 */
[----:B------:R-:W-:Y:S01]  /*16da0*/  MUFU.EX2 R166, R166 ;  /* 0x000000a600a67308 */ /* 0x000fe20000000800 */
[C---:B------:R-:W-:Y:S04]  /*16db0*/  HMMA.16816.F32.BF16 R8, R36.reuse, R20, R8 ;  /* 0x000000142408723c */ /* 0x040fe80000041808 */
[C---:B------:R-:W-:Y:S02]  /*16dc0*/  FMUL.FTZ R126, R40.reuse, R126 ;  /* 0x0000007e287e7220 */ /* 0x040fe40000410000 */
[----:B------:R-:W-:Y:S02]  /*16dd0*/  FMUL.FTZ R127, R40, R127 ;  /* 0x0000007f287f7220 */ /* 0x000fe40000410000 */
[-C--:B------:R-:W-:Y:S01]  /*16de0*/  HMMA.16816.F32.BF16 R12, R36, R22.reuse, R12 ;  /* 0x00000016240c723c */ /* 0x080fe2000004180c */
[----:B------:R-:W-:Y:S03]  /*16df0*/  MUFU.EX2 R167, R167 ;  /* 0x000000a700a77308 */ /* 0x000fe60000000800 */
[C---:B------:R-:W-:Y:S02]  /*16e00*/  FMUL.FTZ R20, R43.reuse, R144 ;  /* 0x000000902b147220 */ /* 0x040fe40000410000 */
[----:B------:R-:W-:Y:S02]  /*16e10*/  FMUL.FTZ R21, R43, R145 ;  /* 0x000000912b157220 */ /* 0x000fe40000410000 */
[C---:B------:R-:W-:Y:S03]  /*16e20*/  HMMA.16816.F32.BF16 R16, R48.reuse, R22, R16 ;  /* 0x000000163010723c */ /* 0x040fe60000041810 */
[----:B------:R-:W-:Y:S01]  /*16e30*/  MUFU.EX2 R187, R187 ;  /* 0x000000bb00bb7308 */ /* 0x000fe20000000800 */
[--C-:B------:R-:W-:Y:S02]  /*16e40*/  FFMA.FTZ R183, R183, c[0x0][0x2d0], -R165.reuse ;  /* 0x0000b400b7b77a23 */ /* 0x100fe400000108a5 */
[--C-:B------:R-:W-:Y:S02]  /*16e50*/  FFMA.FTZ R181, R181, c[0x0][0x2d0], -R165.reuse ;  /* 0x0000b400b5b57a23 */ /* 0x100fe400000108a5 */
[C---:B------:R-:W-:Y:S04]  /*16e60*/  FMUL.FTZ R22, R42.reuse, R146 ;  /* 0x000000922a167220 */ /* 0x040fe80000410000 */
[----:B------:R-:W-:Y:S01]  /*16e70*/  FMUL.FTZ R23, R42, R147 ;  /* 0x000000932a177220 */ /* 0x000fe20000410000 */
[----:B------:R-:W-:Y:S01]  /*16e80*/  MUFU.EX2 R184, R184 ;  /* 0x000000b800b87308 */ /* 0x000fe20000000800 */
[--C-:B------:R-:W-:Y:S02]  /*16e90*/  FFMA.FTZ R179, R179, c[0x0][0x2d0], -R165.reuse ;  /* 0x0000b400b3b37a23 */ /* 0x100fe400000108a5 */
[--C-:B------:R-:W-:Y:S02]  /*16ea0*/  FFMA.FTZ R199, R199, c[0x0][0x2d0], -R170.reuse ;  /* 0x0000b400c7c77a23 */ /* 0x100fe400000108aa */
[--C-:B------:R-:W-:Y:S01]  /*16eb0*/  FFMA.FTZ R201, R201, c[0x0][0x2d0], -R170.reuse ;  /* 0x0000b400c9c97a23 */ /* 0x100fe200000108aa */
        /* <DEDUP_REMOVED lines=8> */
[--C-:B------:R-:W-:Y:S02]  /*16f40*/  FFMA.FTZ R32, R28, c[0x0][0x2d0], -R170.reuse ;  /* 0x0000b4001c207a23 */ /* 0x100fe400000108aa */
[C---:B------:R-:W-:Y:S03]  /*16f50*/  FMUL.FTZ R28, R41.reuse, R136 ;  /* 0x00000088291c7220 */ /* 0x040fe60000410000 */
[----:B------:R-:W-:Y:S02]  /*16f60*/  FMUL.FTZ R33, R41, R133 ;  /* 0x0000008529217220 */ /* 0x000fe40000410000 */
[----:B------:R-:W-:Y:S02]  /*16f70*/  FFMA.FTZ R133, R193, c[0x0][0x2d0], -R165 ;  /* 0x0000b400c1857a23 */ /* 0x000fe400000108a5 */
[-C--:B------:R-:W-:Y:S01]  /*16f80*/  HMMA.16816.F32.BF16 R28, R36, R34.reuse, R28 ;  /* 0x00000022241c723c */ /* 0x080fe2000004181c */
[----:B------:R2:W3:Y:S02]  /*16f90*/  MUFU.EX2 R136, R32 ;  /* 0x0000002000887308 */ /* 0x0004e40000000800 */
[----:B------:R-:W-:Y:S02]  /*16fa0*/  FFMA.FTZ R193, R65, c[0x0][0x2d0], -R173 ;  /* 0x0000b40041c17a23 */ /* 0x000fe400000108ad */
[----:B------:R-:W-:Y:S02]  /*16fb0*/  FFMA.FTZ R244, R244, c[0x0][0x2d0], -R165 ;  /* 0x0000b400f4f47a23 */ /* 0x000fe400000108a5 */
[--C-:B------:R-:W-:Y:S01]  /*16fc0*/  FFMA.FTZ R251, R251, c[0x0][0x2d0], -R173.reuse ;  /* 0x0000b400fbfb7a23 */ /* 0x100fe200000108ad */
[C---:B------:R-:W-:Y:S03]  /*16fd0*/  HMMA.16816.F32.BF16 R100, R48.reuse, R34, R100 ;  /* 0x000000223064723c */ /* 0x040fe60000041864 */
[----:B------:R-:W-:Y:S01]  /*16fe0*/  MUFU.EX2 R133, R133 ;  /* 0x0000008500857308 */ /* 0x000fe20000000800 */
[--C-:B------:R-:W-:Y:S02]  /*16ff0*/  FFMA.FTZ R250, R250, c[0x0][0x2d0], -R173.reuse ;  /* 0x0000b400fafa7a23 */ /* 0x100fe400000108ad */
[----:B------:R-:W-:Y:S02]  /*17000*/  FFMA.FTZ R208, R208, c[0x0][0x2d0], -R173 ;  /* 0x0000b400d0d07a23 */ /* 0x000fe400000108ad */
[-C--:B------:R-:W-:Y:S04]  /*17010*/  HMMA.16816.F32.BF16 R104, R48, R52.reuse, R104 ;  /* 0x000000343068723c */ /* 0x080fe80000041868 */
[----:B------:R-:W-:Y:S01]  /*17020*/  FMUL.FTZ R34, R40, R134 ;  /* 0x0000008628227220 */ /* 0x000fe20000410000 */
[----:B------:R-:W-:Y:S01]  /*17030*/  MUFU.EX2 R186, R186 ;  /* 0x000000ba00ba7308 */ /* 0x000fe20000000800 */
[--C-:B------:R-:W-:Y:S02]  /*17040*/  FFMA.FTZ R134, R66, c[0x0][0x2d0], -R165.reuse ;  /* 0x0000b40042867a23 */ /* 0x100fe400000108a5 */
[C---:B------:R-:W-:Y:S04]  /*17050*/  HMMA.16816.F32.BF16 R108, R36.reuse, R52, R108 ;  /* 0x00000034246c723c */ /* 0x040fe8000004186c */
[----:B--2---:R-:W-:Y:S02]  /*17060*/  FMUL.FTZ R32, R41, R132 ;  /* 0x0000008429207220 */ /* 0x004fe40000410000 */
[----:B------:R-:W-:Y:S01]  /*17070*/  FMUL.FTZ R35, R40, R135 ;  /* 0x0000008728237220 */ /* 0x000fe20000410000 */
[----:B------:R-:W2:Y:S01]  /*17080*/  MUFU.EX2 R134, R134 ;  /* 0x0000008600867308 */ /* 0x000ea20000000800 */
[----:B------:R-:W-:Y:S02]  /*17090*/  FFMA.FTZ R135, R61, c[0x0][0x2d0], -R165 ;  /* 0x0000b4003d877a23 */ /* 0x000fe400000108a5 */
[----:B------:R-:W-:Y:S02]  /*170a0*/  LDSM.16.MT88.4 R60, [R220+0x900] ;  /* 0x00090000dc3c783b */ /* 0x000fe40000004200 */
[----:B------:R-:W-:Y:S01]  /*170b0*/  FFMA.FTZ R206, R206, c[0x0][0x2d0], -R173 ;  /* 0x0000b400cece7a23 */ /* 0x000fe200000108ad */
[-C--:B------:R-:W-:Y:S03]  /*170c0*/  HMMA.16816.F32.BF16 R32, R36, R54.reuse, R32 ;  /* 0x000000362420723c */ /* 0x080fe60000041820 */
[--C-:B------:R-:W-:Y:S01]  /*170d0*/  FFMA.FTZ R249, R249, c[0x0][0x2d0], -R170.reuse ;  /* 0x0000b400f9f97a23 */ /* 0x100fe200000108aa */
[----:B------:R-:W-:Y:S01]  /*170e0*/  MUFU.EX2 R135, R135 ;  /* 0x0000008700877308 */ /* 0x000fe20000000800 */
[--C-:B------:R-:W-:Y:S02]  /*170f0*/  FFMA.FTZ R246, R246, c[0x0][0x2d0], -R170.reuse ;  /* 0x0000b400f6f67a23 */ /* 0x100fe400000108aa */
[--C-:B------:R-:W-:Y:S01]  /*17100*/  FFMA.FTZ R243, R243, c[0x0][0x2d0], -R170.reuse ;  /* 0x0000b400f3f37a23 */ /* 0x100fe200000108aa */
[C---:B------:R-:W-:Y:S01]  /*17110*/  HMMA.16816.F32.BF16 R112, R48.reuse, R54, R112 ;  /* 0x000000363070723c */ /* 0x040fe20000041870 */
[----:B------:R-:W4:Y:S03]  /*17120*/  LDSM.16.MT88.4 R52, [R225+0x900] ;  /* 0x00090000e134783b */ /* 0x000f260000004200 */
[----:B------:R-:W-:Y:S02]  /*17130*/  FFMA.FTZ R210, R210, c[0x0][0x2d0], -R170 ;  /* 0x0000b400d2d27a23 */ /* 0x000fe400000108aa */
[----:B------:R5:W-:Y:S01]  /*17140*/  MUFU.EX2 R132, R192 ;  /* 0x000000c000847308 */ /* 0x000be20000000800 */
[--C-:B------:R-:W-:Y:S01]  /*17150*/  FFMA.FTZ R248, R248, c[0x0][0x2d0], -R165.reuse ;  /* 0x0000b400f8f87a23 */ /* 0x100fe200000108a5 */
[-C--:B-1----:R-:W-:Y:S04]  /*17160*/  HMMA.16816.F32.BF16 R116, R48, R56.reuse, R116 ;  /* 0x000000383074723c */ /* 0x082fe80000041874 */
[--C-:B------:R-:W-:Y:S02]  /*17170*/  FFMA.FTZ R245, R245, c[0x0][0x2d0], -R165.reuse ;  /* 0x0000b400f5f57a23 */ /* 0x100fe400000108a5 */
[--C-:B------:R-:W-:Y:S02]  /*17180*/  FFMA.FTZ R242, R242, c[0x0][0x2d0], -R165.reuse ;  /* 0x0000b400f2f27a23 */ /* 0x100fe400000108a5 */
[C---:B------:R-:W-:Y:S01]  /*17190*/  HMMA.16816.F32.BF16 R120, R36.reuse, R56, R120 ;  /* 0x000000382478723c */ /* 0x040fe20000041878 */
[----:B------:R-:W-:Y:S03]  /*171a0*/  MUFU.EX2 R83, R83 ;  /* 0x0000005300537308 */ /* 0x000fe60000000800 */
[----:B------:R-:W-:Y:S02]  /*171b0*/  FFMA.FTZ R209, R209, c[0x0][0x2d0], -R165 ;  /* 0x0000b400d1d17a23 */ /* 0x000fe400000108a5 */
[--C-:B------:R-:W-:Y:S01]  /*171c0*/  FFMA.FTZ R190, R190, c[0x0][0x2d0], -R173.reuse ;  /* 0x0000b400bebe7a23 */ /* 0x100fe200000108ad */
[----:B---3--:R-:W-:Y:S01]  /*171d0*/  F2FP.BF16.PACK_AB R56, R137, R136 ;  /* 0x000000888938723e */ /* 0x008fe200000010ff */
[-C--:B------:R-:W-:Y:S03]  /*171e0*/  HMMA.16816.F32.BF16 R124, R36, R58.reuse, R124 ;  /* 0x0000003a247c723c */ /* 0x080fe6000004187c */
[----:B------:R-:W1:Y:S01]  /*171f0*/  MUFU.EX2 R85, R85 ;  /* 0x0000005500557308 */ /* 0x000e620000000800 */
[----:B--2---:R-:W-:Y:S01]  /*17200*/  F2FP.BF16.PACK_AB R57, R134, R133 ;  /* 0x000000858639723e */ /* 0x004fe200000010ff */
[--C-:B------:R-:W-:Y:S02]  /*17210*/  FFMA.FTZ R188, R188, c[0x0][0x2d0], -R173.reuse ;  /* 0x0000b400bcbc7a23 */ /* 0x100fe400000108ad */
[C---:B------:R-:W-:Y:S02]  /*17220*/  FMUL.FTZ R36, R43.reuse, R128 ;  /* 0x000000802b247220 */ /* 0x040fe40000410000 */
[----:B------:R-:W-:Y:S03]  /*17230*/  FMUL.FTZ R37, R43, R129 ;  /* 0x000000812b257220 */ /* 0x000fe60000410000 */
[C---:B------:R-:W-:Y:S01]  /*17240*/  FMUL.FTZ R38, R42.reuse, R130 ;  /* 0x000000822a267220 */ /* 0x040fe20000410000 */
[----:B------:R-:W-:Y:S01]  /*17250*/  MUFU.EX2 R95, R95 ;  /* 0x0000005f005f7308 */ /* 0x000fe20000000800 */
[----:B------:R-:W-:Y:S02]  /*17260*/  FMUL.FTZ R39, R42, R131 ;  /* 0x000000832a277220 */ /* 0x000fe40000410000 */
[--C-:B-----5:R-:W-:Y:S02]  /*17270*/  FFMA.FTZ R192, R64, c[0x0][0x2d0], -R173.reuse ;  /* 0x0000b40040c07a23 */ /* 0x120fe400000108ad */
[----:B------:R-:W2:Y:S01]  /*17280*/  LDSM.16.MT88.4 R64, [R219+0x900] ;  /* 0x00090000db40783b */ /* 0x000ea20000004200 */
[--C-:B------:R-:W-:Y:S02]  /*17290*/  FFMA.FTZ R178, R178, c[0x0][0x2d0], -R173.reuse ;  /* 0x0000b400b2b27a23 */ /* 0x100fe400000108ad */
[----:B------:R-:W-:Y:S02]  /*172a0*/  HMMA.16816.F32.BF16 R36, R48, R58, R36 ;  /* 0x0000003a3024723c */ /* 0x000fe40000041824 */
[----:B------:R-:W3:Y:S02]  /*172b0*/  MUFU.EX2 R164, R164 ;  /* 0x000000a400a47308 */ /* 0x000ee40000000800 */
[--C-:B------:R-:W-:Y:S02]  /*172c0*/  FFMA.FTZ R177, R177, c[0x0][0x2d0], -R173.reuse ;  /* 0x0000b400b1b17a23 */ /* 0x100fe400000108ad */
[--C-:B------:R-:W-:Y:S01]  /*172d0*/  FFMA.FTZ R171, R171, c[0x0][0x2d0], -R173.reuse ;  /* 0x0000b400abab7a23 */ /* 0x100fe200000108ad */
[----:B------:R-:W-:Y:S01]  /*172e0*/  F2FP.BF16.PACK_AB R48, R84, R77 ;  /* 0x0000004d5430723e */ /* 0x000fe200000010ff */
[--C-:B------:R-:W-:Y:S01]  /*172f0*/  FFMA.FTZ R169, R169, c[0x0][0x2d0], -R173.reuse ;  /* 0x0000b400a9a97a23 */ /* 0x100fe200000108ad */
[----:B-1----:R-:W-:Y:S03]  /*17300*/  F2FP.BF16.PACK_AB R49, R85, R83 ;  /* 0x000000535531723e */ /* 0x002fe600000010ff */
[----:B------:R-:W-:Y:S01]  /*17310*/  F2FP.BF16.PACK_AB R50, R87, R86 ;  /* 0x000000565732723e */ /* 0x000fe200000010ff */
[----:B------:R-:W-:Y:S01]  /*17320*/  MUFU.EX2 R183, R183 ;  /* 0x000000b700b77308 */ /* 0x000fe20000000800 */
[----:B------:R-:W-:Y:S01]  /*17330*/  F2FP.BF16.PACK_AB R58, R166, R138 ;  /* 0x0000008aa63a723e */ /* 0x000fe200000010ff */
[--C-:B------:R-:W-:Y:S01]  /*17340*/  FFMA.FTZ R97, R98, c[0x0][0x2d0], -R173.reuse ;  /* 0x0000b40062617a23 */ /* 0x100fe200000108ad */
[----:B------:R-:W-:Y:S01]  /*17350*/  F2FP.BF16.PACK_AB R59, R167, R135 ;  /* 0x00000087a73b723e */ /* 0x000fe200000010ff */
[----:B------:R-:W-:Y:S02]  /*17360*/  FFMA.FTZ R173, R99, c[0x0][0x2d0], -R173 ;  /* 0x0000b40063ad7a23 */ /* 0x000fe400000108ad */
[----:B------:R-:W-:Y:S02]  /*17370*/  FFMA.FTZ R78, R41, R239, R78 ;  /* 0x000000ef294e7223 */ /* 0x000fe4000001004e */
[----:B------:R-:W-:Y:S02]  /*17380*/  FFMA.FTZ R74, R43, R241, R74 ;  /* 0x000000f12b4a7223 */ /* 0x000fe4000001004a */
[----:B------:R-:W-:Y:S01]  /*17390*/  MUFU.EX2 R181, R181 ;  /* 0x000000b500b57308 */ /* 0x000fe20000000800 */
[----:B------:R-:W-:Y:S01]  /*173a0*/  FADD.FTZ R78, R71, R78 ;  /* 0x0000004e474e7221 */ /* 0x000fe20000010000 */
[----:B---3--:R-:W-:Y:S01]  /*173b0*/  F2FP.BF16.PACK_AB R51, R164, R95 ;  /* 0x0000005fa433723e */ /* 0x008fe200000010ff */
[----:B------:R-:W-:Y:S02]  /*173c0*/  FADD.FTZ R74, R68, R74 ;  /* 0x0000004a444a7221 */ /* 0x000fe40000010000 */
[----:B------:R-:W-:Y:S02]  /*173d0*/  FADD.FTZ R78, R70, R78 ;  /* 0x0000004e464e7221 */ /* 0x000fe40000010000 */
[----:B------:R-:W-:Y:S02]  /*173e0*/  FADD.FTZ R74, R47, R74 ;  /* 0x0000004a2f4a7221 */ /* 0x000fe40000010000 */
[-C--:B----4-:R-:W-:Y:S01]  /*173f0*/  HMMA.16816.F32.BF16 R4, R48, R52.reuse, R4 ;  /* 0x000000343004723c */ /* 0x090fe20000041804 */
[----:B------:R-:W-:Y:S02]  /*17400*/  MUFU.EX2 R179, R179 ;  /* 0x000000b300b37308 */ /* 0x000fe40000000800 */
[----:B------:R-:W-:Y:S02]  /*17410*/  FADD.FTZ R78, R76, R78 ;  /* 0x0000004e4c4e7221 */ /* 0x000fe40000010000 */
[----:B------:R-:W-:Y:S02]  /*17420*/  FADD.FTZ R74, R46, R74 ;  /* 0x0000004a2e4a7221 */ /* 0x000fe40000010000 */
[----:B------:R-:W-:Y:S01]  /*17430*/  FFMA.FTZ R82, R40, R238, R82 ;  /* 0x000000ee28527223 */ /* 0x000fe20000010052 */
[C---:B------:R-:W-:Y:S03]  /*17440*/  HMMA.16816.F32.BF16 R8, R56.reuse, R52, R8 ;  /* 0x000000343808723c */ /* 0x040fe60000041808 */
[----:B------:R-:W-:Y:S01]  /*17450*/  MUFU.EX2 R193, R193 ;  /* 0x000000c100c17308 */ /* 0x000fe20000000800 */
[----:B------:R-:W-:Y:S02]  /*17460*/  FADD.FTZ R78, R136, R78 ;  /* 0x0000004e884e7221 */ /* 0x000fe40000010000 */
[----:B------:R-:W-:Y:S02]  /*17470*/  FADD.FTZ R74, R77, R74 ;  /* 0x0000004a4d4a7221 */ /* 0x000fe40000010000 */
[-C--:B------:R-:W-:Y:S04]  /*17480*/  HMMA.16816.F32.BF16 R12, R56, R54.reuse, R12 ;  /* 0x00000036380c723c */ /* 0x080fe8000004180c */
[----:B------:R-:W-:Y:S01]  /*17490*/  FADD.FTZ R82, R81, R82 ;  /* 0x0000005251527221 */ /* 0x000fe20000010000 */
[----:B------:R-:W-:Y:S01]  /*174a0*/  MUFU.EX2 R192, R192 ;  /* 0x000000c000c07308 */ /* 0x000fe20000000800 */
[----:B------:R-:W-:Y:S02]  /*174b0*/  FADD.FTZ R78, R137, R78 ;  /* 0x0000004e894e7221 */ /* 0x000fe40000010000 */
[C---:B------:R-:W-:Y:S01]  /*174c0*/  HMMA.16816.F32.BF16 R16, R48.reuse, R54, R16 ;  /* 0x000000363010723c */ /* 0x040fe20000041810 */
[----:B------:R-:W1:Y:S03]  /*174d0*/  LDSM.16.MT88.4 R52, [R218+0x900] ;  /* 0x00090000da34783b */ /* 0x000e660000004200 */
[----:B------:R-:W-:Y:S02]  /*174e0*/  FFMA.FTZ R73, R42, R240, R73 ;  /* 0x000000f02a497223 */ /* 0x000fe40000010049 */
[----:B------:R-:W-:Y:S01]  /*174f0*/  FADD.FTZ R74, R84, R74 ;  /* 0x0000004a544a7221 */ /* 0x000fe20000010000 */
[----:B------:R-:W-:Y:S01]  /*17500*/  MUFU.EX2 R196, R196 ;  /* 0x000000c400c47308 */ /* 0x000fe20000000800 */
[-C--:B------:R-:W-:Y:S04]  /*17510*/  HMMA.16816.F32.BF16 R20, R48, R60.reuse, R20 ;  /* 0x0000003c3014723c */ /* 0x080fe80000041814 */
[----:B------:R-:W-:Y:S02]  /*17520*/  FADD.FTZ R82, R80, R82 ;  /* 0x0000005250527221 */ /* 0x000fe40000010000 */
[----:B------:R-:W-:Y:S02]  /*17530*/  FADD.FTZ R78, R138, R78 ;  /* 0x0000004e8a4e7221 */ /* 0x000fe40000010000 */
[C---:B------:R-:W-:Y:S01]  /*17540*/  HMMA.16816.F32.BF16 R24, R56.reuse, R60, R24 ;  /* 0x0000003c3818723c */ /* 0x040fe20000041818 */
[----:B------:R-:W-:Y:S03]  /*17550*/  MUFU.EX2 R197, R197 ;  /* 0x000000c500c57308 */ /* 0x000fe60000000800 */
[----:B------:R-:W-:Y:S02]  /*17560*/  FADD.FTZ R73, R75, R73 ;  /* 0x000000494b497221 */ /* 0x000fe40000010000 */
[----:B------:R-:W-:Y:S02]  /*17570*/  FADD.FTZ R74, R86, R74 ;  /* 0x0000004a564a7221 */ /* 0x000fe40000010000 */
[-C--:B------:R-:W-:Y:S03]  /*17580*/  HMMA.16816.F32.BF16 R28, R56, R62.reuse, R28 ;  /* 0x0000003e381c723c */ /* 0x080fe6000004181c */
[----:B------:R-:W3:Y:S01]  /*17590*/  MUFU.EX2 R198, R198 ;  /* 0x000000c600c67308 */ /* 0x000ee20000000800 */
[----:B------:R-:W-:Y:S02]  /*175a0*/  FADD.FTZ R82, R79, R82 ;  /* 0x000000524f527221 */ /* 0x000fe40000010000 */
[----:B------:R-:W-:Y:S02]  /*175b0*/  FADD.FTZ R73, R69, R73 ;  /* 0x0000004945497221 */ /* 0x000fe40000010000 */
[C---:B------:R-:W-:Y:S01]  /*175c0*/  HMMA.16816.F32.BF16 R100, R48.reuse, R62, R100 ;  /* 0x0000003e3064723c */ /* 0x040fe20000041864 */
[----:B------:R-:W4:Y:S03]  /*175d0*/  LDSM.16.MT88.4 R60, [R225+0x1100] ;  /* 0x00110000e13c783b */ /* 0x000f260000004200 */
        /* <DEDUP_REMOVED lines=11> */
[----:B------:R-:W-:Y:S03]  /*17690*/  MUFU.EX2 R202, R202 ;  /* 0x000000ca00ca7308 */ /* 0x000fe60000000800 */
[----:B------:R-:W-:Y:S02]  /*176a0*/  FADD.FTZ R73, R85, R73 ;  /* 0x0000004955497221 */ /* 0x000fe40000010000 */
[----:B------:R-:W-:Y:S01]  /*176b0*/  FADD.FTZ R133, R167, R133 ;  /* 0x00000085a7857221 */ /* 0x000fe20000010000 */
[----:B------:R-:W-:Y:S01]  /*176c0*/  MOV R167, R3 ;  /* 0x0000000300a77202 */ /* 0x000fe20000000f00 */
[C---:B------:R-:W-:Y:S01]  /*176d0*/  HMMA.16816.F32.BF16 R112, R48.reuse, R66, R112 ;  /* 0x000000423070723c */ /* 0x040fe20000041870 */
[----:B------:R-:W-:Y:S02]  /*176e0*/  LDSM.16.MT88.4 R64, [R219+0x1100] ;  /* 0x00110000db40783b */ /* 0x000fe40000004200 */
[----:B------:R-:W2:Y:S01]  /*176f0*/  MUFU.EX2 R205, R205 ;  /* 0x000000cd00cd7308 */ /* 0x000ea20000000800 */
[----:B------:R-:W-:Y:S02]  /*17700*/  FADD.FTZ R73, R95, R73 ;  /* 0x000000495f497221 */ /* 0x000fe40000010000 */
[----:B------:R-:W-:Y:S01]  /*17710*/  FADD.FTZ R78, R166, R78 ;  /* 0x0000004ea64e7221 */ /* 0x000fe20000010000 */
[----:B------:R-:W-:Y:S01]  /*17720*/  MOV R166, R2 ;  /* 0x0000000200a67202 */ /* 0x000fe20000000f00 */
[-C--:B-1----:R-:W-:Y:S04]  /*17730*/  HMMA.16816.F32.BF16 R116, R48, R52.reuse, R116 ;  /* 0x000000343074723c */ /* 0x082fe80000041874 */
[----:B------:R-:W-:Y:S01]  /*17740*/  FADD.FTZ R73, R164, R73 ;  /* 0x00000049a4497221 */ /* 0x000fe20000010000 */
[----:B------:R-:W1:Y:S01]  /*17750*/  MUFU.EX2 R207, R207 ;  /* 0x000000cf00cf7308 */ /* 0x000e620000000800 */
[----:B---3--:R-:W-:Y:S01]  /*17760*/  FADD.FTZ R78, R198, R78 ;  /* 0x0000004ec64e7221 */ /* 0x008fe20000010000 */
[----:B------:R-:W-:Y:S01]  /*17770*/  MOV R164, R44 ;  /* 0x0000002c00a47202 */ /* 0x000fe20000000f00 */
[C---:B------:R-:W-:Y:S04]  /*17780*/  HMMA.16816.F32.BF16 R120, R56.reuse, R52, R120 ;  /* 0x000000343878723c */ /* 0x040fe80000041878 */
[C---:B-----5:R-:W-:Y:S03]  /*17790*/  FADD.FTZ R78, R199.reuse, R78 ;  /* 0x0000004ec74e7221 */ /* 0x060fe60000010000 */
[----:B------:R-:W-:Y:S01]  /*177a0*/  MUFU.EX2 R211, R211 ;  /* 0x000000d300d37308 */ /* 0x000fe20000000800 */
[-C--:B------:R-:W-:Y:S01]  /*177b0*/  HMMA.16816.F32.BF16 R124, R56, R54.reuse, R124 ;  /* 0x00000036387c723c */ /* 0x080fe2000004187c */
[----:B------:R-:W3:Y:S03]  /*177c0*/  LDSM.16.MT88.4 R56, [R220+0x1100] ;  /* 0x00110000dc38783b */ /* 0x000ee60000004200 */
[----:B------:R-:W-:Y:S01]  /*177d0*/  F2FP.BF16.PACK_AB R52, R199, R198 ;  /* 0x000000c6c734723e */ /* 0x000fe200000010ff */
[----:B--2---:R-:W-:Y:S02]  /*177e0*/  FADD.FTZ R133, R205, R133 ;  /* 0x00000085cd857221 */ /* 0x004fe40000010000 */
[----:B------:R-:W-:Y:S01]  /*177f0*/  FADD.FTZ R78, R201, R78 ;  /* 0x0000004ec94e7221 */ /* 0x000fe20000010000 */
[----:B------:R-:W-:Y:S01]  /*17800*/  HMMA.16816.F32.BF16 R36, R48, R54, R36 ;  /* 0x000000363024723c */ /* 0x000fe20000041824 */
[----:B------:R-:W2:Y:S03]  /*17810*/  MUFU.EX2 R244, R244 ;  /* 0x000000f400f47308 */ /* 0x000ea60000000800 */
[----:B------:R-:W-:Y:S01]  /*17820*/  FADD.FTZ R78, R202, R78 ;  /* 0x0000004eca4e7221 */ /* 0x000fe20000010000 */
[C---:B-1----:R-:W-:Y:S01]  /*17830*/  F2FP.BF16.PACK_AB R53, R207.reuse, R205 ;  /* 0x000000cdcf35723e */ /* 0x042fe200000010ff */
[----:B------:R-:W-:Y:S01]  /*17840*/  FADD.FTZ R133, R207, R133 ;  /* 0x00000085cf857221 */ /* 0x000fe20000010000 */
[C---:B------:R-:W-:Y:S01]  /*17850*/  F2FP.BF16.PACK_AB R48, R189.reuse, R132 ;  /* 0x00000084bd30723e */ /* 0x040fe200000010ff */
[----:B------:R-:W-:Y:S01]  /*17860*/  FADD.FTZ R132, R132, R74 ;  /* 0x0000004a84847221 */ /* 0x000fe20000010000 */
[----:B------:R-:W-:Y:S02]  /*17870*/  F2FP.BF16.PACK_AB R49, R192, R193 ;  /* 0x000000c1c031723e */ /* 0x000fe400000010ff */
[----:B------:R-:W1:Y:S01]  /*17880*/  MUFU.EX2 R251, R251 ;  /* 0x000000fb00fb7308 */ /* 0x000e620000000800 */
[----:B------:R-:W-:Y:S01]  /*17890*/  F2FP.BF16.PACK_AB R50, R194, R195 ;  /* 0x000000c3c232723e */ /* 0x000fe200000010ff */
[----:B------:R-:W-:Y:S01]  /*178a0*/  FADD.FTZ R132, R189, R132 ;  /* 0x00000084bd847221 */ /* 0x000fe20000010000 */
[----:B------:R-:W-:Y:S01]  /*178b0*/  F2FP.BF16.PACK_AB R51, R197, R196 ;  /* 0x000000c4c533723e */ /* 0x000fe200000010ff */
[----:B------:R-:W-:Y:S01]  /*178c0*/  FADD.FTZ R193, R193, R73 ;  /* 0x00000049c1c17221 */ /* 0x000fe20000010000 */
[----:B------:R-:W-:Y:S01]  /*178d0*/  F2FP.BF16.PACK_AB R54, R202, R201 ;  /* 0x000000c9ca36723e */ /* 0x000fe200000010ff */
[----:B------:R-:W-:Y:S02]  /*178e0*/  FADD.FTZ R132, R195, R132 ;  /* 0x00000084c3847221 */ /* 0x000fe40000010000 */
[----:B------:R-:W-:Y:S02]  /*178f0*/  FADD.FTZ R193, R192, R193 ;  /* 0x000000c1c0c17221 */ /* 0x000fe40000010000 */
[-C--:B----4-:R-:W-:Y:S01]  /*17900*/  HMMA.16816.F32.BF16 R4, R48, R60.reuse, R4 ;  /* 0x0000003c3004723c */ /* 0x090fe20000041804 */
[----:B------:R-:W4:Y:S02]  /*17910*/  MUFU.EX2 R250, R250 ;  /* 0x000000fa00fa7308 */ /* 0x000f240000000800 */
[----:B------:R-:W-:Y:S01]  /*17920*/  FADD.FTZ R132, R194, R132 ;  /* 0x00000084c2847221 */ /* 0x000fe20000010000 */
[----:B--2---:R-:W-:Y:S01]  /*17930*/  F2FP.BF16.PACK_AB R55, R244, R211 ;  /* 0x000000d3f437723e */ /* 0x004fe200000010ff */
[----:B------:R-:W-:Y:S02]  /*17940*/  FADD.FTZ R211, R211, R133 ;  /* 0x00000085d3d37221 */ /* 0x000fe40000010000 */
[----:B------:R-:W-:Y:S02]  /*17950*/  FADD.FTZ R132, R204, R132 ;  /* 0x00000084cc847221 */ /* 0x000fe40000010000 */
[----:B------:R-:W-:Y:S02]  /*17960*/  FADD.FTZ R193, R196, R193 ;  /* 0x000000c1c4c17221 */ /* 0x000fe40000010000 */
[C---:B------:R-:W-:Y:S01]  /*17970*/  HMMA.16816.F32.BF16 R8, R52.reuse, R60, R8 ;  /* 0x0000003c3408723c */ /* 0x040fe20000041808 */
[----:B------:R-:W-:Y:S03]  /*17980*/  MUFU.EX2 R200, R200 ;  /* 0x000000c800c87308 */ /* 0x000fe60000000800 */
[----:B------:R-:W-:Y:S02]  /*17990*/  FADD.FTZ R193, R197, R193 ;  /* 0x000000c1c5c17221 */ /* 0x000fe40000010000 */
[----:B------:R-:W-:Y:S02]  /*179a0*/  FADD.FTZ R211, R244, R211 ;  /* 0x000000d3f4d37221 */ /* 0x000fe40000010000 */
[-C--:B------:R-:W-:Y:S03]  /*179b0*/  HMMA.16816.F32.BF16 R12, R52, R62.reuse, R12 ;  /* 0x0000003e340c723c */ /* 0x080fe6000004180c */
[----:B------:R-:W2:Y:S01]  /*179c0*/  MUFU.EX2 R208, R208 ;  /* 0x000000d000d07308 */ /* 0x000ea20000000800 */
[----:B-1----:R-:W-:Y:S04]  /*179d0*/  FADD.FTZ R193, R251, R193 ;  /* 0x000000c1fbc17221 */ /* 0x002fe80000010000 */
[C---:B------:R-:W-:Y:S01]  /*179e0*/  HMMA.16816.F32.BF16 R16, R48.reuse, R62, R16 ;  /* 0x0000003e3010723c */ /* 0x040fe20000041810 */
[----:B------:R-:W1:Y:S03]  /*179f0*/  LDSM.16.MT88.4 R60, [R218+0x1100] ;  /* 0x00110000da3c783b */ /* 0x000e660000004200 */
[----:B----4-:R-:W-:Y:S01]  /*17a00*/  FADD.FTZ R193, R250, R193 ;  /* 0x000000c1fac17221 */ /* 0x010fe20000010000 */
[----:B------:R-:W4:Y:S03]  /*17a10*/  MUFU.EX2 R206, R206 ;  /* 0x000000ce00ce7308 */ /* 0x000f260000000800 */
[-C--:B---3--:R-:W-:Y:S07]  /*17a20*/  HMMA.16816.F32.BF16 R20, R48, R56.reuse, R20 ;  /* 0x000000383014723c */ /* 0x088fee0000041814 */
[----:B------:R-:W3:Y:S01]  /*17a30*/  MUFU.EX2 R249, R249 ;  /* 0x000000f900f97308 */ /* 0x000ee20000000800 */
[C---:B------:R-:W-:Y:S04]  /*17a40*/  HMMA.16816.F32.BF16 R24, R52.reuse, R56, R24 ;  /* 0x000000383418723c */ /* 0x040fe80000041818 */
[----:B--2---:R-:W-:Y:S04]  /*17a50*/  FADD.FTZ R193, R208, R193 ;  /* 0x000000c1d0c17221 */ /* 0x004fe80000010000 */
[-C--:B------:R-:W-:Y:S01]  /*17a60*/  HMMA.16816.F32.BF16 R28, R52, R58.reuse, R28 ;  /* 0x0000003a341c723c */ /* 0x080fe2000004181c */
[----:B------:R-:W2:Y:S03]  /*17a70*/  MUFU.EX2 R246, R246 ;  /* 0x000000f600f67308 */ /* 0x000ea60000000800 */
[----:B----4-:R-:W-:Y:S04]  /*17a80*/  FADD.FTZ R193, R206, R193 ;  /* 0x000000c1cec17221 */ /* 0x010fe80000010000 */
[C---:B------:R-:W-:Y:S01]  /*17a90*/  HMMA.16816.F32.BF16 R100, R48.reuse, R58, R100 ;  /* 0x0000003a3064723c */ /* 0x040fe20000041864 */
[----:B------:R-:W4:Y:S02]  /*17aa0*/  LDSM.16.MT88.4 R56, [R225+0x1900] ;  /* 0x00190000e138783b */ /* 0x000f240000004200 */
[----:B------:R-:W5:Y:S01]  /*17ab0*/  MUFU.EX2 R243, R243 ;  /* 0x000000f300f37308 */ /* 0x000f620000000800 */
[----:B---3--:R-:W-:Y:S04]  /*17ac0*/  FADD.FTZ R78, R249, R78 ;  /* 0x0000004ef94e7221 */ /* 0x008fe80000010000 */
[-C--:B------:R-:W-:Y:S05]  /*17ad0*/  HMMA.16816.F32.BF16 R104, R48, R64.reuse, R104 ;  /* 0x000000403068723c */ /* 0x080fea0000041868 */
[----:B------:R-:W3:Y:S03]  /*17ae0*/  MUFU.EX2 R210, R210 ;  /* 0x000000d200d27308 */ /* 0x000ee60000000800 */
[C---:B------:R-:W-:Y:S04]  /*17af0*/  HMMA.16816.F32.BF16 R108, R52.reuse, R64, R108 ;  /* 0x00000040346c723c */ /* 0x040fe8000004186c */
[----:B--2---:R-:W-:Y:S03]  /*17b00*/  FADD.FTZ R78, R246, R78 ;  /* 0x0000004ef64e7221 */ /* 0x004fe60000010000 */
[----:B------:R-:W2:Y:S01]  /*17b10*/  MUFU.EX2 R248, R248 ;  /* 0x000000f800f87308 */ /* 0x000ea20000000800 */
[-C--:B------:R-:W-:Y:S04]  /*17b20*/  HMMA.16816.F32.BF16 R32, R52, R66.reuse, R32 ;  /* 0x000000423420723c */ /* 0x080fe80000041820 */
[----:B-----5:R-:W-:Y:S04]  /*17b30*/  FADD.FTZ R78, R243, R78 ;  /* 0x0000004ef34e7221 */ /* 0x020fe80000010000 */
[C---:B------:R-:W-:Y:S01]  /*17b40*/  HMMA.16816.F32.BF16 R112, R48.reuse, R66, R112 ;  /* 0x000000423070723c */ /* 0x040fe20000041870 */
[----:B------:R-:W-:Y:S01]  /*17b50*/  LDSM.16.MT88.4 R64, [R219+0x1900] ;  /* 0x00190000db40783b */ /* 0x000fe20000004200 */
[----:B------:R-:W5:Y:S02]  /*17b60*/  MUFU.EX2 R245, R245 ;  /* 0x000000f500f57308 */ /* 0x000f640000000800 */
[----:B---3--:R-:W-:Y:S04]  /*17b70*/  FADD.FTZ R78, R210, R78 ;  /* 0x0000004ed24e7221 */ /* 0x008fe80000010000 */
[-C--:B-1----:R-:W-:Y:S04]  /*17b80*/  HMMA.16816.F32.BF16 R116, R48, R60.reuse, R116 ;  /* 0x0000003c3074723c */ /* 0x082fe80000041874 */
[----:B------:R-:W1:Y:S01]  /*17b90*/  MUFU.EX2 R242, R242 ;  /* 0x000000f200f27308 */ /* 0x000e620000000800 */
[----:B------:R-:W-:Y:S02]  /*17ba0*/  FADD.FTZ R78, R187, R78 ;  /* 0x0000004ebb4e7221 */ /* 0x000fe40000010000 */
[----:B--2---:R-:W-:Y:S01]  /*17bb0*/  FADD.FTZ R211, R248, R211 ;  /* 0x000000d3f8d37221 */ /* 0x004fe20000010000 */
[C---:B------:R-:W-:Y:S04]  /*17bc0*/  HMMA.16816.F32.BF16 R120, R52.reuse, R60, R120 ;  /* 0x0000003c3478723c */ /* 0x040fe80000041878 */
[----:B------:R-:W-:Y:S02]  /*17bd0*/  FADD.FTZ R78, R184, R78 ;  /* 0x0000004eb84e7221 */ /* 0x000fe40000010000 */
[----:B------:R-:W2:Y:S02]  /*17be0*/  MUFU.EX2 R209, R209 ;  /* 0x000000d100d17308 */ /* 0x000ea40000000800 */
[-C--:B------:R-:W-:Y:S04]  /*17bf0*/  HMMA.16816.F32.BF16 R124, R52, R62.reuse, R124 ;  /* 0x0000003e347c723c */ /* 0x080fe8000004187c */
[C---:B-----5:R-:W-:Y:S02]  /*17c00*/  FADD.FTZ R211, R245.reuse, R211 ;  /* 0x000000d3f5d37221 */ /* 0x060fe40000010000 */
[----:B------:R-:W-:Y:S01]  /*17c10*/  FADD.FTZ R78, R182, R78 ;  /* 0x0000004eb64e7221 */ /* 0x000fe20000010000 */
[----:B------:R-:W-:Y:S01]  /*17c20*/  F2FP.BF16.PACK_AB R52, R246, R249 ;  /* 0x000000f9f634723e */ /* 0x000fe200000010ff */
[----:B------:R-:W-:Y:S01]  /*17c30*/  HMMA.16816.F32.BF16 R36, R48, R62, R36 ;  /* 0x0000003e3024723c */ /* 0x000fe20000041824 */
[----:B------:R-:W3:Y:S01]  /*17c40*/  LDSM.16.MT88.4 R60, [R220+0x1900] ;  /* 0x00190000dc3c783b */ /* 0x000ee20000004200 */
[----:B------:R-:W5:Y:S02]  /*17c50*/  MUFU.EX2 R191, R191 ;  /* 0x000000bf00bf7308 */ /* 0x000f640000000800 */
[----:B------:R-:W-:Y:S01]  /*17c60*/  F2FP.BF16.PACK_AB R54, R210, R243 ;  /* 0x000000f3d236723e */ /* 0x000fe200000010ff */
[----:B-1----:R-:W-:Y:S01]  /*17c70*/  FADD.FTZ R211, R242, R211 ;  /* 0x000000d3f2d37221 */ /* 0x002fe20000010000 */
[----:B------:R-:W-:Y:S01]  /*17c80*/  F2FP.BF16.PACK_AB R53, R245, R248 ;  /* 0x000000f8f535723e */ /* 0x000fe200000010ff */
[----:B------:R-:W-:Y:S01]  /*17c90*/  FADD.FTZ R78, R180, R78 ;  /* 0x0000004eb44e7221 */ /* 0x000fe20000010000 */
[C---:B------:R-:W-:Y:S01]  /*17ca0*/  F2FP.BF16.PACK_AB R48, R247.reuse, R204 ;  /* 0x000000ccf730723e */ /* 0x040fe200000010ff */
[----:B------:R-:W-:Y:S03]  /*17cb0*/  FADD.FTZ R247, R247, R132 ;  /* 0x00000084f7f77221 */ /* 0x000fe60000010000 */
[----:B------:R-:W-:Y:S01]  /*17cc0*/  F2FP.BF16.PACK_AB R49, R250, R251 ;  /* 0x000000fbfa31723e */ /* 0x000fe200000010ff */
[----:B------:R-:W1:Y:S01]  /*17cd0*/  MUFU.EX2 R185, R185 ;  /* 0x000000b900b97308 */ /* 0x000e620000000800 */
[----:B------:R-:W-:Y:S01]  /*17ce0*/  F2FP.BF16.PACK_AB R50, R200, R203 ;  /* 0x000000cbc832723e */ /* 0x000fe200000010ff */
[----:B------:R-:W-:Y:S01]  /*17cf0*/  FADD.FTZ R247, R203, R247 ;  /* 0x000000f7cbf77221 */ /* 0x000fe20000010000 */
[----:B------:R-:W-:Y:S01]  /*17d00*/  F2FP.BF16.PACK_AB R51, R206, R208 ;  /* 0x000000d0ce33723e */ /* 0x000fe200000010ff */
[C---:B--2---:R-:W-:Y:S01]  /*17d10*/  FADD.FTZ R211, R209.reuse, R211 ;  /* 0x000000d3d1d37221 */ /* 0x044fe20000010000 */
[----:B------:R-:W-:Y:S01]  /*17d20*/  F2FP.BF16.PACK_AB R55, R209, R242 ;  /* 0x000000f2d137723e */ /* 0x000fe200000010ff */
[----:B------:R-:W-:Y:S02]  /*17d30*/  FADD.FTZ R247, R200, R247 ;  /* 0x000000f7c8f77221 */ /* 0x000fe40000010000 */
[----:B------:R-:W-:Y:S02]  /*17d40*/  FADD.FTZ R211, R186, R211 ;  /* 0x000000d3bad37221 */ /* 0x000fe40000010000 */
[-C--:B----4-:R-:W-:Y:S01]  /*17d50*/  HMMA.16816.F32.BF16 R4, R48, R56.reuse, R4 ;  /* 0x000000383004723c */ /* 0x090fe20000041804 */
[----:B------:R-:W2:Y:S02]  /*17d60*/  MUFU.EX2 R190, R190 ;  /* 0x000000be00be7308 */ /* 0x000ea40000000800 */
[----:B-----5:R-:W-:Y:S02]  /*17d70*/  FADD.FTZ R247, R191, R247 ;  /* 0x000000f7bff77221 */ /* 0x020fe40000010000 */
[----:B------:R-:W-:Y:S03]  /*17d80*/  FADD.FTZ R211, R183, R211 ;  /* 0x000000d3b7d37221 */ /* 0x000fe60000010000 */
[C---:B------:R-:W-:Y:S03]  /*17d90*/  HMMA.16816.F32.BF16 R8, R52.reuse, R56, R8 ;  /* 0x000000383408723c */ /* 0x040fe60000041808 */
[----:B------:R-:W4:Y:S01]  /*17da0*/  MUFU.EX2 R188, R188 ;  /* 0x000000bc00bc7308 */ /* 0x000f220000000800 */
[----:B------:R-:W-:Y:S02]  /*17db0*/  FADD.FTZ R211, R181, R211 ;  /* 0x000000d3b5d37221 */ /* 0x000fe40000010000 */
[----:B-1----:R-:W-:Y:S02]  /*17dc0*/  FADD.FTZ R247, R185, R247 ;  /* 0x000000f7b9f77221 */ /* 0x002fe40000010000 */
[-C--:B------:R-:W-:Y:S04]  /*17dd0*/  HMMA.16816.F32.BF16 R12, R52, R58.reuse, R12 ;  /* 0x0000003a340c723c */ /* 0x080fe8000004180c */
[----:B------:R-:W-:Y:S01]  /*17de0*/  FADD.FTZ R211, R179, R211 ;  /* 0x000000d3b3d37221 */ /* 0x000fe20000010000 */
[----:B------:R-:W1:Y:S03]  /*17df0*/  MUFU.EX2 R176, R176 ;  /* 0x000000b000b07308 */ /* 0x000e660000000800 */
[C---:B------:R-:W-:Y:S01]  /*17e00*/  HMMA.16816.F32.BF16 R16, R48.reuse, R58, R16 ;  /* 0x0000003a3010723c */ /* 0x040fe20000041810 */
[----:B------:R-:W5:Y:S03]  /*17e10*/  LDSM.16.MT88.4 R56, [R218+0x1900] ;  /* 0x00190000da38783b */ /* 0x000f660000004200 */
[----:B--2---:R-:W-:Y:S03]  /*17e20*/  FADD.FTZ R193, R190, R193 ;  /* 0x000000c1bec17221 */ /* 0x004fe60000010000 */
[----:B------:R-:W2:Y:S01]  /*17e30*/  MUFU.EX2 R175, R175 ;  /* 0x000000af00af7308 */ /* 0x000ea20000000800 */
[-C--:B---3--:R-:W-:Y:S04]  /*17e40*/  HMMA.16816.F32.BF16 R20, R48, R60.reuse, R20 ;  /* 0x0000003c3014723c */ /* 0x088fe80000041814 */
[----:B----4-:R-:W-:Y:S04]  /*17e50*/  FADD.FTZ R193, R188, R193 ;  /* 0x000000c1bcc17221 */ /* 0x010fe80000010000 */
[C---:B------:R-:W-:Y:S01]  /*17e60*/  HMMA.16816.F32.BF16 R24, R52.reuse, R60, R24 ;  /* 0x0000003c3418723c */ /* 0x040fe20000041818 */
[----:B------:R-:W3:Y:S03]  /*17e70*/  MUFU.EX2 R178, R178 ;  /* 0x000000b200b27308 */ /* 0x000ee60000000800 */
[----:B-1----:R-:W-:Y:S04]  /*17e80*/  FADD.FTZ R247, R176, R247 ;  /* 0x000000f7b0f77221 */ /* 0x002fe80000010000 */
[-C--:B------:R-:W-:Y:S03]  /*17e90*/  HMMA.16816.F32.BF16 R28, R52, R62.reuse, R28 ;  /* 0x0000003e341c723c */ /* 0x080fe6000004181c */
[----:B------:R-:W1:Y:S01]  /*17ea0*/  MUFU.EX2 R177, R177 ;  /* 0x000000b100b17308 */ /* 0x000e620000000800 */
[----:B--2---:R-:W-:Y:S04]  /*17eb0*/  FADD.FTZ R247, R175, R247 ;  /* 0x000000f7aff77221 */ /* 0x004fe80000010000 */
[C---:B------:R-:W-:Y:S01]  /*17ec0*/  HMMA.16816.F32.BF16 R100, R48.reuse, R62, R100 ;  /* 0x0000003e3064723c */ /* 0x040fe20000041864 */
[----:B------:R-:W2:Y:S04]  /*17ed0*/  LDSM.16.MT88.4 R60, [R225+0x2100] ;  /* 0x00210000e13c783b */ /* 0x000ea80000004200 */
[----:B------:R-:W4:Y:S03]  /*17ee0*/  MUFU.EX2 R172, R172 ;  /* 0x000000ac00ac7308 */ /* 0x000f260000000800 */
[-C--:B------:R-:W-:Y:S04]  /*17ef0*/  HMMA.16816.F32.BF16 R104, R48, R64.reuse, R104 ;  /* 0x000000403068723c */ /* 0x080fe80000041868 */
[----:B---3--:R-:W-:Y:S03]  /*17f00*/  FADD.FTZ R193, R178, R193 ;  /* 0x000000c1b2c17221 */ /* 0x008fe60000010000 */
[----:B------:R-:W3:Y:S01]  /*17f10*/  MUFU.EX2 R168, R168 ;  /* 0x000000a800a87308 */ /* 0x000ee20000000800 */
[C---:B------:R-:W-:Y:S04]  /*17f20*/  HMMA.16816.F32.BF16 R108, R52.reuse, R64, R108 ;  /* 0x00000040346c723c */ /* 0x040fe8000004186c */
[----:B-1----:R-:W-:Y:S04]  /*17f30*/  FADD.FTZ R193, R177, R193 ;  /* 0x000000c1b1c17221 */ /* 0x002fe80000010000 */
[-C--:B------:R-:W-:Y:S01]  /*17f40*/  HMMA.16816.F32.BF16 R32, R52, R66.reuse, R32 ;  /* 0x000000423420723c */ /* 0x080fe20000041820 */
[----:B------:R-:W1:Y:S03]  /*17f50*/  MUFU.EX2 R171, R171 ;  /* 0x000000ab00ab7308 */ /* 0x000e660000000800 */
[----:B----4-:R-:W-:Y:S04]  /*17f60*/  FADD.FTZ R247, R172, R247 ;  /* 0x000000f7acf77221 */ /* 0x010fe80000010000 */
[C---:B------:R-:W-:Y:S01]  /*17f70*/  HMMA.16816.F32.BF16 R112, R48.reuse, R66, R112 ;  /* 0x000000423070723c */ /* 0x040fe20000041870 */
[----:B------:R-:W-:Y:S02]  /*17f80*/  LDSM.16.MT88.4 R64, [R219+0x2100] ;  /* 0x00210000db40783b */ /* 0x000fe40000004200 */
[----:B------:R-:W4:Y:S01]  /*17f90*/  MUFU.EX2 R169, R169 ;  /* 0x000000a900a97308 */ /* 0x000f220000000800 */
[C---:B---3--:R-:W-:Y:S04]  /*17fa0*/  F2FP.BF16.PACK_AB R128, R168.reuse, R172 ;  /* 0x000000aca880723e */ /* 0x048fe800000010ff */
[-C--:B-----5:R-:W-:Y:S04]  /*17fb0*/  HMMA.16816.F32.BF16 R116, R48, R56.reuse, R116 ;  /* 0x000000383074723c */ /* 0x0a0fe80000041874 */
[----:B------:R-:W-:Y:S01]  /*17fc0*/  FADD.FTZ R247, R168, R247 ;  /* 0x000000f7a8f77221 */ /* 0x000fe20000010000 */
[----:B------:R-:W3:Y:S03]  /*17fd0*/  MUFU.EX2 R96, R96 ;  /* 0x0000006000607308 */ /* 0x000ee60000000800 */
[C---:B------:R-:W-:Y:S04]  /*17fe0*/  HMMA.16816.F32.BF16 R120, R52.reuse, R56, R120 ;  /* 0x000000383478723c */ /* 0x040fe80000041878 */
[----:B-1----:R-:W-:Y:S03]  /*17ff0*/  FADD.FTZ R193, R171, R193 ;  /* 0x000000c1abc17221 */ /* 0x002fe60000010000 */
[----:B------:R-:W1:Y:S01]  /*18000*/  MUFU.EX2 R174, R174 ;  /* 0x000000ae00ae7308 */ /* 0x000e620000000800 */
[-C--:B------:R-:W-:Y:S04]  /*18010*/  HMMA.16816.F32.BF16 R124, R52, R58.reuse, R124 ;  /* 0x0000003a347c723c */ /* 0x080fe8000004187c */
[C---:B----4-:R-:W-:Y:S01]  /*18020*/  F2FP.BF16.PACK_AB R129, R169.reuse, R171 ;  /* 0x000000aba981723e */ /* 0x050fe200000010ff */
[----:B------:R-:W-:Y:S02]  /*18030*/  FADD.FTZ R193, R169, R193 ;  /* 0x000000c1a9c17221 */ /* 0x000fe40000010000 */
[----:B------:R-:W-:Y:S01]  /*18040*/  F2FP.BF16.PACK_AB R52, R184, R187 ;  /* 0x000000bbb834723e */ /* 0x000fe200000010ff */
[----:B------:R-:W-:Y:S01]  /*18050*/  HMMA.16816.F32.BF16 R36, R48, R58, R36 ;  /* 0x0000003a3024723c */ /* 0x000fe20000041824 */
[----:B------:R-:W4:Y:S01]  /*18060*/  LDSM.16.MT88.4 R56, [R220+0x2100] ;  /* 0x00210000dc38783b */ /* 0x000f220000004200 */
[----:B------:R-:W5:Y:S02]  /*18070*/  MUFU.EX2 R97, R97 ;  /* 0x0000006100617308 */ /* 0x000f640000000800 */
[----:B------:R-:W-:Y:S01]  /*18080*/  F2FP.BF16.PACK_AB R54, R180, R182 ;  /* 0x000000b6b436723e */ /* 0x000fe200000010ff */
[----:B---3--:R-:W-:Y:S01]  /*18090*/  FADD.FTZ R247, R96, R247 ;  /* 0x000000f760f77221 */ /* 0x008fe20000010000 */
[----:B------:R-:W-:Y:S02]  /*180a0*/  F2FP.BF16.PACK_AB R53, R183, R186 ;  /* 0x000000bab735723e */ /* 0x000fe400000010ff */
[----:B------:R-:W-:Y:S04]  /*180b0*/  F2FP.BF16.PACK_AB R48, R185, R191 ;  /* 0x000000bfb930723e */ /* 0x000fe800000010ff */
[----:B------:R-:W-:Y:S01]  /*180c0*/  F2FP.BF16.PACK_AB R49, R188, R190 ;  /* 0x000000bebc31723e */ /* 0x000fe200000010ff */
[----:B------:R-:W3:Y:S01]  /*180d0*/  MUFU.EX2 R173, R173 ;  /* 0x000000ad00ad7308 */ /* 0x000ee20000000800 */
[----:B------:R-:W-:Y:S01]  /*180e0*/  F2FP.BF16.PACK_AB R50, R175, R176 ;  /* 0x000000b0af32723e */ /* 0x000fe200000010ff */
[C---:B-1----:R-:W-:Y:S01]  /*180f0*/  FADD.FTZ R241, R174.reuse, R247 ;  /* 0x000000f7aef17221 */ /* 0x042fe20000010000 */
[----:B------:R-:W-:Y:S02]  /*18100*/  F2FP.BF16.PACK_AB R51, R177, R178 ;  /* 0x000000b2b133723e */ /* 0x000fe400000010ff */
[----:B------:R-:W-:Y:S02]  /*18110*/  F2FP.BF16.PACK_AB R55, R179, R181 ;  /* 0x000000b5b337723e */ /* 0x000fe400000010ff */
[----:B------:R-:W-:Y:S03]  /*18120*/  F2FP.BF16.PACK_AB R130, R174, R96 ;  /* 0x00000060ae82723e */ /* 0x000fe600000010ff */
[-C--:B--2---:R-:W-:Y:S03]  /*18130*/  HMMA.16816.F32.BF16 R4, R48, R60.reuse, R4 ;  /* 0x0000003c3004723c */ /* 0x084fe60000041804 */
[----:B-----5:R-:W-:Y:S05]  /*18140*/  FADD.FTZ R193, R97, R193 ;  /* 0x000000c161c17221 */ /* 0x020fea0000010000 */
[C---:B------:R-:W-:Y:S04]  /*18150*/  HMMA.16816.F32.BF16 R8, R52.reuse, R60, R8 ;  /* 0x0000003c3408723c */ /* 0x040fe80000041808 */
[C---:B---3--:R-:W-:Y:S01]  /*18160*/  F2FP.BF16.PACK_AB R131, R173.reuse, R97 ;  /* 0x00000061ad83723e */ /* 0x048fe200000010ff */
[----:B------:R-:W-:Y:S03]  /*18170*/  FADD.FTZ R240, R173, R193 ;  /* 0x000000c1adf07221 */ /* 0x000fe60000010000 */
[-C--:B------:R-:W-:Y:S08]  /*18180*/  HMMA.16816.F32.BF16 R12, R52, R62.reuse, R12 ;  /* 0x0000003e340c723c */ /* 0x080ff0000004180c */
[C---:B------:R-:W-:Y:S01]  /*18190*/  HMMA.16816.F32.BF16 R16, R48.reuse, R62, R16 ;  /* 0x0000003e3010723c */ /* 0x040fe20000041810 */
[----:B------:R-:W1:Y:S07]  /*181a0*/  LDSM.16.MT88.4 R60, [R218+0x2100] ;  /* 0x00210000da3c783b */ /* 0x000e6e0000004200 */
[-C--:B----4-:R-:W-:Y:S08]  /*181b0*/  HMMA.16816.F32.BF16 R20, R48, R56.reuse, R20 ;  /* 0x000000383014723c */ /* 0x090ff00000041814 */
        /* <DEDUP_REMOVED lines=12> */
[--C-:B------:R-:W-:Y:S02]  /*18280*/  FFMA.FTZ R59, R90, c[0x0][0x2d0], -R165.reuse ;  /* 0x0000b4005a3b7a23 */ /* 0x100fe400000108a5 */
        /* <DEDUP_REMOVED lines=13> */
[C---:B--2---:R-:W-:Y:S04]  /*18360*/  FADD.FTZ R239, R170.reuse, R78 ;  /* 0x0000004eaaef7221 */ /* 0x044fe80000010000 */
        /* <DEDUP_REMOVED lines=14> */
[----:B------:R-:W-:Y:S01]  /*18450*/  FADD.FTZ R238, R165, R211 ;  /* 0x000000d3a5ee7221 */ /* 0x000fe20000010000 */
[----:B------:R-:W-:Y:S03]  /*18460*/  MOV R165, R0 ;  /* 0x0000000000a57202 */ /* 0x000fe60000000f00 */
        /* <DEDUP_REMOVED lines=17> */
.L_x_1097:
[----:B------:R-:W1:Y:S01]  /*18580*/  SHFL.BFLY PT, R4, R241, 0x2, 0x1f ;  /* 0x0c401f00f1047f89 */ /* 0x000e6200000e0000 */
[----:B------:R-:W-:-:S02]  /*18590*/  MOV R10, RZ ;  /* 0x000000ff000a7202 */ /* 0x000fc40000000f00 */
[----:B------:R-:W-:Y:S01]  /*185a0*/  MOV R11, 0xff800000 ;  /* 0xff800000000b7802 */ /* 0x000fe20000000f00 */
[----:B------:R-:W2:Y:S01]  /*185b0*/  SHFL.BFLY PT, R8, R239, 0x2, 0x1f ;  /* 0x0c401f00ef087f89 */ /* 0x000ea200000e0000 */
[----:B------:R-:W-:Y:S02]  /*185c0*/  MOV R12, 0xff800000 ;  /* 0xff800000000c7802 */ /* 0x000fe40000000f00 */
[----:B------:R-:W-:Y:S01]  /*185d0*/  MOV R13, 0xff800000 ;  /* 0xff800000000d7802 */ /* 0x000fe20000000f00 */
[----:B------:R-:W3:Y:S01]  /*185e0*/  SHFL.BFLY PT, R7, R240, 0x2, 0x1f ;  /* 0x0c401f00f0077f89 */ /* 0x000ee200000e0000 */
[----:B------:R-:W-:-:S03]  /*185f0*/  PLOP3.LUT P4, PT, PT, PT, PT, 0x8, 0x0 ;  /* 0x000000000000781c */ /* 0x000fc60003f8e170 */
[----:B------:R-:W4:Y:S01]  /*18600*/  SHFL.BFLY PT, R5, R238, 0x2, 0x1f ;  /* 0x0c401f00ee057f89 */ /* 0x000f2200000e0000 */
[----:B-1----:R-:W-:Y:S02]  /*18610*/  FADD.FTZ R4, R4, R241 ;  /* 0x000000f104047221 */ /* 0x002fe40000010000 */
[----:B--2---:R-:W-:-:S03]  /*18620*/  FADD.FTZ R8, R8, R239 ;  /* 0x000000ef08087221 */ /* 0x004fc60000010000 */
[----:B------:R-:W1:Y:S01]  /*18630*/  SHFL.BFLY PT, R6, R4, 0x1, 0x1f ;  /* 0x0c201f0004067f89 */ /* 0x000e6200000e0000 */
[----:B---3--:R-:W-:Y:S01]  /*18640*/  FADD.FTZ R240, R7, R240 ;  /* 0x000000f007f07221 */ /* 0x008fe20000010000 */
[----:B------:R-:W-:Y:S01]  /*18650*/  MOV R7, RZ ;  /* 0x000000ff00077202 */ /* 0x000fe20000000f00 */
[----:B----4-:R-:W-:-:S03]  /*18660*/  FADD.FTZ R238, R5, R238 ;  /* 0x000000ee05ee7221 */ /* 0x010fc60000010000 */
[----:B------:R-:W2:Y:S04]  /*18670*/  SHFL.BFLY PT, R9, R240, 0x1, 0x1f ;  /* 0x0c201f00f0097f89 */ /* 0x000ea800000e0000 */
[----:B------:R-:W3:Y:S01]  /*18680*/  SHFL.BFLY PT, R5, R238, 0x1, 0x1f ;  /* 0x0c201f00ee057f89 */ /* 0x000ee200000e0000 */
[----:B-1----:R-:W-:-:S03]  /*18690*/  FADD.FTZ R4, R4, R6 ;  /* 0x0000000604047221 */ /* 0x002fc60000010000 */
[----:B------:R-:W1:Y:S02]  /*186a0*/  SHFL.BFLY PT, R6, R8, 0x1, 0x1f ;  /* 0x0c201f0008067f89 */ /* 0x000e6400000e0000 */
[----:B------:R-:W-:Y:S01]  /*186b0*/  FSETP.NE.FTZ.AND P3, PT, R4, RZ, PT ;  /* 0x000000ff0400720b */ /* 0x000fe20003f75000 */
[----:B--2---:R-:W-:Y:S02]  /*186c0*/  FADD.FTZ R9, R240, R9 ;  /* 0x00000009f0097221 */ /* 0x004fe40000010000 */
[----:B---3--:R-:W-:-:S03]  /*186d0*/  FADD.FTZ R5, R5, R238 ;  /* 0x000000ee05057221 */ /* 0x008fc60000010000 */
[----:B------:R-:W-:Y:S02]  /*186e0*/  FSETP.NE.FTZ.AND P2, PT, R9, RZ, PT ;  /* 0x000000ff0900720b */ /* 0x000fe40003f55000 */
[----:B------:R-:W-:-:S05]  /*186f0*/  FSETP.NE.FTZ.AND P0, PT, R5, RZ, PT ;  /* 0x000000ff0500720b */ /* 0x000fca0003f15000 */
[----:B------:R-:W2:Y:S01]  /*18700*/  @P3 MUFU.RCP R7, R4 ;  /* 0x0000000400073308 */ /* 0x000ea20000001000 */
[----:B------:R-:W-:-:S05]  /*18710*/  @P3 MOV R16, 0x3f317218 ;  /* 0x3f31721800103802 */ /* 0x000fca0000000f00 */
[----:B------:R-:W-:Y:S02]  /*18720*/  @P3 FMUL.FTZ R16, R16, c[0x0][0x2d0] ;  /* 0x0000b40010103a20 */ /* 0x000fe40000410000 */
[----:B-1----:R-:W-:Y:S01]  /*18730*/  FADD.FTZ R8, R8, R6 ;  /* 0x0000000608087221 */ /* 0x002fe20000010000 */
[----:B------:R-:W-:Y:S01]  /*18740*/  MOV R6, RZ ;  /* 0x000000ff00067202 */ /* 0x000fe20000000f00 */
[----:B------:R-:W1:Y:S01]  /*18750*/  @P3 MUFU.LG2 R4, R4 ;  /* 0x0000000400043308 */ /* 0x000e620000000c00 */
[----:B------:R-:W-:Y:S02]  /*18760*/  @P2 MOV R15, 0x3f317218 ;  /* 0x3f317218000f2802 */ /* 0x000fe40000000f00 */
[----:B------:R-:W-:Y:S01]  /*18770*/  FSETP.NE.FTZ.AND P1, PT, R8, RZ, PT ;  /* 0x000000ff0800720b */ /* 0x000fe20003f35000 */
[C---:B--2---:R-:W-:Y:S02]  /*18780*/  FMUL.FTZ R160, R7.reuse, R160 ;  /* 0x000000a007a07220 */ /* 0x044fe40000410000 */
[----:B------:R-:W-:-:S02]  /*18790*/  FMUL.FTZ R161, R7, R161 ;  /* 0x000000a107a17220 */ /* 0x000fc40000410000 */
[----:B------:R-:W-:Y:S01]  /*187a0*/  @P2 MUFU.RCP R6, R9 ;  /* 0x0000000900062308 */ /* 0x000fe20000001000 */
[C---:B------:R-:W-:Y:S02]  /*187b0*/  FMUL.FTZ R148, R7.reuse, R148 ;  /* 0x0000009407947220 */ /* 0x040fe40000410000 */
[C---:B------:R-:W-:Y:S02]  /*187c0*/  FMUL.FTZ R149, R7.reuse, R149 ;  /* 0x0000009507957220 */ /* 0x040fe40000410000 */
[C---:B------:R-:W-:Y:S02]  /*187d0*/  FMUL.FTZ R144, R7.reuse, R144 ;  /* 0x0000009007907220 */ /* 0x040fe40000410000 */
[C---:B------:R-:W-:Y:S01]  /*187e0*/  FMUL.FTZ R145, R7.reuse, R145 ;  /* 0x0000009107917220 */ /* 0x040fe20000410000 */
[----:B------:R-:W2:Y:S01]  /*187f0*/  @P2 MUFU.LG2 R9, R9 ;  /* 0x0000000900092308 */ /* 0x000ea20000000c00 */
[C---:B------:R-:W-:Y:S01]  /*18800*/  FMUL.FTZ R100, R7.reuse, R100 ;  /* 0x0000006407647220 */ /* 0x040fe20000410000 */
[----:B------:R-:W-:Y:S01]  /*18810*/  @P1 MOV R14, 0x3f317218 ;  /* 0x3f317218000e1802 */ /* 0x000fe20000000f00 */
[----:B------:R-:W-:-:S02]  /*18820*/  FMUL.FTZ R101, R7, R101 ;  /* 0x0000006507657220 */ /* 0x000fc40000410000 */
[C---:B------:R-:W-:Y:S02]  /*18830*/  FMUL.FTZ R104, R7.reuse, R104 ;  /* 0x0000006807687220 */ /* 0x040fe40000410000 */
[C---:B------:R-:W-:Y:S01]  /*18840*/  FMUL.FTZ R105, R7.reuse, R105 ;  /* 0x0000006907697220 */ /* 0x040fe20000410000 */
[----:B------:R-:W3:Y:S01]  /*18850*/  @P0 MUFU.LG2 R17, R5 ;  /* 0x0000000500110308 */ /* 0x000ee20000000c00 */
[C---:B------:R-:W-:Y:S02]  /*18860*/  FMUL.FTZ R112, R7.reuse, R112 ;  /* 0x0000007007707220 */ /* 0x040fe40000410000 */
[C---:B------:R-:W-:Y:S02]  /*18870*/  FMUL.FTZ R113, R7.reuse, R113 ;  /* 0x0000007107717220 */ /* 0x040fe40000410000 */
[C---:B------:R-:W-:Y:S02]  /*18880*/  FMUL.FTZ R116, R7.reuse, R116 ;  /* 0x0000007407747220 */ /* 0x040fe40000410000 */
[C---:B------:R-:W-:Y:S01]  /*18890*/  FMUL.FTZ R117, R7.reuse, R117 ;  /* 0x0000007507757220 */ /* 0x040fe20000410000 */
[----:B------:R4:W-:Y:S01]  /*188a0*/  @P0 MUFU.RCP R10, R5 ;  /* 0x00000005000a0308 */ /* 0x0009e20000001000 */
[----:B------:R-:W-:-:S02]  /*188b0*/  FMUL.FTZ R128, R7, R128 ;  /* 0x0000008007807220 */ /* 0x000fc40000410000 */
[----:B------:R-:W-:Y:S01]  /*188c0*/  FMUL.FTZ R129, R7, R129 ;  /* 0x0000008107817220 */ /* 0x000fe20000410000 */
[----:B------:R-:W-:Y:S01]  /*188d0*/  MOV R7, RZ ;  /* 0x000000ff00077202 */ /* 0x000fe20000000f00 */
[----:B-1----:R-:W-:Y:S02]  /*188e0*/  @P3 FMUL.FTZ R4, R4, 0.69314718246459960938 ;  /* 0x3f31721804043820 */ /* 0x002fe40000410000 */
[----:B--2---:R-:W-:Y:S02]  /*188f0*/  @P2 FMUL.FTZ R9, R9, 0.69314718246459960938 ;  /* 0x3f31721809092820 */ /* 0x004fe40000410000 */
[----:B------:R-:W-:Y:S01]  /*18900*/  @P2 FMUL.FTZ R15, R15, c[0x0][0x2d0] ;  /* 0x0000b4000f0f2a20 */ /* 0x000fe20000410000 */
[----:B------:R-:W1:Y:S01]  /*18910*/  @P1 MUFU.RCP R7, R8 ;  /* 0x0000000800071308 */ /* 0x000e620000001000 */
[----:B------:R-:W-:Y:S02]  /*18920*/  @P1 FMUL.FTZ R14, R14, c[0x0][0x2d0] ;  /* 0x0000b4000e0e1a20 */ /* 0x000fe40000410000 */
[----:B---3--:R-:W-:-:S02]  /*18930*/  @P0 FMUL.FTZ R17, R17, 0.69314718246459960938 ;  /* 0x3f31721811110820 */ /* 0x008fc40000410000 */
[C---:B------:R-:W-:Y:S01]  /*18940*/  FMUL.FTZ R162, R6.reuse, R162 ;  /* 0x000000a206a27220 */ /* 0x040fe20000410000 */
[----:B----4-:R-:W-:Y:S01]  /*18950*/  MOV R5, 0xff800000 ;  /* 0xff80000000057802 */ /* 0x010fe20000000f00 */
[C---:B------:R-:W-:Y:S01]  /*18960*/  FMUL.FTZ R163, R6.reuse, R163 ;  /* 0x000000a306a37220 */ /* 0x040fe20000410000 */
[----:B------:R-:W2:Y:S01]  /*18970*/  @P1 MUFU.LG2 R8, R8 ;  /* 0x0000000800081308 */ /* 0x000ea20000000c00 */
[C---:B------:R-:W-:Y:S02]  /*18980*/  FMUL.FTZ R150, R6.reuse, R150 ;  /* 0x0000009606967220 */ /* 0x040fe40000410000 */
[C---:B------:R-:W-:Y:S02]  /*18990*/  FMUL.FTZ R151, R6.reuse, R151 ;  /* 0x0000009706977220 */ /* 0x040fe40000410000 */
[C---:B------:R-:W-:Y:S02]  /*189a0*/  FMUL.FTZ R146, R6.reuse, R146 ;  /* 0x0000009206927220 */ /* 0x040fe40000410000 */
[----:B------:R-:W-:-:S02]  /*189b0*/  FMUL.FTZ R147, R6, R147 ;  /* 0x0000009306937220 */ /* 0x000fc40000410000 */
        /* <DEDUP_REMOVED lines=15> */
[----:B------:R-:W-:Y:S01]  /*18ab0*/  FMUL.FTZ R125, R7, R125 ;  /* 0x0000007d077d7220 */ /* 0x000fe20000410000 */
[----:B------:R-:W-:Y:S01]  /*18ac0*/  @P0 MOV R7, 0x3f317218 ;  /* 0x3f31721800070802 */ /* 0x000fe20000000f00 */
[----:B--2---:R-:W-:Y:S02]  /*18ad0*/  @P1 FMUL.FTZ R8, R8, 0.69314718246459960938 ;  /* 0x3f31721808081820 */ /* 0x004fe40000410000 */
[----:B------:R-:W-:-:S02]  /*18ae0*/  FMUL.FTZ R102, R6, R102 ;  /* 0x0000006606667220 */ /* 0x000fc40000410000 */
[----:B------:R-:W-:Y:S02]  /*18af0*/  @P0 FMUL.FTZ R7, R7, c[0x0][0x2d0] ;  /* 0x0000b40007070a20 */ /* 0x000fe40000410000 */
        /* <DEDUP_REMOVED lines=25> */
[----:B------:R-:W-:Y:S02]  /*18c90*/  @P3 FFMA.FTZ R5, R16, R3, R4 ;  /* 0x0000000310053223 */ /* 0x000fe40000010004 */
[----:B------:R-:W-:Y:S02]  /*18ca0*/  @P2 FFMA.FTZ R11, R15, R2, R9 ;  /* 0x000000020f0b2223 */ /* 0x000fe40000010009 */
[----:B------:R-:W-:Y:S02]  /*18cb0*/  @P1 FFMA.FTZ R12, R14, R0, R8 ;  /* 0x000000000e0c1223 */ /* 0x000fe40000010008 */
[----:B------:R-:W-:-:S02]  /*18cc0*/  @P0 FFMA.FTZ R13, R7, R44, R17 ;  /* 0x0000002c070d0223 */ /* 0x000fc40000010011 */
.L_x_1035:
[----:B------:R-:W-:Y:S01]  /*18cd0*/  USHF.R.S32.HI UR8, URZ, 0x1f, UR11 ;  /* 0x0000001f3f087899 */ /* 0x000fe2000801140b */
[----:B------:R-:W-:Y:S05]  /*18ce0*/  @P4 BRA `(.L_x_1116) ;  /* 0x0000146000004947 */ /* 0x000fea0003800000 */
[----:B------:R-:W1:Y:S01]  /*18cf0*/  S2R R0, SR_TID.X ;  /* 0x0000000000007919 */ /* 0x000e620000002100 */
        /* <DEDUP_REMOVED lines=14> */
[----:B------:R-:W-:Y:S02]  /*18de0*/  F2FP.BF16.PACK_AB R144, R145, R144 ;  /* 0x000000909190723e */ /* 0x000fe400000010ff */
[----:B------:R-:W-:Y:S01]  /*18df0*/  F2FP.BF16.PACK_AB R146, R147, R146 ;  /* 0x000000929392723e */ /* 0x000fe200000010ff */
[----:B------:R-:W-:Y:S01]  /*18e00*/  IMAD.U32 R18, RZ, RZ, UR4 ;  /* 0x00000004ff127e24 */ /* 0x000fe2000f8e00ff */
[----:B------:R-:W-:Y:S01]  /*18e10*/  F2FP.BF16.PACK_AB R100, R101, R100 ;  /* 0x000000646564723e */ /* 0x000fe200000010ff */
[----:B------:R-:W-:Y:S01]  /*18e20*/  IMAD.U32 R19, RZ, RZ, UR5 ;  /* 0x00000005ff137e24 */ /* 0x000fe2000f8e00ff */
[----:B------:R-:W-:Y:S01]  /*18e30*/  F2FP.BF16.PACK_AB R102, R103, R102 ;  /* 0x000000666766723e */ /* 0x000fe200000010ff */
[----:B------:R-:W-:Y:S01]  /*18e40*/  ULDC.64 UR4, c[0x0][0x508] ;  /* 0x0001420000047ab9 */ /* 0x000fe20000000a00 */
[----:B-1----:R-:W-:-:S02]  /*18e50*/  SHF.R.S32.HI R2, RZ, 0x1f, R0 ;  /* 0x0000001fff027819 */ /* 0x002fc40000011400 */
[----:B------:R-:W-:Y:S02]  /*18e60*/  F2FP.BF16.PACK_AB R140, R141, R140 ;  /* 0x0000008c8d8c723e */ /* 0x000fe400000010ff */
[----:B------:R-:W-:Y:S02]  /*18e70*/  LEA.HI R3, R2, R0, RZ, 0x2 ;  /* 0x0000000002037211 */ /* 0x000fe400078f10ff */
[----:B------:R-:W-:Y:S02]  /*18e80*/  F2FP.BF16.PACK_AB R142, R143, R142 ;  /* 0x0000008e8f8e723e */ /* 0x000fe400000010ff */
[--C-:B------:R-:W-:Y:S02]  /*18e90*/  SHF.R.S32.HI R7, RZ, 0x2, R3.reuse ;  /* 0x00000002ff077819 */ /* 0x100fe40000011403 */
[----:B------:R-:W-:Y:S02]  /*18ea0*/  SHF.R.S32.HI R4, RZ, 0x1f, R3 ;  /* 0x0000001fff047819 */ /* 0x000fe40000011403 */
[----:B------:R-:W-:-:S02]  /*18eb0*/  LOP3.LUT R3, R3, 0xfffffffc, RZ, 0xc0, !PT ;  /* 0xfffffffc03037812 */ /* 0x000fc400078ec0ff */
[----:B------:R-:W-:Y:S02]  /*18ec0*/  LEA.HI R4, R4, R7, RZ, 0x3 ;  /* 0x0000000704047211 */ /* 0x000fe400078f18ff */
[----:B------:R-:W-:Y:S01]  /*18ed0*/  F2FP.BF16.PACK_AB R136, R137, R136 ;  /* 0x000000888988723e */ /* 0x000fe200000010ff */
[----:B------:R-:W-:Y:S01]  /*18ee0*/  IMAD.IADD R3, R0, 0x1, -R3 ;  /* 0x0000000100037824 */ /* 0x000fe200078e0a03 */
[----:B------:R-:W-:Y:S02]  /*18ef0*/  LOP3.LUT R4, R4, 0xfffffff8, RZ, 0xc0, !PT ;  /* 0xfffffff804047812 */ /* 0x000fe400078ec0ff */
[----:B------:R-:W-:Y:S02]  /*18f00*/  F2FP.BF16.PACK_AB R138, R139, R138 ;  /* 0x0000008a8b8a723e */ /* 0x000fe400000010ff */
[----:B------:R-:W-:Y:S01]  /*18f10*/  F2FP.BF16.PACK_AB R104, R105, R104 ;  /* 0x000000686968723e */ /* 0x000fe200000010ff */
[----:B------:R-:W-:Y:S01]  /*18f20*/  IMAD.IADD R4, R7, 0x1, -R4 ;  /* 0x0000000107047824 */ /* 0x000fe200078e0a04 */
[----:B------:R-:W-:-:S02]  /*18f30*/  LEA.HI R7, R2, R0, RZ, 0x5 ;  /* 0x0000000002077211 */ /* 0x000fc400078f28ff */
[----:B------:R-:W-:Y:S01]  /*18f40*/  F2FP.BF16.PACK_AB R106, R107, R106 ;  /* 0x0000006a6b6a723e */ /* 0x000fe200000010ff */
[C---:B------:R-:W-:Y:S01]  /*18f50*/  IMAD.SHL.U32 R8, R4.reuse, 0x40, RZ ;  /* 0x0000004004087824 */ /* 0x040fe200078e00ff */
[----:B------:R-:W-:Y:S02]  /*18f60*/  SHF.R.S32.HI R9, RZ, 0x5, R7 ;  /* 0x00000005ff097819 */ /* 0x000fe40000011407 */
[----:B------:R-:W-:Y:S02]  /*18f70*/  LOP3.LUT R15, R4, 0x1, RZ, 0xc0, !PT ;  /* 0x00000001040f7812 */ /* 0x000fe400078ec0ff */
[----:B------:R-:W-:Y:S01]  /*18f80*/  LOP3.LUT R8, R8, 0x1c0, RZ, 0xc0, !PT ;  /* 0x000001c008087812 */ /* 0x000fe200078ec0ff */
[----:B------:R-:W-:Y:S01]  /*18f90*/  IMAD R14, R9, 0x200, R3 ;  /* 0x00000200090e7824 */ /* 0x000fe200078e0203 */
[----:B------:R-:W-:Y:S01]  /*18fa0*/  ISETP.NE.U32.AND P0, PT, R15, 0x1, PT ;  /* 0x000000010f00780c */ /* 0x000fe20003f05070 */
[----:B------:R-:W-:Y:S01]  /*18fb0*/  IMAD.MOV.U32 R15, RZ, RZ, 0x20 ;  /* 0x00000020ff0f7424 */ /* 0x000fe200078e00ff */
[----:B------:R-:W-:-:S02]  /*18fc0*/  LEA.HI R8, R8, R8, RZ, 0x1d ;  /* 0x0000000808087211 */ /* 0x000fc400078fe8ff */
[----:B------:R-:W-:Y:S02]  /*18fd0*/  R2P PR, R4, 0x6 ;  /* 0x0000000604007804 */ /* 0x000fe40000000000 */
[----:B------:R-:W-:Y:S01]  /*18fe0*/  F2FP.BF16.PACK_AB R112, R113, R112 ;  /* 0x000000707170723e */ /* 0x000fe200000010ff */
[----:B------:R-:W-:Y:S01]  /*18ff0*/  IMAD.U32 R8, R14, 0x2, R8 ;  /* 0x000000020e087824 */ /* 0x000fe200078e0008 */
[----:B------:R-:W-:Y:S01]  /*19000*/  F2FP.BF16.PACK_AB R114, R115, R114 ;  /* 0x000000727372723e */ /* 0x000fe200000010ff */
[----:B------:R-:W-:Y:S01]  /*19010*/  IMAD.MOV.U32 R14, RZ, RZ, -0x10 ;  /* 0xfffffff0ff0e7424 */ /* 0x000fe200078e00ff */
[----:B------:R-:W-:Y:S01]  /*19020*/  SEL R15, R15, 0xffffffe0, !P1 ;  /* 0xffffffe00f0f7807 */ /* 0x000fe20004800000 */
[----:B------:R-:W-:Y:S01]  /*19030*/  IMAD.SHL.U32 R8, R8, 0x2, RZ ;  /* 0x0000000208087824 */ /* 0x000fe200078e00ff */
[----:B------:R-:W-:Y:S01]  /*19040*/  BAR.SYNC.DEFER_BLOCKING 0x1, 0x80 ;  /* 0x0042000000007b1d */ /* 0x000fe20000010000 */
[----:B------:R-:W-:Y:S02]  /*19050*/  F2FP.BF16.PACK_AB R108, R109, R108 ;  /* 0x0000006c6d6c723e */ /* 0x000fe400000010ff */
[----:B------:R-:W-:-:S02]  /*19060*/  SEL R14, R14, 0x10, !P0 ;  /* 0x000000100e0e7807 */ /* 0x000fc40004000000 */
[C---:B------:R-:W-:Y:S02]  /*19070*/  IADD3 R17, R8.reuse, 0x80, RZ ;  /* 0x0000008008117810 */ /* 0x040fe40007ffe0ff */
[C---:B------:R-:W-:Y:S01]  /*19080*/  IADD3 R16, R8.reuse, 0xc0, RZ ;  /* 0x000000c008107810 */ /* 0x040fe20007ffe0ff */
[C---:B------:R-:W-:Y:S01]  /*19090*/  IMAD.IADD R4, R8.reuse, 0x1, R14 ;  /* 0x0000000108047824 */ /* 0x040fe200078e020e */
[----:B------:R-:W-:Y:S01]  /*190a0*/  @P2 IADD3 R16, R17, -0x40, RZ ;  /* 0xffffffc011102810 */ /* 0x000fe20007ffe0ff */
[----:B------:R-:W-:Y:S01]  /*190b0*/  IMAD.IADD R17, R8, 0x1, R15 ;  /* 0x0000000108117824 */ /* 0x000fe200078e020f */
[----:B------:R-:W-:Y:S02]  /*190c0*/  F2FP.BF16.PACK_AB R110, R111, R110 ;  /* 0x0000006e6f6e723e */ /* 0x000fe400000010ff */
[----:B------:R-:W-:Y:S02]  /*190d0*/  F2FP.BF16.PACK_AB R132, R133, R132 ;  /* 0x000000848584723e */ /* 0x000fe400000010ff */
[----:B------:R-:W-:-:S02]  /*190e0*/  F2FP.BF16.PACK_AB R134, R135, R134 ;  /* 0x000000868786723e */ /* 0x000fc400000010ff */
[----:B------:R-:W-:Y:S02]  /*190f0*/  F2FP.BF16.PACK_AB R116, R117, R116 ;  /* 0x000000747574723e */ /* 0x000fe400000010ff */
[----:B------:R-:W-:Y:S02]  /*19100*/  F2FP.BF16.PACK_AB R118, R119, R118 ;  /* 0x000000767776723e */ /* 0x000fe400000010ff */
        /* <DEDUP_REMOVED lines=9> */
[----:B------:R-:W-:-:S03]  /*191a0*/  PLOP3.LUT P1, PT, PT, PT, UP1, 0x80, 0x0 ;  /* 0x000000000000781c */ /* 0x000fc60003f2f018 */
[----:B------:R-:W-:Y:S04]  /*191b0*/  STS [R4+0x480], R150 ;  /* 0x0004809604007388 */ /* 0x000fe80000000800 */
[----:B------:R-:W-:Y:S04]  /*191c0*/  STS [R8+0x2080], R156 ;  /* 0x0020809c08007388 */ /* 0x000fe80000000800 */
[----:B------:R1:W-:Y:S04]  /*191d0*/  STS [R8+0x2480], R158 ;  /* 0x0024809e08007388 */ /* 0x0003e80000000800 */
[----:B------:R-:W-:Y:S04]  /*191e0*/  STS [R4+0x2080], R152 ;  /* 0x0020809804007388 */ /* 0x000fe80000000800 */
[----:B------:R2:W-:Y:S04]  /*191f0*/  STS [R4+0x2480], R154 ;  /* 0x0024809a04007388 */ /* 0x0005e80000000800 */
[----:B------:R-:W-:Y:S04]  /*19200*/  STS [R17+0x80], R144 ;  /* 0x0000809011007388 */ /* 0x000fe80000000800 */
[----:B------:R-:W-:Y:S01]  /*19210*/  STS [R17+0x480], R146 ;  /* 0x0004809211007388 */ /* 0x000fe20000000800 */
[----:B-1----:R-:W-:-:S05]  /*19220*/  IMAD.IADD R8, R15, 0x1, R4 ;  /* 0x000000010f087824 */ /* 0x002fca00078e0204 */
[----:B------:R-:W-:Y:S01]  /*19230*/  STS [R8+0x80], R100 ;  /* 0x0000806408007388 */ /* 0x000fe20000000800 */
[----:B--2---:R-:W-:-:S03]  /*19240*/  IADD3 R4, R15, 0x400, R16 ;  /* 0x000004000f047810 */ /* 0x004fc60007ffe010 */
[----:B------:R-:W-:Y:S02]  /*19250*/  STS [R8+0x480], R102 ;  /* 0x0004806608007388 */ /* 0x000fe40000000800 */
[C---:B------:R-:W-:Y:S02]  /*19260*/  IMAD.IADD R4, R14.reuse, 0x1, R4 ;  /* 0x000000010e047824 */ /* 0x040fe400078e0204 */
[----:B------:R-:W-:Y:S01]  /*19270*/  STS [R17+0x2080], R140 ;  /* 0x0020808c11007388 */ /* 0x000fe20000000800 */
[----:B------:R-:W-:-:S03]  /*19280*/  IMAD.IADD R14, R14, 0x1, R16 ;  /* 0x000000010e0e7824 */ /* 0x000fc600078e0210 */
[----:B------:R-:W-:Y:S04]  /*19290*/  STS [R17+0x2480], R142 ;  /* 0x0024808e11007388 */ /* 0x000fe80000000800 */
[----:B------:R-:W-:Y:S04]  /*192a0*/  STS [R8+0x2080], R136 ;  /* 0x0020808808007388 */ /* 0x000fe80000000800 */
[----:B------:R-:W-:Y:S04]  /*192b0*/  STS [R8+0x2480], R138 ;  /* 0x0024808a08007388 */ /* 0x000fe80000000800 */
[----:B------:R-:W-:Y:S04]  /*192c0*/  STS [R16], R104 ;  /* 0x0000006810007388 */ /* 0x000fe80000000800 */
[----:B------:R-:W-:Y:S04]  /*192d0*/  STS [R16+0x400], R106 ;  /* 0x0004006a10007388 */ /* 0x000fe80000000800 */
[----:B------:R-:W-:Y:S04]  /*192e0*/  STS [R14], R112 ;  /* 0x000000700e007388 */ /* 0x000fe80000000800 */
[----:B------:R-:W-:Y:S04]  /*192f0*/  STS [R14+0x400], R114 ;  /* 0x000400720e007388 */ /* 0x000fe80000000800 */
[----:B------:R-:W-:Y:S04]  /*19300*/  STS [R16+0x2000], R108 ;  /* 0x0020006c10007388 */ /* 0x000fe80000000800 */
[----:B------:R1:W-:Y:S04]  /*19310*/  STS [R16+0x2400], R110 ;  /* 0x0024006e10007388 */ /* 0x0003e80000000800 */
[----:B------:R-:W-:Y:S04]  /*19320*/  STS [R14+0x2000], R132 ;  /* 0x002000840e007388 */ /* 0x000fe80000000800 */
[----:B------:R-:W-:Y:S01]  /*19330*/  STS [R14+0x2400], R134 ;  /* 0x002400860e007388 */ /* 0x000fe20000000800 */
[----:B-1----:R-:W-:-:S02]  /*19340*/  IMAD.IADD R16, R15, 0x1, R16 ;  /* 0x000000010f107824 */ /* 0x002fc400078e0210 */
[----:B------:R-:W-:-:S03]  /*19350*/  IMAD.IADD R15, R15, 0x1, R14 ;  /* 0x000000010f0f7824 */ /* 0x000fc600078e020e */
        /* <DEDUP_REMOVED lines=9> */
[----:B------:R-:W-:-:S04]  /*193f0*/  UISETP.NE.U32.AND UP0, UPT, URZ, UR4, UPT ;  /* 0x000000043f00728c */ /* 0x000fc8000bf05070 */
[----:B------:R-:W-:Y:S01]  /*19400*/  UISETP.NE.AND.EX UP0, UPT, URZ, UR5, UPT, UP0 ;  /* 0x000000053f00728c */ /* 0x000fe2000bf05300 */
[----:B-1----:R-:W3:Y:S02]  /*19410*/  @P1 LDG.E R6, [R18.64] ;  /* 0x0000003412061981 */ /* 0x002ee4000c1e1900 */
[----:B------:R-:W-:-:S03]  /*19420*/  ULDC.64 UR4, c[0x0][0x508] ;  /* 0x0001420000047ab9 */ /* 0x000fc60000000a00 */
[----:B------:R-:W-:-:S05]  /*19430*/  PLOP3.LUT P0, PT, PT, PT, UP0, 0x80, 0x0 ;  /* 0x000000000000781c */ /* 0x000fca0003f0f008 */
[----:B------:R-:W-:Y:S01]  /*19440*/  @UP0 UIMAD.WIDE UR4, UR16, UR6, UR4 ;  /* 0x00000006100402a5 */ /* 0x000fe2000f8e0204 */
[----:B--2---:R-:W-:-:S05]  /*19450*/  IMAD.MOV.U32 R4, RZ, RZ, c[0x0][0x388] ;  /* 0x0000e200ff047624 */ /* 0x004fca00078e00ff */
[----:B------:R-:W-:Y:S02]  /*19460*/  IMAD.U32 R14, RZ, RZ, UR4 ;  /* 0x00000004ff0e7e24 */ /* 0x000fe4000f8e00ff */
[----:B------:R-:W-:-:S05]  /*19470*/  IMAD.U32 R15, RZ, RZ, UR5 ;  /* 0x00000005ff0f7e24 */ /* 0x000fca000f8e00ff */
        /* <DEDUP_REMOVED lines=9> */
[----:B-----5:R1:W2:Y:S04]  /*19510*/  LDG.E R4, [R18.64] ;  /* 0x0000003412047981 */ /* 0x0202a8000c1e1900 */
[----:B-1----:R-:W2:Y:S02]  /*19520*/  LDG.E R18, [R18.64+0x4] ;  /* 0x0000043412127981 */ /* 0x002ea4000c1e1900 */
[----:B--2---:R-:W-:Y:S02]  /*19530*/  IADD3 R4, -R4, R18, RZ ;  /* 0x0000001204047210 */ /* 0x004fe40007ffe1ff */
.L_x_1117:
[----:B-1----:R-:W-:Y:S01]  /*19540*/  LEA.HI R6, R3, R3, RZ, 0x1 ;  /* 0x0000000303067211 */ /* 0x002fe200078f08ff */
[----:B------:R-:W-:Y:S01]  /*19550*/  IMAD.MOV.U32 R10, RZ, RZ, c[0x0][0x4e8] ;  /* 0x00013a00ff0a7624 */ /* 0x000fe200078e00ff */
[----:B------:R-:W-:Y:S01]  /*19560*/  LOP3.LUT R15, R7, 0xffffffe0, RZ, 0xc0, !PT ;  /* 0xffffffe0070f7812 */ /* 0x000fe200078ec0ff */
[----:B------:R-:W-:Y:S01]  /*19570*/  ULDC.64 UR4, c[0x0][0x490] ;  /* 0x0001240000047ab9 */ /* 0x000fe20000000a00 */
[C---:B------:R-:W-:Y:S01]  /*19580*/  LOP3.LUT R8, R6.reuse, 0x1ffffffe, RZ, 0xc0, !PT ;  /* 0x1ffffffe06087812 */ /* 0x040fe200078ec0ff */
[----:B------:R-:W-:Y:S01]  /*19590*/  IMAD.SHL.U32 R6, R6, 0x20, RZ ;  /* 0x0000002006067824 */ /* 0x000fe200078e00ff */
[----:B------:R-:W-:Y:S01]  /*195a0*/  ISETP.NE.AND P0, PT, R10, 0x1, PT ;  /* 0x000000010a00780c */ /* 0x000fe20003f05270 */
[----:B------:R-:W-:Y:S01]  /*195b0*/  IMAD.IADD R15, R0, 0x1, -R15 ;  /* 0x00000001000f7824 */ /* 0x000fe200078e0a0f */
[----:B------:R-:W-:Y:S01]  /*195c0*/  SHF.R.S32.HI R10, RZ, 0x1f, R9 ;  /* 0x0000001fff0a7819 */ /* 0x000fe20000011409 */
[----:B------:R-:W-:Y:S01]  /*195d0*/  IMAD.IADD R3, R3, 0x1, -R8 ;  /* 0x0000000103037824 */ /* 0x000fe200078e0a08 */
[----:B------:R-:W-:Y:S01]  /*195e0*/  LOP3.LUT R6, R6, 0xffffffc0, RZ, 0xc0, !PT ;  /* 0xffffffc006067812 */ /* 0x000fe200078ec0ff */
[----:B------:R-:W-:Y:S01]  /*195f0*/  UIMAD UR12, UR8, UR4, URZ ;  /* 0x00000004080c72a4 */ /* 0x000fe2000f8e023f */
[----:B------:R-:W-:Y:S01]  /*19600*/  LEA.HI R10, R10, R9, RZ, 0x2 ;  /* 0x000000090a0a7211 */ /* 0x000fe200078f10ff */
[----:B------:R-:W-:Y:S01]  /*19610*/  UMOV UR18, UR6 ;  /* 0x0000000600127c82 */ /* 0x000fe20008000000 */
[----:B------:R-:W-:Y:S01]  /*19620*/  SHF.R.S32.HI R7, RZ, 0x1f, R15 ;  /* 0x0000001fff077819 */ /* 0x000fe2000001140f */
[----:B------:R-:W-:Y:S01]  /*19630*/  IMAD R3, R3, 0x8, R6 ;  /* 0x0000000803037824 */ /* 0x000fe200078e0206 */
[----:B------:R-:W-:Y:S01]  /*19640*/  LOP3.LUT R10, R10, 0xffffffc, RZ, 0xc0, !PT ;  /* 0x0ffffffc0a0a7812 */ /* 0x000fe200078ec0ff */
[----:B------:R-:W1:Y:S01]  /*19650*/  S2R R6, SR_CTAID.X ;  /* 0x0000000000067919 */ /* 0x000e620000002500 */
[----:B------:R-:W-:Y:S01]  /*19660*/  LEA.HI R7, R7, R15, RZ, 0x2 ;  /* 0x0000000f07077211 */ /* 0x000fe200078f10ff */
[----:B------:R-:W-:Y:S01]  /*19670*/  UMOV UR19, UR7 ;  /* 0x0000000700137c82 */ /* 0x000fe20008000000 */
[----:B------:R-:W-:Y:S01]  /*19680*/  LOP3.LUT P1, RZ, R15, 0x3, RZ, 0xc0, !PT ;  /* 0x000000030fff7812 */ /* 0x000fe2000782c0ff */
[----:B------:R-:W-:Y:S01]  /*19690*/  IMAD.IADD R10, R9, 0x1, -R10 ;  /* 0x00000001090a7824 */ /* 0x000fe200078e0a0a */
[----:B------:R-:W-:Y:S01]  /*196a0*/  SHF.R.S32.HI R8, RZ, 0x2, R7 ;  /* 0x00000002ff087819 */ /* 0x000fe20000011407 */
[----:B------:R-:W-:Y:S01]  /*196b0*/  UIMAD.WIDE.U32 UR18, UR11, UR4, UR18 ;  /* 0x000000040b1272a5 */ /* 0x000fe2000f8e0012 */
[-C--:B------:R-:W-:Y:S01]  /*196c0*/  LEA.HI R7, R2, R0.reuse, RZ, 0x3 ;  /* 0x0000000002077211 */ /* 0x080fe200078f18ff */
[----:B------:R-:W-:Y:S01]  /*196d0*/  UIMAD UR12, UR11, UR5, UR12 ;  /* 0x000000050b0c72a4 */ /* 0x000fe2000f8e020c */
[----:B-----5:R-:W-:Y:S01]  /*196e0*/  IMAD R4, R4, c[0x0][0x4e8], RZ ;  /* 0x00013a0004047a24 */ /* 0x020fe200078e02ff */
[----:B------:R-:W-:Y:S01]  /*196f0*/  USHF.R.S32.HI UR9, URZ, 0x1f, UR16 ;  /* 0x0000001f3f097899 */ /* 0x000fe20008011410 */
[----:B------:R-:W-:Y:S01]  /*19700*/  IMAD R10, R10, 0x10, R8 ;  /* 0x000000100a0a7824 */ /* 0x000fe200078e0208 */
[----:B------:R-:W-:Y:S01]  /*19710*/  LOP3.LUT R14, R7, 0xfffffff8, RZ, 0xc0, !PT ;  /* 0xfffffff8070e7812 */ /* 0x000fe200078ec0ff */
[----:B------:R-:W-:Y:S01]  /*19720*/  ULDC.64 UR4, c[0x0][0x3a0] ;  /* 0x0000e80000047ab9 */ /* 0x000fe20000000a00 */
[----:B------:R-:W-:Y:S01]  /*19730*/  SHF.R.S32.HI R7, RZ, 0x3, R7 ;  /* 0x00000003ff077819 */ /* 0x000fe20000011407 */
[----:B------:R-:W-:Y:S01]  /*19740*/  IMAD.IADD R3, R10, 0x1, R3 ;  /* 0x000000010a037824 */ /* 0x000fe200078e0203 */
[----:B------:R-:W-:Y:S01]  /*19750*/  LEA.HI R8, R2, R0, RZ, 0x6 ;  /* 0x0000000002087211 */ /* 0x000fe200078f30ff */
[----:B------:R-:W-:Y:S01]  /*19760*/  IMAD.IADD R14, R0, 0x1, -R14 ;  /* 0x00000001000e7824 */ /* 0x000fe200078e0a0e */
[----:B------:R-:W-:Y:S01]  /*19770*/  UIMAD UR14, UR7, UR4, URZ ;  /* 0x00000004070e72a4 */ /* 0x000fe2000f8e023f */
[----:B------:R-:W-:Y:S01]  /*19780*/  IMAD.SHL.U32 R2, R7, 0x40, RZ ;  /* 0x0000004007027824 */ /* 0x000fe200078e00ff */
[----:B------:R-:W-:Y:S01]  /*19790*/  USEL UR9, UR9, URZ, !UP1 ;  /* 0x0000003f09097287 */ /* 0x000fe2000c800000 */
[----:B------:R-:W-:Y:S01]  /*197a0*/  IMAD R9, R14, 0x10, R7 ;  /* 0x000000100e097824 */ /* 0x000fe200078e0207 */
[----:B------:R-:W-:Y:S01]  /*197b0*/  UIMAD.WIDE.U32 UR20, UR6, UR4, URZ ;  /* 0x00000004061472a5 */ /* 0x000fe2000f8e003f */
[----:B------:R-:W-:Y:S01]  /*197c0*/  IMAD.SHL.U32 R8, R8, 0x8, RZ ;  /* 0x0000000808087824 */ /* 0x000fe200078e00ff */
[----:B------:R-:W-:Y:S01]  /*197d0*/  UIMAD UR14, UR6, UR5, UR14 ;  /* 0x00000005060e72a4 */ /* 0x000fe2000f8e020e */
[C---:B-1----:R-:W-:Y:S01]  /*197e0*/  IMAD R3, R6.reuse, 0x80, R3 ;  /* 0x0000008006037824 */ /* 0x042fe200078e0203 */
[----:B------:R-:W-:Y:S01]  /*197f0*/  USEL UR10, UR16, URZ, !UP1 ;  /* 0x0000003f100a7287 */ /* 0x000fe2000c800000 */
[----:B------:R-:W-:Y:S01]  /*19800*/  IMAD R9, R6, 0x80, R9 ;  /* 0x0000008006097824 */ /* 0x000fe200078e0209 */
[----:B------:R-:W-:Y:S01]  /*19810*/  ULDC.64 UR6, c[0x0][0x498] ;  /* 0x0001260000067ab9 */ /* 0x000fe20000000a00 */
[----:B------:R-:W-:Y:S01]  /*19820*/  @P0 IMAD.HI.U32 R0, R3, c[0x0][0x4ec], RZ ;  /* 0x00013b0003000a27 */ /* 0x000fe200078e00ff */
[----:B------:R-:W-:Y:S01]  /*19830*/  UIMAD UR15, UR9, UR6, URZ ;  /* 0x00000006090f72a4 */ /* 0x000fe2000f8e023f */
[----:B------:R-:W-:Y:S01]  /*19840*/  LOP3.LUT R2, R2, 0x1c0, RZ, 0xc0, !PT ;  /* 0x000001c002027812 */ /* 0x000fe200078ec0ff */
[----:B------:R-:W-:Y:S01]  /*19850*/  UIADD3 UR19, UR19, UR12, URZ ;  /* 0x0000000c13137290 */ /* 0x000fe2000fffe03f */
[----:B------:R-:W-:Y:S01]  /*19860*/  IMAD.MOV.U32 R18, RZ, RZ, R3 ;  /* 0x000000ffff127224 */ /* 0x000fe200078e0003 */
[----:B------:R-:W-:Y:S01]  /*19870*/  @P0 SHF.R.U32.HI R18, RZ, c[0x0][0x4f0], R0 ;  /* 0x00013c00ff120a19 */ /* 0x000fe20000011600 */
[----:B------:R-:W-:Y:S01]  /*19880*/  ULDC.64 UR4, c[0x0][0x3e8] ;  /* 0x0000fa0000047ab9 */ /* 0x000fe20000000a00 */
[----:B------:R-:W-:Y:S01]  /*19890*/  @P0 IMAD.HI.U32 R0, R9, c[0x0][0x4ec], RZ ;  /* 0x00013b0009000a27 */ /* 0x000fe200078e00ff */
[----:B------:R-:W-:Y:S01]  /*198a0*/  UIMAD UR7, UR10, UR7, UR15 ;  /* 0x000000070a0772a4 */ /* 0x000fe2000f8e020f */
[--C-:B------:R-:W-:Y:S01]  /*198b0*/  SHF.R.S32.HI R16, RZ, 0x1f, R18.reuse ;  /* 0x0000001fff107819 */ /* 0x100fe20000011412 */
[----:B------:R-:W-:Y:S01]  /*198c0*/  UIMAD UR13, UR8, UR4, URZ ;  /* 0x00000004080d72a4 */ /* 0x000fe2000f8e023f */
[----:B------:R-:W-:Y:S01]  /*198d0*/  IMAD.MOV R15, RZ, RZ, -R18 ;  /* 0x000000ffff0f7224 */ /* 0x000fe200078e0a12 */
[----:B------:R-:W-:Y:S01]  /*198e0*/  UIADD3 UR15, UR21, UR14, URZ ;  /* 0x0000000e150f7290 */ /* 0x000fe2000fffe03f */
[----:B------:R-:W-:Y:S01]  /*198f0*/  IMAD.MOV.U32 R26, RZ, RZ, R9 ;  /* 0x000000ffff1a7224 */ /* 0x000fe200078e0009 */
[----:B------:R-:W-:Y:S01]  /*19900*/  UIMAD.WIDE.U32 UR18, UR10, UR6, UR18 ;  /* 0x000000060a1272a5 */ /* 0x000fe2000f8e0012 */
[----:B------:R-:W-:Y:S01]  /*19910*/  IMAD R15, R15, c[0x0][0x4e8], R3 ;  /* 0x00013a000f0f7a24 */ /* 0x000fe200078e0203 */
[----:B------:R-:W-:Y:S01]  /*19920*/  UMOV UR14, UR20 ;  /* 0x00000014000e7c82 */ /* 0x000fe20008000000 */
[----:B------:R-:W-:Y:S01]  /*19930*/  @P0 SHF.R.U32.HI R26, RZ, c[0x0][0x4f0], R0 ;  /* 0x00013c00ff1a0a19 */ /* 0x000fe20000011600 */
[----:B------:R-:W-:Y:S01]  /*19940*/  UIMAD UR13, UR11, UR5, UR13 ;  /* 0x000000050b0d72a4 */ /* 0x000fe2000f8e020d */
[----:B------:R-:W-:Y:S01]  /*19950*/  IMAD.SHL.U32 R0, R14, 0x8, RZ ;  /* 0x000000080e007824 */ /* 0x000fe200078e00ff */
[----:B------:R-:W-:Y:S01]  /*19960*/  UIMAD.WIDE.U32 UR14, UR11, UR4, UR14 ;  /* 0x000000040b0e72a5 */ /* 0x000fe2000f8e000e */
[----:B------:R-:W-:Y:S01]  /*19970*/  IMAD.U32 R14, RZ, RZ, UR7 ;  /* 0x00000007ff0e7e24 */ /* 0x000fe2000f8e00ff */
[----:B------:R-:W-:Y:S01]  /*19980*/  IADD3 R18, P0, R18, UR18, RZ ;  /* 0x0000001212127c10 */ /* 0x000fe2000ff1e0ff */
[----:B------:R-:W-:Y:S01]  /*19990*/  ULDC.64 UR4, c[0x0][0x3f0] ;  /* 0x0000fc0000047ab9 */ /* 0x000fe20000000a00 */
[----:B------:R-:W-:Y:S01]  /*199a0*/  SHF.R.S32.HI R3, RZ, 0x1f, R15 ;  /* 0x0000001fff037819 */ /* 0x000fe2000001140f */
[----:B------:R-:W-:Y:S01]  /*199b0*/  UIMAD UR9, UR9, UR4, URZ ;  /* 0x00000004090972a4 */ /* 0x000fe2000f8e023f */
[----:B------:R-:W-:Y:S01]  /*199c0*/  IADD3.X R19, R16, UR19, R14, P0, !PT ;  /* 0x0000001310137c10 */ /* 0x000fe200087fe40e */
[----:B------:R-:W-:Y:S01]  /*199d0*/  UIADD3 UR15, UR15, UR13, URZ ;  /* 0x0000000d0f0f7290 */ /* 0x000fe2000fffe03f */
[----:B------:R-:W-:Y:S01]  /*199e0*/  SHF.R.S32.HI R14, RZ, 0x1f, R26 ;  /* 0x0000001fff0e7819 */ /* 0x000fe2000001141a */
[----:B------:R-:W-:Y:S01]  /*199f0*/  IMAD R3, R3, c[0x0][0x488], RZ ;  /* 0x0001220003037a24 */ /* 0x000fe200078e02ff */
[----:B------:R-:W-:Y:S01]  /*19a00*/  UIMAD UR5, UR10, UR5, UR9 ;  /* 0x000000050a0572a4 */ /* 0x000fe2000f8e0209 */
[----:B------:R-:W-:Y:S01]  /*19a10*/  IMAD.WIDE.U32 R18, R15, c[0x0][0x488], R18 ;  /* 0x000122000f127a25 */ /* 0x000fe200078e0012 */
[----:B------:R-:W-:Y:S01]  /*19a20*/  UIMAD.WIDE.U32 UR14, UR10, UR4, UR14 ;  /* 0x000000040a0e72a5 */ /* 0x000fe2000f8e000e */
[----:B------:R-:W-:-:S02]  /*19a30*/  LOP3.LUT R17, R2, 0x38, R0, 0xf8, !PT ;  /* 0x0000003802117812 */ /* 0x000fc400078ef800 */
[----:B------:R-:W-:Y:S01]  /*19a40*/  IMAD R3, R15, c[0x0][0x48c], R3 ;  /* 0x000123000f037a24 */ /* 0x000fe200078e0203 */
[----:B------:R-:W-:Y:S01]  /*19a50*/  UIADD3 UR5, UR15, UR5, URZ ;  /* 0x000000050f057290 */ /* 0x000fe2000fffe03f */
[----:B------:R-:W-:Y:S01]  /*19a60*/  LEA R16, P0, R18, c[0x0][0x450], 0x2 ;  /* 0x0001140012107a11 */ /* 0x000fe200078010ff */
[----:B------:R-:W-:Y:S01]  /*19a70*/  IMAD.U32 R21, RZ, RZ, UR15 ;  /* 0x0000000fff157e24 */ /* 0x000fe2000f8e00ff */
[----:B------:R-:W-:Y:S01]  /*19a80*/  SHF.R.U32.HI R2, RZ, 0x3, R2 ;  /* 0x00000003ff027819 */ /* 0x000fe20000011602 */
[----:B------:R-:W-:Y:S01]  /*19a90*/  IMAD.IADD R3, R19, 0x1, R3 ;  /* 0x0000000113037824 */ /* 0x000fe200078e0203 */
[----:B------:R-:W-:Y:S01]  /*19aa0*/  ISETP.GE.AND P6, PT, R0, c[0x0][0x3c8], PT ;  /* 0x0000f20000007a0c */ /* 0x000fe20003fc6270 */
[----:B------:R-:W-:Y:S01]  /*19ab0*/  IMAD R14, R14, c[0x0][0x3e0], RZ ;  /* 0x0000f8000e0e7a24 */ /* 0x000fe200078e02ff */
[----:B------:R-:W-:Y:S01]  /*19ac0*/  LOP3.LUT R2, R17, R2, RZ, 0x3c, !PT ;  /* 0x0000000211027212 */ /* 0x000fe200078e3cff */
[----:B------:R-:W-:Y:S01]  /*19ad0*/  IMAD.U32 R20, RZ, RZ, UR14 ;  /* 0x0000000eff147e24 */ /* 0x000fe2000f8e00ff */
[----:B------:R-:W-:Y:S01]  /*19ae0*/  LEA.HI.X R3, R18, c[0x0][0x454], R3, 0x2, P0 ;  /* 0x0001150012037a11 */ /* 0x000fe200000f1403 */
[----:B------:R-:W-:Y:S01]  /*19af0*/  IMAD.U32 R21, RZ, RZ, UR5 ;  /* 0x00000005ff157e24 */ /* 0x000fe2000f8e00ff */
[----:B------:R-:W-:Y:S01]  /*19b00*/  SHFL.IDX PT, R18, R16, 0x1, 0x1c1f ;  /* 0x003c1f0010127f89 */ /* 0x000fe200000e0000 */
[----:B------:R-:W-:Y:S01]  /*19b10*/  IMAD.MOV R22, RZ, RZ, -R26 ;  /* 0x000000ffff167224 */ /* 0x000fe200078e0a1a */
[----:B------:R-:W-:Y:S01]  /*19b20*/  LOP3.LUT R8, R2, 0x7ffffe00, R8, 0xf8, !PT ;  /* 0x7ffffe0002087812 */ /* 0x000fe200078ef808 */
[C---:B------:R-:W-:Y:S01]  /*19b30*/  IMAD R14, R26.reuse, c[0x0][0x3e4], R14 ;  /* 0x0000f9001a0e7a24 */ /* 0x040fe200078e020e */
[----:B------:R-:W-:Y:S01]  /*19b40*/  SHFL.IDX PT, R19, R3, 0x1, 0x1c1f ;  /* 0x003c1f0003137f89 */ /* 0x000fe200000e0000 */
[----:B------:R-:W-:-:S03]  /*19b50*/  IMAD.WIDE.U32 R26, R26, c[0x0][0x3e0], R20 ;  /* 0x0000f8001a1a7a25 */ /* 0x000fc600078e0014 */
[----:B------:R-:W-:Y:S01]  /*19b60*/  SHFL.IDX PT, R20, R16, RZ, 0x1c1f ;  /* 0x001c1fff10147589 */ /* 0x000fe200000e0000 */
[----:B------:R-:W-:Y:S02]  /*19b70*/  IMAD R22, R22, c[0x0][0x4e8], R9 ;  /* 0x00013a0016167a24 */ /* 0x000fe400078e0209 */
[----:B------:R-:W-:Y:S01]  /*19b80*/  IMAD.IADD R27, R27, 0x1, R14 ;  /* 0x000000011b1b7824 */ /* 0x000fe200078e020e */
[----:B------:R-:W1:Y:S01]  /*19b90*/  SHFL.IDX PT, R21, R3, RZ, 0x1c1f ;  /* 0x001c1fff03157589 */ /* 0x000e6200000e0000 */
[----:B------:R-:W-:Y:S01]  /*19ba0*/  IMAD R10, R6, 0x80, R10 ;  /* 0x00000080060a7824 */ /* 0x000fe200078e020a */
[----:B------:R-:W-:Y:S01]  /*19bb0*/  SHF.R.S32.HI R9, RZ, 0x1f, R22 ;  /* 0x0000001fff097819 */ /* 0x000fe20000011416 */
[----:B------:R-:W-:Y:S01]  /*19bc0*/  IMAD.SHL.U32 R8, R8, 0x2, RZ ;  /* 0x0000000208087824 */ /* 0x000fe200078e00ff */
[----:B------:R-:W-:Y:S01]  /*19bd0*/  SHFL.IDX PT, R14, R16, 0x2, 0x1c1f ;  /* 0x005c1f00100e7f89 */ /* 0x000fe200000e0000 */
[----:B------:R-:W-:Y:S01]  /*19be0*/  IMAD R6, R6, 0x80, R7 ;  /* 0x0000008006067824 */ /* 0x000fe200078e0207 */
[C---:B------:R-:W-:Y:S01]  /*19bf0*/  IADD3 R24, R10.reuse, 0x8, RZ ;  /* 0x000000080a187810 */ /* 0x040fe20007ffe0ff */
[----:B------:R-:W-:Y:S01]  /*19c00*/  IMAD R9, R9, c[0x0][0x3d8], RZ ;  /* 0x0000f60009097a24 */ /* 0x000fe200078e02ff */
[----:B------:R-:W2:Y:S01]  /*19c10*/  SHFL.IDX PT, R15, R3, 0x2, 0x1c1f ;  /* 0x005c1f00030f7f89 */ /* 0x000ea200000e0000 */
[----:B------:R-:W-:-:S02]  /*19c20*/  ISETP.GE.OR P4, PT, R10, R4, P1 ;  /* 0x000000040a00720c */ /* 0x000fc40000f86670 */
[----:B------:R-:W-:Y:S01]  /*19c30*/  IMAD R9, R22, c[0x0][0x3dc], R9 ;  /* 0x0000f70016097a24 */ /* 0x000fe200078e0209 */
[----:B------:R-:W-:Y:S01]  /*19c40*/  SHFL.IDX PT, R16, R16, 0x3, 0x1c1f ;  /* 0x007c1f0010107f89 */ /* 0x000fe200000e0000 */
[----:B------:R-:W-:Y:S01]  /*19c50*/  ISETP.GE.OR P3, PT, R24, R4, P1 ;  /* 0x000000041800720c */ /* 0x000fe20000f66670 */
[----:B------:R-:W-:Y:S01]  /*19c60*/  IMAD.WIDE.U32 R22, R22, c[0x0][0x3d8], R26 ;  /* 0x0000f60016167a25 */ /* 0x000fe200078e001a */
[----:B------:R-:W-:Y:S01]  /*19c70*/  IADD3 R45, R6, 0x60, RZ ;  /* 0x00000060062d7810 */ /* 0x000fe20007ffe0ff */
[----:B------:R3:W4:Y:S02]  /*19c80*/  SHFL.IDX PT, R17, R3, 0x3, 0x1c1f ;  /* 0x007c1f0003117f89 */ /* 0x00072400000e0000 */
[----:B------:R-:W-:-:S04]  /*19c90*/  IMAD.IADD R9, R23, 0x1, R9 ;  /* 0x0000000117097824 */ /* 0x000fc800078e0209 */
[----:B-1----:R1:W-:Y:S04]  /*19ca0*/  @!P4 ST.E [R20.64], R5 ;  /* 0x000000051400c985 */ /* 0x0023e8000c101934 */
[----:B------:R-:W-:Y:S01]  /*19cb0*/  @!P3 ST.E [R18.64], R11 ;  /* 0x0000000b1200b985 */ /* 0x000fe2000c101934 */
[-C--:B------:R-:W-:Y:S02]  /*19cc0*/  ISETP.GE.OR P3, PT, R6, R4.reuse, P6 ;  /* 0x000000040600720c */ /* 0x080fe40003766670 */
[C---:B---3--:R-:W-:Y:S02]  /*19cd0*/  IADD3 R3, R10.reuse, 0x40, RZ ;  /* 0x000000400a037810 */ /* 0x048fe40007ffe0ff */
[----:B------:R-:W-:Y:S02]  /*19ce0*/  IADD3 R10, R10, 0x48, RZ ;  /* 0x000000480a0a7810 */ /* 0x000fe40007ffe0ff */
[----:B------:R-:W-:-:S02]  /*19cf0*/  ISETP.GE.OR P2, PT, R3, R4, P1 ;  /* 0x000000040300720c */ /* 0x000fc40000f46670 */
[----:B------:R-:W-:Y:S02]  /*19d00*/  ISETP.GE.OR P1, PT, R10, R4, P1 ;  /* 0x000000040a00720c */ /* 0x000fe40000f26670 */
[----:B------:R-:W-:-:S04]  /*19d10*/  LEA R3, P0, R22, c[0x0][0x380], 0x1 ;  /* 0x0000e00016037a11 */ /* 0x000fc800078008ff */
[----:B------:R-:W-:Y:S01]  /*19d20*/  LEA.HI.X R2, R22, c[0x0][0x384], R9, 0x1, P0 ;  /* 0x0000e10016027a11 */ /* 0x000fe200000f0c09 */
[----:B------:R-:W3:Y:S01]  /*19d30*/  SHFL.IDX PT, R48, R3, RZ, 0x181f ;  /* 0x00181fff03307589 */ /* 0x000ee200000e0000 */
[----:B-1----:R-:W-:-:S03]  /*19d40*/  IADD3 R5, R6, 0x10, RZ ;  /* 0x0000001006057810 */ /* 0x002fc60007ffe0ff */
[----:B------:R-:W1:Y:S04]  /*19d50*/  SHFL.IDX PT, R46, R3, 0x1, 0x181f ;  /* 0x00381f00032e7f89 */ /* 0x000e6800000e0000 */
[----:B--2---:R2:W-:Y:S01]  /*19d60*/  @!P2 ST.E [R14.64], R12 ;  /* 0x0000000c0e00a985 */ /* 0x0045e2000c101934 */
[-C--:B------:R-:W-:Y:S02]  /*19d70*/  ISETP.GE.OR P2, PT, R5, R4.reuse, P6 ;  /* 0x000000040500720c */ /* 0x080fe40003746670 */
[----:B------:R-:W-:Y:S01]  /*19d80*/  IADD3 R5, R6, 0x20, RZ ;  /* 0x0000002006057810 */ /* 0x000fe20007ffe0ff */
[----:B------:R-:W2:Y:S04]  /*19d90*/  SHFL.IDX PT, R14, R2, RZ, 0x181f ;  /* 0x00181fff020e7589 */ /* 0x000ea800000e0000 */
[----:B------:R-:W2:Y:S04]  /*19da0*/  SHFL.IDX PT, R12, R2, 0x1, 0x181f ;  /* 0x00381f00020c7f89 */ /* 0x000ea800000e0000 */
[----:B----4-:R4:W-:Y:S01]  /*19db0*/  @!P1 ST.E [R16.64], R13 ;  /* 0x0000000d10009985 */ /* 0x0109e2000c101934 */
[----:B------:R-:W-:-:S02]  /*19dc0*/  ISETP.GE.OR P1, PT, R5, R4, P6 ;  /* 0x000000040500720c */ /* 0x000fc40003726670 */
[----:B------:R-:W-:Y:S01]  /*19dd0*/  SHF.R.S32.HI R5, RZ, 0x1f, R0 ;  /* 0x0000001fff057819 */ /* 0x000fe20000011400 */
[----:B------:R-:W-:Y:S01]  /*19de0*/  LDS.128 R36, [R8+0x80] ;  /* 0x0000800008247984 */ /* 0x000fe20000000c00 */
[----:B---3--:R-:W-:-:S03]  /*19df0*/  @!P3 LEA R48, P5, R0, R48, 0x1 ;  /* 0x000000300030b211 */ /* 0x008fc600078a08ff */
[----:B------:R-:W3:Y:S01]  /*19e00*/  SHFL.IDX PT, R7, R3, 0x2, 0x181f ;  /* 0x00581f0003077f89 */ /* 0x000ee200000e0000 */
[----:B-1----:R-:W-:-:S03]  /*19e10*/  @!P2 LEA R46, P4, R0, R46, 0x1 ;  /* 0x0000002e002ea211 */ /* 0x002fc600078808ff */
[----:B------:R-:W1:Y:S01]  /*19e20*/  SHFL.IDX PT, R11, R2, 0x2, 0x181f ;  /* 0x00581f00020b7f89 */ /* 0x000e6200000e0000 */
[----:B--2---:R-:W-:-:S03]  /*19e30*/  IADD3 R15, R6, 0x30, RZ ;  /* 0x00000030060f7810 */ /* 0x004fc60007ffe0ff */
[----:B------:R-:W2:Y:S01]  /*19e40*/  SHFL.IDX PT, R10, R3, 0x3, 0x181f ;  /* 0x00781f00030a7f89 */ /* 0x000ea200000e0000 */
[C-C-:B------:R-:W-:Y:S02]  /*19e50*/  @!P3 LEA.HI.X R49, R0.reuse, R14, R5.reuse, 0x1, P5 ;  /* 0x0000000e0031b211 */ /* 0x140fe400028f0c05 */
[----:B------:R-:W-:Y:S01]  /*19e60*/  ISETP.GE.OR P0, PT, R15, R4, P6 ;  /* 0x000000040f00720c */ /* 0x000fe20003706670 */
[----:B------:R-:W-:Y:S01]  /*19e70*/  LDS.128 R32, [R8+0x880] ;  /* 0x0008800008207984 */ /* 0x000fe20000000c00 */
[----:B------:R-:W-:-:S03]  /*19e80*/  @!P2 LEA.HI.X R47, R0, R12, R5, 0x1, P4 ;  /* 0x0000000c002fa211 */ /* 0x000fc600020f0c05 */
[----:B------:R-:W-:Y:S01]  /*19e90*/  LDS.128 R28, [R8+0x1080] ;  /* 0x00108000081c7984 */ /* 0x000fe20000000c00 */
[----:B----4-:R-:W-:-:S03]  /*19ea0*/  IADD3 R13, R6, 0x40, RZ ;  /* 0x00000040060d7810 */ /* 0x010fc60007ffe0ff */
[----:B------:R-:W-:Y:S01]  /*19eb0*/  LDS.128 R24, [R8+0x1880] ;  /* 0x0018800008187984 */ /* 0x000fe20000000c00 */
[----:B------:R-:W-:-:S03]  /*19ec0*/  ISETP.GE.OR P5, PT, R13, R4, P6 ;  /* 0x000000040d00720c */ /* 0x000fc600037a6670 */
[----:B------:R-:W4:Y:S01]  /*19ed0*/  SHFL.IDX PT, R9, R2, 0x3, 0x181f ;  /* 0x00781f0002097f89 */ /* 0x000f2200000e0000 */
[----:B---3--:R-:W-:-:S03]  /*19ee0*/  @!P1 LEA R50, P4, R0, R7, 0x1 ;  /* 0x0000000700329211 */ /* 0x008fc600078808ff */
[----:B------:R-:W-:Y:S01]  /*19ef0*/  LDS.128 R20, [R8+0x2080] ;  /* 0x0020800008147984 */ /* 0x000fe20000000c00 */
[----:B-1----:R-:W-:-:S03]  /*19f00*/  @!P1 LEA.HI.X R51, R0, R11, R5, 0x1, P4 ;  /* 0x0000000b00339211 */ /* 0x002fc600020f0c05 */
[----:B------:R-:W-:Y:S01]  /*19f10*/  LDS.128 R16, [R8+0x2880] ;  /* 0x0028800008107984 */ /* 0x000fe20000000c00 */
[----:B--2---:R-:W-:Y:S02]  /*19f20*/  @!P0 LEA R52, P4, R0, R10, 0x1 ;  /* 0x0000000a00348211 */ /* 0x004fe400078808ff */
[C---:B------:R-:W-:Y:S01]  /*19f30*/  IADD3 R10, R6.reuse, 0x50, RZ ;  /* 0x00000050060a7810 */ /* 0x040fe20007ffe0ff */
[----:B------:R-:W-:Y:S01]  /*19f40*/  LDS.128 R12, [R8+0x3080] ;  /* 0x00308000080c7984 */ /* 0x000fe20000000c00 */
[----:B------:R-:W-:-:S03]  /*19f50*/  IADD3 R6, R6, 0x70, RZ ;  /* 0x0000007006067810 */ /* 0x000fc60007ffe0ff */
[----:B------:R-:W1:Y:S04]  /*19f60*/  SHFL.IDX PT, R43, R3, 0x4, 0x181f ;  /* 0x00981f00032b7f89 */ /* 0x000e6800000e0000 */
[----:B------:R-:W2:Y:S04]  /*19f70*/  SHFL.IDX PT, R41, R3, 0x5, 0x181f ;  /* 0x00b81f0003297f89 */ /* 0x000ea800000e0000 */
[----:B------:R-:W3:Y:S01]  /*19f80*/  SHFL.IDX PT, R7, R3, 0x6, 0x181f ;  /* 0x00d81f0003077f89 */ /* 0x000ee200000e0000 */
[----:B----4-:R-:W-:Y:S02]  /*19f90*/  @!P0 LEA.HI.X R53, R0, R9, R5, 0x1, P4 ;  /* 0x0000000900358211 */ /* 0x010fe400020f0c05 */
[-C--:B------:R-:W-:Y:S01]  /*19fa0*/  ISETP.GE.OR P4, PT, R10, R4.reuse, P6 ;  /* 0x000000040a00720c */ /* 0x080fe20003786670 */
[----:B------:R-:W4:Y:S04]  /*19fb0*/  SHFL.IDX PT, R44, R2, 0x4, 0x181f ;  /* 0x00981f00022c7f89 */ /* 0x000f2800000e0000 */
[----:B------:R-:W1:Y:S04]  /*19fc0*/  SHFL.IDX PT, R42, R2, 0x5, 0x181f ;  /* 0x00b81f00022a7f89 */ /* 0x000e6800000e0000 */
[----:B------:R-:W1:Y:S04]  /*19fd0*/  SHFL.IDX PT, R40, R2, 0x6, 0x181f ;  /* 0x00d81f0002287f89 */ /* 0x000e6800000e0000 */
[----:B------:R-:W1:Y:S04]  /*19fe0*/  LDS.128 R8, [R8+0x3880] ;  /* 0x0038800008087984 */ /* 0x000e680000000c00 */
[----:B------:R-:W-:Y:S01]  /*19ff0*/  @!P3 ST.E.128 [R48.64], R36 ;  /* 0x000000243000b985 */ /* 0x000fe2000c101d34 */
[----:B------:R-:W-:-:S02]  /*1a000*/  ISETP.GE.OR P3, PT, R45, R4, P6 ;  /* 0x000000042d00720c */ /* 0x000fc40003766670 */
[----:B------:R-:W-:Y:S01]  /*1a010*/  ISETP.GE.OR P6, PT, R6, R4, P6 ;  /* 0x000000040600720c */ /* 0x000fe200037c6670 */
[----:B------:R-:W-:Y:S04]  /*1a020*/  @!P2 ST.E.128 [R46.64], R32 ;  /* 0x000000202e00a985 */ /* 0x000fe8000c101d34 */
[----:B------:R1:W-:Y:S04]  /*1a030*/  @!P1 ST.E.128 [R50.64], R28 ;  /* 0x0000001c32009985 */ /* 0x0003e8000c101d34 */
[----:B------:R2:W-:Y:S04]  /*1a040*/  @!P0 ST.E.128 [R52.64], R24 ;  /* 0x0000001834008985 */ /* 0x0005e8000c101d34 */
[----:B------:R-:W1:Y:S04]  /*1a050*/  SHFL.IDX PT, R3, R3, 0x7, 0x181f ;  /* 0x00f81f0003037f89 */ /* 0x000e6800000e0000 */
[----:B------:R-:W2:Y:S01]  /*1a060*/  SHFL.IDX PT, R2, R2, 0x7, 0x181f ;  /* 0x00f81f0002027f89 */ /* 0x000ea200000e0000 */
[----:B-1----:R-:W-:-:S02]  /*1a070*/  @!P5 LEA R28, P2, R0, R43, 0x1 ;  /* 0x0000002b001cd211 */ /* 0x002fc400078408ff */
[C---:B--2---:R-:W-:Y:S02]  /*1a080*/  @!P4 LEA R24, P1, R0.reuse, R41, 0x1 ;  /* 0x000000290018c211 */ /* 0x044fe400078208ff */
[C---:B---3--:R-:W-:Y:S02]  /*1a090*/  @!P3 LEA R26, P0, R0.reuse, R7, 0x1 ;  /* 0x00000007001ab211 */ /* 0x048fe400078008ff */
[C-C-:B----4-:R-:W-:Y:S02]  /*1a0a0*/  @!P5 LEA.HI.X R29, R0.reuse, R44, R5.reuse, 0x1, P2 ;  /* 0x0000002c001dd211 */ /* 0x150fe400010f0c05 */
[C-C-:B------:R-:W-:Y:S02]  /*1a0b0*/  @!P4 LEA.HI.X R25, R0.reuse, R42, R5.reuse, 0x1, P1 ;  /* 0x0000002a0019c211 */ /* 0x140fe400008f0c05 */
        /* <DEDUP_REMOVED lines=9> */
.L_x_1116:
        /* <DEDUP_REMOVED lines=31> */
.L_x_1118:
        /* <DEDUP_REMOVED lines=28> */
[C---:B------:R-:W-:Y:S02]  /*1a500*/  IADD3 R6, -R8.reuse, RZ, RZ ;  /* 0x000000ff08067210 */ /* 0x040fe40007ffe1ff */
[----:B------:R-:W-:Y:S02]  /*1a510*/  SHF.R.S32.HI R3, RZ, 0x1f, R8 ;  /* 0x0000001fff037819 */ /* 0x000fe40000011408 */
[----:B------:R-:W-:Y:S01]  /*1a520*/  IADD3 R8, P0, R8, UR14, RZ ;  /* 0x0000000e08087c10 */ /* 0x000fe2000ff1e0ff */
[----:B------:R-:W-:Y:S02]  /*1a530*/  IMAD R6, R6, c[0x0][0x4e8], R0 ;  /* 0x00013a0006067a24 */ /* 0x000fe400078e0200 */
[----:B------:R-:W-:-:S03]  /*1a540*/  IMAD.U32 R0, RZ, RZ, UR5 ;  /* 0x00000005ff007e24 */ /* 0x000fc6000f8e00ff */
        /* <DEDUP_REMOVED lines=10> */
.L_x_1120:
[----:B------:R-:W-:Y:S05]  /*1a5f0*/  BSYNC B0 ;  /* 0x0000000000007941 */ /* 0x000fea0003800000 */
.L_x_1119:
[----:B-1----:R-:W1:Y:S01]  /*1a600*/  S2R R0, SR_CTAID.X ;  /* 0x0000000000007919 */ /* 0x002e620000002500 */
[----:B------:R-:W-:Y:S01]  /*1a610*/  SHF.R.S32.HI R4, RZ, 0x1f, R5 ;  /* 0x0000001fff047819 */ /* 0x000fe20000011405 */
        /* <DEDUP_REMOVED lines=14> */
[C---:B------:R-:W-:Y:S01]  /*1a700*/  IMAD R6, R5.reuse, 0x10, R4 ;  /* 0x0000001005067824 */ /* 0x040fe200078e0204 */
[----:B------:R-:W-:Y:S01]  /*1a710*/  UIMAD.WIDE.U32 UR14, UR11, UR4, UR14 ;  /* 0x000000040b0e72a5 */ /* 0x000fe2000f8e000e */
[----:B------:R-:W-:Y:S01]  /*1a720*/  IMAD.SHL.U32 R5, R5, 0x8, RZ ;  /* 0x0000000805057824 */ /* 0x000fe200078e00ff */
[----:B------:R-:W-:Y:S01]  /*1a730*/  UIMAD UR7, UR11, UR5, UR7 ;  /* 0x000000050b0772a4 */ /* 0x000fe2000f8e0207 */
[C---:B-1----:R-:W-:Y:S02]  /*1a740*/  IMAD R6, R0.reuse, 0x80, R6 ;  /* 0x0000008000067824 */ /* 0x042fe400078e0206 */
[----:B------:R-:W-:Y:S01]  /*1a750*/  ULDC.64 UR4, c[0x0][0x3f0] ;  /* 0x0000fc0000047ab9 */ /* 0x000fe20000000a00 */
[----:B------:R-:W-:Y:S01]  /*1a760*/  IMAD R4, R0, 0x80, R4 ;  /* 0x0000008000047824 */ /* 0x000fe200078e0204 */
[----:B------:R-:W-:Y:S01]  /*1a770*/  UIMAD UR9, UR6, UR4, URZ ;  /* 0x00000004060972a4 */ /* 0x000fe2000f8e023f */
[----:B------:R-:W-:Y:S01]  /*1a780*/  @P0 IMAD.HI.U32 R3, R6, c[0x0][0x4ec], RZ ;  /* 0x00013b0006030a27 */ /* 0x000fe200078e00ff */
[----:B------:R-:W-:-:S02]  /*1a790*/  UIADD3 UR15, UR7, UR15, URZ ;  /* 0x0000000f070f7290 */ /* 0x000fc4000fffe03f */
[----:B------:R-:W-:Y:S01]  /*1a7a0*/  UIMAD UR5, UR16, UR5, UR9 ;  /* 0x00000005100572a4 */ /* 0x000fe2000f8e0209 */
[----:B------:R-:W-:Y:S01]  /*1a7b0*/  IMAD.MOV.U32 R8, RZ, RZ, R6 ;  /* 0x000000ffff087224 */ /* 0x000fe200078e0006 */
[----:B------:R-:W-:Y:S01]  /*1a7c0*/  @P0 SHF.R.U32.HI R8, RZ, c[0x0][0x4f0], R3 ;  /* 0x00013c00ff080a19 */ /* 0x000fe20000011603 */
[----:B------:R-:W-:Y:S01]  /*1a7d0*/  UIMAD.WIDE.U32 UR14, UR16, UR4, UR14 ;  /* 0x00000004100e72a5 */ /* 0x000fe2000f8e000e */
[----:B------:R-:W-:Y:S02]  /*1a7e0*/  IADD3 R0, R4, 0x10, RZ ;  /* 0x0000001004007810 */ /* 0x000fe40007ffe0ff */
[--C-:B------:R-:W-:Y:S01]  /*1a7f0*/  SHF.R.S32.HI R3, RZ, 0x1f, R8.reuse ;  /* 0x0000001fff037819 */ /* 0x100fe20000011408 */
[----:B------:R-:W-:Y:S01]  /*1a800*/  IMAD.MOV R7, RZ, RZ, -R8 ;  /* 0x000000ffff077224 */ /* 0x000fe200078e0a08 */
[----:B------:R-:W-:Y:S01]  /*1a810*/  UIADD3 UR5, UR15, UR5, URZ ;  /* 0x000000050f057290 */ /* 0x000fe2000fffe03f */
[----:B------:R-:W-:Y:S02]  /*1a820*/  IMAD.U32 R11, RZ, RZ, UR15 ;  /* 0x0000000fff0b7e24 */ /* 0x000fe4000f8e00ff */
[----:B------:R-:W-:-:S02]  /*1a830*/  IMAD R7, R7, c[0x0][0x4e8], R6 ;  /* 0x00013a0007077a24 */ /* 0x000fc400078e0206 */
[----:B------:R-:W-:Y:S02]  /*1a840*/  IMAD R3, R3, c[0x0][0x3e0], RZ ;  /* 0x0000f80003037a24 */ /* 0x000fe400078e02ff */
[----:B------:R-:W-:Y:S01]  /*1a850*/  IMAD.U32 R10, RZ, RZ, UR14 ;  /* 0x0000000eff0a7e24 */ /* 0x000fe2000f8e00ff */
[----:B------:R-:W-:Y:S01]  /*1a860*/  SHF.R.S32.HI R6, RZ, 0x1f, R7 ;  /* 0x0000001fff067819 */ /* 0x000fe20000011407 */
[----:B------:R-:W-:Y:S02]  /*1a870*/  IMAD.U32 R11, RZ, RZ, UR5 ;  /* 0x00000005ff0b7e24 */ /* 0x000fe4000f8e00ff */
[C---:B------:R-:W-:Y:S02]  /*1a880*/  IMAD R3, R8.reuse, c[0x0][0x3e4], R3 ;  /* 0x0000f90008037a24 */ /* 0x040fe400078e0203 */
[----:B------:R-:W-:Y:S01]  /*1a890*/  IMAD.WIDE.U32 R8, R8, c[0x0][0x3e0], R10 ;  /* 0x0000f80008087a25 */ /* 0x000fe200078e000a */
[----:B------:R-:W-:-:S03]  /*1a8a0*/  IADD3 R10, R4, 0x20, RZ ;  /* 0x00000020040a7810 */ /* 0x000fc60007ffe0ff */
[----:B------:R-:W-:Y:S02]  /*1a8b0*/  IMAD R6, R6, c[0x0][0x3d8], RZ ;  /* 0x0000f60006067a24 */ /* 0x000fe400078e02ff */
[----:B------:R-:W-:Y:S01]  /*1a8c0*/  IMAD.IADD R9, R9, 0x1, R3 ;  /* 0x0000000109097824 */ /* 0x000fe200078e0203 */
[----:B------:R-:W-:Y:S01]  /*1a8d0*/  SHF.R.S32.HI R3, RZ, 0x1f, R5 ;  /* 0x0000001fff037819 */ /* 0x000fe20000011405 */
[C---:B------:R-:W-:Y:S02]  /*1a8e0*/  IMAD R6, R7.reuse, c[0x0][0x3dc], R6 ;  /* 0x0000f70007067a24 */ /* 0x040fe400078e0206 */
[----:B------:R-:W-:-:S04]  /*1a8f0*/  IMAD.WIDE.U32 R8, R7, c[0x0][0x3d8], R8 ;  /* 0x0000f60007087a25 */ /* 0x000fc800078e0008 */
[----:B------:R-:W-:Y:S01]  /*1a900*/  IMAD.IADD R6, R9, 0x1, R6 ;  /* 0x0000000109067824 */ /* 0x000fe200078e0206 */
[----:B------:R-:W-:-:S04]  /*1a910*/  LEA R7, P0, R8, c[0x0][0x380], 0x1 ;  /* 0x0000e00008077a11 */ /* 0x000fc800078008ff */
[----:B------:R-:W-:Y:S01]  /*1a920*/  LEA.HI.X R6, R8, c[0x0][0x384], R6, 0x1, P0 ;  /* 0x0000e10008067a11 */ /* 0x000fe200000f0c06 */
[----:B------:R-:W1:Y:S01]  /*1a930*/  SHFL.IDX PT, R12, R7, RZ, 0x181f ;  /* 0x00181fff070c7589 */ /* 0x000e6200000e0000 */
[----:B------:R-:W-:Y:S02]  /*1a940*/  ISETP.GE.AND P0, PT, R5, c[0x0][0x3c8], PT ;  /* 0x0000f20005007a0c */ /* 0x000fe40003f06270 */
[C---:B------:R-:W-:Y:S01]  /*1a950*/  IADD3 R8, R4.reuse, 0x30, RZ ;  /* 0x0000003004087810 */ /* 0x040fe20007ffe0ff */
[----:B------:R-:W2:Y:S01]  /*1a960*/  SHFL.IDX PT, R11, R6, RZ, 0x181f ;  /* 0x00181fff060b7589 */ /* 0x000ea200000e0000 */
[-C--:B------:R-:W-:Y:S02]  /*1a970*/  ISETP.GE.OR P2, PT, R4, R2.reuse, P0 ;  /* 0x000000020400720c */ /* 0x080fe40000746670 */
[-C--:B------:R-:W-:Y:S01]  /*1a980*/  ISETP.GE.OR P4, PT, R0, R2.reuse, P0 ;  /* 0x000000020000720c */ /* 0x080fe20000786670 */
[----:B------:R-:W3:Y:S01]  /*1a990*/  SHFL.IDX PT, R18, R7, 0x1, 0x181f ;  /* 0x00381f0007127f89 */ /* 0x000ee200000e0000 */
[----:B------:R-:W-:-:S02]  /*1a9a0*/  ISETP.GE.OR P3, PT, R10, R2, P0 ;  /* 0x000000020a00720c */ /* 0x000fc40000766670 */
[----:B------:R-:W-:Y:S01]  /*1a9b0*/  IADD3 R0, R4, 0x40, RZ ;  /* 0x0000004004007810 */ /* 0x000fe20007ffe0ff */
[----:B------:R-:W4:Y:S03]  /*1a9c0*/  SHFL.IDX PT, R9, R6, 0x1, 0x181f ;  /* 0x00381f0006097f89 */ /* 0x000f2600000e0000 */
[----:B------:R-:W-:Y:S01]  /*1a9d0*/  ISETP.GE.OR P6, PT, R0, R2, P0 ;  /* 0x000000020000720c */ /* 0x000fe200007c6670 */
[----:B------:R-:W4:Y:S01]  /*1a9e0*/  SHFL.IDX PT, R16, R7, 0x2, 0x181f ;  /* 0x00581f0007107f89 */ /* 0x000f2200000e0000 */
[----:B------:R-:W-:-:S03]  /*1a9f0*/  IADD3 R0, R4, 0x50, RZ ;  /* 0x0000005004007810 */ /* 0x000fc60007ffe0ff */
[----:B------:R-:W4:Y:S01]  /*1aa00*/  SHFL.IDX PT, R17, R6, 0x2, 0x181f ;  /* 0x00581f0006117f89 */ /* 0x000f2200000e0000 */
[----:B------:R-:W-:Y:S02]  /*1aa10*/  ISETP.GE.OR P5, PT, R0, R2, P0 ;  /* 0x000000020000720c */ /* 0x000fe400007a6670 */
[C---:B------:R-:W-:Y:S01]  /*1aa20*/  IADD3 R0, R4.reuse, 0x60, RZ ;  /* 0x0000006004007810 */ /* 0x040fe20007ffe0ff */
[----:B------:R-:W4:Y:S01]  /*1aa30*/  SHFL.IDX PT, R14, R7, 0x3, 0x181f ;  /* 0x00781f00070e7f89 */ /* 0x000f2200000e0000 */
[C---:B-1----:R-:W-:Y:S02]  /*1aa40*/  @!P2 LEA R12, P1, R5.reuse, R12, 0x1 ;  /* 0x0000000c050ca211 */ /* 0x042fe400078208ff */
[----:B------:R-:W-:Y:S01]  /*1aa50*/  IADD3 R4, R4, 0x70, RZ ;  /* 0x0000007004047810 */ /* 0x000fe20007ffe0ff */
[----:B------:R-:W1:Y:S01]  /*1aa60*/  SHFL.IDX PT, R15, R6, 0x3, 0x181f ;  /* 0x00781f00060f7f89 */ /* 0x000e6200000e0000 */
[C---:B--2---:R-:W-:Y:S02]  /*1aa70*/  @!P2 LEA.HI.X R13, R5.reuse, R11, R3, 0x1, P1 ;  /* 0x0000000b050da211 */ /* 0x044fe400008f0c03 */
[----:B------:R-:W-:Y:S01]  /*1aa80*/  ISETP.GE.OR P1, PT, R8, R2, P0 ;  /* 0x000000020800720c */ /* 0x000fe20000726670 */
[----:B------:R-:W2:Y:S04]  /*1aa90*/  SHFL.IDX PT, R10, R7, 0x5, 0x181f ;  /* 0x00b81f00070a7f89 */ /* 0x000ea800000e0000 */
[----:B------:R-:W-:Y:S01]  /*1aaa0*/  @!P2 ST.E.128 [R12.64], RZ ;  /* 0x000000ff0c00a985 */ /* 0x000fe2000c101d34 */
[----:B---3--:R-:W-:-:S03]  /*1aab0*/  @!P4 LEA R18, P2, R5, R18, 0x1 ;  /* 0x000000120512c211 */ /* 0x008fc600078408ff */
[----:B------:R-:W3:Y:S01]  /*1aac0*/  SHFL.IDX PT, R12, R7, 0x4, 0x181f ;  /* 0x00981f00070c7f89 */ /* 0x000ee200000e0000 */
[C-C-:B----4-:R-:W-:Y:S02]  /*1aad0*/  @!P4 LEA.HI.X R19, R5.reuse, R9, R3.reuse, 0x1, P2 ;  /* 0x000000090513c211 */ /* 0x150fe400010f0c03 */
[C---:B------:R-:W-:Y:S01]  /*1aae0*/  @!P3 LEA R16, P2, R5.reuse, R16, 0x1 ;  /* 0x000000100510b211 */ /* 0x040fe200078408ff */
[----:B------:R-:W-:Y:S03]  /*1aaf0*/  SHFL.IDX PT, R8, R7, 0x6, 0x181f ;  /* 0x00d81f0007087f89 */ /* 0x000fe600000e0000 */
[C---:B------:R-:W-:Y:S01]  /*1ab00*/  @!P3 LEA.HI.X R17, R5.reuse, R17, R3, 0x1, P2 ;  /* 0x000000110511b211 */ /* 0x040fe200010f0c03 */
[----:B------:R-:W4:Y:S01]  /*1ab10*/  SHFL.IDX PT, R13, R6, 0x4, 0x181f ;  /* 0x00981f00060d7f89 */ /* 0x000f2200000e0000 */
[----:B------:R-:W-:-:S03]  /*1ab20*/  @!P1 LEA R14, P2, R5, R14, 0x1 ;  /* 0x0000000e050e9211 */ /* 0x000fc600078408ff */
[----:B------:R-:W4:Y:S01]  /*1ab30*/  SHFL.IDX PT, R11, R6, 0x5, 0x181f ;  /* 0x00b81f00060b7f89 */ /* 0x000f2200000e0000 */
[----:B-1----:R-:W-:-:S03]  /*1ab40*/  @!P1 LEA.HI.X R15, R5, R15, R3, 0x1, P2 ;  /* 0x0000000f050f9211 */ /* 0x002fc600010f0c03 */
[----:B------:R-:W1:Y:S01]  /*1ab50*/  SHFL.IDX PT, R9, R6, 0x6, 0x181f ;  /* 0x00d81f0006097f89 */ /* 0x000e6200000e0000 */
[----:B--2---:R-:W-:-:S03]  /*1ab60*/  @!P5 LEA R10, P2, R5, R10, 0x1 ;  /* 0x0000000a050ad211 */ /* 0x004fc600078408ff */
[----:B------:R2:W-:Y:S01]  /*1ab70*/  @!P4 ST.E.128 [R18.64], RZ ;  /* 0x000000ff1200c985 */ /* 0x0005e2000c101d34 */
[-C--:B------:R-:W-:Y:S02]  /*1ab80*/  ISETP.GE.OR P4, PT, R0, R2.reuse, P0 ;  /* 0x000000020000720c */ /* 0x080fe40000786670 */
[----:B------:R-:W-:Y:S01]  /*1ab90*/  ISETP.GE.OR P0, PT, R4, R2, P0 ;  /* 0x000000020400720c */ /* 0x000fe20000706670 */
[----:B------:R2:W-:Y:S01]  /*1aba0*/  @!P3 ST.E.128 [R16.64], RZ ;  /* 0x000000ff1000b985 */ /* 0x0005e2000c101d34 */
[----:B---3--:R-:W-:-:S03]  /*1abb0*/  @!P6 LEA R12, P3, R5, R12, 0x1 ;  /* 0x0000000c050ce211 */ /* 0x008fc600078608ff */
[----:B------:R2:W-:Y:S01]  /*1abc0*/  @!P1 ST.E.128 [R14.64], RZ ;  /* 0x000000ff0e009985 */ /* 0x0005e2000c101d34 */
[----:B----4-:R-:W-:-:S03]  /*1abd0*/  @!P6 LEA.HI.X R13, R5, R13, R3, 0x1, P3 ;  /* 0x0000000d050de211 */ /* 0x010fc600018f0c03 */
[----:B------:R-:W3:Y:S02]  /*1abe0*/  SHFL.IDX PT, R7, R7, 0x7, 0x181f ;  /* 0x00f81f0007077f89 */ /* 0x000ee400000e0000 */
[C---:B------:R-:W-:Y:S02]  /*1abf0*/  @!P4 LEA R8, P1, R5.reuse, R8, 0x1 ;  /* 0x000000080508c211 */ /* 0x040fe400078208ff */
[C-C-:B------:R-:W-:Y:S01]  /*1ac00*/  @!P5 LEA.HI.X R11, R5.reuse, R11, R3.reuse, 0x1, P2 ;  /* 0x0000000b050bd211 */ /* 0x140fe200010f0c03 */
[----:B------:R2:W-:Y:S01]  /*1ac10*/  @!P6 ST.E.128 [R12.64], RZ ;  /* 0x000000ff0c00e985 */ /* 0x0005e2000c101d34 */
[----:B-1----:R-:W-:-:S03]  /*1ac20*/  @!P4 LEA.HI.X R9, R5, R9, R3, 0x1, P1 ;  /* 0x000000090509c211 */ /* 0x002fc600008f0c03 */
[----:B------:R2:W-:Y:S04]  /*1ac30*/  @!P5 ST.E.128 [R10.64], RZ ;  /* 0x000000ff0a00d985 */ /* 0x0005e8000c101d34 */
[----:B------:R-:W1:Y:S04]  /*1ac40*/  SHFL.IDX PT, R6, R6, 0x7, 0x181f ;  /* 0x00f81f0006067f89 */ /* 0x000e6800000e0000 */
[----:B------:R2:W-:Y:S01]  /*1ac50*/  @!P4 ST.E.128 [R8.64], RZ ;  /* 0x000000ff0800c985 */ /* 0x0005e2000c101d34 */
[----:B------:R-:W-:Y:S05]  /*1ac60*/  @P0 EXIT ;  /* 0x000000000000094d */ /* 0x000fea0003800000 */
[----:B---3--:R-:W-:-:S04]  /*1ac70*/  LEA R2, P0, R5, R7, 0x1 ;  /* 0x0000000705027211 */ /* 0x008fc800078008ff */
[----:B-1----:R-:W-:-:S05]  /*1ac80*/  LEA.HI.X R3, R5, R6, R3, 0x1, P0 ;  /* 0x0000000605037211 */ /* 0x002fca00000f0c03 */
[----:B------:R-:W-:Y:S01]  /*1ac90*/  ST.E.128 [R2.64], RZ ;  /* 0x000000ff02007985 */ /* 0x000fe2000c101d34 */
[----:B------:R-:W-:Y:S05]  /*1aca0*/  EXIT ;  /* 0x000000000000794d */ /* 0x000fea0003800000 */
.L_x_1121:
        /* <DEDUP_REMOVED lines=13> */
.L_x_1611:


//--------------------- .text._ZN7cutlass13device_kernelIN5flash19enable_sm80_to_sm89INS1_16FlashAttnFwdSm80INS1_25CollectiveMainloopFwdSm80ILi4ELi1ELb0EN4cute5tupleIJNS5_1CILi128EEENS7_ILi96EEENS7_ILi64EEEEEELi64ENS_10bfloat16_tEfNS_4arch4Sm80ELb0ELb1ELb0ELb1ELb1ELb1ELb1ELb0EEENS1_21CollectiveEpilogueFwdINS6_IJS8_SA_S9_EEENS6_IJNS7_ILi1EEESI_SI_EEESC_SE_Li128ELb1ELb1ELb0ELb0EEENS1_19SingleTileSchedulerILb1ELb0ELb1ELi128EEEEEEEEEvNT_6ParamsE --------------------------
	.section	.text._ZN7cutlass13device_kernelIN5flash19enable_sm80_to_sm89INS1_16FlashAttnFwdSm80INS1_25CollectiveMainloopFwdSm80ILi4ELi1ELb0EN4cute5tupleIJNS5_1CILi128EEENS7_ILi96EEENS7_ILi64EEEEEELi64ENS_10bfloat16_tEfNS_4arch4Sm80ELb0ELb1ELb0ELb1ELb1ELb1ELb1ELb0EEENS1_21CollectiveEpilogueFwdINS6_IJS8_SA_S9_EEENS6_IJNS7_ILi1EEESI_SI_EEESC_SE_Li128ELb1ELb1ELb0ELb0EEENS1_19SingleTileSchedulerILb1ELb0ELb1ELi128EEEEEEEEEvNT_6ParamsE,"ax",@progbits
	.sectioninfo	@"SHI_REGISTERS=255"
	.align	128
.text._ZN7cutlass13device_kernelIN5flash19enable_sm80_to_sm89INS1_16FlashAttnFwdSm80INS1_25CollectiveMainloopFwdSm80ILi4ELi1ELb0EN4cute5tupleIJNS5_1CILi128EEENS7_ILi96EEENS7_ILi64EEEEEELi64ENS_10bfloat16_tEfNS_4arch4Sm80ELb0ELb1ELb0ELb1ELb1ELb1ELb1ELb0EEENS1_21CollectiveEpilogueFwdINS6_IJS8_SA_S9_EEENS6_IJNS7_ILi1EEESI_SI_EEESC_SE_Li128ELb1ELb1ELb0ELb0EEENS1_19SingleTileSchedulerILb1ELb0ELb1ELi128EEEEEEEEEvNT_6ParamsE:
        .type           _ZN7cutlass13device_kernelIN5flash19enable_sm80_to_sm89INS1_16FlashAttnFwdSm80INS1_25CollectiveMainloopFwdSm80ILi4ELi1ELb0EN4cute5tupleIJNS5_1CILi128EEENS7_ILi96EEENS7_ILi64EEEEEELi64ENS_10bfloat16_tEfNS_4arch4Sm80ELb0ELb1ELb0ELb1ELb1ELb1ELb1ELb0EEENS1_21CollectiveEpilogueFwdINS6_IJS8_SA_S9_EEENS6_IJNS7_ILi1EEESI_SI_EEESC_SE_Li128ELb1ELb1ELb0ELb0EEENS1_19SingleTileSchedulerILb1ELb0ELb1ELi128EEEEEEEEEvNT_6ParamsE,@function
        .size           _ZN7cutlass13device_kernelIN5flash19enable_sm80_to_sm89INS1_16FlashAttnFwdSm80INS1_25CollectiveMainloopFwdSm80ILi4ELi1ELb0EN4cute5tupleIJNS5_1CILi128EEENS7_ILi96EEENS7_ILi64EEEEEELi64ENS_10bfloat16_tEfNS_4arch4Sm80ELb0ELb1ELb0ELb1ELb1ELb1ELb1ELb0EEENS1_21CollectiveEpilogueFwdINS6_IJS8_SA_S9_EEENS6_IJNS7_ILi1EEESI_SI_EEESC_SE_Li128ELb1ELb1ELb0ELb0EEENS1_19SingleTileSchedulerILb1ELb0ELb1ELi128EEEEEEEEEvNT_6ParamsE,(.L_x_1612 - _ZN7cutlass13device_kernelIN5flash19enable_sm80_to_sm89INS1_16FlashAttnFwdSm80INS1_25CollectiveMainloopFwdSm80ILi4ELi1ELb0EN4cute5tupleIJNS5_1CILi128EEENS7_ILi96EEENS7_ILi64EEEEEELi64ENS_10bfloat16_tEfNS_4arch4Sm80ELb0ELb1ELb0ELb1ELb1ELb1ELb1ELb0EEENS1_21CollectiveEpilogueFwdINS6_IJS8_SA_S9_EEENS6_IJNS7_ILi1EEESI_SI_EEESC_SE_Li128ELb1ELb1ELb0ELb0EEENS1_19SingleTileSchedulerILb1ELb0ELb1ELi128EEEEEEEEEvNT_6ParamsE)
        .other          _ZN7cutlass13device_kernelIN5flash19enable_sm80_to_sm89INS1_16FlashAttnFwdSm80INS1_25CollectiveMainloopFwdSm80ILi4ELi1ELb0EN4cute5tupleIJNS5_1CILi128EEENS7_ILi96EEENS7_ILi64EEEEEELi64ENS_10bfloat16_tEfNS_4arch4Sm80ELb0ELb1ELb0ELb1ELb1ELb1ELb1ELb0EEENS1_21CollectiveEpilogueFwdINS6_IJS8_SA_S9_EEENS6_IJNS7_ILi1EEESI_SI_EEESC_SE_Li128ELb1ELb1ELb0ELb0EEENS1_19SingleTileSchedulerILb1ELb0ELb1ELi128EEEEEEEEEvNT_6ParamsE,@"STO_CUDA_ENTRY STV_DEFAULT"
_ZN7cutlass13device_kernelIN5flash19enable_sm80_to_sm89INS1_16FlashAttnFwdSm80INS1_25CollectiveMainloopFwdSm80ILi4ELi1ELb0EN4cute5tupleIJNS5_1CILi128EEENS7_ILi96EEENS7_ILi64EEEEEELi64ENS_10bfloat16_tEfNS_4arch4Sm80ELb0ELb1ELb0ELb1ELb1ELb1ELb1ELb0EEENS1_21CollectiveEpilogueFwdINS6_IJS8_SA_S9_EEENS6_IJNS7_ILi1EEESI_SI_EEESC_SE_Li128ELb1ELb1ELb0ELb0EEENS1_19SingleTileSchedulerILb1ELb0ELb1ELi128EEEEEEEEEvNT_6ParamsE:
        /* <DEDUP_REMOVED lines=19> */
.L_x_1123:
        /* <DEDUP_REMOVED lines=10> */
.L_x_1125:
[----:B------:R-:W-:Y:S02]  /*01d0*/  ULDC UR5, c[0x0][0x54c] ;  /* 0x0001530000057ab9 */ /* 0x000fe40000000800 */
.L_x_1124:
[----:B------:R-:W-:Y:S02]  /*01e0*/  ULDC UR4, c[0x0][0x548] ;  /* 0x0001520000047ab9 */ /* 0x000fe40000000800 */
[----:B------:R-:W-:-:S02]  /*01f0*/  USHF.L.U32 UR17, UR17, 0x7, URZ ;  /* 0x0000000711117899 */ /* 0x000fc4000800063f */
[----:B------:R-:W-:-:S04]  /*0200*/  UIMAD UR4, UR5, UR4, URZ ;  /* 0x00000004050472a4 */ /* 0x000fc8000f8e023f */
[----:B------:R-:W-:-:S04]  /*0210*/  UISETP.GE.AND UP0, UPT, UR17, UR4, UPT ;  /* 0x000000041100728c */ /* 0x000fc8000bf06270 */
[----:B------:R-:W-:Y:S01]  /*0220*/  USEL UR11, UR11, 0xffffffff, !UP0 ;  /* 0xffffffff0b0b7887 */ /* 0x000fe2000c000000 */
[----:B------:R-:W-:Y:S05]  /*0230*/  BRA `(.L_x_1126) ;  /* 0x0000016000007947 */ /* 0x000fea0003800000 */
.L_x_1122:
[----:B------:R-:W-:-:S04]  /*0240*/  ISETP.NE.U32.AND P0, PT, RZ, c[0x0][0x568], PT ;  /* 0x00015a00ff007a0c */ /* 0x000fc80003f05070 */
[----:B------:R-:W-:-:S13]  /*0250*/  ISETP.NE.AND.EX P0, PT, RZ, c[0x0][0x56c], PT, P0 ;  /* 0x00015b00ff007a0c */ /* 0x000fda0003f05300 */
[----:B------:R-:W-:Y:S05]  /*0260*/  @!P0 BRA `(.L_x_1127) ;  /* 0x0000003000008947 */ /* 0x000fea0003800000 */
[----:B------:R-:W2:Y:S02]  /*0270*/  LDG.E R0, [R2.64] ;  /* 0x0000000e02007981 */ /* 0x000ea4000c1e1900 */
[----:B--2---:R1:W2:Y:S02]  /*0280*/  R2UR UR5, R0 ;  /* 0x00000000000573c2 */ /* 0x0042a400000e0000 */
[----:B-12---:R-:W-:Y:S05]  /*0290*/  BRA `(.L_x_1128) ;  /* 0x000000b000007947 */ /* 0x006fea0003800000 */
.L_x_1127:
        /* <DEDUP_REMOVED lines=10> */
.L_x_1129:
[----:B------:R-:W-:Y:S02]  /*0340*/  ULDC UR5, c[0x0][0x54c] ;  /* 0x0001530000057ab9 */ /* 0x000fe40000000800 */
.L_x_1128:
[----:B------:R-:W-:Y:S02]  /*0350*/  ULDC UR4, c[0x0][0x548] ;  /* 0x0001520000047ab9 */ /* 0x000fe40000000800 */
[----:B------:R-:W-:-:S02]  /*0360*/  USHF.L.U32 UR17, UR17, 0x7, URZ ;  /* 0x0000000711117899 */ /* 0x000fc4000800063f */
[----:B------:R-:W-:-:S04]  /*0370*/  UIMAD UR4, UR5, UR4, URZ ;  /* 0x00000004050472a4 */ /* 0x000fc8000f8e023f */
[----:B------:R-:W-:-:S04]  /*0380*/  UISETP.GE.AND UP0, UPT, UR17, UR4, UPT ;  /* 0x000000041100728c */ /* 0x000fc8000bf06270 */
[----:B------:R-:W-:-:S06]  /*0390*/  USEL UR11, UR11, 0xffffffff, !UP0 ;  /* 0xffffffff0b0b7887 */ /* 0x000fcc000c000000 */
.L_x_1126:
        /* <DEDUP_REMOVED lines=50> */
.L_x_1130:
        /* <DEDUP_REMOVED lines=8> */
.L_x_1131:
[----:B------:R-:W-:Y:S05]  /*0740*/  @!P4 BRA `(.L_x_1132) ;  /* 0x000000500000c947 */ /* 0x000fea0003800000 */
[----:B-1--4-:R1:W4:Y:S04]  /*0750*/  LDG.E R0, [R2.64] ;  /* 0x0000000e02007981 */ /* 0x012328000c1e1900 */
[----:B-1-3--:R-:W3:Y:S01]  /*0760*/  LDG.E R2, [R2.64+0x4] ;  /* 0x0000040e02027981 */ /* 0x00aee2000c1e1900 */
[----:B----4-:R-:W1:Y:S08]  /*0770*/  R2UR UR31, R0 ;  /* 0x00000000001f73c2 */ /* 0x010e7000000e0000 */
[----:B---3--:R-:W1:Y:S02]  /*0780*/  R2UR UR5, R2 ;  /* 0x00000000020573c2 */ /* 0x008e6400000e0000 */
[----:B-1----:R-:W-:-:S06]  /*0790*/  UIADD3 UR31, -UR31, UR5, URZ ;  /* 0x000000051f1f7290 */ /* 0x002fcc000fffe13f */
.L_x_1132:
        /* <DEDUP_REMOVED lines=12> */
[----:B------:R-:W-:Y:S02]  /*0860*/  UIADD3 UR16, UR17, 0x7f, URZ ;  /* 0x0000007f11107890 */ /* 0x000fe4000fffe03f */
[----:B------:R-:W-:-:S05]  /*0870*/  UP2UR UR13, UPR, URZ, 0x1 ;  /* 0x000000013f0d7883 */ /* 0x000fca0008000000 */
[----:B------:R-:W-:-:S04]  /*0880*/  @UP0 UIADD3 UR20, UR17, 0x7f, URZ ;  /* 0x0000007f11140890 */ /* 0x000fc8000fffe03f */
[----:B------:R-:W-:-:S04]  /*0890*/  UIMAD.WIDE.U32 UR20, UR20, UR18, URZ ;  /* 0x00000012141472a5 */ /* 0x000fc8000f8e003f */
[----:B------:R-:W-:-:S03]  /*08a0*/  @UP0 USHF.R.U32.HI UR16, URZ, UR19, UR21 ;  /* 0x000000133f100299 */ /* 0x000fc60008011615 */
[----:B------:R-:W-:Y:S02]  /*08b0*/  ULDC.64 UR18, c[0x0][0x328] ;  /* 0x0000ca0000127ab9 */ /* 0x000fe40000000a00 */
[----:B------:R-:W-:-:S04]  /*08c0*/  UISETP.GE.AND UP0, UPT, UR19, 0x1, UPT ;  /* 0x000000011300788c */ /* 0x000fc8000bf06270 */
[----:B------:R-:W-:Y:S01]  /*08d0*/  UP2UR UR12, UPR, URZ, 0x1 ;  /* 0x000000013f0c7883 */ /* 0x000fe20008000000 */
[----:B----4-:R-:W2:Y:S08]  /*08e0*/  @P0 R2UR UR6, R4 ;  /* 0x00000000040603c2 */ /* 0x010eb000000e0000 */
[----:B---3--:R-:W2:Y:S01]  /*08f0*/  @P0 R2UR UR7, R6 ;  /* 0x00000000060703c2 */ /* 0x008ea200000e0000 */
[----:B------:R-:W-:Y:S01]  /*0900*/  PLOP3.LUT P0, PT, PT, PT, UP0, 0x40, 0x0 ;  /* 0x000000000000781c */ /* 0x000fe20003f0e808 */
[----:B--2---:R-:W-:-:S04]  /*0910*/  @UP2 UIADD3 UR4, -UR6, UR7, URZ ;  /* 0x0000000706042290 */ /* 0x004fc8000fffe13f */
[----:B------:R-:W-:-:S04]  /*0920*/  UIADD3 UR7, UR5, UR4, URZ ;  /* 0x0000000405077290 */ /* 0x000fc8000fffe03f */
[----:B------:R-:W-:-:S04]  /*0930*/  UIADD3 UR26, UR7, 0x1, -UR10 ;  /* 0x00000001071a7890 */ /* 0x000fc8000fffe80a */
[----:B------:R-:W-:-:S04]  /*0940*/  UIADD3 UR16, UR26, UR16, URZ ;  /* 0x000000101a107290 */ /* 0x000fc8000fffe03f */
[----:B------:R-:W-:-:S06]  /*0950*/  UIADD3 UR18, UR16, UR18, URZ ;  /* 0x0000001210127290 */ /* 0x000fcc000fffe03f */
[----:B------:R-:W-:Y:S01]  /*0960*/  IMAD.U32 R0, RZ, RZ, UR18 ;  /* 0x00000012ff007e24 */ /* 0x000fe2000f8e00ff */
[----:B------:R-:W-:Y:S05]  /*0970*/  @P0 BRA `(.L_x_1133) ;  /* 0x0000011000000947 */ /* 0x000fea0003800000 */
[----:B-1----:R-:W-:Y:S01]  /*0980*/  ISETP.LT.AND P0, PT, RZ, UR16, PT ;  /* 0x00000010ff007c0c */ /* 0x002fe2000bf01270 */
[----:B------:R-:W-:-:S12]  /*0990*/  UIADD3 UR6, UR16, -0x1, URZ ;  /* 0xffffffff10067890 */ /* 0x000fd8000fffe03f */
[----:B------:R-:W-:Y:S05]  /*09a0*/  @P0 BRA `(.L_x_1134) ;  /* 0x0000007000000947 */ /* 0x000fea0003800000 */
[----:B------:R-:W-:Y:S02]  /*09b0*/  UISETP.NE.AND UP0, UPT, UR19, 0x1, UPT ;  /* 0x000000011300788c */ /* 0x000fe4000bf05270 */
[----:B------:R-:W-:Y:S02]  /*09c0*/  UIADD3 UR6, -UR16, URZ, URZ ;  /* 0x0000003f10067290 */ /* 0x000fe4000fffe13f */
[----:B------:R-:W-:Y:S02]  /*09d0*/  ULDC.64 UR20, c[0x0][0x330] ;  /* 0x0000cc0000147ab9 */ /* 0x000fe40000000a00 */
[----:B------:R-:W-:-:S05]  /*09e0*/  UIMAD.WIDE.U32 UR24, UR6, UR20, URZ ;  /* 0x00000014061872a5 */ /* 0x000fca000f8e003f */
[----:B------:R-:W-:-:S04]  /*09f0*/  @UP0 USHF.R.U32.HI UR6, URZ, UR21, UR25 ;  /* 0x000000153f060299 */ /* 0x000fc80008011619 */
[----:B------:R-:W-:Y:S01]  /*0a00*/  ULOP3.LUT UR6, URZ, UR6, URZ, 0x33, !UPT ;  /* 0x000000063f067292 */ /* 0x000fe2000f8e333f */
[----:B------:R-:W-:Y:S05]  /*0a10*/  BRA `(.L_x_1135) ;  /* 0x0000004000007947 */ /* 0x000fea0003800000 */
.L_x_1134:
[----:B------:R-:W-:Y:S02]  /*0a20*/  UISETP.NE.AND UP0, UPT, UR19, 0x1, UPT ;  /* 0x000000011300788c */ /* 0x000fe4000bf05270 */
[----:B------:R-:W-:Y:S02]  /*0a30*/  ULDC.64 UR20, c[0x0][0x330] ;  /* 0x0000cc0000147ab9 */ /* 0x000fe40000000a00 */
[----:B------:R-:W-:-:S07]  /*0a40*/  UIMAD.WIDE.U32 UR24, UR6, UR20, URZ ;  /* 0x00000014061872a5 */ /* 0x000fce000f8e003f */
[----:B------:R-:W-:Y:S02]  /*0a50*/  @UP0 USHF.R.U32.HI UR6, URZ, UR21, UR25 ;  /* 0x000000153f060299 */ /* 0x000fe40008011619 */
.L_x_1135:
[----:B------:R-:W-:Y:S02]  /*0a60*/  ULDC UR16, c[0x0][0x32c] ;  /* 0x0000cb0000107ab9 */ /* 0x000fe40000000800 */
[----:B------:R-:W-:-:S06]  /*0a70*/  UIMAD UR16, UR6, UR19, UR16 ;  /* 0x00000013061072a4 */ /* 0x000fcc000f8e0210 */
[----:B------:R-:W-:Y:S02]  /*0a80*/  IMNMX R0, R0, UR16, PT ;  /* 0x0000001000007c17 */ /* 0x000fe4000b800200 */
.L_x_1133:
        /* <DEDUP_REMOVED lines=28> */
.L_x_1137:
[----:B------:R-:W-:-:S03]  /*0c50*/  UISETP.NE.AND UP0, UPT, UR19, 0x1, UPT ;  /* 0x000000011300788c */ /* 0x000fc6000bf05270 */
[----:B------:R-:W-:Y:S02]  /*0c60*/  ULDC.64 UR18, c[0x0][0x330] ;  /* 0x0000cc0000127ab9 */ /* 0x000fe40000000a00 */
[----:B------:R-:W-:-:S07]  /*0c70*/  UIMAD.WIDE.U32 UR28, UR20, UR18, URZ ;  /* 0x00000012141c72a5 */ /* 0x000fce000f8e003f */
[----:B------:R-:W-:Y:S02]  /*0c80*/  @UP0 UMOV UR21, UR29 ;  /* 0x0000001d00150c82 */ /* 0x000fe40008000000 */
[----:B------:R-:W-:Y:S02]  /*0c90*/  @UP0 USHF.R.U32.HI UR20, URZ, UR19, UR21 ;  /* 0x000000133f140299 */ /* 0x000fe40008011615 */
.L_x_1138:
[----:B------:R-:W-:Y:S02]  /*0ca0*/  ULDC UR18, c[0x0][0x32c] ;  /* 0x0000cb0000127ab9 */ /* 0x000fe40000000800 */
[----:B------:R-:W-:-:S04]  /*0cb0*/  UIMAD UR18, UR20, UR18, URZ ;  /* 0x00000012141272a4 */ /* 0x000fc8000f8e023f */
[----:B------:R-:W-:-:S04]  /*0cc0*/  UISETP.LT.AND UP0, UPT, UR6, UR18, UPT ;  /* 0x000000120600728c */ /* 0x000fc8000bf01270 */
[----:B------:R-:W-:-:S03]  /*0cd0*/  USEL UR6, UR6, UR18, !UP0 ;  /* 0x0000001206067287 */ /* 0x000fc6000c000000 */
.L_x_1136:
[----:B------:R-:W-:Y:S01]  /*0ce0*/  IADD3 R0, R0, 0x5f, RZ ;  /* 0x0000005f00007810 */ /* 0x000fe20007ffe0ff */
[----:B------:R-:W-:-:S04]  /*0cf0*/  UIMAD.WIDE UR20, UR6, 0x2aaaaaab, URZ ;  /* 0x2aaaaaab061478a5 */ /* 0x000fc8000f8e023f */
[----:B------:R-:W-:-:S03]  /*0d00*/  IMAD.HI R0, R0, 0x2aaaaaab, RZ ;  /* 0x2aaaaaab00007827 */ /* 0x000fc600078e02ff */
[----:B------:R-:W-:Y:S01]  /*0d10*/  UMOV UR19, UR21 ;  /* 0x0000001500137c82 */ /* 0x000fe20008000000 */
[----:B------:R-:W1:Y:S01]  /*0d20*/  R2UR UR18, R0 ;  /* 0x00000000001273c2 */ /* 0x000e6200000e0000 */
[----:B------:R-:W-:-:S04]  /*0d30*/  USHF.R.U32.HI UR6, URZ, 0x1f, UR19 ;  /* 0x0000001f3f067899 */ /* 0x000fc80008011613 */
[----:B------:R-:W-:-:S04]  /*0d40*/  ULEA.HI.SX32 UR6, UR19, UR6, 0x1c ;  /* 0x0000000613067291 */ /* 0x000fc8000f8fe23f */
[----:B------:R-:W-:-:S04]  /*0d50*/  UISETP.LT.AND UP1, UPT, URZ, UR6, UPT ;  /* 0x000000063f00728c */ /* 0x000fc8000bf21270 */
[----:B------:R-:W-:-:S04]  /*0d60*/  USEL UR6, URZ, UR6, !UP1 ;  /* 0x000000063f067287 */ /* 0x000fc8000c800000 */
[----:B------:R-:W-:-:S04]  /*0d70*/  UIMAD UR6, UR6, 0x60, -UR5 ;  /* 0x00000060060678a4 */ /* 0x000fc8000f8e0a05 */
[----:B------:R-:W-:Y:S02]  /*0d80*/  UISETP.LT.AND UP1, UPT, URZ, UR6, UPT ;  /* 0x000000063f00728c */ /* 0x000fe4000bf21270 */
[----:B-1----:R-:W-:Y:S02]  /*0d90*/  USHF.R.U32.HI UR20, URZ, 0x1f, UR18 ;  /* 0x0000001f3f147899 */ /* 0x002fe40008011612 */
[----:B------:R-:W-:Y:S02]  /*0da0*/  USEL UR6, URZ, UR6, !UP1 ;  /* 0x000000063f067287 */ /* 0x000fe4000c800000 */
[----:B------:R-:W-:Y:S02]  /*0db0*/  ULEA.HI.SX32 UR20, UR18, UR20, 0x1c ;  /* 0x0000001412147291 */ /* 0x000fe4000f8fe23f */
[----:B------:R-:W-:Y:S02]  /*0dc0*/  UIMAD.WIDE.U32 UR28, UR6, -0x55555555, URZ ;  /* 0xaaaaaaab061c78a5 */ /* 0x000fe4000f8e003f */
[----:B------:R-:W-:-:S02]  /*0dd0*/  UISETP.LT.AND UP0, UPT, UR20, UR25, UPT ;  /* 0x000000191400728c */ /* 0x000fc4000bf01270 */
[----:B------:R-:W-:Y:S02]  /*0de0*/  USHF.R.U32.HI UR24, URZ, 0x6, UR29 ;  /* 0x000000063f187899 */ /* 0x000fe4000801161d */
[----:B------:R-:W-:-:S04]  /*0df0*/  USEL UR20, UR20, UR25, UP0 ;  /* 0x0000001914147287 */ /* 0x000fc80008000000 */
[----:B------:R-:W-:-:S03]  /*0e00*/  UIMAD UR20, UR20, 0x60, -UR5 ;  /* 0x00000060141478a4 */ /* 0x000fc6000f8e0a05 */
[----:B------:R-:W-:Y:S02]  /*0e10*/  UMOV UR5, UR24 ;  /* 0x0000001800057c82 */ /* 0x000fe40008000000 */
[----:B------:R-:W-:-:S04]  /*0e20*/  UISETP.LT.AND UP0, UPT, UR20, UR4, UPT ;  /* 0x000000041400728c */ /* 0x000fc8000bf01270 */
[----:B------:R-:W-:-:S04]  /*0e30*/  USEL UR20, UR20, UR4, UP0 ;  /* 0x0000000414147287 */ /* 0x000fc80008000000 */
[----:B------:R-:W-:-:S11]  /*0e40*/  UISETP.GT.AND UP0, UPT, UR20, UR6, UPT ;  /* 0x000000061400728c */ /* 0x000fd6000bf04270 */
[----:B------:R-:W-:-:S04]  /*0e50*/  @UP0 UIADD3 UR20, UR20, 0x5f, URZ ;  /* 0x0000005f14140890 */ /* 0x000fc8000fffe03f */
        /* <DEDUP_REMOVED lines=17> */
[----:B------:R-:W-:Y:S01]  /*0f70*/  LEA.HI R9, R32, R204, RZ, 0x6 ;  /* 0x000000cc20097211 */ /* 0x000fe200078f30ff */
        /* <DEDUP_REMOVED lines=87> */
[----:B------:R-:W-:Y:S01]  /*14f0*/  @P1 LEA R4, P0, R10, c[0x0][0x220], 0x1 ;  /* 0x000088000a041a11 */ /* 0x000fe200078008ff */
        /* <DEDUP_REMOVED lines=175> */
.L_x_1174:
        /* <DEDUP_REMOVED lines=77> */
.L_x_1144:
[----:B------:R-:W-:Y:S05]  /*24c0*/  BSYNC B0 ;  /* 0x0000000000007941 */ /* 0x000fea0003800000 */
.L_x_1143:
        /* <DEDUP_REMOVED lines=40> */
.L_x_1146:
[----:B------:R-:W-:Y:S05]  /*2750*/  BSYNC B0 ;  /* 0x0000000000007941 */ /* 0x000fea0003800000 */
.L_x_1145:
        /* <DEDUP_REMOVED lines=40> */
.L_x_1148:
[----:B------:R-:W-:Y:S05]  /*29e0*/  BSYNC B0 ;  /* 0x0000000000007941 */ /* 0x000fea0003800000 */
.L_x_1147:
        /* <DEDUP_REMOVED lines=74> */
.L_x_1152:
[----:B------:R-:W-:Y:S05]  /*2e90*/  BSYNC B0 ;  /* 0x0000000000007941 */ /* 0x000fea0003800000 */
.L_x_1151:
        /* <DEDUP_REMOVED lines=57> */
.L_x_1150:
[----:B------:R-:W-:Y:S05]  /*3230*/  BSYNC B1 ;  /* 0x0000000000017941 */ /* 0x000fea0003800000 */
.L_x_1149:
        /* <DEDUP_REMOVED lines=62> */
.L_x_1156:
[----:B------:R-:W-:Y:S05]  /*3620*/  BSYNC B0 ;  /* 0x0000000000007941 */ /* 0x000fea0003800000 */
.L_x_1155:
        /* <DEDUP_REMOVED lines=57> */
.L_x_1154:
[----:B------:R-:W-:Y:S05]  /*39c0*/  BSYNC B1 ;  /* 0x0000000000017941 */ /* 0x000fea0003800000 */
.L_x_1153:
        /* <DEDUP_REMOVED lines=61> */
.L_x_1159:
[----:B------:R-:W-:Y:S05]  /*3da0*/  BSYNC B0 ;  /* 0x0000000000007941 */ /* 0x000fea0003800000 */
.L_x_1158:
        /* <DEDUP_REMOVED lines=58> */
.L_x_1142:
        /* <DEDUP_REMOVED lines=208> */
.L_x_1161:
[----:B------:R-:W-:Y:S05]  /*4e50*/  BSYNC B0 ;  /* 0x0000000000007941 */ /* 0x000fea0003800000 */
.L_x_1160:
        /* <DEDUP_REMOVED lines=118> */
.L_x_1163:
[----:B------:R-:W-:Y:S05]  /*55c0*/  BSYNC B0 ;  /* 0x0000000000007941 */ /* 0x000fea0003800000 */
.L_x_1162:
        /* <DEDUP_REMOVED lines=120> */
.L_x_1141:
        /* <DEDUP_REMOVED lines=22> */
.L_x_1165:
[----:B-123--:R-:W-:Y:S05]  /*5eb0*/  BSYNC B0 ;  /* 0x0000000000007941 */ /* 0x00efea0003800000 */
.L_x_1164:
        /* <DEDUP_REMOVED lines=17> */
.L_x_1167:
[----:B------:R-:W-:Y:S05]  /*5fd0*/  BSYNC B0 ;  /* 0x0000000000007941 */ /* 0x000fea0003800000 */
.L_x_1166:
        /* <DEDUP_REMOVED lines=16> */
.L_x_1157:
[----:B------:R-:W-:Y:S05]  /*60e0*/  BSYNC B2 ;  /* 0x0000000000027941 */ /* 0x000fea0003800000 */
.L_x_1140:
        /* <DEDUP_REMOVED lines=116> */
.L_x_1169:
[----:B------:R-:W-:Y:S05]  /*6830*/  BSYNC B0 ;  /* 0x0000000000007941 */ /* 0x000fea0003800000 */
.L_x_1168:
        /* <DEDUP_REMOVED lines=17> */
.L_x_1171:
[----:B------:R-:W-:Y:S05]  /*6950*/  BSYNC B0 ;  /* 0x0000000000007941 */ /* 0x000fea0003800000 */
.L_x_1170:
        /* <DEDUP_REMOVED lines=17> */
.L_x_1173:
[----:B------:R-:W-:Y:S05]  /*6a70*/  BSYNC B0 ;  /* 0x0000000000007941 */ /* 0x000fea0003800000 */
.L_x_1172:
        /* <DEDUP_REMOVED lines=78> */
[----:B------:R-:W-:Y:S11]  /*6f60*/  PLOP3.LUT P0, PT, PT, PT, UP0, 0x80, 0x0 ;  /* 0x000000000000781c */ /* 0x000ff60003f0f008 */
[----:B------:R-:W-:Y:S02]  /*6f70*/  @!UPT UIADD3 URZ, URZ, URZ, URZ ;  /* 0x0000003f3f3ff290 */ /* 0x000fe4000fffe03f */
[----:B------:R-:W-:Y:S01]  /*6f80*/  @P0 IMAD.MOV.U32 R2, RZ, RZ, R14 ;  /* 0x000000ffff020224 */ /* 0x000fe200078e000e */
[----:B------:R-:W-:Y:S11]  /*6f90*/  PLOP3.LUT P0, PT, PT, PT, UP0, 0x80, 0x0 ;  /* 0x000000000000781c */ /* 0x000ff60003f0f008 */
[----:B------:R-:W-:Y:S02]  /*6fa0*/  @!UPT UIADD3 URZ, URZ, URZ, URZ ;  /* 0x0000003f3f3ff290 */ /* 0x000fe4000fffe03f */
[----:B------:R1:W-:Y:S01]  /*6fb0*/  @P0 LDGSTS.E.BYPASS.LTC128B.128 [R79+0x5900], [R2.64], !P6 ;  /* 0x05900000024f0fae */ /* 0x0003e2000f101d4e */
[----:B------:R-:W-:Y:S05]  /*6fc0*/  PLOP3.LUT P0, PT, PT, PT, UP0, 0x80, 0x0 ;  /* 0x000000000000781c */ /* 0x000fea0003f0f008 */
[----:B------:R-:W0:Y:S08]  /*6fd0*/  LDGDEPBAR ;  /* 0x00000000000079af */ /* 0x000e300000000000 */
[----:B------:R-:W-:-:S05]  /*6fe0*/  @P0 BRA `(.L_x_1174) ;  /* 0xffffb00000000947 */ /* 0x000fca000383ffff */
[----:B------:R-:W-:Y:S06]  /*6ff0*/  BAR.SYNC.DEFER_BLOCKING 0x0 ;  /* 0x0000000000007b1d */ /* 0x000fec0000010000 */
.L_x_1139:
[----:B------:R-:W-:Y:S02]  /*7000*/  UISETP.NE.AND UP1, UPT, UR13, URZ, UPT ;  /* 0x0000003f0d00728c */ /* 0x000fe4000bf25270 */
[----:B------:R-:W-:-:S02]  /*7010*/  UISETP.NE.AND UP0, UPT, UR12, URZ, UPT ;  /* 0x0000003f0c00728c */ /* 0x000fc4000bf05270 */
[----:B------:R-:W-:Y:S02]  /*7020*/  UIADD3 UR6, UR17, 0x7f, URZ ;  /* 0x0000007f11067890 */ /* 0x000fe4000fffe03f */
[----:B------:R-:W-:Y:S02]  /*7030*/  ULDC.64 UR4, c[0x0][0x2c8] ;  /* 0x0000b20000047ab9 */ /* 0x000fe40000000a00 */
[----:B------:R-:W-:Y:S01]  /*7040*/  UIMAD.WIDE.U32 UR18, UR6, UR4, URZ ;  /* 0x00000004061272a5 */ /* 0x000fe2000f8e003f */
[----:B------:R-:W-:-:S03]  /*7050*/  PLOP3.LUT P0, PT, PT, PT, UP0, 0x40, 0x0 ;  /* 0x000000000000781c */ /* 0x000fc60003f0e808 */
[----:B------:R-:W-:-:S03]  /*7060*/  @UP1 USHF.R.U32.HI UR6, URZ, UR5, UR19 ;  /* 0x000000053f061299 */ /* 0x000fc60008011613 */
[----:B------:R-:W-:Y:S02]  /*7070*/  ULDC UR18, c[0x0][0x328] ;  /* 0x0000ca0000127ab9 */ /* 0x000fe40000000800 */
[----:B------:R-:W-:-:S04]  /*7080*/  UIADD3 UR26, UR26, UR6, URZ ;  /* 0x000000061a1a7290 */ /* 0x000fc8000fffe03f */
[----:B------:R-:W-:Y:S01]  /*7090*/  UIADD3 UR18, UR26, UR18, URZ ;  /* 0x000000121a127290 */ /* 0x000fe2000fffe03f */
        /* <DEDUP_REMOVED lines=12> */
.L_x_1176:
[----:B------:R-:W-:Y:S02]  /*7160*/  UISETP.NE.AND UP0, UPT, UR6, 0x1, UPT ;  /* 0x000000010600788c */ /* 0x000fe4000bf05270 */
[----:B------:R-:W-:Y:S02]  /*7170*/  ULDC.64 UR4, c[0x0][0x330] ;  /* 0x0000cc0000047ab9 */ /* 0x000fe40000000a00 */
[----:B------:R-:W-:-:S07]  /*7180*/  UIMAD.WIDE.U32 UR20, UR19, UR4, URZ ;  /* 0x00000004131472a5 */ /* 0x000fce000f8e003f */
[----:B------:R-:W-:Y:S02]  /*7190*/  @UP0 USHF.R.U32.HI UR19, URZ, UR5, UR21 ;  /* 0x000000053f130299 */ /* 0x000fe40008011615 */
.L_x_1177:
[----:B------:R-:W-:Y:S02]  /*71a0*/  ULDC UR4, c[0x0][0x32c] ;  /* 0x0000cb0000047ab9 */ /* 0x000fe40000000800 */
[----:B------:R-:W-:-:S04]  /*71b0*/  UIMAD UR4, UR19, UR6, UR4 ;  /* 0x00000006130472a4 */ /* 0x000fc8000f8e0204 */
[----:B------:R-:W-:-:S04]  /*71c0*/  UISETP.LT.AND UP0, UPT, UR18, UR4, UPT ;  /* 0x000000041200728c */ /* 0x000fc8000bf01270 */
[----:B------:R-:W-:Y:S02]  /*71d0*/  USEL UR18, UR18, UR4, UP0 ;  /* 0x0000000412127287 */ /* 0x000fe40008000000 */
.L_x_1175:
        /* <DEDUP_REMOVED lines=30> */
.L_x_1179:
[----:B------:R-:W-:Y:S02]  /*73c0*/  ULDC UR4, c[0x0][0x32c] ;  /* 0x0000cb0000047ab9 */ /* 0x000fe40000000800 */
[----:B------:R-:W-:-:S03]  /*73d0*/  UISETP.NE.AND UP0, UPT, UR4, 0x1, UPT ;  /* 0x000000010400788c */ /* 0x000fc6000bf05270 */
[----:B------:R-:W-:Y:S02]  /*73e0*/  ULDC.64 UR4, c[0x0][0x330] ;  /* 0x0000cc0000047ab9 */ /* 0x000fe40000000a00 */
[----:B------:R-:W-:-:S06]  /*73f0*/  UIMAD.WIDE.U32 UR20, UR18, UR4, URZ ;  /* 0x00000004121472a5 */ /* 0x000fcc000f8e003f */
[----:B------:R-:W-:Y:S02]  /*7400*/  @UP0 USHF.R.U32.HI UR18, URZ, UR5, UR21 ;  /* 0x000000053f120299 */ /* 0x000fe40008011615 */
.L_x_1180:
[----:B------:R-:W-:Y:S02]  /*7410*/  ULDC UR4, c[0x0][0x32c] ;  /* 0x0000cb0000047ab9 */ /* 0x000fe40000000800 */
[----:B------:R-:W-:-:S04]  /*7420*/  UIMAD UR4, UR18, UR4, URZ ;  /* 0x00000004120472a4 */ /* 0x000fc8000f8e023f */
[----:B------:R-:W-:-:S04]  /*7430*/  UISETP.LT.AND UP0, UPT, UR6, UR4, UPT ;  /* 0x000000040600728c */ /* 0x000fc8000bf01270 */
[----:B------:R-:W-:-:S04]  /*7440*/  USEL UR6, UR6, UR4, !UP0 ;  /* 0x0000000406067287 */ /* 0x000fc8000c000000 */
.L_x_1178:
        /* <DEDUP_REMOVED lines=56> */
[----:B------:R-:W-:Y:S02]  /*77d0*/  ULDC.64 UR20, c[0x0][0x340] ;  /* 0x0000d00000147ab9 */ /* 0x000fe40000000a00 */
[----:B------:R-:W-:Y:S02]  /*77e0*/  UISETP.NE.AND.EX UP0, UPT, URZ, UR5, UPT, UP0 ;  /* 0x000000053f00728c */ /* 0x000fe4000bf05300 */
[----:B------:R-:W-:-:S04]  /*77f0*/  UISETP.NE.AND UP1, UPT, UR13, URZ, UPT ;  /* 0x0000003f0d00728c */ /* 0x000fc8000bf25270 */
[----:B------:R-:W-:-:S05]  /*7800*/  PLOP3.LUT P3, PT, PT, PT, UP0, 0x80, 0x0 ;  /* 0x000000000000781c */ /* 0x000fca0003f6f008 */
[----:B------:R-:W-:Y:S02]  /*7810*/  @UP0 UMOV UR4, 0x4 ;  /* 0x0000000400040882 */ /* 0x000fe40000000000 */
[----:B------:R-:W-:Y:S01]  /*7820*/  @UP0 UIMAD.WIDE UR4, UR11, UR4, UR20 ;  /* 0x000000040b0402a5 */ /* 0x000fe2000f8e0214 */
[----:B------:R-:W-:Y:S01]  /*7830*/  SHF.R.S32.HI R205, RZ, 0x1f, R204 ;  /* 0x0000001fffcd7819 */ /* 0x000fe200000114cc */
[----:B------:R-:W-:Y:S01]  /*7840*/  USHF.R.S32.HI UR6, URZ, 0x1f, UR23 ;  /* 0x0000001f3f067899 */ /* 0x000fe20008011417 */
[----:B------:R-:W-:Y:S01]  /*7850*/  PLOP3.LUT P1, PT, PT, PT, UP1, 0x80, 0x0 ;  /* 0x000000000000781c */ /* 0x000fe20003f2f018 */
[----:B------:R-:W-:Y:S02]  /*7860*/  ULDC.64 UR20, c[0x0][0x348] ;  /* 0x0000d20000147ab9 */ /* 0x000fe40000000a00 */
[----:B------:R-:W-:Y:S02]  /*7870*/  IMAD.U32 R2, RZ, RZ, UR4 ;  /* 0x00000004ff027e24 */ /* 0x000fe4000f8e00ff */
[----:B------:R-:W-:Y:S01]  /*7880*/  IMAD.U32 R3, RZ, RZ, UR5 ;  /* 0x00000005ff037e24 */ /* 0x000fe2000f8e00ff */
[----:B------:R-:W-:-:S04]  /*7890*/  ULDC.64 UR4, c[0x0][0x178] ;  /* 0x00005e0000047ab9 */ /* 0x000fc80000000a00 */
[----:B------:R1:W5:Y:S01]  /*78a0*/  @P3 LDG.E R13, [R2.64] ;  /* 0x0000000e020d3981 */ /* 0x000362000c1e1900 */
[----:B------:R-:W-:Y:S01]  /*78b0*/  UIMAD UR6, UR6, UR4, URZ ;  /* 0x00000004060672a4 */ /* 0x000fe2000f8e023f */
[----:B------:R-:W-:Y:S01]  /*78c0*/  PLOP3.LUT P0, PT, PT, PT, UP1, 0x80, 0x0 ;  /* 0x000000000000781c */ /* 0x000fe20003f0f018 */
[----:B------:R-:W-:Y:S01]  /*78d0*/  UIMAD.WIDE.U32 UR24, UR23, UR4, URZ ;  /* 0x00000004171872a5 */ /* 0x000fe2000f8e003f */
[----:B------:R-:W-:Y:S01]  /*78e0*/  LEA.HI R82, R205, R204, RZ, 0x4 ;  /* 0x000000cccd527211 */ /* 0x000fe200078f20ff */
[----:B------:R-:W-:Y:S01]  /*78f0*/  UIMAD UR23, UR23, UR5, UR6 ;  /* 0x00000005171772a4 */ /* 0x000fe2000f8e0206 */
[----:B------:R-:W-:Y:S01]  /*7900*/  BSSY B0, `(.L_x_1182) ;  /* 0x0000053000007945 */ /* 0x000fe20003800000 */
[----:B------:R-:W-:Y:S02]  /*7910*/  UISETP.NE.U32.AND UP0, UPT, URZ, UR20, UPT ;  /* 0x000000143f00728c */ /* 0x000fe4000bf05070 */
[----:B------:R-:W-:Y:S02]  /*7920*/  ULDC.64 UR4, c[0x0][0x1b8] ;  /* 0x00006e0000047ab9 */ /* 0x000fe40000000a00 */
[----:B------:R-:W-:-:S02]  /*7930*/  UIADD3 UR25, UR25, UR23, URZ ;  /* 0x0000001719197290 */ /* 0x000fc4000fffe03f */
[----:B------:R-:W-:Y:S02]  /*7940*/  UIMAD UR6, UR22, UR4, URZ ;  /* 0x00000004160672a4 */ /* 0x000fe4000f8e023f */
[----:B------:R-:W-:Y:S02]  /*7950*/  UISETP.NE.AND.EX UP0, UPT, URZ, UR21, UPT, UP0 ;  /* 0x000000153f00728c */ /* 0x000fe4000bf05300 */
[----:B------:R-:W-:Y:S02]  /*7960*/  USHF.R.S32.HI UR20, URZ, 0x1f, UR11 ;  /* 0x0000001f3f147899 */ /* 0x000fe4000801140b */
[----:B------:R-:W-:Y:S02]  /*7970*/  UIMAD UR6, UR8, UR5, UR6 ;  /* 0x00000005080672a4 */ /* 0x000fe4000f8e0206 */
[----:B------:R-:W-:Y:S02]  /*7980*/  UIMAD.WIDE.U32 UR24, UR8, UR4, UR24 ;  /* 0x00000004081872a5 */ /* 0x000fe4000f8e0018 */
[----:B------:R-:W-:Y:S01]  /*7990*/  USEL UR20, UR20, URZ, !UP0 ;  /* 0x0000003f14147287 */ /* 0x000fe2000c000000 */
[----:B-1----:R-:W-:Y:S01]  /*79a0*/  LEA.HI R2, R205, R204, RZ, 0x3 ;  /* 0x000000cccd027211 */ /* 0x002fe200078f18ff */
[----:B------:R-:W-:-:S02]  /*79b0*/  ULDC.64 UR4, c[0x0][0x1c0] ;  /* 0x0000700000047ab9 */ /* 0x000fc40000000a00 */
[----:B------:R-:W-:Y:S01]  /*79c0*/  USEL UR21, UR11, URZ, !UP0 ;  /* 0x0000003f0b157287 */ /* 0x000fe2000c000000 */
[----:B------:R-:W-:Y:S01]  /*79d0*/  LOP3.LUT R0, R2, 0xfffffff8, RZ, 0xc0, !PT ;  /* 0xfffffff802007812 */ /* 0x000fe200078ec0ff */
[----:B------:R-:W-:Y:S01]  /*79e0*/  UIMAD UR20, UR20, UR4, URZ ;  /* 0x00000004141472a4 */ /* 0x000fe2000f8e023f */
[----:B------:R-:W-:Y:S01]  /*79f0*/  SHF.R.S32.HI R75, RZ, 0x3, R2 ;  /* 0x00000003ff4b7819 */ /* 0x000fe20000011402 */
[----:B------:R-:W-:Y:S02]  /*7a00*/  UIADD3 UR25, UR25, UR6, URZ ;  /* 0x0000000619197290 */ /* 0x000fe4000fffe03f */
[----:B------:R-:W-:Y:S01]  /*7a10*/  IMAD.IADD R6, R204, 0x1, -R0 ;  /* 0x00000001cc067824 */ /* 0x000fe200078e0a00 */
[----:B------:R-:W-:Y:S02]  /*7a20*/  UIMAD UR5, UR21, UR5, UR20 ;  /* 0x00000005150572a4 */ /* 0x000fe4000f8e0214 */
[----:B------:R-:W-:Y:S01]  /*7a30*/  UIMAD.WIDE.U32 UR24, UR21, UR4, UR24 ;  /* 0x00000004151872a5 */ /* 0x000fe2000f8e0018 */
[----:B------:R-:W-:-:S02]  /*7a40*/  IMAD R207, R6, 0x10, R75 ;  /* 0x0000001006cf7824 */ /* 0x000fc400078e024b */
        /* <DEDUP_REMOVED lines=33> */
[----:B------:R-:W-:Y:S02]  /*7c60*/  LOP3.LUT R10, R5, R4, RZ, 0x3c, !PT ;  /* 0x00000004050a7212 */ /* 0x000fe400078e3cff */
[----:B------:R-:W-:-:S02]  /*7c70*/  LEA.HI.X R8, R2, c[0x0][0x164], R3, 0x1, P0 ;  /* 0x0000590002087a11 */ /* 0x000fc400000f0c03 */
[----:B------:R-:W-:Y:S02]  /*7c80*/  SHF.R.S32.HI R3, RZ, 0x1f, R0 ;  /* 0x0000001fff037819 */ /* 0x000fe40000011400 */
[----:B------:R-:W-:Y:S01]  /*7c90*/  LEA.HI R5, R205, R204, RZ, 0x6 ;  /* 0x000000cccd057211 */ /* 0x000fe200078f30ff */
[----:B------:R1:W3:Y:S01]  /*7ca0*/  SHFL.IDX PT, R7, R8, RZ, 0x181f ;  /* 0x00181fff08077589 */ /* 0x0002e200000e0000 */
[----:B------:R-:W-:Y:S02]  /*7cb0*/  LEA.HI R81, R3, R0, RZ, 0x3 ;  /* 0x0000000003517211 */ /* 0x000fe400078f18ff */
[----:B------:R-:W-:Y:S01]  /*7cc0*/  LEA.HI R2, R205, R204, RZ, 0x3 ;  /* 0x000000cccd027211 */ /* 0x000fe200078f18ff */
[----:B------:R-:W-:Y:S01]  /*7cd0*/  IMAD.SHL.U32 R3, R5, 0x8, RZ ;  /* 0x0000000805037824 */ /* 0x000fe200078e00ff */
[----:B------:R-:W-:Y:S02]  /*7ce0*/  IADD3 R5, R75, UR17, RZ ;  /* 0x000000114b057c10 */ /* 0x000fe4000fffe0ff */
[----:B------:R-:W-:-:S02]  /*7cf0*/  LOP3.LUT R4, R81, 0xfffffff8, RZ, 0xc0, !PT ;  /* 0xfffffff851047812 */ /* 0x000fc400078ec0ff */
[----:B------:R-:W-:Y:S02]  /*7d00*/  ISETP.GE.AND P0, PT, R5, UR21, PT ;  /* 0x0000001505007c0c */ /* 0x000fe4000bf06270 */
[----:B------:R-:W-:Y:S01]  /*7d10*/  LOP3.LUT R2, R2, 0xfffffff8, RZ, 0xc0, !PT ;  /* 0xfffffff802027812 */ /* 0x000fe200078ec0ff */
[----:B------:R-:W-:Y:S01]  /*7d20*/  IMAD.IADD R80, R0, 0x1, -R4 ;  /* 0x0000000100507824 */ /* 0x000fe200078e0a04 */
[----:B------:R-:W-:Y:S01]  /*7d30*/  LOP3.LUT R61, R10, 0xfffffe00, R3, 0xf8, !PT ;  /* 0xfffffe000a3d7812 */ /* 0x000fe200078ef803 */
[----:B------:R-:W-:Y:S02]  /*7d40*/  IMAD.MOV.U32 R4, RZ, RZ, 0x20 ;  /* 0x00000020ff047424 */ /* 0x000fe400078e00ff */
[----:B------:R-:W-:Y:S01]  /*7d50*/  IMAD.IADD R63, R204, 0x1, -R2 ;  /* 0x00000001cc3f7824 */ /* 0x000fe200078e0a02 */
[----:B------:R-:W-:Y:S01]  /*7d60*/  R2P PR, R80, 0x6 ;  /* 0x0000000650007804 */ /* 0x000fe20000000000 */
[----:B------:R-:W-:Y:S02]  /*7d70*/  IMAD.MOV.U32 R2, RZ, RZ, 0x10 ;  /* 0x00000010ff027424 */ /* 0x000fe400078e00ff */
[----:B------:R-:W-:-:S02]  /*7d80*/  IMAD.SHL.U32 R68, R63, 0x8, RZ ;  /* 0x000000083f447824 */ /* 0x000fc400078e00ff */
[----:B------:R-:W-:Y:S02]  /*7d90*/  SEL R4, R4, 0xffffffe0, !P2 ;  /* 0xffffffe004047807 */ /* 0x000fe40005000000 */
[----:B------:R-:W-:Y:S02]  /*7da0*/  SEL R2, R2, 0xfffffff0, !P1 ;  /* 0xfffffff002027807 */ /* 0x000fe40004800000 */
[----:B------:R-:W-:Y:S01]  /*7db0*/  SHF.R.S32.HI R233, RZ, 0x1f, R68 ;  /* 0x0000001fffe97819 */ /* 0x000fe20000011444 */
[----:B------:R-:W-:Y:S01]  /*7dc0*/  @!P3 IMAD.U32 R13, RZ, RZ, UR11 ;  /* 0x0000000bff0dbe24 */ /* 0x000fe2000f8e00ff */
[----:B------:R-:W-:Y:S05]  /*7dd0*/  @P0 BRA `(.L_x_1183) ;  /* 0x0000005000000947 */ /* 0x000fea0003800000 */
[----:B-123--:R-:W-:Y:S01]  /*7de0*/  LEA R6, P0, R68, R6, 0x1 ;  /* 0x0000000644067211 */ /* 0x00efe200078008ff */
[----:B------:R-:W-:-:S03]  /*7df0*/  IMAD.SHL.U32 R0, R61, 0x2, RZ ;  /* 0x000000023d007824 */ /* 0x000fc600078e00ff */
[----:B------:R-:W-:-:S05]  /*7e00*/  LEA.HI.X R7, R68, R7, R233, 0x1, P0 ;  /* 0x0000000744077211 */ /* 0x000fca00000f0ce9 */
[----:B------:R-:W-:Y:S01]  /*7e10*/  @!PT LDS RZ, [RZ] ;  /* 0x00000000fffff984 */ /* 0x000fe20000000800 */
[----:B------:R1:W-:Y:S04]  /*7e20*/  LDGSTS.E.BYPASS.LTC128B.128 [R0+0x6100], [R6.64], !P4 ;  /* 0x0610000006007fae */ /* 0x0003e8000e101d4e */
.L_x_1183:
[----:B-123--:R-:W-:Y:S05]  /*7e30*/  BSYNC B0 ;  /* 0x0000000000007941 */ /* 0x00efea0003800000 */
.L_x_1182:
        /* <DEDUP_REMOVED lines=11> */
.L_x_1185:
[----:B------:R-:W-:Y:S05]  /*7ef0*/  BSYNC B0 ;  /* 0x0000000000007941 */ /* 0x000fea0003800000 */
.L_x_1184:
        /* <DEDUP_REMOVED lines=11> */
.L_x_1187:
[----:B------:R-:W-:Y:S05]  /*7fb0*/  BSYNC B0 ;  /* 0x0000000000007941 */ /* 0x000fea0003800000 */
.L_x_1186:
        /* <DEDUP_REMOVED lines=11> */
.L_x_1189:
[----:B------:R-:W-:Y:S05]  /*8070*/  BSYNC B0 ;  /* 0x0000000000007941 */ /* 0x000fea0003800000 */
.L_x_1188:
        /* <DEDUP_REMOVED lines=11> */
.L_x_1191:
[----:B------:R-:W-:Y:S05]  /*8130*/  BSYNC B0 ;  /* 0x0000000000007941 */ /* 0x000fea0003800000 */
.L_x_1190:
        /* <DEDUP_REMOVED lines=11> */
.L_x_1193:
[----:B------:R-:W-:Y:S05]  /*81f0*/  BSYNC B0 ;  /* 0x0000000000007941 */ /* 0x000fea0003800000 */
.L_x_1192:
        /* <DEDUP_REMOVED lines=11> */
.L_x_1195:
[----:B------:R-:W-:Y:S05]  /*82b0*/  BSYNC B0 ;  /* 0x0000000000007941 */ /* 0x000fea0003800000 */
.L_x_1194:
        /* <DEDUP_REMOVED lines=48> */
[----:B------:R-:W-:Y:S01]  /*85c0*/  ULDC.64 UR4, c[0x0][0x210] ;  /* 0x0000840000047ab9 */ /* 0x000fe20000000a00 */
[----:B------:R-:W-:Y:S01]  /*85d0*/  IADD3 R62, -R75, UR23, RZ ;  /* 0x000000174b3e7c10 */ /* 0x000fe2000fffe1ff */
[----:B------:R-:W-:Y:S02]  /*85e0*/  UIMAD UR22, UR22, UR4, URZ ;  /* 0x00000004161672a4 */ /* 0x000fe4000f8e023f */
[----:B------:R-:W-:Y:S01]  /*85f0*/  IMAD R0, R84, c[0x0][0x1e0], RZ ;  /* 0x0000780054007a24 */ /* 0x000fe200078e02ff */
[C---:B------:R-:W-:Y:S01]  /*8600*/  ISETP.GE.AND P1, PT, R62.reuse, 0x1, PT ;  /* 0x000000013e00780c */ /* 0x040fe20003f26270 */
[----:B------:R-:W-:Y:S01]  /*8610*/  UIMAD.WIDE.U32 UR46, UR8, UR4, URZ ;  /* 0x00000004082e72a5 */ /* 0x000fe2000f8e003f */
[----:B------:R-:W-:Y:S01]  /*8620*/  ISETP.GE.AND P3, PT, R62, 0x21, PT ;  /* 0x000000213e00780c */ /* 0x000fe20003f66270 */
[----:B------:R-:W-:Y:S01]  /*8630*/  IMAD R0, R236, c[0x0][0x1e4], R0 ;  /* 0x00007900ec007a24 */ /* 0x000fe200078e0200 */
[----:B------:R-:W-:-:S02]  /*8640*/  UIMAD UR5, UR8, UR5, UR22 ;  /* 0x00000005080572a4 */ /* 0x000fc4000f8e0216 */
[----:B------:R-:W-:Y:S02]  /*8650*/  UIADD3 UR22, UR19, -0x1, URZ ;  /* 0xffffffff13167890 */ /* 0x000fe4000fffe03f */
[----:B------:R-:W-:Y:S01]  /*8660*/  UIADD3 UR5, UR47, UR5, URZ ;  /* 0x000000052f057290 */ /* 0x000fe2000fffe03f */
[----:B--2---:R-:W-:-:S04]  /*8670*/  IMAD.WIDE.U32 R6, R236, c[0x0][0x1e0], RZ ;  /* 0x00007800ec067a25 */ /* 0x004fc800078e00ff */
        /* <DEDUP_REMOVED lines=55> */
.L_x_1196:
[----:B------:R-:W-:Y:S01]  /*89f0*/  ULDC.U8 UR4, c[0x0][0x298] ;  /* 0x0000a60000047ab9 */ /* 0x000fe20000000000 */
[----:B--2---:R-:W-:Y:S01]  /*8a00*/  SHF.R.S32.HI R0, RZ, 0x1f, R132 ;  /* 0x0000001fff007819 */ /* 0x004fe20000011484 */
[----:B------:R-:W-:Y:S01]  /*8a10*/  IMAD.WIDE.U32 R12, R132, c[0x0][0x280], RZ ;  /* 0x0000a000840c7a25 */ /* 0x000fe200078e00ff */
        /* <DEDUP_REMOVED lines=8> */
[C---:B------:R-:W-:Y:S01]  /*8aa0*/  IMAD R0, R132.reuse, c[0x0][0x294], R0 ;  /* 0x0000a50084007a24 */ /* 0x040fe200078e0200 */
        /* <DEDUP_REMOVED lines=59> */
.L_x_1200:
[----:B------:R-:W-:Y:S05]  /*8e60*/  BSYNC B0 ;  /* 0x0000000000007941 */ /* 0x000fea0003800000 */
.L_x_1199:
        /* <DEDUP_REMOVED lines=41> */
.L_x_1202:
[----:B------:R-:W-:Y:S05]  /*9100*/  BSYNC B0 ;  /* 0x0000000000007941 */ /* 0x000fea0003800000 */
.L_x_1201:
        /* <DEDUP_REMOVED lines=43> */
.L_x_1204:
[----:B------:R-:W-:Y:S05]  /*93c0*/  BSYNC B0 ;  /* 0x0000000000007941 */ /* 0x000fea0003800000 */
.L_x_1203:
        /* <DEDUP_REMOVED lines=41> */
.L_x_1206:
[----:B-12---:R-:W-:Y:S05]  /*9660*/  BSYNC B0 ;  /* 0x0000000000007941 */ /* 0x006fea0003800000 */
.L_x_1205:
        /* <DEDUP_REMOVED lines=86> */
.L_x_1210:
[----:B------:R-:W-:Y:S05]  /*9bd0*/  BSYNC B0 ;  /* 0x0000000000007941 */ /* 0x000fea0003800000 */
.L_x_1209:
        /* <DEDUP_REMOVED lines=49> */
.L_x_1208:
[----:B------:R-:W-:Y:S05]  /*9ef0*/  BSYNC B1 ;  /* 0x0000000000017941 */ /* 0x000fea0003800000 */
.L_x_1207:
        /* <DEDUP_REMOVED lines=53> */
.L_x_1214:
[----:B------:R-:W-:Y:S05]  /*a250*/  BSYNC B0 ;  /* 0x0000000000007941 */ /* 0x000fea0003800000 */
.L_x_1213:
        /* <DEDUP_REMOVED lines=49> */
.L_x_1212:
[----:B------:R-:W-:Y:S05]  /*a570*/  BSYNC B1 ;  /* 0x0000000000017941 */ /* 0x000fea0003800000 */
.L_x_1211:
        /* <DEDUP_REMOVED lines=53> */
.L_x_1218:
[----:B------:R-:W-:Y:S05]  /*a8d0*/  BSYNC B0 ;  /* 0x0000000000007941 */ /* 0x000fea0003800000 */
.L_x_1217:
        /* <DEDUP_REMOVED lines=49> */
.L_x_1216:
[----:B------:R-:W-:Y:S05]  /*abf0*/  BSYNC B1 ;  /* 0x0000000000017941 */ /* 0x000fea0003800000 */
.L_x_1215:
        /* <DEDUP_REMOVED lines=52> */
.L_x_1221:
[----:B------:R-:W-:Y:S05]  /*af40*/  BSYNC B0 ;  /* 0x0000000000007941 */ /* 0x000fea0003800000 */
.L_x_1220:
        /* <DEDUP_REMOVED lines=50> */
.L_x_1198:
        /* <DEDUP_REMOVED lines=76> */
.L_x_1223:
[----:B-1-3--:R-:W-:Y:S05]  /*b730*/  BSYNC B0 ;  /* 0x0000000000007941 */ /* 0x00afea0003800000 */
.L_x_1222:
        /* <DEDUP_REMOVED lines=65> */
.L_x_1225:
[----:B-1-3--:R-:W-:Y:S05]  /*bb50*/  BSYNC B0 ;  /* 0x0000000000007941 */ /* 0x00afea0003800000 */
.L_x_1224:
        /* <DEDUP_REMOVED lines=124> */
.L_x_1227:
[----:B------:R-:W-:Y:S05]  /*c320*/  BSYNC B0 ;  /* 0x0000000000007941 */ /* 0x000fea0003800000 */
.L_x_1226:
        /* <DEDUP_REMOVED lines=33> */
[C---:B------:R-:W-:Y:S02]  /*c540*/  PRMT R25, R69.reuse, 0x5432, R17 ;  /* 0x0000543245197816 */ /* 0x040fe40000000011 */
        /* <DEDUP_REMOVED lines=64> */
[----:B------:R-:W-:Y:S02]  /*c950*/  FFMA.FTZ R6, R30, R7, -R6 ;  /* 0x000000071e067223 */ /* 0x000fe40000010806 */
        /* <DEDUP_REMOVED lines=11> */
.L_x_1229:
[----:B------:R-:W-:Y:S05]  /*ca10*/  BSYNC B0 ;  /* 0x0000000000007941 */ /* 0x000fea0003800000 */
.L_x_1228:
        /* <DEDUP_REMOVED lines=24> */
[----:B------:R-:W-:Y:S01]  /*cba0*/  PRMT R20, R72, 0x5432, R0 ;  /* 0x0000543248147816 */ /* 0x000fe20000000000 */
        /* <DEDUP_REMOVED lines=85> */
.L_x_1231:
[----:B------:R-:W-:Y:S05]  /*d100*/  BSYNC B0 ;  /* 0x0000000000007941 */ /* 0x000fea0003800000 */
.L_x_1230:
        /* <DEDUP_REMOVED lines=20> */
[----:B------:R-:W-:-:S02]  /*d250*/  PRMT R28, R79, 0x5410, R6 ;  /* 0x000054104f1c7816 */ /* 0x000fc40000000006 */
[----:B-1----:R-:W1:Y:S01]  /*d260*/  LDS.128 R12, [R35+0x6100] ;  /* 0x00610000230c7984 */ /* 0x002e620000000c00 */
        /* <DEDUP_REMOVED lines=39> */
[----:B------:R-:W-:Y:S01]  /*d4e0*/  FMUL.FTZ R0, R5, R11 ;  /* 0x0000000b05007220 */ /* 0x000fe20000410000 */
[----:B------:R-:W-:Y:S01]  /*d4f0*/  LOP3.LUT R25, R25, 0xffff0000, RZ, 0xc0, !PT ;  /* 0xffff000019197812 */ /* 0x000fe200078ec0ff */
        /* <DEDUP_REMOVED lines=9> */
[----:B------:R-:W-:Y:S01]  /*d590*/  F2FP.BF16.PACK_AB R12, R32, R36 ;  /* 0x00000024200c723e */ /* 0x000fe200000010ff */
[----:B------:R-:W-:-:S02]  /*d5a0*/  IMAD.U32 R5, R28, 0x10000, RZ ;  /* 0x000100001c057824 */ /* 0x000fc400078e00ff */
[----:B------:R-:W-:Y:S02]  /*d5b0*/  FFMA.FTZ R17, R17, R10, R0 ;  /* 0x0000000a11117223 */ /* 0x000fe40000010000 */
[----:B------:R-:W-:Y:S02]  /*d5c0*/  FMUL.FTZ R3, R8, R14 ;  /* 0x0000000e08037220 */ /* 0x000fe40000410000 */
        /* <DEDUP_REMOVED lines=30> */
[----:B------:R-:W-:Y:S01]  /*d7b0*/  F2FP.BF16.PACK_AB R11, R0, R18 ;  /* 0x00000012000b723e */ /* 0x000fe200000010ff */
[----:B------:R1:W-:Y:S04]  /*d7c0*/  STS.128 [R35+0x6100], R12 ;  /* 0x0061000c23007388 */ /* 0x0003e80000000c00 */
[----:B------:R1:W-:Y:S02]  /*d7d0*/  STS.128 [R33+0x6100], R8 ;  /* 0x0061000821007388 */ /* 0x0003e40000000c00 */
.L_x_1219:
[----:B------:R-:W-:Y:S05]  /*d7e0*/  BSYNC B2 ;  /* 0x0000000000027941 */ /* 0x000fea0003800000 */
.L_x_1197:
        /* <DEDUP_REMOVED lines=18> */
[----:B------:R-:W-:Y:S01]  /*d910*/  UISETP.GT.AND UP0, UPT, UR22, UR18, UPT ;  /* 0x000000121600728c */ /* 0x000fe2000bf04270 */
[----:B------:R-:W-:-:S02]  /*d920*/  SHF.R.U32.HI R0, RZ, 0x3, R0 ;  /* 0x00000003ff007819 */ /* 0x000fc40000011600 */
[----:B------:R-:W-:Y:S02]  /*d930*/  LOP3.LUT R8, R3, 0x8, R6, 0xf8, !PT ;  /* 0x0000000803087812 */ /* 0x000fe400078ef806 */
[----:B------:R-:W-:Y:S01]  /*d940*/  SHF.R.U32.HI R6, RZ, 0x3, R3 ;  /* 0x00000003ff067819 */ /* 0x000fe20000011603 */
[----:B------:R-:W-:Y:S01]  /*d950*/  IMAD R3, R203, 0x400, R201 ;  /* 0x00000400cb037824 */ /* 0x000fe200078e02c9 */
[----:B------:R-:W-:Y:S02]  /*d960*/  LOP3.LUT R0, R5, R0, RZ, 0x3c, !PT ;  /* 0x0000000005007212 */ /* 0x000fe400078e3cff */
[----:B------:R-:W-:Y:S02]  /*d970*/  LOP3.LUT R200, R8, R6, RZ, 0x3c, !PT ;  /* 0x0000000608c87212 */ /* 0x000fe400078e3cff */
[----:B------:R-:W-:Y:S01]  /*d980*/  IADD3 R243, R237, 0x100, RZ ;  /* 0x00000100edf37810 */ /* 0x000fe20007ffe0ff */
[----:B------:R-:W-:Y:S02]  /*d990*/  IMAD R0, R7, 0x200, R0 ;  /* 0x0000020007007824 */ /* 0x000fe400078e0200 */
[----:B------:R-:W-:-:S02]  /*d9a0*/  IMAD.IADD R3, R200, 0x1, R3 ;  /* 0x00000001c8037824 */ /* 0x000fc400078e0203 */
[----:B------:R-:W-:Y:S01]  /*d9b0*/  IMAD.SHL.U32 R216, R0, 0x2, RZ ;  /* 0x0000000200d87824 */ /* 0x000fe200078e00ff */
[----:B------:R-:W-:Y:S01]  /*d9c0*/  BAR.SYNC.DEFER_BLOCKING 0x0 ;  /* 0x0000000000007b1d */ /* 0x000fe20000010000 */
[----:B------:R-:W-:Y:S02]  /*d9d0*/  IMAD.SHL.U32 R223, R3, 0x2, RZ ;  /* 0x0000000203df7824 */ /* 0x000fe400078e00ff */
[----:B------:R-:W-:Y:S01]  /*d9e0*/  IMAD R0, R84, c[0x0][0x208], RZ ;  /* 0x0000820054007a24 */ /* 0x000fe200078e02ff */
[----:B------:R-:W-:Y:S01]  /*d9f0*/  IADD3 R5, R216, 0x3100, RZ ;  /* 0x00003100d8057810 */ /* 0x000fe20007ffe0ff */
[----:B------:R-:W-:Y:S01]  /*da00*/  IMAD.WIDE.U32 R6, R236, c[0x0][0x208], RZ ;  /* 0x00008200ec067a25 */ /* 0x000fe200078e00ff */
[----:B------:R-:W-:Y:S02]  /*da10*/  IADD3 R227, R216, 0x3120, RZ ;  /* 0x00003120d8e37810 */ /* 0x000fe40007ffe0ff */
[----:B------:R-:W-:Y:S01]  /*da20*/  @P1 IADD3 R227, R5, -0x20, RZ ;  /* 0xffffffe005e31810 */ /* 0x000fe20007ffe0ff */
[----:B------:R-:W-:Y:S01]  /*da30*/  IMAD R0, R236, c[0x0][0x20c], R0 ;  /* 0x00008300ec007a24 */ /* 0x000fe200078e0200 */
[----:B------:R-:W-:Y:S01]  /*da40*/  ISETP.GE.AND P1, PT, R68, c[0x0][0x1d4], PT ;  /* 0x0000750044007a0c */ /* 0x000fe20003f26270 */
[----:B------:R-:W-:Y:S01]  /*da50*/  IMAD R3, R85, c[0x0][0x218], RZ ;  /* 0x0000860055037a24 */ /* 0x000fe200078e02ff */
[----:B------:R-:W-:Y:S01]  /*da60*/  IADD3 R232, R227, 0x800, RZ ;  /* 0x00000800e3e87810 */ /* 0x000fe20007ffe0ff */
[----:B------:R-:W-:Y:S01]  /*da70*/  IMAD.IADD R7, R7, 0x1, R0 ;  /* 0x0000000107077824 */ /* 0x000fe200078e0200 */
[C---:B------:R-:W-:Y:S01]  /*da80*/  ISETP.LT.OR P3, PT, R62.reuse, 0x1, P1 ;  /* 0x000000013e00780c */ /* 0x040fe20000f61670 */
[C---:B------:R-:W-:Y:S01]  /*da90*/  IMAD R3, R235.reuse, c[0x0][0x21c], R3 ;  /* 0x00008700eb037a24 */ /* 0x040fe200078e0203 */
        /* <DEDUP_REMOVED lines=10> */
[----:B------:R-:W-:Y:S01]  /*db40*/  LDSM.16.M88.4 R8, [R223+0x8100] ;  /* 0x00810000df08783b */ /* 0x000fe20000000200 */
[----:B------:R-:W-:Y:S01]  /*db50*/  LEA R3, P0, R0, c[0x0][0x1f8], 0x1 ;  /* 0x00007e0000037a11 */ /* 0x000fe200078008ff */
[----:B------:R-:W-:Y:S01]  /*db60*/  IMAD R225, R2, 0x2, R224 ;  /* 0x0000000202e17824 */ /* 0x000fe200078e02e0 */
[----:B------:R-:W-:Y:S01]  /*db70*/  IADD3 R228, R227, 0x2800, RZ ;  /* 0x00002800e3e47810 */ /* 0x000fe20007ffe0ff */
[----:B------:R-:W1:Y:S01]  /*db80*/  LDSM.16.M88.4 R24, [R216+0x3900] ;  /* 0x00390000d818783b */ /* 0x000e620000000200 */
[----:B------:R-:W-:-:S03]  /*db90*/  LEA.HI.X R0, R0, c[0x0][0x1fc], R6, 0x1, P0 ;  /* 0x00007f0000007a11 */ /* 0x000fc600000f0c06 */
[----:B------:R-:W-:Y:S04]  /*dba0*/  LDSM.16.M88.4 R20, [R216+0x4100] ;  /* 0x00410000d814783b */ /* 0x000fe80000000200 */
[----:B------:R-:W-:Y:S04]  /*dbb0*/  LDSM.16.M88.4 R28, [R216+0x3100] ;  /* 0x00310000d81c783b */ /* 0x000fe80000000200 */
[----:B------:R-:W-:Y:S04]  /*dbc0*/  LDSM.16.M88.4 R16, [R216+0x4900] ;  /* 0x00490000d810783b */ /* 0x000fe80000000200 */
[----:B------:R-:W-:Y:S04]  /*dbd0*/  LDSM.16.M88.4 R32, [R216+0x5100] ;  /* 0x00510000d820783b */ /* 0x000fe80000000200 */
[----:B------:R-:W2:Y:S04]  /*dbe0*/  SHFL.IDX PT, R6, R3, RZ, 0x181f ;  /* 0x00181fff03067589 */ /* 0x000ea800000e0000 */
[----:B------:R-:W-:Y:S04]  /*dbf0*/  SHFL.IDX PT, R7, R3, 0x1, 0x181f ;  /* 0x00381f0003077f89 */ /* 0x000fe800000e0000 */
[----:B------:R-:W-:Y:S04]  /*dc00*/  SHFL.IDX PT, R5, R3, 0x2, 0x181f ;  /* 0x00581f0003057f89 */ /* 0x000fe800000e0000 */
[----:B------:R-:W-:Y:S04]  /*dc10*/  LDSM.16.M88.4 R44, [R227] ;  /* 0x00000000e32c783b */ /* 0x000fe80000000200 */
[----:B------:R-:W-:Y:S01]  /*dc20*/  LDSM.16.M88.4 R40, [R227+0x800] ;  /* 0x00080000e328783b */ /* 0x000fe20000000200 */
[----:B-1----:R-:W-:Y:S03]  /*dc30*/  HMMA.16816.F32.BF16 R168, R12, R24, RZ ;  /* 0x000000180ca8723c */ /* 0x002fe600000418ff */
[----:B------:R-:W-:Y:S01]  /*dc40*/  LDSM.16.M88.4 R36, [R227+0x1000] ;  /* 0x00100000e324783b */ /* 0x000fe20000000200 */
[----:B--2---:R-:W-:-:S04]  /*dc50*/  IADD3 R6, P2, R6, R234, RZ ;  /* 0x000000ea06067210 */ /* 0x004fc80007f5e0ff */
[C---:B------:R-:W-:Y:S08]  /*dc60*/  HMMA.16816.F32.BF16 R80, R8.reuse, R24, RZ ;  /* 0x000000180850723c */ /* 0x040ff000000418ff */
[-C--:B------:R-:W-:Y:S08]  /*dc70*/  HMMA.16816.F32.BF16 R96, R8, R26.reuse, RZ ;  /* 0x0000001a0860723c */ /* 0x080ff000000418ff */
[C---:B------:R-:W-:Y:S01]  /*dc80*/  HMMA.16816.F32.BF16 R136, R12.reuse, R26, RZ ;  /* 0x0000001a0c88723c */ /* 0x040fe200000418ff */
[----:B------:R-:W1:Y:S07]  /*dc90*/  LDSM.16.M88.4 R24, [R216+0x5900] ;  /* 0x00590000d818783b */ /* 0x000e6e0000000200 */
[-C--:B------:R-:W-:Y:S08]  /*dca0*/  HMMA.16816.F32.BF16 R128, R12, R20.reuse, RZ ;  /* 0x000000140c80723c */ /* 0x080ff000000418ff */
[C---:B------:R-:W-:Y:S01]  /*dcb0*/  HMMA.16816.F32.BF16 R72, R8.reuse, R20, RZ ;  /* 0x000000140848723c */ /* 0x040fe200000418ff */
[----:B------:R-:W2:Y:S04]  /*dcc0*/  SHFL.IDX PT, R20, R0, RZ, 0x181f ;  /* 0x00181fff00147589 */ /* 0x000ea800000e0000 */
[----:B------:R-:W-:Y:S03]  /*dcd0*/  SHFL.IDX PT, R21, R3, 0x3, 0x181f ;  /* 0x00781f0003157f89 */ /* 0x000fe600000e0000 */
[C---:B------:R-:W-:Y:S08]  /*dce0*/  HMMA.16816.F32.BF16 R48, R8.reuse, R28, RZ ;  /* 0x0000001c0830723c */ /* 0x040ff000000418ff */
[C---:B------:R-:W-:Y:S08]  /*dcf0*/  HMMA.16816.F32.BF16 R88, R8.reuse, R30, RZ ;  /* 0x0000001e0858723c */ /* 0x040ff000000418ff */
[C---:B------:R-:W-:Y:S08]  /*dd00*/  HMMA.16816.F32.BF16 R92, R8.reuse, R22, RZ ;  /* 0x00000016085c723c */ /* 0x040ff000000418ff */
[C---:B------:R-:W-:Y:S08]  /*dd10*/  HMMA.16816.F32.BF16 R64, R8.reuse, R16, RZ ;  /* 0x000000100840723c */ /* 0x040ff000000418ff */
[C---:B------:R-:W-:Y:S08]  /*dd20*/  HMMA.16816.F32.BF16 R104, R8.reuse, R18, RZ ;  /* 0x000000120868723c */ /* 0x040ff000000418ff */
[C---:B------:R-:W-:Y:S08]  /*dd30*/  HMMA.16816.F32.BF16 R52, R8.reuse, R32, RZ ;  /* 0x000000200834723c */ /* 0x040ff000000418ff */
[C---:B------:R-:W-:Y:S08]  /*dd40*/  HMMA.16816.F32.BF16 R148, R8.reuse, R34, RZ ;  /* 0x000000220894723c */ /* 0x040ff000000418ff */
[C---:B-1----:R-:W-:Y:S08]  /*dd50*/  HMMA.16816.F32.BF16 R76, R8.reuse, R24, RZ ;  /* 0x00000018084c723c */ /* 0x042ff000000418ff */
[----:B------:R-:W-:Y:S01]  /*dd60*/  HMMA.16816.F32.BF16 R112, R8, R26, RZ ;  /* 0x0000001a0870723c */ /* 0x000fe200000418ff */
[----:B------:R-:W-:Y:S07]  /*dd70*/  SHFL.IDX PT, R8, R0, 0x1, 0x181f ;  /* 0x00381f0000087f89 */ /* 0x000fee00000e0000 */
[C---:B------:R-:W-:Y:S08]  /*dd80*/  HMMA.16816.F32.BF16 R140, R12.reuse, R28, RZ ;  /* 0x0000001c0c8c723c */ /* 0x040ff000000418ff */
[C---:B------:R-:W-:Y:S01]  /*dd90*/  HMMA.16816.F32.BF16 R144, R12.reuse, R30, RZ ;  /* 0x0000001e0c90723c */ /* 0x040fe200000418ff */
[----:B------:R-:W-:Y:S07]  /*dda0*/  LDSM.16.M88.4 R28, [R227+0x2000] ;  /* 0x00200000e31c783b */ /* 0x000fee0000000200 */
        /* <DEDUP_REMOVED lines=11> */
[----:B------:R-:W-:Y:S01]  /*de60*/  HMMA.16816.F32.BF16 R108, R12, R26, RZ ;  /* 0x0000001a0c6c723c */ /* 0x000fe200000418ff */
[----:B------:R-:W3:Y:S04]  /*de70*/  SHFL.IDX PT, R15, R0, 0x2, 0x181f ;  /* 0x00581f00000f7f89 */ /* 0x000ee800000e0000 */
[----:B------:R-:W4:Y:S02]  /*de80*/  LDSM.16.M88.4 R24, [R227+0x2800] ;  /* 0x00280000e318783b */ /* 0x000f240000000200 */
[-C--:B------:R-:W-:Y:S01]  /*de90*/  IADD3 R12, P0, R7, R234.reuse, RZ ;  /* 0x000000ea070c7210 */ /* 0x080fe20007f1e0ff */
[--C-:B--2---:R-:W-:Y:S01]  /*dea0*/  IMAD.X R7, R20, 0x1, R233.reuse, P2 ;  /* 0x0000000114077824 */ /* 0x104fe200010e06e9 */
[----:B------:R-:W-:Y:S01]  /*deb0*/  ISETP.LT.OR P2, PT, R62, 0x21, P1 ;  /* 0x000000213e00780c */ /* 0x000fe20000f41670 */
[----:B------:R-:W2:Y:S01]  /*dec0*/  SHFL.IDX PT, R20, R0, 0x4, 0x181f ;  /* 0x00981f0000147f89 */ /* 0x000ea200000e0000 */
[C---:B-1----:R-:W-:Y:S01]  /*ded0*/  HMMA.16816.F32.BF16 R100, R16.reuse, R44, R48 ;  /* 0x0000002c1064723c */ /* 0x042fe20000041830 */
[--C-:B------:R-:W-:Y:S01]  /*dee0*/  IMAD.X R13, R8, 0x1, R233.reuse, P0 ;  /* 0x00000001080d7824 */ /* 0x100fe200000e06e9 */
[----:B------:R-:W-:Y:S01]  /*def0*/  IADD3 R14, P0, R5, R234, RZ ;  /* 0x000000ea050e7210 */ /* 0x000fe20007f1e0ff */
[----:B------:R-:W-:Y:S04]  /*df00*/  LDSM.16.M88.4 R8, [R226+0x6100] ;  /* 0x00610000e208783b */ /* 0x000fe80000000200 */
[----:B------:R1:W5:Y:S01]  /*df10*/  SHFL.IDX PT, R5, R0, 0x5, 0x181f ;  /* 0x00b81f0000057f89 */ /* 0x00036200000e0000 */
[----:B------:R-:W-:Y:S03]  /*df20*/  HMMA.16816.F32.BF16 R80, R16, R40, R80 ;  /* 0x000000281050723c */ /* 0x000fe60000041850 */
[----:B------:R-:W-:Y:S01]  /*df30*/  @!PT LDS RZ, [RZ] ;  /* 0x00000000fffff984 */ /* 0x000fe20000000800 */
[----:B------:R-:W-:Y:S01]  /*df40*/  @!PT LDS RZ, [RZ] ;  /* 0x00000000fffff984 */ /* 0x000fe20000000800 */
[----:B------:R2:W-:Y:S01]  /*df50*/  LDGSTS.E.BYPASS.LTC128B.128 [R237+0x100], [R6.64], !P3 ;  /* 0x0010000006ed7fae */ /* 0x0005e2000d901d4e */
[----:B------:R-:W-:Y:S01]  /*df60*/  ISETP.LT.OR P3, PT, R62, 0x41, P1 ;  /* 0x000000413e00780c */ /* 0x000fe20000f61670 */
[----:B---3--:R-:W-:-:S02]  /*df70*/  IMAD.X R15, R15, 0x1, R233, P0 ;  /* 0x000000010f0f7824 */ /* 0x008fc400000e06e9 */
[----:B------:R3:W-:Y:S01]  /*df80*/  LDGSTS.E.BYPASS.LTC128B.128 [R237+0x900], [R12.64], !P4 ;  /* 0x009000000ced7fae */ /* 0x0007e2000e101d4e */
[C---:B------:R-:W-:Y:S01]  /*df90*/  ISETP.LT.OR P4, PT, R62.reuse, 0x31, P1 ;  /* 0x000000313e00780c */ /* 0x040fe20000f81670 */
[----:B------:R-:W-:Y:S01]  /*dfa0*/  HMMA.16816.F32.BF16 R72, R16, R36, R72 ;  /* 0x000000241048723c */ /* 0x000fe20000041848 */
[----:B------:R-:W-:Y:S01]  /*dfb0*/  ISETP.LT.OR P1, PT, R62, 0x51, P1 ;  /* 0x000000513e00780c */ /* 0x000fe20000f21670 */
[----:B------:R5:W-:Y:S01]  /*dfc0*/  LDGSTS.E.BYPASS.LTC128B.128 [R237+0x1100], [R14.64], !P2 ;  /* 0x011000000eed7fae */ /* 0x000be2000d101d4e */
[----:B------:R-:W-:-:S05]  /*dfd0*/  LOP3.LUT P2, RZ, R63, 0x4, RZ, 0xc0, !PT ;  /* 0x000000043fff7812 */ /* 0x000fca000784c0ff */
[----:B------:R-:W-:Y:S01]  /*dfe0*/  HMMA.16816.F32.BF16 R64, R16, R32, R64 ;  /* 0x000000201040723c */ /* 0x000fe20000041840 */
[----:B-1----:R-:W-:-:S07]  /*dff0*/  IMAD.MOV.U32 R0, RZ, RZ, 0x40 ;  /* 0x00000040ff007424 */ /* 0x002fce00078e00ff */
[----:B------:R-:W-:Y:S01]  /*e000*/  HMMA.16816.F32.BF16 R88, R16, R46, R88 ;  /* 0x0000002e1058723c */ /* 0x000fe20000041858 */
[----:B------:R-:W-:Y:S02]  /*e010*/  SEL R0, R0, 0xffffffc0, !P2 ;  /* 0xffffffc000007807 */ /* 0x000fe40005000000 */
[----:B--2---:R-:W-:-:S03]  /*e020*/  IADD3 R6, P0, R21, R234, RZ ;  /* 0x000000ea15067210 */ /* 0x004fc60007f1e0ff */
[----:B------:R-:W-:Y:S02]  /*e030*/  IMAD.IADD R222, R216, 0x1, R0 ;  /* 0x00000001d8de7824 */ /* 0x000fe400078e0200 */
[----:B----4-:R-:W-:Y:S01]  /*e040*/  HMMA.16816.F32.BF16 R76, R16, R24, R76 ;  /* 0x00000018104c723c */ /* 0x010fe2000004184c */
[----:B------:R-:W-:Y:S02]  /*e050*/  IMAD.IADD R221, R0, 0x1, R227 ;  /* 0x0000000100dd7824 */ /* 0x000fe400078e02e3 */
[----:B------:R-:W-:Y:S01]  /*e060*/  IMAD.X R7, R23, 0x1, R233, P0 ;  /* 0x0000000117077824 */ /* 0x000fe200000e06e9 */
[----:B---3--:R-:W-:-:S04]  /*e070*/  IADD3 R12, P0, R22, R234, RZ ;  /* 0x000000ea160c7210 */ /* 0x008fc80007f1e0ff */
[----:B------:R1:W-:Y:S01]  /*e080*/  LDGSTS.E.BYPASS.LTC128B.128 [R237+0x1900], [R6.64], !P4 ;  /* 0x0190000006ed7fae */ /* 0x0003e2000e101d4e */
[----:B------:R-:W-:Y:S01]  /*e090*/  IMAD.X R13, R20, 0x1, R233, P0 ;  /* 0x00000001140d7824 */ /* 0x000fe200000e06e9 */
[C---:B------:R-:W-:Y:S04]  /*e0a0*/  HMMA.16816.F32.BF16 R96, R16.reuse, R42, R96 ;  /* 0x0000002a1060723c */ /* 0x040fe80000041860 */
[----:B------:R2:W-:Y:S04]  /*e0b0*/  LDGSTS.E.BYPASS.LTC128B.128 [R237+0x2100], [R12.64], !P3 ;  /* 0x021000000ced7fae */ /* 0x0005e8000d901d4e */
[C---:B------:R-:W-:Y:S08]  /*e0c0*/  HMMA.16816.F32.BF16 R92, R16.reuse, R38, R92 ;  /* 0x00000026105c723c */ /* 0x040ff0000004185c */
[C---:B------:R-:W-:Y:S08]  /*e0d0*/  HMMA.16816.F32.BF16 R104, R16.reuse, R34, R104 ;  /* 0x000000221068723c */ /* 0x040ff00000041868 */
[----:B------:R-:W-:Y:S01]  /*e0e0*/  HMMA.16816.F32.BF16 R148, R16, R30, R148 ;  /* 0x0000001e1094723c */ /* 0x000fe20000041894 */
[----:B-1----:R-:W-:-:S05]  /*e0f0*/  IADD3 R6, P0, R3, R234, RZ ;  /* 0x000000ea03067210 */ /* 0x002fca0007f1e0ff */
[----:B-----5:R-:W-:Y:S01]  /*e100*/  IMAD.X R7, R5, 0x1, R233, P0 ;  /* 0x0000000105077824 */ /* 0x020fe200000e06e9 */
[----:B------:R-:W-:Y:S01]  /*e110*/  PLOP3.LUT P0, PT, PT, PT, UP0, 0x80, 0x0 ;  /* 0x000000000000781c */ /* 0x000fe20003f0f008 */
[C---:B--2---:R-:W-:Y:S03]  /*e120*/  HMMA.16816.F32.BF16 R12, R16.reuse, R28, R52 ;  /* 0x0000001c100c723c */ /* 0x044fe60000041834 */
[----:B------:R1:W-:Y:S04]  /*e130*/  LDGSTS.E.BYPASS.LTC128B.128 [R237+0x2900], [R6.64], !P1 ;  /* 0x0290000006ed7fae */ /* 0x0003e8000c901d4e */
[----:B------:R-:W-:Y:S01]  /*e140*/  LDSM.16.M88.4 R20, [R224+0x8100] ;  /* 0x00810000e014783b */ /* 0x000fe20000000200 */
[----:B------:R-:W-:Y:S03]  /*e150*/  HMMA.16816.F32.BF16 R132, R16, R26, R112 ;  /* 0x0000001a1084723c */ /* 0x000fe60000041870 */
[----:B------:R-:W2:Y:S04]  /*e160*/  LDSM.16.M88.4 R68, [R222+0x5100] ;  /* 0x00510000de44783b */ /* 0x000ea80000000200 */
[----:B------:R-:W-:Y:S01]  /*e170*/  LDSM.16.M88.4 R60, [R222+0x3100] ;  /* 0x00310000de3c783b */ /* 0x000fe20000000200 */
[C---:B------:R-:W-:Y:S03]  /*e180*/  HMMA.16816.F32.BF16 R196, R8.reuse, R24, R116 ;  /* 0x0000001808c4723c */ /* 0x040fe60000041874 */
[----:B------:R-:W3:Y:S04]  /*e190*/  LDSM.16.M88.4 R56, [R222+0x3900] ;  /* 0x00390000de38783b */ /* 0x000ee80000000200 */
[----:B------:R-:W-:Y:S01]  /*e1a0*/  LDSM.16.M88.4 R52, [R222+0x4100] ;  /* 0x00410000de34783b */ /* 0x000fe20000000200 */
[C---:B------:R-:W-:Y:S03]  /*e1b0*/  HMMA.16816.F32.BF16 R140, R8.reuse, R44, R140 ;  /* 0x0000002c088c723c */ /* 0x040fe6000004188c */
[----:B------:R-:W4:Y:S04]  /*e1c0*/  LDSM.16.M88.4 R84, [R222+0x5900] ;  /* 0x00590000de54783b */ /* 0x000f280000000200 */
[----:B------:R-:W5:Y:S01]  /*e1d0*/  LDSM.16.M88.4 R48, [R222+0x4900] ;  /* 0x00490000de30783b */ /* 0x000f620000000200 */
[C---:B------:R-:W-:Y:S03]  /*e1e0*/  HMMA.16816.F32.BF16 R168, R8.reuse, R40, R168 ;  /* 0x0000002808a8723c */ /* 0x040fe600000418a8 */
[----:B------:R-:W1:Y:S04]  /*e1f0*/  LDSM.16.M88.4 R16, [R224+0x6100] ;  /* 0x00610000e010783b */ /* 0x000e680000000200 */
[----:B------:R-:W0:Y:S01]  /*e200*/  LDGDEPBAR ;  /* 0x00000000000079af */ /* 0x000e220000000000 */
[C---:B------:R-:W-:Y:S03]  /*e210*/  HMMA.16816.F32.BF16 R116, R8.reuse, R46, R144 ;  /* 0x0000002e0874723c */ /* 0x040fe60000041890 */
[----:B------:R-:W-:Y:S05]  /*e220*/  LDSM.16.M88.4 R44, [R221] ;  /* 0x00000000dd2c783b */ /* 0x000fea0000000200 */
[C---:B------:R-:W-:Y:S01]  /*e230*/  HMMA.16816.F32.BF16 R136, R8.reuse, R42, R136 ;  /* 0x0000002a0888723c */ /* 0x040fe20000041888 */
[----:B------:R-:W-:Y:S07]  /*e240*/  LDSM.16.M88.4 R40, [R221+0x800] ;  /* 0x00080000dd28783b */ /* 0x000fee0000000200 */
[C---:B------:R-:W-:Y:S08]  /*e250*/  HMMA.16816.F32.BF16 R184, R8.reuse, R36, R128 ;  /* 0x0000002408b8723c */ /* 0x040ff00000041880 */
[C---:B------:R-:W-:Y:S08]  /*e260*/  HMMA.16816.F32.BF16 R188, R8.reuse, R32, R124 ;  /* 0x0000002008bc723c */ /* 0x040ff0000004187c */
[C---:B------:R-:W-:Y:S01]  /*e270*/  HMMA.16816.F32.BF16 R152, R8.reuse, R38, R152 ;  /* 0x000000260898723c */ /* 0x040fe20000041898 */
[----:B------:R-:W-:Y:S07]  /*e280*/  LDSM.16.M88.4 R36, [R221+0x1000] ;  /* 0x00100000dd24783b */ /* 0x000fee0000000200 */
[C---:B------:R-:W-:Y:S01]  /*e290*/  HMMA.16816.F32.BF16 R164, R8.reuse, R34, R164 ;  /* 0x0000002208a4723c */ /* 0x040fe200000418a4 */
[----:B------:R-:W-:Y:S07]  /*e2a0*/  LDSM.16.M88.4 R32, [R221+0x1800] ;  /* 0x00180000dd20783b */ /* 0x000fee0000000200 */
[C---:B------:R-:W-:Y:S08]  /*e2b0*/  HMMA.16816.F32.BF16 R192, R8.reuse, R28, R120 ;  /* 0x0000001c08c0723c */ /* 0x040ff00000041878 */
[C---:B------:R-:W-:Y:S01]  /*e2c0*/  HMMA.16816.F32.BF16 R180, R8.reuse, R30, R180 ;  /* 0x0000001e08b4723c */ /* 0x040fe200000418b4 */
[----:B------:R-:W-:Y:S07]  /*e2d0*/  LDSM.16.M88.4 R28, [R221+0x2000] ;  /* 0x00200000dd1c783b */ /* 0x000fee0000000200 */
[----:B------:R-:W-:Y:S01]  /*e2e0*/  HMMA.16816.F32.BF16 R176, R8, R26, R108 ;  /* 0x0000001a08b0723c */ /* 0x000fe2000004186c */
[----:B------:R-:W1:Y:S04]  /*e2f0*/  LDSM.16.M88.4 R8, [R225+0x8100] ;  /* 0x00810000e108783b */ /* 0x000e680000000200 */
[----:B------:R-:W-:Y:S03]  /*e300*/  LDSM.16.M88.4 R24, [R221+0x2800] ;  /* 0x00280000dd18783b */ /* 0x000fe60000000200 */
[----:B--2---:R-:W-:Y:S01]  /*e310*/  HMMA.16816.F32.BF16 R128, R20, R68, R12 ;  /* 0x000000441480723c */ /* 0x004fe2000004180c */
[----:B------:R-:W2:Y:S01]  /*e320*/  LDSM.16.M88.4 R12, [R225+0x6100] ;  /* 0x00610000e10c783b */ /* 0x000ea20000000200 */
[----:B------:R-:W-:-:S06]  /*e330*/  DEPBAR.LE SB0, 0x0 ;  /* 0x000080000000791a */ /* 0x000fcc0000000000 */
[C---:B---3--:R-:W-:Y:S08]  /*e340*/  HMMA.16816.F32.BF16 R160, R20.reuse, R56, R80 ;  /* 0x0000003814a0723c */ /* 0x048ff00000041850 */
[C---:B----4-:R-:W-:Y:S08]  /*e350*/  HMMA.16816.F32.BF16 R124, R20.reuse, R84, R76 ;  /* 0x00000054147c723c */ /* 0x050ff0000004184c */
[C---:B------:R-:W-:Y:S08]  /*e360*/  HMMA.16816.F32.BF16 R120, R20.reuse, R62, R88 ;  /* 0x0000003e1478723c */ /* 0x040ff00000041858 */
[C---:B------:R-:W-:Y:S08]  /*e370*/  HMMA.16816.F32.BF16 R108, R20.reuse, R54, R92 ;  /* 0x00000036146c723c */ /* 0x040ff0000004185c */
[C---:B------:R-:W-:Y:S08]  /*e380*/  HMMA.16816.F32.BF16 R172, R20.reuse, R60, R100 ;  /* 0x0000003c14ac723c */ /* 0x040ff00000041864 */
[C---:B------:R-:W-:Y:S08]  /*e390*/  HMMA.16816.F32.BF16 R156, R20.reuse, R52, R72 ;  /* 0x00000034149c723c */ /* 0x040ff00000041848 */
[C---:B-----5:R-:W-:Y:S08]  /*e3a0*/  HMMA.16816.F32.BF16 R144, R20.reuse, R48, R64 ;  /* 0x000000301490723c */ /* 0x060ff00000041840 */
[----:B------:R-:W-:Y:S08]  /*e3b0*/  HMMA.16816.F32.BF16 R112, R20, R58, R96 ;  /* 0x0000003a1470723c */ /* 0x000ff00000041860 */
[C---:B-1----:R-:W-:Y:S08]  /*e3c0*/  HMMA.16816.F32.BF16 R92, R16.reuse, R60, R140 ;  /* 0x0000003c105c723c */ /* 0x042ff0000004188c */
        /* <DEDUP_REMOVED lines=98> */
.L_x_1232:
[----:B------:R-:W-:Y:S01]  /*e9f0*/  LOP3.LUT R0, R202, 0xffffffe0, RZ, 0xc0, !PT ;  /* 0xffffffe0ca007812 */ /* 0x000fe200078ec0ff */
[----:B------:R-:W-:Y:S01]  /*ea00*/  UISETP.NE.AND UP1, UPT, UR13, URZ, UPT ;  /* 0x0000003f0d00728c */ /* 0x000fe2000bf25270 */
[----:B------:R-:W-:Y:S01]  /*ea10*/  LEA.HI R3, R205, R204, RZ, 0x2 ;  /* 0x000000cccd037211 */ /* 0x000fe200078f10ff */
[----:B------:R-:W-:Y:S01]  /*ea20*/  UISETP.NE.AND UP0, UPT, UR12, URZ, UPT ;  /* 0x0000003f0c00728c */ /* 0x000fe2000bf05270 */
[----:B------:R-:W-:Y:S01]  /*ea30*/  SHF.R.S32.HI R5, RZ, 0x1f, R203 ;  /* 0x0000001fff057819 */ /* 0x000fe200000114cb */
[C---:B------:R-:W-:Y:S01]  /*ea40*/  IMAD.IADD R0, R204.reuse, 0x1, -R0 ;  /* 0x00000001cc007824 */ /* 0x040fe200078e0a00 */
[----:B------:R-:W-:Y:S01]  /*ea50*/  LOP3.LUT R3, R3, 0xfffffffc, RZ, 0xc0, !PT ;  /* 0xfffffffc03037812 */ /* 0x000fe200078ec0ff */
[----:B------:R-:W-:Y:S01]  /*ea60*/  ULDC UR4, c[0x0][0x324] ;  /* 0x0000c90000047ab9 */ /* 0x000fe20000000800 */
[----:B------:R-:W-:Y:S01]  /*ea70*/  LEA.HI R5, R5, R203, RZ, 0x2 ;  /* 0x000000cb05057211 */ /* 0x000fe200078f10ff */
[----:B------:R-:W-:Y:S01]  /*ea80*/  ULOP3.LUT UR4, URZ, UR4, URZ, 0x33, !UPT ;  /* 0x000000043f047292 */ /* 0x000fe2000f8e333f */
[----:B-1----:R-:W-:Y:S01]  /*ea90*/  SHF.R.S32.HI R6, RZ, 0x1f, R0 ;  /* 0x0000001fff067819 */ /* 0x002fe20000011400 */
[----:B------:R-:W-:Y:S01]  /*eaa0*/  IMAD.IADD R3, R204, 0x1, -R3 ;  /* 0x00000001cc037824 */ /* 0x000fe200078e0a03 */
[----:B------:R-:W-:Y:S01]  /*eab0*/  LOP3.LUT R7, R5, 0xffffffc, RZ, 0xc0, !PT ;  /* 0x0ffffffc05077812 */ /* 0x000fe200078ec0ff */
[----:B------:R-:W0:Y:S01]  /*eac0*/  LDGDEPBAR ;  /* 0x00000000000079af */ /* 0x000e220000000000 */
[----:B------:R-:W-:-:S02]  /*ead0*/  LEA.HI R6, R6, R0, RZ, 0x2 ;  /* 0x0000000006067211 */ /* 0x000fc400078f10ff */
[----:B------:R-:W-:Y:S01]  /*eae0*/  LEA.HI R5, R3, R3, RZ, 0x1 ;  /* 0x0000000303057211 */ /* 0x000fe200078f08ff */
[----:B------:R-:W-:Y:S01]  /*eaf0*/  IMAD.IADD R8, R203, 0x1, -R7 ;  /* 0x00000001cb087824 */ /* 0x000fe200078e0a07 */
[----:B------:R-:W-:Y:S02]  /*eb00*/  LEA.HI.SX32 R7, R6, UR17, 0x1e ;  /* 0x0000001106077c11 */ /* 0x000fe4000f8ff2ff */
[----:B------:R-:W-:Y:S01]  /*eb10*/  PLOP3.LUT P1, PT, PT, PT, UP1, 0x80, 0x0 ;  /* 0x000000000000781c */ /* 0x000fe20003f2f018 */
[C---:B------:R-:W-:Y:S01]  /*eb20*/  IMAD.SHL.U32 R9, R5.reuse, 0x20, RZ ;  /* 0x0000002005097824 */ /* 0x040fe200078e00ff */
[----:B------:R-:W-:Y:S01]  /*eb30*/  LOP3.LUT R5, R5, 0x1ffffffe, RZ, 0xc0, !PT ;  /* 0x1ffffffe05057812 */ /* 0x000fe200078ec0ff */
[----:B------:R-:W-:Y:S01]  /*eb40*/  IMAD R8, R8, 0x10, R7 ;  /* 0x0000001008087824 */ /* 0x000fe200078e0207 */
[----:B------:R-:W-:Y:S02]  /*eb50*/  PLOP3.LUT P0, PT, PT, PT, UP1, 0x80, 0x0 ;  /* 0x000000000000781c */ /* 0x000fe40003f0f018 */
[----:B------:R-:W-:Y:S01]  /*eb60*/  LOP3.LUT R7, R9, 0xffffffc0, RZ, 0xc0, !PT ;  /* 0xffffffc009077812 */ /* 0x000fe200078ec0ff */
[----:B------:R-:W-:-:S04]  /*eb70*/  IMAD.IADD R5, R3, 0x1, -R5 ;  /* 0x0000000103057824 */ /* 0x000fc800078e0a05 */
[----:B------:R-:W-:-:S04]  /*eb80*/  IMAD.IADD R3, R7, 0x1, R8 ;  /* 0x0000000107037824 */ /* 0x000fc800078e0208 */
[----:B------:R-:W-:-:S04]  /*eb90*/  IMAD R10, R5, 0x8, R3 ;  /* 0x00000008050a7824 */ /* 0x000fc800078e0203 */
[----:B------:R-:W-:Y:S01]  /*eba0*/  @P1 IMAD.HI.U32 R3, R10, c[0x0][0x2c8], RZ ;  /* 0x0000b2000a031a27 */ /* 0x000fe200078e00ff */
[----:B------:R1:W-:Y:S03]  /*ebb0*/  STL [R1+0x18], R10 ;  /* 0x0000180a01007387 */ /* 0x0003e60000100800 */
[----:B------:R-:W-:Y:S01]  /*ebc0*/  IMAD.MOV.U32 R9, RZ, RZ, R10 ;  /* 0x000000ffff097224 */ /* 0x000fe200078e000a */
[----:B------:R-:W-:Y:S02]  /*ebd0*/  @P0 SHF.R.U32.HI R9, RZ, c[0x0][0x2cc], R3 ;  /* 0x0000b300ff090a19 */ /* 0x000fe40000011603 */
[----:B------:R-:W-:Y:S02]  /*ebe0*/  LOP3.LUT R3, R6, 0x7ffffffc, RZ, 0xc0, !PT ;  /* 0x7ffffffc06037812 */ /* 0x000fe400078ec0ff */
[----:B------:R-:W-:Y:S01]  /*ebf0*/  PLOP3.LUT P0, PT, PT, PT, UP0, 0x40, 0x0 ;  /* 0x000000000000781c */ /* 0x000fe20003f0e808 */
[----:B------:R-:W2:Y:S02]  /*ec00*/  SHFL.IDX PT, R6, R9, RZ, 0x1c1f ;  /* 0x001c1fff09067589 */ /* 0x000ea400000e0000 */
[----:B------:R-:W-:-:S02]  /*ec10*/  IMAD.IADD R3, R0, 0x1, -R3 ;  /* 0x0000000100037824 */ /* 0x000fc400078e0a03 */
[----:B------:R-:W-:Y:S02]  /*ec20*/  IMAD.U32 R0, RZ, RZ, UR23 ;  /* 0x00000017ff007e24 */ /* 0x000fe4000f8e00ff */
[----:B------:R-:W-:Y:S02]  /*ec30*/  IMAD.SHL.U32 R7, R3, 0x2, RZ ;  /* 0x0000000203077824 */ /* 0x000fe400078e00ff */
[----:B------:R-:W-:-:S03]  /*ec40*/  IMAD.U32 R3, RZ, RZ, UR36 ;  /* 0x00000024ff037e24 */ /* 0x000fc6000f8e00ff */
[----:B------:R3:W-:Y:S01]  /*ec50*/  STL [R1], R7 ;  /* 0x0000000701007387 */ /* 0x0007e20000100800 */
[C---:B------:R-:W-:Y:S02]  /*ec60*/  IADD3 R0, -R7.reuse, 0x1, R0 ;  /* 0x0000000107007810 */ /* 0x040fe40007ffe100 */
[C---:B------:R-:W-:Y:S02]  /*ec70*/  IADD3 R11, -R7.reuse, UR7, R3 ;  /* 0x00000007070b7c10 */ /* 0x040fe4000fffe103 */
[----:B------:R-:W-:Y:S02]  /*ec80*/  IADD3 R0, R0, -UR10, RZ ;  /* 0x8000000a00007c10 */ /* 0x000fe4000fffe0ff */
[----:B------:R-:W-:Y:S02]  /*ec90*/  IADD3 R13, -R7, UR36, RZ ;  /* 0x00000024070d7c10 */ /* 0x000fe4000fffe1ff */
[C---:B-1----:R-:W-:Y:S02]  /*eca0*/  IADD3 R10, R0.reuse, c[0x0][0x328], RZ ;  /* 0x0000ca00000a7a10 */ /* 0x042fe40007ffe0ff */
[----:B------:R-:W-:Y:S01]  /*ecb0*/  IADD3 R12, R0, UR4, RZ ;  /* 0x00000004000c7c10 */ /* 0x000fe2000fffe0ff */
[----:B------:R-:W-:-:S02]  /*ecc0*/  IMAD.IADD R0, R201, 0x1, R200 ;  /* 0x00000001c9007824 */ /* 0x000fc400078e02c8 */
[--C-:B--2---:R-:W-:Y:S02]  /*ecd0*/  IMAD.IADD R5, R10, 0x1, R6.reuse ;  /* 0x000000010a057824 */ /* 0x104fe400078e0206 */
[----:B------:R-:W-:-:S03]  /*ece0*/  IMAD.IADD R3, R12, 0x1, R6 ;  /* 0x000000010c037824 */ /* 0x000fc600078e0206 */
[----:B------:R-:W-:Y:S01]  /*ecf0*/  IMNMX R5, R5, R11, PT ;  /* 0x0000000b05057217 */ /* 0x000fe20003800200 */
[----:B------:R-:W-:Y:S05]  /*ed00*/  @P0 BRA `(.L_x_1233) ;  /* 0x0000015000000947 */ /* 0x000fea0003800000 */
[----:B---3--:R-:W-:Y:S01]  /*ed10*/  IMAD.U32 R7, RZ, RZ, UR10 ;  /* 0x0000000aff077e24 */ /* 0x008fe2000f8e00ff */
        /* <DEDUP_REMOVED lines=11> */
.L_x_1235:
[----:B------:R-:W-:-:S04]  /*edd0*/  MOV R7, c[0x0][0x32c] ;  /* 0x0000cb0000077a02 */ /* 0x000fc80000000f00 */
[----:B------:R-:W-:-:S13]  /*ede0*/  ISETP.NE.AND P0, PT, R7, 0x1, PT ;  /* 0x000000010700780c */ /* 0x000fda0003f05270 */
[----:B------:R-:W-:-:S05]  /*edf0*/  @P0 IMAD.HI.U32 R7, R6, c[0x0][0x330], RZ ;  /* 0x0000cc0006070a27 */ /* 0x000fca00078e00ff */
[----:B------:R-:W-:Y:S02]  /*ee00*/  @P0 SHF.R.U32.HI R6, RZ, c[0x0][0x334], R7 ;  /* 0x0000cd00ff060a19 */ /* 0x000fe40000011607 */
.L_x_1236:
[----:B------:R-:W-:Y:S05]  /*ee10*/  BSYNC B0 ;  /* 0x0000000000007941 */ /* 0x000fea0003800000 */
.L_x_1234:
[----:B------:R-:W-:-:S05]  /*ee20*/  IMAD R6, R6, c[0x0][0x32c], R13 ;  /* 0x0000cb0006067a24 */ /* 0x000fca00078e020d */
[----:B------:R-:W-:Y:S02]  /*ee30*/  IADD3 R7, R6, c[0x0][0x32c], RZ ;  /* 0x0000cb0006077a10 */ /* 0x000fe40007ffe0ff */
[----:B------:R-:W-:Y:S02]  /*ee40*/  IMNMX R3, R3, R6, !PT ;  /* 0x0000000603037217 */ /* 0x000fe40007800200 */
[----:B------:R-:W-:Y:S02]  /*ee50*/  IMNMX R5, R5, R7, PT ;  /* 0x0000000705057217 */ /* 0x000fe40003800200 */
.L_x_1233:
[----:B------:R-:W1:Y:S01]  /*ee60*/  SHFL.IDX PT, R8, R9, 0x1, 0x1c1f ;  /* 0x003c1f0009087f89 */ /* 0x000e6200000e0000 */
[----:B------:R-:W-:-:S06]  /*ee70*/  UISETP.NE.AND UP0, UPT, UR12, URZ, UPT ;  /* 0x0000003f0c00728c */ /* 0x000fcc000bf05270 */
[----:B------:R-:W-:Y:S01]  /*ee80*/  PLOP3.LUT P0, PT, PT, PT, UP0, 0x40, 0x0 ;  /* 0x000000000000781c */ /* 0x000fe20003f0e808 */
[--C-:B-1-3--:R-:W-:Y:S02]  /*ee90*/  IMAD.IADD R7, R10, 0x1, R8.reuse ;  /* 0x000000010a077824 */ /* 0x10afe400078e0208 */
        /* <DEDUP_REMOVED lines=15> */
.L_x_1239:
[----:B------:R-:W-:-:S04]  /*ef90*/  MOV R14, c[0x0][0x32c] ;  /* 0x0000cb00000e7a02 */ /* 0x000fc80000000f00 */
[----:B------:R-:W-:-:S13]  /*efa0*/  ISETP.NE.AND P0, PT, R14, 0x1, PT ;  /* 0x000000010e00780c */ /* 0x000fda0003f05270 */
[----:B------:R-:W-:-:S05]  /*efb0*/  @P0 IMAD.HI.U32 R14, R8, c[0x0][0x330], RZ ;  /* 0x0000cc00080e0a27 */ /* 0x000fca00078e00ff */
[----:B------:R-:W-:Y:S02]  /*efc0*/  @P0 SHF.R.U32.HI R8, RZ, c[0x0][0x334], R14 ;  /* 0x0000cd00ff080a19 */ /* 0x000fe4000001160e */
.L_x_1240:
[----:B------:R-:W-:Y:S05]  /*efd0*/  BSYNC B0 ;  /* 0x0000000000007941 */ /* 0x000fea0003800000 */
.L_x_1238:
[----:B------:R-:W-:-:S05]  /*efe0*/  IMAD R8, R8, c[0x0][0x32c], R13 ;  /* 0x0000cb0008087a24 */ /* 0x000fca00078e020d */
[----:B------:R-:W-:Y:S02]  /*eff0*/  IADD3 R14, R8, c[0x0][0x32c], RZ ;  /* 0x0000cb00080e7a10 */ /* 0x000fe40007ffe0ff */
[----:B------:R-:W-:Y:S02]  /*f000*/  IMNMX R6, R6, R8, !PT ;  /* 0x0000000806067217 */ /* 0x000fe40007800200 */
[----:B------:R-:W-:Y:S02]  /*f010*/  IMNMX R7, R7, R14, PT ;  /* 0x0000000e07077217 */ /* 0x000fe40003800200 */
.L_x_1237:
[----:B------:R-:W-:Y:S01]  /*f020*/  UISETP.GE.AND UP0, UPT, UR36, 0x1, UPT ;  /* 0x000000012400788c */ /* 0x000fe2000bf06270 */
[----:B------:R-:W1:Y:S01]  /*f030*/  SHFL.IDX PT, R8, R9, 0x2, 0x1c1f ;  /* 0x005c1f0009087f89 */ /* 0x000e6200000e0000 */
[----:B------:R-:W-:Y:S02]  /*f040*/  UISETP.GE.AND UP3, UPT, UR36, 0x2, UPT ;  /* 0x000000022400788c */ /* 0x000fe4000bf66270 */
[----:B------:R-:W-:Y:S02]  /*f050*/  UISETP.GE.AND UP2, UPT, UR36, 0x9, UPT ;  /* 0x000000092400788c */ /* 0x000fe4000bf46270 */
        /* <DEDUP_REMOVED lines=13> */
[----:B------:R-:W-:Y:S01]  /*f130*/  PLOP3.LUT P3, PT, PT, PT, UP0, 0x40, 0x0 ;  /* 0x000000000000781c */ /* 0x000fe20003f6e808 */
[----:B------:R-:W-:Y:S01]  /*f140*/  UISETP.GE.AND UP0, UPT, UR36, 0x12, UPT ;  /* 0x000000122400788c */ /* 0x000fe2000bf06270 */
[C---:B------:R-:W-:Y:S01]  /*f150*/  ISETP.LT.OR P2, PT, R5.reuse, 0x1, P0 ;  /* 0x000000010500780c */ /* 0x040fe20000741670 */
[----:B------:R-:W-:Y:S01]  /*f160*/  UP2UR UR33, UPR, URZ, 0x4 ;  /* 0x000000043f217883 */ /* 0x000fe20008000000 */
[----:B------:R-:W-:Y:S01]  /*f170*/  PLOP3.LUT P0, PT, PT, PT, UP1, 0x40, 0x0 ;  /* 0x000000000000781c */ /* 0x000fe20003f0e818 */
[----:B------:R-:W-:Y:S01]  /*f180*/  UP2UR UR30, UPR, URZ, 0x1 ;  /* 0x000000013f1e7883 */ /* 0x000fe20008000000 */
[----:B------:R-:W-:Y:S01]  /*f190*/  ISETP.LT.OR P5, PT, R5, 0x2, P4 ;  /* 0x000000020500780c */ /* 0x000fe200027a1670 */
[----:B------:R-:W-:Y:S01]  /*f1a0*/  UP2UR UR32, UPR, URZ, 0x2 ;  /* 0x000000023f207883 */ /* 0x000fe20008000000 */
[----:B------:R-:W-:Y:S01]  /*f1b0*/  ISETP.GT.AND P4, PT, R3, 0x9, P0 ;  /* 0x000000090300780c */ /* 0x000fe20000784270 */
[----:B------:R-:W-:Y:S01]  /*f1c0*/  UISETP.GE.AND UP2, UPT, UR36, 0x52, UPT ;  /* 0x000000522400788c */ /* 0x000fe2000bf46270 */
[----:B------:R-:W-:Y:S01]  /*f1d0*/  PLOP3.LUT P0, PT, PT, PT, UP0, 0x40, 0x0 ;  /* 0x000000000000781c */ /* 0x000fe20003f0e808 */
[----:B------:R-:W-:Y:S01]  /*f1e0*/  UISETP.GE.AND UP0, UPT, UR36, 0x19, UPT ;  /* 0x000000192400788c */ /* 0x000fe2000bf06270 */
[----:B------:R-:W-:Y:S01]  /*f1f0*/  FSEL R15, R92, -INF , !P2 ;  /* 0xff8000005c0f7808 */ /* 0x000fe20005000000 */
        /* <DEDUP_REMOVED lines=9> */
[----:B------:R-:W-:Y:S01]  /*f290*/  ISETP.LT.OR P5, PT, R5, 0xa, P4 ;  /* 0x0000000a0500780c */ /* 0x000fe200027a1670 */
[----:B------:R-:W-:Y:S01]  /*f2a0*/  UP2UR UR28, UPR, URZ, 0x1 ;  /* 0x000000013f1c7883 */ /* 0x000fe20008000000 */
[----:B------:R-:W-:Y:S01]  /*f2b0*/  ISETP.GT.AND P4, PT, R3, 0x11, P0 ;  /* 0x000000110300780c */ /* 0x000fe20000784270 */
[----:B------:R-:W-:Y:S01]  /*f2c0*/  UISETP.GE.AND UP3, UPT, UR36, 0x51, UPT ;  /* 0x000000512400788c */ /* 0x000fe2000bf66270 */
[----:B------:R-:W-:Y:S01]  /*f2d0*/  PLOP3.LUT P0, PT, PT, PT, UP0, 0x40, 0x0 ;  /* 0x000000000000781c */ /* 0x000fe20003f0e808 */
[----:B------:R-:W-:Y:S01]  /*f2e0*/  UISETP.GE.AND UP0, UPT, UR36, 0x21, UPT ;  /* 0x000000212400788c */ /* 0x000fe2000bf06270 */
[----:B------:R-:W-:-:S02]  /*f2f0*/  FSEL R17, R88, -INF , !P2 ;  /* 0xff80000058117808 */ /* 0x000fc40005000000 */
        /* <DEDUP_REMOVED lines=8> */
[----:B------:R-:W-:-:S02]  /*f380*/  ISETP.GT.AND P4, PT, R3, 0x19, P0 ;  /* 0x000000190300780c */ /* 0x000fc40000784270 */
        /* <DEDUP_REMOVED lines=35> */
[----:B------:R-:W-:-:S02]  /*f5c0*/  FSEL R44, R64, -INF , !P2 ;  /* 0xff800000402c7808 */ /* 0x000fc40005000000 */
[----:B------:R-:W-:Y:S02]  /*f5d0*/  ISETP.GT.AND P4, PT, R3, 0x31, P0 ;  /* 0x000000310300780c */ /* 0x000fe40000784270 */
[----:B------:R-:W-:Y:S02]  /*f5e0*/  ISETP.LT.OR P2, PT, R5, 0x31, P1 ;  /* 0x000000310500780c */ /* 0x000fe40000f41670 */
[----:B------:R-:W-:Y:S01]  /*f5f0*/  PLOP3.LUT P0, PT, PT, PT, UP0, 0x40, 0x0 ;  /* 0x000000000000781c */ /* 0x000fe20003f0e808 */
[----:B------:R-:W-:Y:S01]  /*f600*/  UISETP.GE.AND UP0, UPT, UR36, 0x41, UPT ;  /* 0x000000412400788c */ /* 0x000fe2000bf06270 */
[----:B------:R-:W-:Y:S02]  /*f610*/  ISETP.GT.AND P1, PT, R3, 0x38, P3 ;  /* 0x000000380300780c */ /* 0x000fe40001f24270 */
[----:B------:R-:W-:Y:S01]  /*f620*/  FSEL R45, R65, -INF , !P5 ;  /* 0xff800000412d7808 */ /* 0x000fe20006800000 */
[----:B------:R-:W-:Y:S01]  /*f630*/  UP2UR UR4, UPR, URZ, 0x1 ;  /* 0x000000013f047883 */ /* 0x000fe20008000000 */
[----:B------:R-:W-:-:S02]  /*f640*/  ISETP.LT.OR P5, PT, R5, 0x32, P4 ;  /* 0x000000320500780c */ /* 0x000fc400027a1670 */
[----:B------:R-:W-:Y:S02]  /*f650*/  ISETP.GT.AND P4, PT, R3, 0x39, P0 ;  /* 0x000000390300780c */ /* 0x000fe40000784270 */
[----:B------:R-:W-:Y:S02]  /*f660*/  ISETP.LT.OR P0, PT, R5, 0x39, P1 ;  /* 0x000000390500780c */ /* 0x000fe40000f01670 */
[----:B------:R-:W-:Y:S02]  /*f670*/  FSEL R140, R60, -INF , !P2 ;  /* 0xff8000003c8c7808 */ /* 0x000fe40005000000 */
[----:B------:R-:W-:Y:S01]  /*f680*/  PLOP3.LUT P2, PT, PT, PT, UP6, 0x40, 0x0 ;  /* 0x000000000000781c */ /* 0x000fe20003f4e868 */
[----:B------:R-:W-:Y:S01]  /*f690*/  UISETP.NE.AND UP6, UPT, UR12, URZ, UPT ;  /* 0x0000003f0c00728c */ /* 0x000fe2000bfc5270 */
[----:B------:R-:W-:Y:S02]  /*f6a0*/  FSEL R144, R56, -INF , !P0 ;  /* 0xff80000038907808 */ /* 0x000fe40004000000 */
[----:B------:R-:W-:-:S02]  /*f6b0*/  PLOP3.LUT P1, PT, PT, PT, UP5, 0x40, 0x0 ;  /* 0x000000000000781c */ /* 0x000fc40003f2e858 */
[----:B------:R-:W-:Y:S02]  /*f6c0*/  PLOP3.LUT P0, PT, PT, PT, UP4, 0x40, 0x0 ;  /* 0x000000000000781c */ /* 0x000fe40003f0e848 */
[C---:B------:R-:W-:Y:S02]  /*f6d0*/  ISETP.GT.AND P2, PT, R3.reuse, 0x41, P2 ;  /* 0x000000410300780c */ /* 0x040fe40001744270 */
[C---:B------:R-:W-:Y:S02]  /*f6e0*/  ISETP.GT.AND P1, PT, R3.reuse, 0x48, P1 ;  /* 0x000000480300780c */ /* 0x040fe40000f24270 */
[----:B------:R-:W-:Y:S02]  /*f6f0*/  ISETP.GT.AND P0, PT, R3, 0x49, P0 ;  /* 0x000000490300780c */ /* 0x000fe40000704270 */
[----:B------:R-:W-:Y:S01]  /*f700*/  PLOP3.LUT P3, PT, PT, PT, UP0, 0x40, 0x0 ;  /* 0x000000000000781c */ /* 0x000fe20003f6e808 */
[----:B------:R-:W-:Y:S01]  /*f710*/  UISETP.GE.AND UP0, UPT, UR36, 0x5a, UPT ;  /* 0x0000005a2400788c */ /* 0x000fe2000bf06270 */
[----:B------:R-:W-:-:S02]  /*f720*/  ISETP.LT.OR P2, PT, R5, 0x42, P2 ;  /* 0x000000420500780c */ /* 0x000fc40001741670 */
[C---:B------:R-:W-:Y:S02]  /*f730*/  ISETP.LT.OR P1, PT, R5.reuse, 0x49, P1 ;  /* 0x000000490500780c */ /* 0x040fe40000f21670 */
[----:B------:R-:W-:Y:S02]  /*f740*/  ISETP.LT.OR P0, PT, R5, 0x4a, P0 ;  /* 0x0000004a0500780c */ /* 0x000fe40000701670 */
[----:B------:R-:W-:Y:S02]  /*f750*/  ISETP.GT.AND P3, PT, R3, 0x40, P3 ;  /* 0x000000400300780c */ /* 0x000fe40001f64270 */
[----:B------:R-:W-:Y:S02]  /*f760*/  FSEL R164, R53, -INF , !P2 ;  /* 0xff80000035a47808 */ /* 0x000fe40005000000 */
[----:B------:R-:W-:Y:S02]  /*f770*/  PLOP3.LUT P2, PT, PT, PT, UP2, 0x40, 0x0 ;  /* 0x000000000000781c */ /* 0x000fe40003f4e828 */
[----:B------:R-:W-:-:S02]  /*f780*/  FSEL R163, R48, -INF , !P1 ;  /* 0xff80000030a37808 */ /* 0x000fc40004800000 */
[----:B------:R-:W-:Y:S02]  /*f790*/  PLOP3.LUT P1, PT, PT, PT, UP1, 0x40, 0x0 ;  /* 0x000000000000781c */ /* 0x000fe40003f2e818 */
[----:B------:R-:W-:Y:S02]  /*f7a0*/  FSEL R167, R49, -INF , !P0 ;  /* 0xff80000031a77808 */ /* 0x000fe40004000000 */
[----:B------:R-:W-:Y:S02]  /*f7b0*/  PLOP3.LUT P0, PT, PT, PT, UP0, 0x40, 0x0 ;  /* 0x000000000000781c */ /* 0x000fe40003f0e808 */
[----:B------:R-:W-:Y:S02]  /*f7c0*/  ISETP.LT.OR P3, PT, R5, 0x41, P3 ;  /* 0x000000410500780c */ /* 0x000fe40001f61670 */
[C---:B------:R-:W-:Y:S02]  /*f7d0*/  ISETP.GT.AND P2, PT, R3.reuse, 0x51, P2 ;  /* 0x000000510300780c */ /* 0x040fe40001744270 */
[----:B------:R-:W-:-:S02]  /*f7e0*/  ISETP.GT.AND P1, PT, R3, 0x58, P1 ;  /* 0x000000580300780c */ /* 0x000fc40000f24270 */
[----:B------:R-:W-:Y:S02]  /*f7f0*/  ISETP.GT.AND P0, PT, R3, 0x59, P0 ;  /* 0x000000590300780c */ /* 0x000fe40000704270 */
[C---:B------:R-:W-:Y:S02]  /*f800*/  ISETP.LT.OR P4, PT, R5.reuse, 0x3a, P4 ;  /* 0x0000003a0500780c */ /* 0x040fe40002781670 */
[----:B------:R-:W-:Y:S02]  /*f810*/  FSEL R146, R52, -INF , !P3 ;  /* 0xff80000034927808 */ /* 0x000fe40005800000 */
[C---:B------:R-:W-:Y:S02]  /*f820*/  ISETP.LT.OR P3, PT, R5.reuse, 0x52, P2 ;  /* 0x000000520500780c */ /* 0x040fe40001761670 */
[C---:B------:R-:W-:Y:S02]  /*f830*/  ISETP.LT.OR P2, PT, R5.reuse, 0x59, P1 ;  /* 0x000000590500780c */ /* 0x040fe40000f41670 */
[----:B------:R-:W-:-:S02]  /*f840*/  ISETP.LT.OR P1, PT, R5, 0x5a, P0 ;  /* 0x0000005a0500780c */ /* 0x000fc40000721670 */
[----:B------:R-:W-:Y:S02]  /*f850*/  FSEL R145, R57, -INF , !P4 ;  /* 0xff80000039917808 */ /* 0x000fe40006000000 */
[----:B------:R-:W-:Y:S01]  /*f860*/  PLOP3.LUT P0, PT, PT, PT, UP6, 0x40, 0x0 ;  /* 0x000000000000781c */ /* 0x000fe20003f0e868 */
[----:B------:R-:W-:Y:S01]  /*f870*/  UISETP.NE.AND UP6, UPT, UR37, URZ, UPT ;  /* 0x0000003f2500728c */ /* 0x000fe2000bfc5270 */
[----:B------:R-:W-:Y:S02]  /*f880*/  PLOP3.LUT P4, PT, PT, PT, UP3, 0x40, 0x0 ;  /* 0x000000000000781c */ /* 0x000fe40003f8e838 */
[----:B------:R-:W-:Y:S02]  /*f890*/  FSEL R141, R61, -INF , !P5 ;  /* 0xff8000003d8d7808 */ /* 0x000fe40006800000 */
[----:B------:R-:W-:Y:S01]  /*f8a0*/  ISETP.GT.AND P4, PT, R3, 0x50, P4 ;  /* 0x000000500300780c */ /* 0x000fe20002784270 */
[----:B-1----:R-:W-:Y:S01]  /*f8b0*/  IMAD.IADD R3, R12, 0x1, R8 ;  /* 0x000000010c037824 */ /* 0x002fe200078e0208 */
[----:B------:R-:W-:-:S02]  /*f8c0*/  FSEL R203, R33, -INF , !P3 ;  /* 0xff80000021cb7808 */ /* 0x000fc40005800000 */
[----:B------:R-:W-:Y:S01]  /*f8d0*/  ISETP.LT.OR P4, PT, R5, 0x51, P4 ;  /* 0x000000510500780c */ /* 0x000fe20002781670 */
[----:B------:R-:W-:Y:S01]  /*f8e0*/  IMAD.IADD R5, R10, 0x1, R8 ;  /* 0x000000010a057824 */ /* 0x000fe200078e0208 */
[----:B------:R-:W-:Y:S02]  /*f8f0*/  FSEL R202, R28, -INF , !P2 ;  /* 0xff8000001cca7808 */ /* 0x000fe40005000000 */
[----:B------:R-:W-:Y:S02]  /*f900*/  FSEL R204, R32, -INF , !P4 ;  /* 0xff80000020cc7808 */ /* 0x000fe40006000000 */
[----:B------:R-:W-:Y:S02]  /*f910*/  IMNMX R5, R5, R11, PT ;  /* 0x0000000b05057217 */ /* 0x000fe40003800200 */
        /* <DEDUP_REMOVED lines=14> */
.L_x_1243:
[----:B------:R-:W-:-:S04]  /*fa00*/  MOV R14, c[0x0][0x32c] ;  /* 0x0000cb00000e7a02 */ /* 0x000fc80000000f00 */
[----:B------:R-:W-:-:S13]  /*fa10*/  ISETP.NE.AND P0, PT, R14, 0x1, PT ;  /* 0x000000010e00780c */ /* 0x000fda0003f05270 */
[----:B------:R-:W-:-:S05]  /*fa20*/  @P0 IMAD.HI.U32 R14, R8, c[0x0][0x330], RZ ;  /* 0x0000cc00080e0a27 */ /* 0x000fca00078e00ff */
[----:B------:R-:W-:Y:S02]  /*fa30*/  @P0 SHF.R.U32.HI R8, RZ, c[0x0][0x334], R14 ;  /* 0x0000cd00ff080a19 */ /* 0x000fe4000001160e */
.L_x_1244:
[----:B------:R-:W-:Y:S05]  /*fa40*/  BSYNC B0 ;  /* 0x0000000000007941 */ /* 0x000fea0003800000 */
.L_x_1242:
[----:B------:R-:W-:-:S05]  /*fa50*/  IMAD R8, R8, c[0x0][0x32c], R13 ;  /* 0x0000cb0008087a24 */ /* 0x000fca00078e020d */
[----:B------:R-:W-:Y:S02]  /*fa60*/  IADD3 R14, R8, c[0x0][0x32c], RZ ;  /* 0x0000cb00080e7a10 */ /* 0x000fe40007ffe0ff */
[----:B------:R-:W-:Y:S02]  /*fa70*/  IMNMX R3, R3, R8, !PT ;  /* 0x0000000803037217 */ /* 0x000fe40007800200 */
[----:B------:R-:W-:Y:S02]  /*fa80*/  IMNMX R5, R5, R14, PT ;  /* 0x0000000e05057217 */ /* 0x000fe40003800200 */
.L_x_1241:
[----:B------:R-:W-:Y:S01]  /*fa90*/  UP2UR UR42, UPR, URZ, 0x40 ;  /* 0x000000403f2a7883 */ /* 0x000fe20008000000 */
[----:B------:R-:W1:Y:S01]  /*faa0*/  SHFL.IDX PT, R8, R9, 0x3, 0x1c1f ;  /* 0x007c1f0009087f89 */ /* 0x000e6200000e0000 */
[----:B------:R-:W-:Y:S02]  /*fab0*/  UISETP.NE.AND UP6, UPT, UR26, URZ, UPT ;  /* 0x0000003f1a00728c */ /* 0x000fe4000bfc5270 */
[----:B------:R-:W-:Y:S02]  /*fac0*/  UP2UR UR36, UPR, URZ, 0x1 ;  /* 0x000000013f247883 */ /* 0x000fe40008000000 */
[----:B------:R-:W-:-:S02]  /*fad0*/  UP2UR UR43, UPR, URZ, 0x40 ;  /* 0x000000403f2b7883 */ /* 0x000fc40008000000 */
[----:B------:R-:W-:Y:S02]  /*fae0*/  UISETP.NE.AND UP6, UPT, UR32, URZ, UPT ;  /* 0x0000003f2000728c */ /* 0x000fe4000bfc5270 */
[----:B------:R-:W-:Y:S02]  /*faf0*/  UISETP.NE.AND UP0, UPT, UR34, URZ, UPT ;  /* 0x0000003f2200728c */ /* 0x000fe4000bf05270 */
[----:B------:R-:W-:Y:S02]  /*fb00*/  UP2UR UR44, UPR, URZ, 0x40 ;  /* 0x000000403f2c7883 */ /* 0x000fe40008000000 */
[----:B------:R-:W-:Y:S02]  /*fb10*/  UISETP.NE.AND UP6, UPT, UR35, URZ, UPT ;  /* 0x0000003f2300728c */ /* 0x000fe4000bfc5270 */
[----:B------:R-:W-:Y:S01]  /*fb20*/  PLOP3.LUT P0, PT, PT, PT, UP0, 0x40, 0x0 ;  /* 0x000000000000781c */ /* 0x000fe20003f0e808 */
[----:B------:R-:W-:Y:S02]  /*fb30*/  UP2UR UR41, UPR, URZ, 0x20 ;  /* 0x000000203f297883 */ /* 0x000fe40008000000 */
[----:B------:R-:W-:Y:S01]  /*fb40*/  UISETP.NE.AND UP5, UPT, UR33, URZ, UPT ;  /* 0x0000003f2100728c */ /* 0x000fe2000bfa5270 */
[----:B------:R-:W-:Y:S01]  /*fb50*/  PLOP3.LUT P1, PT, PT, PT, UP6, 0x40, 0x0 ;  /* 0x000000000000781c */ /* 0x000fe20003f2e868 */
[----:B------:R-:W-:Y:S01]  /*fb60*/  UISETP.NE.AND UP6, UPT, UR44, URZ, UPT ;  /* 0x0000003f2c00728c */ /* 0x000fe2000bfc5270 */
[C---:B------:R-:W-:Y:S01]  /*fb70*/  ISETP.GT.AND P0, PT, R6.reuse, 0x1, P0 ;  /* 0x000000010600780c */ /* 0x040fe20000704270 */
[----:B------:R-:W-:Y:S01]  /*fb80*/  UP2UR UR40, UPR, URZ, 0x10 ;  /* 0x000000103f287883 */ /* 0x000fe20008000000 */
[C---:B------:R-:W-:Y:S01]  /*fb90*/  ISETP.GT.AND P1, PT, R6.reuse, RZ, P1 ;  /* 0x000000ff0600720c */ /* 0x040fe20000f24270 */
[----:B------:R-:W-:Y:S01]  /*fba0*/  UISETP.NE.AND UP4, UPT, UR31, URZ, UPT ;  /* 0x0000003f1f00728c */ /* 0x000fe2000bf85270 */
[C---:B------:R-:W-:Y:S01]  /*fbb0*/  ISETP.LT.OR P2, PT, R7.reuse, 0x2, P0 ;  /* 0x000000020700780c */ /* 0x040fe20000741670 */
[----:B------:R-:W-:Y:S01]  /*fbc0*/  UP2UR UR39, UPR, URZ, 0x8 ;  /* 0x000000083f277883 */ /* 0x000fe20008000000 */
[----:B------:R-:W-:Y:S01]  /*fbd0*/  ISETP.LT.OR P3, PT, R7, 0x1, P1 ;  /* 0x000000010700780c */ /* 0x000fe20000f61670 */
[----:B------:R-:W-:Y:S01]  /*fbe0*/  UISETP.NE.AND UP3, UPT, UR30, URZ, UPT ;  /* 0x0000003f1e00728c */ /* 0x000fe2000bf65270 */
[----:B------:R-:W-:Y:S01]  /*fbf0*/  PLOP3.LUT P1, PT, PT, PT, UP5, 0x40, 0x0 ;  /* 0x000000000000781c */ /* 0x000fe20003f2e858 */
[----:B------:R-:W-:Y:S01]  /*fc00*/  UP2UR UR37, UPR, URZ, 0x2 ;  /* 0x000000023f257883 */ /* 0x000fe20008000000 */
[----:B------:R-:W-:Y:S01]  /*fc10*/  PLOP3.LUT P0, PT, PT, PT, UP6, 0x40, 0x0 ;  /* 0x000000000000781c */ /* 0x000fe20003f0e868 */
[----:B------:R-:W-:Y:S01]  /*fc20*/  UISETP.NE.AND UP6, UPT, UR29, URZ, UPT ;  /* 0x0000003f1d00728c */ /* 0x000fe2000bfc5270 */
[----:B------:R-:W-:Y:S01]  /*fc30*/  FSEL R18, R95, -INF , !P2 ;  /* 0xff8000005f127808 */ /* 0x000fe20005000000 */
[----:B------:R-:W-:Y:S01]  /*fc40*/  UISETP.NE.AND UP1, UPT, UR28, URZ, UPT ;  /* 0x0000003f1c00728c */ /* 0x000fe2000bf25270 */
[C---:B------:R-:W-:Y:S01]  /*fc50*/  ISETP.GT.AND P2, PT, R6.reuse, 0x8, P1 ;  /* 0x000000080600780c */ /* 0x040fe20000f44270 */
[----:B------:R-:W-:Y:S01]  /*fc60*/  UP2UR UR38, UPR, URZ, 0x4 ;  /* 0x000000043f267883 */ /* 0x000fe20008000000 */
[----:B------:R-:W-:Y:S01]  /*fc70*/  ISETP.GT.AND P1, PT, R6, 0x9, P0 ;  /* 0x000000090600780c */ /* 0x000fe20000724270 */
[----:B------:R-:W-:Y:S01]  /*fc80*/  UISETP.NE.AND UP2, UPT, UR27, URZ, UPT ;  /* 0x0000003f1b00728c */ /* 0x000fe2000bf45270 */
[----:B------:R-:W-:Y:S01]  /*fc90*/  PLOP3.LUT P0, PT, PT, PT, UP4, 0x40, 0x0 ;  /* 0x000000000000781c */ /* 0x000fe20003f0e848 */
[----:B------:R-:W-:Y:S01]  /*fca0*/  UP2UR UR44, UPR, URZ, 0x10 ;  /* 0x000000103f2c7883 */ /* 0x000fe20008000000 */
[----:B------:R-:W-:Y:S01]  /*fcb0*/  FSEL R14, R94, -INF , !P3 ;  /* 0xff8000005e0e7808 */ /* 0x000fe20005800000 */
[----:B------:R-:W-:Y:S01]  /*fcc0*/  UISETP.NE.AND UP4, UPT, UR32, URZ, UPT ;  /* 0x0000003f2000728c */ /* 0x000fe2000bf85270 */
[----:B------:R-:W-:-:S02]  /*fcd0*/  PLOP3.LUT P3, PT, PT, PT, UP3, 0x40, 0x0 ;  /* 0x000000000000781c */ /* 0x000fc40003f6e838 */
[C---:B------:R-:W-:Y:S02]  /*fce0*/  ISETP.LT.OR P4, PT, R7.reuse, 0x9, P2 ;  /* 0x000000090700780c */ /* 0x040fe40001781670 */
[C---:B------:R-:W-:Y:S02]  /*fcf0*/  ISETP.LT.OR P2, PT, R7.reuse, 0xa, P1 ;  /* 0x0000000a0700780c */ /* 0x040fe40000f41670 */
[C---:B------:R-:W-:Y:S02]  /*fd00*/  ISETP.GT.AND P1, PT, R6.reuse, 0x10, P0 ;  /* 0x000000100600780c */ /* 0x040fe40000724270 */
[----:B------:R-:W-:Y:S02]  /*fd10*/  ISETP.GT.AND P0, PT, R6, 0x11, P3 ;  /* 0x000000110600780c */ /* 0x000fe40001f04270 */
[----:B------:R-:W-:Y:S02]  /*fd20*/  ISETP.LT.OR P3, PT, R7, 0x11, P1 ;  /* 0x000000110700780c */ /* 0x000fe40000f61670 */
[----:B------:R-:W-:-:S02]  /*fd30*/  FSEL R21, R91, -INF , !P2 ;  /* 0xff8000005b157808 */ /* 0x000fc40005000000 */
[----:B------:R-:W-:Y:S01]  /*fd40*/  PLOP3.LUT P1, PT, PT, PT, UP6, 0x40, 0x0 ;  /* 0x000000000000781c */ /* 0x000fe20003f2e868 */
[----:B------:R-:W-:Y:S01]  /*fd50*/  UISETP.NE.AND UP6, UPT, UR43, URZ, UPT ;  /* 0x0000003f2b00728c */ /* 0x000fe2000bfc5270 */
[----:B------:R-:W-:Y:S01]  /*fd60*/  ISETP.LT.OR P2, PT, R7, 0x12, P0 ;  /* 0x000000120700780c */ /* 0x000fe20000741670 */
[----:B------:R-:W-:Y:S01]  /*fd70*/  UP2UR UR43, UPR, URZ, 0x2 ;  /* 0x000000023f2b7883 */ /* 0x000fe20008000000 */
[----:B------:R-:W-:Y:S01]  /*fd80*/  PLOP3.LUT P0, PT, PT, PT, UP1, 0x40, 0x0 ;  /* 0x000000000000781c */ /* 0x000fe20003f0e818 */
[----:B------:R-:W-:Y:S01]  /*fd90*/  UISETP.NE.AND UP1, UPT, UR35, URZ, UPT ;  /* 0x0000003f2300728c */ /* 0x000fe2000bf25270 */
[----:B------:R-:W-:Y:S02]  /*fda0*/  FSEL R27, R83, -INF , !P2 ;  /* 0xff800000531b7808 */ /* 0x000fe40005000000 */
[----:B------:R-:W-:Y:S02]  /*fdb0*/  FSEL R25, R82, -INF , !P3 ;  /* 0xff80000052197808 */ /* 0x000fe40005800000 */
[----:B------:R-:W-:-:S02]  /*fdc0*/  ISETP.GT.AND P3, PT, R6, 0x18, P1 ;  /* 0x000000180600780c */ /* 0x000fc40000f64270 */
[----:B------:R-:W-:Y:S01]  /*fdd0*/  PLOP3.LUT P2, PT, PT, PT, UP1, 0x40, 0x0 ;  /* 0x000000000000781c */ /* 0x000fe20003f4e818 */
[----:B------:R-:W-:Y:S01]  /*fde0*/  UISETP.NE.AND UP1, UPT, UR29, URZ, UPT ;  /* 0x0000003f1d00728c */ /* 0x000fe2000bf25270 */
[----:B------:R-:W-:Y:S02]  /*fdf0*/  ISETP.GT.AND P1, PT, R6, 0x19, P0 ;  /* 0x000000190600780c */ /* 0x000fe40000724270 */
[----:B------:R-:W-:Y:S01]  /*fe00*/  PLOP3.LUT P0, PT, PT, PT, UP0, 0x40, 0x0 ;  /* 0x000000000000781c */ /* 0x000fe20003f0e808 */
[----:B------:R-:W-:Y:S01]  /*fe10*/  UISETP.NE.AND UP0, UPT, UR25, URZ, UPT ;  /* 0x0000003f1900728c */ /* 0x000fe2000bf05270 */
[----:B------:R-:W-:Y:S02]  /*fe20*/  FSEL R20, R90, -INF , !P4 ;  /* 0xff8000005a147808 */ /* 0x000fe40006000000 */
[----:B------:R-:W-:Y:S02]  /*fe30*/  ISETP.GT.AND P2, PT, R3, RZ, P2 ;  /* 0x000000ff0300720c */ /* 0x000fe40001744270 */
[----:B------:R-:W-:-:S02]  /*fe40*/  ISETP.LT.OR P4, PT, R7, 0x19, P3 ;  /* 0x000000190700780c */ /* 0x000fc40001f81670 */
[----:B------:R-:W-:Y:S02]  /*fe50*/  ISETP.LT.OR P3, PT, R7, 0x1a, P1 ;  /* 0x0000001a0700780c */ /* 0x000fe40000f61670 */
[----:B------:R-:W-:Y:S02]  /*fe60*/  ISETP.GT.AND P0, PT, R3, 0x1, P0 ;  /* 0x000000010300780c */ /* 0x000fe40000704270 */
[----:B------:R-:W-:Y:S02]  /*fe70*/  ISETP.LT.OR P1, PT, R5, 0x1, P2 ;  /* 0x000000010500780c */ /* 0x000fe40001721670 */
[----:B------:R-:W-:Y:S02]  /*fe80*/  PLOP3.LUT P2, PT, PT, PT, UP2, 0x40, 0x0 ;  /* 0x000000000000781c */ /* 0x000fe40003f4e828 */
[----:B------:R-:W-:Y:S02]  /*fe90*/  FSEL R37, R79, -INF , !P3 ;  /* 0xff8000004f257808 */ /* 0x000fe40005800000 */
[----:B------:R-:W-:-:S02]  /*fea0*/  ISETP.LT.OR P3, PT, R5, 0x2, P0 ;  /* 0x000000020500780c */ /* 0x000fc40000761670 */
[----:B------:R-:W-:Y:S02]  /*feb0*/  FSEL R91, R172, -INF , !P1 ;  /* 0xff800000ac5b7808 */ /* 0x000fe40004800000 */
[----:B------:R-:W-:Y:S02]  /*fec0*/  PLOP3.LUT P0, PT, PT, PT, UP6, 0x40, 0x0 ;  /* 0x000000000000781c */ /* 0x000fe40003f0e868 */
[C---:B------:R-:W-:Y:S02]  /*fed0*/  ISETP.GT.AND P1, PT, R6.reuse, 0x20, P2 ;  /* 0x000000200600780c */ /* 0x040fe40001724270 */
[----:B------:R-:W-:Y:S02]  /*fee0*/  FSEL R93, R173, -INF , !P3 ;  /* 0xff800000ad5d7808 */ /* 0x000fe40005800000 */
[----:B------:R-:W-:Y:S02]  /*fef0*/  ISETP.GT.AND P3, PT, R6, 0x21, P0 ;  /* 0x000000210600780c */ /* 0x000fe40000764270 */
[----:B------:R-:W-:-:S02]  /*ff00*/  ISETP.LT.OR P0, PT, R7, 0x21, P1 ;  /* 0x000000210700780c */ /* 0x000fc40000f01670 */
[----:B------:R-:W-:Y:S01]  /*ff10*/  PLOP3.LUT P1, PT, PT, PT, UP4, 0x40, 0x0 ;  /* 0x000000000000781c */ /* 0x000fe20003f2e848 */
[----:B------:R-:W-:Y:S01]  /*ff20*/  UISETP.NE.AND UP4, UPT, UR44, URZ, UPT ;  /* 0x0000003f2c00728c */ /* 0x000fe2000bf85270 */
[----:B------:R-:W-:Y:S01]  /*ff30*/  PLOP3.LUT P2, PT, PT, PT, UP5, 0x40, 0x0 ;  /* 0x000000000000781c */ /* 0x000fe20003f4e858 */
[----:B------:R-:W-:Y:S01]  /*ff40*/  UISETP.NE.AND UP5, UPT, UR24, URZ, UPT ;  /* 0x0000003f1800728c */ /* 0x000fe2000bfa5270 */
[----:B------:R-:W-:Y:S02]  /*ff50*/  FSEL R88, R74, -INF , !P0 ;  /* 0xff8000004a587808 */ /* 0x000fe40004000000 */
[----:B------:R-:W-:Y:S02]  /*ff60*/  ISETP.GT.AND P2, PT, R3, 0x8, P2 ;  /* 0x000000080300780c */ /* 0x000fe40001744270 */
[----:B------:R-:W-:Y:S01]  /*ff70*/  PLOP3.LUT P0, PT, PT, PT, UP4, 0x40, 0x0 ;  /* 0x000000000000781c */ /* 0x000fe20003f0e848 */
[----:B------:R-:W-:Y:S01]  /*ff80*/  UISETP.NE.AND UP4, UPT, UR23, URZ, UPT ;  /* 0x0000003f1700728c */ /* 0x000fe2000bf85270 */
[----:B------:R-:W-:-:S02]  /*ff90*/  FSEL R36, R78, -INF , !P4 ;  /* 0xff8000004e247808 */ /* 0x000fc40006000000 */
[----:B------:R-:W-:Y:S02]  /*ffa0*/  ISETP.GT.AND P1, PT, R3, 0x9, P1 ;  /* 0x000000090300780c */ /* 0x000fe40000f24270 */
[----:B------:R-:W-:Y:S02]  /*ffb0*/  ISETP.LT.OR P4, PT, R7, 0x22, P3 ;  /* 0x000000220700780c */ /* 0x000fe40001f81670 */
[----:B------:R-:W-:Y:S02]  /*ffc0*/  ISETP.LT.OR P3, PT, R5, 0x9, P2 ;  /* 0x000000090500780c */ /* 0x000fe40001761670 */
[----:B------:R-:W-:Y:S02]  /*ffd0*/  ISETP.GT.AND P2, PT, R3, 0x10, P0 ;  /* 0x000000100300780c */ /* 0x000fe40000744270 */
[----:B------:R-:W-:Y:S02]  /*ffe0*/  ISETP.LT.OR P0, PT, R5, 0xa, P1 ;  /* 0x0000000a0500780c */ /* 0x000fe40000f01670 */
[----:B------:R-:W-:-:S02]  /*fff0*/  PLOP3.LUT P1, PT, PT, PT, UP0, 0x40, 0x0 ;  /* 0x000000000000781c */ /* 0x000fc40003f2e808 */
[----:B------:R-:W-:Y:S02]  /*10000*/  FSEL R95, R85, -INF , !P0 ;  /* 0xff800000555f7808 */ /* 0x000fe40004000000 */
[----:B------:R-:W-:Y:S02]  /*10010*/  PLOP3.LUT P0, PT, PT, PT, UP5, 0x40, 0x0 ;  /* 0x000000000000781c */ /* 0x000fe40003f0e858 */
[----:B------:R-:W-:Y:S02]  /*10020*/  ISETP.GT.AND P1, PT, R6, 0x28, P1 ;  /* 0x000000280600780c */ /* 0x000fe40000f24270 */
[----:B------:R-:W-:Y:S02]  /*10030*/  FSEL R94, R84, -INF , !P3 ;  /* 0xff800000545e7808 */ /* 0x000fe40005800000 */
[----:B------:R-:W-:Y:S02]  /*10040*/  ISETP.LT.OR P2, PT, R5, 0x11, P2 ;  /* 0x000000110500780c */ /* 0x000fe40001741670 */
[----:B------:R-:W-:-:S02]  /*10050*/  ISETP.GT.AND P3, PT, R6, 0x29, P0 ;  /* 0x000000290600780c */ /* 0x000fc40000764270 */
[----:B------:R-:W-:Y:S02]  /*10060*/  ISETP.LT.OR P0, PT, R7, 0x29, P1 ;  /* 0x000000290700780c */ /* 0x000fe40000f01670 */
[----:B------:R-:W-:Y:S01]  /*10070*/  PLOP3.LUT P1, PT, PT, PT, UP1, 0x40, 0x0 ;  /* 0x000000000000781c */ /* 0x000fe20003f2e818 */
[----:B------:R-:W-:Y:S01]  /*10080*/  UISETP.NE.AND UP1, UPT, UR43, URZ, UPT ;  /* 0x0000003f2b00728c */ /* 0x000fe2000bf25270 */
[----:B------:R-:W-:Y:S02]  /*10090*/  FSEL R112, R120, -INF , !P2 ;  /* 0xff80000078707808 */ /* 0x000fe40005000000 */
[----:B------:R-:W-:Y:S01]  /*100a0*/  PLOP3.LUT P2, PT, PT, PT, UP3, 0x40, 0x0 ;  /* 0x000000000000781c */ /* 0x000fe20003f4e838 */
[----:B------:R-:W-:Y:S01]  /*100b0*/  UISETP.NE.AND UP3, UPT, UR22, URZ, UPT ;  /* 0x0000003f1600728c */ /* 0x000fe2000bf65270 */
[----:B------:R-:W-:Y:S02]  /*100c0*/  FSEL R90, R66, -INF , !P0 ;  /* 0xff800000425a7808 */ /* 0x000fe40004000000 */
[----:B------:R-:W-:-:S02]  /*100d0*/  ISETP.GT.AND P2, PT, R3, 0x11, P2 ;  /* 0x000000110300780c */ /* 0x000fc40001744270 */
[----:B------:R-:W-:Y:S01]  /*100e0*/  PLOP3.LUT P0, PT, PT, PT, UP1, 0x40, 0x0 ;  /* 0x000000000000781c */ /* 0x000fe20003f0e818 */
[----:B------:R-:W-:Y:S01]  /*100f0*/  UISETP.NE.AND UP1, UPT, UR20, URZ, UPT ;  /* 0x0000003f1400728c */ /* 0x000fe2000bf25270 */
[----:B------:R-:W-:Y:S02]  /*10100*/  FSEL R89, R75, -INF , !P4 ;  /* 0xff8000004b597808 */ /* 0x000fe40006000000 */
[----:B------:R-:W-:Y:S02]  /*10110*/  ISETP.GT.AND P1, PT, R3, 0x18, P1 ;  /* 0x000000180300780c */ /* 0x000fe40000f24270 */
[----:B------:R-:W-:Y:S02]  /*10120*/  ISETP.LT.OR P4, PT, R7, 0x2a, P3 ;  /* 0x0000002a0700780c */ /* 0x000fe40001f81670 */
[----:B------:R-:W-:Y:S02]  /*10130*/  ISETP.LT.OR P3, PT, R5, 0x12, P2 ;  /* 0x000000120500780c */ /* 0x000fe40001761670 */
[----:B------:R-:W-:-:S02]  /*10140*/  ISETP.GT.AND P2, PT, R3, 0x19, P0 ;  /* 0x000000190300780c */ /* 0x000fc40000744270 */
[C---:B------:R-:W-:Y:S02]  /*10150*/  ISETP.LT.OR P0, PT, R5.reuse, 0x19, P1 ;  /* 0x000000190500780c */ /* 0x040fe40000f01670 */
[----:B------:R-:W-:Y:S02]  /*10160*/  PLOP3.LUT P1, PT, PT, PT, UP4, 0x40, 0x0 ;  /* 0x000000000000781c */ /* 0x000fe40003f2e848 */
[----:B------:R-:W-:Y:S02]  /*10170*/  FSEL R114, R116, -INF , !P0 ;  /* 0xff80000074727808 */ /* 0x000fe40004000000 */
[----:B------:R-:W-:Y:S02]  /*10180*/  ISETP.LT.OR P2, PT, R5, 0x1a, P2 ;  /* 0x0000001a0500780c */ /* 0x000fe40001741670 */
[----:B------:R-:W-:Y:S02]  /*10190*/  PLOP3.LUT P0, PT, PT, PT, UP3, 0x40, 0x0 ;  /* 0x000000000000781c */ /* 0x000fe40003f0e838 */
[----:B------:R-:W-:-:S02]  /*101a0*/  ISETP.GT.AND P1, PT, R6, 0x30, P1 ;  /* 0x000000300600780c */ /* 0x000fc40000f24270 */
[----:B------:R-:W-:Y:S02]  /*101b0*/  FSEL R113, R121, -INF , !P3 ;  /* 0xff80000079717808 */ /* 0x000fe40005800000 */
[----:B------:R-:W-:Y:S02]  /*101c0*/  FSEL R115, R117, -INF , !P2 ;  /* 0xff80000075737808 */ /* 0x000fe40005000000 */
[----:B------:R-:W-:Y:S02]  /*101d0*/  ISETP.GT.AND P3, PT, R6, 0x31, P0 ;  /* 0x000000310600780c */ /* 0x000fe40000764270 */
[----:B------:R-:W-:Y:S01]  /*101e0*/  PLOP3.LUT P2, PT, PT, PT, UP2, 0x40, 0x0 ;  /* 0x000000000000781c */ /* 0x000fe20003f4e828 */
[----:B------:R-:W-:Y:S01]  /*101f0*/  UISETP.NE.AND UP2, UPT, UR21, URZ, UPT ;  /* 0x0000003f1500728c */ /* 0x000fe2000bf45270 */
[----:B------:R-:W-:Y:S02]  /*10200*/  ISETP.LT.OR P0, PT, R7, 0x31, P1 ;  /* 0x000000310700780c */ /* 0x000fe40000f01670 */
[----:B------:R-:W-:Y:S01]  /*10210*/  PLOP3.LUT P1, PT, PT, PT, UP6, 0x40, 0x0 ;  /* 0x000000000000781c */ /* 0x000fe20003f2e868 */
[----:B------:R-:W-:Y:S01]  /*10220*/  UISETP.NE.AND UP6, UPT, UR42, URZ, UPT ;  /* 0x0000003f2a00728c */ /* 0x000fe2000bfc5270 */
[----:B------:R-:W-:-:S02]  /*10230*/  ISETP.GT.AND P2, PT, R3, 0x20, P2 ;  /* 0x000000200300780c */ /* 0x000fc40001744270 */
[----:B------:R-:W-:Y:S02]  /*10240*/  FSEL R131, R62, -INF , !P0 ;  /* 0xff8000003e837808 */ /* 0x000fe40004000000 */
[----:B------:R-:W-:Y:S01]  /*10250*/  PLOP3.LUT P0, PT, PT, PT, UP0, 0x40, 0x0 ;  /* 0x000000000000781c */ /* 0x000fe20003f0e808 */
[----:B------:R-:W-:Y:S01]  /*10260*/  UISETP.NE.AND UP0, UPT, UR4, URZ, UPT ;  /* 0x0000003f0400728c */ /* 0x000fe2000bf05270 */
[----:B------:R-:W-:Y:S02]  /*10270*/  FSEL R92, R67, -INF , !P4 ;  /* 0xff800000435c7808 */ /* 0x000fe40006000000 */
[----:B------:R-:W-:Y:S02]  /*10280*/  ISETP.GT.AND P1, PT, R3, 0x21, P1 ;  /* 0x000000210300780c */ /* 0x000fe40000f24270 */
[----:B------:R-:W-:Y:S02]  /*10290*/  ISETP.LT.OR P4, PT, R7, 0x32, P3 ;  /* 0x000000320700780c */ /* 0x000fe40001f81670 */
[----:B------:R-:W-:-:S02]  /*102a0*/  ISETP.LT.OR P3, PT, R5, 0x21, P2 ;  /* 0x000000210500780c */ /* 0x000fc40001761670 */
[----:B------:R-:W-:Y:S02]  /*102b0*/  ISETP.GT.AND P2, PT, R3, 0x28, P0 ;  /* 0x000000280300780c */ /* 0x000fe40000744270 */
[----:B------:R-:W-:Y:S02]  /*102c0*/  ISETP.LT.OR P0, PT, R5, 0x22, P1 ;  /* 0x000000220500780c */ /* 0x000fe40000f01670 */
[----:B------:R-:W-:Y:S02]  /*102d0*/  PLOP3.LUT P1, PT, PT, PT, UP2, 0x40, 0x0 ;  /* 0x000000000000781c */ /* 0x000fe40003f2e828 */
[----:B------:R-:W-:Y:S02]  /*102e0*/  FSEL R166, R157, -INF , !P0 ;  /* 0xff8000009da67808 */ /* 0x000fe40004000000 */
[----:B------:R-:W-:Y:S02]  /*102f0*/  ISETP.LT.OR P2, PT, R5, 0x29, P2 ;  /* 0x000000290500780c */ /* 0x000fe40001741670 */
[----:B------:R-:W-:-:S02]  /*10300*/  PLOP3.LUT P0, PT, PT, PT, UP1, 0x40, 0x0 ;  /* 0x000000000000781c */ /* 0x000fc40003f0e818 */
[----:B------:R-:W-:Y:S02]  /*10310*/  ISETP.GT.AND P1, PT, R6, 0x38, P1 ;  /* 0x000000380600780c */ /* 0x000fe40000f24270 */
[----:B------:R-:W-:Y:S02]  /*10320*/  FSEL R165, R156, -INF , !P3 ;  /* 0xff8000009ca57808 */ /* 0x000fe40005800000 */
[----:B------:R-:W-:Y:S02]  /*10330*/  FSEL R168, R108, -INF , !P2 ;  /* 0xff8000006ca87808 */ /* 0x000fe40005000000 */
[----:B------:R-:W-:Y:S02]  /*10340*/  ISETP.GT.AND P3, PT, R6, 0x39, P0 ;  /* 0x000000390600780c */ /* 0x000fe40000764270 */
[----:B------:R-:W-:Y:S01]  /*10350*/  PLOP3.LUT P2, PT, PT, PT, UP5, 0x40, 0x0 ;  /* 0x000000000000781c */ /* 0x000fe20003f4e858 */
[----:B------:R-:W-:Y:S01]  /*10360*/  UISETP.NE.AND UP5, UPT, UR41, URZ, UPT ;  /* 0x0000003f2900728c */ /* 0x000fe2000bfa5270 */
[----:B------:R-:W-:-:S02]  /*10370*/  ISETP.LT.OR P0, PT, R7, 0x39, P1 ;  /* 0x000000390700780c */ /* 0x000fc40000f01670 */
[----:B------:R-:W-:Y:S01]  /*10380*/  PLOP3.LUT P1, PT, PT, PT, UP4, 0x40, 0x0 ;  /* 0x000000000000781c */ /* 0x000fe20003f2e848 */
[----:B------:R-:W-:Y:S01]  /*10390*/  UISETP.NE.AND UP4, UPT, UR40, URZ, UPT ;  /* 0x0000003f2800728c */ /* 0x000fe2000bf85270 */
[----:B------:R-:W-:Y:S02]  /*103a0*/  ISETP.GT.AND P2, PT, R3, 0x29, P2 ;  /* 0x000000290300780c */ /* 0x000fe40001744270 */
[----:B------:R-:W-:Y:S02]  /*103b0*/  FSEL R148, R58, -INF , !P0 ;  /* 0xff8000003a947808 */ /* 0x000fe40004000000 */
[----:B------:R-:W-:Y:S01]  /*103c0*/  PLOP3.LUT P0, PT, PT, PT, UP3, 0x40, 0x0 ;  /* 0x000000000000781c */ /* 0x000fe20003f0e838 */
[----:B------:R-:W-:Y:S01]  /*103d0*/  UISETP.NE.AND UP3, UPT, UR39, URZ, UPT ;  /* 0x0000003f2700728c */ /* 0x000fe2000bf65270 */
[----:B------:R-:W-:Y:S02]  /*103e0*/  FSEL R149, R63, -INF , !P4 ;  /* 0xff8000003f957808 */ /* 0x000fe40006000000 */
[----:B------:R-:W-:-:S02]  /*103f0*/  ISETP.GT.AND P1, PT, R3, 0x30, P1 ;  /* 0x000000300300780c */ /* 0x000fc40000f24270 */
[----:B------:R-:W-:Y:S02]  /*10400*/  ISETP.LT.OR P4, PT, R7, 0x3a, P3 ;  /* 0x0000003a0700780c */ /* 0x000fe40001f81670 */
[----:B------:R-:W-:Y:S02]  /*10410*/  ISETP.LT.OR P3, PT, R5, 0x2a, P2 ;  /* 0x0000002a0500780c */ /* 0x000fe40001761670 */
[----:B------:R-:W-:Y:S02]  /*10420*/  ISETP.GT.AND P2, PT, R3, 0x31, P0 ;  /* 0x000000310300780c */ /* 0x000fe40000744270 */
[----:B------:R-:W-:Y:S02]  /*10430*/  ISETP.LT.OR P0, PT, R5, 0x31, P1 ;  /* 0x000000310500780c */ /* 0x000fe40000f01670 */
[----:B------:R-:W-:Y:S02]  /*10440*/  PLOP3.LUT P1, PT, PT, PT, UP0, 0x40, 0x0 ;  /* 0x000000000000781c */ /* 0x000fe40003f2e808 */
[----:B------:R-:W-:-:S02]  /*10450*/  FSEL R199, R68, -INF , !P0 ;  /* 0xff80000044c77808 */ /* 0x000fc40004000000 */
[----:B------:R-:W-:Y:S02]  /*10460*/  ISETP.LT.OR P2, PT, R5, 0x32, P2 ;  /* 0x000000320500780c */ /* 0x000fe40001741670 */
[----:B------:R-:W-:Y:S02]  /*10470*/  PLOP3.LUT P0, PT, PT, PT, UP6, 0x40, 0x0 ;  /* 0x000000000000781c */ /* 0x000fe40003f0e868 */
[C---:B------:R-:W-:Y:S02]  /*10480*/  ISETP.GT.AND P1, PT, R6.reuse, 0x40, P1 ;  /* 0x000000400600780c */ /* 0x040fe40000f24270 */
[----:B------:R-:W-:Y:S02]  /*10490*/  FSEL R169, R109, -INF , !P3 ;  /* 0xff8000006da97808 */ /* 0x000fe40005800000 */
[----:B------:R-:W-:Y:S02]  /*104a0*/  FSEL R198, R69, -INF , !P2 ;  /* 0xff80000045c67808 */ /* 0x000fe40005000000 */
[----:B------:R-:W-:-:S02]  /*104b0*/  ISETP.GT.AND P3, PT, R6, 0x41, P0 ;  /* 0x000000410600780c */ /* 0x000fc40000764270 */
[----:B------:R-:W-:Y:S01]  /*104c0*/  PLOP3.LUT P2, PT, PT, PT, UP2, 0x40, 0x0 ;  /* 0x000000000000781c */ /* 0x000fe20003f4e828 */
[----:B------:R-:W-:Y:S01]  /*104d0*/  UISETP.NE.AND UP2, UPT, UR38, URZ, UPT ;  /* 0x0000003f2600728c */ /* 0x000fe2000bf45270 */
[----:B------:R-:W-:Y:S02]  /*104e0*/  ISETP.LT.OR P0, PT, R7, 0x41, P1 ;  /* 0x000000410700780c */ /* 0x000fe40000f01670 */
[----:B------:R-:W-:Y:S01]  /*104f0*/  PLOP3.LUT P1, PT, PT, PT, UP1, 0x40, 0x0 ;  /* 0x000000000000781c */ /* 0x000fe20003f2e818 */
[----:B------:R-:W-:Y:S01]  /*10500*/  UISETP.NE.AND UP1, UPT, UR37, URZ, UPT ;  /* 0x0000003f2500728c */ /* 0x000fe2000bf25270 */
[----:B------:R-:W-:Y:S02]  /*10510*/  ISETP.GT.AND P2, PT, R3, 0x38, P2 ;  /* 0x000000380300780c */ /* 0x000fe40001744270 */
[----:B------:R-:W-:Y:S02]  /*10520*/  FSEL R152, R54, -INF , !P0 ;  /* 0xff80000036987808 */ /* 0x000fe40004000000 */
[----:B------:R-:W-:Y:S01]  /*10530*/  PLOP3.LUT P0, PT, PT, PT, UP0, 0x40, 0x0 ;  /* 0x000000000000781c */ /* 0x000fe20003f0e808 */
[----:B------:R-:W-:Y:S01]  /*10540*/  UISETP.NE.AND UP0, UPT, UR36, URZ, UPT ;  /* 0x0000003f2400728c */ /* 0x000fe2000bf05270 */
[----:B------:R-:W-:Y:S01]  /*10550*/  FSEL R150, R59, -INF , !P4 ;  /* 0xff8000003b967808 */ /* 0x000fe20006000000 */
[----:B------:R-:W-:Y:S01]  /*10560*/  UP2UR UR36, UPR, URZ, 0x40 ;  /* 0x000000403f247883 */ /* 0x000fe20008000000 */
[----:B------:R-:W-:-:S02]  /*10570*/  ISETP.GT.AND P1, PT, R3, 0x39, P1 ;  /* 0x000000390300780c */ /* 0x000fc40000f24270 */
[----:B------:R-:W-:Y:S02]  /*10580*/  ISETP.LT.OR P4, PT, R7, 0x42, P3 ;  /* 0x000000420700780c */ /* 0x000fe40001f81670 */
[----:B------:R-:W-:Y:S02]  /*10590*/  ISETP.LT.OR P3, PT, R5, 0x39, P2 ;  /* 0x000000390500780c */ /* 0x000fe40001761670 */
[----:B------:R-:W-:Y:S02]  /*105a0*/  ISETP.GT.AND P2, PT, R3, 0x40, P0 ;  /* 0x000000400300780c */ /* 0x000fe40000744270 */
[----:B------:R-:W-:Y:S02]  /*105b0*/  ISETP.LT.OR P0, PT, R5, 0x3a, P1 ;  /* 0x0000003a0500780c */ /* 0x000fe40000f01670 */
[----:B------:R-:W-:Y:S02]  /*105c0*/  PLOP3.LUT P1, PT, PT, PT, UP5, 0x40, 0x0 ;  /* 0x000000000000781c */ /* 0x000fe40003f2e858 */
[----:B------:R-:W-:-:S02]  /*105d0*/  FSEL R200, R105, -INF , !P0 ;  /* 0xff80000069c87808 */ /* 0x000fc40004000000 */
[----:B------:R-:W-:Y:S02]  /*105e0*/  PLOP3.LUT P0, PT, PT, PT, UP4, 0x40, 0x0 ;  /* 0x000000000000781c */ /* 0x000fe40003f0e848 */
[----:B------:R-:W-:Y:S02]  /*105f0*/  ISETP.GT.AND P1, PT, R6, 0x48, P1 ;  /* 0x000000480600780c */ /* 0x000fe40000f24270 */
[----:B------:R-:W-:Y:S02]  /*10600*/  ISETP.LT.OR P2, PT, R5, 0x41, P2 ;  /* 0x000000410500780c */ /* 0x000fe40001741670 */
[----:B------:R-:W-:Y:S02]  /*10610*/  FSEL R195, R104, -INF , !P3 ;  /* 0xff80000068c37808 */ /* 0x000fe40005800000 */
[----:B------:R-:W-:Y:S02]  /*10620*/  ISETP.GT.AND P3, PT, R6, 0x49, P0 ;  /* 0x000000490600780c */ /* 0x000fe40000764270 */
[----:B------:R-:W-:-:S02]  /*10630*/  ISETP.LT.OR P1, PT, R7, 0x49, P1 ;  /* 0x000000490700780c */ /* 0x000fc40000f21670 */
[----:B------:R-:W-:Y:S02]  /*10640*/  FSEL R212, R132, -INF , !P2 ;  /* 0xff80000084d47808 */ /* 0x000fe40005000000 */
[----:B------:R-:W-:Y:S01]  /*10650*/  PLOP3.LUT P2, PT, PT, PT, UP6, 0x40, 0x0 ;  /* 0x000000000000781c */ /* 0x000fe20003f4e868 */
[----:B------:R-:W-:Y:S01]  /*10660*/  UISETP.NE.AND UP6, UPT, UR12, URZ, UPT ;  /* 0x0000003f0c00728c */ /* 0x000fe2000bfc5270 */
[----:B------:R-:W-:Y:S02]  /*10670*/  PLOP3.LUT P0, PT, PT, PT, UP5, 0x40, 0x0 ;  /* 0x000000000000781c */ /* 0x000fe40003f0e858 */
[----:B------:R-:W-:Y:S02]  /*10680*/  ISETP.LT.OR P3, PT, R7, 0x4a, P3 ;  /* 0x0000004a0700780c */ /* 0x000fe40001f61670 */
[----:B------:R-:W-:Y:S02]  /*10690*/  FSEL R160, R50, -INF , !P1 ;  /* 0xff80000032a07808 */ /* 0x000fe40004800000 */
[----:B------:R-:W-:-:S02]  /*106a0*/  PLOP3.LUT P1, PT, PT, PT, UP3, 0x40, 0x0 ;  /* 0x000000000000781c */ /* 0x000fc40003f2e838 */
[C---:B------:R-:W-:Y:S02]  /*106b0*/  ISETP.GT.AND P2, PT, R3.reuse, 0x41, P2 ;  /* 0x000000410300780c */ /* 0x040fe40001744270 */
[----:B------:R-:W-:Y:S02]  /*106c0*/  ISETP.GT.AND P0, PT, R3, 0x48, P0 ;  /* 0x000000480300780c */ /* 0x000fe40000704270 */
[----:B------:R-:W-:Y:S02]  /*106d0*/  FSEL R161, R51, -INF , !P3 ;  /* 0xff80000033a17808 */ /* 0x000fe40005800000 */
[----:B------:R-:W-:Y:S02]  /*106e0*/  ISETP.GT.AND P3, PT, R6, 0x50, P1 ;  /* 0x000000500600780c */ /* 0x000fe40000f64270 */
[C---:B------:R-:W-:Y:S02]  /*106f0*/  ISETP.LT.OR P2, PT, R5.reuse, 0x42, P2 ;  /* 0x000000420500780c */ /* 0x040fe40001741670 */
[----:B------:R-:W-:-:S02]  /*10700*/  ISETP.LT.OR P1, PT, R5, 0x49, P0 ;  /* 0x000000490500780c */ /* 0x000fc40000721670 */
[----:B------:R-:W-:Y:S02]  /*10710*/  PLOP3.LUT P0, PT, PT, PT, UP2, 0x40, 0x0 ;  /* 0x000000000000781c */ /* 0x000fe40003f0e828 */
[----:B------:R-:W-:Y:S02]  /*10720*/  FSEL R208, R133, -INF , !P2 ;  /* 0xff80000085d07808 */ /* 0x000fe40005000000 */
[----:B------:R-:W-:Y:S02]  /*10730*/  ISETP.LT.OR P3, PT, R7, 0x51, P3 ;  /* 0x000000510700780c */ /* 0x000fe40001f61670 */
[----:B------:R-:W-:Y:S02]  /*10740*/  FSEL R211, R100, -INF , !P1 ;  /* 0xff80000064d37808 */ /* 0x000fe40004800000 */
[----:B------:R-:W-:Y:S02]  /*10750*/  FSEL R154, R55, -INF , !P4 ;  /* 0xff800000379a7808 */ /* 0x000fe40006000000 */
[----:B------:R-:W-:-:S02]  /*10760*/  PLOP3.LUT P2, PT, PT, PT, UP4, 0x40, 0x0 ;  /* 0x000000000000781c */ /* 0x000fc40003f4e848 */
[----:B------:R-:W-:Y:S02]  /*10770*/  ISETP.GT.AND P1, PT, R6, 0x51, P0 ;  /* 0x000000510600780c */ /* 0x000fe40000724270 */
[----:B------:R-:W-:Y:S02]  /*10780*/  PLOP3.LUT P4, PT, PT, PT, UP3, 0x40, 0x0 ;  /* 0x000000000000781c */ /* 0x000fe40003f8e838 */
[----:B------:R-:W-:Y:S02]  /*10790*/  PLOP3.LUT P0, PT, PT, PT, UP2, 0x40, 0x0 ;  /* 0x000000000000781c */ /* 0x000fe40003f0e828 */
[----:B------:R-:W-:Y:S02]  /*107a0*/  FSEL R192, R34, -INF , !P3 ;  /* 0xff80000022c07808 */ /* 0x000fe40005800000 */
[----:B------:R-:W-:Y:S02]  /*107b0*/  ISETP.GT.AND P2, PT, R3, 0x49, P2 ;  /* 0x000000490300780c */ /* 0x000fe40001744270 */
[----:B------:R-:W-:-:S02]  /*107c0*/  ISETP.LT.OR P3, PT, R7, 0x52, P1 ;  /* 0x000000520700780c */ /* 0x000fc40000f61670 */
[C---:B------:R-:W-:Y:S02]  /*107d0*/  ISETP.GT.AND P1, PT, R3.reuse, 0x50, P4 ;  /* 0x000000500300780c */ /* 0x040fe40002724270 */
[----:B------:R-:W-:Y:S02]  /*107e0*/  ISETP.GT.AND P0, PT, R3, 0x51, P0 ;  /* 0x000000510300780c */ /* 0x000fe40000704270 */
[C---:B------:R-:W-:Y:S02]  /*107f0*/  ISETP.LT.OR P2, PT, R5.reuse, 0x4a, P2 ;  /* 0x0000004a0500780c */ /* 0x040fe40001741670 */
[C---:B------:R-:W-:Y:S02]  /*10800*/  ISETP.LT.OR P1, PT, R5.reuse, 0x51, P1 ;  /* 0x000000510500780c */ /* 0x040fe40000f21670 */
[----:B------:R-:W-:Y:S02]  /*10810*/  ISETP.LT.OR P0, PT, R5, 0x52, P0 ;  /* 0x000000520500780c */ /* 0x000fe40000701670 */
[----:B------:R-:W-:-:S02]  /*10820*/  FSEL R205, R101, -INF , !P2 ;  /* 0xff80000065cd7808 */ /* 0x000fc40005000000 */
[----:B------:R-:W-:Y:S02]  /*10830*/  PLOP3.LUT P2, PT, PT, PT, UP1, 0x40, 0x0 ;  /* 0x000000000000781c */ /* 0x000fe40003f4e818 */
[----:B------:R-:W-:Y:S02]  /*10840*/  FSEL R207, R124, -INF , !P1 ;  /* 0xff8000007ccf7808 */ /* 0x000fe40004800000 */
[----:B------:R-:W-:Y:S02]  /*10850*/  PLOP3.LUT P1, PT, PT, PT, UP1, 0x40, 0x0 ;  /* 0x000000000000781c */ /* 0x000fe40003f2e818 */
[----:B------:R-:W-:Y:S02]  /*10860*/  FSEL R210, R125, -INF , !P0 ;  /* 0xff8000007dd27808 */ /* 0x000fe40004000000 */
[----:B------:R-:W-:Y:S02]  /*10870*/  PLOP3.LUT P0, PT, PT, PT, UP0, 0x40, 0x0 ;  /* 0x000000000000781c */ /* 0x000fe40003f0e808 */
[----:B------:R-:W-:-:S02]  /*10880*/  FSEL R191, R35, -INF , !P3 ;  /* 0xff80000023bf7808 */ /* 0x000fc40005800000 */
[----:B------:R-:W-:Y:S02]  /*10890*/  PLOP3.LUT P3, PT, PT, PT, UP0, 0x40, 0x0 ;  /* 0x000000000000781c */ /* 0x000fe40003f6e808 */
[C---:B------:R-:W-:Y:S02]  /*108a0*/  ISETP.GT.AND P4, PT, R3.reuse, 0x58, P2 ;  /* 0x000000580300780c */ /* 0x040fe40001784270 */
[----:B------:R-:W-:Y:S02]  /*108b0*/  ISETP.GT.AND P2, PT, R6, 0x58, P1 ;  /* 0x000000580600780c */ /* 0x000fe40000f44270 */
[----:B------:R-:W-:Y:S01]  /*108c0*/  ISETP.GT.AND P0, PT, R3, 0x59, P0 ;  /* 0x000000590300780c */ /* 0x000fe20000704270 */
[----:B-1----:R-:W-:Y:S01]  /*108d0*/  IMAD.IADD R3, R10, 0x1, R8 ;  /* 0x000000010a037824 */ /* 0x002fe200078e0208 */
[----:B------:R-:W-:Y:S02]  /*108e0*/  ISETP.GT.AND P1, PT, R6, 0x59, P3 ;  /* 0x000000590600780c */ /* 0x000fe40001f24270 */
[----:B------:R-:W-:-:S02]  /*108f0*/  ISETP.LT.OR P3, PT, R7, 0x59, P2 ;  /* 0x000000590700780c */ /* 0x000fc40001761670 */
[C---:B------:R-:W-:Y:S02]  /*10900*/  ISETP.LT.OR P2, PT, R5.reuse, 0x5a, P0 ;  /* 0x0000005a0500780c */ /* 0x040fe40000741670 */
[----:B------:R-:W-:Y:S01]  /*10910*/  PLOP3.LUT P0, PT, PT, PT, UP6, 0x40, 0x0 ;  /* 0x000000000000781c */ /* 0x000fe20003f0e868 */
[----:B------:R-:W-:Y:S01]  /*10920*/  UISETP.NE.AND UP6, UPT, UR36, URZ, UPT ;  /* 0x0000003f2400728c */ /* 0x000fe2000bfc5270 */
[----:B------:R-:W-:Y:S02]  /*10930*/  ISETP.LT.OR P4, PT, R5, 0x59, P4 ;  /* 0x000000590500780c */ /* 0x000fe40002781670 */
[----:B------:R-:W-:Y:S02]  /*10940*/  ISETP.LT.OR P1, PT, R7, 0x5a, P1 ;  /* 0x0000005a0700780c */ /* 0x000fe40000f21670 */
[----:B------:R-:W-:Y:S01]  /*10950*/  IMNMX R5, R3, R11, PT ;  /* 0x0000000b03057217 */ /* 0x000fe20003800200 */
[----:B------:R-:W-:Y:S01]  /*10960*/  IMAD.IADD R3, R12, 0x1, R8 ;  /* 0x000000010c037824 */ /* 0x000fe200078e0208 */
[----:B------:R-:W-:-:S02]  /*10970*/  FSEL R190, R30, -INF , !P3 ;  /* 0xff8000001ebe7808 */ /* 0x000fc40005800000 */
        /* <DEDUP_REMOVED lines=16> */
.L_x_1247:
[----:B------:R-:W-:-:S04]  /*10a80*/  MOV R7, c[0x0][0x32c] ;  /* 0x0000cb0000077a02 */ /* 0x000fc80000000f00 */
[----:B------:R-:W-:-:S13]  /*10a90*/  ISETP.NE.AND P0, PT, R7, 0x1, PT ;  /* 0x000000010700780c */ /* 0x000fda0003f05270 */
[----:B------:R-:W-:-:S05]  /*10aa0*/  @P0 IMAD.HI.U32 R7, R6, c[0x0][0x330], RZ ;  /* 0x0000cc0006070a27 */ /* 0x000fca00078e00ff */
[----:B------:R-:W-:Y:S02]  /*10ab0*/  @P0 SHF.R.U32.HI R6, RZ, c[0x0][0x334], R7 ;  /* 0x0000cd00ff060a19 */ /* 0x000fe40000011607 */
.L_x_1248:
[----:B------:R-:W-:Y:S05]  /*10ac0*/  BSYNC B0 ;  /* 0x0000000000007941 */ /* 0x000fea0003800000 */
.L_x_1246:
[----:B------:R-:W-:-:S05]  /*10ad0*/  IMAD R6, R6, c[0x0][0x32c], R13 ;  /* 0x0000cb0006067a24 */ /* 0x000fca00078e020d */
[----:B------:R-:W-:Y:S02]  /*10ae0*/  IADD3 R7, R6, c[0x0][0x32c], RZ ;  /* 0x0000cb0006077a10 */ /* 0x000fe40007ffe0ff */
[----:B------:R-:W-:Y:S02]  /*10af0*/  IMNMX R3, R3, R6, !PT ;  /* 0x0000000603037217 */ /* 0x000fe40007800200 */
[----:B------:R-:W-:Y:S02]  /*10b00*/  IMNMX R5, R5, R7, PT ;  /* 0x0000000705057217 */ /* 0x000fe40003800200 */
.L_x_1245:
[----:B------:R-:W-:Y:S01]  /*10b10*/  FMNMX.FTZ R130, R15, R16, !PT ;  /* 0x000000100f827209 */ /* 0x000fe20007810000 */
[----:B------:R-:W-:Y:S01]  /*10b20*/  UP2UR UR36, UPR, URZ, 0x10 ;  /* 0x000000103f247883 */ /* 0x000fe20008000000 */
[----:B------:R-:W-:Y:S01]  /*10b30*/  STL [R1+0x3c], R225 ;  /* 0x00003ce101007387 */ /* 0x000fe20000100800 */
[----:B------:R-:W-:Y:S01]  /*10b40*/  UISETP.NE.AND UP4, UPT, UR33, URZ, UPT ;  /* 0x0000003f2100728c */ /* 0x000fe2000bf85270 */
[----:B------:R-:W-:Y:S01]  /*10b50*/  FMNMX.FTZ R130, R17, R130, !PT ;  /* 0x0000008211827209 */ /* 0x000fe20007810000 */
[----:B------:R-:W-:Y:S01]  /*10b60*/  UP2UR UR33, UPR, URZ, 0x8 ;  /* 0x000000083f217883 */ /* 0x000fe20008000000 */
[----:B------:R-:W-:Y:S01]  /*10b70*/  STL [R1+0x38], R224 ;  /* 0x000038e001007387 */ /* 0x000fe20000100800 */
[----:B------:R-:W-:Y:S01]  /*10b80*/  UISETP.NE.AND UP3, UPT, UR34, URZ, UPT ;  /* 0x0000003f2200728c */ /* 0x000fe2000bf65270 */
[----:B------:R-:W-:Y:S01]  /*10b90*/  FMNMX.FTZ R130, R19, R130, !PT ;  /* 0x0000008213827209 */ /* 0x000fe20007810000 */
[----:B------:R-:W-:Y:S01]  /*10ba0*/  UP2UR UR34, UPR, URZ, 0x4 ;  /* 0x000000043f227883 */ /* 0x000fe20008000000 */
[----:B------:R-:W-:Y:S01]  /*10bb0*/  PLOP3.LUT P3, PT, PT, PT, UP4, 0x40, 0x0 ;  /* 0x000000000000781c */ /* 0x000fe20003f6e848 */
[----:B------:R-:W-:Y:S01]  /*10bc0*/  UISETP.NE.AND UP2, UPT, UR35, URZ, UPT ;  /* 0x0000003f2300728c */ /* 0x000fe2000bf45270 */
[----:B------:R-:W-:Y:S01]  /*10bd0*/  FMNMX.FTZ R130, R22, R130, !PT ;  /* 0x0000008216827209 */ /* 0x000fe20007810000 */
[----:B------:R-:W-:Y:S01]  /*10be0*/  UP2UR UR35, UPR, URZ, 0x1 ;  /* 0x000000013f237883 */ /* 0x000fe20008000000 */
[----:B------:R-:W-:Y:S01]  /*10bf0*/  PLOP3.LUT P2, PT, PT, PT, UP3, 0x40, 0x0 ;  /* 0x000000000000781c */ /* 0x000fe20003f4e838 */
[----:B------:R-:W-:Y:S01]  /*10c00*/  UISETP.NE.AND UP0, UPT, UR32, URZ, UPT ;  /* 0x0000003f2000728c */ /* 0x000fe2000bf05270 */
[----:B------:R-:W-:Y:S01]  /*10c10*/  FMNMX.FTZ R130, R23, R130, !PT ;  /* 0x0000008217827209 */ /* 0x000fe20007810000 */
[----:B------:R-:W-:Y:S01]  /*10c20*/  UISETP.NE.AND UP3, UPT, UR31, URZ, UPT ;  /* 0x0000003f1f00728c */ /* 0x000fe2000bf65270 */
[----:B------:R-:W-:Y:S01]  /*10c30*/  PLOP3.LUT P0, PT, PT, PT, UP2, 0x40, 0x0 ;  /* 0x000000000000781c */ /* 0x000fe20003f0e828 */
[----:B------:R-:W-:Y:S01]  /*10c40*/  UISETP.NE.AND UP2, UPT, UR30, URZ, UPT ;  /* 0x0000003f1e00728c */ /* 0x000fe2000bf45270 */
[----:B------:R-:W-:Y:S01]  /*10c50*/  FMNMX.FTZ R130, R24, R130, !PT ;  /* 0x0000008218827209 */ /* 0x000fe20007810000 */
[----:B------:R-:W-:Y:S01]  /*10c60*/  UP2UR UR37, UPR, URZ, 0x2 ;  /* 0x000000023f257883 */ /* 0x000fe20008000000 */
[----:B------:R-:W-:Y:S01]  /*10c70*/  ISETP.GT.AND P0, PT, R3, RZ, P0 ;  /* 0x000000ff0300720c */ /* 0x000fe20000704270 */
[----:B------:R-:W-:Y:S01]  /*10c80*/  UISETP.NE.AND UP1, UPT, UR29, URZ, UPT ;  /* 0x0000003f1d00728c */ /* 0x000fe2000bf25270 */
[----:B------:R-:W-:Y:S01]  /*10c90*/  FMNMX.FTZ R130, R26, R130, !PT ;  /* 0x000000821a827209 */ /* 0x000fe20007810000 */
[----:B------:R-:W-:Y:S01]  /*10ca0*/  UISETP.NE.AND UP4, UPT, UR23, URZ, UPT ;  /* 0x0000003f1700728c */ /* 0x000fe2000bf85270 */
[----:B------:R-:W-:Y:S01]  /*10cb0*/  ISETP.LT.OR P0, PT, R5, 0x1, P0 ;  /* 0x000000010500780c */ /* 0x000fe20000701670 */
[----:B------:R-:W-:Y:S01]  /*10cc0*/  STL [R1+0x34], R223 ;  /* 0x000034df01007387 */ /* 0x000fe20000100800 */
[----:B------:R-:W-:Y:S01]  /*10cd0*/  FMNMX.FTZ R130, R38, R130, !PT ;  /* 0x0000008226827209 */ /* 0x000fe20007810000 */
[----:B------:R-:W-:Y:S01]  /*10ce0*/  IMAD.SHL.U32 R217, R0, 0x2, RZ ;  /* 0x0000000200d97824 */ /* 0x000fe200078e00ff */
[----:B------:R-:W-:Y:S01]  /*10cf0*/  FSEL R84, R174, -INF , !P0 ;  /* 0xff800000ae547808 */ /* 0x000fe20004000000 */
[----:B------:R-:W-:Y:S01]  /*10d00*/  STL [R1+0x30], R222 ;  /* 0x000030de01007387 */ /* 0x000fe20000100800 */
[----:B------:R-:W-:Y:S01]  /*10d10*/  FMNMX.FTZ R130, R40, R130, !PT ;  /* 0x0000008228827209 */ /* 0x000fe20007810000 */
[--C-:B------:R-:W-:Y:S01]  /*10d20*/  IMAD R218, R4, 0x2, R217.reuse ;  /* 0x0000000204da7824 */ /* 0x100fe200078e02d9 */
[----:B------:R-:W-:Y:S01]  /*10d30*/  ISETP.GT.AND P0, PT, R3, 0x1, P2 ;  /* 0x000000010300780c */ /* 0x000fe20001704270 */
[----:B------:R-:W-:Y:S01]  /*10d40*/  STL [R1+0x2c], R221 ;  /* 0x00002cdd01007387 */ /* 0x000fe20000100800 */
[----:B------:R-:W-:Y:S01]  /*10d50*/  FMNMX.FTZ R130, R44, R130, !PT ;  /* 0x000000822c827209 */ /* 0x000fe20007810000 */
[----:B------:R-:W-:Y:S01]  /*10d60*/  IMAD R220, R2, 0x2, R217 ;  /* 0x0000000202dc7824 */ /* 0x000fe200078e02d9 */
[----:B------:R-:W-:Y:S01]  /*10d70*/  ISETP.LT.OR P0, PT, R5, 0x2, P0 ;  /* 0x000000020500780c */ /* 0x000fe20000701670 */
[----:B------:R-:W-:Y:S01]  /*10d80*/  STL [R1+0x28], R216 ;  /* 0x000028d801007387 */ /* 0x000fe20000100800 */
[----:B------:R-:W-:-:S02]  /*10d90*/  FMNMX.FTZ R130, R45, R130, !PT ;  /* 0x000000822d827209 */ /* 0x000fc40007810000 */
[----:B------:R-:W-:Y:S01]  /*10da0*/  FSEL R85, R175, -INF , !P0 ;  /* 0xff800000af557808 */ /* 0x000fe20004000000 */
[----:B------:R-:W-:Y:S01]  /*10db0*/  LDSM.16.MT88.4 R72, [R220+0x100] ;  /* 0x00010000dc48783b */ /* 0x000fe20000004200 */
[----:B------:R-:W-:Y:S02]  /*10dc0*/  FMNMX.FTZ R130, R140, R130, !PT ;  /* 0x000000828c827209 */ /* 0x000fe40007810000 */
[----:B------:R-:W-:Y:S01]  /*10dd0*/  ISETP.GT.AND P0, PT, R3, 0x8, P3 ;  /* 0x000000080300780c */ /* 0x000fe20001f04270 */
[----:B------:R-:W-:Y:S01]  /*10de0*/  LDSM.16.MT88.4 R76, [R218+0x100] ;  /* 0x00010000da4c783b */ /* 0x000fe20000004200 */
[----:B------:R-:W-:Y:S02]  /*10df0*/  FMNMX.FTZ R130, R141, R130, !PT ;  /* 0x000000828d827209 */ /* 0x000fe40007810000 */
[----:B------:R-:W-:Y:S01]  /*10e00*/  ISETP.LT.OR P0, PT, R5, 0x9, P0 ;  /* 0x000000090500780c */ /* 0x000fe20000701670 */
[----:B------:R-:W-:Y:S01]  /*10e10*/  LDSM.16.MT88.4 R64, [R217+0x900] ;  /* 0x00090000d940783b */ /* 0x000fe20000004200 */
[----:B------:R-:W-:-:S02]  /*10e20*/  FMNMX.FTZ R130, R144, R130, !PT ;  /* 0x0000008290827209 */ /* 0x000fc40007810000 */
[----:B------:R-:W-:Y:S01]  /*10e30*/  PLOP3.LUT P5, PT, PT, PT, UP0, 0x40, 0x0 ;  /* 0x000000000000781c */ /* 0x000fe20003fae808 */
[----:B------:R-:W-:Y:S01]  /*10e40*/  UISETP.NE.AND UP0, UPT, UR28, URZ, UPT ;  /* 0x0000003f1c00728c */ /* 0x000fe2000bf05270 */
[----:B------:R-:W-:Y:S01]  /*10e50*/  FMNMX.FTZ R130, R145, R130, !PT ;  /* 0x0000008291827209 */ /* 0x000fe20007810000 */
[----:B------:R-:W-:Y:S01]  /*10e60*/  LDSM.16.MT88.4 R60, [R220+0x900] ;  /* 0x00090000dc3c783b */ /* 0x000fe20000004200 */
[----:B------:R-:W-:Y:S02]  /*10e70*/  FSEL R86, R86, -INF , !P0 ;  /* 0xff80000056567808 */ /* 0x000fe40004000000 */
[----:B------:R-:W-:Y:S01]  /*10e80*/  FMNMX.FTZ R130, R146, R130, !PT ;  /* 0x0000008292827209 */ /* 0x000fe20007810000 */
[----:B------:R-:W-:Y:S01]  /*10e90*/  LDSM.16.MT88.4 R56, [R218+0x900] ;  /* 0x00090000da38783b */ /* 0x000fe20000004200 */
[----:B------:R-:W-:Y:S02]  /*10ea0*/  ISETP.GT.AND P0, PT, R3, 0x9, P5 ;  /* 0x000000090300780c */ /* 0x000fe40002f04270 */
[----:B------:R-:W-:-:S02]  /*10eb0*/  FMNMX.FTZ R130, R164, R130, !PT ;  /* 0x00000082a4827209 */ /* 0x000fc40007810000 */
[----:B------:R-:W-:Y:S02]  /*10ec0*/  ISETP.LT.OR P0, PT, R5, 0xa, P0 ;  /* 0x0000000a0500780c */ /* 0x000fe40000701670 */
[----:B------:R-:W-:Y:S02]  /*10ed0*/  FMNMX.FTZ R130, R163, R130, !PT ;  /* 0x00000082a3827209 */ /* 0x000fe40007810000 */
[----:B------:R-:W-:Y:S01]  /*10ee0*/  PLOP3.LUT P4, PT, PT, PT, UP3, 0x40, 0x0 ;  /* 0x000000000000781c */ /* 0x000fe20003f8e838 */
[----:B------:R-:W-:Y:S01]  /*10ef0*/  UISETP.NE.AND UP3, UPT, UR27, URZ, UPT ;  /* 0x0000003f1b00728c */ /* 0x000fe2000bf65270 */
[----:B------:R-:W-:Y:S02]  /*10f00*/  FMNMX.FTZ R130, R167, R130, !PT ;  /* 0x00000082a7827209 */ /* 0x000fe40007810000 */
[----:B------:R-:W-:Y:S02]  /*10f10*/  FSEL R87, R87, -INF , !P0 ;  /* 0xff80000057577808 */ /* 0x000fe40004000000 */
[----:B------:R-:W-:-:S02]  /*10f20*/  FMNMX.FTZ R130, R204, R130, !PT ;  /* 0x00000082cc827209 */ /* 0x000fc40007810000 */
[----:B------:R-:W-:Y:S02]  /*10f30*/  ISETP.GT.AND P0, PT, R3, 0x10, P4 ;  /* 0x000000100300780c */ /* 0x000fe40002704270 */
[----:B------:R-:W-:Y:S02]  /*10f40*/  FMNMX.FTZ R130, R203, R130, !PT ;  /* 0x00000082cb827209 */ /* 0x000fe40007810000 */
[----:B------:R-:W-:Y:S02]  /*10f50*/  ISETP.LT.OR P0, PT, R5, 0x11, P0 ;  /* 0x000000110500780c */ /* 0x000fe40000701670 */
[----:B------:R-:W-:Y:S02]  /*10f60*/  FMNMX.FTZ R130, R202, R130, !PT ;  /* 0x00000082ca827209 */ /* 0x000fe40007810000 */
[----:B------:R-:W-:Y:S02]  /*10f70*/  FSEL R96, R122, -INF , !P0 ;  /* 0xff8000007a607808 */ /* 0x000fe40004000000 */
[----:B------:R-:W-:-:S02]  /*10f80*/  FMNMX.FTZ R130, R201, R130, !PT ;  /* 0x00000082c9827209 */ /* 0x000fc40007810000 */
[----:B------:R-:W-:Y:S01]  /*10f90*/  PLOP3.LUT P2, PT, PT, PT, UP1, 0x40, 0x0 ;  /* 0x000000000000781c */ /* 0x000fe20003f4e818 */
[----:B------:R-:W-:Y:S01]  /*10fa0*/  UISETP.NE.AND UP1, UPT, UR25, URZ, UPT ;  /* 0x0000003f1900728c */ /* 0x000fe2000bf25270 */
[----:B------:R-:W-:Y:S01]  /*10fb0*/  PLOP3.LUT P5, PT, PT, PT, UP0, 0x40, 0x0 ;  /* 0x000000000000781c */ /* 0x000fe20003fae808 */
[----:B------:R-:W1:Y:S01]  /*10fc0*/  SHFL.BFLY PT, R6, R130, 0x2, 0x1f ;  /* 0x0c401f0082067f89 */ /* 0x000e6200000e0000 */
[----:B------:R-:W-:Y:S01]  /*10fd0*/  PLOP3.LUT P3, PT, PT, PT, UP3, 0x40, 0x0 ;  /* 0x000000000000781c */ /* 0x000fe20003f6e838 */
[----:B------:R-:W-:Y:S01]  /*10fe0*/  UISETP.NE.AND UP0, UPT, UR24, URZ, UPT ;  /* 0x0000003f1800728c */ /* 0x000fe2000bf05270 */
[----:B------:R-:W-:Y:S01]  /*10ff0*/  LEA R219, R2, R218, 0x1 ;  /* 0x000000da02db7211 */ /* 0x000fe200078e08ff */
[----:B------:R-:W-:-:S04]  /*11000*/  UISETP.NE.AND UP3, UPT, UR22, URZ, UPT ;  /* 0x0000003f1600728c */ /* 0x000fc8000bf65270 */
[----:B------:R-:W-:Y:S01]  /*11010*/  PLOP3.LUT P4, PT, PT, PT, UP0, 0x40, 0x0 ;  /* 0x000000000000781c */ /* 0x000fe20003f8e808 */
[----:B------:R-:W-:Y:S01]  /*11020*/  UISETP.NE.AND UP0, UPT, UR4, URZ, UPT ;  /* 0x0000003f0400728c */ /* 0x000fe2000bf05270 */
[----:B------:R-:W-:Y:S04]  /*11030*/  LDSM.16.MT88.4 R80, [R219+0x100] ;  /* 0x00010000db50783b */ /* 0x000fe80000004200 */
[----:B------:R-:W-:Y:S04]  /*11040*/  LDSM.16.MT88.4 R52, [R219+0x900] ;  /* 0x00090000db34783b */ /* 0x000fe80000004200 */
[----:B------:R-:W-:Y:S01]  /*11050*/  LDSM.16.MT88.4 R136, [R219+0x1100] ;  /* 0x00110000db88783b */ /* 0x000fe20000004200 */
[----:B-1----:R-:W-:-:S05]  /*11060*/  FMNMX.FTZ R130, R130, R6, !PT ;  /* 0x0000000682827209 */ /* 0x002fca0007810000 */
[----:B------:R-:W1:Y:S02]  /*11070*/  SHFL.BFLY PT, R6, R130, 0x1, 0x1f ;  /* 0x0c201f0082067f89 */ /* 0x000e6400000e0000 */
[----:B-1----:R-:W-:-:S04]  /*11080*/  FMNMX.FTZ R130, R130, R6, !PT ;  /* 0x0000000682827209 */ /* 0x002fc80007810000 */
[C---:B------:R-:W-:Y:S01]  /*11090*/  FSETP.NEU.FTZ.AND P1, PT, R130.reuse, -INF , PT ;  /* 0xff8000008200780b */ /* 0x040fe20003f3d000 */
[----:B------:R-:W-:-:S05]  /*110a0*/  FMUL.FTZ R7, R130, c[0x0][0x2d0] ;  /* 0x0000b40082077a20 */ /* 0x000fca0000410000 */
[----:B------:R-:W-:Y:S02]  /*110b0*/  FSEL R7, R7, RZ, P1 ;  /* 0x000000ff07077208 */ /* 0x000fe40000800000 */
[----:B------:R-:W-:Y:S01]  /*110c0*/  PLOP3.LUT P1, PT, PT, PT, UP2, 0x40, 0x0 ;  /* 0x000000000000781c */ /* 0x000fe20003f2e828 */
[----:B------:R-:W-:Y:S02]  /*110d0*/  UISETP.NE.AND UP2, UPT, UR26, URZ, UPT ;  /* 0x0000003f1a00728c */ /* 0x000fe4000bf45270 */
[----:B------:R-:W-:Y:S01]  /*110e0*/  FFMA.FTZ R9, R17, c[0x0][0x2d0], -R7 ;  /* 0x0000b40011097a23 */ /* 0x000fe20000010807 */
[----:B------:R-:W-:-:S03]  /*110f0*/  ISETP.GT.AND P0, PT, R3, 0x11, P1 ;  /* 0x000000110300780c */ /* 0x000fc60000f04270 */
[----:B------:R-:W-:Y:S01]  /*11100*/  PLOP3.LUT P1, PT, PT, PT, UP2, 0x40, 0x0 ;  /* 0x000000000000781c */ /* 0x000fe20003f2e828 */
[----:B------:R-:W-:Y:S01]  /*11110*/  UISETP.NE.AND UP2, UPT, UR21, URZ, UPT ;  /* 0x0000003f1500728c */ /* 0x000fe2000bf45270 */
[----:B------:R-:W-:Y:S01]  /*11120*/  ISETP.LT.OR P0, PT, R5, 0x12, P0 ;  /* 0x000000120500780c */ /* 0x000fe20000701670 */
[----:B------:R-:W-:Y:S03]  /*11130*/  MUFU.EX2 R216, R9 ;  /* 0x0000000900d87308 */ /* 0x000fe60000000800 */
[----:B------:R-:W-:Y:S02]  /*11140*/  FSEL R97, R123, -INF , !P0 ;  /* 0xff8000007b617808 */ /* 0x000fe40004000000 */
[----:B------:R-:W-:Y:S01]  /*11150*/  ISETP.GT.AND P0, PT, R3, 0x18, P2 ;  /* 0x000000180300780c */ /* 0x000fe20001704270 */
[----:B------:R-:W-:Y:S01]  /*11160*/  LDSM.16.MT88.4 R120, [R220+0x1100] ;  /* 0x00110000dc78783b */ /* 0x000fe20000004200 */
[----:B------:R-:W-:Y:S01]  /*11170*/  PLOP3.LUT P2, PT, PT, PT, UP1, 0x40, 0x0 ;  /* 0x000000000000781c */ /* 0x000fe20003f4e818 */
[----:B------:R-:W-:Y:S01]  /*11180*/  UISETP.NE.AND UP1, UPT, UR20, URZ, UPT ;  /* 0x0000003f1400728c */ /* 0x000fe2000bf25270 */
[----:B------:R-:W-:-:S02]  /*11190*/  ISETP.LT.OR P0, PT, R5, 0x19, P0 ;  /* 0x000000190500780c */ /* 0x000fc40000701670 */
[----:B------:R-:W-:Y:S02]  /*111a0*/  ULDC.64 UR20, c[0x0][0x2c8] ;  /* 0x0000b20000147ab9 */ /* 0x000fe40000000a00 */
        /* <DEDUP_REMOVED lines=25> */
[----:B------:R-:W-:Y:S02]  /*11340*/  P2R R6, PR, RZ, 0x10 ;  /* 0x00000010ff067803 */ /* 0x000fe40000000000 */
[----:B------:R-:W-:-:S02]  /*11350*/  FSEL R162, R111, -INF , !P0 ;  /* 0xff8000006fa27808 */ /* 0x000fc40004000000 */
[----:B------:R-:W-:Y:S02]  /*11360*/  ISETP.GT.AND P0, PT, R3, 0x30, P3 ;  /* 0x000000300300780c */ /* 0x000fe40001f04270 */
[----:B------:R-:W-:Y:S01]  /*11370*/  PLOP3.LUT P3, PT, PT, PT, UP6, 0x40, 0x0 ;  /* 0x000000000000781c */ /* 0x000fe20003f6e868 */
[----:B------:R-:W-:Y:S01]  /*11380*/  UISETP.NE.AND UP6, UPT, UR12, URZ, UPT ;  /* 0x0000003f0c00728c */ /* 0x000fe2000bfc5270 */
[----:B------:R-:W-:Y:S02]  /*11390*/  ISETP.LT.OR P0, PT, R5, 0x31, P0 ;  /* 0x000000310500780c */ /* 0x000fe40000701670 */
[----:B------:R-:W-:Y:S01]  /*113a0*/  PLOP3.LUT P4, PT, PT, PT, UP5, 0x40, 0x0 ;  /* 0x000000000000781c */ /* 0x000fe20003f8e858 */
[----:B------:R-:W-:Y:S01]  /*113b0*/  UISETP.NE.AND UP5, UPT, UR13, URZ, UPT ;  /* 0x0000003f0d00728c */ /* 0x000fe2000bfa5270 */
[----:B------:R-:W-:Y:S02]  /*113c0*/  FSEL R170, R70, -INF , !P0 ;  /* 0xff80000046aa7808 */ /* 0x000fe40004000000 */
[----:B------:R-:W-:-:S02]  /*113d0*/  ISETP.GT.AND P0, PT, R3, 0x31, P1 ;  /* 0x000000310300780c */ /* 0x000fc40000f04270 */
[----:B------:R-:W-:Y:S02]  /*113e0*/  ISETP.NE.AND P1, PT, R6, RZ, PT ;  /* 0x000000ff0600720c */ /* 0x000fe40003f25270 */
[----:B------:R-:W-:Y:S02]  /*113f0*/  FMNMX.FTZ R6, R14, R18, !PT ;  /* 0x000000120e067209 */ /* 0x000fe40007810000 */
[----:B------:R-:W-:Y:S02]  /*11400*/  ISETP.LT.OR P0, PT, R5, 0x32, P0 ;  /* 0x000000320500780c */ /* 0x000fe40000701670 */
[----:B------:R-:W-:Y:S02]  /*11410*/  FMNMX.FTZ R6, R20, R6, !PT ;  /* 0x0000000614067209 */ /* 0x000fe40007810000 */
[----:B------:R-:W-:Y:S02]  /*11420*/  FSEL R171, R71, -INF , !P0 ;  /* 0xff80000047ab7808 */ /* 0x000fe40004000000 */
[----:B------:R-:W-:Y:S01]  /*11430*/  FMNMX.FTZ R6, R21, R6, !PT ;  /* 0x0000000615067209 */ /* 0x000fe20007810000 */
[----:B------:R-:W-:Y:S01]  /*11440*/  LDSM.16.MT88.4 R68, [R217+0x100] ;  /* 0x00010000d944783b */ /* 0x000fe20000004200 */
[----:B------:R-:W-:-:S02]  /*11450*/  ISETP.GT.AND P0, PT, R3, 0x38, P2 ;  /* 0x000000380300780c */ /* 0x000fc40001704270 */
[----:B------:R-:W-:Y:S02]  /*11460*/  FMNMX.FTZ R6, R25, R6, !PT ;  /* 0x0000000619067209 */ /* 0x000fe40007810000 */
[----:B------:R-:W-:Y:S02]  /*11470*/  ISETP.LT.OR P0, PT, R5, 0x39, P0 ;  /* 0x000000390500780c */ /* 0x000fe40000701670 */
[----:B------:R-:W-:Y:S02]  /*11480*/  FMNMX.FTZ R6, R27, R6, !PT ;  /* 0x000000061b067209 */ /* 0x000fe40007810000 */
[----:B------:R-:W-:Y:S02]  /*11490*/  FSEL R188, R106, -INF , !P0 ;  /* 0xff8000006abc7808 */ /* 0x000fe40004000000 */
[----:B------:R-:W-:Y:S02]  /*114a0*/  FMNMX.FTZ R6, R36, R6, !PT ;  /* 0x0000000624067209 */ /* 0x000fe40007810000 */
[----:B------:R-:W-:-:S02]  /*114b0*/  ISETP.GT.AND P0, PT, R3, 0x39, P1 ;  /* 0x000000390300780c */ /* 0x000fc40000f04270 */
[----:B------:R-:W-:Y:S02]  /*114c0*/  FMNMX.FTZ R6, R37, R6, !PT ;  /* 0x0000000625067209 */ /* 0x000fe40007810000 */
[----:B------:R-:W-:Y:S02]  /*114d0*/  ISETP.LT.OR P2, PT, R5, 0x3a, P0 ;  /* 0x0000003a0500780c */ /* 0x000fe40000741670 */
[----:B------:R-:W-:Y:S02]  /*114e0*/  FMNMX.FTZ R6, R88, R6, !PT ;  /* 0x0000000658067209 */ /* 0x000fe40007810000 */
[----:B------:R-:W-:Y:S02]  /*114f0*/  ISETP.GT.AND P1, PT, R3, 0x40, P5 ;  /* 0x000000400300780c */ /* 0x000fe40002f24270 */
[----:B------:R-:W-:Y:S02]  /*11500*/  FMNMX.FTZ R6, R89, R6, !PT ;  /* 0x0000000659067209 */ /* 0x000fe40007810000 */
[----:B------:R-:W-:-:S02]  /*11510*/  ISETP.GT.AND P0, PT, R3, 0x41, P3 ;  /* 0x000000410300780c */ /* 0x000fc40001f04270 */
[----:B------:R-:W-:Y:S02]  /*11520*/  FMNMX.FTZ R6, R90, R6, !PT ;  /* 0x000000065a067209 */ /* 0x000fe40007810000 */
[----:B------:R-:W-:Y:S02]  /*11530*/  FSEL R183, R107, -INF , !P2 ;  /* 0xff8000006bb77808 */ /* 0x000fe40005000000 */
[----:B------:R-:W-:Y:S02]  /*11540*/  FMNMX.FTZ R6, R92, R6, !PT ;  /* 0x000000065c067209 */ /* 0x000fe40007810000 */
[----:B------:R-:W-:Y:S02]  /*11550*/  ISETP.LT.OR P2, PT, R5, 0x41, P1 ;  /* 0x000000410500780c */ /* 0x000fe40000f41670 */
[----:B------:R-:W-:Y:S02]  /*11560*/  FMNMX.FTZ R6, R131, R6, !PT ;  /* 0x0000000683067209 */ /* 0x000fe40007810000 */
[----:B------:R-:W-:-:S02]  /*11570*/  ISETP.LT.OR P1, PT, R5, 0x42, P0 ;  /* 0x000000420500780c */ /* 0x000fc40000721670 */
[----:B------:R-:W-:Y:S02]  /*11580*/  FMNMX.FTZ R6, R149, R6, !PT ;  /* 0x0000000695067209 */ /* 0x000fe40007810000 */
[----:B------:R-:W-:Y:S02]  /*11590*/  PLOP3.LUT P0, PT, PT, PT, UP4, 0x40, 0x0 ;  /* 0x000000000000781c */ /* 0x000fe40003f0e848 */
[----:B------:R-:W-:Y:S02]  /*115a0*/  FMNMX.FTZ R6, R148, R6, !PT ;  /* 0x0000000694067209 */ /* 0x000fe40007810000 */
[----:B------:R-:W-:Y:S02]  /*115b0*/  ISETP.GT.AND P0, PT, R3, 0x49, P0 ;  /* 0x000000490300780c */ /* 0x000fe40000704270 */
[----:B------:R-:W-:Y:S02]  /*115c0*/  FMNMX.FTZ R6, R150, R6, !PT ;  /* 0x0000000696067209 */ /* 0x000fe40007810000 */
[----:B------:R-:W-:-:S02]  /*115d0*/  ISETP.LT.OR P0, PT, R5, 0x4a, P0 ;  /* 0x0000004a0500780c */ /* 0x000fc40000701670 */
[----:B------:R-:W-:Y:S02]  /*115e0*/  FMNMX.FTZ R6, R152, R6, !PT ;  /* 0x0000000698067209 */ /* 0x000fe40007810000 */
[----:B------:R-:W-:Y:S02]  /*115f0*/  FSEL R194, R103, -INF , !P0 ;  /* 0xff80000067c27808 */ /* 0x000fe40004000000 */
[----:B------:R-:W-:Y:S02]  /*11600*/  FMNMX.FTZ R6, R154, R6, !PT ;  /* 0x000000069a067209 */ /* 0x000fe40007810000 */
[----:B------:R-:W-:Y:S02]  /*11610*/  FSEL R197, R135, -INF , !P1 ;  /* 0xff80000087c57808 */ /* 0x000fe40004800000 */
[----:B------:R-:W-:Y:S02]  /*11620*/  FMNMX.FTZ R6, R160, R6, !PT ;  /* 0x00000006a0067209 */ /* 0x000fe40007810000 */
[----:B------:R-:W-:-:S02]  /*11630*/  ISETP.GT.AND P1, PT, R3, 0x48, P4 ;  /* 0x000000480300780c */ /* 0x000fc40002724270 */
[----:B------:R-:W-:Y:S02]  /*11640*/  FMNMX.FTZ R6, R161, R6, !PT ;  /* 0x00000006a1067209 */ /* 0x000fe40007810000 */
[----:B------:R-:W-:Y:S02]  /*11650*/  ISETP.LT.OR P1, PT, R5, 0x49, P1 ;  /* 0x000000490500780c */ /* 0x000fe40000f21670 */
[----:B------:R-:W-:Y:S02]  /*11660*/  FMNMX.FTZ R6, R192, R6, !PT ;  /* 0x00000006c0067209 */ /* 0x000fe40007810000 */
[----:B------:R-:W-:Y:S02]  /*11670*/  FSEL R196, R134, -INF , !P2 ;  /* 0xff80000086c47808 */ /* 0x000fe40005000000 */
[----:B------:R-:W-:Y:S01]  /*11680*/  FMNMX.FTZ R6, R191, R6, !PT ;  /* 0x00000006bf067209 */ /* 0x000fe20007810000 */
[----:B------:R-:W-:Y:S01]  /*11690*/  LDSM.16.MT88.4 R132, [R218+0x1100] ;  /* 0x00110000da84783b */ /* 0x000fe20000004200 */
[----:B------:R-:W-:-:S02]  /*116a0*/  FSEL R193, R102, -INF , !P1 ;  /* 0xff80000066c17808 */ /* 0x000fc40004800000 */
[----:B------:R-:W-:Y:S02]  /*116b0*/  FMNMX.FTZ R6, R190, R6, !PT ;  /* 0x00000006be067209 */ /* 0x000fe40007810000 */
[----:B------:R-:W-:Y:S02]  /*116c0*/  PLOP3.LUT P2, PT, PT, PT, UP3, 0x40, 0x0 ;  /* 0x000000000000781c */ /* 0x000fe40003f4e838 */
[----:B------:R-:W-:Y:S02]  /*116d0*/  FMNMX.FTZ R6, R189, R6, !PT ;  /* 0x00000006bd067209 */ /* 0x000fe40007810000 */
[----:B------:R-:W-:Y:S02]  /*116e0*/  PLOP3.LUT P1, PT, PT, PT, UP2, 0x40, 0x0 ;  /* 0x000000000000781c */ /* 0x000fe40003f2e828 */
[----:B------:R-:W-:Y:S01]  /*116f0*/  PLOP3.LUT P3, PT, PT, PT, UP0, 0x40, 0x0 ;  /* 0x000000000000781c */ /* 0x000fe20003f6e808 */
[----:B------:R-:W1:Y:S01]  /*11700*/  SHFL.BFLY PT, R8, R6, 0x2, 0x1f ;  /* 0x0c401f0006087f89 */ /* 0x000e6200000e0000 */
[----:B------:R-:W-:-:S02]  /*11710*/  ISETP.GT.AND P4, PT, R3, 0x50, P2 ;  /* 0x000000500300780c */ /* 0x000fc40001784270 */
[----:B------:R-:W-:-:S04]  /*11720*/  ISETP.GT.AND P2, PT, R3, 0x51, P1 ;  /* 0x000000510300780c */ /* 0x000fc80000f44270 */
[----:B------:R-:W-:-:S04]  /*11730*/  ISETP.LT.OR P2, PT, R5, 0x52, P2 ;  /* 0x000000520500780c */ /* 0x000fc80001741670 */
[----:B------:R-:W-:Y:S02]  /*11740*/  FSEL R185, R127, -INF , !P2 ;  /* 0xff8000007fb97808 */ /* 0x000fe40005000000 */
[----:B-1----:R-:W-:Y:S01]  /*11750*/  FMNMX.FTZ R6, R6, R8, !PT ;  /* 0x0000000806067209 */ /* 0x002fe20007810000 */
[----:B------:R-:W-:-:S04]  /*11760*/  FFMA.FTZ R8, R15, c[0x0][0x2d0], -R7 ;  /* 0x0000b4000f087a23 */ /* 0x000fc80000010807 */
[----:B------:R-:W1:Y:S01]  /*11770*/  SHFL.BFLY PT, R129, R6, 0x1, 0x1f ;  /* 0x0c201f0006817f89 */ /* 0x000e6200000e0000 */
[----:B------:R2:W-:Y:S02]  /*11780*/  MUFU.EX2 R238, R8 ;  /* 0x0000000800ee7308 */ /* 0x0005e40000000800 */
[----:B--2---:R-:W-:-:S04]  /*11790*/  FMNMX.FTZ R8, R91, R93, !PT ;  /* 0x0000005d5b087209 */ /* 0x004fc80007810000 */
[----:B------:R-:W-:Y:S02]  /*117a0*/  FMNMX.FTZ R8, R94, R8, !PT ;  /* 0x000000085e087209 */ /* 0x000fe40007810000 */
[----:B-1----:R-:W-:Y:S01]  /*117b0*/  FMNMX.FTZ R129, R6, R129, !PT ;  /* 0x0000008106817209 */ /* 0x002fe20007810000 */
[--C-:B------:R-:W-:Y:S01]  /*117c0*/  FFMA.FTZ R6, R16, c[0x0][0x2d0], -R7.reuse ;  /* 0x0000b40010067a23 */ /* 0x100fe20000010807 */
[----:B------:R-:W-:Y:S01]  /*117d0*/  FMNMX.FTZ R9, R95, R8, !PT ;  /* 0x000000085f097209 */ /* 0x000fe20007810000 */
[----:B------:R-:W-:Y:S01]  /*117e0*/  FFMA.FTZ R8, R19, c[0x0][0x2d0], -R7 ;  /* 0x0000b40013087a23 */ /* 0x000fe20000010807 */
[----:B------:R-:W-:Y:S01]  /*117f0*/  FSETP.NEU.FTZ.AND P0, PT, R129, -INF , PT ;  /* 0xff8000008100780b */ /* 0x000fe20003f1d000 */
[----:B------:R1:W-:Y:S01]  /*11800*/  MUFU.EX2 R214, R6 ;  /* 0x0000000600d67308 */ /* 0x0003e20000000800 */
[----:B------:R-:W-:-:S04]  /*11810*/  FMNMX.FTZ R9, R112, R9, !PT ;  /* 0x0000000970097209 */ /* 0x000fc80007810000 */
[----:B------:R-:W-:Y:S02]  /*11820*/  FMNMX.FTZ R0, R113, R9, !PT ;  /* 0x0000000971007209 */ /* 0x000fe40007810000 */
[----:B------:R-:W-:Y:S01]  /*11830*/  FMNMX.FTZ R9, R84, R85, !PT ;  /* 0x0000005554097209 */ /* 0x000fe20007810000 */
[----:B------:R2:W3:Y:S01]  /*11840*/  MUFU.EX2 R240, R8 ;  /* 0x0000000800f07308 */ /* 0x0004e20000000800 */
[----:B------:R-:W-:Y:S02]  /*11850*/  FMNMX.FTZ R0, R114, R0, !PT ;  /* 0x0000000072007209 */ /* 0x000fe40007810000 */
[----:B------:R-:W-:Y:S02]  /*11860*/  FMNMX.FTZ R9, R86, R9, !PT ;  /* 0x0000000956097209 */ /* 0x000fe40007810000 */
[----:B------:R-:W-:Y:S02]  /*11870*/  FMNMX.FTZ R0, R115, R0, !PT ;  /* 0x0000000073007209 */ /* 0x000fe40007810000 */
[----:B------:R-:W-:Y:S01]  /*11880*/  FMNMX.FTZ R9, R87, R9, !PT ;  /* 0x0000000957097209 */ /* 0x000fe20007810000 */
[----:B-1----:R-:W-:Y:S01]  /*11890*/  FMUL.FTZ R6, R129, c[0x0][0x2d0] ;  /* 0x0000b40081067a20 */ /* 0x002fe20000410000 */
[----:B------:R-:W-:-:S02]  /*118a0*/  FMNMX.FTZ R0, R165, R0, !PT ;  /* 0x00000000a5007209 */ /* 0x000fc40007810000 */
[----:B------:R-:W-:Y:S02]  /*118b0*/  FMNMX.FTZ R9, R96, R9, !PT ;  /* 0x0000000960097209 */ /* 0x000fe40007810000 */
[----:B------:R-:W-:Y:S02]  /*118c0*/  FSEL R6, R6, RZ, P0 ;  /* 0x000000ff06067208 */ /* 0x000fe40000000000 */
[----:B------:R-:W-:Y:S02]  /*118d0*/  FMNMX.FTZ R0, R166, R0, !PT ;  /* 0x00000000a6007209 */ /* 0x000fe40007810000 */
[----:B------:R-:W-:Y:S01]  /*118e0*/  FMNMX.FTZ R4, R97, R9, !PT ;  /* 0x0000000961047209 */ /* 0x000fe20007810000 */
[----:B--2---:R-:W-:Y:S01]  /*118f0*/  FFMA.FTZ R8, R14, c[0x0][0x2d0], -R6 ;  /* 0x0000b4000e087a23 */ /* 0x004fe20000010806 */
[----:B------:R-:W-:Y:S02]  /*11900*/  FMNMX.FTZ R0, R168, R0, !PT ;  /* 0x00000000a8007209 */ /* 0x000fe40007810000 */
[----:B------:R-:W-:Y:S01]  /*11910*/  PLOP3.LUT P0, PT, PT, PT, UP1, 0x40, 0x0 ;  /* 0x000000000000781c */ /* 0x000fe20003f0e818 */
[----:B------:R1:W-:Y:S01]  /*11920*/  MUFU.EX2 R223, R8 ;  /* 0x0000000800df7308 */ /* 0x0003e20000000800 */
[----:B------:R-:W-:-:S02]  /*11930*/  FMNMX.FTZ R0, R169, R0, !PT ;  /* 0x00000000a9007209 */ /* 0x000fc40007810000 */
[----:B------:R-:W-:Y:S02]  /*11940*/  ISETP.GT.AND P1, PT, R3, 0x58, P0 ;  /* 0x000000580300780c */ /* 0x000fe40000724270 */
[----:B------:R-:W-:Y:S02]  /*11950*/  FMNMX.FTZ R0, R199, R0, !PT ;  /* 0x00000000c7007209 */ /* 0x000fe40007810000 */
[----:B------:R-:W-:Y:S02]  /*11960*/  ISETP.GT.AND P0, PT, R3, 0x59, P3 ;  /* 0x000000590300780c */ /* 0x000fe40001f04270 */
[----:B------:R-:W-:Y:S02]  /*11970*/  FMNMX.FTZ R0, R198, R0, !PT ;  /* 0x00000000c6007209 */ /* 0x000fe40007810000 */
[----:B------:R-:W-:Y:S02]  /*11980*/  ISETP.LT.OR P3, PT, R5, 0x51, P4 ;  /* 0x000000510500780c */ /* 0x000fe40002761670 */
[----:B------:R-:W-:-:S02]  /*11990*/  FMNMX.FTZ R0, R195, R0, !PT ;  /* 0x00000000c3007209 */ /* 0x000fc40007810000 */
[----:B------:R-:W-:Y:S01]  /*119a0*/  FSEL R184, R126, -INF , !P3 ;  /* 0xff8000007eb87808 */ /* 0x000fe20005800000 */
[--C-:B-1----:R-:W-:Y:S01]  /*119b0*/  FFMA.FTZ R8, R18, c[0x0][0x2d0], -R6.reuse ;  /* 0x0000b40012087a23 */ /* 0x102fe20000010806 */
[C---:B------:R-:W-:Y:S01]  /*119c0*/  ISETP.LT.OR P1, PT, R5.reuse, 0x59, P1 ;  /* 0x000000590500780c */ /* 0x040fe20000f21670 */
[----:B------:R-:W-:Y:S01]  /*119d0*/  LDSM.16.MT88.4 R124, [R217+0x1100] ;  /* 0x00110000d97c783b */ /* 0x000fe20000004200 */
[----:B------:R-:W-:Y:S01]  /*119e0*/  ISETP.LT.OR P0, PT, R5, 0x5a, P0 ;  /* 0x0000005a0500780c */ /* 0x000fe20000701670 */
[----:B------:R1:W2:Y:S01]  /*119f0*/  MUFU.EX2 R224, R8 ;  /* 0x0000000800e07308 */ /* 0x0002a20000000800 */
[----:B------:R-:W-:Y:S02]  /*11a00*/  FSEL R186, R186, -INF , !P1 ;  /* 0xff800000baba7808 */ /* 0x000fe40004800000 */
[----:B------:R-:W-:Y:S02]  /*11a10*/  FSEL R187, R187, -INF , !P0 ;  /* 0xff800000bbbb7808 */ /* 0x000fe40004000000 */
[----:B---3--:R-:W-:Y:S01]  /*11a20*/  F2FP.BF16.PACK_AB R10, R240, R216 ;  /* 0x000000d8f00a723e */ /* 0x008fe200000010ff */
[----:B-1----:R-:W-:Y:S01]  /*11a30*/  FFMA.FTZ R8, R20, c[0x0][0x2d0], -R6 ;  /* 0x0000b40014087a23 */ /* 0x002fe20000010806 */
[----:B--2---:R-:W-:-:S03]  /*11a40*/  F2FP.BF16.PACK_AB R9, R224, R223 ;  /* 0x000000dfe009723e */ /* 0x004fc600000010ff */
[----:B------:R1:W-:Y:S02]  /*11a50*/  MUFU.EX2 R239, R8 ;  /* 0x0000000800ef7308 */ /* 0x0003e40000000800 */
[----:B-1----:R-:W-:Y:S01]  /*11a60*/  FMNMX.FTZ R8, R98, R4, !PT ;  /* 0x0000000462087209 */ /* 0x002fe20007810000 */
[----:B------:R-:W-:-:S03]  /*11a70*/  FFMA.FTZ R4, R21, c[0x0][0x2d0], -R6 ;  /* 0x0000b40015047a23 */ /* 0x000fc60000010806 */
[----:B------:R-:W-:Y:S02]  /*11a80*/  FMNMX.FTZ R2, R99, R8, !PT ;  /* 0x0000000863027209 */ /* 0x000fe40007810000 */
[----:B------:R1:W2:Y:S01]  /*11a90*/  MUFU.EX2 R215, R4 ;  /* 0x0000000400d77308 */ /* 0x0002a20000000800 */
[----:B------:R-:W-:Y:S02]  /*11aa0*/  F2FP.BF16.PACK_AB R8, R214, R238 ;  /* 0x000000eed608723e */ /* 0x000fe400000010ff */
[----:B------:R-:W-:-:S04]  /*11ab0*/  FMNMX.FTZ R2, R151, R2, !PT ;  /* 0x0000000297027209 */ /* 0x000fc80007810000 */
[----:B------:R-:W-:-:S04]  /*11ac0*/  FMNMX.FTZ R2, R153, R2, !PT ;  /* 0x0000000299027209 */ /* 0x000fc80007810000 */
[----:B------:R-:W-:Y:S02]  /*11ad0*/  FMNMX.FTZ R3, R155, R2, !PT ;  /* 0x000000029b037209 */ /* 0x000fe40007810000 */
[----:B------:R-:W-:Y:S01]  /*11ae0*/  FMNMX.FTZ R2, R200, R0, !PT ;  /* 0x00000000c8027209 */ /* 0x000fe20007810000 */
[--C-:B------:R-:W-:Y:S01]  /*11af0*/  FFMA.FTZ R0, R23, c[0x0][0x2d0], -R7.reuse ;  /* 0x0000b40017007a23 */ /* 0x100fe20000010807 */
[----:B------:R-:W-:Y:S01]  /*11b00*/  FMNMX.FTZ R3, R162, R3, !PT ;  /* 0x00000003a2037209 */ /* 0x000fe20007810000 */
[----:B-1----:R-:W-:Y:S01]  /*11b10*/  FFMA.FTZ R4, R22, c[0x0][0x2d0], -R7 ;  /* 0x0000b40016047a23 */ /* 0x002fe20000010807 */
[----:B------:R-:W-:Y:S01]  /*11b20*/  FMNMX.FTZ R2, R212, R2, !PT ;  /* 0x00000002d4027209 */ /* 0x000fe20007810000 */
[----:B------:R1:W-:Y:S01]  /*11b30*/  MUFU.EX2 R178, R0 ;  /* 0x0000000000b27308 */ /* 0x0003e20000000800 */
[----:B------:R-:W-:Y:S02]  /*11b40*/  FMNMX.FTZ R3, R170, R3, !PT ;  /* 0x00000003aa037209 */ /* 0x000fe40007810000 */
[----:B------:R-:W-:-:S02]  /*11b50*/  FMNMX.FTZ R2, R208, R2, !PT ;  /* 0x00000002d0027209 */ /* 0x000fc40007810000 */
[----:B------:R-:W-:Y:S02]  /*11b60*/  FMNMX.FTZ R3, R171, R3, !PT ;  /* 0x00000003ab037209 */ /* 0x000fe40007810000 */
[----:B--2---:R-:W-:Y:S01]  /*11b70*/  F2FP.BF16.PACK_AB R11, R215, R239 ;  /* 0x000000efd70b723e */ /* 0x004fe200000010ff */
[----:B------:R-:W2:Y:S01]  /*11b80*/  MUFU.EX2 R156, R4 ;  /* 0x00000004009c7308 */ /* 0x000ea20000000800 */
[----:B------:R-:W-:-:S04]  /*11b90*/  FMNMX.FTZ R3, R188, R3, !PT ;  /* 0x00000003bc037209 */ /* 0x000fc80007810000 */
[----:B------:R-:W-:Y:S01]  /*11ba0*/  FMNMX.FTZ R3, R183, R3, !PT ;  /* 0x00000003b7037209 */ /* 0x000fe20007810000 */
[C---:B------:R-:W-:Y:S01]  /*11bb0*/  HMMA.16816.F32.BF16 R32, R8.reuse, R68, RZ ;  /* 0x000000440820723c */ /* 0x040fe200000418ff */
[----:B-1----:R-:W-:Y:S02]  /*11bc0*/  FFMA.FTZ R0, R24, c[0x0][0x2d0], -R7 ;  /* 0x0000b40018007a23 */ /* 0x002fe40000010807 */
[----:B------:R-:W-:Y:S02]  /*11bd0*/  FMNMX.FTZ R3, R196, R3, !PT ;  /* 0x00000003c4037209 */ /* 0x000fe40007810000 */
[----:B------:R1:W-:Y:S02]  /*11be0*/  MUFU.EX2 R245, R0 ;  /* 0x0000000000f57308 */ /* 0x0003e40000000800 */
[----:B------:R-:W-:Y:S01]  /*11bf0*/  FMNMX.FTZ R3, R197, R3, !PT ;  /* 0x00000003c5037209 */ /* 0x000fe20007810000 */
[----:B------:R-:W-:Y:S01]  /*11c00*/  HMMA.16816.F32.BF16 R28, R8, R72, RZ ;  /* 0x00000048081c723c */ /* 0x000fe200000418ff */
[----:B--2---:R-:W-:-:S02]  /*11c10*/  F2FP.BF16.PACK_AB R12, R178, R156 ;  /* 0x0000009cb20c723e */ /* 0x004fc400000010ff */
[----:B------:R-:W-:-:S04]  /*11c20*/  FMNMX.FTZ R3, R193, R3, !PT ;  /* 0x00000003c1037209 */ /* 0x000fc80007810000 */
[----:B------:R-:W-:Y:S01]  /*11c30*/  FMNMX.FTZ R3, R194, R3, !PT ;  /* 0x00000003c2037209 */ /* 0x000fe20007810000 */
[C---:B------:R-:W-:Y:S03]  /*11c40*/  HMMA.16816.F32.BF16 R16, R8.reuse, R80, RZ ;  /* 0x000000500810723c */ /* 0x040fe600000418ff */
[----:B------:R-:W-:Y:S02]  /*11c50*/  FMNMX.FTZ R3, R184, R3, !PT ;  /* 0x00000003b8037209 */ /* 0x000fe40007810000 */
[----:B-1----:R-:W-:Y:S01]  /*11c60*/  FMNMX.FTZ R0, R211, R2, !PT ;  /* 0x00000002d3007209 */ /* 0x002fe20007810000 */
[----:B------:R-:W-:Y:S01]  /*11c70*/  FFMA.FTZ R2, R26, c[0x0][0x2d0], -R7 ;  /* 0x0000b4001a027a23 */ /* 0x000fe20000010807 */
[----:B------:R-:W-:Y:S01]  /*11c80*/  FMNMX.FTZ R3, R185, R3, !PT ;  /* 0x00000003b9037209 */ /* 0x000fe20007810000 */
[----:B------:R-:W-:Y:S01]  /*11c90*/  HMMA.16816.F32.BF16 R20, R8, R70, RZ ;  /* 0x000000460814723c */ /* 0x000fe200000418ff */
[----:B------:R-:W-:Y:S01]  /*11ca0*/  FMNMX.FTZ R0, R205, R0, !PT ;  /* 0x00000000cd007209 */ /* 0x000fe20007810000 */
[----:B------:R1:W2:Y:S01]  /*11cb0*/  MUFU.EX2 R247, R2 ;  /* 0x0000000200f77308 */ /* 0x0002a20000000800 */
[----:B------:R-:W-:-:S02]  /*11cc0*/  FMNMX.FTZ R3, R186, R3, !PT ;  /* 0x00000003ba037209 */ /* 0x000fc40007810000 */
[----:B------:R-:W-:Y:S02]  /*11cd0*/  FMNMX.FTZ R0, R207, R0, !PT ;  /* 0x00000000cf007209 */ /* 0x000fe40007810000 */
[----:B------:R-:W-:Y:S02]  /*11ce0*/  FMNMX.FTZ R3, R187, R3, !PT ;  /* 0x00000003bb037209 */ /* 0x000fe40007810000 */
[----:B------:R-:W-:-:S03]  /*11cf0*/  FMNMX.FTZ R0, R210, R0, !PT ;  /* 0x00000000d2007209 */ /* 0x000fc60007810000 */
[----:B------:R-:W3:Y:S01]  /*11d00*/  SHFL.BFLY PT, R5, R3, 0x2, 0x1f ;  /* 0x0c401f0003057f89 */ /* 0x000ee200000e0000 */
[----:B------:R-:W-:-:S04]  /*11d10*/  FMNMX.FTZ R0, R206, R0, !PT ;  /* 0x00000000ce007209 */ /* 0x000fc80007810000 */
[----:B------:R-:W-:Y:S01]  /*11d20*/  FMNMX.FTZ R0, R209, R0, !PT ;  /* 0x00000000d1007209 */ /* 0x000fe20007810000 */
[----:B-1----:R-:W-:Y:S01]  /*11d30*/  FFMA.FTZ R2, R25, c[0x0][0x2d0], -R6 ;  /* 0x0000b40019027a23 */ /* 0x002fe20000010806 */
[----:B--2---:R-:W-:-:S03]  /*11d40*/  F2FP.BF16.PACK_AB R14, R247, R245 ;  /* 0x000000f5f70e723e */ /* 0x004fc600000010ff */
[----:B------:R-:W1:Y:S01]  /*11d50*/  SHFL.BFLY PT, R4, R0, 0x2, 0x1f ;  /* 0x0c401f0000047f89 */ /* 0x000e6200000e0000 */
[----:B------:R2:W-:Y:S01]  /*11d60*/  MUFU.EX2 R173, R2 ;  /* 0x0000000200ad7308 */ /* 0x0005e20000000800 */
[----:B---3--:R-:W-:Y:S01]  /*11d70*/  FMNMX.FTZ R3, R3, R5, !PT ;  /* 0x0000000503037209 */ /* 0x008fe20007810000 */
[----:B--2---:R-:W-:-:S04]  /*11d80*/  FFMA.FTZ R2, R27, c[0x0][0x2d0], -R6 ;  /* 0x0000b4001b027a23 */ /* 0x004fc80000010806 */
[----:B------:R-:W2:Y:S01]  /*11d90*/  SHFL.BFLY PT, R5, R3, 0x1, 0x1f ;  /* 0x0c201f0003057f89 */ /* 0x000ea200000e0000 */
[----:B------:R-:W-:Y:S01]  /*11da0*/  HMMA.16816.F32.BF16 R24, R8, R76, RZ ;  /* 0x0000004c0818723c */ /* 0x000fe200000418ff */
[----:B------:R3:W4:Y:S01]  /*11db0*/  MUFU.EX2 R244, R2 ;  /* 0x0000000200f47308 */ /* 0x0007220000000800 */
[----:B-1----:R-:W-:-:S05]  /*11dc0*/  FMNMX.FTZ R0, R0, R4, !PT ;  /* 0x0000000400007209 */ /* 0x002fca0007810000 */
[----:B------:R-:W1:Y:S01]  /*11dd0*/  SHFL.BFLY PT, R4, R0, 0x1, 0x1f ;  /* 0x0c201f0000047f89 */ /* 0x000e6200000e0000 */
[----:B---3--:R-:W-:Y:S01]  /*11de0*/  FFMA.FTZ R2, R36, c[0x0][0x2d0], -R6 ;  /* 0x0000b40024027a23 */ /* 0x008fe20000010806 */
[----:B----4-:R-:W-:-:S03]  /*11df0*/  F2FP.BF16.PACK_AB R13, R244, R173 ;  /* 0x000000adf40d723e */ /* 0x010fc600000010ff */
[----:B------:R3:W-:Y:S01]  /*11e00*/  MUFU.EX2 R143, R2 ;  /* 0x00000002008f7308 */ /* 0x0007e20000000800 */
[----:B--2---:R-:W-:Y:S01]  /*11e10*/  FMNMX.FTZ R3, R5, R3, !PT ;  /* 0x0000000305037209 */ /* 0x004fe20007810000 */
[----:B------:R-:W-:Y:S01]  /*11e20*/  IMAD.MOV.U32 R5, RZ, RZ, R178 ;  /* 0x000000ffff057224 */ /* 0x000fe200078e00b2 */
[----:B-1----:R-:W-:Y:S01]  /*11e30*/  FMNMX.FTZ R128, R0, R4, !PT ;  /* 0x0000000400807209 */ /* 0x002fe20007810000 */
[--C-:B------:R-:W-:Y:S02]  /*11e40*/  FFMA.FTZ R0, R90, c[0x0][0x2d0], -R6.reuse ;  /* 0x0000b4005a007a23 */ /* 0x100fe40000010806 */
[--C-:B---3--:R-:W-:Y:S01]  /*11e50*/  FFMA.FTZ R2, R37, c[0x0][0x2d0], -R6.reuse ;  /* 0x0000b40025027a23 */ /* 0x108fe20000010806 */
[----:B------:R-:W-:Y:S01]  /*11e60*/  FSETP.NEU.FTZ.AND P0, PT, R128, -INF , PT ;  /* 0xff8000008000780b */ /* 0x000fe20003f1d000 */
[----:B------:R1:W-:Y:S08]  /*11e70*/  MUFU.EX2 R246, R0 ;  /* 0x0000000000f67308 */ /* 0x0003f00000000800 */
[----:B------:R2:W3:Y:S01]  /*11e80*/  MUFU.EX2 R157, R2 ;  /* 0x00000002009d7308 */ /* 0x0004e20000000800 */
[----:B-1----:R-:W-:-:S07]  /*11e90*/  FFMA.FTZ R0, R92, c[0x0][0x2d0], -R6 ;  /* 0x0000b4005c007a23 */ /* 0x002fce0000010806 */
[----:B------:R-:W-:Y:S01]  /*11ea0*/  MUFU.EX2 R213, R0 ;  /* 0x0000000000d57308 */ /* 0x000fe20000000800 */
[--C-:B--2---:R-:W-:Y:S01]  /*11eb0*/  FFMA.FTZ R2, R38, c[0x0][0x2d0], -R7.reuse ;  /* 0x0000b40026027a23 */ /* 0x104fe20000010807 */
[----:B---3--:R-:W-:Y:S01]  /*11ec0*/  F2FP.BF16.PACK_AB R15, R157, R143 ;  /* 0x0000008f9d0f723e */ /* 0x008fe200000010ff */
[----:B------:R-:W-:Y:S05]  /*11ed0*/  HMMA.16816.F32.BF16 R36, R8, R74, RZ ;  /* 0x0000004a0824723c */ /* 0x000fea00000418ff */
[----:B------:R1:W-:Y:S03]  /*11ee0*/  MUFU.EX2 R142, R2 ;  /* 0x00000002008e7308 */ /* 0x0003e60000000800 */
[C---:B------:R-:W-:Y:S08]  /*11ef0*/  HMMA.16816.F32.BF16 R48, R12.reuse, R64, R32 ;  /* 0x000000400c30723c */ /* 0x040ff00000041820 */
[----:B------:R-:W-:Y:S01]  /*11f00*/  HMMA.16816.F32.BF16 R32, R12, R56, R24 ;  /* 0x000000380c20723c */ /* 0x000fe20000041818 */
[----:B-1----:R-:W-:-:S04]  /*11f10*/  FFMA.FTZ R2, R40, c[0x0][0x2d0], -R7 ;  /* 0x0000b40028027a23 */ /* 0x002fc80000010807 */
[----:B------:R1:W2:Y:S03]  /*11f20*/  MUFU.EX2 R147, R2 ;  /* 0x0000000200937308 */ /* 0x0002a60000000800 */
[C---:B------:R-:W-:Y:S08]  /*11f30*/  HMMA.16816.F32.BF16 R40, R8.reuse, R78, RZ ;  /* 0x0000004e0828723c */ /* 0x040ff000000418ff */
[----:B------:R-:W-:Y:S01]  /*11f40*/  HMMA.16816.F32.BF16 R8, R8, R82, RZ ;  /* 0x000000520808723c */ /* 0x000fe200000418ff */
[----:B-1----:R-:W-:-:S07]  /*11f50*/  FFMA.FTZ R2, R44, c[0x0][0x2d0], -R7 ;  /* 0x0000b4002c027a23 */ /* 0x002fce0000010807 */
[C---:B------:R-:W-:Y:S01]  /*11f60*/  HMMA.16816.F32.BF16 R24, R12.reuse, R66, R20 ;  /* 0x000000420c18723c */ /* 0x040fe20000041814 */
[----:B------:R1:W-:Y:S07]  /*11f70*/  MUFU.EX2 R248, R2 ;  /* 0x0000000200f87308 */ /* 0x0003ee0000000800 */
[----:B------:R-:W-:Y:S01]  /*11f80*/  HMMA.16816.F32.BF16 R20, R12, R62, R36 ;  /* 0x0000003e0c14723c */ /* 0x000fe20000041824 */
[----:B-1----:R-:W-:-:S07]  /*11f90*/  FFMA.FTZ R2, R45, c[0x0][0x2d0], -R7 ;  /* 0x0000b4002d027a23 */ /* 0x002fce0000010807 */
[C---:B------:R-:W-:Y:S01]  /*11fa0*/  HMMA.16816.F32.BF16 R44, R12.reuse, R60, R28 ;  /* 0x0000003c0c2c723c */ /* 0x040fe2000004181c */
[----:B------:R1:W3:Y:S07]  /*11fb0*/  MUFU.EX2 R249, R2 ;  /* 0x0000000200f97308 */ /* 0x0002ee0000000800 */
[C---:B------:R-:W-:Y:S08]  /*11fc0*/  HMMA.16816.F32.BF16 R28, R12.reuse, R52, R16 ;  /* 0x000000340c1c723c */ /* 0x040ff00000041810 */
[----:B------:R-:W-:Y:S01]  /*11fd0*/  HMMA.16816.F32.BF16 R16, R12, R58, R40 ;  /* 0x0000003a0c10723c */ /* 0x000fe20000041828 */
[----:B-1----:R-:W-:-:S04]  /*11fe0*/  FFMA.FTZ R2, R88, c[0x0][0x2d0], -R6 ;  /* 0x0000b40058027a23 */ /* 0x002fc80000010806 */
[----:B------:R1:W-:Y:S03]  /*11ff0*/  MUFU.EX2 R175, R2 ;  /* 0x0000000200af7308 */ /* 0x0003e60000000800 */
[----:B------:R-:W-:Y:S07]  /*12000*/  HMMA.16816.F32.BF16 R12, R12, R54, R8 ;  /* 0x000000360c0c723c */ /* 0x000fee0000041808 */
[----:B--2---:R-:W-:-:S02]  /*12010*/  F2FP.BF16.PACK_AB R8, R147, R142 ;  /* 0x0000008e9308723e */ /* 0x004fc400000010ff */
[----:B---3--:R-:W-:Y:S02]  /*12020*/  F2FP.BF16.PACK_AB R10, R249, R248 ;  /* 0x000000f8f90a723e */ /* 0x008fe400000010ff */
[----:B------:R-:W-:Y:S01]  /*12030*/  F2FP.BF16.PACK_AB R11, R213, R246 ;  /* 0x000000f6d50b723e */ /* 0x000fe200000010ff */
[----:B-1----:R-:W-:-:S04]  /*12040*/  FFMA.FTZ R2, R89, c[0x0][0x2d0], -R6 ;  /* 0x0000b40059027a23 */ /* 0x002fc80000010806 */
[----:B------:R1:W2:Y:S02]  /*12050*/  MUFU.EX2 R174, R2 ;  /* 0x0000000200ae7308 */ /* 0x0002a40000000800 */
[----:B-1----:R-:W-:Y:S01]  /*12060*/  FMUL.FTZ R2, R128, c[0x0][0x2d0] ;  /* 0x0000b40080027a20 */ /* 0x002fe20000410000 */
[----:B--2---:R-:W-:-:S04]  /*12070*/  F2FP.BF16.PACK_AB R9, R174, R175 ;  /* 0x000000afae09723e */ /* 0x004fc800000010ff */
[----:B------:R-:W-:Y:S02]  /*12080*/  FSEL R2, R2, RZ, P0 ;  /* 0x000000ff02027208 */ /* 0x000fe40000000000 */
[----:B------:R-:W-:Y:S01]  /*12090*/  FSETP.NEU.FTZ.AND P0, PT, R3, -INF , PT ;  /* 0xff8000000300780b */ /* 0x000fe20003f1d000 */
[C---:B------:R-:W-:Y:S02]  /*120a0*/  HMMA.16816.F32.BF16 R100, R8.reuse, R124, R48 ;  /* 0x0000007c0864723c */ /* 0x040fe40000041830 */
[--C-:B------:R-:W-:Y:S02]  /*120b0*/  FFMA.FTZ R0, R91, c[0x0][0x2d0], -R2.reuse ;  /* 0x0000b4005b007a23 */ /* 0x100fe40000010802 */
[----:B------:R-:W-:Y:S02]  /*120c0*/  FFMA.FTZ R4, R95, c[0x0][0x2d0], -R2 ;  /* 0x0000b4005f047a23 */ /* 0x000fe40000010802 */
[----:B------:R1:W-:Y:S01]  /*120d0*/  MUFU.EX2 R221, R0 ;  /* 0x0000000000dd7308 */ /* 0x0003e20000000800 */
[----:B------:R-:W-:Y:S01]  /*120e0*/  IMAD.MOV.U32 R51, RZ, RZ, R142 ;  /* 0x000000ffff337224 */ /* 0x000fe200078e008e */
[C---:B------:R-:W-:Y:S06]  /*120f0*/  HMMA.16816.F32.BF16 R104, R8.reuse, R120, R44 ;  /* 0x000000780868723c */ /* 0x040fec000004182c */
[----:B------:R-:W-:Y:S02]  /*12100*/  MUFU.EX2 R172, R4 ;  /* 0x0000000400ac7308 */ /* 0x000fe40000000800 */
[----:B------:R-:W-:Y:S01]  /*12110*/  HMMA.16816.F32.BF16 R108, R8, R132, R32 ;  /* 0x00000084086c723c */ /* 0x000fe20000041820 */
[----:B-1----:R-:W-:-:S07]  /*12120*/  FFMA.FTZ R0, R93, c[0x0][0x2d0], -R2 ;  /* 0x0000b4005d007a23 */ /* 0x002fce0000010802 */
[C---:B------:R-:W-:Y:S01]  /*12130*/  HMMA.16816.F32.BF16 R116, R8.reuse, R136, R28 ;  /* 0x000000880874723c */ /* 0x040fe2000004181c */
[----:B------:R1:W2:Y:S07]  /*12140*/  MUFU.EX2 R222, R0 ;  /* 0x0000000000de7308 */ /* 0x0002ae0000000800 */
[C---:B------:R-:W-:Y:S08]  /*12150*/  HMMA.16816.F32.BF16 R44, R8.reuse, R126, R24 ;  /* 0x0000007e082c723c */ /* 0x040ff00000041818 */
[----:B------:R-:W-:Y:S01]  /*12160*/  HMMA.16816.F32.BF16 R88, R8, R134, R16 ;  /* 0x000000860858723c */ /* 0x000fe20000041810 */
[----:B-1----:R-:W-:-:S04]  /*12170*/  FFMA.FTZ R0, R94, c[0x0][0x2d0], -R2 ;  /* 0x0000b4005e007a23 */ /* 0x002fc80000010802 */
[----:B------:R1:W3:Y:S03]  /*12180*/  MUFU.EX2 R241, R0 ;  /* 0x0000000000f17308 */ /* 0x0002e60000000800 */
[----:B------:R-:W-:Y:S01]  /*12190*/  HMMA.16816.F32.BF16 R92, R8, R138, R12 ;  /* 0x0000008a085c723c */ /* 0x000fe2000004180c */
[----:B-1----:R-:W-:-:S05]  /*121a0*/  FMUL.FTZ R0, R3, c[0x0][0x2d0] ;  /* 0x0000b40003007a20 */ /* 0x002fca0000410000 */
[----:B------:R-:W-:-:S05]  /*121b0*/  FSEL R0, R0, RZ, P0 ;  /* 0x000000ff00007208 */ /* 0x000fca0000000000 */
[----:B------:R-:W-:-:S04]  /*121c0*/  FFMA.FTZ R4, R84, c[0x0][0x2d0], -R0 ;  /* 0x0000b40054047a23 */ /* 0x000fc80000010800 */
[----:B------:R1:W-:Y:S02]  /*121d0*/  MUFU.EX2 R182, R4 ;  /* 0x0000000400b67308 */ /* 0x0003e40000000800 */
[----:B-1----:R-:W-:-:S06]  /*121e0*/  FFMA.FTZ R4, R85, c[0x0][0x2d0], -R0 ;  /* 0x0000b40055047a23 */ /* 0x002fcc0000010800 */
[----:B------:R1:W4:Y:S02]  /*121f0*/  MUFU.EX2 R181, R4 ;  /* 0x0000000400b57308 */ /* 0x0003240000000800 */
[----:B-1----:R-:W-:-:S06]  /*12200*/  FFMA.FTZ R4, R86, c[0x0][0x2d0], -R0 ;  /* 0x0000b40056047a23 */ /* 0x002fcc0000010800 */
[----:B------:R1:W-:Y:S02]  /*12210*/  MUFU.EX2 R242, R4 ;  /* 0x0000000400f27308 */ /* 0x0003e40000000800 */
[----:B-1----:R-:W-:Y:S02]  /*12220*/  FFMA.FTZ R4, R87, c[0x0][0x2d0], -R0 ;  /* 0x0000b40057047a23 */ /* 0x002fe40000010800 */
[----:B------:R-:W-:Y:S04]  /*12230*/  HMMA.16816.F32.BF16 R84, R8, R122, R20 ;  /* 0x0000007a0854723c */ /* 0x000fe80000041814 */
[----:B------:R1:W1:Y:S03]  /*12240*/  MUFU.EX2 R180, R4 ;  /* 0x0000000400b47308 */ /* 0x0002660000000800 */
[----:B--2---:R-:W-:-:S02]  /*12250*/  F2FP.BF16.PACK_AB R8, R222, R221 ;  /* 0x000000ddde08723e */ /* 0x004fc400000010ff */
[----:B---3--:R-:W-:Y:S02]  /*12260*/  F2FP.BF16.PACK_AB R10, R172, R241 ;  /* 0x000000f1ac0a723e */ /* 0x008fe400000010ff */
[----:B----4-:R-:W-:Y:S01]  /*12270*/  F2FP.BF16.PACK_AB R9, R181, R182 ;  /* 0x000000b6b509723e */ /* 0x010fe200000010ff */
[----:B-1----:R-:W-:Y:S01]  /*12280*/  FFMA.FTZ R4, R112, c[0x0][0x2d0], -R2 ;  /* 0x0000b40070047a23 */ /* 0x002fe20000010802 */
[----:B------:R-:W-:-:S03]  /*12290*/  F2FP.BF16.PACK_AB R11, R180, R242 ;  /* 0x000000f2b40b723e */ /* 0x000fc600000010ff */
[----:B------:R1:W-:Y:S04]  /*122a0*/  MUFU.EX2 R176, R4 ;  /* 0x0000000400b07308 */ /* 0x0003e80000000800 */
[C---:B------:R-:W-:Y:S08]  /*122b0*/  HMMA.16816.F32.BF16 R16, R8.reuse, R76, RZ ;  /* 0x0000004c0810723c */ /* 0x040ff000000418ff */
[----:B------:R-:W-:Y:S01]  /*122c0*/  HMMA.16816.F32.BF16 R32, R8, R78, RZ ;  /* 0x0000004e0820723c */ /* 0x000fe200000418ff */
[----:B-1----:R-:W-:-:S06]  /*122d0*/  FFMA.FTZ R4, R113, c[0x0][0x2d0], -R2 ;  /* 0x0000b40071047a23 */ /* 0x002fcc0000010802 */
[----:B------:R-:W-:Y:S01]  /*122e0*/  MOV R79, R143 ;  /* 0x0000008f004f7202 */ /* 0x000fe20000000f00 */
[----:B------:R1:W2:Y:S01]  /*122f0*/  MUFU.EX2 R179, R4 ;  /* 0x0000000400b37308 */ /* 0x0002a20000000800 */
[C---:B------:R-:W-:Y:S08]  /*12300*/  HMMA.16816.F32.BF16 R24, R8.reuse, R72, RZ ;  /* 0x000000480818723c */ /* 0x040ff000000418ff */
        /* <DEDUP_REMOVED lines=8> */
[----:B------:R1:W2:Y:S03]  /*12390*/  MUFU.EX2 R50, R4 ;  /* 0x0000000400327308 */ /* 0x0002a60000000800 */
[----:B------:R-:W-:Y:S01]  /*123a0*/  HMMA.16816.F32.BF16 R20, R8, R82, RZ ;  /* 0x000000520814723c */ /* 0x000fe200000418ff */
[----:B-1----:R-:W-:-:S06]  /*123b0*/  FFMA.FTZ R4, R96, c[0x0][0x2d0], -R0 ;  /* 0x0000b40060047a23 */ /* 0x002fcc0000010800 */
[----:B--2---:R-:W-:Y:S01]  /*123c0*/  F2FP.BF16.PACK_AB R10, R50, R225 ;  /* 0x000000e1320a723e */ /* 0x004fe200000010ff */
[----:B------:R-:W-:Y:S01]  /*123d0*/  IMAD.MOV.U32 R96, RZ, RZ, R176 ;  /* 0x000000ffff607224 */ /* 0x000fe200078e00b0 */
[----:B------:R1:W-:Y:S04]  /*123e0*/  MUFU.EX2 R177, R4 ;  /* 0x0000000400b17308 */ /* 0x0003e80000000800 */
[----:B------:R-:W-:Y:S01]  /*123f0*/  F2FP.BF16.PACK_AB R8, R76, R96 ;  /* 0x000000604c08723e */ /* 0x000fe200000010ff */
        /* <DEDUP_REMOVED lines=11> */
[----:B--2---:R-:W-:-:S05]  /*124b0*/  F2FP.BF16.PACK_AB R11, R178, R179 ;  /* 0x000000b3b20b723e */ /* 0x004fca00000010ff */
[----:B------:R1:W2:Y:S02]  /*124c0*/  MUFU.EX2 R49, R4 ;  /* 0x0000000400317308 */ /* 0x0002a40000000800 */
[C---:B------:R-:W-:Y:S07]  /*124d0*/  HMMA.16816.F32.BF16 R156, R8.reuse, R60, R24 ;  /* 0x0000003c089c723c */ /* 0x040fee0000041818 */
[----:B------:R-:W-:Y:S01]  /*124e0*/  IMAD.MOV.U32 R24, RZ, RZ, R50 ;  /* 0x000000ffff187224 */ /* 0x000fe200078e0032 */
[----:B------:R-:W-:Y:S01]  /*124f0*/  MOV R60, R247 ;  /* 0x000000f7003c7202 */ /* 0x000fe20000000f00 */
[----:B------:R-:W-:Y:S01]  /*12500*/  IMAD.MOV.U32 R61, RZ, RZ, R51 ;  /* 0x000000ffff3d7224 */ /* 0x000fe200078e0033 */
[----:B------:R-:W-:Y:S01]  /*12510*/  HMMA.16816.F32.BF16 R68, R8, R66, R40 ;  /* 0x000000420844723c */ /* 0x000fe20000041828 */
[----:B------:R-:W-:Y:S01]  /*12520*/  IMAD.MOV.U32 R25, RZ, RZ, R97 ;  /* 0x000000ffff197224 */ /* 0x000fe200078e0061 */
[----:B------:R-:W-:Y:S01]  /*12530*/  MOV R26, R96 ;  /* 0x00000060001a7202 */ /* 0x000fe20000000f00 */
[----:B-1----:R-:W-:-:S02]  /*12540*/  FFMA.FTZ R4, R141, c[0x0][0x2d0], -R7 ;  /* 0x0000b4008d047a23 */ /* 0x002fc40000010807 */
[----:B------:R-:W-:Y:S02]  /*12550*/  IMAD.MOV.U32 R27, RZ, RZ, R5 ;  /* 0x000000ffff1b7224 */ /* 0x000fe400078e0005 */
[----:B------:R1:W-:Y:S01]  /*12560*/  MUFU.EX2 R78, R4 ;  /* 0x00000004004e7308 */ /* 0x0003e20000000800 */
[----:B------:R-:W-:Y:S01]  /*12570*/  HMMA.16816.F32.BF16 R140, R8, R64, R28 ;  /* 0x00000040088c723c */ /* 0x000fe2000004181c */
[----:B------:R-:W-:Y:S01]  /*12580*/  LDSM.16.MT88.4 R64, [R217+0x1900] ;  /* 0x00190000d940783b */ /* 0x000fe20000004200 */
[----:B------:R-:W-:-:S05]  /*12590*/  IMAD.MOV.U32 R5, RZ, RZ, R245 ;  /* 0x000000ffff057224 */ /* 0x000fca00078e00f5 */
[----:B------:R-:W-:Y:S01]  /*125a0*/  MOV R28, R248 ;  /* 0x000000f8001c7202 */ /* 0x000fe20000000f00 */
[----:B------:R-:W-:Y:S01]  /*125b0*/  IMAD.MOV.U32 R30, RZ, RZ, R98 ;  /* 0x000000ffff1e7224 */ /* 0x000fe200078e0062 */
[----:B------:R-:W-:Y:S01]  /*125c0*/  MOV R31, R99 ;  /* 0x00000063001f7202 */ /* 0x000fe20000000f00 */
[----:B------:R-:W-:Y:S01]  /*125d0*/  IMAD.MOV.U32 R29, RZ, RZ, R246 ;  /* 0x000000ffff1d7224 */ /* 0x000fe200078e00f6 */
[----:B------:R-:W-:Y:S01]  /*125e0*/  HMMA.16816.F32.BF16 R96, R8, R54, R20 ;  /* 0x000000360860723c */ /* 0x000fe20000041814 */
[----:B-1----:R-:W-:-:S04]  /*125f0*/  FFMA.FTZ R4, R144, c[0x0][0x2d0], -R7 ;  /* 0x0000b40090047a23 */ /* 0x002fc80000010807 */
[----:B------:R1:W-:Y:S03]  /*12600*/  MUFU.EX2 R77, R4 ;  /* 0x00000004004d7308 */ /* 0x0003e60000000800 */
[C---:B------:R-:W-:Y:S08]  /*12610*/  HMMA.16816.F32.BF16 R112, R8.reuse, R56, R16 ;  /* 0x000000380870723c */ /* 0x040ff00000041810 */
[----:B------:R-:W-:Y:S01]  /*12620*/  HMMA.16816.F32.BF16 R72, R8, R62, R36 ;  /* 0x0000003e0848723c */ /* 0x000fe20000041824 */
[----:B-1----:R-:W-:-:S07]  /*12630*/  FFMA.FTZ R4, R145, c[0x0][0x2d0], -R7 ;  /* 0x0000b40091047a23 */ /* 0x002fce0000010807 */
[C---:B------:R-:W-:Y:S01]  /*12640*/  HMMA.16816.F32.BF16 R80, R8.reuse, R58, R32 ;  /* 0x0000003a0850723c */ /* 0x040fe20000041820 */
[----:B------:R-:W-:Y:S01]  /*12650*/  IMAD.MOV.U32 R63, RZ, RZ, R61 ;  /* 0x000000ffff3f7224 */ /* 0x000fe200078e003d */
[----:B------:R-:W-:Y:S01]  /*12660*/  LDSM.16.MT88.4 R56, [R218+0x1900] ;  /* 0x00190000da38783b */ /* 0x000fe20000004200 */
[----:B------:R1:W3:Y:S01]  /*12670*/  MUFU.EX2 R48, R4 ;  /* 0x0000000400307308 */ /* 0x0002e20000000800 */
[----:B------:R-:W-:Y:S02]  /*12680*/  IMAD.MOV.U32 R62, RZ, RZ, R24 ;  /* 0x000000ffff3e7224 */ /* 0x000fe400078e0018 */
[----:B-1----:R-:W-:Y:S02]  /*12690*/  FFMA.FTZ R4, R146, c[0x0][0x2d0], -R7 ;  /* 0x0000b40092047a23 */ /* 0x002fe40000010807 */
[----:B------:R-:W-:Y:S01]  /*126a0*/  HMMA.16816.F32.BF16 R144, R8, R52, R12 ;  /* 0x000000340890723c */ /* 0x000fe2000004180c */
[----:B------:R-:W-:Y:S02]  /*126b0*/  LDSM.16.MT88.4 R52, [R219+0x1900] ;  /* 0x00190000db34783b */ /* 0x000fe40000004200 */
[----:B------:R1:W-:Y:S04]  /*126c0*/  MUFU.EX2 R252, R4 ;  /* 0x0000000400fc7308 */ /* 0x0003e80000000800 */
[----:B--2---:R-:W-:Y:S01]  /*126d0*/  IMAD.MOV.U32 R12, RZ, RZ, R49 ;  /* 0x000000ffff0c7224 */ /* 0x004fe200078e0031 */
[----:B------:R-:W-:Y:S01]  /*126e0*/  MOV R15, R30 ;  /* 0x0000001e000f7202 */ /* 0x000fe20000000f00 */
[----:B------:R-:W-:-:S02]  /*126f0*/  IMAD.MOV.U32 R13, RZ, RZ, R28 ;  /* 0x000000ffff0d7224 */ /* 0x000fc400078e001c */
[----:B------:R-:W-:Y:S02]  /*12700*/  IMAD.MOV.U32 R14, RZ, RZ, R29 ;  /* 0x000000ffff0e7224 */ /* 0x000fe400078e001d */
[----:B-1----:R-:W-:Y:S01]  /*12710*/  FFMA.FTZ R4, R131, c[0x0][0x2d0], -R6 ;  /* 0x0000b40083047a23 */ /* 0x002fe20000010806 */
[----:B------:R-:W-:-:S03]  /*12720*/  MOV R131, R27 ;  /* 0x0000001b00837202 */ /* 0x000fc60000000f00 */
[----:B------:R1:W-:Y:S02]  /*12730*/  MUFU.EX2 R251, R4 ;  /* 0x0000000400fb7308 */ /* 0x0003e40000000800 */
[----:B-1----:R-:W-:Y:S02]  /*12740*/  FFMA.FTZ R4, R149, c[0x0][0x2d0], -R6 ;  /* 0x0000b40095047a23 */ /* 0x002fe40000010806 */
[----:B------:R-:W-:-:S04]  /*12750*/  IMAD.MOV.U32 R149, RZ, RZ, R26 ;  /* 0x000000ffff957224 */ /* 0x000fc800078e001a */
[----:B------:R1:W2:Y:S02]  /*12760*/  MUFU.EX2 R250, R4 ;  /* 0x0000000400fa7308 */ /* 0x0002a40000000800 */
[--C-:B-1----:R-:W-:Y:S01]  /*12770*/  FFMA.FTZ R4, R148, c[0x0][0x2d0], -R6.reuse ;  /* 0x0000b40094047a23 */ /* 0x102fe20000010806 */
[----:B---3--:R-:W-:Y:S02]  /*12780*/  MOV R148, R48 ;  /* 0x0000003000947202 */ /* 0x008fe40000000f00 */
[----:B------:R-:W1:Y:S03]  /*12790*/  LDSM.16.MT88.4 R48, [R220+0x1900] ;  /* 0x00190000dc30783b */ /* 0x000e660000004200 */
[----:B------:R3:W-:Y:S01]  /*127a0*/  MUFU.EX2 R247, R4 ;  /* 0x0000000400f77308 */ /* 0x0007e20000000800 */
[----:B--2---:R-:W-:Y:S02]  /*127b0*/  F2FP.BF16.PACK_AB R9, R250, R251 ;  /* 0x000000fbfa09723e */ /* 0x004fe400000010ff */
[----:B------:R-:W-:Y:S01]  /*127c0*/  F2FP.BF16.PACK_AB R10, R148, R77 ;  /* 0x0000004d940a723e */ /* 0x000fe200000010ff */
[----:B---3--:R-:W-:-:S02]  /*127d0*/  FFMA.FTZ R4, R150, c[0x0][0x2d0], -R6 ;  /* 0x0000b40096047a23 */ /* 0x008fc40000010806 */
[----:B------:R-:W-:Y:S02]  /*127e0*/  IMAD.MOV.U32 R150, RZ, RZ, R78 ;  /* 0x000000ffff967224 */ /* 0x000fe400078e004e */
[----:B------:R-:W-:Y:S02]  /*127f0*/  IMAD.MOV.U32 R78, RZ, RZ, R79 ;  /* 0x000000ffff4e7224 */ /* 0x000fe400078e004f */
[----:B------:R-:W-:Y:S01]  /*12800*/  IMAD.MOV.U32 R79, RZ, RZ, R249 ;  /* 0x000000ffff4f7224 */ /* 0x000fe200078e00f9 */
[----:B------:R-:W-:Y:S01]  /*12810*/  F2FP.BF16.PACK_AB R8, R150, R12 ;  /* 0x0000000c9608723e */ /* 0x000fe200000010ff */
[----:B------:R2:W3:Y:S01]  /*12820*/  MUFU.EX2 R249, R4 ;  /* 0x0000000400f97308 */ /* 0x0004e20000000800 */
[----:B------:R-:W-:Y:S01]  /*12830*/  IMAD.MOV.U32 R61, RZ, RZ, R78 ;  /* 0x000000ffff3d7224 */ /* 0x000fe200078e004e */
[----:B------:R-:W-:Y:S01]  /*12840*/  MOV R78, R242 ;  /* 0x000000f2004e7202 */ /* 0x000fe20000000f00 */
[----:B--2---:R-:W-:Y:S01]  /*12850*/  FFMA.FTZ R4, R164, c[0x0][0x2d0], -R7 ;  /* 0x0000b400a4047a23 */ /* 0x004fe20000010807 */
[----:B------:R-:W-:-:S02]  /*12860*/  MOV R164, R244 ;  /* 0x000000f400a47202 */ /* 0x000fc40000000f00 */
[----:B---3--:R-:W-:Y:S02]  /*12870*/  F2FP.BF16.PACK_AB R11, R249, R247 ;  /* 0x000000f7f90b723e */ /* 0x008fe400000010ff */
[----:B------:R2:W3:Y:S05]  /*12880*/  MUFU.EX2 R248, R4 ;  /* 0x0000000400f87308 */ /* 0x0004ea0000000800 */
[C---:B-1----:R-:W-:Y:S07]  /*12890*/  HMMA.16816.F32.BF16 R32, R8.reuse, R48, R104 ;  /* 0x000000300820723c */ /* 0x042fee0000041868 */
[----:B------:R-:W-:Y:S01]  /*128a0*/  IMAD.MOV.U32 R106, RZ, RZ, R77 ;  /* 0x000000ffff6a7224 */ /* 0x000fe200078e004d */
[----:B------:R-:W-:Y:S01]  /*128b0*/  MOV R105, R240 ;  /* 0x000000f000697202 */ /* 0x000fe20000000f00 */
[----:B------:R-:W-:Y:S01]  /*128c0*/  IMAD.MOV.U32 R77, RZ, RZ, R241 ;  /* 0x000000ffff4d7224 */ /* 0x000fe200078e00f1 */
[----:B------:R-:W-:Y:S01]  /*128d0*/  HMMA.16816.F32.BF16 R36, R8, R66, R44 ;  /* 0x000000420824723c */ /* 0x000fe2000004182c */
[----:B--2---:R-:W-:Y:S01]  /*128e0*/  FFMA.FTZ R4, R163, c[0x0][0x2d0], -R7 ;  /* 0x0000b400a3047a23 */ /* 0x004fe20000010807 */
[----:B------:R-:W-:Y:S01]  /*128f0*/  MOV R163, R149 ;  /* 0x0000009500a37202 */ /* 0x000fe20000000f00 */
[----:B------:R-:W-:-:S02]  /*12900*/  IMAD.MOV.U32 R104, RZ, RZ, R215 ;  /* 0x000000ffff687224 */ /* 0x000fc400078e00d7 */
[----:B------:R1:W-:Y:S01]  /*12910*/  MUFU.EX2 R246, R4 ;  /* 0x0000000400f67308 */ /* 0x0003e20000000800 */
[----:B------:R-:W-:Y:S01]  /*12920*/  IMAD.MOV.U32 R107, RZ, RZ, R15 ;  /* 0x000000ffff6b7224 */ /* 0x000fe200078e000f */
[----:B------:R-:W-:Y:S01]  /*12930*/  MOV R46, R239 ;  /* 0x000000ef002e7202 */ /* 0x000fe20000000f00 */
[----:B------:R-:W-:Y:S01]  /*12940*/  IMAD.MOV.U32 R47, RZ, RZ, R238 ;  /* 0x000000ffff2f7224 */ /* 0x000fe200078e00ee */
[C---:B------:R-:W-:Y:S01]  /*12950*/  HMMA.16816.F32.BF16 R40, R8.reuse, R64, R100 ;  /* 0x000000400828723c */ /* 0x040fe20000041864 */
        /* <DEDUP_REMOVED lines=8> */
[----:B-1----:R-:W-:Y:S02]  /*129e0*/  FFMA.FTZ R4, R167, c[0x0][0x2d0], -R7 ;  /* 0x0000b400a7047a23 */ /* 0x002fe40000010807 */
[----:B------:R-:W-:Y:S01]  /*129f0*/  IMAD.MOV.U32 R119, RZ, RZ, R164 ;  /* 0x000000ffff777224 */ /* 0x000fe200078e00a4 */
[----:B------:R-:W-:Y:S01]  /*12a00*/  MOV R118, R62 ;  /* 0x0000003e00767202 */ /* 0x000fe20000000f00 */
[----:B------:R1:W2:Y:S01]  /*12a10*/  MUFU.EX2 R245, R4 ;  /* 0x0000000400f57308 */ /* 0x0002a20000000800 */
[----:B------:R-:W-:Y:S01]  /*12a20*/  IMAD.MOV.U32 R116, RZ, RZ, R148 ;  /* 0x000000ffff747224 */ /* 0x000fe200078e0094 */
[----:B------:R-:W-:Y:S01]  /*12a30*/  MOV R164, R79 ;  /* 0x0000004f00a47202 */ /* 0x000fe20000000f00 */
[----:B------:R-:W-:Y:S01]  /*12a40*/  IMAD.MOV.U32 R167, RZ, RZ, R131 ;  /* 0x000000ffffa77224 */ /* 0x000fe200078e0083 */
[----:B------:R-:W-:Y:S01]  /*12a50*/  HMMA.16816.F32.BF16 R12, R8, R54, R92 ;  /* 0x00000036080c723c */ /* 0x000fe2000004185c */
[----:B------:R-:W-:Y:S01]  /*12a60*/  IMAD.MOV.U32 R117, RZ, RZ, R63 ;  /* 0x000000ffff757224 */ /* 0x000fe200078e003f */
[----:B------:R-:W-:Y:S01]  /*12a70*/  LDSM.16.MT88.4 R92, [R219+0x2100] ;  /* 0x00210000db5c783b */ /* 0x000fe20000004200 */
[----:B------:R-:W-:-:S03]  /*12a80*/  IMAD.MOV.U32 R148, RZ, RZ, R78 ;  /* 0x000000ffff947224 */ /* 0x000fc600078e004e */
[----:B------:R-:W-:Y:S02]  /*12a90*/  LDSM.16.MT88.4 R76, [R220+0x2100] ;  /* 0x00210000dc4c783b */ /* 0x000fe40000004200 */
[C---:B------:R-:W-:Y:S02]  /*12aa0*/  HMMA.16816.F32.BF16 R20, R8.reuse, R58, R88 ;  /* 0x0000003a0814723c */ /* 0x040fe40000041858 */
[----:B------:R-:W-:Y:S01]  /*12ab0*/  LDSM.16.MT88.4 R88, [R219+0x2900] ;  /* 0x00290000db58783b */ /* 0x000fe20000004200 */
[----:B-1----:R-:W-:Y:S01]  /*12ac0*/  FFMA.FTZ R4, R152, c[0x0][0x2d0], -R6 ;  /* 0x0000b40098047a23 */ /* 0x002fe20000010806 */
[----:B------:R-:W-:Y:S01]  /*12ad0*/  MOV R152, R60 ;  /* 0x0000003c00987202 */ /* 0x000fe20000000f00 */
[----:B------:R-:W-:Y:S02]  /*12ae0*/  IMAD.MOV.U32 R60, RZ, RZ, R31 ;  /* 0x000000ffff3c7224 */ /* 0x000fe400078e001f */
[----:B------:R1:W-:Y:S01]  /*12af0*/  MUFU.EX2 R244, R4 ;  /* 0x0000000400f47308 */ /* 0x0003e20000000800 */
[----:B------:R-:W-:Y:S01]  /*12b00*/  HMMA.16816.F32.BF16 R28, R8, R50, R84 ;  /* 0x00000032081c723c */ /* 0x000fe20000041854 */
[----:B------:R-:W-:Y:S01]  /*12b10*/  LDSM.16.MT88.4 R84, [R218+0x2100] ;  /* 0x00210000da54783b */ /* 0x000fe20000004200 */
[----:B------:R-:W-:-:S03]  /*12b20*/  MOV R131, R60 ;  /* 0x0000003c00837202 */ /* 0x000fc60000000f00 */
[----:B------:R-:W4:Y:S01]  /*12b30*/  LDSM.16.MT88.4 R60, [R217+0x2100] ;  /* 0x00210000d93c783b */ /* 0x000f220000004200 */
[----:B-1----:R-:W-:Y:S02]  /*12b40*/  FFMA.FTZ R4, R154, c[0x0][0x2d0], -R6 ;  /* 0x0000b4009a047a23 */ /* 0x002fe40000010806 */
[----:B------:R-:W-:Y:S02]  /*12b50*/  IMAD.MOV.U32 R154, RZ, RZ, R25 ;  /* 0x000000ffff9a7224 */ /* 0x000fe400078e0019 */
[----:B------:R1:W1:Y:S01]  /*12b60*/  MUFU.EX2 R242, R4 ;  /* 0x0000000400f27308 */ /* 0x0002620000000800 */
[----:B------:R-:W-:Y:S07]  /*12b70*/  HMMA.16816.F32.BF16 R24, R8, R56, R108 ;  /* 0x000000380818723c */ /* 0x000fee000004186c */
[----:B---3--:R-:W-:Y:S01]  /*12b80*/  F2FP.BF16.PACK_AB R8, R248, R252 ;  /* 0x000000fcf808723e */ /* 0x008fe200000010ff */
[----:B------:R-:W-:Y:S01]  /*12b90*/  IMAD.MOV.U32 R110, RZ, RZ, R45 ;  /* 0x000000ffff6e7224 */ /* 0x000fe200078e002d */
[----:B--2---:R-:W-:Y:S01]  /*12ba0*/  F2FP.BF16.PACK_AB R10, R245, R246 ;  /* 0x000000f6f50a723e */ /* 0x004fe200000010ff */
[----:B------:R-:W-:Y:S01]  /*12bb0*/  IMAD.MOV.U32 R111, RZ, RZ, R46 ;  /* 0x000000ffff6f7224 */ /* 0x000fe200078e002e */
[----:B------:R-:W-:Y:S01]  /*12bc0*/  MOV R109, R44 ;  /* 0x0000002c006d7202 */ /* 0x000fe20000000f00 */
[----:B-1----:R-:W-:Y:S01]  /*12bd0*/  FFMA.FTZ R4, R160, c[0x0][0x2d0], -R6 ;  /* 0x0000b400a0047a23 */ /* 0x002fe20000010806 */
[----:B------:R-:W-:Y:S01]  /*12be0*/  F2FP.BF16.PACK_AB R9, R242, R244 ;  /* 0x000000f4f209723e */ /* 0x000fe200000010ff */
[----:B------:R-:W-:Y:S01]  /*12bf0*/  IMAD.MOV.U32 R160, RZ, RZ, R100 ;  /* 0x000000ffffa07224 */ /* 0x000fe200078e0064 */
[----:B------:R-:W-:Y:S01]  /*12c00*/  MOV R100, R102 ;  /* 0x0000006600647202 */ /* 0x000fe20000000f00 */
[----:B------:R1:W-:Y:S01]  /*12c10*/  MUFU.EX2 R241, R4 ;  /* 0x0000000400f17308 */ /* 0x0003e20000000800 */
[----:B------:R-:W-:Y:S01]  /*12c20*/  MOV R102, R163 ;  /* 0x000000a300667202 */ /* 0x000fe20000000f00 */
[----:B------:R-:W-:-:S02]  /*12c30*/  IMAD.MOV.U32 R163, RZ, RZ, R173 ;  /* 0x000000ffffa37224 */ /* 0x000fc400078e00ad */
[----:B-1----:R-:W-:Y:S01]  /*12c40*/  FFMA.FTZ R4, R161, c[0x0][0x2d0], -R6 ;  /* 0x0000b400a1047a23 */ /* 0x002fe20000010806 */
[----:B------:R-:W-:-:S03]  /*12c50*/  MOV R161, R47 ;  /* 0x0000002f00a17202 */ /* 0x000fc60000000f00 */
[----:B------:R1:W2:Y:S02]  /*12c60*/  MUFU.EX2 R240, R4 ;  /* 0x0000000400f07308 */ /* 0x0002a40000000800 */
[----:B-1----:R-:W-:Y:S01]  /*12c70*/  FFMA.FTZ R4, R165, c[0x0][0x2d0], -R2 ;  /* 0x0000b400a5047a23 */ /* 0x002fe20000010802 */
[----:B--2---:R-:W-:-:S05]  /*12c80*/  F2FP.BF16.PACK_AB R11, R240, R241 ;  /* 0x000000f1f00b723e */ /* 0x004fca00000010ff */
[----:B------:R1:W-:Y:S02]  /*12c90*/  MUFU.EX2 R215, R4 ;  /* 0x0000000400d77308 */ /* 0x0003e40000000800 */
[C---:B----4-:R-:W-:Y:S08]  /*12ca0*/  HMMA.16816.F32.BF16 R40, R8.reuse, R60, R40 ;  /* 0x0000003c0828723c */ /* 0x050ff00000041828 */
        /* <DEDUP_REMOVED lines=13> */
[----:B--2---:R-:W-:Y:S01]  /*12d80*/  F2FP.BF16.PACK_AB R8, R238, R215 ;  /* 0x000000d7ee08723e */ /* 0x004fe200000010ff */
[----:B-1----:R-:W-:Y:S01]  /*12d90*/  FFMA.FTZ R4, R151, c[0x0][0x2d0], -R0 ;  /* 0x0000b40097047a23 */ /* 0x002fe20000010800 */
[----:B------:R-:W-:-:S02]  /*12da0*/  MOV R151, R172 ;  /* 0x000000ac00977202 */ /* 0x000fc40000000f00 */
[----:B---3--:R-:W-:Y:S01]  /*12db0*/  F2FP.BF16.PACK_AB R10, R239, R214 ;  /* 0x000000d6ef0a723e */ /* 0x008fe200000010ff */
[----:B------:R1:W-:Y:S02]  /*12dc0*/  MUFU.EX2 R172, R4 ;  /* 0x0000000400ac7308 */ /* 0x0003e40000000800 */
[----:B-1----:R-:W-:Y:S02]  /*12dd0*/  FFMA.FTZ R4, R153, c[0x0][0x2d0], -R0 ;  /* 0x0000b40099047a23 */ /* 0x002fe40000010800 */
[----:B------:R-:W-:-:S04]  /*12de0*/  IMAD.MOV.U32 R153, RZ, RZ, R175 ;  /* 0x000000ffff997224 */ /* 0x000fc800078e00af */
[----:B------:R1:W2:Y:S02]  /*12df0*/  MUFU.EX2 R175, R4 ;  /* 0x0000000400af7308 */ /* 0x0002a40000000800 */
[----:B-1----:R-:W-:Y:S01]  /*12e00*/  FFMA.FTZ R4, R155, c[0x0][0x2d0], -R0 ;  /* 0x0000b4009b047a23 */ /* 0x002fe20000010800 */
[----:B--2---:R-:W-:Y:S01]  /*12e10*/  F2FP.BF16.PACK_AB R9, R175, R172 ;  /* 0x000000acaf09723e */ /* 0x004fe200000010ff */
[----:B------:R-:W-:Y:S02]  /*12e20*/  IMAD.MOV.U32 R155, RZ, RZ, R107 ;  /* 0x000000ffff9b7224 */ /* 0x000fe400078e006b */
[----:B------:R-:W-:Y:S02]  /*12e30*/  IMAD.MOV.U32 R107, RZ, RZ, R101 ;  /* 0x000000ffff6b7224 */ /* 0x000fe400078e0065 */
[----:B------:R-:W-:Y:S02]  /*12e40*/  IMAD.MOV.U32 R101, RZ, RZ, R103 ;  /* 0x000000ffff657224 */ /* 0x000fe400078e0067 */
[----:B------:R-:W-:-:S02]  /*12e50*/  IMAD.MOV.U32 R103, RZ, RZ, R167 ;  /* 0x000000ffff677224 */ /* 0x000fc400078e00a7 */
[----:B------:R-:W-:Y:S02]  /*12e60*/  IMAD.MOV.U32 R167, RZ, RZ, R174 ;  /* 0x000000ffffa77224 */ /* 0x000fe400078e00ae */
        /* <DEDUP_REMOVED lines=9> */
[----:B------:R-:W-:-:S02]  /*12f00*/  IMAD.MOV.U32 R127, RZ, RZ, R111 ;  /* 0x000000ffff7f7224 */ /* 0x000fc400078e006f */
[----:B-1----:R-:W-:-:S04]  /*12f10*/  FFMA.FTZ R4, R203, c[0x0][0x2d0], -R7 ;  /* 0x0000b400cb047a23 */ /* 0x002fc80000010807 */
[----:B------:R-:W-:Y:S01]  /*12f20*/  MOV R120, R109 ;  /* 0x0000006d00787202 */ /* 0x000fe20000000f00 */
[----:B------:R1:W2:Y:S01]  /*12f30*/  MUFU.EX2 R203, R4 ;  /* 0x0000000400cb7308 */ /* 0x0002a20000000800 */
[----:B------:R-:W-:Y:S01]  /*12f40*/  HMMA.16816.F32.BF16 R108, R8, R132, R112 ;  /* 0x00000084086c723c */ /* 0x000fe20000041870 */
[----:B------:R-:W-:-:S06]  /*12f50*/  IMAD.MOV.U32 R121, RZ, RZ, R131 ;  /* 0x000000ffff797224 */ /* 0x000fcc00078e0083 */
[----:B------:R-:W-:Y:S01]  /*12f60*/  MOV R114, R213 ;  /* 0x000000d500727202 */ /* 0x000fe20000000f00 */
[----:B------:R-:W-:Y:S01]  /*12f70*/  HMMA.16816.F32.BF16 R80, R8, R134, R80 ;  /* 0x000000860850723c */ /* 0x000fe20000041850 */
[----:B------:R-:W-:Y:S02]  /*12f80*/  IMAD.MOV.U32 R115, RZ, RZ, R164 ;  /* 0x000000ffff737224 */ /* 0x000fe400078e00a4 */
[----:B-1----:R-:W-:-:S05]  /*12f90*/  FFMA.FTZ R4, R202, c[0x0][0x2d0], -R7 ;  /* 0x0000b400ca047a23 */ /* 0x002fca0000010807 */
[C---:B------:R-:W-:Y:S01]  /*12fa0*/  HMMA.16816.F32.BF16 R68, R8.reuse, R122, R72 ;  /* 0x0000007a0844723c */ /* 0x040fe20000041848 */
[----:B------:R-:W-:Y:S01]  /*12fb0*/  FFMA.FTZ R7, R201, c[0x0][0x2d0], -R7 ;  /* 0x0000b400c9077a23 */ /* 0x000fe20000010807 */
[----:B--2---:R-:W-:Y:S01]  /*12fc0*/  F2FP.BF16.PACK_AB R168, R203, R204 ;  /* 0x000000cccba8723e */ /* 0x004fe200000010ff */
[----:B------:R1:W-:Y:S04]  /*12fd0*/  MUFU.EX2 R213, R4 ;  /* 0x0000000400d57308 */ /* 0x0003e80000000800 */
[----:B------:R-:W-:Y:S01]  /*12fe0*/  MOV R122, R100 ;  /* 0x00000064007a7202 */ /* 0x000fe20000000f00 */
[----:B------:R-:W-:Y:S01]  /*12ff0*/  HMMA.16816.F32.BF16 R72, R8, R136, R144 ;  /* 0x000000880848723c */ /* 0x000fe20000041890 */
[----:B------:R-:W2:Y:S01]  /*13000*/  LDSM.16.MT88.4 R144, [R217+0x2900] ;  /* 0x00290000d990783b */ /* 0x000ea20000004200 */
[----:B------:R-:W-:Y:S01]  /*13010*/  IMAD.MOV.U32 R123, RZ, RZ, R107 ;  /* 0x000000ffff7b7224 */ /* 0x000fe200078e006b */
[----:B------:R-:W-:Y:S01]  /*13020*/  MUFU.EX2 R202, R7 ;  /* 0x0000000700ca7308 */ /* 0x000fe20000000800 */
[----:B------:R-:W-:Y:S01]  /*13030*/  MOV R100, R163 ;  /* 0x000000a300647202 */ /* 0x000fe20000000f00 */
[----:B------:R-:W-:-:S02]  /*13040*/  IMAD.MOV.U32 R107, RZ, RZ, R101 ;  /* 0x000000ffff6b7224 */ /* 0x000fc400078e0065 */
[----:B------:R-:W-:Y:S01]  /*13050*/  IMAD.MOV.U32 R101, RZ, RZ, R167 ;  /* 0x000000ffff657224 */ /* 0x000fe200078e00a7 */
[----:B------:R-:W-:Y:S01]  /*13060*/  HMMA.16816.F32.BF16 R140, R8, R124, R140 ;  /* 0x0000007c088c723c */ /* 0x000fe2000004188c */
[----:B------:R-:W-:Y:S01]  /*13070*/  LDSM.16.MT88.4 R164, [R218+0x2900] ;  /* 0x00290000daa4783b */ /* 0x000fe20000004200 */
[----:B-1----:R-:W-:-:S04]  /*13080*/  FFMA.FTZ R4, R192, c[0x0][0x2d0], -R6 ;  /* 0x0000b400c0047a23 */ /* 0x002fc80000010806 */
[----:B------:R1:W-:Y:S01]  /*13090*/  MUFU.EX2 R192, R4 ;  /* 0x0000000400c07308 */ /* 0x0003e20000000800 */
[----:B------:R-:W-:Y:S01]  /*130a0*/  MOV R124, R161 ;  /* 0x000000a1007c7202 */ /* 0x000fe20000000f00 */
[----:B------:R-:W-:Y:S01]  /*130b0*/  IMAD.MOV.U32 R125, RZ, RZ, R160 ;  /* 0x000000ffff7d7224 */ /* 0x000fe200078e00a0 */
[----:B------:R-:W-:Y:S01]  /*130c0*/  HMMA.16816.F32.BF16 R96, R8, R138, R96 ;  /* 0x0000008a0860723c */ /* 0x000fe20000041860 */
[----:B------:R-:W3:Y:S01]  /*130d0*/  LDSM.16.MT88.4 R160, [R220+0x2900] ;  /* 0x00290000dca0783b */ /* 0x000ee20000004200 */
[----:B-1----:R-:W-:-:S04]  /*130e0*/  FFMA.FTZ R4, R191, c[0x0][0x2d0], -R6 ;  /* 0x0000b400bf047a23 */ /* 0x002fc80000010806 */
[----:B------:R1:W4:Y:S02]  /*130f0*/  MUFU.EX2 R191, R4 ;  /* 0x0000000400bf7308 */ /* 0x0003240000000800 */
[--C-:B-1----:R-:W-:Y:S01]  /*13100*/  FFMA.FTZ R4, R190, c[0x0][0x2d0], -R6.reuse ;  /* 0x0000b400be047a23 */ /* 0x102fe20000010806 */
[----:B----4-:R-:W-:Y:S01]  /*13110*/  F2FP.BF16.PACK_AB R169, R191, R192 ;  /* 0x000000c0bfa9723e */ /* 0x010fe200000010ff */
[----:B------:R-:W-:-:S04]  /*13120*/  FFMA.FTZ R6, R189, c[0x0][0x2d0], -R6 ;  /* 0x0000b400bd067a23 */ /* 0x000fc80000010806 */
[----:B------:R1:W-:Y:S08]  /*13130*/  MUFU.EX2 R201, R4 ;  /* 0x0000000400c97308 */ /* 0x0003f00000000800 */
[----:B------:R-:W4:Y:S01]  /*13140*/  MUFU.EX2 R190, R6 ;  /* 0x0000000600be7308 */ /* 0x000f220000000800 */
[----:B-1----:R-:W-:-:S07]  /*13150*/  FFMA.FTZ R4, R199, c[0x0][0x2d0], -R2 ;  /* 0x0000b400c7047a23 */ /* 0x002fce0000010802 */
[----:B------:R1:W-:Y:S02]  /*13160*/  MUFU.EX2 R135, R4 ;  /* 0x0000000400877308 */ /* 0x0003e40000000800 */
[----:B-1----:R-:W-:-:S06]  /*13170*/  FFMA.FTZ R4, R198, c[0x0][0x2d0], -R2 ;  /* 0x0000b400c6047a23 */ /* 0x002fcc0000010802 */
[----:B------:R1:W-:Y:S02]  /*13180*/  MUFU.EX2 R189, R4 ;  /* 0x0000000400bd7308 */ /* 0x0003e40000000800 */
[----:B-1----:R-:W-:-:S06]  /*13190*/  FFMA.FTZ R4, R195, c[0x0][0x2d0], -R2 ;  /* 0x0000b400c3047a23 */ /* 0x002fcc0000010802 */
[----:B------:R1:W-:Y:S02]  /*131a0*/  MUFU.EX2 R133, R4 ;  /* 0x0000000400857308 */ /* 0x0003e40000000800 */
[----:B-1----:R-:W-:-:S06]  /*131b0*/  FFMA.FTZ R4, R200, c[0x0][0x2d0], -R2 ;  /* 0x0000b400c8047a23 */ /* 0x002fcc0000010802 */
[----:B------:R1:W-:Y:S02]  /*131c0*/  MUFU.EX2 R134, R4 ;  /* 0x0000000400867308 */ /* 0x0003e40000000800 */
[----:B-1----:R-:W-:Y:S01]  /*131d0*/  FFMA.FTZ R4, R170, c[0x0][0x2d0], -R0 ;  /* 0x0000b400aa047a23 */ /* 0x002fe20000010800 */
[----:B------:R-:W-:-:S05]  /*131e0*/  F2FP.BF16.PACK_AB R170, R202, R213 ;  /* 0x000000d5caaa723e */ /* 0x000fca00000010ff */
[----:B------:R1:W-:Y:S02]  /*131f0*/  MUFU.EX2 R131, R4 ;  /* 0x0000000400837308 */ /* 0x0003e40000000800 */
[----:B-1----:R-:W-:Y:S01]  /*13200*/  FFMA.FTZ R4, R171, c[0x0][0x2d0], -R0 ;  /* 0x0000b400ab047a23 */ /* 0x002fe20000010800 */
[----:B----4-:R-:W-:-:S05]  /*13210*/  F2FP.BF16.PACK_AB R171, R190, R201 ;  /* 0x000000c9beab723e */ /* 0x010fca00000010ff */
[----:B------:R1:W4:Y:S02]  /*13220*/  MUFU.EX2 R132, R4 ;  /* 0x0000000400847308 */ /* 0x0003240000000800 */
        /* <DEDUP_REMOVED lines=19> */
[----:B------:R-:W-:Y:S01]  /*13360*/  IMAD.MOV.U32 R150, RZ, RZ, R225 ;  /* 0x000000ffff967224 */ /* 0x000fe200078e00e1 */
[----:B--2---:R-:W-:Y:S01]  /*13370*/  HMMA.16816.F32.BF16 R136, R168, R144, R40 ;  /* 0x00000090a888723c */ /* 0x004fe20000041828 */
[----:B------:R1:W-:Y:S01]  /*13380*/  MUFU.EX2 R40, R4 ;  /* 0x0000000400287308 */ /* 0x0003e20000000800 */
[----:B------:R-:W-:Y:S01]  /*13390*/  IMAD.MOV.U32 R198, RZ, RZ, R122 ;  /* 0x000000ffffc67224 */ /* 0x000fe200078e007a */
[----:B------:R-:W-:Y:S01]  /*133a0*/  MOV R195, R115 ;  /* 0x0000007300c37202 */ /* 0x000fe20000000f00 */
[----:B------:R-:W-:Y:S01]  /*133b0*/  IMAD.MOV.U32 R122, RZ, RZ, R116 ;  /* 0x000000ffff7a7224 */ /* 0x000fe200078e0074 */
[----:B------:R-:W-:Y:S01]  /*133c0*/  MOV R116, R105 ;  /* 0x0000006900747202 */ /* 0x000fe20000000f00 */
[----:B------:R-:W-:Y:S02]  /*133d0*/  IMAD.MOV.U32 R112, RZ, RZ, R117 ;  /* 0x000000ffff707224 */ /* 0x000fe400078e0075 */
[----:B------:R-:W-:Y:S01]  /*133e0*/  IMAD.MOV.U32 R199, RZ, RZ, R123 ;  /* 0x000000ffffc77224 */ /* 0x000fe200078e007b */
[----:B------:R-:W-:Y:S01]  /*133f0*/  MOV R123, R151 ;  /* 0x00000097007b7202 */ /* 0x000fe20000000f00 */
        /* <DEDUP_REMOVED lines=8> */
[----:B-1----:R-:W-:Y:S01]  /*13480*/  FFMA.FTZ R4, R183, c[0x0][0x2d0], -R0 ;  /* 0x0000b400b7047a23 */ /* 0x002fe20000010800 */
[----:B------:R-:W-:Y:S01]  /*13490*/  MOV R10, R107 ;  /* 0x0000006b000a7202 */ /* 0x000fe20000000f00 */
[----:B------:R-:W-:Y:S01]  /*134a0*/  IMAD.MOV.U32 R105, RZ, RZ, R148 ;  /* 0x000000ffff697224 */ /* 0x000fe200078e0094 */
[----:B------:R1:W5:Y:S01]  /*134b0*/  LDL.LU R225, [R1+0x3c] ;  /* 0x00003c0001e17983 */ /* 0x0003620000300800 */
[C---:B------:R-:W-:Y:S01]  /*134c0*/  HMMA.16816.F32.BF16 R148, R168.reuse, R146, R36 ;  /* 0x00000092a894723c */ /* 0x040fe20000041824 */
[----:B------:R2:W2:Y:S01]  /*134d0*/  MUFU.EX2 R36, R4 ;  /* 0x0000000400247308 */ /* 0x0004a20000000800 */
[----:B----4-:R-:W-:Y:S01]  /*134e0*/  F2FP.BF16.PACK_AB R5, R132, R131 ;  /* 0x000000838405723e */ /* 0x010fe200000010ff */
[----:B------:R-:W-:Y:S01]  /*134f0*/  IMAD.MOV.U32 R8, RZ, RZ, R105 ;  /* 0x000000ffff087224 */ /* 0x000fe200078e0069 */
[----:B------:R-:W-:Y:S01]  /*13500*/  MOV R42, R117 ;  /* 0x00000075002a7202 */ /* 0x000fe20000000f00 */
[----:B------:R-:W-:Y:S01]  /*13510*/  IMAD.MOV.U32 R183, RZ, RZ, R114 ;  /* 0x000000ffffb77224 */ /* 0x000fe200078e0072 */
[----:B------:R-:W-:Y:S01]  /*13520*/  MOV R200, R104 ;  /* 0x0000006800c87202 */ /* 0x000fe20000000f00 */
[----:B------:R-:W-:Y:S01]  /*13530*/  IMAD.MOV.U32 R37, RZ, RZ, R6 ;  /* 0x000000ffff257224 */ /* 0x000fe200078e0006 */
[----:B------:R-:W-:Y:S01]  /*13540*/  MOV R38, R7 ;  /* 0x0000000700267202 */ /* 0x000fe20000000f00 */
[----:B------:R-:W-:Y:S01]  /*13550*/  IMAD.MOV.U32 R114, RZ, RZ, R119 ;  /* 0x000000ffff727224 */ /* 0x000fe200078e0077 */
[----:B------:R-:W-:Y:S01]  /*13560*/  F2FP.BF16.PACK_AB R6, R134, R133 ;  /* 0x000000858606723e */ /* 0x000fe200000010ff */
[----:B------:R-:W-:Y:S01]  /*13570*/  IMAD.MOV.U32 R120, RZ, RZ, R155 ;  /* 0x000000ffff787224 */ /* 0x000fe200078e009b */
[----:B------:R-:W-:Y:S01]  /*13580*/  MOV R119, R152 ;  /* 0x0000009800777202 */ /* 0x000fe20000000f00 */
[----:B------:R-:W-:Y:S01]  /*13590*/  IMAD.MOV.U32 R118, RZ, RZ, R154 ;  /* 0x000000ffff767224 */ /* 0x000fe200078e009a */
[----:B------:R-:W-:Y:S01]  /*135a0*/  MOV R39, R114 ;  /* 0x0000007200277202 */ /* 0x000fe20000000f00 */
[----:B---3--:R-:W-:Y:S01]  /*135b0*/  HMMA.16816.F32.BF16 R152, R168, R160, R32 ;  /* 0x000000a0a898723c */ /* 0x008fe20000041820 */
[----:B------:R-:W-:Y:S01]  /*135c0*/  IMAD.MOV.U32 R41, RZ, RZ, R115 ;  /* 0x000000ffff297224 */ /* 0x000fe200078e0073 */
[----:B--2---:R-:W-:Y:S01]  /*135d0*/  F2FP.BF16.PACK_AB R4, R189, R135 ;  /* 0x00000087bd04723e */ /* 0x004fe200000010ff */
[----:B------:R-:W-:Y:S01]  /*135e0*/  IMAD.MOV.U32 R43, RZ, RZ, R118 ;  /* 0x000000ffff2b7224 */ /* 0x000fe200078e0076 */
[----:B------:R-:W-:Y:S01]  /*135f0*/  F2FP.BF16.PACK_AB R7, R36, R40 ;  /* 0x000000282407723e */ /* 0x000fe200000010ff */
[----:B------:R-:W-:-:S02]  /*13600*/  IMAD.MOV.U32 R9, RZ, RZ, R106 ;  /* 0x000000ffff097224 */ /* 0x000fc400078e006a */
[----:B------:R-:W-:Y:S01]  /*13610*/  IMAD.MOV.U32 R35, RZ, RZ, R100 ;  /* 0x000000ffff237224 */ /* 0x000fe200078e0064 */
[----:B------:R-:W-:Y:S01]  /*13620*/  MOV R33, R102 ;  /* 0x0000006600217202 */ /* 0x000fe20000000f00 */
[----:B------:R-:W-:Y:S01]  /*13630*/  IMAD.MOV.U32 R34, RZ, RZ, R101 ;  /* 0x000000ffff227224 */ /* 0x000fe200078e0065 */
[----:B------:R-:W-:Y:S01]  /*13640*/  HMMA.16816.F32.BF16 R104, R168, R164, R24 ;  /* 0x000000a4a868723c */ /* 0x000fe20000041818 */
[----:B------:R-:W-:-:S07]  /*13650*/  IMAD.MOV.U32 R32, RZ, RZ, R103 ;  /* 0x000000ffff207224 */ /* 0x000fce00078e0067 */
[C---:B------:R-:W-:Y:S07]  /*13660*/  HMMA.16816.F32.BF16 R156, R4.reuse, R48, R156 ;  /* 0x00000030049c723c */ /* 0x040fee000004189c */
[----:B------:R-:W-:Y:S01]  /*13670*/  IMAD.MOV.U32 R49, RZ, RZ, R8 ;  /* 0x000000ffff317224 */ /* 0x000fe200078e0008 */
[----:B------:R-:W-:Y:S01]  /*13680*/  HMMA.16816.F32.BF16 R108, R4, R56, R108 ;  /* 0x00000038046c723c */ /* 0x000fe2000004186c */
[----:B------:R-:W-:Y:S01]  /*13690*/  FFMA.FTZ R8, R212, c[0x0][0x2d0], -R2 ;  /* 0x0000b400d4087a23 */ /* 0x000fe20000010802 */
[----:B------:R-:W-:-:S05]  /*136a0*/  MOV R48, R9 ;  /* 0x0000000900307202 */ /* 0x000fca0000000f00 */
[----:B------:R-:W-:Y:S01]  /*136b0*/  IMAD.MOV.U32 R57, RZ, RZ, R37 ;  /* 0x000000ffff397224 */ /* 0x000fe200078e0025 */
[----:B------:R-:W-:Y:S01]  /*136c0*/  HMMA.16816.F32.BF16 R100, R168, R162, R28 ;  /* 0x000000a2a864723c */ /* 0x000fe2000004181c */
[----:B------:R2:W-:Y:S01]  /*136d0*/  MUFU.EX2 R37, R8 ;  /* 0x0000000800257308 */ /* 0x0005e20000000800 */
[----:B------:R-:W-:-:S05]  /*136e0*/  IMAD.MOV.U32 R56, RZ, RZ, R38 ;  /* 0x000000ffff387224 */ /* 0x000fca00078e0026 */
[----:B------:R-:W-:Y:S01]  /*136f0*/  IMAD.MOV.U32 R28, RZ, RZ, R199 ;  /* 0x000000ffff1c7224 */ /* 0x000fe200078e00c7 */
[----:B------:R-:W-:Y:S01]  /*13700*/  MOV R30, R198 ;  /* 0x000000c6001e7202 */ /* 0x000fe20000000f00 */
[----:B------:R-:W-:Y:S01]  /*13710*/  IMAD.MOV.U32 R199, RZ, RZ, R112 ;  /* 0x000000ffffc77224 */ /* 0x000fe200078e0070 */
[----:B------:R-:W-:Y:S01]  /*13720*/  HMMA.16816.F32.BF16 R140, R4, R64, R140 ;  /* 0x00000040048c723c */ /* 0x000fe2000004188c */
[----:B------:R-:W-:Y:S02]  /*13730*/  IMAD.MOV.U32 R29, RZ, RZ, R113 ;  /* 0x000000ffff1d7224 */ /* 0x000fe400078e0071 */
[----:B------:R-:W-:Y:S02]  /*13740*/  IMAD.MOV.U32 R31, RZ, RZ, R195 ;  /* 0x000000ffff1f7224 */ /* 0x000fe400078e00c3 */
[----:B------:R-:W-:Y:S02]  /*13750*/  IMAD.MOV.U32 R198, RZ, RZ, R116 ;  /* 0x000000ffffc67224 */ /* 0x000fe400078e0074 */
[----:B--2---:R-:W-:Y:S01]  /*13760*/  FFMA.FTZ R8, R208, c[0x0][0x2d0], -R2 ;  /* 0x0000b400d0087a23 */ /* 0x004fe20000010802 */
[----:B------:R-:W-:Y:S01]  /*13770*/  HMMA.16816.F32.BF16 R112, R168, R166, R20 ;  /* 0x000000a6a870723c */ /* 0x000fe20000041814 */
[----:B------:R-:W-:-:S02]  /*13780*/  IMAD.MOV.U32 R195, RZ, RZ, R119 ;  /* 0x000000ffffc37224 */ /* 0x000fc400078e0077 */
[----:B------:R2:W-:Y:S01]  /*13790*/  MUFU.EX2 R38, R8 ;  /* 0x0000000800267308 */ /* 0x0005e20000000800 */
[----:B------:R-:W-:Y:S02]  /*137a0*/  IMAD.MOV.U32 R64, RZ, RZ, R31 ;  /* 0x000000ffff407224 */ /* 0x000fe400078e001f */
[----:B------:R-:W-:Y:S02]  /*137b0*/  IMAD.MOV.U32 R65, RZ, RZ, R30 ;  /* 0x000000ffff417224 */ /* 0x000fe400078e001e */
[----:B------:R-:W-:Y:S07]  /*137c0*/  HMMA.16816.F32.BF16 R20, R4, R58, R80 ;  /* 0x0000003a0414723c */ /* 0x000fee0000041850 */
[----:B------:R-:W-:Y:S01]  /*137d0*/  IMAD.MOV.U32 R82, RZ, RZ, R41 ;  /* 0x000000ffff527224 */ /* 0x000fe200078e0029 */
[----:B------:R-:W-:Y:S01]  /*137e0*/  HMMA.16816.F32.BF16 R116, R168, R88, R16 ;  /* 0x00000058a874723c */ /* 0x000fe20000041810 */
[----:B------:R-:W-:Y:S01]  /*137f0*/  MOV R83, R39 ;  /* 0x0000002700537202 */ /* 0x000fe20000000f00 */
[----:B------:R-:W-:Y:S01]  /*13800*/  IMAD.MOV.U32 R59, RZ, RZ, R124 ;  /* 0x000000ffff3b7224 */ /* 0x000fe200078e007c */
[----:B------:R-:W-:Y:S01]  /*13810*/  MOV R58, R125 ;  /* 0x0000007d003a7202 */ /* 0x000fe20000000f00 */
[----:B--2---:R-:W-:Y:S01]  /*13820*/  FFMA.FTZ R8, R211, c[0x0][0x2d0], -R2 ;  /* 0x0000b400d3087a23 */ /* 0x004fe20000010802 */
[----:B------:R-:W-:Y:S01]  /*13830*/  MOV R81, R126 ;  /* 0x0000007e00517202 */ /* 0x000fe20000000f00 */
[----:B------:R-:W-:-:S02]  /*13840*/  IMAD.MOV.U32 R80, RZ, RZ, R127 ;  /* 0x000000ffff507224 */ /* 0x000fc400078e007f */
[----:B------:R2:W-:Y:S01]  /*13850*/  MUFU.EX2 R41, R8 ;  /* 0x0000000800297308 */ /* 0x0005e20000000800 */
[----:B------:R-:W-:Y:S08]  /*13860*/  HMMA.16816.F32.BF16 R168, R168, R90, R12 ;  /* 0x0000005aa8a8723c */ /* 0x000ff0000004180c */
[----:B------:R-:W-:Y:S01]  /*13870*/  HMMA.16816.F32.BF16 R12, R4, R66, R44 ;  /* 0x00000042040c723c */ /* 0x000fe2000004182c */
[----:B--2---:R-:W-:-:S07]  /*13880*/  FFMA.FTZ R8, R205, c[0x0][0x2d0], -R2 ;  /* 0x0000b400cd087a23 */ /* 0x004fce0000010802 */
[C---:B------:R-:W-:Y:S01]  /*13890*/  HMMA.16816.F32.BF16 R16, R4.reuse, R50, R68 ;  /* 0x000000320410723c */ /* 0x040fe20000041844 */
[----:B------:R-:W-:Y:S01]  /*138a0*/  IMAD.MOV.U32 R46, RZ, RZ, R42 ;  /* 0x000000ffff2e7224 */ /* 0x000fe200078e002a */
[----:B------:R-:W-:Y:S01]  /*138b0*/  MOV R67, R43 ;  /* 0x0000002b00437202 */ /* 0x000fe20000000f00 */
[----:B------:R2:W-:Y:S01]  /*138c0*/  MUFU.EX2 R42, R8 ;  /* 0x00000008002a7308 */ /* 0x0005e20000000800 */
[----:B------:R-:W-:Y:S02]  /*138d0*/  IMAD.MOV.U32 R47, RZ, RZ, R34 ;  /* 0x000000ffff2f7224 */ /* 0x000fe400078e0022 */
[----:B------:R-:W-:Y:S01]  /*138e0*/  IMAD.MOV.U32 R66, RZ, RZ, R200 ;  /* 0x000000ffff427224 */ /* 0x000fe200078e00c8 */
[----:B------:R-:W-:Y:S01]  /*138f0*/  MOV R68, R32 ;  /* 0x0000002000447202 */ /* 0x000fe20000000f00 */
[----:B------:R-:W-:Y:S01]  /*13900*/  IMAD.MOV.U32 R51, RZ, RZ, R33 ;  /* 0x000000ffff337224 */ /* 0x000fe200078e0021 */
[----:B------:R-:W-:Y:S01]  /*13910*/  MOV R50, R35 ;  /* 0x0000002300327202 */ /* 0x000fe20000000f00 */
[----:B------:R-:W-:Y:S01]  /*13920*/  IMAD.MOV.U32 R200, RZ, RZ, R10 ;  /* 0x000000ffffc87224 */ /* 0x000fe200078e000a */
[----:B------:R-:W-:Y:S01]  /*13930*/  HMMA.16816.F32.BF16 R24, R4, R52, R72 ;  /* 0x000000340418723c */ /* 0x000fe20000041848 */
[----:B------:R-:W-:Y:S01]  /*13940*/  IMAD.MOV.U32 R71, RZ, RZ, R11 ;  /* 0x000000ffff477224 */ /* 0x000fe200078e000b */
[----:B------:R-:W-:Y:S01]  /*13950*/  MOV R69, R29 ;  /* 0x0000001d00457202 */ /* 0x000fe20000000f00 */
[----:B------:R-:W-:-:S02]  /*13960*/  IMAD.MOV.U32 R70, RZ, RZ, R28 ;  /* 0x000000ffff467224 */ /* 0x000fc400078e001c */
[----:B--2---:R-:W-:-:S04]  /*13970*/  FFMA.FTZ R8, R207, c[0x0][0x2d0], -R2 ;  /* 0x0000b400cf087a23 */ /* 0x004fc80000010802 */
[----:B------:R2:W-:Y:S02]  /*13980*/  MUFU.EX2 R44, R8 ;  /* 0x00000008002c7308 */ /* 0x0005e40000000800 */
[----:B--2---:R-:W-:-:S06]  /*13990*/  FFMA.FTZ R8, R210, c[0x0][0x2d0], -R2 ;  /* 0x0000b400d2087a23 */ /* 0x004fcc0000010802 */
[----:B------:R2:W3:Y:S02]  /*139a0*/  MUFU.EX2 R45, R8 ;  /* 0x00000008002d7308 */ /* 0x0004e40000000800 */
[----:B--2---:R-:W-:Y:S01]  /*139b0*/  FFMA.FTZ R8, R196, c[0x0][0x2d0], -R0 ;  /* 0x0000b400c4087a23 */ /* 0x004fe20000010800 */
[----:B------:R-:W-:Y:S01]  /*139c0*/  UIMAD.WIDE.U32 UR22, UR17, UR20, URZ ;  /* 0x00000014111672a5 */ /* 0x000fe2000f8e003f */
[----:B------:R-:W-:-:S04]  /*139d0*/  PLOP3.LUT P0, PT, PT, PT, UP6, 0x40, 0x0 ;  /* 0x000000000000781c */ /* 0x000fc80003f0e868 */
[----:B------:R2:W-:Y:S01]  /*139e0*/  MUFU.EX2 R32, R8 ;  /* 0x0000000800207308 */ /* 0x0005e20000000800 */
[----:B---3--:R-:W-:Y:S01]  /*139f0*/  F2FP.BF16.PACK_AB R124, R45, R44 ;  /* 0x0000002c2d7c723e */ /* 0x008fe200000010ff */
[----:B--2---:R-:W-:-:S06]  /*13a00*/  FFMA.FTZ R8, R197, c[0x0][0x2d0], -R0 ;  /* 0x0000b400c5087a23 */ /* 0x004fcc0000010800 */
[----:B------:R2:W3:Y:S02]  /*13a10*/  MUFU.EX2 R33, R8 ;  /* 0x0000000800217308 */ /* 0x0004e40000000800 */
[----:B--2---:R-:W-:-:S06]  /*13a20*/  FFMA.FTZ R8, R193, c[0x0][0x2d0], -R0 ;  /* 0x0000b400c1087a23 */ /* 0x004fcc0000010800 */
[----:B------:R2:W-:Y:S02]  /*13a30*/  MUFU.EX2 R34, R8 ;  /* 0x0000000800227308 */ /* 0x0005e40000000800 */
[----:B--2---:R-:W-:-:S06]  /*13a40*/  FFMA.FTZ R8, R194, c[0x0][0x2d0], -R0 ;  /* 0x0000b400c2087a23 */ /* 0x004fcc0000010800 */
[----:B------:R2:W4:Y:S02]  /*13a50*/  MUFU.EX2 R35, R8 ;  /* 0x0000000800237308 */ /* 0x0005240000000800 */
[--C-:B--2---:R-:W-:Y:S02]  /*13a60*/  FFMA.FTZ R8, R206, c[0x0][0x2d0], -R2.reuse ;  /* 0x0000b400ce087a23 */ /* 0x104fe40000010802 */
[----:B------:R-:W-:-:S04]  /*13a70*/  FFMA.FTZ R2, R209, c[0x0][0x2d0], -R2 ;  /* 0x0000b400d1027a23 */ /* 0x000fc80000010802 */
[----:B------:R2:W-:Y:S08]  /*13a80*/  MUFU.EX2 R43, R8 ;  /* 0x00000008002b7308 */ /* 0x0005f00000000800 */
[----:B------:R1:W1:Y:S01]  /*13a90*/  MUFU.EX2 R39, R2 ;  /* 0x0000000200277308 */ /* 0x0002620000000800 */
[----:B--2---:R-:W-:Y:S07]  /*13aa0*/  HMMA.16816.F32.BF16 R8, R4, R54, R96 ;  /* 0x000000360408723c */ /* 0x004fee0000041860 */
[----:B------:R-:W-:Y:S01]  /*13ab0*/  F2FP.BF16.PACK_AB R4, R38, R37 ;  /* 0x000000252604723e */ /* 0x000fe200000010ff */
[----:B-1----:R-:W-:Y:S01]  /*13ac0*/  FFMA.FTZ R2, R184, c[0x0][0x2d0], -R0 ;  /* 0x0000b400b8027a23 */ /* 0x002fe20000010800 */
[----:B------:R-:W-:-:S02]  /*13ad0*/  F2FP.BF16.PACK_AB R6, R42, R41 ;  /* 0x000000292a06723e */ /* 0x000fc400000010ff */
[----:B---3--:R-:W-:Y:S01]  /*13ae0*/  F2FP.BF16.PACK_AB R5, R33, R32 ;  /* 0x000000202105723e */ /* 0x008fe200000010ff */
[----:B------:R1:W-:Y:S01]  /*13af0*/  MUFU.EX2 R31, R2 ;  /* 0x00000002001f7308 */ /* 0x0003e20000000800 */
[----:B----4-:R-:W-:Y:S01]  /*13b00*/  F2FP.BF16.PACK_AB R7, R35, R34 ;  /* 0x000000222307723e */ /* 0x010fe200000010ff */
[----:B------:R-:W-:Y:S01]  /*13b10*/  @UP5 USHF.R.U32.HI UR17, URZ, UR21, UR23 ;  /* 0x000000153f115299 */ /* 0x000fe20008011617 */
        /* <DEDUP_REMOVED lines=28> */
[----:B------:R-:W-:Y:S01]  /*13ce0*/  UIADD3 UR16, UR16, UR17, URZ ;  /* 0x0000001110107290 */ /* 0x000fe2000fffe03f */
        /* <DEDUP_REMOVED lines=19> */
[----:B------:R-:W-:Y:S01]  /*13e20*/  ULDC UR4, c[0x0][0x328] ;  /* 0x0000ca0000047ab9 */ /* 0x000fe20000000800 */
[----:B------:R-:W-:Y:S01]  /*13e30*/  FADD.FTZ R5, R67, R4 ;  /* 0x0000000443057221 */ /* 0x000fe20000010000 */
[----:B------:R-:W-:Y:S01]  /*13e40*/  HMMA.16816.F32.BF16 R144, R124, R146, R12 ;  /* 0x000000927c90723c */ /* 0x000fe2000004180c */
        /* <DEDUP_REMOVED lines=94> */
.L_x_1250:
[----:B------:R-:W-:Y:S02]  /*14430*/  UMOV UR17, 0x1 ;  /* 0x0000000100117882 */ /* 0x000fe40000000000 */
[----:B------:R-:W-:Y:S02]  /*14440*/  ULDC UR16, c[0x0][0x32c] ;  /* 0x0000cb0000107ab9 */ /* 0x000fe40000000800 */
[----:B------:R-:W-:-:S03]  /*14450*/  UISETP.NE.AND UP0, UPT, UR17, UR16, UPT ;  /* 0x000000101100728c */ /* 0x000fc6000bf05270 */
[----:B------:R-:W-:Y:S02]  /*14460*/  ULDC.64 UR16, c[0x0][0x330] ;  /* 0x0000cc0000107ab9 */ /* 0x000fe40000000a00 */
[----:B------:R-:W-:-:S07]  /*14470*/  UIMAD.WIDE.U32 UR22, UR20, UR16, URZ ;  /* 0x00000010141672a5 */ /* 0x000fce000f8e003f */
[----:B------:R-:W-:Y:S02]  /*14480*/  @UP0 UMOV UR21, UR23 ;  /* 0x0000001700150c82 */ /* 0x000fe40008000000 */
[----:B------:R-:W-:Y:S02]  /*14490*/  @UP0 USHF.R.U32.HI UR20, URZ, UR17, UR21 ;  /* 0x000000113f140299 */ /* 0x000fe40008011615 */
.L_x_1251:
[----:B------:R-:W-:Y:S02]  /*144a0*/  ULDC UR16, c[0x0][0x32c] ;  /* 0x0000cb0000107ab9 */ /* 0x000fe40000000800 */
[----:B------:R-:W-:-:S04]  /*144b0*/  UIMAD UR16, UR20, UR16, UR16 ;  /* 0x00000010141072a4 */ /* 0x000fc8000f8e0210 */
[----:B------:R-:W-:-:S04]  /*144c0*/  UISETP.LT.AND UP0, UPT, UR4, UR16, UPT ;  /* 0x000000100400728c */ /* 0x000fc8000bf01270 */
[----:B------:R-:W-:-:S04]  /*144d0*/  USEL UR4, UR4, UR16, UP0 ;  /* 0x0000001004047287 */ /* 0x000fc80008000000 */
.L_x_1249:
        /* <DEDUP_REMOVED lines=14> */
.L_x_1271:
        /* <DEDUP_REMOVED lines=34> */
[----:B------:R-:W2:Y:S04]  /*147e0*/  SHFL.IDX PT, R4, R2, RZ, 0x181f ;  /* 0x00181fff02047589 */ /* 0x000ea800000e0000 */
[----:B------:R-:W-:Y:S04]  /*147f0*/  SHFL.IDX PT, R3, R0, RZ, 0x181f ;  /* 0x00181fff00037589 */ /* 0x000fe800000e0000 */
[----:B------:R-:W-:Y:S04]  /*14800*/  SHFL.IDX PT, R10, R2, 0x1, 0x181f ;  /* 0x00381f00020a7f89 */ /* 0x000fe800000e0000 */
[----:B------:R-:W3:Y:S04]  /*14810*/  SHFL.IDX PT, R8, R2, 0x2, 0x181f ;  /* 0x00581f0002087f89 */ /* 0x000ee800000e0000 */
[----:B------:R-:W-:Y:S04]  /*14820*/  SHFL.IDX PT, R7, R0, 0x1, 0x181f ;  /* 0x00381f0000077f89 */ /* 0x000fe800000e0000 */
[----:B------:R-:W4:Y:S04]  /*14830*/  SHFL.IDX PT, R6, R2, 0x3, 0x181f ;  /* 0x00781f0002067f89 */ /* 0x000f2800000e0000 */
[----:B------:R-:W-:Y:S04]  /*14840*/  SHFL.IDX PT, R9, R2, 0x4, 0x181f ;  /* 0x00981f0002097f89 */ /* 0x000fe800000e0000 */
[----:B------:R-:W-:Y:S04]  /*14850*/  SHFL.IDX PT, R14, R0, 0x2, 0x181f ;  /* 0x00581f00000e7f89 */ /* 0x000fe800000e0000 */
[----:B------:R-:W5:Y:S04]  /*14860*/  SHFL.IDX PT, R13, R0, 0x3, 0x181f ;  /* 0x00781f00000d7f89 */ /* 0x000f6800000e0000 */
[----:B------:R-:W1:Y:S04]  /*14870*/  SHFL.IDX PT, R2, R2, 0x5, 0x181f ;  /* 0x00b81f0002027f89 */ /* 0x000e6800000e0000 */
[----:B------:R-:W-:Y:S04]  /*14880*/  SHFL.IDX PT, R12, R0, 0x4, 0x181f ;  /* 0x00981f00000c7f89 */ /* 0x000fe800000e0000 */
[----:B------:R-:W1:Y:S01]  /*14890*/  SHFL.IDX PT, R0, R0, 0x5, 0x181f ;  /* 0x00b81f0000007f89 */ /* 0x000e6200000e0000 */
[-C--:B--2---:R-:W-:Y:S02]  /*148a0*/  IADD3 R4, P0, R4, R234.reuse, RZ ;  /* 0x000000ea04047210 */ /* 0x084fe40007f1e0ff */
[-C--:B---3--:R-:W-:Y:S02]  /*148b0*/  IADD3 R8, P3, R8, R234.reuse, RZ ;  /* 0x000000ea08087210 */ /* 0x088fe40007f7e0ff */
[-C--:B----4-:R-:W-:Y:S01]  /*148c0*/  IADD3 R6, P2, R6, R234.reuse, RZ ;  /* 0x000000ea06067210 */ /* 0x090fe20007f5e0ff */
[--C-:B------:R-:W-:Y:S01]  /*148d0*/  IMAD.X R5, R3, 0x1, R233.reuse, P0 ;  /* 0x0000000103057824 */ /* 0x100fe200000e06e9 */
[-C--:B------:R-:W-:Y:S04]  /*148e0*/  IADD3 R10, P0, R10, R234.reuse, RZ ;  /* 0x000000ea0a0a7210 */ /* 0x080fe80007f1e0ff */
[----:B------:R2:W-:Y:S01]  /*148f0*/  LDGSTS.E.BYPASS.LTC128B.128 [R243], [R4.64], !P6 ;  /* 0x0000000004f37fae */ /* 0x0005e2000f101d4e */
[--C-:B------:R-:W-:Y:S02]  /*14900*/  IMAD.X R11, R7, 0x1, R233.reuse, P0 ;  /* 0x00000001070b7824 */ /* 0x100fe400000e06e9 */
[--C-:B-----5:R-:W-:Y:S01]  /*14910*/  IMAD.X R7, R13, 0x1, R233.reuse, P2 ;  /* 0x000000010d077824 */ /* 0x120fe200010e06e9 */
[-C--:B-1----:R-:W-:Y:S02]  /*14920*/  IADD3 R2, P0, R2, R234.reuse, RZ ;  /* 0x000000ea02027210 */ /* 0x082fe40007f1e0ff */
[----:B------:R1:W-:Y:S02]  /*14930*/  LDGSTS.E.BYPASS.LTC128B.128 [R243+0x800], [R10.64], !P6 ;  /* 0x008000000af37fae */ /* 0x0003e4000f101d4e */
[-C--:B------:R-:W-:Y:S02]  /*14940*/  IADD3.X R3, R0, R233.reuse, RZ, P0, !PT ;  /* 0x000000e900037210 */ /* 0x080fe400007fe4ff */
[----:B--2---:R-:W-:Y:S02]  /*14950*/  IADD3 R4, P1, R9, R234, RZ ;  /* 0x000000ea09047210 */ /* 0x004fe40007f3e0ff */
[----:B------:R-:W-:Y:S03]  /*14960*/  IADD3.X R9, R14, R233, RZ, P3, !PT ;  /* 0x000000e90e097210 */ /* 0x000fe60001ffe4ff */
[----:B------:R-:W-:Y:S02]  /*14970*/  IMAD.X R5, R12, 0x1, R233, P1 ;  /* 0x000000010c057824 */ /* 0x000fe400008e06e9 */
[----:B------:R1:W-:Y:S04]  /*14980*/  LDGSTS.E.BYPASS.LTC128B.128 [R243+0x1000], [R8.64], !P6 ;  /* 0x0100000008f37fae */ /* 0x0003e8000f101d4e */
[----:B------:R1:W-:Y:S04]  /*14990*/  LDGSTS.E.BYPASS.LTC128B.128 [R243+0x1800], [R6.64], !P6 ;  /* 0x0180000006f37fae */ /* 0x0003e8000f101d4e */
[----:B------:R1:W-:Y:S04]  /*149a0*/  LDGSTS.E.BYPASS.LTC128B.128 [R243+0x2000], [R4.64], !P6 ;  /* 0x0200000004f37fae */ /* 0x0003e8000f101d4e */
[----:B------:R1:W-:Y:S02]  /*149b0*/  LDGSTS.E.BYPASS.LTC128B.128 [R243+0x2800], [R2.64], !P6 ;  /* 0x0280000002f37fae */ /* 0x0003e4000f101d4e */
.L_x_1253:
[-C--:B-1234-:R-:W-:Y:S01]  /*149c0*/  HMMA.16816.F32.BF16 R4, R96, R16.reuse, RZ ;  /* 0x000000106004723c */ /* 0x09efe200000418ff */
[----:B------:R-:W-:Y:S01]  /*149d0*/  LDSM.16.M88.4 R208, [R222+0x4100] ;  /* 0x00410000ded0783b */ /* 0x000fe20000000200 */
[----:B------:R-:W-:Y:S06]  /*149e0*/  UISETP.GT.AND UP0, UPT, UR19, UR18, UPT ;  /* 0x000000121300728c */ /* 0x000fec000bf04270 */
[C---:B------:R-:W-:Y:S01]  /*149f0*/  HMMA.16816.F32.BF16 R8, R92.reuse, R16, RZ ;  /* 0x000000105c08723c */ /* 0x040fe200000418ff */
        /* <DEDUP_REMOVED lines=114> */
[----:B------:R-:W2:Y:S01]  /*15120*/  LDL R0, [R1+0x14] ;  /* 0x0000140001007983 */ /* 0x000ea20000100800 */
[----:B------:R-:W-:Y:S01]  /*15130*/  IMAD.MOV.U32 R235, RZ, RZ, RZ ;  /* 0x000000ffffeb7224 */ /* 0x000fe200078e00ff */
[----:B------:R-:W-:Y:S01]  /*15140*/  UIMAD UR16, UR19, 0x60, UR9 ;  /* 0x00000060131078a4 */ /* 0x000fe2000f8e0209 */
[----:B------:R-:W-:Y:S01]  /*15150*/  IMAD.MOV.U32 R2, RZ, RZ, c[0x0][0x2b8] ;  /* 0x0000ae00ff027624 */ /* 0x000fe200078e00ff */
[----:B------:R-:W3:Y:S04]  /*15160*/  LDL.64 R238, [R1+0x20] ;  /* 0x0000200001ee7983 */ /* 0x000ee80000100a00 */
[----:B------:R-:W4:Y:S01]  /*15170*/  LDL R128, [R1+0x1c] ;  /* 0x00001c0001807983 */ /* 0x000f220000100800 */
[----:B------:R-:W-:Y:S01]  /*15180*/  ISETP.NE.AND P2, PT, R2, 0x1, PT ;  /* 0x000000010200780c */ /* 0x000fe20003f45270 */
[----:B------:R-:W-:Y:S05]  /*15190*/  IMAD.U32 R2, RZ, RZ, UR16 ;  /* 0x00000010ff027e24 */ /* 0x000fea000f8e00ff */
        /* <DEDUP_REMOVED lines=33> */
[----:B------:R-:W-:Y:S02]  /*153b0*/  SHFL.IDX PT, R135, R2, 0x4, 0x181f ;  /* 0x00981f0002877f89 */ /* 0x000fe400000e0000 */
[--C-:B--2---:R-:W-:Y:S02]  /*153c0*/  IMAD.X R129, R3, 0x1, R233.reuse, P0 ;  /* 0x0000000103817824 */ /* 0x104fe400000e06e9 */
[----:B------:R-:W1:Y:S01]  /*153d0*/  SHFL.IDX PT, R173, R0, 0x3, 0x181f ;  /* 0x00781f0000ad7f89 */ /* 0x000e6200000e0000 */
[-C--:B---3--:R-:W-:Y:S03]  /*153e0*/  IADD3 R176, P0, R176, R234.reuse, RZ ;  /* 0x000000eab0b07210 */ /* 0x088fe60007f1e0ff */
[----:B------:R2:W-:Y:S01]  /*153f0*/  LDGSTS.E.BYPASS.LTC128B.128 [R237+0x3100], [R128.64], !P6 ;  /* 0x0310000080ed7fae */ /* 0x0005e2000f101d4e */
[-C--:B----4-:R-:W-:Y:S03]  /*15400*/  IADD3 R174, P3, R174, R234.reuse, RZ ;  /* 0x000000eaaeae7210 */ /* 0x090fe60007f7e0ff */
[----:B------:R-:W3:Y:S01]  /*15410*/  SHFL.IDX PT, R2, R2, 0x5, 0x181f ;  /* 0x00b81f0002027f89 */ /* 0x000ee200000e0000 */
[--C-:B-----5:R-:W-:Y:S03]  /*15420*/  IMAD.X R177, R130, 0x1, R233.reuse, P0 ;  /* 0x0000000182b17824 */ /* 0x120fe600000e06e9 */
[----:B------:R-:W4:Y:S01]  /*15430*/  SHFL.IDX PT, R178, R0, 0x4, 0x181f ;  /* 0x00981f0000b27f89 */ /* 0x000f2200000e0000 */
[-C--:B------:R-:W-:Y:S03]  /*15440*/  IADD3 R172, P2, R172, R234.reuse, RZ ;  /* 0x000000eaacac7210 */ /* 0x080fe60007f5e0ff */
[----:B------:R-:W5:Y:S01]  /*15450*/  SHFL.IDX PT, R0, R0, 0x5, 0x181f ;  /* 0x00b81f0000007f89 */ /* 0x000f6200000e0000 */
[--C-:B------:R-:W-:Y:S03]  /*15460*/  IMAD.X R175, R175, 0x1, R233.reuse, P3 ;  /* 0x00000001afaf7824 */ /* 0x100fe600018e06e9 */
[----:B------:R5:W-:Y:S04]  /*15470*/  LDGSTS.E.BYPASS.LTC128B.128 [R237+0x3900], [R176.64], !P6 ;  /* 0x03900000b0ed7fae */ /* 0x000be8000f101d4e */
[----:B------:R5:W-:Y:S01]  /*15480*/  LDGSTS.E.BYPASS.LTC128B.128 [R237+0x4100], [R174.64], !P6 ;  /* 0x04100000aeed7fae */ /* 0x000be2000f101d4e */
[--C-:B-1----:R-:W-:Y:S05]  /*15490*/  IMAD.X R173, R173, 0x1, R233.reuse, P2 ;  /* 0x00000001adad7824 */ /* 0x102fea00010e06e9 */
[----:B------:R1:W-:Y:S01]  /*154a0*/  LDGSTS.E.BYPASS.LTC128B.128 [R237+0x4900], [R172.64], !P6 ;  /* 0x04900000aced7fae */ /* 0x0003e2000f101d4e */
[-C--:B--2---:R-:W-:Y:S02]  /*154b0*/  IADD3 R128, P1, R135, R234.reuse, RZ ;  /* 0x000000ea87807210 */ /* 0x084fe40007f3e0ff */
[----:B---3--:R-:W-:Y:S03]  /*154c0*/  IADD3 R2, P0, R2, R234, RZ ;  /* 0x000000ea02027210 */ /* 0x008fe60007f1e0ff */
[--C-:B----4-:R-:W-:Y:S02]  /*154d0*/  IMAD.X R129, R178, 0x1, R233.reuse, P1 ;  /* 0x00000001b2817824 */ /* 0x110fe400008e06e9 */
[----:B-----5:R-:W-:Y:S03]  /*154e0*/  IMAD.X R3, R0, 0x1, R233, P0 ;  /* 0x0000000100037824 */ /* 0x020fe600000e06e9 */
[----:B------:R1:W-:Y:S04]  /*154f0*/  LDGSTS.E.BYPASS.LTC128B.128 [R237+0x5100], [R128.64], !P6 ;  /* 0x0510000080ed7fae */ /* 0x0003e8000f101d4e */
[----:B------:R1:W-:Y:S02]  /*15500*/  LDGSTS.E.BYPASS.LTC128B.128 [R237+0x5900], [R2.64], !P6 ;  /* 0x0590000002ed7fae */ /* 0x0003e4000f101d4e */
.L_x_1254:
[----:B-1----:R-:W2:Y:S01]  /*15510*/  LDL R2, [R1+0x18] ;  /* 0x0000180001027983 */ /* 0x002ea20000100800 */
[----:B------:R-:W-:Y:S01]  /*15520*/  UISETP.NE.AND UP1, UPT, UR13, URZ, UPT ;  /* 0x0000003f0d00728c */ /* 0x000fe2000bf25270 */
[----:B------:R-:W-:Y:S01]  /*15530*/  IMAD.U32 R174, RZ, RZ, UR10 ;  /* 0x0000000affae7e24 */ /* 0x000fe2000f8e00ff */
[----:B------:R-:W-:Y:S01]  /*15540*/  UIMAD UR16, UR19, -0x60, URZ ;  /* 0xffffffa0131078a4 */ /* 0x000fe2000f8e023f */
[----:B------:R-:W3:Y:S01]  /*15550*/  LDL R194, [R1] ;  /* 0x0000000001c27983 */ /* 0x000ee20000100800 */
        /* <DEDUP_REMOVED lines=31> */
.L_x_1257:
[----:B------:R-:W-:Y:S04]  /*15750*/  MOV R2, c[0x0][0x32c] ;  /* 0x0000cb0000027a02 */ /* 0x000fe80000000f00 */
[----:B------:R-:W-:Y:S11]  /*15760*/  ISETP.NE.AND P0, PT, R2, 0x1, PT ;  /* 0x000000010200780c */ /* 0x000ff60003f05270 */
[----:B------:R-:W-:Y:S02]  /*15770*/  @!UPT UIADD3 URZ, URZ, URZ, URZ ;  /* 0x0000003f3f3ff290 */ /* 0x000fe4000fffe03f */
[----:B------:R-:W-:Y:S05]  /*15780*/  @P0 IMAD.HI.U32 R2, R0, c[0x0][0x330], RZ ;  /* 0x0000cc0000020a27 */ /* 0x000fea00078e00ff */
[----:B------:R-:W-:Y:S02]  /*15790*/  @P0 SHF.R.U32.HI R0, RZ, c[0x0][0x334], R2 ;  /* 0x0000cd00ff000a19 */ /* 0x000fe40000011602 */
.L_x_1258:
[----:B------:R-:W-:Y:S05]  /*157a0*/  BSYNC B0 ;  /* 0x0000000000007941 */ /* 0x000fea0003800000 */
.L_x_1256:
[----:B------:R-:W-:Y:S05]  /*157b0*/  IADD3 R2, -R194, UR16, RZ ;  /* 0x00000010c2027c10 */ /* 0x000fea000fffe1ff */
[----:B------:R-:W-:Y:S05]  /*157c0*/  IMAD R0, R0, c[0x0][0x32c], R2 ;  /* 0x0000cb0000007a24 */ /* 0x000fea00078e0202 */
[----:B------:R-:W-:Y:S02]  /*157d0*/  IADD3 R2, R0, c[0x0][0x32c], RZ ;  /* 0x0000cb0000027a10 */ /* 0x000fe40007ffe0ff */
[----:B------:R-:W-:Y:S02]  /*157e0*/  IMNMX R129, R129, R0, !PT ;  /* 0x0000000081817217 */ /* 0x000fe40007800200 */
[----:B------:R-:W-:Y:S02]  /*157f0*/  IMNMX R130, R130, R2, PT ;  /* 0x0000000282827217 */ /* 0x000fe40003800200 */
.L_x_1255:
        /* <DEDUP_REMOVED lines=20> */
.L_x_1261:
[----:B------:R-:W-:Y:S04]  /*15940*/  MOV R2, c[0x0][0x32c] ;  /* 0x0000cb0000027a02 */ /* 0x000fe80000000f00 */
[----:B------:R-:W-:Y:S11]  /*15950*/  ISETP.NE.AND P0, PT, R2, 0x1, PT ;  /* 0x000000010200780c */ /* 0x000ff60003f05270 */
[----:B------:R-:W-:Y:S02]  /*15960*/  @!UPT UIADD3 URZ, URZ, URZ, URZ ;  /* 0x0000003f3f3ff290 */ /* 0x000fe4000fffe03f */
[----:B------:R-:W-:Y:S05]  /*15970*/  @P0 IMAD.HI.U32 R2, R0, c[0x0][0x330], RZ ;  /* 0x0000cc0000020a27 */ /* 0x000fea00078e00ff */
[----:B------:R-:W-:Y:S02]  /*15980*/  @P0 SHF.R.U32.HI R0, RZ, c[0x0][0x334], R2 ;  /* 0x0000cd00ff000a19 */ /* 0x000fe40000011602 */
.L_x_1262:
[----:B------:R-:W-:Y:S05]  /*15990*/  BSYNC B0 ;  /* 0x0000000000007941 */ /* 0x000fea0003800000 */
.L_x_1260:
[----:B------:R-:W-:Y:S05]  /*159a0*/  IADD3 R2, -R194, UR16, RZ ;  /* 0x00000010c2027c10 */ /* 0x000fea000fffe1ff */
[----:B------:R-:W-:Y:S05]  /*159b0*/  IMAD R0, R0, c[0x0][0x32c], R2 ;  /* 0x0000cb0000007a24 */ /* 0x000fea00078e0202 */
[----:B------:R-:W-:Y:S02]  /*159c0*/  IADD3 R2, R0, c[0x0][0x32c], RZ ;  /* 0x0000cb0000027a10 */ /* 0x000fe40007ffe0ff */
[----:B------:R-:W-:Y:S02]  /*159d0*/  IMNMX R3, R3, R0, !PT ;  /* 0x0000000003037217 */ /* 0x000fe40007800200 */
[----:B------:R-:W-:Y:S02]  /*159e0*/  IMNMX R128, R128, R2, PT ;  /* 0x0000000280807217 */ /* 0x000fe40003800200 */
.L_x_1259:
        /* <DEDUP_REMOVED lines=20> */
.L_x_1265:
[----:B------:R-:W-:Y:S04]  /*15b30*/  MOV R175, c[0x0][0x32c] ;  /* 0x0000cb0000af7a02 */ /* 0x000fe80000000f00 */
[----:B------:R-:W-:Y:S11]  /*15b40*/  ISETP.NE.AND P0, PT, R175, 0x1, PT ;  /* 0x00000001af00780c */ /* 0x000ff60003f05270 */
[----:B------:R-:W-:Y:S02]  /*15b50*/  @!UPT UIADD3 URZ, URZ, URZ, URZ ;  /* 0x0000003f3f3ff290 */ /* 0x000fe4000fffe03f */
[----:B------:R-:W-:Y:S05]  /*15b60*/  @P0 IMAD.HI.U32 R175, R135, c[0x0][0x330], RZ ;  /* 0x0000cc0087af0a27 */ /* 0x000fea00078e00ff */
[----:B------:R-:W-:Y:S02]  /*15b70*/  @P0 SHF.R.U32.HI R135, RZ, c[0x0][0x334], R175 ;  /* 0x0000cd00ff870a19 */ /* 0x000fe400000116af */
.L_x_1266:
[----:B------:R-:W-:Y:S05]  /*15b80*/  BSYNC B0 ;  /* 0x0000000000007941 */ /* 0x000fea0003800000 */
.L_x_1264:
[----:B------:R-:W-:Y:S05]  /*15b90*/  IADD3 R175, -R194, UR16, RZ ;  /* 0x00000010c2af7c10 */ /* 0x000fea000fffe1ff */
[----:B------:R-:W-:Y:S05]  /*15ba0*/  IMAD R135, R135, c[0x0][0x32c], R175 ;  /* 0x0000cb0087877a24 */ /* 0x000fea00078e02af */
[----:B------:R-:W-:Y:S02]  /*15bb0*/  IADD3 R175, R135, c[0x0][0x32c], RZ ;  /* 0x0000cb0087af7a10 */ /* 0x000fe40007ffe0ff */
[----:B------:R-:W-:Y:S02]  /*15bc0*/  IMNMX R0, R0, R135, !PT ;  /* 0x0000008700007217 */ /* 0x000fe40007800200 */
[----:B------:R-:W-:Y:S02]  /*15bd0*/  IMNMX R2, R2, R175, PT ;  /* 0x000000af02027217 */ /* 0x000fe40003800200 */
.L_x_1263:
        /* <DEDUP_REMOVED lines=15> */
[C---:B------:R-:W-:Y:S01]  /*15cd0*/  ISETP.GT.AND P5, PT, R129.reuse, RZ, P3 ;  /* 0x000000ff8100720c */ /* 0x040fe20001fa4270 */
[----:B------:R-:W-:Y:S01]  /*15ce0*/  UISETP.GE.AND UP5, UPT, UR16, 0x49, UPT ;  /* 0x000000491000788c */ /* 0x000fe2000bfa6270 */
[----:B------:R-:W-:Y:S01]  /*15cf0*/  ISETP.GT.AND P4, PT, R129, 0x1, P2 ;  /* 0x000000018100780c */ /* 0x000fe20001784270 */
[----:B------:R-:W-:Y:S01]  /*15d00*/  UISETP.GE.AND UP4, UPT, UR16, 0x4a, UPT ;  /* 0x0000004a1000788c */ /* 0x000fe2000bf86270 */
[C---:B------:R-:W-:Y:S01]  /*15d10*/  ISETP.LT.OR P3, PT, R128.reuse, 0x1, P1 ;  /* 0x000000018000780c */ /* 0x040fe20000f61670 */
[----:B------:R-:W-:Y:S01]  /*15d20*/  UP2UR UR36, UPR, URZ, 0x8 ;  /* 0x000000083f247883 */ /* 0x000fe20008000000 */
[----:B------:R-:W-:Y:S01]  /*15d30*/  ISETP.LT.OR P0, PT, R128, 0x2, P0 ;  /* 0x000000028000780c */ /* 0x000fe20000701670 */
[----:B------:R-:W-:Y:S01]  /*15d40*/  UP2UR UR34, UPR, URZ, 0x4 ;  /* 0x000000043f227883 */ /* 0x000fe20008000000 */
[C---:B------:R-:W-:Y:S01]  /*15d50*/  ISETP.LT.OR P2, PT, R130.reuse, 0x1, P5 ;  /* 0x000000018200780c */ /* 0x040fe20002f41670 */
[----:B------:R-:W-:Y:S01]  /*15d60*/  UISETP.GE.AND UP3, UPT, UR16, 0x51, UPT ;  /* 0x000000511000788c */ /* 0x000fe2000bf66270 */
[----:B------:R-:W-:Y:S01]  /*15d70*/  ISETP.LT.OR P1, PT, R130, 0x2, P4 ;  /* 0x000000028200780c */ /* 0x000fe20002721670 */
[----:B------:R-:W-:Y:S01]  /*15d80*/  UP2UR UR38, UPR, URZ, 0x20 ;  /* 0x000000203f267883 */ /* 0x000fe20008000000 */
[----:B------:R-:W-:Y:S01]  /*15d90*/  FSEL R175, R6, -INF , !P3 ;  /* 0xff80000006af7808 */ /* 0x000fe20005800000 */
[----:B------:R-:W-:Y:S01]  /*15da0*/  UP2UR UR37, UPR, URZ, 0x40 ;  /* 0x000000403f257883 */ /* 0x000fe20008000000 */
[----:B------:R-:W-:Y:S01]  /*15db0*/  FSEL R176, R7, -INF , !P0 ;  /* 0xff80000007b07808 */ /* 0x000fe20004000000 */
[----:B------:R-:W-:Y:S01]  /*15dc0*/  UP2UR UR40, UPR, URZ, 0x8 ;  /* 0x000000083f287883 */ /* 0x000fe20008000000 */
[----:B------:R-:W-:Y:S01]  /*15dd0*/  FSEL R7, R4, -INF , !P2 ;  /* 0xff80000004077808 */ /* 0x000fe20005000000 */
[----:B------:R-:W-:Y:S01]  /*15de0*/  UP2UR UR39, UPR, URZ, 0x10 ;  /* 0x000000103f277883 */ /* 0x000fe20008000000 */
[----:B------:R-:W-:Y:S02]  /*15df0*/  FSEL R135, R5, -INF , !P1 ;  /* 0xff80000005877808 */ /* 0x000fe40004800000 */
[----:B------:R-:W-:Y:S02]  /*15e00*/  PLOP3.LUT P1, PT, PT, PT, UP2, 0x40, 0x0 ;  /* 0x000000000000781c */ /* 0x000fe40003f2e828 */
[----:B------:R-:W-:Y:S02]  /*15e10*/  PLOP3.LUT P0, PT, PT, PT, UP0, 0x40, 0x0 ;  /* 0x000000000000781c */ /* 0x000fe40003f0e808 */
[----:B------:R-:W-:Y:S01]  /*15e20*/  PLOP3.LUT P3, PT, PT, PT, UP2, 0x40, 0x0 ;  /* 0x000000000000781c */ /* 0x000fe20003f6e828 */
[----:B------:R-:W-:Y:S01]  /*15e30*/  UISETP.GE.AND UP2, UPT, UR16, 0x52, UPT ;  /* 0x000000521000788c */ /* 0x000fe2000bf46270 */
[----:B------:R-:W-:Y:S01]  /*15e40*/  PLOP3.LUT P2, PT, PT, PT, UP0, 0x40, 0x0 ;  /* 0x000000000000781c */ /* 0x000fe20003f4e808 */
[----:B------:R-:W-:Y:S01]  /*15e50*/  UISETP.GE.AND UP0, UPT, UR16, 0x12, UPT ;  /* 0x000000121000788c */ /* 0x000fe2000bf06270 */
[C---:B------:R-:W-:Y:S01]  /*15e60*/  ISETP.GT.AND P1, PT, R3.reuse, 0x8, P1 ;  /* 0x000000080300780c */ /* 0x040fe20000f24270 */
[----:B------:R-:W-:Y:S01]  /*15e70*/  UP2UR UR41, UPR, URZ, 0x4 ;  /* 0x000000043f297883 */ /* 0x000fe20008000000 */
        /* <DEDUP_REMOVED lines=9> */
[----:B------:R-:W-:Y:S02]  /*15f10*/  FSEL R19, R19, -INF , !P0 ;  /* 0xff80000013137808 */ /* 0x000fe40004000000 */
[----:B------:R-:W-:Y:S02]  /*15f20*/  FSEL R16, R16, -INF , !P2 ;  /* 0xff80000010107808 */ /* 0x000fe40005000000 */
        /* <DEDUP_REMOVED lines=126> */
[----:B------:R-:W-:Y:S01]  /*16710*/  UISETP.NE.AND UP6, UPT, UR34, URZ, UPT ;  /* 0x0000003f2200728c */ /* 0x000fe2000bfc5270 */
[C---:B------:R-:W-:Y:S01]  /*16720*/  ISETP.GT.AND P1, PT, R3.reuse, 0x40, P1 ;  /* 0x000000400300780c */ /* 0x040fe20000f24270 */
[----:B------:R-:W-:Y:S01]  /*16730*/  UP2UR UR43, UPR, URZ, 0x1 ;  /* 0x000000013f2b7883 */ /* 0x000fe20008000000 */
        /* <DEDUP_REMOVED lines=14> */
[----:B------:R-:W-:Y:S01]  /*16820*/  UISETP.NE.AND UP5, UPT, UR36, URZ, UPT ;  /* 0x0000003f2400728c */ /* 0x000fe2000bfa5270 */
        /* <DEDUP_REMOVED lines=31> */
[----:B------:R-:W-:Y:S02]  /*16a20*/  PLOP3.LUT P1, PT, PT, PT, UP1, 0x40, 0x0 ;  /* 0x000000000000781c */ /* 0x000fe40003f2e818 */
[----:B------:R-:W-:Y:S02]  /*16a30*/  PLOP3.LUT P0, PT, PT, PT, UP0, 0x40, 0x0 ;  /* 0x000000000000781c */ /* 0x000fe40003f0e808 */
[----:B------:R-:W-:Y:S01]  /*16a40*/  PLOP3.LUT P2, PT, PT, PT, UP0, 0x40, 0x0 ;  /* 0x000000000000781c */ /* 0x000fe20003f4e808 */
[----:B------:R-:W-:Y:S01]  /*16a50*/  UISETP.NE.AND UP0, UPT, UR35, URZ, UPT ;  /* 0x0000003f2300728c */ /* 0x000fe2000bf05270 */
[----:B------:R-:W-:Y:S02]  /*16a60*/  FSEL R248, R86, -INF , !P3 ;  /* 0xff80000056f87808 */ /* 0x000fe40005800000 */
[----:B------:R-:W-:Y:S01]  /*16a70*/  PLOP3.LUT P3, PT, PT, PT, UP1, 0x40, 0x0 ;  /* 0x000000000000781c */ /* 0x000fe20003f6e818 */
[----:B------:R-:W-:Y:S01]  /*16a80*/  UISETP.NE.AND UP1, UPT, UR33, URZ, UPT ;  /* 0x0000003f2100728c */ /* 0x000fe2000bf25270 */
[C---:B------:R-:W-:Y:S02]  /*16a90*/  ISETP.GT.AND P4, PT, R3.reuse, 0x58, P1 ;  /* 0x000000580300780c */ /* 0x040fe40000f84270 */
[----:B------:R-:W-:Y:S02]  /*16aa0*/  ISETP.GT.AND P0, PT, R3, 0x59, P0 ;  /* 0x000000590300780c */ /* 0x000fe40000704270 */
[C---:B------:R-:W-:Y:S01]  /*16ab0*/  ISETP.GT.AND P1, PT, R129.reuse, 0x59, P2 ;  /* 0x000000598100780c */ /* 0x040fe20001724270 */
[----:B------:R-:W1:Y:S01]  /*16ac0*/  SHFL.IDX PT, R3, R172, 0x3, 0x1c1f ;  /* 0x007c1f00ac037f89 */ /* 0x000e6200000e0000 */
[----:B------:R-:W-:Y:S02]  /*16ad0*/  ISETP.GT.AND P5, PT, R129, 0x58, P3 ;  /* 0x000000588100780c */ /* 0x000fe40001fa4270 */
[----:B------:R-:W-:Y:S02]  /*16ae0*/  ISETP.LT.OR P2, PT, R128, 0x5a, P0 ;  /* 0x0000005a8000780c */ /* 0x000fe40000741670 */
[----:B------:R-:W-:Y:S02]  /*16af0*/  ISETP.LT.OR P0, PT, R130, 0x5a, P1 ;  /* 0x0000005a8200780c */ /* 0x000fe40000f01670 */
[----:B------:R-:W-:Y:S02]  /*16b00*/  ISETP.LT.OR P3, PT, R128, 0x59, P4 ;  /* 0x000000598000780c */ /* 0x000fe40002761670 */
[----:B------:R-:W-:Y:S02]  /*16b10*/  ISETP.LT.OR P4, PT, R130, 0x59, P5 ;  /* 0x000000598200780c */ /* 0x000fe40002f81670 */
[----:B------:R-:W-:Y:S02]  /*16b20*/  FSEL R251, R97, -INF , !P0 ;  /* 0xff80000061fb7808 */ /* 0x000fe40004000000 */
[----:B------:R-:W-:Y:S01]  /*16b30*/  PLOP3.LUT P0, PT, PT, PT, UP0, 0x40, 0x0 ;  /* 0x000000000000781c */ /* 0x000fe20003f0e808 */
[----:B------:R-:W-:Y:S01]  /*16b40*/  UISETP.NE.AND UP0, UPT, UR26, URZ, UPT ;  /* 0x0000003f1a00728c */ /* 0x000fe2000bf05270 */
[----:B------:R-:W-:Y:S01]  /*16b50*/  PLOP3.LUT P1, PT, PT, PT, UP5, 0x40, 0x0 ;  /* 0x000000000000781c */ /* 0x000fe20003f2e858 */
[----:B------:R-:W-:Y:S01]  /*16b60*/  UISETP.NE.AND UP5, UPT, UR29, URZ, UPT ;  /* 0x0000003f1d00728c */ /* 0x000fe2000bfa5270 */
[----:B------:R-:W-:Y:S01]  /*16b70*/  FSEL R250, R96, -INF , !P4 ;  /* 0xff80000060fa7808 */ /* 0x000fe20006000000 */
[----:B------:R-:W-:Y:S01]  /*16b80*/  UP2UR UR44, UPR, URZ, 0x1 ;  /* 0x000000013f2c7883 */ /* 0x000fe20008000000 */
[----:B------:R-:W-:Y:S01]  /*16b90*/  ISETP.GT.AND P4, PT, R0, 0x1, P0 ;  /* 0x000000010000780c */ /* 0x000fe20000784270 */
[----:B------:R-:W-:Y:S01]  /*16ba0*/  UISETP.NE.AND UP0, UPT, UR27, URZ, UPT ;  /* 0x0000003f1b00728c */ /* 0x000fe2000bf05270 */
[----:B------:R-:W-:Y:S01]  /*16bb0*/  PLOP3.LUT P0, PT, PT, PT, UP1, 0x40, 0x0 ;  /* 0x000000000000781c */ /* 0x000fe20003f0e818 */
[----:B------:R-:W-:Y:S01]  /*16bc0*/  UISETP.NE.AND UP1, UPT, UR25, URZ, UPT ;  /* 0x0000003f1900728c */ /* 0x000fe2000bf25270 */
[----:B------:R-:W-:Y:S02]  /*16bd0*/  FSEL R203, R98, -INF , !P3 ;  /* 0xff80000062cb7808 */ /* 0x000fe40005800000 */
[----:B------:R-:W-:Y:S02]  /*16be0*/  ISETP.GT.AND P1, PT, R0, RZ, P1 ;  /* 0x000000ff0000720c */ /* 0x000fe40000f24270 */
[----:B------:R-:W-:Y:S01]  /*16bf0*/  PLOP3.LUT P3, PT, PT, PT, UP6, 0x40, 0x0 ;  /* 0x000000000000781c */ /* 0x000fe20003f6e868 */
[----:B------:R-:W-:Y:S01]  /*16c00*/  UISETP.NE.AND UP6, UPT, UR28, URZ, UPT ;  /* 0x0000003f1c00728c */ /* 0x000fe2000bfc5270 */
[----:B------:R-:W-:Y:S02]  /*16c10*/  ISETP.LT.OR P5, PT, R2, 0x2, P4 ;  /* 0x000000020200780c */ /* 0x000fe400027a1670 */
[----:B------:R-:W-:Y:S02]  /*16c20*/  ISETP.GT.AND P4, PT, R0, 0x9, P0 ;  /* 0x000000090000780c */ /* 0x000fe40000784270 */
[----:B------:R-:W-:Y:S01]  /*16c30*/  PLOP3.LUT P0, PT, PT, PT, UP3, 0x40, 0x0 ;  /* 0x000000000000781c */ /* 0x000fe20003f0e838 */
[----:B------:R-:W-:Y:S01]  /*16c40*/  UISETP.NE.AND UP3, UPT, UR23, URZ, UPT ;  /* 0x0000003f1700728c */ /* 0x000fe2000bf65270 */
[----:B------:R-:W-:Y:S02]  /*16c50*/  FSEL R198, R99, -INF , !P2 ;  /* 0xff80000063c67808 */ /* 0x000fe40005000000 */
        /* <DEDUP_REMOVED lines=52> */
[----:B------:R-:W-:Y:S02]  /*16fa0*/  ISETP.LT.OR P4, PT, R2, 0x2a, P4 ;  /* 0x0000002a0200780c */ /* 0x000fe40002781670 */
[C---:B------:R-:W-:Y:S02]  /*16fb0*/  ISETP.GT.AND P3, PT, R0.reuse, 0x30, P3 ;  /* 0x000000300000780c */ /* 0x040fe40001f64270 */
[----:B------:R-:W-:Y:S02]  /*16fc0*/  ISETP.GT.AND P1, PT, R0, 0x38, P1 ;  /* 0x000000380000780c */ /* 0x000fe40000f24270 */
[----:B------:R-:W-:Y:S02]  /*16fd0*/  ISETP.LT.OR P2, PT, R2, 0x32, P2 ;  /* 0x000000320200780c */ /* 0x000fe40001741670 */
[----:B------:R-:W-:Y:S02]  /*16fe0*/  ISETP.GT.AND P0, PT, R0, 0x39, P0 ;  /* 0x000000390000780c */ /* 0x000fe40000704270 */
[----:B------:R-:W-:Y:S02]  /*16ff0*/  FSEL R188, R45, -INF , !P4 ;  /* 0xff8000002dbc7808 */ /* 0x000fe40006000000 */
[----:B------:R-:W-:Y:S01]  /*17000*/  PLOP3.LUT P4, PT, PT, PT, UP6, 0x40, 0x0 ;  /* 0x000000000000781c */ /* 0x000fe20003f8e868 */
[----:B------:R-:W-:Y:S01]  /*17010*/  UISETP.NE.AND UP6, UPT, UR37, URZ, UPT ;  /* 0x0000003f2500728c */ /* 0x000fe2000bfc5270 */
[C---:B------:R-:W-:Y:S02]  /*17020*/  ISETP.LT.OR P3, PT, R2.reuse, 0x31, P3 ;  /* 0x000000310200780c */ /* 0x040fe40001f61670 */
        /* <DEDUP_REMOVED lines=59> */
.L_x_1269:
[----:B------:R-:W-:Y:S04]  /*173e0*/  MOV R2, c[0x0][0x32c] ;  /* 0x0000cb0000027a02 */ /* 0x000fe80000000f00 */
[----:B------:R-:W-:Y:S11]  /*173f0*/  ISETP.NE.AND P0, PT, R2, 0x1, PT ;  /* 0x000000010200780c */ /* 0x000ff60003f05270 */
[----:B------:R-:W-:Y:S02]  /*17400*/  @!UPT UIADD3 URZ, URZ, URZ, URZ ;  /* 0x0000003f3f3ff290 */ /* 0x000fe4000fffe03f */
[----:B------:R-:W-:Y:S05]  /*17410*/  @P0 IMAD.HI.U32 R2, R0, c[0x0][0x330], RZ ;  /* 0x0000cc0000020a27 */ /* 0x000fea00078e00ff */
[----:B------:R-:W-:Y:S02]  /*17420*/  @P0 SHF.R.U32.HI R0, RZ, c[0x0][0x334], R2 ;  /* 0x0000cd00ff000a19 */ /* 0x000fe40000011602 */
.L_x_1270:
[----:B------:R-:W-:Y:S05]  /*17430*/  BSYNC B0 ;  /* 0x0000000000007941 */ /* 0x000fea0003800000 */
.L_x_1268:
        /* <DEDUP_REMOVED lines=11> */
.L_x_1267:
        /* <DEDUP_REMOVED lines=24> */
[----:B------:R-:W-:Y:S01]  /*17670*/  FMNMX.FTZ R130, R34, R130, !PT ;  /* 0x0000008222827209 */ /* 0x000fe20007810000 */
[----:B------:R-:W-:Y:S01]  /*17680*/  IMAD.MOV.U32 R40, RZ, RZ, R203 ;  /* 0x000000ffff287224 */ /* 0x000fe200078e00cb */
[----:B------:R-:W-:Y:S01]  /*17690*/  PLOP3.LUT P1, PT, PT, PT, UP1, 0x40, 0x0 ;  /* 0x000000000000781c */ /* 0x000fe20003f2e818 */
[----:B------:R-:W-:Y:S01]  /*176a0*/  UISETP.NE.AND UP1, UPT, UR30, URZ, UPT ;  /* 0x0000003f1e00728c */ /* 0x000fe2000bf25270 */
[----:B------:R-:W-:Y:S01]  /*176b0*/  FMNMX.FTZ R130, R33, R130, !PT ;  /* 0x0000008221827209 */ /* 0x000fe20007810000 */
[----:B------:R-:W-:Y:S01]  /*176c0*/  UISETP.NE.AND UP5, UPT, UR16, URZ, UPT ;  /* 0x0000003f1000728c */ /* 0x000fe2000bfa5270 */
[----:B------:R-:W-:Y:S01]  /*176d0*/  ISETP.GT.AND P0, PT, R0, 0x1, P1 ;  /* 0x000000010000780c */ /* 0x000fe20000f04270 */
[----:B------:R-:W-:Y:S01]  /*176e0*/  LDSM.16.MT88.4 R36, [R220+0x100] ;  /* 0x00010000dc24783b */ /* 0x000fe20000004200 */
[----:B------:R-:W-:Y:S02]  /*176f0*/  FMNMX.FTZ R130, R181, R130, !PT ;  /* 0x00000082b5827209 */ /* 0x000fe40007810000 */
[----:B------:R-:W-:Y:S02]  /*17700*/  ISETP.LT.OR P0, PT, R2, 0x2, P0 ;  /* 0x000000020200780c */ /* 0x000fe40000701670 */
[----:B------:R-:W-:Y:S02]  /*17710*/  FMNMX.FTZ R130, R182, R130, !PT ;  /* 0x00000082b6827209 */ /* 0x000fe40007810000 */
[----:B------:R-:W-:Y:S01]  /*17720*/  PLOP3.LUT P2, PT, PT, PT, UP0, 0x40, 0x0 ;  /* 0x000000000000781c */ /* 0x000fe20003f4e808 */
[----:B------:R-:W-:Y:S01]  /*17730*/  UISETP.NE.AND UP0, UPT, UR29, URZ, UPT ;  /* 0x0000003f1d00728c */ /* 0x000fe2000bf05270 */
[----:B------:R-:W-:Y:S01]  /*17740*/  FMNMX.FTZ R130, R187, R130, !PT ;  /* 0x00000082bb827209 */ /* 0x000fe20007810000 */
[----:B------:R-:W-:Y:S01]  /*17750*/  LDSM.16.MT88.4 R52, [R218+0x100] ;  /* 0x00010000da34783b */ /* 0x000fe20000004200 */
[----:B------:R-:W-:Y:S02]  /*17760*/  FSEL R11, R11, -INF , !P0 ;  /* 0xff8000000b0b7808 */ /* 0x000fe40004000000 */
[----:B------:R-:W-:Y:S02]  /*17770*/  FMNMX.FTZ R130, R189, R130, !PT ;  /* 0x00000082bd827209 */ /* 0x000fe40007810000 */
        /* <DEDUP_REMOVED lines=61> */
[----:B------:R-:W-:Y:S01]  /*17b50*/  FMNMX.FTZ R4, R48, R4, !PT ;  /* 0x0000000430047209 */ /* 0x000fe20007810000 */
[----:B------:R-:W1:Y:S01]  /*17b60*/  SHFL.BFLY PT, R5, R130, 0x2, 0x1f ;  /* 0x0c401f0082057f89 */ /* 0x000e6200000e0000 */
        /* <DEDUP_REMOVED lines=32> */
[----:B-1----:R-:W-:Y:S02]  /*17d70*/  FMNMX.FTZ R130, R130, R5, !PT ;  /* 0x0000000582827209 */ /* 0x002fe40007810000 */
[----:B------:R-:W-:Y:S02]  /*17d80*/  FSEL R172, R47, -INF , !P0 ;  /* 0xff8000002fac7808 */ /* 0x000fe40004000000 */
[----:B------:R-:W-:Y:S01]  /*17d90*/  ISETP.GT.AND P0, PT, R0, 0x30, P4 ;  /* 0x000000300000780c */ /* 0x000fe20002704270 */
[----:B------:R-:W1:Y:S01]  /*17da0*/  SHFL.BFLY PT, R5, R130, 0x1, 0x1f ;  /* 0x0c201f0082057f89 */ /* 0x000e6200000e0000 */
[----:B------:R-:W-:Y:S02]  /*17db0*/  MOV R41, R198 ;  /* 0x000000c600297202 */ /* 0x000fe40000000f00 */
[----:B------:R-:W-:Y:S02]  /*17dc0*/  FMNMX.FTZ R3, R40, R3, !PT ;  /* 0x0000000328037209 */ /* 0x000fe40007810000 */
[----:B------:R-:W-:Y:S02]  /*17dd0*/  FMNMX.FTZ R4, R199, R4, !PT ;  /* 0x00000004c7047209 */ /* 0x000fe40007810000 */
[----:B------:R-:W-:Y:S02]  /*17de0*/  ISETP.LT.OR P0, PT, R2, 0x31, P0 ;  /* 0x000000310200780c */ /* 0x000fe40000701670 */
[----:B------:R-:W-:Y:S01]  /*17df0*/  PLOP3.LUT P3, PT, PT, PT, UP3, 0x40, 0x0 ;  /* 0x000000000000781c */ /* 0x000fe20003f6e838 */
[----:B------:R-:W-:Y:S01]  /*17e00*/  UISETP.NE.AND UP3, UPT, UR31, URZ, UPT ;  /* 0x0000003f1f00728c */ /* 0x000fe2000bf65270 */
[----:B------:R-:W-:Y:S02]  /*17e10*/  FMNMX.FTZ R129, R41, R3, !PT ;  /* 0x0000000329817209 */ /* 0x000fe40007810000 */
[----:B------:R-:W-:Y:S02]  /*17e20*/  FMNMX.FTZ R3, R202, R4, !PT ;  /* 0x00000004ca037209 */ /* 0x000fe40007810000 */
[----:B------:R-:W-:Y:S01]  /*17e30*/  FSEL R174, R58, -INF , !P0 ;  /* 0xff8000003aae7808 */ /* 0x000fe20004000000 */
[----:B------:R-:W2:Y:S01]  /*17e40*/  SHFL.BFLY PT, R6, R129, 0x2, 0x1f ;  /* 0x0c401f0081067f89 */ /* 0x000ea200000e0000 */
[----:B------:R-:W-:Y:S02]  /*17e50*/  ISETP.GT.AND P0, PT, R0, 0x31, P3 ;  /* 0x000000310000780c */ /* 0x000fe40001f04270 */
[----:B------:R-:W-:Y:S02]  /*17e60*/  FMNMX.FTZ R3, R204, R3, !PT ;  /* 0x00000003cc037209 */ /* 0x000fe40007810000 */
[----:B------:R-:W-:Y:S02]  /*17e70*/  ISETP.LT.OR P0, PT, R2, 0x32, P0 ;  /* 0x000000320200780c */ /* 0x000fe40000701670 */
[----:B------:R-:W-:Y:S01]  /*17e80*/  PLOP3.LUT P1, PT, PT, PT, UP2, 0x40, 0x0 ;  /* 0x000000000000781c */ /* 0x000fe20003f2e828 */
[----:B------:R-:W-:Y:S01]  /*17e90*/  UISETP.NE.AND UP2, UPT, UR32, URZ, UPT ;  /* 0x0000003f2000728c */ /* 0x000fe2000bf45270 */
[----:B------:R-:W-:Y:S02]  /*17ea0*/  FMNMX.FTZ R4, R10, R134, !PT ;  /* 0x000000860a047209 */ /* 0x000fe40007810000 */
[----:B------:R-:W-:Y:S02]  /*17eb0*/  FMNMX.FTZ R3, R214, R3, !PT ;  /* 0x00000003d6037209 */ /* 0x000fe40007810000 */
[----:B------:R-:W-:Y:S01]  /*17ec0*/  FSEL R194, R59, -INF , !P0 ;  /* 0xff8000003bc27808 */ /* 0x000fe20004000000 */
[----:B------:R-:W-:Y:S01]  /*17ed0*/  IMAD.MOV.U32 R59, RZ, RZ, R92 ;  /* 0x000000ffff3b7224 */ /* 0x000fe200078e005c */
        /* <DEDUP_REMOVED lines=12> */
[----:B-1----:R-:W-:Y:S02]  /*17fa0*/  FMNMX.FTZ R130, R130, R5, !PT ;  /* 0x0000000582827209 */ /* 0x002fe40007810000 */
[----:B------:R-:W-:Y:S02]  /*17fb0*/  ISETP.LT.OR P0, PT, R2, 0x3a, P0 ;  /* 0x0000003a0200780c */ /* 0x000fe40000701670 */
[----:B------:R-:W-:Y:S01]  /*17fc0*/  PLOP3.LUT P2, PT, PT, PT, UP0, 0x40, 0x0 ;  /* 0x000000000000781c */ /* 0x000fe20003f4e808 */
[----:B------:R-:W-:Y:S01]  /*17fd0*/  FMUL.FTZ R71, R130, c[0x0][0x2d0] ;  /* 0x0000b40082477a20 */ /* 0x000fe20000410000 */
[----:B------:R-:W-:Y:S01]  /*17fe0*/  MOV R62, R89 ;  /* 0x00000059003e7202 */ /* 0x000fe20000000f00 */
[----:B------:R-:W-:Y:S01]  /*17ff0*/  UISETP.NE.AND UP0, UPT, UR35, URZ, UPT ;  /* 0x0000003f2300728c */ /* 0x000fe2000bf05270 */
[----:B------:R-:W-:Y:S02]  /*18000*/  FMNMX.FTZ R4, R56, R4, !PT ;  /* 0x0000000438047209 */ /* 0x000fe40007810000 */
[----:B------:R-:W-:Y:S02]  /*18010*/  FMNMX.FTZ R3, R252, R3, !PT ;  /* 0x00000003fc037209 */ /* 0x000fe40007810000 */
[----:B------:R-:W-:Y:S02]  /*18020*/  FSEL R173, R63, -INF , !P0 ;  /* 0xff8000003fad7808 */ /* 0x000fe40004000000 */
[----:B------:R-:W-:Y:S02]  /*18030*/  ISETP.GT.AND P0, PT, R0, 0x40, P2 ;  /* 0x000000400000780c */ /* 0x000fe40001704270 */
[----:B------:R-:W-:Y:S02]  /*18040*/  FSETP.NEU.FTZ.AND P2, PT, R130, -INF , PT ;  /* 0xff8000008200780b */ /* 0x000fe40003f5d000 */
[----:B------:R-:W-:Y:S02]  /*18050*/  FMNMX.FTZ R3, R62, R3, !PT ;  /* 0x000000033e037209 */ /* 0x000fe40007810000 */
[----:B------:R-:W-:Y:S02]  /*18060*/  FMNMX.FTZ R4, R57, R4, !PT ;  /* 0x0000000439047209 */ /* 0x000fe40007810000 */
[----:B------:R-:W-:Y:S02]  /*18070*/  FSEL R71, R71, RZ, P2 ;  /* 0x000000ff47477208 */ /* 0x000fe40001000000 */
[----:B------:R-:W-:Y:S02]  /*18080*/  FMNMX.FTZ R3, R59, R3, !PT ;  /* 0x000000033b037209 */ /* 0x000fe40007810000 */
[----:B------:R-:W-:Y:S02]  /*18090*/  FMNMX.FTZ R4, R60, R4, !PT ;  /* 0x000000043c047209 */ /* 0x000fe40007810000 */
[----:B------:R-:W-:Y:S02]  /*180a0*/  MOV R58, R93 ;  /* 0x0000005d003a7202 */ /* 0x000fe40000000f00 */
[----:B--2---:R-:W-:Y:S02]  /*180b0*/  FMNMX.FTZ R129, R129, R6, !PT ;  /* 0x0000000681817209 */ /* 0x004fe40007810000 */
[----:B------:R-:W-:Y:S02]  /*180c0*/  FMNMX.FTZ R128, R58, R3, !PT ;  /* 0x000000033a807209 */ /* 0x000fe40007810000 */
[----:B------:R-:W-:Y:S01]  /*180d0*/  FMNMX.FTZ R3, R84, R4, !PT ;  /* 0x0000000454037209 */ /* 0x000fe20007810000 */
[--C-:B------:R-:W-:Y:S01]  /*180e0*/  FFMA.FTZ R4, R7, c[0x0][0x2d0], -R71.reuse ;  /* 0x0000b40007047a23 */ /* 0x100fe20000010847 */
[----:B------:R-:W-:Y:S01]  /*180f0*/  ISETP.LT.OR P0, PT, R2, 0x41, P0 ;  /* 0x000000410200780c */ /* 0x000fe20000701670 */
[----:B------:R-:W1:Y:S01]  /*18100*/  SHFL.BFLY PT, R6, R129, 0x1, 0x1f ;  /* 0x0c201f0081067f89 */ /* 0x000e6200000e0000 */
[----:B------:R-:W-:Y:S01]  /*18110*/  FMNMX.FTZ R3, R96, R3, !PT ;  /* 0x0000000360037209 */ /* 0x000fe20007810000 */
[----:B------:R2:W-:Y:S01]  /*18120*/  MUFU.EX2 R87, R4 ;  /* 0x0000000400577308 */ /* 0x0005e20000000800 */
[----:B------:R-:W-:Y:S02]  /*18130*/  FSEL R198, R74, -INF , !P0 ;  /* 0xff8000004ac67808 */ /* 0x000fe40004000000 */
[----:B------:R-:W-:Y:S02]  /*18140*/  FMNMX.FTZ R3, R97, R3, !PT ;  /* 0x0000000361037209 */ /* 0x000fe40007810000 */
[----:B------:R-:W-:Y:S01]  /*18150*/  PLOP3.LUT P0, PT, PT, PT, UP4, 0x40, 0x0 ;  /* 0x000000000000781c */ /* 0x000fe20003f0e848 */
[----:B------:R-:W3:Y:S01]  /*18160*/  SHFL.BFLY PT, R5, R128, 0x2, 0x1f ;  /* 0x0c401f0080057f89 */ /* 0x000ee200000e0000 */
[----:B------:R-:W-:Y:S02]  /*18170*/  FMNMX.FTZ R3, R98, R3, !PT ;  /* 0x0000000362037209 */ /* 0x000fe40007810000 */
[----:B------:R-:W-:Y:S02]  /*18180*/  PLOP3.LUT P3, PT, PT, PT, UP6, 0x40, 0x0 ;  /* 0x000000000000781c */ /* 0x000fe40003f6e868 */
[----:B------:R-:W-:Y:S02]  /*18190*/  FMNMX.FTZ R3, R172, R3, !PT ;  /* 0x00000003ac037209 */ /* 0x000fe40007810000 */
[----:B------:R-:W-:Y:S02]  /*181a0*/  PLOP3.LUT P1, PT, PT, PT, UP5, 0x40, 0x0 ;  /* 0x000000000000781c */ /* 0x000fe40003f2e858 */
[----:B------:R-:W-:Y:S02]  /*181b0*/  FMNMX.FTZ R3, R174, R3, !PT ;  /* 0x00000003ae037209 */ /* 0x000fe40007810000 */
[----:B------:R-:W-:Y:S02]  /*181c0*/  ISETP.GT.AND P0, PT, R0, 0x49, P0 ;  /* 0x000000490000780c */ /* 0x000fe40000704270 */
[----:B------:R-:W-:Y:S02]  /*181d0*/  FMNMX.FTZ R3, R194, R3, !PT ;  /* 0x00000003c2037209 */ /* 0x000fe40007810000 */
[C---:B------:R-:W-:Y:S02]  /*181e0*/  ISETP.GT.AND P3, PT, R0.reuse, 0x41, P3 ;  /* 0x000000410000780c */ /* 0x040fe40001f64270 */
[----:B------:R-:W-:Y:S01]  /*181f0*/  ISETP.GT.AND P1, PT, R0, 0x48, P1 ;  /* 0x000000480000780c */ /* 0x000fe20000f24270 */
[--C-:B--2---:R-:W-:Y:S01]  /*18200*/  FFMA.FTZ R4, R135, c[0x0][0x2d0], -R71.reuse ;  /* 0x0000b40087047a23 */ /* 0x104fe20000010847 */
[C---:B------:R-:W-:Y:S02]  /*18210*/  ISETP.LT.OR P0, PT, R2.reuse, 0x4a, P0 ;  /* 0x0000004a0200780c */ /* 0x040fe40000701670 */
[C---:B------:R-:W-:Y:S01]  /*18220*/  ISETP.LT.OR P1, PT, R2.reuse, 0x49, P1 ;  /* 0x000000490200780c */ /* 0x040fe20000f21670 */
[----:B------:R2:W4:Y:S01]  /*18230*/  MUFU.EX2 R88, R4 ;  /* 0x0000000400587308 */ /* 0x0005220000000800 */
[----:B------:R-:W-:Y:S02]  /*18240*/  ISETP.LT.OR P3, PT, R2, 0x42, P3 ;  /* 0x000000420200780c */ /* 0x000fe40001f61670 */
[----:B-1----:R-:W-:Y:S02]  /*18250*/  FMNMX.FTZ R129, R129, R6, !PT ;  /* 0x0000000681817209 */ /* 0x002fe40007810000 */
[----:B------:R-:W-:Y:S02]  /*18260*/  FSEL R205, R79, -INF , !P0 ;  /* 0xff8000004fcd7808 */ /* 0x000fe40004000000 */
[----:B------:R-:W-:Y:S01]  /*18270*/  FSEL R135, R75, -INF , !P3 ;  /* 0xff8000004b877808 */ /* 0x000fe20005800000 */
[C---:B------:R-:W-:Y:S01]  /*18280*/  FMUL.FTZ R92, R129.reuse, c[0x0][0x2d0] ;  /* 0x0000b400815c7a20 */ /* 0x040fe20000410000 */
[----:B------:R-:W-:Y:S02]  /*18290*/  PLOP3.LUT P3, PT, PT, PT, UP2, 0x40, 0x0 ;  /* 0x000000000000781c */ /* 0x000fe40003f6e828 */
[----:B------:R-:W-:Y:S02]  /*182a0*/  PLOP3.LUT P0, PT, PT, PT, UP3, 0x40, 0x0 ;  /* 0x000000000000781c */ /* 0x000fe40003f0e838 */
[----:B---3--:R-:W-:Y:S02]  /*182b0*/  FMNMX.FTZ R128, R128, R5, !PT ;  /* 0x0000000580807209 */ /* 0x008fe40007810000 */
[----:B------:R-:W-:Y:S02]  /*182c0*/  FSEL R203, R78, -INF , !P1 ;  /* 0xff8000004ecb7808 */ /* 0x000fe40004800000 */
[----:B------:R-:W-:Y:S01]  /*182d0*/  FSETP.NEU.FTZ.AND P1, PT, R129, -INF , PT ;  /* 0xff8000008100780b */ /* 0x000fe20003f3d000 */
[----:B------:R-:W1:Y:S01]  /*182e0*/  SHFL.BFLY PT, R5, R128, 0x1, 0x1f ;  /* 0x0c201f0080057f89 */ /* 0x000e6200000e0000 */
[C---:B------:R-:W-:Y:S02]  /*182f0*/  ISETP.GT.AND P4, PT, R0.reuse, 0x50, P0 ;  /* 0x000000500000780c */ /* 0x040fe40000784270 */
[----:B------:R-:W-:Y:S02]  /*18300*/  ISETP.GT.AND P0, PT, R0, 0x51, P3 ;  /* 0x000000510000780c */ /* 0x000fe40001f04270 */
[----:B------:R-:W-:Y:S01]  /*18310*/  FSEL R92, R92, RZ, P1 ;  /* 0x000000ff5c5c7208 */ /* 0x000fe20000800000 */
[--C-:B--2---:R-:W-:Y:S01]  /*18320*/  FFMA.FTZ R4, R16, c[0x0][0x2d0], -R71.reuse ;  /* 0x0000b40010047a23 */ /* 0x104fe20000010847 */
[----:B----4-:R-:W-:Y:S01]  /*18330*/  F2FP.BF16.PACK_AB R72, R88, R87 ;  /* 0x000000575848723e */ /* 0x010fe200000010ff */
[----:B------:R-:W-:Y:S01]  /*18340*/  LDSM.16.MT88.4 R76, [R219+0x100] ;  /* 0x00010000db4c783b */ /* 0x000fe20000004200 */
[C---:B------:R-:W-:Y:S01]  /*18350*/  ISETP.LT.OR P3, PT, R2.reuse, 0x51, P4 ;  /* 0x000000510200780c */ /* 0x040fe20002761670 */
[----:B------:R2:W-:Y:S01]  /*18360*/  MUFU.EX2 R83, R4 ;  /* 0x0000000400537308 */ /* 0x0005e20000000800 */
[----:B------:R-:W-:Y:S01]  /*18370*/  ISETP.LT.OR P0, PT, R2, 0x52, P0 ;  /* 0x000000520200780c */ /* 0x000fe20000701670 */
[--C-:B------:R-:W-:Y:S01]  /*18380*/  FFMA.FTZ R16, R34, c[0x0][0x2d0], -R71.reuse ;  /* 0x0000b40022107a23 */ /* 0x100fe20000010847 */
[----:B------:R-:W-:Y:S01]  /*18390*/  MOV R63, R41 ;  /* 0x00000029003f7202 */ /* 0x000fe20000000f00 */
[--C-:B------:R-:W-:Y:S01]  /*183a0*/  FFMA.FTZ R28, R35, c[0x0][0x2d0], -R92.reuse ;  /* 0x0000b400231c7a23 */ /* 0x100fe2000001085c */
[----:B------:R-:W-:Y:S02]  /*183b0*/  FSEL R211, R91, -INF , !P0 ;  /* 0xff8000005bd37808 */ /* 0x000fe40004000000 */
[----:B------:R-:W-:Y:S01]  /*183c0*/  PLOP3.LUT P0, PT, PT, PT, UP0, 0x40, 0x0 ;  /* 0x000000000000781c */ /* 0x000fe20003f0e808 */
[----:B------:R-:W-:Y:S02]  /*183d0*/  UISETP.GT.AND UP0, UPT, UR19, UR17, UPT ;  /* 0x000000111300728c */ /* 0x000fe4000bf04270 */
[----:B------:R-:W-:Y:S01]  /*183e0*/  MUFU.EX2 R42, R16 ;  /* 0x00000010002a7308 */ /* 0x000fe20000000800 */
[----:B------:R-:W-:Y:S01]  /*183f0*/  ISETP.GT.AND P0, PT, R0, 0x59, P0 ;  /* 0x000000590000780c */ /* 0x000fe20000704270 */
[----:B------:R-:W-:Y:S01]  /*18400*/  UIADD3 UR19, UR19, -0x1, URZ ;  /* 0xffffffff13137890 */ /* 0x000fe2000fffe03f */
[----:B-1----:R-:W-:Y:S02]  /*18410*/  FMNMX.FTZ R128, R128, R5, !PT ;  /* 0x0000000580807209 */ /* 0x002fe40007810000 */
[----:B------:R-:W-:Y:S03]  /*18420*/  ISETP.LT.OR P0, PT, R2, 0x5a, P0 ;  /* 0x0000005a0200780c */ /* 0x000fe60000701670 */
[C---:B------:R-:W-:Y:S01]  /*18430*/  FMUL.FTZ R93, R128.reuse, c[0x0][0x2d0] ;  /* 0x0000b400805d7a20 */ /* 0x040fe20000410000 */
[----:B------:R-:W-:Y:S02]  /*18440*/  FSEL R70, R95, -INF , !P0 ;  /* 0xff8000005f467808 */ /* 0x000fe40004000000 */
[----:B------:R-:W-:Y:S02]  /*18450*/  FSETP.NEU.FTZ.AND P0, PT, R128, -INF , PT ;  /* 0xff8000008000780b */ /* 0x000fe40003f1d000 */
[----:B--2---:R-:W-:Y:S01]  /*18460*/  FMNMX.FTZ R4, R196, R3, !PT ;  /* 0x00000003c4047209 */ /* 0x004fe20007810000 */
[----:B------:R-:W-:Y:S01]  /*18470*/  FFMA.FTZ R3, R17, c[0x0][0x2d0], -R71 ;  /* 0x0000b40011037a23 */ /* 0x000fe20000010847 */
[----:B------:R-:W-:Y:S02]  /*18480*/  FSEL R93, R93, RZ, P0 ;  /* 0x000000ff5d5d7208 */ /* 0x000fe40000000000 */
[----:B------:R-:W-:Y:S01]  /*18490*/  FMNMX.FTZ R4, R173, R4, !PT ;  /* 0x00000004ad047209 */ /* 0x000fe20007810000 */
[----:B------:R1:W2:Y:S02]  /*184a0*/  MUFU.EX2 R51, R3 ;  /* 0x0000000300337308 */ /* 0x0002a40000000800 */
[--C-:B------:R-:W-:Y:S02]  /*184b0*/  FFMA.FTZ R32, R32, c[0x0][0x2d0], -R93.reuse ;  /* 0x0000b40020207a23 */ /* 0x100fe4000001085d */
[--C-:B------:R-:W-:Y:S01]  /*184c0*/  FFMA.FTZ R44, R50, c[0x0][0x2d0], -R93.reuse ;  /* 0x0000b400322c7a23 */ /* 0x100fe2000001085d */
[----:B-1----:R-:W-:Y:S01]  /*184d0*/  FMNMX.FTZ R3, R198, R4, !PT ;  /* 0x00000004c6037209 */ /* 0x002fe20007810000 */
[----:B------:R-:W-:Y:S01]  /*184e0*/  FFMA.FTZ R4, R175, c[0x0][0x2d0], -R92 ;  /* 0x0000b400af047a23 */ /* 0x000fe2000001085c */
[----:B------:R-:W-:Y:S01]  /*184f0*/  FSEL R175, R90, -INF , !P3 ;  /* 0xff8000005aaf7808 */ /* 0x000fe20005800000 */
[----:B------:R-:W-:Y:S01]  /*18500*/  IMAD.MOV.U32 R90, RZ, RZ, R40 ;  /* 0x000000ffff5a7224 */ /* 0x000fe200078e0028 */
[----:B------:R-:W-:Y:S01]  /*18510*/  FMNMX.FTZ R3, R135, R3, !PT ;  /* 0x0000000387037209 */ /* 0x000fe20007810000 */
[----:B------:R1:W-:Y:S01]  /*18520*/  MUFU.EX2 R61, R4 ;  /* 0x00000004003d7308 */ /* 0x0003e20000000800 */
[----:B------:R-:W-:Y:S01]  /*18530*/  PLOP3.LUT P3, PT, PT, PT, UP1, 0x40, 0x0 ;  /* 0x000000000000781c */ /* 0x000fe20003f6e818 */
[--C-:B------:R-:W-:Y:S01]  /*18540*/  FFMA.FTZ R40, R49, c[0x0][0x2d0], -R93.reuse ;  /* 0x0000b40031287a23 */ /* 0x100fe2000001085d */
[----:B------:R-:W-:Y:S02]  /*18550*/  FMNMX.FTZ R3, R203, R3, !PT ;  /* 0x00000003cb037209 */ /* 0x000fe40007810000 */
[----:B------:R-:W-:Y:S02]  /*18560*/  ISETP.GT.AND P3, PT, R0, 0x58, P3 ;  /* 0x000000580000780c */ /* 0x000fe40001f64270 */
[----:B------:R-:W-:Y:S02]  /*18570*/  FMNMX.FTZ R3, R205, R3, !PT ;  /* 0x00000003cd037209 */ /* 0x000fe40007810000 */
[----:B------:R-:W-:Y:S01]  /*18580*/  ISETP.LT.OR P3, PT, R2, 0x59, P3 ;  /* 0x000000590200780c */ /* 0x000fe20001f61670 */
[--C-:B------:R-:W-:Y:S01]  /*18590*/  FFMA.FTZ R2, R18, c[0x0][0x2d0], -R92.reuse ;  /* 0x0000b40012027a23 */ /* 0x100fe2000001085c */
[----:B------:R-:W-:Y:S01]  /*185a0*/  FMNMX.FTZ R0, R175, R3, !PT ;  /* 0x00000003af007209 */ /* 0x000fe20007810000 */
[--C-:B------:R-:W-:Y:S01]  /*185b0*/  FFMA.FTZ R3, R19, c[0x0][0x2d0], -R92.reuse ;  /* 0x0000b40013037a23 */ /* 0x100fe2000001085c */
[----:B--2---:R-:W-:Y:S01]  /*185c0*/  F2FP.BF16.PACK_AB R74, R51, R83 ;  /* 0x00000053334a723e */ /* 0x004fe200000010ff */
[----:B------:R2:W-:Y:S01]  /*185d0*/  MUFU.EX2 R82, R2 ;  /* 0x0000000200527308 */ /* 0x0005e20000000800 */
[----:B------:R-:W-:Y:S09]  /*185e0*/  FMNMX.FTZ R0, R211, R0, !PT ;  /* 0x00000000d3007209 */ /* 0x000ff20007810000 */
[----:B------:R3:W4:Y:S01]  /*185f0*/  MUFU.EX2 R80, R3 ;  /* 0x0000000300507308 */ /* 0x0007220000000800 */
[--C-:B-1----:R-:W-:Y:S01]  /*18600*/  FFMA.FTZ R4, R176, c[0x0][0x2d0], -R92.reuse ;  /* 0x0000b400b0047a23 */ /* 0x102fe2000001085c */
[----:B------:R-:W-:Y:S04]  /*18610*/  FSEL R176, R94, -INF , !P3 ;  /* 0xff8000005eb07808 */ /* 0x000fe80005800000 */
[----:B------:R-:W-:Y:S04]  /*18620*/  FMNMX.FTZ R0, R176, R0, !PT ;  /* 0x00000000b0007209 */ /* 0x000fe80007810000 */
[----:B------:R1:W5:Y:S01]  /*18630*/  MUFU.EX2 R89, R4 ;  /* 0x0000000400597308 */ /* 0x0003620000000800 */
[----:B------:R-:W-:Y:S05]  /*18640*/  FMNMX.FTZ R0, R70, R0, !PT ;  /* 0x0000000046007209 */ /* 0x000fea0007810000 */
[----:B--2---:R-:W2:Y:S01]  /*18650*/  SHFL.BFLY PT, R2, R0, 0x2, 0x1f ;  /* 0x0c401f0000027f89 */ /* 0x004ea200000e0000 */
[----:B---3--:R-:W-:Y:S01]  /*18660*/  FFMA.FTZ R3, R8, c[0x0][0x2d0], -R93 ;  /* 0x0000b40008037a23 */ /* 0x008fe2000001085d */
[----:B----4-:R-:W-:Y:S01]  /*18670*/  F2FP.BF16.PACK_AB R75, R80, R82 ;  /* 0x00000052504b723e */ /* 0x010fe200000010ff */
[--C-:B------:R-:W-:Y:S02]  /*18680*/  FFMA.FTZ R8, R178, c[0x0][0x2d0], -R92.reuse ;  /* 0x0000b400b2087a23 */ /* 0x100fe4000001085c */
[----:B------:R3:W-:Y:S01]  /*18690*/  MUFU.EX2 R86, R3 ;  /* 0x0000000300567308 */ /* 0x0007e20000000800 */
[----:B------:R-:W-:Y:S02]  /*186a0*/  IMAD.MOV.U32 R178, RZ, RZ, R59 ;  /* 0x000000ffffb27224 */ /* 0x000fe400078e003b */
[--C-:B-1----:R-:W-:Y:S01]  /*186b0*/  FFMA.FTZ R4, R13, c[0x0][0x2d0], -R93.reuse ;  /* 0x0000b4000d047a23 */ /* 0x102fe2000001085d */
[----:B-----5:R-:W-:Y:S06]  /*186c0*/  F2FP.BF16.PACK_AB R73, R89, R61 ;  /* 0x0000003d5949723e */ /* 0x020fec00000010ff */
[----:B------:R-:W-:Y:S10]  /*186d0*/  MUFU.EX2 R24, R4 ;  /* 0x0000000400187308 */ /* 0x000ff40000000800 */
[----:B------:R-:W-:Y:S01]  /*186e0*/  MUFU.EX2 R91, R8 ;  /* 0x00000008005b7308 */ /* 0x000fe20000000800 */
[--C-:B---3--:R-:W-:Y:S09]  /*186f0*/  FFMA.FTZ R3, R9, c[0x0][0x2d0], -R93.reuse ;  /* 0x0000b40009037a23 */ /* 0x108ff2000001085d */
[----:B------:R1:W3:Y:S02]  /*18700*/  MUFU.EX2 R85, R3 ;  /* 0x0000000300557308 */ /* 0x0002e40000000800 */
[----:B-1----:R-:W-:Y:S01]  /*18710*/  FFMA.FTZ R3, R12, c[0x0][0x2d0], -R93 ;  /* 0x0000b4000c037a23 */ /* 0x002fe2000001085d */
[----:B---3--:R-:W-:Y:S01]  /*18720*/  F2FP.BF16.PACK_AB R64, R85, R86 ;  /* 0x000000565540723e */ /* 0x008fe200000010ff */
[----:B------:R-:W-:Y:S01]  /*18730*/  FFMA.FTZ R12, R179, c[0x0][0x2d0], -R92 ;  /* 0x0000b400b30c7a23 */ /* 0x000fe2000001085c */
[----:B------:R-:W-:Y:S05]  /*18740*/  MOV R179, R58 ;  /* 0x0000003a00b37202 */ /* 0x000fea0000000f00 */
[----:B------:R2:W-:Y:S02]  /*18750*/  MUFU.EX2 R81, R3 ;  /* 0x0000000300517308 */ /* 0x0005e40000000800 */
[----:B--2---:R-:W-:Y:S01]  /*18760*/  FMNMX.FTZ R3, R0, R2, !PT ;  /* 0x0000000200037209 */ /* 0x004fe20007810000 */
[----:B------:R-:W-:Y:S01]  /*18770*/  FFMA.FTZ R2, R20, c[0x0][0x2d0], -R71 ;  /* 0x0000b40014027a23 */ /* 0x000fe20000010847 */
[----:B------:R-:W-:Y:S01]  /*18780*/  FSEL R0, R130, RZ, P2 ;  /* 0x000000ff82007208 */ /* 0x000fe20001000000 */
[----:B------:R-:W-:Y:S05]  /*18790*/  LDSM.16.MT88.4 R20, [R217+0x100] ;  /* 0x00010000d914783b */ /* 0x000fea0000004200 */
[----:B------:R1:W-:Y:S01]  /*187a0*/  MUFU.EX2 R95, R2 ;  /* 0x00000002005f7308 */ /* 0x0003e20000000800 */
[----:B------:R-:W-:Y:S04]  /*187b0*/  FADD.FTZ R0, -R0, R131 ;  /* 0x0000008300007221 */ /* 0x000fe80000010100 */
[----:B------:R-:W-:Y:S01]  /*187c0*/  FMUL.FTZ R0, R0, c[0x0][0x2d0] ;  /* 0x0000b40000007a20 */ /* 0x000fe20000410000 */
[----:B------:R-:W2:Y:S04]  /*187d0*/  SHFL.BFLY PT, R4, R3, 0x1, 0x1f ;  /* 0x0c201f0003047f89 */ /* 0x000ea800000e0000 */
[----:B------:R3:W4:Y:S01]  /*187e0*/  MUFU.EX2 R69, R0 ;  /* 0x0000000000457308 */ /* 0x0007220000000800 */
[----:B-1----:R-:W-:Y:S05]  /*187f0*/  FSEL R2, R129, RZ, P1 ;  /* 0x000000ff81027208 */ /* 0x002fea0000800000 */
[----:B------:R-:W-:Y:S01]  /*18800*/  FADD.FTZ R2, -R2, R132 ;  /* 0x0000008402027221 */ /* 0x000fe20000010100 */
[----:B--2---:R-:W-:Y:S03]  /*18810*/  FMNMX.FTZ R3, R4, R3, !PT ;  /* 0x0000000304037209 */ /* 0x004fe60007810000 */
[----:B------:R-:W-:Y:S01]  /*18820*/  FMUL.FTZ R2, R2, c[0x0][0x2d0] ;  /* 0x0000b40002027a20 */ /* 0x000fe20000410000 */
[----:B---3--:R-:W-:Y:S01]  /*18830*/  FSEL R0, R128, RZ, P0 ;  /* 0x000000ff80007208 */ /* 0x008fe20000000000 */
[----:B----4-:R-:W-:Y:S01]  /*18840*/  FMUL.FTZ R16, R69, R148 ;  /* 0x0000009445107220 */ /* 0x010fe20000410000 */
[----:B------:R-:W-:Y:S01]  /*18850*/  MOV R148, R81 ;  /* 0x0000005100947202 */ /* 0x000fe20000000f00 */
[----:B------:R-:W1:Y:S01]  /*18860*/  MUFU.EX2 R68, R2 ;  /* 0x0000000200447308 */ /* 0x000e620000000800 */
[C---:B------:R-:W-:Y:S01]  /*18870*/  FMUL.FTZ R94, R3.reuse, c[0x0][0x2d0] ;  /* 0x0000b400035e7a20 */ /* 0x040fe20000410000 */
[----:B------:R-:W-:Y:S01]  /*18880*/  FSETP.NEU.FTZ.AND P0, PT, R3, -INF , PT ;  /* 0xff8000000300780b */ /* 0x000fe20003f1d000 */
[----:B------:R-:W-:Y:S02]  /*18890*/  FADD.FTZ R0, -R0, R133 ;  /* 0x0000008500007221 */ /* 0x000fe40000010100 */
[C---:B------:R-:W-:Y:S01]  /*188a0*/  FMUL.FTZ R5, R69.reuse, R137 ;  /* 0x0000008945057220 */ /* 0x040fe20000410000 */
[----:B------:R-:W-:Y:S01]  /*188b0*/  FSEL R94, R94, RZ, P0 ;  /* 0x000000ff5e5e7208 */ /* 0x000fe20000000000 */
[----:B------:R-:W-:Y:S02]  /*188c0*/  FMUL.FTZ R0, R0, c[0x0][0x2d0] ;  /* 0x0000b40000007a20 */ /* 0x000fe40000410000 */
[----:B------:R-:W-:Y:S02]  /*188d0*/  FMUL.FTZ R17, R69, R149 ;  /* 0x0000009545117220 */ /* 0x000fe40000410000 */
[----:B------:R2:W3:Y:S01]  /*188e0*/  MUFU.EX2 R2, R0 ;  /* 0x0000000000027308 */ /* 0x0004e20000000800 */
[----:B------:R-:W-:Y:S02]  /*188f0*/  FFMA.FTZ R4, R14, c[0x0][0x2d0], -R94 ;  /* 0x0000b4000e047a23 */ /* 0x000fe4000001085e */
[----:B------:R-:W-:Y:S02]  /*18900*/  IMAD.MOV.U32 R149, RZ, RZ, R82 ;  /* 0x000000ffff957224 */ /* 0x000fe400078e0052 */
[----:B------:R-:W-:Y:S02]  /*18910*/  FFMA.FTZ R58, R57, c[0x0][0x2d0], -R94 ;  /* 0x0000b400393a7a23 */ /* 0x000fe4000001085e */
[----:B------:R-:W-:Y:S03]  /*18920*/  FMUL.FTZ R49, R69, R113 ;  /* 0x0000007145317220 */ /* 0x000fe60000410000 */
[----:B------:R4:W-:Y:S01]  /*18930*/  MUFU.EX2 R133, R4 ;  /* 0x0000000400857308 */ /* 0x0009e20000000800 */
[C---:B-1----:R-:W-:Y:S02]  /*18940*/  FMUL.FTZ R7, R68.reuse, R139 ;  /* 0x0000008b44077220 */ /* 0x042fe40000410000 */
[----:B------:R-:W-:Y:S02]  /*18950*/  FMUL.FTZ R6, R68, R138 ;  /* 0x0000008a44067220 */ /* 0x000fe40000410000 */
[----:B------:R-:W-:Y:S02]  /*18960*/  IMAD.MOV.U32 R138, RZ, RZ, R24 ;  /* 0x000000ffff8a7224 */ /* 0x000fe400078e0018 */
[----:B------:R-:W-:Y:S02]  /*18970*/  FFMA.FTZ R24, R180, c[0x0][0x2d0], -R92 ;  /* 0x0000b400b4187a23 */ /* 0x000fe4000001085c */
[----:B------:R-:W-:Y:S01]  /*18980*/  IMAD.MOV.U32 R180, RZ, RZ, R89 ;  /* 0x000000ffffb47224 */ /* 0x000fe200078e0059 */
[----:B------:R-:W-:Y:S01]  /*18990*/  F2FP.BF16.PACK_AB R66, R138, R81 ;  /* 0x000000518a42723e */ /* 0x000fe200000010ff */
[----:B------:R1:W-:Y:S01]  /*189a0*/  MUFU.EX2 R31, R24 ;  /* 0x00000018001f7308 */ /* 0x0003e20000000800 */
[----:B--2---:R-:W-:Y:S02]  /*189b0*/  FFMA.FTZ R0, R10, c[0x0][0x2d0], -R94 ;  /* 0x0000b4000a007a23 */ /* 0x004fe4000001085e */
[C---:B---3--:R-:W-:Y:S02]  /*189c0*/  FMUL.FTZ R8, R2.reuse, R140 ;  /* 0x0000008c02087220 */ /* 0x048fe40000410000 */
[----:B------:R-:W-:Y:S02]  /*189d0*/  IMAD.MOV.U32 R140, RZ, RZ, R80 ;  /* 0x000000ffff8c7224 */ /* 0x000fe400078e0050 */
[C---:B------:R-:W-:Y:S01]  /*189e0*/  FMUL.FTZ R9, R2.reuse, R141 ;  /* 0x0000008d02097220 */ /* 0x040fe20000410000 */
[----:B------:R-:W-:Y:S01]  /*189f0*/  MOV R141, R95 ;  /* 0x0000005f008d7202 */ /* 0x000fe20000000f00 */
[----:B------:R-:W-:Y:S01]  /*18a00*/  FMUL.FTZ R13, R2, R145 ;  /* 0x00000091020d7220 */ /* 0x000fe20000410000 */
[----:B------:R2:W-:Y:S01]  /*18a10*/  MUFU.EX2 R131, R0 ;  /* 0x0000000000837308 */ /* 0x0005e20000000800 */
[--C-:B----4-:R-:W-:Y:S01]  /*18a20*/  FFMA.FTZ R4, R15, c[0x0][0x2d0], -R94.reuse ;  /* 0x0000b4000f047a23 */ /* 0x110fe2000001085e */
[----:B------:R-:W-:Y:S01]  /*18a30*/  MOV R95, R90 ;  /* 0x0000005a005f7202 */ /* 0x000fe20000000f00 */
[C---:B------:R-:W-:Y:S01]  /*18a40*/  FMUL.FTZ R18, R68.reuse, R150 ;  /* 0x0000009644127220 */ /* 0x040fe20000410000 */
[----:B------:R-:W-:Y:S01]  /*18a50*/  MOV R150, R83 ;  /* 0x0000005300967202 */ /* 0x000fe20000000f00 */
[----:B------:R-:W-:Y:S01]  /*18a60*/  FMUL.FTZ R19, R68, R151 ;  /* 0x0000009744137220 */ /* 0x000fe20000410000 */
[----:B------:R-:W3:Y:S01]  /*18a70*/  LDSM.16.MT88.4 R80, [R217+0x900] ;  /* 0x00090000d950783b */ /* 0x000ee20000004200 */
[----:B------:R-:W-:Y:S01]  /*18a80*/  IMAD.MOV.U32 R151, RZ, RZ, R85 ;  /* 0x000000ffff977224 */ /* 0x000fe200078e0055 */
[----:B------:R-:W-:Y:S01]  /*18a90*/  MOV R145, R61 ;  /* 0x0000003d00917202 */ /* 0x000fe20000000f00 */
[C---:B------:R-:W-:Y:S01]  /*18aa0*/  FMUL.FTZ R25, R2.reuse, R157 ;  /* 0x0000009d02197220 */ /* 0x040fe20000410000 */
[----:B------:R4:W5:Y:S01]  /*18ab0*/  MUFU.EX2 R213, R4 ;  /* 0x0000000400d57308 */ /* 0x0009620000000800 */
[----:B------:R-:W-:Y:S02]  /*18ac0*/  FMUL.FTZ R29, R2, R161 ;  /* 0x000000a1021d7220 */ /* 0x000fe40000410000 */
[----:B------:R-:W-:Y:S01]  /*18ad0*/  FMUL.FTZ R35, R68, R103 ;  /* 0x0000006744237220 */ /* 0x000fe20000410000 */
[----:B------:R-:W-:Y:S01]  /*18ae0*/  MOV R103, R179 ;  /* 0x000000b300677202 */ /* 0x000fe20000000f00 */
[C---:B-1----:R-:W-:Y:S02]  /*18af0*/  FMUL.FTZ R24, R2.reuse, R156 ;  /* 0x0000009c02187220 */ /* 0x042fe40000410000 */
[C---:B------:R-:W-:Y:S02]  /*18b00*/  FMUL.FTZ R41, R2.reuse, R109 ;  /* 0x0000006d02297220 */ /* 0x040fe40000410000 */
[----:B------:R-:W-:Y:S01]  /*18b10*/  FMUL.FTZ R45, R2, R165 ;  /* 0x000000a5022d7220 */ /* 0x000fe20000410000 */
[----:B------:R1:W-:Y:S01]  /*18b20*/  MUFU.EX2 R156, R32 ;  /* 0x00000020009c7308 */ /* 0x0003e20000000800 */
[C---:B------:R-:W-:Y:S02]  /*18b30*/  FMUL.FTZ R34, R68.reuse, R102 ;  /* 0x0000006644227220 */ /* 0x040fe40000410000 */
[----:B------:R-:W-:Y:S02]  /*18b40*/  FMUL.FTZ R50, R68, R114 ;  /* 0x0000007244327220 */ /* 0x000fe40000410000 */
[----:B--2---:R-:W-:Y:S02]  /*18b50*/  FFMA.FTZ R0, R11, c[0x0][0x2d0], -R94 ;  /* 0x0000b4000b007a23 */ /* 0x004fe4000001085e */
[C---:B------:R-:W-:Y:S02]  /*18b60*/  FMUL.FTZ R57, R2.reuse, R121 ;  /* 0x0000007902397220 */ /* 0x040fe40000410000 */
[----:B------:R-:W-:Y:S01]  /*18b70*/  FMUL.FTZ R61, R2, R125 ;  /* 0x0000007d023d7220 */ /* 0x000fe20000410000 */
[----:B------:R2:W2:Y:S01]  /*18b80*/  MUFU.EX2 R132, R0 ;  /* 0x0000000000847308 */ /* 0x0004a20000000800 */
[----:B------:R-:W-:Y:S02]  /*18b90*/  IMAD.MOV.U32 R125, RZ, RZ, R150 ;  /* 0x000000ffff7d7224 */ /* 0x000fe400078e0096 */
[----:B----4-:R-:W-:Y:S01]  /*18ba0*/  FFMA.FTZ R4, R177, c[0x0][0x2d0], -R71 ;  /* 0x0000b400b1047a23 */ /* 0x010fe20000010847 */
[----:B-----5:R-:W-:Y:S02]  /*18bb0*/  F2FP.BF16.PACK_AB R67, R213, R133 ;  /* 0x00000085d543723e */ /* 0x020fe400000010ff */
[----:B------:R-:W-:Y:S01]  /*18bc0*/  MOV R177, R62 ;  /* 0x0000003e00b17202 */ /* 0x000fe20000000f00 */
[----:B------:R-:W-:Y:S02]  /*18bd0*/  FFMA.FTZ R62, R60, c[0x0][0x2d0], -R94 ;  /* 0x0000b4003c3e7a23 */ /* 0x000fe4000001085e */
[----:B------:R-:W-:Y:S02]  /*18be0*/  FMUL.FTZ R60, R2, R124 ;  /* 0x0000007c023c7220 */ /* 0x000fe40000410000 */
[----:B------:R-:W-:Y:S02]  /*18bf0*/  IMAD.MOV.U32 R124, RZ, RZ, R95 ;  /* 0x000000ffff7c7224 */ /* 0x000fe400078e005f */
[----:B-1----:R-:W-:Y:S02]  /*18c00*/  FMUL.FTZ R32, R69, R100 ;  /* 0x0000006445207220 */ /* 0x002fe40000410000 */
[----:B------:R-:W-:Y:S01]  /*18c10*/  IMAD.MOV.U32 R100, RZ, RZ, R87 ;  /* 0x000000ffff647224 */ /* 0x000fe200078e0057 */
[----:B--2---:R-:W-:Y:S02]  /*18c20*/  FSEL R0, R3, RZ, P0 ;  /* 0x000000ff03007208 */ /* 0x004fe40000000000 */
[----:B------:R-:W-:Y:S02]  /*18c30*/  F2FP.BF16.PACK_AB R65, R132, R131 ;  /* 0x000000838441723e */ /* 0x000fe400000010ff */
[----:B------:R-:W-:Y:S01]  /*18c40*/  PLOP3.LUT P0, PT, PT, PT, UP0, 0x80, 0x0 ;  /* 0x000000000000781c */ /* 0x000fe20003f0f008 */
[----:B------:R-:W-:Y:S02]  /*18c50*/  FADD.FTZ R0, -R0, R134 ;  /* 0x0000008600007221 */ /* 0x000fe40000010100 */
[----:B------:R1:W2:Y:S02]  /*18c60*/  MUFU.EX2 R134, R4 ;  /* 0x0000000400867308 */ /* 0x0002a40000000800 */
[----:B------:R-:W-:Y:S08]  /*18c70*/  FMUL.FTZ R0, R0, c[0x0][0x2d0] ;  /* 0x0000b40000007a20 */ /* 0x000ff00000410000 */
[----:B------:R-:W4:Y:S01]  /*18c80*/  MUFU.EX2 R0, R0 ;  /* 0x0000000000007308 */ /* 0x000f220000000800 */
[----:B-1----:R-:W-:Y:S09]  /*18c90*/  FMUL.FTZ R4, R69, R136 ;  /* 0x0000008845047220 */ /* 0x002ff20000410000 */
[----:B------:R-:W1:Y:S01]  /*18ca0*/  MUFU.EX2 R136, R12 ;  /* 0x0000000c00887308 */ /* 0x000e620000000800 */
[----:B--2---:R-:W-:Y:S02]  /*18cb0*/  IMAD.MOV.U32 R114, RZ, RZ, R134 ;  /* 0x000000ffff727224 */ /* 0x004fe400078e0086 */
[----:B------:R-:W-:Y:S01]  /*18cc0*/  IMAD.MOV.U32 R134, RZ, RZ, R63 ;  /* 0x000000ffff867224 */ /* 0x000fe200078e003f */
[-C--:B------:R-:W-:Y:S01]  /*18cd0*/  HMMA.16816.F32.BF16 R4, R72, R20.reuse, R4 ;  /* 0x000000144804723c */ /* 0x080fe20000041804 */
[C---:B----4-:R-:W-:Y:S02]  /*18ce0*/  FMUL.FTZ R11, R0.reuse, R143 ;  /* 0x0000008f000b7220 */ /* 0x050fe40000410000 */
[C---:B------:R-:W-:Y:S02]  /*18cf0*/  FMUL.FTZ R10, R0.reuse, R142 ;  /* 0x0000008e000a7220 */ /* 0x040fe40000410000 */
[----:B------:R-:W-:Y:S02]  /*18d00*/  IMAD.MOV.U32 R143, RZ, RZ, R91 ;  /* 0x000000ffff8f7224 */ /* 0x000fe400078e005b */
[C---:B------:R-:W-:Y:S03]  /*18d10*/  FMUL.FTZ R63, R0.reuse, R127 ;  /* 0x0000007f003f7220 */ /* 0x040fe60000410000 */
[C---:B------:R-:W-:Y:S02]  /*18d20*/  HMMA.16816.F32.BF16 R8, R64.reuse, R20, R8 ;  /* 0x000000144008723c */ /* 0x040fe40000041808 */
[C---:B------:R-:W-:Y:S01]  /*18d30*/  FMUL.FTZ R15, R0.reuse, R147 ;  /* 0x00000093000f7220 */ /* 0x040fe20000410000 */
[----:B------:R-:W-:Y:S01]  /*18d40*/  MOV R127, R100 ;  /* 0x00000064007f7202 */ /* 0x000fe20000000f00 */
[C---:B------:R-:W-:Y:S02]  /*18d50*/  FMUL.FTZ R14, R0.reuse, R146 ;  /* 0x00000092000e7220 */ /* 0x040fe40000410000 */
[----:B------:R2:W-:Y:S01]  /*18d60*/  MUFU.EX2 R146, R28 ;  /* 0x0000001c00927308 */ /* 0x0005e20000000800 */
[----:B------:R-:W-:Y:S01]  /*18d70*/  FMUL.FTZ R26, R0, R158 ;  /* 0x0000009e001a7220 */ /* 0x000fe20000410000 */
[----:B-1----:R-:W-:Y:S01]  /*18d80*/  MOV R113, R136 ;  /* 0x0000008800717202 */ /* 0x002fe20000000f00 */
[----:B------:R-:W-:Y:S03]  /*18d90*/  FFMA.FTZ R20, R33, c[0x0][0x2d0], -R71 ;  /* 0x0000b40021147a23 */ /* 0x000fe60000010847 */
[----:B------:R-:W-:Y:S02]  /*18da0*/  FMUL.FTZ R12, R2, R144 ;  /* 0x00000090020c7220 */ /* 0x000fe40000410000 */
[C---:B------:R-:W-:Y:S02]  /*18db0*/  FMUL.FTZ R33, R69.reuse, R101 ;  /* 0x0000006545217220 */ /* 0x040fe40000410000 */
[----:B------:R1:W-:Y:S01]  /*18dc0*/  MUFU.EX2 R147, R20 ;  /* 0x0000001400937308 */ /* 0x0003e20000000800 */
[----:B------:R-:W-:Y:S01]  /*18dd0*/  MOV R101, R88 ;  /* 0x0000005800657202 */ /* 0x000fe20000000f00 */
[----:B------:R-:W-:Y:S01]  /*18de0*/  FFMA.FTZ R88, R186, c[0x0][0x2d0], -R92 ;  /* 0x0000b400ba587a23 */ /* 0x000fe2000001085c */
[-C--:B------:R-:W-:Y:S01]  /*18df0*/  HMMA.16816.F32.BF16 R12, R64, R22.reuse, R12 ;  /* 0x00000016400c723c */ /* 0x080fe2000004180c */
[C---:B------:R-:W-:Y:S02]  /*18e00*/  FMUL.FTZ R21, R69.reuse, R153 ;  /* 0x0000009945157220 */ /* 0x040fe40000410000 */
[C---:B------:R-:W-:Y:S02]  /*18e10*/  FMUL.FTZ R27, R0.reuse, R159 ;  /* 0x0000009f001b7220 */ /* 0x040fe40000410000 */
[C---:B------:R-:W-:Y:S02]  /*18e20*/  FMUL.FTZ R30, R0.reuse, R162 ;  /* 0x000000a2001e7220 */ /* 0x040fe40000410000 */
[----:B------:R4:W-:Y:S01]  /*18e30*/  MUFU.EX2 R136, R88 ;  /* 0x0000005800887308 */ /* 0x0009e20000000800 */
[----:B------:R-:W-:Y:S01]  /*18e40*/  MOV R162, R31 ;  /* 0x0000001f00a27202 */ /* 0x000fe20000000f00 */
[C---:B------:R-:W-:Y:S03]  /*18e50*/  HMMA.16816.F32.BF16 R16, R72.reuse, R22, R16 ;  /* 0x000000164810723c */ /* 0x040fe60000041810 */
[----:B------:R-:W-:Y:S02]  /*18e60*/  FMUL.FTZ R31, R0, R163 ;  /* 0x000000a3001f7220 */ /* 0x000fe40000410000 */
[----:B--2---:R-:W-:Y:S02]  /*18e70*/  FMUL.FTZ R28, R2, R160 ;  /* 0x000000a0021c7220 */ /* 0x004fe40000410000 */
[----:B------:R-:W-:Y:S02]  /*18e80*/  IMAD.MOV.U32 R163, RZ, RZ, R42 ;  /* 0x000000ffffa37224 */ /* 0x000fe400078e002a */
[C---:B------:R-:W-:Y:S01]  /*18e90*/  FMUL.FTZ R22, R68.reuse, R154 ;  /* 0x0000009a44167220 */ /* 0x040fe20000410000 */
[----:B------:R2:W-:Y:S02]  /*18ea0*/  MUFU.EX2 R160, R40 ;  /* 0x0000002800a07308 */ /* 0x0005e40000000800 */
[C---:B-1----:R-:W-:Y:S01]  /*18eb0*/  FMUL.FTZ R20, R69.reuse, R152 ;  /* 0x0000009845147220 */ /* 0x042fe20000410000 */
[----:B------:R-:W-:Y:S01]  /*18ec0*/  MOV R154, R86 ;  /* 0x00000056009a7202 */ /* 0x000fe20000000f00 */
[----:B------:R-:W-:Y:S02]  /*18ed0*/  FMUL.FTZ R23, R68, R155 ;  /* 0x0000009b44177220 */ /* 0x000fe40000410000 */
[C---:B------:R-:W-:Y:S02]  /*18ee0*/  FMUL.FTZ R42, R0.reuse, R110 ;  /* 0x0000006e002a7220 */ /* 0x040fe40000410000 */
[C---:B------:R-:W-:Y:S02]  /*18ef0*/  FMUL.FTZ R43, R0.reuse, R111 ;  /* 0x0000006f002b7220 */ /* 0x040fe40000410000 */
[----:B------:R1:W-:Y:S01]  /*18f00*/  MUFU.EX2 R155, R44 ;  /* 0x0000002c009b7308 */ /* 0x0003e20000000800 */
[C---:B------:R-:W-:Y:S01]  /*18f10*/  FMUL.FTZ R46, R0.reuse, R166 ;  /* 0x000000a6002e7220 */ /* 0x040fe20000410000 */
[-C--:B------:R-:W-:Y:S01]  /*18f20*/  HMMA.16816.F32.BF16 R20, R72, R36.reuse, R20 ;  /* 0x000000244814723c */ /* 0x080fe20000041814 */
[----:B----4-:R-:W-:Y:S01]  /*18f30*/  LDSM.16.MT88.4 R88, [R218+0x900] ;  /* 0x00090000da58783b */ /* 0x010fe20000004200 */
[C---:B------:R-:W-:Y:S02]  /*18f40*/  FMUL.FTZ R47, R0.reuse, R167 ;  /* 0x000000a7002f7220 */ /* 0x040fe40000410000 */
[----:B------:R-:W-:Y:S02]  /*18f50*/  FMUL.FTZ R59, R0, R123 ;  /* 0x0000007b003b7220 */ /* 0x000fe40000410000 */
[----:B------:R-:W-:Y:S02]  /*18f60*/  IMAD.MOV.U32 R144, RZ, RZ, R51 ;  /* 0x000000ffff907224 */ /* 0x000fe400078e0033 */
[C---:B------:R-:W-:Y:S01]  /*18f70*/  HMMA.16816.F32.BF16 R24, R64.reuse, R36, R24 ;  /* 0x000000244018723c */ /* 0x040fe20000041818 */
[----:B------:R-:W-:Y:S03]  /*18f80*/  FMUL.FTZ R51, R68, R115 ;  /* 0x0000007344337220 */ /* 0x000fe60000410000 */
[----:B--2---:R-:W-:Y:S01]  /*18f90*/  FMUL.FTZ R40, R2, R108 ;  /* 0x0000006c02287220 */ /* 0x004fe20000410000 */
[----:B------:R-:W-:Y:S02]  /*18fa0*/  MOV R115, R177 ;  /* 0x000000b100737202 */ /* 0x000fe40000000f00 */
[----:B------:R-:W-:Y:S01]  /*18fb0*/  FFMA.FTZ R36, R48, c[0x0][0x2d0], -R93 ;  /* 0x0000b40030247a23 */ /* 0x000fe2000001085d */
[-C--:B------:R-:W-:Y:S01]  /*18fc0*/  HMMA.16816.F32.BF16 R28, R64, R38.reuse, R28 ;  /* 0x00000026401c723c */ /* 0x080fe2000004181c */
[----:B------:R-:W-:Y:S02]  /*18fd0*/  FMUL.FTZ R37, R69, R105 ;  /* 0x0000006945257220 */ /* 0x000fe40000410000 */
[----:B------:R2:W-:Y:S01]  /*18fe0*/  MUFU.EX2 R161, R36 ;  /* 0x0000002400a17308 */ /* 0x0005e20000000800 */
[--C-:B------:R-:W-:Y:S02]  /*18ff0*/  FFMA.FTZ R48, R181, c[0x0][0x2d0], -R71.reuse ;  /* 0x0000b400b5307a23 */ /* 0x100fe40000010847 */
[----:B-1----:R-:W-:Y:S02]  /*19000*/  FMUL.FTZ R44, R2, R164 ;  /* 0x000000a4022c7220 */ /* 0x002fe40000410000 */
[C---:B------:R-:W-:Y:S05]  /*19010*/  HMMA.16816.F32.BF16 R32, R72.reuse, R38, R32 ;  /* 0x000000264820723c */ /* 0x040fea0000041820 */
[----:B------:R1:W-:Y:S02]  /*19020*/  MUFU.EX2 R153, R48 ;  /* 0x0000003000997308 */ /* 0x0003e40000000800 */
[C---:B------:R-:W-:Y:S02]  /*19030*/  FMUL.FTZ R38, R68.reuse, R106 ;  /* 0x0000006a44267220 */ /* 0x040fe40000410000 */
[----:B------:R-:W-:Y:S06]  /*19040*/  FMUL.FTZ R39, R68, R107 ;  /* 0x0000006b44277220 */ /* 0x000fec0000410000 */
[----:B------:R4:W-:Y:S01]  /*19050*/  MUFU.EX2 R105, R58 ;  /* 0x0000003a00697308 */ /* 0x0009e20000000800 */
[C---:B--2---:R-:W-:Y:S09]  /*19060*/  FMUL.FTZ R36, R69.reuse, R104 ;  /* 0x0000006845247220 */ /* 0x044ff20000410000 */
[----:B------:R2:W-:Y:S01]  /*19070*/  MUFU.EX2 R104, R62 ;  /* 0x0000003e00687308 */ /* 0x0005e20000000800 */
[-C--:B------:R-:W-:Y:S01]  /*19080*/  HMMA.16816.F32.BF16 R36, R72, R52.reuse, R36 ;  /* 0x000000344824723c */ /* 0x080fe20000041824 */
[C---:B-1----:R-:W-:Y:S02]  /*19090*/  FMUL.FTZ R48, R69.reuse, R112 ;  /* 0x0000007045307220 */ /* 0x042fe40000410000 */
[----:B------:R-:W-:Y:S05]  /*190a0*/  IMAD.MOV.U32 R112, RZ, RZ, R178 ;  /* 0x000000ffff707224 */ /* 0x000fea00078e00b2 */
[C---:B------:R-:W-:Y:S01]  /*190b0*/  HMMA.16816.F32.BF16 R40, R64.reuse, R52, R40 ;  /* 0x000000344028723c */ /* 0x040fe20000041828 */
[----:B----4-:R-:W-:Y:S06]  /*190c0*/  FMUL.FTZ R58, R0, R122 ;  /* 0x0000007a003a7220 */ /* 0x010fec0000410000 */
[--C-:B------:R-:W-:Y:S01]  /*190d0*/  FFMA.FTZ R52, R56, c[0x0][0x2d0], -R94.reuse ;  /* 0x0000b40038347a23 */ /* 0x100fe2000001085e */
[-C--:B------:R-:W-:Y:S01]  /*190e0*/  HMMA.16816.F32.BF16 R44, R64, R54.reuse, R44 ;  /* 0x00000036402c723c */ /* 0x080fe2000004182c */
[----:B------:R-:W-:Y:S02]  /*190f0*/  FMUL.FTZ R56, R2, R120 ;  /* 0x0000007802387220 */ /* 0x000fe40000410000 */
[----:B------:R1:W4:Y:S01]  /*19100*/  MUFU.EX2 R106, R52 ;  /* 0x00000034006a7308 */ /* 0x0003220000000800 */
[C---:B------:R-:W-:Y:S02]  /*19110*/  FMUL.FTZ R53, R69.reuse, R117 ;  /* 0x0000007545357220 */ /* 0x040fe40000410000 */
[----:B--2---:R-:W-:Y:S02]  /*19120*/  FMUL.FTZ R62, R0, R126 ;  /* 0x0000007e003e7220 */ /* 0x004fe40000410000 */
[C---:B------:R-:W-:Y:S01]  /*19130*/  HMMA.16816.F32.BF16 R48, R72.reuse, R54, R48 ;  /* 0x000000364830723c */ /* 0x040fe20000041830 */
[----:B------:R-:W-:Y:S06]  /*19140*/  MOV R126, R151 ;  /* 0x00000097007e7202 */ /* 0x000fec0000000f00 */
[C---:B------:R-:W-:Y:S02]  /*19150*/  FMUL.FTZ R54, R68.reuse, R118 ;  /* 0x0000007644367220 */ /* 0x040fe40000410000 */
[----:B------:R-:W-:Y:S03]  /*19160*/  FMUL.FTZ R55, R68, R119 ;  /* 0x0000007744377220 */ /* 0x000fe60000410000 */
[----:B-1----:R-:W-:Y:S07]  /*19170*/  FMUL.FTZ R52, R69, R116 ;  /* 0x0000007445347220 */ /* 0x002fee0000410000 */
[-C--:B------:R-:W-:Y:S08]  /*19180*/  HMMA.16816.F32.BF16 R52, R72, R76.reuse, R52 ;  /* 0x0000004c4834723c */ /* 0x080ff00000041834 */
[C---:B------:R-:W-:Y:S07]  /*19190*/  HMMA.16816.F32.BF16 R56, R64.reuse, R76, R56 ;  /* 0x0000004c4038723c */ /* 0x040fee0000041838 */
[----:B------:R-:W-:Y:S01]  /*191a0*/  FFMA.FTZ R76, R84, c[0x0][0x2d0], -R94 ;  /* 0x0000b400544c7a23 */ /* 0x000fe2000001085e */
[-C--:B------:R-:W-:Y:S01]  /*191b0*/  HMMA.16816.F32.BF16 R60, R64, R78.reuse, R60 ;  /* 0x0000004e403c723c */ /* 0x080fe2000004183c */
[----:B----4-:R-:W-:Y:S01]  /*191c0*/  F2FP.BF16.PACK_AB R77, R105, R106 ;  /* 0x0000006a694d723e */ /* 0x010fe200000010ff */
[----:B------:R-:W1:Y:S01]  /*191d0*/  LDSM.16.MT88.4 R84, [R220+0x900] ;  /* 0x00090000dc54783b */ /* 0x000e620000004200 */
[----:B------:R2:W4:Y:S04]  /*191e0*/  MUFU.EX2 R109, R76 ;  /* 0x0000004c006d7308 */ /* 0x0005280000000800 */
[C---:B------:R-:W-:Y:S02]  /*191f0*/  FMUL.FTZ R64, R69.reuse, R168 ;  /* 0x000000a845407220 */ /* 0x040fe40000410000 */
[----:B------:R-:W-:Y:S03]  /*19200*/  FMUL.FTZ R65, R69, R169 ;  /* 0x000000a945417220 */ /* 0x000fe60000410000 */
[C---:B------:R-:W-:Y:S02]  /*19210*/  FMUL.FTZ R66, R68.reuse, R170 ;  /* 0x000000aa44427220 */ /* 0x040fe40000410000 */
[----:B------:R-:W-:Y:S07]  /*19220*/  FMUL.FTZ R67, R68, R171 ;  /* 0x000000ab44437220 */ /* 0x000fee0000410000 */
[----:B------:R-:W-:Y:S01]  /*19230*/  HMMA.16816.F32.BF16 R64, R72, R78, R64 ;  /* 0x0000004e4840723c */ /* 0x000fe20000041840 */
[--C-:B--2---:R-:W-:Y:S06]  /*19240*/  FFMA.FTZ R76, R182, c[0x0][0x2d0], -R71.reuse ;  /* 0x0000b400b64c7a23 */ /* 0x104fec0000010847 */
[----:B------:R-:W-:Y:S02]  /*19250*/  F2FP.BF16.PACK_AB R72, R114, R141 ;  /* 0x0000008d7248723e */ /* 0x000fe400000010ff */
[----:B------:R-:W-:Y:S01]  /*19260*/  F2FP.BF16.PACK_AB R73, R113, R143 ;  /* 0x0000008f7149723e */ /* 0x000fe200000010ff */
[----:B------:R2:W-:Y:S02]  /*19270*/  MUFU.EX2 R137, R76 ;  /* 0x0000004c00897308 */ /* 0x0005e40000000800 */
[----:B------:R-:W-:Y:S02]  /*19280*/  F2FP.BF16.PACK_AB R74, R147, R163 ;  /* 0x000000a3934a723e */ /* 0x000fe400000010ff */
[----:B------:R-:W-:Y:S02]  /*19290*/  F2FP.BF16.PACK_AB R75, R146, R162 ;  /* 0x000000a2924b723e */ /* 0x000fe400000010ff */
[----:B------:R-:W-:Y:S02]  /*192a0*/  F2FP.BF16.PACK_AB R78, R155, R160 ;  /* 0x000000a09b4e723e */ /* 0x000fe400000010ff */
[----:B----4-:R-:W-:Y:S03]  /*192b0*/  F2FP.BF16.PACK_AB R79, R109, R104 ;  /* 0x000000686d4f723e */ /* 0x010fe600000010ff */
[-C--:B---3--:R-:W-:Y:S01]  /*192c0*/  HMMA.16816.F32.BF16 R4, R72, R80.reuse, R4 ;  /* 0x000000504804723c */ /* 0x088fe20000041804 */
[--C-:B--2---:R-:W-:Y:S04]  /*192d0*/  FFMA.FTZ R76, R183, c[0x0][0x2d0], -R92.reuse ;  /* 0x0000b400b74c7a23 */ /* 0x104fe8000001085c */
[----:B------:R2:W-:Y:S02]  /*192e0*/  MUFU.EX2 R152, R76 ;  /* 0x0000004c00987308 */ /* 0x0005e40000000800 */
[----:B--2---:R-:W-:Y:S07]  /*192f0*/  F2FP.BF16.PACK_AB R76, R161, R156 ;  /* 0x0000009ca14c723e */ /* 0x004fee00000010ff */
[C---:B------:R-:W-:Y:S07]  /*19300*/  HMMA.16816.F32.BF16 R8, R76.reuse, R80, R8 ;  /* 0x000000504c08723c */ /* 0x040fee0000041808 */
[--C-:B------:R-:W-:Y:S01]  /*19310*/  FFMA.FTZ R80, R187, c[0x0][0x2d0], -R71.reuse ;  /* 0x0000b400bb507a23 */ /* 0x100fe20000010847 */
[-C--:B------:R-:W-:Y:S03]  /*19320*/  HMMA.16816.F32.BF16 R12, R76, R82.reuse, R12 ;  /* 0x000000524c0c723c */ /* 0x080fe6000004180c */
[----:B------:R2:W-:Y:S05]  /*19330*/  MUFU.EX2 R142, R80 ;  /* 0x00000050008e7308 */ /* 0x0005ea0000000800 */
[C---:B------:R-:W-:Y:S08]  /*19340*/  HMMA.16816.F32.BF16 R16, R72.reuse, R82, R16 ;  /* 0x000000524810723c */ /* 0x040ff00000041810 */
[-C--:B-1----:R-:W-:Y:S08]  /*19350*/  HMMA.16816.F32.BF16 R20, R72, R84.reuse, R20 ;  /* 0x000000544814723c */ /* 0x082ff00000041814 */
[C---:B------:R-:W-:Y:S01]  /*19360*/  HMMA.16816.F32.BF16 R24, R76.reuse, R84, R24 ;  /* 0x000000544c18723c */ /* 0x040fe20000041818 */
[----:B--2---:R-:W-:Y:S06]  /*19370*/  FFMA.FTZ R80, R189, c[0x0][0x2d0], -R71 ;  /* 0x0000b400bd507a23 */ /* 0x004fec0000010847 */
        /* <DEDUP_REMOVED lines=11> */
[--C-:B--2---:R-:W-:Y:S06]  /*19430*/  FFMA.FTZ R84, R185, c[0x0][0x2d0], -R93.reuse ;  /* 0x0000b400b9547a23 */ /* 0x104fec000001085d */
        /* <DEDUP_REMOVED lines=51> */
[----:B------:R-:W-:Y:S01]  /*19770*/  FFMA.FTZ R80, R197, c[0x0][0x2d0], -R93 ;  /* 0x0000b400c5507a23 */ /* 0x000fe2000001085d */
[----:B------:R1:W-:Y:S02]  /*19780*/  MUFU.EX2 R200, R84 ;  /* 0x0000005400c87308 */ /* 0x0003e40000000800 */
[----:B------:R-:W-:Y:S04]  /*19790*/  IMAD.MOV.U32 R197, RZ, RZ, R141 ;  /* 0x000000ffffc57224 */ /* 0x000fe800078e008d */
[C---:B------:R-:W-:Y:S04]  /*197a0*/  HMMA.16816.F32.BF16 R32, R72.reuse, R82, R32 ;  /* 0x000000524820723c */ /* 0x040fe80000041820 */
[----:B------:R2:W-:Y:S04]  /*197b0*/  MUFU.EX2 R164, R80 ;  /* 0x0000005000a47308 */ /* 0x0005e80000000800 */
[-C--:B------:R-:W-:Y:S08]  /*197c0*/  HMMA.16816.F32.BF16 R36, R72, R88.reuse, R36 ;  /* 0x000000584824723c */ /* 0x080ff00000041824 */
[C---:B------:R-:W-:Y:S01]  /*197d0*/  HMMA.16816.F32.BF16 R40, R76.reuse, R88, R40 ;  /* 0x000000584c28723c */ /* 0x040fe20000041828 */
[----:B-1----:R-:W-:Y:S03]  /*197e0*/  FFMA.FTZ R84, R207, c[0x0][0x2d0], -R92 ;  /* 0x0000b400cf547a23 */ /* 0x002fe6000001085c */
[----:B------:R-:W-:Y:S04]  /*197f0*/  IMAD.MOV.U32 R207, RZ, RZ, R143 ;  /* 0x000000ffffcf7224 */ /* 0x000fe800078e008f */
[-C--:B------:R-:W-:Y:S01]  /*19800*/  HMMA.16816.F32.BF16 R44, R76, R90.reuse, R44 ;  /* 0x0000005a4c2c723c */ /* 0x080fe2000004182c */
[----:B------:R1:W-:Y:S03]  /*19810*/  MUFU.EX2 R193, R84 ;  /* 0x0000005400c17308 */ /* 0x0003e60000000800 */
[--C-:B--2---:R-:W-:Y:S02]  /*19820*/  FFMA.FTZ R80, R199, c[0x0][0x2d0], -R93.reuse ;  /* 0x0000b400c7507a23 */ /* 0x104fe4000001085d */
[----:B------:R-:W-:Y:S02]  /*19830*/  FFMA.FTZ R88, R194, c[0x0][0x2d0], -R94 ;  /* 0x0000b400c2587a23 */ /* 0x000fe4000001085e */
[C---:B------:R-:W-:Y:S01]  /*19840*/  HMMA.16816.F32.BF16 R48, R72.reuse, R90, R48 ;  /* 0x0000005a4830723c */ /* 0x040fe20000041830 */
[----:B------:R-:W-:Y:S02]  /*19850*/  IMAD.MOV.U32 R199, RZ, RZ, R136 ;  /* 0x000000ffffc77224 */ /* 0x000fe400078e0088 */
[----:B------:R2:W-:Y:S01]  /*19860*/  MUFU.EX2 R192, R80 ;  /* 0x0000005000c07308 */ /* 0x0005e20000000800 */
[----:B------:R-:W-:Y:S09]  /*19870*/  IMAD.MOV.U32 R194, RZ, RZ, R146 ;  /* 0x000000ffffc27224 */ /* 0x000ff200078e0092 */
[----:B------:R3:W-:Y:S01]  /*19880*/  MUFU.EX2 R117, R88 ;  /* 0x0000005800757308 */ /* 0x0007e20000000800 */
[----:B-1----:R-:W-:Y:S01]  /*19890*/  FFMA.FTZ R84, R208, c[0x0][0x2d0], -R92 ;  /* 0x0000b400d0547a23 */ /* 0x002fe2000001085c */
[----:B------:R-:W-:Y:S08]  /*198a0*/  MOV R208, R142 ;  /* 0x0000008e00d07202 */ /* 0x000ff00000000f00 */
[----:B------:R1:W-:Y:S01]  /*198b0*/  MUFU.EX2 R195, R84 ;  /* 0x0000005400c37308 */ /* 0x0003e20000000800 */
[--C-:B--2---:R-:W-:Y:S01]  /*198c0*/  FFMA.FTZ R80, R202, c[0x0][0x2d0], -R93.reuse ;  /* 0x0000b400ca507a23 */ /* 0x104fe2000001085d */
[----:B------:R-:W-:Y:S08]  /*198d0*/  MOV R202, R137 ;  /* 0x0000008900ca7202 */ /* 0x000ff00000000f00 */
[----:B------:R2:W-:Y:S01]  /*198e0*/  MUFU.EX2 R190, R80 ;  /* 0x0000005000be7308 */ /* 0x0005e20000000800 */
[----:B---3--:R-:W-:Y:S01]  /*198f0*/  FFMA.FTZ R88, R196, c[0x0][0x2d0], -R94 ;  /* 0x0000b400c4587a23 */ /* 0x008fe2000001085e */
[----:B------:R-:W-:Y:S08]  /*19900*/  MOV R196, R147 ;  /* 0x0000009300c47202 */ /* 0x000ff00000000f00 */
[----:B------:R3:W-:Y:S01]  /*19910*/  MUFU.EX2 R116, R88 ;  /* 0x0000005800747308 */ /* 0x0007e20000000800 */
[----:B-1----:R-:W1:Y:S01]  /*19920*/  LDSM.16.MT88.4 R84, [R219+0x1100] ;  /* 0x00110000db54783b */ /* 0x002e620000004200 */
[----:B--2---:R-:W-:Y:S01]  /*19930*/  FFMA.FTZ R80, R204, c[0x0][0x2d0], -R93 ;  /* 0x0000b400cc507a23 */ /* 0x004fe2000001085d */
[----:B------:R-:W-:Y:S07]  /*19940*/  MOV R204, R138 ;  /* 0x0000008a00cc7202 */ /* 0x000fee0000000f00 */
[----:B------:R2:W4:Y:S01]  /*19950*/  MUFU.EX2 R191, R80 ;  /* 0x0000005000bf7308 */ /* 0x0005220000000800 */
[----:B---3--:R-:W-:Y:S02]  /*19960*/  FFMA.FTZ R88, R215, c[0x0][0x2d0], -R92 ;  /* 0x0000b400d7587a23 */ /* 0x008fe4000001085c */
[----:B------:R-:W-:Y:S07]  /*19970*/  IMAD.MOV.U32 R215, RZ, RZ, R125 ;  /* 0x000000ffffd77224 */ /* 0x000fee00078e007d */
[----:B------:R3:W-:Y:S01]  /*19980*/  MUFU.EX2 R187, R88 ;  /* 0x0000005800bb7308 */ /* 0x0007e20000000800 */
[----:B--2---:R-:W-:Y:S01]  /*19990*/  FFMA.FTZ R80, R209, c[0x0][0x2d0], -R71 ;  /* 0x0000b400d1507a23 */ /* 0x004fe20000010847 */
[-C--:B-1----:R-:W-:Y:S01]  /*199a0*/  HMMA.16816.F32.BF16 R52, R72, R84.reuse, R52 ;  /* 0x000000544834723c */ /* 0x082fe20000041834 */
[----:B------:R-:W-:Y:S07]  /*199b0*/  IMAD.MOV.U32 R209, RZ, RZ, R139 ;  /* 0x000000ffffd17224 */ /* 0x000fee00078e008b */
[----:B------:R1:W-:Y:S01]  /*199c0*/  MUFU.EX2 R189, R80 ;  /* 0x0000005000bd7308 */ /* 0x0003e20000000800 */
[C---:B------:R-:W-:Y:S01]  /*199d0*/  HMMA.16816.F32.BF16 R56, R76.reuse, R84, R56 ;  /* 0x000000544c38723c */ /* 0x040fe20000041838 */
[----:B---3--:R-:W-:Y:S06]  /*199e0*/  LDSM.16.MT88.4 R88, [R218+0x1900] ;  /* 0x00190000da58783b */ /* 0x008fec0000004200 */
[--C-:B------:R-:W-:Y:S01]  /*199f0*/  FFMA.FTZ R84, R173, c[0x0][0x2d0], -R94.reuse ;  /* 0x0000b400ad547a23 */ /* 0x100fe2000001085e */
[-C--:B------:R-:W-:Y:S03]  /*19a00*/  HMMA.16816.F32.BF16 R60, R76, R86.reuse, R60 ;  /* 0x000000564c3c723c */ /* 0x080fe6000004183c */
[----:B------:R-:W2:Y:S04]  /*19a10*/  MUFU.EX2 R99, R84 ;  /* 0x0000005400637308 */ /* 0x000ea80000000800 */
[--C-:B------:R-:W-:Y:S01]  /*19a20*/  FFMA.FTZ R76, R210, c[0x0][0x2d0], -R71.reuse ;  /* 0x0000b400d24c7a23 */ /* 0x100fe20000010847 */
[----:B------:R-:W-:Y:S01]  /*19a30*/  HMMA.16816.F32.BF16 R64, R72, R86, R64 ;  /* 0x000000564840723c */ /* 0x000fe20000041840 */
[----:B----4-:R-:W-:Y:S03]  /*19a40*/  F2FP.BF16.PACK_AB R78, R191, R190 ;  /* 0x000000bebf4e723e */ /* 0x010fe600000010ff */
[----:B-1----:R-:W-:Y:S01]  /*19a50*/  FFMA.FTZ R80, R174, c[0x0][0x2d0], -R94 ;  /* 0x0000b400ae507a23 */ /* 0x002fe2000001085e */
[----:B------:R1:W-:Y:S02]  /*19a60*/  MUFU.EX2 R188, R76 ;  /* 0x0000004c00bc7308 */ /* 0x0003e40000000800 */
[----:B------:R-:W-:Y:S02]  /*19a70*/  F2FP.BF16.PACK_AB R72, R167, R206 ;  /* 0x000000cea748723e */ /* 0x000fe400000010ff */
[----:B------:R-:W-:Y:S03]  /*19a80*/  F2FP.BF16.PACK_AB R73, R165, R166 ;  /* 0x000000a6a549723e */ /* 0x000fe600000010ff */
[----:B------:R-:W-:Y:S02]  /*19a90*/  F2FP.BF16.PACK_AB R74, R200, R201 ;  /* 0x000000c9c84a723e */ /* 0x000fe400000010ff */
[----:B------:R-:W-:Y:S01]  /*19aa0*/  F2FP.BF16.PACK_AB R75, R195, R193 ;  /* 0x000000c1c34b723e */ /* 0x000fe200000010ff */
[----:B------:R3:W4:Y:S01]  /*19ab0*/  MUFU.EX2 R118, R80 ;  /* 0x0000005000767308 */ /* 0x0007220000000800 */
[----:B--2---:R-:W-:Y:S01]  /*19ac0*/  F2FP.BF16.PACK_AB R79, R99, R116 ;  /* 0x00000074634f723e */ /* 0x004fe200000010ff */
[----:B------:R-:W-:Y:S01]  /*19ad0*/  LDSM.16.MT88.4 R84, [R220+0x1900] ;  /* 0x00190000dc54783b */ /* 0x000fe20000004200 */
[----:B-1----:R-:W-:Y:S07]  /*19ae0*/  FFMA.FTZ R76, R212, c[0x0][0x2d0], -R92 ;  /* 0x0000b400d44c7a23 */ /* 0x002fee000001085c */
[----:B------:R1:W-:Y:S01]  /*19af0*/  MUFU.EX2 R185, R76 ;  /* 0x0000004c00b97308 */ /* 0x0003e20000000800 */
[----:B---3--:R-:W2:Y:S01]  /*19b00*/  LDSM.16.MT88.4 R80, [R217+0x1900] ;  /* 0x00190000d950783b */ /* 0x008ea20000004200 */
[----:B----4-:R-:W-:Y:S02]  /*19b10*/  F2FP.BF16.PACK_AB R77, R117, R118 ;  /* 0x00000076754d723e */ /* 0x010fe400000010ff */
[----:B-1----:R-:W-:Y:S01]  /*19b20*/  F2FP.BF16.PACK_AB R76, R192, R164 ;  /* 0x000000a4c04c723e */ /* 0x002fe200000010ff */
[-C--:B--2---:R-:W-:Y:S08]  /*19b30*/  HMMA.16816.F32.BF16 R4, R72, R80.reuse, R4 ;  /* 0x000000504804723c */ /* 0x084ff00000041804 */
[C---:B------:R-:W-:Y:S07]  /*19b40*/  HMMA.16816.F32.BF16 R8, R76.reuse, R80, R8 ;  /* 0x000000504c08723c */ /* 0x040fee0000041808 */
[--C-:B------:R-:W-:Y:S01]  /*19b50*/  FFMA.FTZ R80, R238, c[0x0][0x2d0], -R71.reuse ;  /* 0x0000b400ee507a23 */ /* 0x100fe20000010847 */
[-C--:B------:R-:W-:Y:S01]  /*19b60*/  HMMA.16816.F32.BF16 R12, R76, R82.reuse, R12 ;  /* 0x000000524c0c723c */ /* 0x080fe2000004180c */
[----:B------:R-:W-:Y:S02]  /*19b70*/  IMAD.MOV.U32 R238, RZ, RZ, R154 ;  /* 0x000000ffffee7224 */ /* 0x000fe400078e009a */
[----:B------:R1:W-:Y:S01]  /*19b80*/  MUFU.EX2 R184, R80 ;  /* 0x0000005000b87308 */ /* 0x0003e20000000800 */
[----:B------:R-:W-:Y:S04]  /*19b90*/  IMAD.MOV.U32 R154, RZ, RZ, R148 ;  /* 0x000000ffff9a7224 */ /* 0x000fe800078e0094 */
[C---:B------:R-:W-:Y:S01]  /*19ba0*/  HMMA.16816.F32.BF16 R16, R72.reuse, R82, R16 ;  /* 0x000000524810723c */ /* 0x040fe20000041810 */
[----:B------:R-:W-:Y:S03]  /*19bb0*/  IMAD.MOV.U32 R210, RZ, RZ, R154 ;  /* 0x000000ffffd27224 */ /* 0x000fe600078e009a */
[----:B------:R-:W-:Y:S04]  /*19bc0*/  MOV R154, R144 ;  /* 0x00000090009a7202 */ /* 0x000fe80000000f00 */
[-C--:B------:R-:W-:Y:S08]  /*19bd0*/  HMMA.16816.F32.BF16 R20, R72, R84.reuse, R20 ;  /* 0x000000544814723c */ /* 0x080ff00000041814 */
[C---:B------:R-:W-:Y:S01]  /*19be0*/  HMMA.16816.F32.BF16 R24, R76.reuse, R84, R24 ;  /* 0x000000544c18723c */ /* 0x040fe20000041818 */
[----:B-1----:R-:W-:Y:S03]  /*19bf0*/  FFMA.FTZ R80, R241, c[0x0][0x2d0], -R71 ;  /* 0x0000b400f1507a23 */ /* 0x002fe60000010847 */
[----:B------:R-:W-:Y:S03]  /*19c00*/  MOV R241, R114 ;  /* 0x0000007200f17202 */ /* 0x000fe60000000f00 */
[--C-:B------:R-:W-:Y:S01]  /*19c10*/  FFMA.FTZ R84, R239, c[0x0][0x2d0], -R93.reuse ;  /* 0x0000b400ef547a23 */ /* 0x100fe2000001085d */
[-C--:B------:R-:W-:Y:S01]  /*19c20*/  HMMA.16816.F32.BF16 R28, R76, R86.reuse, R28 ;  /* 0x000000564c1c723c */ /* 0x080fe2000004181c */
[----:B------:R1:W-:Y:S07]  /*19c30*/  MUFU.EX2 R186, R80 ;  /* 0x0000005000ba7308 */ /* 0x0003ee0000000800 */
        /* <DEDUP_REMOVED lines=9> */
[--C-:B--2---:R-:W-:Y:S06]  /*19cd0*/  FFMA.FTZ R84, R240, c[0x0][0x2d0], -R93.reuse ;  /* 0x0000b400f0547a23 */ /* 0x104fec000001085d */
[----:B------:R2:W-:Y:S01]  /*19ce0*/  MUFU.EX2 R97, R88 ;  /* 0x0000005800617308 */ /* 0x0005e20000000800 */
[C---:B------:R-:W-:Y:S09]  /*19cf0*/  HMMA.16816.F32.BF16 R48, R72.reuse, R90, R48 ;  /* 0x0000005a4830723c */ /* 0x040ff20000041830 */
[----:B------:R3:W-:Y:S03]  /*19d00*/  MUFU.EX2 R181, R84 ;  /* 0x0000005400b57308 */ /* 0x0007e60000000800 */
[----:B-1----:R-:W-:Y:S01]  /*19d10*/  FFMA.FTZ R80, R245, c[0x0][0x2d0], -R92 ;  /* 0x0000b400f5507a23 */ /* 0x002fe2000001085c */
[----:B------:R-:W-:Y:S06]  /*19d20*/  MOV R245, R126 ;  /* 0x0000007e00f57202 */ /* 0x000fec0000000f00 */
        /* <DEDUP_REMOVED lines=25> */
[----:B------:R3:W4:Y:S02]  /*19ec0*/  MUFU.EX2 R178, R76 ;  /* 0x0000004c00b27308 */ /* 0x0007240000000800 */
[----:B------:R-:W-:Y:S02]  /*19ed0*/  F2FP.BF16.PACK_AB R72, R188, R189 ;  /* 0x000000bdbc48723e */ /* 0x000fe400000010ff */
[----:B------:R-:W-:Y:S03]  /*19ee0*/  F2FP.BF16.PACK_AB R73, R187, R185 ;  /* 0x000000b9bb49723e */ /* 0x000fe600000010ff */
[----:B------:R-:W-:Y:S02]  /*19ef0*/  F2FP.BF16.PACK_AB R74, R186, R184 ;  /* 0x000000b8ba4a723e */ /* 0x000fe400000010ff */
[----:B------:R-:W-:Y:S01]  /*19f00*/  F2FP.BF16.PACK_AB R75, R183, R182 ;  /* 0x000000b6b74b723e */ /* 0x000fe200000010ff */
[----:B--2---:R-:W2:Y:S01]  /*19f10*/  LDSM.16.MT88.4 R80, [R220+0x2100] ;  /* 0x00210000dc50783b */ /* 0x004ea20000004200 */
[----:B-----5:R-:W-:Y:S05]  /*19f20*/  F2FP.BF16.PACK_AB R79, R95, R96 ;  /* 0x000000605f4f723e */ /* 0x020fea00000010ff */
[-C--:B-1----:R-:W-:Y:S01]  /*19f30*/  HMMA.16816.F32.BF16 R4, R72, R84.reuse, R4 ;  /* 0x000000544804723c */ /* 0x082fe20000041804 */
[--C-:B---3--:R-:W-:Y:S01]  /*19f40*/  FFMA.FTZ R76, R248, c[0x0][0x2d0], -R92.reuse ;  /* 0x0000b400f84c7a23 */ /* 0x108fe2000001085c */
[----:B----4-:R-:W-:Y:S03]  /*19f50*/  F2FP.BF16.PACK_AB R168, R178, R179 ;  /* 0x000000b3b2a8723e */ /* 0x010fe600000010ff */
        /* <DEDUP_REMOVED lines=15> */
[----:B------:R-:W-:Y:S01]  /*1a050*/  MOV R124, R149 ;  /* 0x00000095007c7202 */ /* 0x000fe20000000f00 */
[----:B------:R-:W-:Y:S03]  /*1a060*/  FFMA.FTZ R92, R134, c[0x0][0x2d0], -R92 ;  /* 0x0000b400865c7a23 */ /* 0x000fe6000001085c */
[C---:B------:R-:W-:Y:S01]  /*1a070*/  HMMA.16816.F32.BF16 R32, R72.reuse, R82, R32 ;  /* 0x000000524820723c */ /* 0x040fe20000041820 */
[----:B------:R2:W-:Y:S01]  /*1a080*/  MUFU.EX2 R135, R71 ;  /* 0x0000004700877308 */ /* 0x0005e20000000800 */
[----:B------:R-:W3:Y:S02]  /*1a090*/  LDSM.16.MT88.4 R148, [R217+0x2900] ;  /* 0x00290000d994783b */ /* 0x000ee40000004200 */
[----:B----4-:R-:W-:Y:S02]  /*1a0a0*/  F2FP.BF16.PACK_AB R170, R172, R173 ;  /* 0x000000adacaa723e */ /* 0x010fe400000010ff */
[----:B------:R-:W-:Y:S02]  /*1a0b0*/  MOV R212, R124 ;  /* 0x0000007c00d47202 */ /* 0x000fe40000000f00 */
[-C--:B------:R-:W-:Y:S03]  /*1a0c0*/  HMMA.16816.F32.BF16 R36, R72, R88.reuse, R36 ;  /* 0x000000584824723c */ /* 0x080fe60000041824 */
[----:B------:R-:W4:Y:S05]  /*1a0d0*/  MUFU.EX2 R134, R92 ;  /* 0x0000005c00867308 */ /* 0x000f2a0000000800 */
[C---:B------:R-:W-:Y:S01]  /*1a0e0*/  HMMA.16816.F32.BF16 R40, R76.reuse, R88, R40 ;  /* 0x000000584c28723c */ /* 0x040fe20000041828 */
[----:B------:R-:W5:Y:S04]  /*1a0f0*/  LDL.LU R89, [R1+0x4] ;  /* 0x0000040001597983 */ /* 0x000f680000300800 */
[----:B------:R-:W5:Y:S03]  /*1a100*/  LDL.LU R88, [R1+0x8] ;  /* 0x0000080001587983 */ /* 0x000f660000300800 */
[-C--:B------:R-:W-:Y:S01]  /*1a110*/  HMMA.16816.F32.BF16 R44, R76, R90.reuse, R44 ;  /* 0x0000005a4c2c723c */ /* 0x080fe2000004182c */
[--C-:B--2---:R-:W-:Y:S04]  /*1a120*/  FFMA.FTZ R71, R252, c[0x0][0x2d0], -R93.reuse ;  /* 0x0000b400fc477a23 */ /* 0x104fe8000001085d */
[----:B------:R2:W-:Y:S03]  /*1a130*/  MUFU.EX2 R92, R71 ;  /* 0x00000047005c7308 */ /* 0x0005e60000000800 */
[C---:B------:R-:W-:Y:S01]  /*1a140*/  HMMA.16816.F32.BF16 R48, R72.reuse, R90, R48 ;  /* 0x0000005a4830723c */ /* 0x040fe20000041830 */
[----:B----4-:R-:W-:Y:S07]  /*1a150*/  F2FP.BF16.PACK_AB R171, R134, R135 ;  /* 0x0000008786ab723e */ /* 0x010fee00000010ff */
[-C--:B-1----:R-:W-:Y:S08]  /*1a160*/  HMMA.16816.F32.BF16 R52, R72, R84.reuse, R52 ;  /* 0x000000544834723c */ /* 0x082ff00000041834 */
[C---:B------:R-:W-:Y:S01]  /*1a170*/  HMMA.16816.F32.BF16 R56, R76.reuse, R84, R56 ;  /* 0x000000544c38723c */ /* 0x040fe20000041838 */
[----:B--2---:R-:W-:Y:S03]  /*1a180*/  FFMA.FTZ R71, R115, c[0x0][0x2d0], -R93 ;  /* 0x0000b40073477a23 */ /* 0x004fe6000001085d */
[----:B------:R-:W-:Y:S04]  /*1a190*/  IMAD.MOV.U32 R115, RZ, RZ, R101 ;  /* 0x000000ffff737224 */ /* 0x000fe800078e0065 */
[-C--:B------:R-:W-:Y:S01]  /*1a1a0*/  HMMA.16816.F32.BF16 R60, R76, R86.reuse, R60 ;  /* 0x000000564c3c723c */ /* 0x080fe2000004183c */
[----:B------:R1:W2:Y:S07]  /*1a1b0*/  MUFU.EX2 R82, R71 ;  /* 0x0000004700527308 */ /* 0x0002ae0000000800 */
[----:B------:R-:W-:Y:S01]  /*1a1c0*/  HMMA.16816.F32.BF16 R64, R72, R86, R64 ;  /* 0x000000564840723c */ /* 0x000fe20000041840 */
[----:B------:R-:W4:Y:S07]  /*1a1d0*/  LDL.LU R72, [R1+0xc] ;  /* 0x00000c0001487983 */ /* 0x000f2e0000300800 */
[-C--:B---3--:R-:W-:Y:S01]  /*1a1e0*/  HMMA.16816.F32.BF16 R136, R168, R148.reuse, R4 ;  /* 0x00000094a888723c */ /* 0x088fe20000041804 */
[--C-:B-1----:R-:W-:Y:S03]  /*1a1f0*/  FFMA.FTZ R71, R112, c[0x0][0x2d0], -R93.reuse ;  /* 0x0000b40070477a23 */ /* 0x102fe6000001085d */
[----:B------:R-:W-:Y:S01]  /*1a200*/  FFMA.FTZ R93, R103, c[0x0][0x2d0], -R93 ;  /* 0x0000b400675d7a23 */ /* 0x000fe2000001085d */
[----:B------:R1:W-:Y:S01]  /*1a210*/  MUFU.EX2 R83, R71 ;  /* 0x0000004700537308 */ /* 0x0003e20000000800 */
[----:B------:R-:W-:Y:S02]  /*1a220*/  MOV R112, R102 ;  /* 0x0000006600707202 */ /* 0x000fe40000000f00 */
[----:B------:R-:W3:Y:S01]  /*1a230*/  LDSM.16.MT88.4 R100, [R220+0x2900] ;  /* 0x00290000dc64783b */ /* 0x000ee20000004200 */
[----:B--2---:R-:W-:Y:S06]  /*1a240*/  F2FP.BF16.PACK_AB R124, R82, R92 ;  /* 0x0000005c527c723e */ /* 0x004fec00000010ff */
        /* <DEDUP_REMOVED lines=11> */
[----:B------:R-:W1:Y:S01]  /*1a300*/  MUFU.EX2 R94, R94 ;  /* 0x0000005e005e7308 */ /* 0x000e620000000800 */
[----:B-----5:R-:W-:Y:S01]  /*1a310*/  FFMA.FTZ R69, R69, R89, R127 ;  /* 0x0000005945457223 */ /* 0x020fe2000001007f */
[----:B-1----:R-:W-:Y:S01]  /*1a320*/  F2FP.BF16.PACK_AB R127, R94, R71 ;  /* 0x000000475e7f723e */ /* 0x002fe200000010ff */
[----:B------:R-:W-:Y:S04]  /*1a330*/  FFMA.FTZ R68, R68, R88, R145 ;  /* 0x0000005844447223 */ /* 0x000fe80000010091 */
[----:B------:R-:W-:Y:S02]  /*1a340*/  FADD.FTZ R6, R112, R68 ;  /* 0x0000004470067221 */ /* 0x000fe40000010000 */
[C---:B------:R-:W-:Y:S02]  /*1a350*/  HMMA.16816.F32.BF16 R140, R124.reuse, R148, R8 ;  /* 0x000000947c8c723c */ /* 0x040fe40000041808 */
[----:B------:R-:W-:Y:S01]  /*1a360*/  FADD.FTZ R6, R212, R6 ;  /* 0x00000006d4067221 */ /* 0x000fe20000010000 */
[----:B------:R-:W-:Y:S02]  /*1a370*/  MOV R212, R194 ;  /* 0x000000c200d47202 */ /* 0x000fe40000000f00 */
[----:B------:R-:W-:Y:S03]  /*1a380*/  MOV R194, R152 ;  /* 0x0000009800c27202 */ /* 0x000fe60000000f00 */
[-C--:B------:R-:W-:Y:S08]  /*1a390*/  HMMA.16816.F32.BF16 R144, R124, R150.reuse, R12 ;  /* 0x000000967c90723c */ /* 0x080ff0000004180c */
[C---:B------:R-:W-:Y:S01]  /*1a3a0*/  HMMA.16816.F32.BF16 R148, R168.reuse, R150, R16 ;  /* 0x00000096a894723c */ /* 0x040fe20000041810 */
[----:B----4-:R-:W-:Y:S03]  /*1a3b0*/  FFMA.FTZ R4, R2, R72, R238 ;  /* 0x0000004802047223 */ /* 0x010fe600000100ee */
        /* <DEDUP_REMOVED lines=23> */
[-C--:B---3--:R-:W-:Y:S01]  /*1a530*/  HMMA.16816.F32.BF16 R152, R168, R100.reuse, R20 ;  /* 0x00000064a898723c */ /* 0x088fe20000041814 */
[----:B------:R-:W-:Y:S01]  /*1a540*/  IMAD.MOV.U32 R207, RZ, RZ, R158 ;  /* 0x000000ffffcf7224 */ /* 0x000fe200078e009e */
[----:B------:R-:W-:Y:S01]  /*1a550*/  MOV R199, R208 ;  /* 0x000000d000c77202 */ /* 0x000fe20000000f00 */
[----:B------:R-:W-:Y:S01]  /*1a560*/  FADD.FTZ R9, R196, R2 ;  /* 0x00000002c4097221 */ /* 0x000fe20000010000 */
[----:B------:R-:W-:Y:S04]  /*1a570*/  MOV R208, R157 ;  /* 0x0000009d00d07202 */ /* 0x000fe80000000f00 */
[C---:B------:R-:W-:Y:S01]  /*1a580*/  HMMA.16816.F32.BF16 R156, R124.reuse, R100, R24 ;  /* 0x000000647c9c723c */ /* 0x040fe20000041818 */
[----:B--2---:R-:W-:Y:S03]  /*1a590*/  FFMA.FTZ R0, R0, R70, R131 ;  /* 0x0000004600007223 */ /* 0x004fe60000010083 */
[----:B------:R-:W-:Y:S02]  /*1a5a0*/  IMAD.MOV.U32 R131, RZ, RZ, R130 ;  /* 0x000000ffff837224 */ /* 0x000fe400078e0082 */
[----:B------:R-:W-:Y:S01]  /*1a5b0*/  FADD.FTZ R8, R132, R0 ;  /* 0x0000000084087221 */ /* 0x000fe20000010000 */
[----:B------:R-:W-:Y:S01]  /*1a5c0*/  MOV R132, R129 ;  /* 0x0000008100847202 */ /* 0x000fe20000000f00 */
[----:B------:R-:W-:Y:S04]  /*1a5d0*/  FADD.FTZ R0, R161, R5 ;  /* 0x00000005a1007221 */ /* 0x000fe80000010000 */
[----:B------:R-:W-:Y:S01]  /*1a5e0*/  FADD.FTZ R8, R133, R8 ;  /* 0x0000000885087221 */ /* 0x000fe20000010000 */
[----:B------:R-:W-:Y:S01]  /*1a5f0*/  MOV R133, R128 ;  /* 0x0000008000857202 */ /* 0x000fe20000000f00 */
        /* <DEDUP_REMOVED lines=79> */
[----:B------:R-:W-:Y:S01]  /*1aaf0*/  FADD.FTZ R4, R134, R4 ;  /* 0x0000000486047221 */ /* 0x000fe20000010000 */
[----:B------:R-:W-:Y:S01]  /*1ab00*/  MOV R134, R3 ;  /* 0x0000000300867202 */ /* 0x000fe20000000f00 */
[----:B------:R-:W-:Y:S02]  /*1ab10*/  FADD.FTZ R2, R93, R2 ;  /* 0x000000025d027221 */ /* 0x000fe40000010000 */
[----:B------:R-:W-:Y:S01]  /*1ab20*/  FADD.FTZ R0, R71, R0 ;  /* 0x0000000047007221 */ /* 0x000fe20000010000 */
[----:B------:R1:W-:Y:S03]  /*1ab30*/  STL [R1+0x8], R4 ;  /* 0x0000080401007387 */ /* 0x0003e60000100800 */
[----:B------:R-:W-:Y:S01]  /*1ab40*/  FADD.FTZ R0, R94, R0 ;  /* 0x000000005e007221 */ /* 0x000fe20000010000 */
[----:B------:R1:W-:Y:S04]  /*1ab50*/  STL [R1+0xc], R2 ;  /* 0x00000c0201007387 */ /* 0x0003e80000100800 */
[----:B------:R1:W-:Y:S01]  /*1ab60*/  STL [R1+0x10], R0 ;  /* 0x0000100001007387 */ /* 0x0003e20000100800 */
[----:B------:R-:W-:-:S05]  /*1ab70*/  @P0 BRA `(.L_x_1271) ;  /* 0xffff9a4000000947 */ /* 0x000fca000383ffff */
.L_x_1252:
[----:B------:R-:W2:Y:S01]  /*1ab80*/  S2UR UR4, SR_CTAID.X ;  /* 0x00000000000479c3 */ /* 0x000ea20000002500 */
[----:B------:R-:W-:-:S02]  /*1ab90*/  UISETP.NE.AND UP1, UPT, UR13, URZ, UPT ;  /* 0x0000003f0d00728c */ /* 0x000fc4000bf25270 */
[----:B------:R-:W-:Y:S02]  /*1aba0*/  UISETP.NE.AND UP0, UPT, UR12, URZ, UPT ;  /* 0x0000003f0c00728c */ /* 0x000fe4000bf05270 */
[----:B------:R-:W-:-:S04]  /*1abb0*/  ULDC.64 UR16, c[0x0][0x2c8] ;  /* 0x0000b20000107ab9 */ /* 0x000fc80000000a00 */
[----:B------:R-:W-:Y:S01]  /*1abc0*/  PLOP3.LUT P0, PT, PT, PT, UP0, 0x40, 0x0 ;  /* 0x000000000000781c */ /* 0x000fe20003f0e808 */
[----:B--2---:R-:W-:-:S04]  /*1abd0*/  ULEA UR4, UR4, 0x7f, 0x7 ;  /* 0x0000007f04047891 */ /* 0x004fc8000f8e383f */
[----:B------:R-:W-:Y:S02]  /*1abe0*/  UIMAD.WIDE.U32 UR20, UR4, UR16, URZ ;  /* 0x00000010041472a5 */ /* 0x000fe4000f8e003f */
[----:B------:R-:W-:Y:S02]  /*1abf0*/  UIADD3 UR16, UR7, 0x1, -UR10 ;  /* 0x0000000107107890 */ /* 0x000fe4000fffe80a */
[----:B------:R-:W-:-:S04]  /*1ac00*/  @UP1 USHF.R.U32.HI UR4, URZ, UR17, UR21 ;  /* 0x000000113f041299 */ /* 0x000fc80008011615 */
[----:B------:R-:W-:-:S03]  /*1ac10*/  UIADD3 UR20, UR4, UR16, URZ ;  /* 0x0000001004147290 */ /* 0x000fc6000fffe03f */
[----:B------:R-:W-:Y:S02]  /*1ac20*/  ULDC UR4, c[0x0][0x324] ;  /* 0x0000c90000047ab9 */ /* 0x000fe40000000800 */
        /* <DEDUP_REMOVED lines=15> */
.L_x_1273:
[----:B------:R-:W-:Y:S02]  /*1ad20*/  UMOV UR17, 0x1 ;  /* 0x0000000100117882 */ /* 0x000fe40000000000 */
[----:B------:R-:W-:Y:S02]  /*1ad30*/  ULDC UR16, c[0x0][0x32c] ;  /* 0x0000cb0000107ab9 */ /* 0x000fe40000000800 */
[----:B------:R-:W-:-:S03]  /*1ad40*/  UISETP.NE.AND UP0, UPT, UR17, UR16, UPT ;  /* 0x000000101100728c */ /* 0x000fc6000bf05270 */
[----:B------:R-:W-:Y:S02]  /*1ad50*/  ULDC.64 UR16, c[0x0][0x330] ;  /* 0x0000cc0000107ab9 */ /* 0x000fe40000000a00 */
[----:B------:R-:W-:-:S07]  /*1ad60*/  UIMAD.WIDE.U32 UR22, UR20, UR16, URZ ;  /* 0x00000010141672a5 */ /* 0x000fce000f8e003f */
[----:B------:R-:W-:Y:S02]  /*1ad70*/  @UP0 UMOV UR21, UR23 ;  /* 0x0000001700150c82 */ /* 0x000fe40008000000 */
[----:B------:R-:W-:Y:S02]  /*1ad80*/  @UP0 USHF.R.U32.HI UR20, URZ, UR17, UR21 ;  /* 0x000000113f140299 */ /* 0x000fe40008011615 */
.L_x_1274:
[----:B------:R-:W-:Y:S02]  /*1ad90*/  ULDC UR16, c[0x0][0x32c] ;  /* 0x0000cb0000107ab9 */ /* 0x000fe40000000800 */
[----:B------:R-:W-:-:S04]  /*1ada0*/  UIMAD UR16, UR20, UR16, URZ ;  /* 0x00000010141072a4 */ /* 0x000fc8000f8e023f */
[----:B------:R-:W-:-:S04]  /*1adb0*/  UISETP.LT.AND UP0, UPT, UR4, UR16, UPT ;  /* 0x000000100400728c */ /* 0x000fc8000bf01270 */
[----:B------:R-:W-:-:S04]  /*1adc0*/  USEL UR4, UR4, UR16, !UP0 ;  /* 0x0000001004047287 */ /* 0x000fc8000c000000 */
.L_x_1272:
        /* <DEDUP_REMOVED lines=13> */
.L_x_1278:
[----:B------:R-:W-:Y:S04]  /*1aea0*/  DEPBAR.LE SB0, 0x0 ;  /* 0x000080000000791a */ /* 0x000fe80000000000 */
[----:B------:R-:W-:Y:S01]  /*1aeb0*/  BAR.SYNC.DEFER_BLOCKING 0x0 ;  /* 0x0000000000007b1d */ /* 0x000fe20000010000 */
[----:B------:R-:W-:Y:S06]  /*1aec0*/  UISETP.GT.AND UP0, UPT, UR18, UR19, UPT ;  /* 0x000000131200728c */ /* 0x000fec000bf04270 */
[----:B------:R-:W-:Y:S01]  /*1aed0*/  PLOP3.LUT P0, PT, PT, PT, UP0, 0x80, 0x0 ;  /* 0x000000000000781c */ /* 0x000fe20003f0f008 */
[----:B-----5:R1:W2:Y:S04]  /*1aee0*/  LDSM.16.M88.4 R96, [R223+0x6100] ;  /* 0x00610000df60783b */ /* 0x0202a80000000200 */
        /* <DEDUP_REMOVED lines=16> */
[----:B--234-:R-:W-:Y:S02]  /*1aff0*/  SHF.R.S32.HI R2, RZ, 0x1f, R236 ;  /* 0x0000001fff027819 */ /* 0x01cfe400000114ec */
[----:B------:R-:W-:Y:S03]  /*1b000*/  SHF.R.S32.HI R5, RZ, 0x1f, R235 ;  /* 0x0000001fff057819 */ /* 0x000fe600000114eb */
[----:B------:R-:W-:Y:S02]  /*1b010*/  IMAD R4, R2, c[0x0][0x208], RZ ;  /* 0x0000820002047a24 */ /* 0x000fe400078e02ff */
[C---:B------:R-:W-:Y:S04]  /*1b020*/  IMAD.WIDE.U32 R2, R236.reuse, c[0x0][0x208], RZ ;  /* 0x00008200ec027a25 */ /* 0x040fe800078e00ff */
[----:B------:R-:W-:Y:S04]  /*1b030*/  IMAD R4, R236, c[0x0][0x20c], R4 ;  /* 0x00008300ec047a24 */ /* 0x000fe800078e0204 */
        /* <DEDUP_REMOVED lines=9> */
[----:B------:R-:W2:Y:S04]  /*1b0d0*/  SHFL.IDX PT, R4, R3, RZ, 0x181f ;  /* 0x00181fff03047589 */ /* 0x000ea800000e0000 */
[----:B------:R-:W-:Y:S04]  /*1b0e0*/  SHFL.IDX PT, R5, R2, RZ, 0x181f ;  /* 0x00181fff02057589 */ /* 0x000fe800000e0000 */
        /* <DEDUP_REMOVED lines=8> */
[----:B------:R1:W1:Y:S01]  /*1b170*/  SHFL.IDX PT, R12, R2, 0x5, 0x181f ;  /* 0x00b81f00020c7f89 */ /* 0x00026200000e0000 */
[-C--:B--2---:R-:W-:Y:S02]  /*1b180*/  IADD3 R4, P0, R4, R234.reuse, RZ ;  /* 0x000000ea04047210 */ /* 0x084fe40007f1e0ff */
[-C--:B---3--:R-:W-:Y:S02]  /*1b190*/  IADD3 R8, P3, R8, R234.reuse, RZ ;  /* 0x000000ea08087210 */ /* 0x088fe40007f7e0ff */
[-C--:B----4-:R-:W-:Y:S01]  /*1b1a0*/  IADD3 R6, P2, R6, R234.reuse, RZ ;  /* 0x000000ea06067210 */ /* 0x090fe20007f5e0ff */
[--C-:B------:R-:W-:Y:S01]  /*1b1b0*/  IMAD.X R5, R5, 0x1, R233.reuse, P0 ;  /* 0x0000000105057824 */ /* 0x100fe200000e06e9 */
[-C--:B------:R-:W-:Y:S04]  /*1b1c0*/  IADD3 R10, P0, R10, R234.reuse, RZ ;  /* 0x000000ea0a0a7210 */ /* 0x080fe80007f1e0ff */
[----:B------:R2:W-:Y:S01]  /*1b1d0*/  LDGSTS.E.BYPASS.LTC128B.128 [R243], [R4.64], !P6 ;  /* 0x0000000004f37fae */ /* 0x0005e2000f101d4e */
[--C-:B------:R-:W-:Y:S02]  /*1b1e0*/  IMAD.X R11, R7, 0x1, R233.reuse, P0 ;  /* 0x00000001070b7824 */ /* 0x100fe400000e06e9 */
[--C-:B-----5:R-:W-:Y:S03]  /*1b1f0*/  IMAD.X R7, R14, 0x1, R233.reuse, P2 ;  /* 0x000000010e077824 */ /* 0x120fe600010e06e9 */
[----:B------:R3:W-:Y:S01]  /*1b200*/  LDGSTS.E.BYPASS.LTC128B.128 [R243+0x800], [R10.64], !P6 ;  /* 0x008000000af37fae */ /* 0x0007e2000f101d4e */
[-C--:B-1----:R-:W-:Y:S04]  /*1b210*/  IADD3 R2, P0, R3, R234.reuse, RZ ;  /* 0x000000ea03027210 */ /* 0x082fe80007f1e0ff */
        /* <DEDUP_REMOVED lines=8> */
.L_x_1276:
[-C--:B--234-:R-:W-:Y:S01]  /*1b2a0*/  HMMA.16816.F32.BF16 R4, R96, R16.reuse, RZ ;  /* 0x000000106004723c */ /* 0x09cfe200000418ff */
        /* <DEDUP_REMOVED lines=128> */
[--C-:B------:R-:W-:Y:S01]  /*1bab0*/  IMAD.MOV.U32 R2, RZ, RZ, R3.reuse ;  /* 0x000000ffff027224 */ /* 0x100fe200078e0003 */
[----:B------:R-:W-:Y:S04]  /*1bac0*/  @P2 SHF.R.U32.HI R2, RZ, c[0x0][0x2c0], R128 ;  /* 0x0000b000ff022a19 */ /* 0x000fe80000011680 */
[C---:B---3--:R-:W-:Y:S04]  /*1bad0*/  @!P1 IADD3 R129, P0, R2.reuse, R132, RZ ;  /* 0x0000008402819210 */ /* 0x048fe80007f1e0ff */
[----:B----4-:R-:W-:Y:S01]  /*1bae0*/  @!P1 LEA.HI.X.SX32 R130, R2, R130, 0x1, P0 ;  /* 0x0000008202829211 */ /* 0x010fe200000f0eff */
[----:B------:R-:W-:Y:S01]  /*1baf0*/  IMAD.MOV R2, RZ, RZ, -R2 ;  /* 0x000000ffff027224 */ /* 0x000fe200078e0a02 */
[C---:B------:R-:W-:Y:S03]  /*1bb00*/  @!P1 LEA R128, P0, R129.reuse, c[0x0][0x2a0], 0x2 ;  /* 0x0000a80081809a11 */ /* 0x040fe600078010ff */
[----:B------:R-:W-:Y:S01]  /*1bb10*/  IMAD R236, R2, c[0x0][0x2b8], R3 ;  /* 0x0000ae0002ec7a24 */ /* 0x000fe200078e0203 */
[----:B------:R-:W-:Y:S04]  /*1bb20*/  @!P1 LEA.HI.X R129, R129, c[0x0][0x2a4], R130, 0x2, P0 ;  /* 0x0000a90081819a11 */ /* 0x000fe800000f1482 */
[----:B------:R-:W-:Y:S01]  /*1bb30*/  SHF.R.S32.HI R2, RZ, 0x1f, R236 ;  /* 0x0000001fff027819 */ /* 0x000fe200000114ec */
[----:B------:R1:W2:Y:S04]  /*1bb40*/  @!P1 LDG.E R235, [R128.64] ;  /* 0x0000000e80eb9981 */ /* 0x0002a8000c1e1900 */
[----:B-1----:R-:W-:Y:S02]  /*1bb50*/  IMAD R128, R2, c[0x0][0x1e0], RZ ;  /* 0x0000780002807a24 */ /* 0x002fe400078e02ff */
[C---:B------:R-:W-:Y:S04]  /*1bb60*/  IMAD.WIDE.U32 R2, R236.reuse, c[0x0][0x1e0], RZ ;  /* 0x00007800ec027a25 */ /* 0x040fe800078e00ff */
        /* <DEDUP_REMOVED lines=26> */
[----:B------:R-:W4:Y:S01]  /*1bd10*/  SHFL.IDX PT, R177, R2, 0x4, 0x181f ;  /* 0x00981f0002b17f89 */ /* 0x000f2200000e0000 */
[-C--:B-----5:R-:W-:Y:S03]  /*1bd20*/  IADD3 R132, P2, R132, R234.reuse, RZ ;  /* 0x000000ea84847210 */ /* 0x0a0fe60007f5e0ff */
[----:B------:R2:W5:Y:S01]  /*1bd30*/  SHFL.IDX PT, R176, R2, 0x5, 0x181f ;  /* 0x00b81f0002b07f89 */ /* 0x00056200000e0000 */
[--C-:B------:R-:W-:Y:S03]  /*1bd40*/  IMAD.X R173, R173, 0x1, R233.reuse, P3 ;  /* 0x00000001adad7824 */ /* 0x100fe600018e06e9 */
[----:B------:R5:W-:Y:S04]  /*1bd50*/  LDGSTS.E.BYPASS.LTC128B.128 [R237+0x3900], [R174.64], !P6 ;  /* 0x03900000aeed7fae */ /* 0x000be8000f101d4e */
[----:B------:R5:W-:Y:S01]  /*1bd60*/  LDGSTS.E.BYPASS.LTC128B.128 [R237+0x4100], [R172.64], !P6 ;  /* 0x04100000aced7fae */ /* 0x000be2000f101d4e */
[-C--:B---3--:R-:W-:Y:S01]  /*1bd70*/  IADD3 R128, P1, R133, R234.reuse, RZ ;  /* 0x000000ea85807210 */ /* 0x088fe20007f3e0ff */
[--C-:B-1----:R-:W-:Y:S01]  /*1bd80*/  IMAD.X R133, R178, 0x1, R233.reuse, P2 ;  /* 0x00000001b2857824 */ /* 0x102fe200010e06e9 */
[----:B--2---:R-:W-:Y:S03]  /*1bd90*/  IADD3 R2, P0, R3, R234, RZ ;  /* 0x000000ea03027210 */ /* 0x004fe60007f1e0ff */
[--C-:B----4-:R-:W-:Y:S01]  /*1bda0*/  IMAD.X R129, R177, 0x1, R233.reuse, P1 ;  /* 0x00000001b1817824 */ /* 0x110fe200008e06e9 */
[----:B------:R1:W-:Y:S01]  /*1bdb0*/  LDGSTS.E.BYPASS.LTC128B.128 [R237+0x4900], [R132.64], !P6 ;  /* 0x0490000084ed7fae */ /* 0x0003e2000f101d4e */
[----:B-----5:R-:W-:Y:S03]  /*1bdc0*/  IMAD.X R3, R176, 0x1, R233, P0 ;  /* 0x00000001b0037824 */ /* 0x020fe600000e06e9 */
[----:B------:R1:W-:Y:S04]  /*1bdd0*/  LDGSTS.E.BYPASS.LTC128B.128 [R237+0x5100], [R128.64], !P6 ;  /* 0x0510000080ed7fae */ /* 0x0003e8000f101d4e */
[----:B------:R1:W-:Y:S02]  /*1bde0*/  LDGSTS.E.BYPASS.LTC128B.128 [R237+0x5900], [R2.64], !P6 ;  /* 0x0590000002ed7fae */ /* 0x0003e4000f101d4e */
.L_x_1277:
[----:B------:R-:W-:Y:S01]  /*1bdf0*/  FMNMX.FTZ R130, R4, R0, !PT ;  /* 0x0000000004827209 */ /* 0x000fe20007810000 */
[----:B------:R-:W-:Y:S01]  /*1be00*/  LDSM.16.MT88.4 R176, [R220+0x100] ;  /* 0x00010000dcb0783b */ /* 0x000fe20000004200 */
[----:B-1----:R-:W-:Y:S01]  /*1be10*/  FMNMX.FTZ R3, R6, R131, !PT ;  /* 0x0000008306037209 */ /* 0x002fe20007810000 */
[----:B------:R-:W-:Y:S01]  /*1be20*/  UISETP.GT.AND UP0, UPT, UR19, UR4, UPT ;  /* 0x000000041300728c */ /* 0x000fe2000bf04270 */
[----:B------:R-:W-:Y:S01]  /*1be30*/  FMNMX.FTZ R130, R5, R130, !PT ;  /* 0x0000008205827209 */ /* 0x000fe20007810000 */
[----:B------:R-:W-:Y:S01]  /*1be40*/  UIADD3 UR19, UR19, -0x1, URZ ;  /* 0xffffffff13137890 */ /* 0x000fe2000fffe03f */
[----:B------:R-:W-:Y:S02]  /*1be50*/  FMNMX.FTZ R3, R7, R3, !PT ;  /* 0x0000000307037209 */ /* 0x000fe40007810000 */
[----:B------:R-:W-:Y:S01]  /*1be60*/  FMNMX.FTZ R130, R16, R130, !PT ;  /* 0x0000008210827209 */ /* 0x000fe20007810000 */
[----:B------:R-:W2:Y:S01]  /*1be70*/  LDL.LU R250, [R1+0x4] ;  /* 0x0000040001fa7983 */ /* 0x000ea20000300800 */
[----:B------:R-:W-:Y:S02]  /*1be80*/  FMNMX.FTZ R3, R18, R3, !PT ;  /* 0x0000000312037209 */ /* 0x000fe40007810000 */
[----:B------:R-:W-:Y:S01]  /*1be90*/  FMNMX.FTZ R130, R17, R130, !PT ;  /* 0x0000008211827209 */ /* 0x000fe20007810000 */
[----:B------:R-:W3:Y:S01]  /*1bea0*/  LDL.LU R249, [R1+0x8] ;  /* 0x0000080001f97983 */ /* 0x000ee20000300800 */
[----:B------:R-:W-:Y:S02]  /*1beb0*/  FMNMX.FTZ R3, R19, R3, !PT ;  /* 0x0000000313037209 */ /* 0x000fe40007810000 */
[----:B------:R-:W-:Y:S01]  /*1bec0*/  FMNMX.FTZ R130, R20, R130, !PT ;  /* 0x0000008214827209 */ /* 0x000fe20007810000 */
[----:B------:R-:W4:Y:S01]  /*1bed0*/  LDL.LU R248, [R1+0xc] ;  /* 0x00000c0001f87983 */ /* 0x000f220000300800 */
[----:B------:R-:W-:Y:S02]  /*1bee0*/  FMNMX.FTZ R2, R8, R134, !PT ;  /* 0x0000008608027209 */ /* 0x000fe40007810000 */
[----:B------:R-:W-:Y:S01]  /*1bef0*/  FMNMX.FTZ R130, R21, R130, !PT ;  /* 0x0000008215827209 */ /* 0x000fe20007810000 */
[----:B------:R-:W5:Y:S01]  /*1bf00*/  LDL.LU R247, [R1+0x10] ;  /* 0x0000100001f77983 */ /* 0x000f620000300800 */
        /* <DEDUP_REMOVED lines=75> */
[----:B------:R-:W-:Y:S01]  /*1c3c0*/  PLOP3.LUT P0, PT, PT, PT, UP0, 0x80, 0x0 ;  /* 0x000000000000781c */ /* 0x000fe20003f0f008 */
[----:B------:R-:W1:Y:S01]  /*1c3d0*/  SHFL.BFLY PT, R132, R2, 0x2, 0x1f ;  /* 0x0c401f0002847f89 */ /* 0x000e6200000e0000 */
[----:B------:R-:W-:Y:S04]  /*1c3e0*/  FMNMX.FTZ R128, R47, R128, !PT ;  /* 0x000000802f807209 */ /* 0x000fe80007810000 */
[----:B------:R-:W-:Y:S04]  /*1c3f0*/  FMNMX.FTZ R128, R58, R128, !PT ;  /* 0x000000803a807209 */ /* 0x000fe80007810000 */
[----:B------:R-:W-:Y:S04]  /*1c400*/  FMNMX.FTZ R128, R59, R128, !PT ;  /* 0x000000803b807209 */ /* 0x000fe80007810000 */
[----:B------:R-:W-:Y:S04]  /*1c410*/  FMNMX.FTZ R128, R62, R128, !PT ;  /* 0x000000803e807209 */ /* 0x000fe80007810000 */
[----:B------:R-:W-:Y:S02]  /*1c420*/  FMNMX.FTZ R128, R63, R128, !PT ;  /* 0x000000803f807209 */ /* 0x000fe40007810000 */
[----:B-1----:R-:W-:Y:S02]  /*1c430*/  FMNMX.FTZ R130, R130, R133, !PT ;  /* 0x0000008582827209 */ /* 0x002fe40007810000 */
[----:B------:R-:W-:Y:S02]  /*1c440*/  FMNMX.FTZ R3, R3, R129, !PT ;  /* 0x0000008103037209 */ /* 0x000fe40007810000 */
[----:B------:R-:W-:Y:S01]  /*1c450*/  FMNMX.FTZ R129, R74, R128, !PT ;  /* 0x000000804a817209 */ /* 0x000fe20007810000 */
[----:B------:R-:W1:Y:S01]  /*1c460*/  SHFL.BFLY PT, R172, R130, 0x1, 0x1f ;  /* 0x0c201f0082ac7f89 */ /* 0x000e6200000e0000 */
[----:B------:R-:W-:Y:S02]  /*1c470*/  FMNMX.FTZ R128, R2, R132, !PT ;  /* 0x0000008402807209 */ /* 0x000fe40007810000 */
[----:B------:R-:W-:Y:S04]  /*1c480*/  FMNMX.FTZ R2, R75, R129, !PT ;  /* 0x000000814b027209 */ /* 0x000fe80007810000 */
[----:B------:R-:W-:Y:S01]  /*1c490*/  FMNMX.FTZ R2, R78, R2, !PT ;  /* 0x000000024e027209 */ /* 0x000fe20007810000 */
[----:B------:R-:W1:Y:S03]  /*1c4a0*/  SHFL.BFLY PT, R133, R3, 0x1, 0x1f ;  /* 0x0c201f0003857f89 */ /* 0x000e6600000e0000 */
[----:B------:R-:W-:Y:S04]  /*1c4b0*/  FMNMX.FTZ R2, R79, R2, !PT ;  /* 0x000000024f027209 */ /* 0x000fe80007810000 */
[----:B------:R-:W-:Y:S01]  /*1c4c0*/  FMNMX.FTZ R132, R90, R2, !PT ;  /* 0x000000025a847209 */ /* 0x000fe20007810000 */
[----:B------:R-:W1:Y:S02]  /*1c4d0*/  SHFL.BFLY PT, R173, R128, 0x1, 0x1f ;  /* 0x0c201f0080ad7f89 */ /* 0x000e6400000e0000 */
[----:B-1----:R-:W-:Y:S05]  /*1c4e0*/  FMNMX.FTZ R130, R130, R172, !PT ;  /* 0x000000ac82827209 */ /* 0x002fea0007810000 */
[C---:B------:R-:W-:Y:S02]  /*1c4f0*/  FMUL.FTZ R181, R130.reuse, c[0x0][0x2d0] ;  /* 0x0000b40082b57a20 */ /* 0x040fe40000410000 */
[----:B------:R-:W-:Y:S01]  /*1c500*/  FADD.FTZ R0, -R130, R0 ;  /* 0x0000000082007221 */ /* 0x000fe20000010100 */
[----:B------:R-:W-:Y:S01]  /*1c510*/  FMNMX.FTZ R129, R3, R133, !PT ;  /* 0x0000008503817209 */ /* 0x000fe20007810000 */
[--C-:B------:R-:W-:Y:S02]  /*1c520*/  FFMA.FTZ R48, R48, c[0x0][0x2d0], -R181.reuse ;  /* 0x0000b40030307a23 */ /* 0x100fe400000108b5 */
[--C-:B------:R-:W-:Y:S02]  /*1c530*/  FFMA.FTZ R49, R49, c[0x0][0x2d0], -R181.reuse ;  /* 0x0000b40031317a23 */ /* 0x100fe400000108b5 */
[----:B------:R-:W-:Y:S01]  /*1c540*/  MUFU.EX2 R189, R48 ;  /* 0x0000003000bd7308 */ /* 0x000fe20000000800 */
[--C-:B------:R-:W-:Y:S01]  /*1c550*/  FFMA.FTZ R52, R52, c[0x0][0x2d0], -R181.reuse ;  /* 0x0000b40034347a23 */ /* 0x100fe200000108b5 */
[----:B------:R-:W-:Y:S01]  /*1c560*/  FMNMX.FTZ R128, R128, R173, !PT ;  /* 0x000000ad80807209 */ /* 0x000fe20007810000 */
[--C-:B------:R-:W-:Y:S01]  /*1c570*/  FFMA.FTZ R53, R53, c[0x0][0x2d0], -R181.reuse ;  /* 0x0000b40035357a23 */ /* 0x100fe200000108b5 */
[----:B------:R-:W-:Y:S01]  /*1c580*/  LDSM.16.MT88.4 R172, [R217+0x100] ;  /* 0x00010000d9ac783b */ /* 0x000fe20000004200 */
[----:B------:R-:W-:Y:S02]  /*1c590*/  FMUL.FTZ R180, R129, c[0x0][0x2d0] ;  /* 0x0000b40081b47a20 */ /* 0x000fe40000410000 */
[--C-:B------:R-:W-:Y:S03]  /*1c5a0*/  FFMA.FTZ R16, R16, c[0x0][0x2d0], -R181.reuse ;  /* 0x0000b40010107a23 */ /* 0x100fe600000108b5 */
[----:B------:R-:W-:Y:S01]  /*1c5b0*/  MUFU.EX2 R187, R49 ;  /* 0x0000003100bb7308 */ /* 0x000fe20000000800 */
[----:B------:R-:W-:Y:S01]  /*1c5c0*/  FMUL.FTZ R2, R0, c[0x0][0x2d0] ;  /* 0x0000b40000027a20 */ /* 0x000fe20000410000 */
[----:B------:R-:W-:Y:S01]  /*1c5d0*/  FMNMX.FTZ R0, R91, R132, !PT ;  /* 0x000000845b007209 */ /* 0x000fe20007810000 */
[--C-:B------:R-:W-:Y:S02]  /*1c5e0*/  FFMA.FTZ R50, R50, c[0x0][0x2d0], -R180.reuse ;  /* 0x0000b40032327a23 */ /* 0x100fe400000108b4 */
[--C-:B------:R-:W-:Y:S01]  /*1c5f0*/  FFMA.FTZ R51, R51, c[0x0][0x2d0], -R180.reuse ;  /* 0x0000b40033337a23 */ /* 0x100fe200000108b4 */
[----:B------:R-:W-:Y:S01]  /*1c600*/  FMNMX.FTZ R0, R94, R0, !PT ;  /* 0x000000005e007209 */ /* 0x000fe20007810000 */
[--C-:B------:R-:W-:Y:S02]  /*1c610*/  FFMA.FTZ R54, R54, c[0x0][0x2d0], -R180.reuse ;  /* 0x0000b40036367a23 */ /* 0x100fe400000108b4 */
[--C-:B------:R-:W-:Y:S01]  /*1c620*/  FFMA.FTZ R55, R55, c[0x0][0x2d0], -R180.reuse ;  /* 0x0000b40037377a23 */ /* 0x100fe200000108b4 */
[----:B------:R1:W1:Y:S01]  /*1c630*/  MUFU.EX2 R133, R2 ;  /* 0x0000000200857308 */ /* 0x0002620000000800 */
[--C-:B------:R-:W-:Y:S01]  /*1c640*/  FFMA.FTZ R17, R17, c[0x0][0x2d0], -R181.reuse ;  /* 0x0000b40011117a23 */ /* 0x100fe200000108b5 */
[----:B------:R-:W-:Y:S01]  /*1c650*/  FMNMX.FTZ R0, R95, R0, !PT ;  /* 0x000000005f007209 */ /* 0x000fe20007810000 */
[--C-:B------:R-:W-:Y:S02]  /*1c660*/  FFMA.FTZ R18, R18, c[0x0][0x2d0], -R180.reuse ;  /* 0x0000b40012127a23 */ /* 0x100fe400000108b4 */
[--C-:B------:R-:W-:Y:S02]  /*1c670*/  FFMA.FTZ R19, R19, c[0x0][0x2d0], -R180.reuse ;  /* 0x0000b40013137a23 */ /* 0x100fe400000108b4 */
[--C-:B------:R-:W-:Y:S01]  /*1c680*/  FFMA.FTZ R64, R64, c[0x0][0x2d0], -R181.reuse ;  /* 0x0000b40040407a23 */ /* 0x100fe200000108b5 */
[----:B------:R-:W1:Y:S01]  /*1c690*/  SHFL.BFLY PT, R3, R0, 0x2, 0x1f ;  /* 0x0c401f0000037f89 */ /* 0x000e6200000e0000 */
        /* <DEDUP_REMOVED lines=11> */
[C---:B------:R-:W-:Y:S02]  /*1c750*/  FMUL.FTZ R104, R133.reuse, R104 ;  /* 0x0000006885687220 */ /* 0x040fe40000410000 */
[----:B------:R-:W-:Y:S01]  /*1c760*/  FMUL.FTZ R2, R2, c[0x0][0x2d0] ;  /* 0x0000b40002027a20 */ /* 0x000fe20000410000 */
[----:B------:R-:W-:Y:S01]  /*1c770*/  MUFU.EX2 R242, R18 ;  /* 0x0000001200f27308 */ /* 0x000fe20000000800 */
[C---:B------:R-:W-:Y:S01]  /*1c780*/  FMUL.FTZ R105, R133.reuse, R105 ;  /* 0x0000006985697220 */ /* 0x040fe20000410000 */
[----:B------:R-:W-:Y:S01]  /*1c790*/  FMNMX.FTZ R0, R0, R3, !PT ;  /* 0x0000000300007209 */ /* 0x000fe20007810000 */
[C---:B------:R-:W-:Y:S02]  /*1c7a0*/  FMUL.FTZ R112, R133.reuse, R112 ;  /* 0x0000007085707220 */ /* 0x040fe40000410000 */
[C---:B------:R-:W-:Y:S02]  /*1c7b0*/  FMUL.FTZ R16, R133.reuse, R148 ;  /* 0x0000009485107220 */ /* 0x040fe40000410000 */
[C---:B------:R-:W-:Y:S02]  /*1c7c0*/  FMUL.FTZ R113, R133.reuse, R113 ;  /* 0x0000007185717220 */ /* 0x040fe40000410000 */
[C---:B------:R-:W-:Y:S01]  /*1c7d0*/  FMUL.FTZ R116, R133.reuse, R116 ;  /* 0x0000007485747220 */ /* 0x040fe20000410000 */
[----:B------:R1:W1:Y:S01]  /*1c7e0*/  MUFU.EX2 R132, R2 ;  /* 0x0000000200847308 */ /* 0x0002620000000800 */
[----:B------:R-:W-:Y:S02]  /*1c7f0*/  FMUL.FTZ R117, R133, R117 ;  /* 0x0000007585757220 */ /* 0x000fe40000410000 */
[--C-:B------:R-:W-:Y:S02]  /*1c800*/  FFMA.FTZ R33, R33, c[0x0][0x2d0], -R181.reuse ;  /* 0x0000b40021217a23 */ /* 0x100fe400000108b5 */
[----:B------:R-:W-:Y:S02]  /*1c810*/  FMUL.FTZ R17, R133, R149 ;  /* 0x0000009585117220 */ /* 0x000fe40000410000 */
[--C-:B------:R-:W-:Y:S02]  /*1c820*/  FFMA.FTZ R34, R34, c[0x0][0x2d0], -R180.reuse ;  /* 0x0000b40022227a23 */ /* 0x100fe400000108b4 */
[--C-:B------:R-:W-:Y:S01]  /*1c830*/  FFMA.FTZ R35, R35, c[0x0][0x2d0], -R180.reuse ;  /* 0x0000b40023237a23 */ /* 0x100fe200000108b4 */
[----:B------:R2:W-:Y:S01]  /*1c840*/  MUFU.EX2 R241, R19 ;  /* 0x0000001300f17308 */ /* 0x0005e20000000800 */
[C---:B------:R-:W-:Y:S02]  /*1c850*/  FMUL.FTZ R100, R133.reuse, R100 ;  /* 0x0000006485647220 */ /* 0x040fe40000410000 */
[----:B------:R-:W-:Y:S02]  /*1c860*/  FMUL.FTZ R101, R133, R101 ;  /* 0x0000006585657220 */ /* 0x000fe40000410000 */
[--C-:B------:R-:W-:Y:S02]  /*1c870*/  FFMA.FTZ R36, R36, c[0x0][0x2d0], -R181.reuse ;  /* 0x0000b40024247a23 */ /* 0x100fe400000108b5 */
[--C-:B------:R-:W-:Y:S02]  /*1c880*/  FFMA.FTZ R37, R37, c[0x0][0x2d0], -R181.reuse ;  /* 0x0000b40025257a23 */ /* 0x100fe400000108b5 */
[--C-:B------:R-:W-:Y:S01]  /*1c890*/  FFMA.FTZ R38, R38, c[0x0][0x2d0], -R180.reuse ;  /* 0x0000b40026267a23 */ /* 0x100fe200000108b4 */
[----:B------:R3:W-:Y:S01]  /*1c8a0*/  MUFU.EX2 R209, R20 ;  /* 0x0000001400d17308 */ /* 0x0007e20000000800 */
[----:B------:R-:W-:Y:S02]  /*1c8b0*/  FFMA.FTZ R39, R39, c[0x0][0x2d0], -R180 ;  /* 0x0000b40027277a23 */ /* 0x000fe400000108b4 */
[--C-:B------:R-:W-:Y:S02]  /*1c8c0*/  FFMA.FTZ R97, R97, c[0x0][0x2d0], -R181.reuse ;  /* 0x0000b40061617a23 */ /* 0x100fe400000108b5 */
[----:B-1----:R-:W-:Y:S02]  /*1c8d0*/  FADD.FTZ R2, -R128, R134 ;  /* 0x0000008680027221 */ /* 0x002fe40000010100 */
[----:B------:R-:W-:Y:S02]  /*1c8e0*/  FMUL.FTZ R18, R132, R150 ;  /* 0x0000009684127220 */ /* 0x000fe40000410000 */
[----:B------:R-:W-:Y:S01]  /*1c8f0*/  FMUL.FTZ R2, R2, c[0x0][0x2d0] ;  /* 0x0000b40002027a20 */ /* 0x000fe20000410000 */
[----:B------:R1:W-:Y:S01]  /*1c900*/  MUFU.EX2 R212, R21 ;  /* 0x0000001500d47308 */ /* 0x0003e20000000800 */
[C---:B------:R-:W-:Y:S02]  /*1c910*/  FMUL.FTZ R106, R132.reuse, R106 ;  /* 0x0000006a846a7220 */ /* 0x040fe40000410000 */
[C---:B------:R-:W-:Y:S02]  /*1c920*/  FMUL.FTZ R107, R132.reuse, R107 ;  /* 0x0000006b846b7220 */ /* 0x040fe40000410000 */
[C---:B--2---:R-:W-:Y:S02]  /*1c930*/  FMUL.FTZ R19, R132.reuse, R151 ;  /* 0x0000009784137220 */ /* 0x044fe40000410000 */
[----:B------:R-:W-:Y:S01]  /*1c940*/  LDSM.16.MT88.4 R148, [R219+0x100] ;  /* 0x00010000db94783b */ /* 0x000fe20000004200 */
[C---:B------:R-:W-:Y:S02]  /*1c950*/  FMUL.FTZ R114, R132.reuse, R114 ;  /* 0x0000007284727220 */ /* 0x040fe40000410000 */
[----:B------:R2:W2:Y:S01]  /*1c960*/  MUFU.EX2 R131, R2 ;  /* 0x0000000200837308 */ /* 0x0004a20000000800 */
[C---:B------:R-:W-:Y:S02]  /*1c970*/  FMUL.FTZ R115, R132.reuse, R115 ;  /* 0x0000007384737220 */ /* 0x040fe40000410000 */
[C---:B------:R-:W-:Y:S02]  /*1c980*/  FMUL.FTZ R118, R132.reuse, R118 ;  /* 0x0000007684767220 */ /* 0x040fe40000410000 */
[C---:B------:R-:W-:Y:S02]  /*1c990*/  FMUL.FTZ R119, R132.reuse, R119 ;  /* 0x0000007784777220 */ /* 0x040fe40000410000 */
[----:B---3--:R-:W-:Y:S02]  /*1c9a0*/  FMUL.FTZ R20, R133, R152 ;  /* 0x0000009885147220 */ /* 0x008fe40000410000 */
[C---:B------:R-:W-:Y:S01]  /*1c9b0*/  FMUL.FTZ R102, R132.reuse, R102 ;  /* 0x0000006684667220 */ /* 0x040fe20000410000 */
[----:B------:R3:W-:Y:S01]  /*1c9c0*/  MUFU.EX2 R204, R22 ;  /* 0x0000001600cc7308 */ /* 0x0007e20000000800 */
[----:B------:R-:W-:Y:S02]  /*1c9d0*/  FMUL.FTZ R103, R132, R103 ;  /* 0x0000006784677220 */ /* 0x000fe40000410000 */
[--C-:B------:R-:W-:Y:S02]  /*1c9e0*/  FFMA.FTZ R99, R99, c[0x0][0x2d0], -R180.reuse ;  /* 0x0000b40063637a23 */ /* 0x100fe400000108b4 */
[----:B-1----:R-:W-:Y:S02]  /*1c9f0*/  FMUL.FTZ R21, R133, R153 ;  /* 0x0000009985157220 */ /* 0x002fe40000410000 */
[--C-:B------:R-:W-:Y:S02]  /*1ca00*/  FFMA.FTZ R4, R4, c[0x0][0x2d0], -R181.reuse ;  /* 0x0000b40004047a23 */ /* 0x100fe400000108b5 */
[--C-:B------:R-:W-:Y:S01]  /*1ca10*/  FFMA.FTZ R5, R5, c[0x0][0x2d0], -R181.reuse ;  /* 0x0000b40005057a23 */ /* 0x100fe200000108b5 */
[----:B------:R1:W-:Y:S01]  /*1ca20*/  MUFU.EX2 R207, R23 ;  /* 0x0000001700cf7308 */ /* 0x0003e20000000800 */
[--C-:B------:R-:W-:Y:S02]  /*1ca30*/  FFMA.FTZ R6, R6, c[0x0][0x2d0], -R180.reuse ;  /* 0x0000b40006067a23 */ /* 0x100fe400000108b4 */
[--C-:B------:R-:W-:Y:S01]  /*1ca40*/  FFMA.FTZ R7, R7, c[0x0][0x2d0], -R180.reuse ;  /* 0x0000b40007077a23 */ /* 0x100fe200000108b4 */
[----:B--2---:R-:W2:Y:S01]  /*1ca50*/  SHFL.BFLY PT, R2, R0, 0x1, 0x1f ;  /* 0x0c201f0000027f89 */ /* 0x004ea200000e0000 */
[C---:B------:R-:W-:Y:S02]  /*1ca60*/  FMUL.FTZ R108, R131.reuse, R108 ;  /* 0x0000006c836c7220 */ /* 0x040fe40000410000 */
[C---:B------:R-:W-:Y:S02]  /*1ca70*/  FMUL.FTZ R109, R131.reuse, R109 ;  /* 0x0000006d836d7220 */ /* 0x040fe40000410000 */
[C---:B------:R-:W-:Y:S01]  /*1ca80*/  FMUL.FTZ R120, R131.reuse, R120 ;  /* 0x0000007883787220 */ /* 0x040fe20000410000 */
[----:B------:R4:W-:Y:S01]  /*1ca90*/  MUFU.EX2 R239, R4 ;  /* 0x0000000400ef7308 */ /* 0x0009e20000000800 */
[C---:B------:R-:W-:Y:S02]  /*1caa0*/  FMUL.FTZ R121, R131.reuse, R121 ;  /* 0x0000007983797220 */ /* 0x040fe40000410000 */
[C---:B------:R-:W-:Y:S02]  /*1cab0*/  FMUL.FTZ R124, R131.reuse, R124 ;  /* 0x0000007c837c7220 */ /* 0x040fe40000410000 */
[----:B------:R-:W-:Y:S02]  /*1cac0*/  FMUL.FTZ R125, R131, R125 ;  /* 0x0000007d837d7220 */ /* 0x000fe40000410000 */
[----:B---3--:R-:W-:Y:S02]  /*1cad0*/  FMUL.FTZ R22, R132, R154 ;  /* 0x0000009a84167220 */ /* 0x008fe40000410000 */
[--C-:B------:R-:W-:Y:S01]  /*1cae0*/  FFMA.FTZ R68, R68, c[0x0][0x2d0], -R181.reuse ;  /* 0x0000b40044447a23 */ /* 0x100fe200000108b5 */
[----:B------:R-:W3:Y:S01]  /*1caf0*/  MUFU.EX2 R245, R5 ;  /* 0x0000000500f57308 */ /* 0x000ee20000000800 */
[--C-:B------:R-:W-:Y:S02]  /*1cb00*/  FFMA.FTZ R69, R69, c[0x0][0x2d0], -R181.reuse ;  /* 0x0000b40045457a23 */ /* 0x100fe400000108b5 */
[--C-:B------:R-:W-:Y:S02]  /*1cb10*/  FFMA.FTZ R70, R70, c[0x0][0x2d0], -R180.reuse ;  /* 0x0000b40046467a23 */ /* 0x100fe400000108b4 */
[----:B-1----:R-:W-:Y:S02]  /*1cb20*/  FMUL.FTZ R23, R132, R155 ;  /* 0x0000009b84177220 */ /* 0x002fe40000410000 */
[----:B------:R-:W-:Y:S01]  /*1cb30*/  FFMA.FTZ R71, R71, c[0x0][0x2d0], -R180 ;  /* 0x0000b40047477a23 */ /* 0x000fe200000108b4 */
[----:B--2---:R-:W-:Y:S01]  /*1cb40*/  FMNMX.FTZ R3, R2, R0, !PT ;  /* 0x0000000002037209 */ /* 0x004fe20007810000 */
[--C-:B------:R-:W-:Y:S01]  /*1cb50*/  FFMA.FTZ R80, R80, c[0x0][0x2d0], -R181.reuse ;  /* 0x0000b40050507a23 */ /* 0x100fe200000108b5 */
[----:B------:R-:W-:Y:S01]  /*1cb60*/  MUFU.EX2 R215, R6 ;  /* 0x0000000600d77308 */ /* 0x000fe20000000800 */
[----:B------:R-:W-:Y:S02]  /*1cb70*/  FFMA.FTZ R81, R81, c[0x0][0x2d0], -R181 ;  /* 0x0000b40051517a23 */ /* 0x000fe400000108b5 */
[C---:B------:R-:W-:Y:S02]  /*1cb80*/  FADD.FTZ R0, -R3.reuse, R135 ;  /* 0x0000008703007221 */ /* 0x040fe40000010100 */
[----:B------:R-:W-:Y:S02]  /*1cb90*/  FMUL.FTZ R135, R128, c[0x0][0x2d0] ;  /* 0x0000b40080877a20 */ /* 0x000fe40000410000 */
[----:B------:R-:W-:Y:S02]  /*1cba0*/  FMUL.FTZ R2, R3, c[0x0][0x2d0] ;  /* 0x0000b40003027a20 */ /* 0x000fe40000410000 */
[--C-:B------:R-:W-:Y:S01]  /*1cbb0*/  FFMA.FTZ R44, R44, c[0x0][0x2d0], -R135.reuse ;  /* 0x0000b4002c2c7a23 */ /* 0x100fe20000010887 */
[----:B------:R-:W-:Y:S01]  /*1cbc0*/  MUFU.EX2 R240, R7 ;  /* 0x0000000700f07308 */ /* 0x000fe20000000800 */
[----:B------:R-:W-:Y:S02]  /*1cbd0*/  FMUL.FTZ R0, R0, c[0x0][0x2d0] ;  /* 0x0000b40000007a20 */ /* 0x000fe40000410000 */
[--C-:B------:R-:W-:Y:S02]  /*1cbe0*/  FFMA.FTZ R12, R12, c[0x0][0x2d0], -R135.reuse ;  /* 0x0000b4000c0c7a23 */ /* 0x100fe40000010887 */
[--C-:B------:R-:W-:Y:S02]  /*1cbf0*/  FFMA.FTZ R13, R13, c[0x0][0x2d0], -R135.reuse ;  /* 0x0000b4000d0d7a23 */ /* 0x100fe40000010887 */
[--C-:B------:R-:W-:Y:S02]  /*1cc00*/  FFMA.FTZ R14, R14, c[0x0][0x2d0], -R2.reuse ;  /* 0x0000b4000e0e7a23 */ /* 0x100fe40000010802 */
[--C-:B------:R-:W-:Y:S01]  /*1cc10*/  FFMA.FTZ R15, R15, c[0x0][0x2d0], -R2.reuse ;  /* 0x0000b4000f0f7a23 */ /* 0x100fe20000010802 */
[----:B------:R-:W1:Y:S01]  /*1cc20*/  MUFU.EX2 R0, R0 ;  /* 0x0000000000007308 */ /* 0x000e620000000800 */
        /* <DEDUP_REMOVED lines=13> */
[----:B----4-:R-:W-:Y:S01]  /*1cd00*/  FMUL.FTZ R4, R133, R136 ;  /* 0x0000008885047220 */ /* 0x010fe20000410000 */
[----:B---3--:R-:W-:Y:S01]  /*1cd10*/  F2FP.BF16.PACK_AB R136, R245, R239 ;  /* 0x000000eff588723e */ /* 0x008fe200000010ff */
[C---:B-1----:R-:W-:Y:S02]  /*1cd20*/  FMUL.FTZ R110, R0.reuse, R110 ;  /* 0x0000006e006e7220 */ /* 0x042fe40000410000 */
[C---:B------:R-:W-:Y:S02]  /*1cd30*/  FMUL.FTZ R111, R0.reuse, R111 ;  /* 0x0000006f006f7220 */ /* 0x040fe40000410000 */
[C---:B------:R-:W-:Y:S01]  /*1cd40*/  FMUL.FTZ R122, R0.reuse, R122 ;  /* 0x0000007a007a7220 */ /* 0x040fe20000410000 */
[----:B------:R1:W-:Y:S01]  /*1cd50*/  MUFU.EX2 R214, R12 ;  /* 0x0000000c00d67308 */ /* 0x0003e20000000800 */
[C---:B------:R-:W-:Y:S02]  /*1cd60*/  FMUL.FTZ R123, R0.reuse, R123 ;  /* 0x0000007b007b7220 */ /* 0x040fe40000410000 */
[C---:B------:R-:W-:Y:S02]  /*1cd70*/  FMUL.FTZ R126, R0.reuse, R126 ;  /* 0x0000007e007e7220 */ /* 0x040fe40000410000 */
[----:B------:R-:W-:Y:S02]  /*1cd80*/  FMUL.FTZ R127, R0, R127 ;  /* 0x0000007f007f7220 */ /* 0x000fe40000410000 */
[----:B------:R-:W-:Y:S01]  /*1cd90*/  FMUL.FTZ R5, R133, R137 ;  /* 0x0000008985057220 */ /* 0x000fe20000410000 */
[----:B------:R-:W-:Y:S01]  /*1cda0*/  F2FP.BF16.PACK_AB R137, R240, R215 ;  /* 0x000000d7f089723e */ /* 0x000fe200000010ff */
[----:B------:R-:W-:Y:S01]  /*1cdb0*/  FMUL.FTZ R6, R132, R138 ;  /* 0x0000008a84067220 */ /* 0x000fe20000410000 */
[----:B------:R3:W4:Y:S01]  /*1cdc0*/  MUFU.EX2 R238, R13 ;  /* 0x0000000d00ee7308 */ /* 0x0007220000000800 */
[----:B------:R-:W-:Y:S01]  /*1cdd0*/  F2FP.BF16.PACK_AB R138, R246, R244 ;  /* 0x000000f4f68a723e */ /* 0x000fe200000010ff */
[----:B------:R-:W-:Y:S01]  /*1cde0*/  FMUL.FTZ R7, R132, R139 ;  /* 0x0000008b84077220 */ /* 0x000fe20000410000 */
[----:B------:R-:W-:Y:S01]  /*1cdf0*/  F2FP.BF16.PACK_AB R139, R241, R242 ;  /* 0x000000f2f18b723e */ /* 0x000fe200000010ff */
[----:B--2---:R-:W-:Y:S01]  /*1ce00*/  FMUL.FTZ R8, R131, R140 ;  /* 0x0000008c83087220 */ /* 0x004fe20000410000 */
[----:B------:R-:W-:Y:S01]  /*1ce10*/  F2FP.BF16.PACK_AB R140, R213, R205 ;  /* 0x000000cdd58c723e */ /* 0x000fe200000010ff */
[----:B------:R-:W-:Y:S02]  /*1ce20*/  FMUL.FTZ R9, R131, R141 ;  /* 0x0000008d83097220 */ /* 0x000fe40000410000 */
[--C-:B------:R-:W-:Y:S02]  /*1ce30*/  FFMA.FTZ R25, R25, c[0x0][0x2d0], -R135.reuse ;  /* 0x0000b40019197a23 */ /* 0x100fe40000010887 */
[----:B------:R2:W-:Y:S01]  /*1ce40*/  MUFU.EX2 R201, R10 ;  /* 0x0000000a00c97308 */ /* 0x0005e20000000800 */
[-C--:B------:R-:W-:Y:S05]  /*1ce50*/  HMMA.16816.F32.BF16 R4, R136, R172.reuse, R4 ;  /* 0x000000ac8804723c */ /* 0x080fea0000041804 */
[----:B-1----:R-:W-:Y:S02]  /*1ce60*/  FMUL.FTZ R12, R131, R144 ;  /* 0x00000090830c7220 */ /* 0x002fe40000410000 */
[--C-:B------:R-:W-:Y:S02]  /*1ce70*/  FFMA.FTZ R134, R27, c[0x0][0x2d0], -R2.reuse ;  /* 0x0000b4001b867a23 */ /* 0x100fe40000010802 */
[----:B------:R-:W1:Y:S03]  /*1ce80*/  MUFU.EX2 R203, R11 ;  /* 0x0000000b00cb7308 */ /* 0x000e660000000800 */
[----:B------:R-:W-:Y:S02]  /*1ce90*/  FMUL.FTZ R27, R0, R163 ;  /* 0x000000a3001b7220 */ /* 0x000fe40000410000 */
[----:B---3--:R-:W-:Y:S02]  /*1cea0*/  FMUL.FTZ R13, R131, R145 ;  /* 0x00000091830d7220 */ /* 0x008fe40000410000 */
[--C-:B------:R-:W-:Y:S02]  /*1ceb0*/  FFMA.FTZ R28, R28, c[0x0][0x2d0], -R135.reuse ;  /* 0x0000b4001c1c7a23 */ /* 0x100fe40000010887 */
[--C-:B------:R-:W-:Y:S01]  /*1cec0*/  FFMA.FTZ R29, R29, c[0x0][0x2d0], -R135.reuse ;  /* 0x0000b4001d1d7a23 */ /* 0x100fe20000010887 */
[----:B------:R3:W-:Y:S01]  /*1ced0*/  MUFU.EX2 R206, R14 ;  /* 0x0000000e00ce7308 */ /* 0x0007e20000000800 */
[--C-:B------:R-:W-:Y:S02]  /*1cee0*/  FFMA.FTZ R24, R24, c[0x0][0x2d0], -R135.reuse ;  /* 0x0000b40018187a23 */ /* 0x100fe40000010887 */
[--C-:B------:R-:W-:Y:S02]  /*1cef0*/  FFMA.FTZ R26, R26, c[0x0][0x2d0], -R2.reuse ;  /* 0x0000b4001a1a7a23 */ /* 0x100fe40000010802 */
[----:B--2---:R-:W-:Y:S01]  /*1cf00*/  FMUL.FTZ R10, R0, R142 ;  /* 0x0000008e000a7220 */ /* 0x004fe20000410000 */
[----:B----4-:R-:W-:Y:S01]  /*1cf10*/  F2FP.BF16.PACK_AB R142, R238, R214 ;  /* 0x000000d6ee8e723e */ /* 0x010fe200000010ff */
[--C-:B------:R-:W-:Y:S02]  /*1cf20*/  FFMA.FTZ R30, R30, c[0x0][0x2d0], -R2.reuse ;  /* 0x0000b4001e1e7a23 */ /* 0x100fe40000010802 */
[--C-:B------:R-:W-:Y:S01]  /*1cf30*/  FFMA.FTZ R40, R40, c[0x0][0x2d0], -R135.reuse ;  /* 0x0000b40028287a23 */ /* 0x100fe20000010887 */
[----:B------:R-:W2:Y:S01]  /*1cf40*/  MUFU.EX2 R210, R15 ;  /* 0x0000000f00d27308 */ /* 0x000ea20000000800 */
        /* <DEDUP_REMOVED lines=11> */
[----:B------:R-:W-:Y:S01]  /*1d000*/  FFMA.FTZ R63, R63, c[0x0][0x2d0], -R2 ;  /* 0x0000b4003f3f7a23 */ /* 0x000fe20000010802 */
[----:B------:R3:W-:Y:S01]  /*1d010*/  MUFU.EX2 R211, R33 ;  /* 0x0000002100d37308 */ /* 0x0007e20000000800 */
[--C-:B------:R-:W-:Y:S02]  /*1d020*/  FFMA.FTZ R82, R82, c[0x0][0x2d0], -R180.reuse ;  /* 0x0000b40052527a23 */ /* 0x100fe400000108b4 */
[----:B------:R-:W-:Y:S01]  /*1d030*/  FFMA.FTZ R83, R83, c[0x0][0x2d0], -R180 ;  /* 0x0000b40053537a23 */ /* 0x000fe200000108b4 */
[----:B--2---:R-:W-:Y:S01]  /*1d040*/  F2FP.BF16.PACK_AB R143, R210, R206 ;  /* 0x000000ced28f723e */ /* 0x004fe200000010ff */
[----:B------:R-:W-:Y:S02]  /*1d050*/  FMUL.FTZ R15, R0, R147 ;  /* 0x00000093000f7220 */ /* 0x000fe40000410000 */
[----:B------:R-:W2:Y:S01]  /*1d060*/  LDSM.16.MT88.4 R144, [R218+0x100] ;  /* 0x00010000da90783b */ /* 0x000ea20000004200 */
[--C-:B------:R-:W-:Y:S02]  /*1d070*/  FFMA.FTZ R72, R72, c[0x0][0x2d0], -R135.reuse ;  /* 0x0000b40048487a23 */ /* 0x100fe40000010887 */
[----:B------:R-:W-:Y:S01]  /*1d080*/  MUFU.EX2 R186, R50 ;  /* 0x0000003200ba7308 */ /* 0x000fe20000000800 */
[C---:B------:R-:W-:Y:S04]  /*1d090*/  HMMA.16816.F32.BF16 R8, R140.reuse, R172, R8 ;  /* 0x000000ac8c08723c */ /* 0x040fe80000041808 */
[----:B-1----:R-:W-:Y:S02]  /*1d0a0*/  FMUL.FTZ R32, R131, R156 ;  /* 0x0000009c83207220 */ /* 0x002fe40000410000 */
[--C-:B------:R-:W-:Y:S02]  /*1d0b0*/  FFMA.FTZ R73, R73, c[0x0][0x2d0], -R135.reuse ;  /* 0x0000b40049497a23 */ /* 0x100fe40000010887 */
[-C--:B------:R-:W-:Y:S01]  /*1d0c0*/  HMMA.16816.F32.BF16 R12, R140, R174.reuse, R12 ;  /* 0x000000ae8c0c723c */ /* 0x080fe2000004180c */
[----:B------:R1:W-:Y:S03]  /*1d0d0*/  MUFU.EX2 R202, R34 ;  /* 0x0000002200ca7308 */ /* 0x0003e60000000800 */
[--C-:B------:R-:W-:Y:S02]  /*1d0e0*/  FFMA.FTZ R74, R74, c[0x0][0x2d0], -R2.reuse ;  /* 0x0000b4004a4a7a23 */ /* 0x100fe40000010802 */
[----:B---3--:R-:W-:Y:S02]  /*1d0f0*/  FMUL.FTZ R33, R131, R157 ;  /* 0x0000009d83217220 */ /* 0x008fe40000410000 */
[C---:B------:R-:W-:Y:S03]  /*1d100*/  HMMA.16816.F32.BF16 R16, R136.reuse, R174, R16 ;  /* 0x000000ae8810723c */ /* 0x040fe60000041810 */
[----:B------:R3:W-:Y:S01]  /*1d110*/  MUFU.EX2 R200, R35 ;  /* 0x0000002300c87308 */ /* 0x0007e20000000800 */
[--C-:B------:R-:W-:Y:S02]  /*1d120*/  FFMA.FTZ R75, R75, c[0x0][0x2d0], -R2.reuse ;  /* 0x0000b4004b4b7a23 */ /* 0x100fe40000010802 */
[--C-:B------:R-:W-:Y:S02]  /*1d130*/  FFMA.FTZ R76, R76, c[0x0][0x2d0], -R135.reuse ;  /* 0x0000b4004c4c7a23 */ /* 0x100fe40000010887 */
[-C--:B------:R-:W-:Y:S04]  /*1d140*/  HMMA.16816.F32.BF16 R20, R136, R176.reuse, R20 ;  /* 0x000000b08814723c */ /* 0x080fe80000041814 */
[----:B------:R-:W-:Y:S01]  /*1d150*/  FFMA.FTZ R77, R77, c[0x0][0x2d0], -R135 ;  /* 0x0000b4004d4d7a23 */ /* 0x000fe20000010887 */
[----:B------:R4:W-:Y:S01]  /*1d160*/  MUFU.EX2 R198, R25 ;  /* 0x0000001900c67308 */ /* 0x0009e20000000800 */
[--C-:B------:R-:W-:Y:S02]  /*1d170*/  FFMA.FTZ R78, R78, c[0x0][0x2d0], -R2.reuse ;  /* 0x0000b4004e4e7a23 */ /* 0x100fe40000010802 */
[----:B------:R-:W-:Y:S04]  /*1d180*/  FFMA.FTZ R79, R79, c[0x0][0x2d0], -R2 ;  /* 0x0000b4004f4f7a23 */ /* 0x000fe80000010802 */
[----:B-1----:R-:W-:Y:S02]  /*1d190*/  FMUL.FTZ R34, R0, R158 ;  /* 0x0000009e00227220 */ /* 0x002fe40000410000 */
[--C-:B------:R-:W-:Y:S01]  /*1d1a0*/  FFMA.FTZ R84, R84, c[0x0][0x2d0], -R181.reuse ;  /* 0x0000b40054547a23 */ /* 0x100fe200000108b5 */
[----:B------:R1:W-:Y:S01]  /*1d1b0*/  MUFU.EX2 R199, R24 ;  /* 0x0000001800c77308 */ /* 0x0003e20000000800 */
[--C-:B------:R-:W-:Y:S02]  /*1d1c0*/  FFMA.FTZ R85, R85, c[0x0][0x2d0], -R181.reuse ;  /* 0x0000b40055557a23 */ /* 0x100fe400000108b5 */
[--C-:B------:R-:W-:Y:S02]  /*1d1d0*/  FFMA.FTZ R86, R86, c[0x0][0x2d0], -R180.reuse ;  /* 0x0000b40056567a23 */ /* 0x100fe400000108b4 */
[----:B---3--:R-:W-:Y:S02]  /*1d1e0*/  FMUL.FTZ R35, R0, R159 ;  /* 0x0000009f00237220 */ /* 0x008fe40000410000 */
[--C-:B------:R-:W-:Y:S02]  /*1d1f0*/  FFMA.FTZ R87, R87, c[0x0][0x2d0], -R180.reuse ;  /* 0x0000b40057577a23 */ /* 0x100fe400000108b4 */
[----:B------:R-:W-:Y:S01]  /*1d200*/  FFMA.FTZ R96, R96, c[0x0][0x2d0], -R181 ;  /* 0x0000b40060607a23 */ /* 0x000fe200000108b5 */
[----:B------:R3:W2:Y:S01]  /*1d210*/  MUFU.EX2 R197, R26 ;  /* 0x0000001a00c57308 */ /* 0x0006a20000000800 */
[----:B------:R-:W-:Y:S01]  /*1d220*/  FFMA.FTZ R98, R98, c[0x0][0x2d0], -R180 ;  /* 0x0000b40062627a23 */ /* 0x000fe200000108b4 */
[C---:B------:R-:W-:Y:S04]  /*1d230*/  HMMA.16816.F32.BF16 R32, R140.reuse, R176, R32 ;  /* 0x000000b08c20723c */ /* 0x040fe80000041820 */
[----:B----4-:R-:W-:Y:S02]  /*1d240*/  FMUL.FTZ R25, R131, R161 ;  /* 0x000000a183197220 */ /* 0x010fe40000410000 */
[--C-:B------:R-:W-:Y:S02]  /*1d250*/  FFMA.FTZ R90, R90, c[0x0][0x2d0], -R2.reuse ;  /* 0x0000b4005a5a7a23 */ /* 0x100fe40000010802 */
[----:B------:R4:W-:Y:S01]  /*1d260*/  MUFU.EX2 R196, R28 ;  /* 0x0000001c00c47308 */ /* 0x0009e20000000800 */
[--C-:B------:R-:W-:Y:S03]  /*1d270*/  FFMA.FTZ R91, R91, c[0x0][0x2d0], -R2.reuse ;  /* 0x0000b4005b5b7a23 */ /* 0x100fe60000010802 */
[----:B-1----:R-:W-:Y:S02]  /*1d280*/  FMUL.FTZ R24, R131, R160 ;  /* 0x000000a083187220 */ /* 0x002fe40000410000 */
[--C-:B------:R-:W-:Y:S02]  /*1d290*/  FFMA.FTZ R92, R92, c[0x0][0x2d0], -R135.reuse ;  /* 0x0000b4005c5c7a23 */ /* 0x100fe40000010887 */
[--C-:B------:R-:W-:Y:S02]  /*1d2a0*/  FFMA.FTZ R94, R94, c[0x0][0x2d0], -R2.reuse ;  /* 0x0000b4005e5e7a23 */ /* 0x100fe40000010802 */
[----:B------:R1:W1:Y:S01]  /*1d2b0*/  MUFU.EX2 R160, R134 ;  /* 0x0000008600a07308 */ /* 0x0002620000000800 */
[--C-:B------:R-:W-:Y:S02]  /*1d2c0*/  FFMA.FTZ R88, R88, c[0x0][0x2d0], -R135.reuse ;  /* 0x0000b40058587a23 */ /* 0x100fe40000010887 */
[----:B------:R-:W-:Y:S01]  /*1d2d0*/  FFMA.FTZ R89, R89, c[0x0][0x2d0], -R135 ;  /* 0x0000b40059597a23 */ /* 0x000fe20000010887 */
[----:B------:R-:W-:Y:S01]  /*1d2e0*/  MOV R135, R3 ;  /* 0x0000000300877202 */ /* 0x000fe20000000f00 */
[C---:B---3--:R-:W-:Y:S05]  /*1d2f0*/  FMUL.FTZ R26, R0.reuse, R162 ;  /* 0x000000a2001a7220 */ /* 0x048fea0000410000 */
[----:B------:R3:W-:Y:S02]  /*1d300*/  MUFU.EX2 R185, R51 ;  /* 0x0000003300b97308 */ /* 0x0007e40000000800 */
[-C--:B------:R-:W-:Y:S03]  /*1d310*/  HMMA.16816.F32.BF16 R24, R140, R178.reuse, R24 ;  /* 0x000000b28c18723c */ /* 0x080fe60000041818 */
[----:B----4-:R-:W-:Y:S05]  /*1d320*/  FMUL.FTZ R28, R131, R164 ;  /* 0x000000a4831c7220 */ /* 0x010fea0000410000 */
[C---:B------:R-:W-:Y:S01]  /*1d330*/  HMMA.16816.F32.BF16 R100, R136.reuse, R178, R100 ;  /* 0x000000b28864723c */ /* 0x040fe20000041864 */
[----:B------:R4:W-:Y:S03]  /*1d340*/  MUFU.EX2 R194, R30 ;  /* 0x0000001e00c27308 */ /* 0x0009e60000000800 */
[--C-:B-1----:R-:W-:Y:S02]  /*1d350*/  FFMA.FTZ R134, R31, c[0x0][0x2d0], -R2.reuse ;  /* 0x0000b4001f867a23 */ /* 0x102fe40000010802 */
[C---:B------:R-:W-:Y:S02]  /*1d360*/  FMUL.FTZ R31, R0.reuse, R167 ;  /* 0x000000a7001f7220 */ /* 0x040fe40000410000 */
[-C--:B--2---:R-:W-:Y:S03]  /*1d370*/  HMMA.16816.F32.BF16 R104, R136, R144.reuse, R104 ;  /* 0x000000908868723c */ /* 0x084fe60000041868 */
[----:B------:R1:W2:Y:S01]  /*1d380*/  MUFU.EX2 R195, R29 ;  /* 0x0000001d00c37308 */ /* 0x0002a20000000800 */
[----:B------:R-:W-:Y:S01]  /*1d390*/  FFMA.FTZ R2, R95, c[0x0][0x2d0], -R2 ;  /* 0x0000b4005f027a23 */ /* 0x000fe20000010802 */
[----:B---3--:R-:W-:Y:S03]  /*1d3a0*/  LDSM.16.MT88.4 R48, [R218+0x900] ;  /* 0x00090000da30783b */ /* 0x008fe60000004200 */
[C---:B------:R-:W-:Y:S05]  /*1d3b0*/  HMMA.16816.F32.BF16 R108, R140.reuse, R144, R108 ;  /* 0x000000908c6c723c */ /* 0x040fea000004186c */
[----:B------:R3:W-:Y:S01]  /*1d3c0*/  MUFU.EX2 R192, R36 ;  /* 0x0000002400c07308 */ /* 0x0007e20000000800 */
[C---:B----4-:R-:W-:Y:S02]  /*1d3d0*/  FMUL.FTZ R30, R0.reuse, R166 ;  /* 0x000000a6001e7220 */ /* 0x050fe40000410000 */
[----:B-----5:R-:W-:Y:S07]  /*1d3e0*/  FFMA.FTZ R0, R0, R247, R201 ;  /* 0x000000f700007223 */ /* 0x020fee00000100c9 */
[----:B------:R4:W-:Y:S01]  /*1d3f0*/  MUFU.EX2 R191, R37 ;  /* 0x0000002500bf7308 */ /* 0x0009e20000000800 */
[----:B------:R-:W-:Y:S02]  /*1d400*/  FADD.FTZ R0, R203, R0 ;  /* 0x00000000cb007221 */ /* 0x000fe40000010000 */
[C---:B-1----:R-:W-:Y:S02]  /*1d410*/  FMUL.FTZ R29, R131.reuse, R165 ;  /* 0x000000a5831d7220 */ /* 0x042fe40000410000 */
[----:B------:R-:W-:Y:S02]  /*1d420*/  FADD.FTZ R0, R206, R0 ;  /* 0x00000000ce007221 */ /* 0x000fe40000010000 */
[----:B------:R-:W-:Y:S03]  /*1d430*/  FFMA.FTZ R131, R131, R248, R205 ;  /* 0x000000f883837223 */ /* 0x000fe600000100cd */
[----:B------:R-:W-:Y:S01]  /*1d440*/  MUFU.EX2 R178, R44 ;  /* 0x0000002c00b27308 */ /* 0x000fe20000000800 */
[-C--:B------:R-:W-:Y:S03]  /*1d450*/  HMMA.16816.F32.BF16 R28, R140, R146.reuse, R28 ;  /* 0x000000928c1c723c */ /* 0x080fe6000004181c */
[----:B---3--:R-:W-:Y:S02]  /*1d460*/  FMUL.FTZ R36, R133, R168 ;  /* 0x000000a885247220 */ /* 0x008fe40000410000 */
[----:B------:R-:W-:Y:S03]  /*1d470*/  FADD.FTZ R0, R210, R0 ;  /* 0x00000000d2007221 */ /* 0x000fe60000010000 */
[C---:B------:R-:W-:Y:S01]  /*1d480*/  HMMA.16816.F32.BF16 R112, R136.reuse, R146, R112 ;  /* 0x000000928870723c */ /* 0x040fe20000041870 */
[----:B------:R1:W-:Y:S01]  /*1d490*/  MUFU.EX2 R190, R38 ;  /* 0x0000002600be7308 */ /* 0x0003e20000000800 */
[----:B------:R-:W3:Y:S02]  /*1d4a0*/  LDSM.16.MT88.4 R144, [R217+0x900] ;  /* 0x00090000d990783b */ /* 0x000ee40000004200 */
[----:B------:R-:W-:Y:S02]  /*1d4b0*/  FADD.FTZ R0, R197, R0 ;  /* 0x00000000c5007221 */ /* 0x000fe40000010000 */
[C---:B----4-:R-:W-:Y:S02]  /*1d4c0*/  FMUL.FTZ R37, R133.reuse, R169 ;  /* 0x000000a985257220 */ /* 0x050fe40000410000 */
[-C--:B------:R-:W-:Y:S03]  /*1d4d0*/  HMMA.16816.F32.BF16 R116, R136, R148.reuse, R116 ;  /* 0x000000948874723c */ /* 0x080fe60000041874 */
[----:B------:R4:W-:Y:S01]  /*1d4e0*/  MUFU.EX2 R188, R39 ;  /* 0x0000002700bc7308 */ /* 0x0009e20000000800 */
[----:B------:R-:W-:Y:S04]  /*1d4f0*/  FFMA.FTZ R133, R133, R250, R239 ;  /* 0x000000fa85857223 */ /* 0x000fe800000100ef */
[C---:B------:R-:W-:Y:S05]  /*1d500*/  HMMA.16816.F32.BF16 R120, R140.reuse, R148, R120 ;  /* 0x000000948c78723c */ /* 0x040fea0000041878 */
[----:B------:R-:W5:Y:S03]  /*1d510*/  MUFU.EX2 R193, R134 ;  /* 0x0000008600c17308 */ /* 0x000f660000000800 */
[-C--:B------:R-:W-:Y:S04]  /*1d520*/  HMMA.16816.F32.BF16 R124, R140, R150.reuse, R124 ;  /* 0x000000968c7c723c */ /* 0x080fe8000004187c */
[----:B-1----:R-:W-:Y:S03]  /*1d530*/  FMUL.FTZ R38, R132, R170 ;  /* 0x000000aa84267220 */ /* 0x002fe60000410000 */
[----:B------:R-:W-:Y:S01]  /*1d540*/  F2FP.BF16.PACK_AB R140, R198, R199 ;  /* 0x000000c7c68c723e */ /* 0x000fe200000010ff */
[----:B------:R-:W-:Y:S01]  /*1d550*/  MUFU.EX2 R177, R45 ;  /* 0x0000002d00b17308 */ /* 0x000fe20000000800 */
[----:B------:R-:W-:Y:S03]  /*1d560*/  F2FP.BF16.PACK_AB R141, R160, R197 ;  /* 0x000000c5a08d723e */ /* 0x000fe600000010ff */
[C---:B----4-:R-:W-:Y:S01]  /*1d570*/  FMUL.FTZ R39, R132.reuse, R171 ;  /* 0x000000ab84277220 */ /* 0x050fe20000410000 */
[----:B--2---:R-:W-:Y:S01]  /*1d580*/  F2FP.BF16.PACK_AB R142, R195, R196 ;  /* 0x000000c4c38e723e */ /* 0x004fe200000010ff */
[----:B------:R-:W-:Y:S04]  /*1d590*/  FFMA.FTZ R132, R132, R249, R215 ;  /* 0x000000f984847223 */ /* 0x000fe800000100d7 */
[----:B------:R-:W-:Y:S01]  /*1d5a0*/  MUFU.EX2 R167, R46 ;  /* 0x0000002e00a77308 */ /* 0x000fe20000000800 */
[----:B------:R-:W-:Y:S01]  /*1d5b0*/  HMMA.16816.F32.BF16 R36, R136, R150, R36 ;  /* 0x000000968824723c */ /* 0x000fe20000041824 */
[----:B------:R-:W1:Y:S03]  /*1d5c0*/  LDSM.16.MT88.4 R148, [R220+0x900] ;  /* 0x00090000dc94783b */ /* 0x000e660000004200 */
[----:B-----5:R-:W-:Y:S03]  /*1d5d0*/  F2FP.BF16.PACK_AB R143, R193, R194 ;  /* 0x000000c2c18f723e */ /* 0x020fe600000010ff */
[----:B------:R-:W-:Y:S02]  /*1d5e0*/  F2FP.BF16.PACK_AB R136, R212, R209 ;  /* 0x000000d1d488723e */ /* 0x000fe400000010ff */
[----:B------:R-:W-:Y:S01]  /*1d5f0*/  F2FP.BF16.PACK_AB R137, R207, R204 ;  /* 0x000000cccf89723e */ /* 0x000fe200000010ff */
[----:B------:R2:W-:Y:S02]  /*1d600*/  MUFU.EX2 R166, R47 ;  /* 0x0000002f00a67308 */ /* 0x0005e40000000800 */
[----:B------:R-:W-:Y:S02]  /*1d610*/  F2FP.BF16.PACK_AB R138, R211, R208 ;  /* 0x000000d0d38a723e */ /* 0x000fe400000010ff */
[----:B------:R-:W-:Y:S06]  /*1d620*/  F2FP.BF16.PACK_AB R139, R200, R202 ;  /* 0x000000cac88b723e */ /* 0x000fec00000010ff */
[----:B------:R-:W-:Y:S01]  /*1d630*/  MUFU.EX2 R165, R52 ;  /* 0x0000003400a57308 */ /* 0x000fe20000000800 */
[-C--:B---3--:R-:W-:Y:S08]  /*1d640*/  HMMA.16816.F32.BF16 R4, R136, R144.reuse, R4 ;  /* 0x000000908804723c */ /* 0x088ff00000041804 */
[C---:B------:R-:W-:Y:S01]  /*1d650*/  HMMA.16816.F32.BF16 R8, R140.reuse, R144, R8 ;  /* 0x000000908c08723c */ /* 0x040fe20000041808 */
[----:B------:R-:W-:Y:S01]  /*1d660*/  MUFU.EX2 R176, R53 ;  /* 0x0000003500b07308 */ /* 0x000fe20000000800 */
[----:B--2---:R-:W-:Y:S06]  /*1d670*/  LDSM.16.MT88.4 R44, [R217+0x1100] ;  /* 0x00110000d92c783b */ /* 0x004fec0000004200 */
[-C--:B------:R-:W-:Y:S03]  /*1d680*/  HMMA.16816.F32.BF16 R12, R140, R146.reuse, R12 ;  /* 0x000000928c0c723c */ /* 0x080fe6000004180c */
[----:B------:R-:W-:Y:S05]  /*1d690*/  MUFU.EX2 R164, R54 ;  /* 0x0000003600a47308 */ /* 0x000fea0000000800 */
[C---:B------:R-:W-:Y:S01]  /*1d6a0*/  HMMA.16816.F32.BF16 R16, R136.reuse, R146, R16 ;  /* 0x000000928810723c */ /* 0x040fe20000041810 */
[----:B------:R-:W2:Y:S04]  /*1d6b0*/  LDSM.16.MT88.4 R144, [R219+0x900] ;  /* 0x00090000db90783b */ /* 0x000ea80000004200 */
[----:B------:R3:W-:Y:S03]  /*1d6c0*/  MUFU.EX2 R175, R55 ;  /* 0x0000003700af7308 */ /* 0x0007e60000000800 */
[-C--:B-1----:R-:W-:Y:S07]  /*1d6d0*/  HMMA.16816.F32.BF16 R20, R136, R148.reuse, R20 ;  /* 0x000000948814723c */ /* 0x082fee0000041814 */
[----:B------:R1:W-:Y:S01]  /*1d6e0*/  MUFU.EX2 R184, R40 ;  /* 0x0000002800b87308 */ /* 0x0003e20000000800 */
[C---:B------:R-:W-:Y:S08]  /*1d6f0*/  HMMA.16816.F32.BF16 R32, R140.reuse, R148, R32 ;  /* 0x000000948c20723c */ /* 0x040ff00000041820 */
[-C--:B------:R-:W-:Y:S01]  /*1d700*/  HMMA.16816.F32.BF16 R24, R140, R150.reuse, R24 ;  /* 0x000000968c18723c */ /* 0x080fe20000041818 */
[----:B------:R4:W5:Y:S01]  /*1d710*/  MUFU.EX2 R183, R41 ;  /* 0x0000002900b77308 */ /* 0x0009620000000800 */
[----:B---3--:R-:W3:Y:S06]  /*1d720*/  LDSM.16.MT88.4 R52, [R220+0x1100] ;  /* 0x00110000dc34783b */ /* 0x008eec0000004200 */
[C---:B------:R-:W-:Y:S03]  /*1d730*/  HMMA.16816.F32.BF16 R100, R136.reuse, R150, R100 ;  /* 0x000000968864723c */ /* 0x040fe60000041864 */
[----:B------:R2:W-:Y:S01]  /*1d740*/  MUFU.EX2 R182, R42 ;  /* 0x0000002a00b67308 */ /* 0x0005e20000000800 */
[----:B------:R-:W-:Y:S01]  /*1d750*/  LDSM.16.MT88.4 R148, [R217+0x2900] ;  /* 0x00290000d994783b */ /* 0x000fe20000004200 */
[----:B-1----:R-:W-:Y:S03]  /*1d760*/  F2FP.BF16.PACK_AB R40, R191, R192 ;  /* 0x000000c0bf28723e */ /* 0x002fe600000010ff */
[-C--:B------:R-:W-:Y:S05]  /*1d770*/  HMMA.16816.F32.BF16 R104, R136, R48.reuse, R104 ;  /* 0x000000308868723c */ /* 0x080fea0000041868 */
[----:B------:R-:W1:Y:S03]  /*1d780*/  MUFU.EX2 R179, R43 ;  /* 0x0000002b00b37308 */ /* 0x000e660000000800 */
[C---:B------:R-:W-:Y:S04]  /*1d790*/  HMMA.16816.F32.BF16 R108, R140.reuse, R48, R108 ;  /* 0x000000308c6c723c */ /* 0x040fe8000004186c */
[----:B----4-:R-:W-:Y:S03]  /*1d7a0*/  F2FP.BF16.PACK_AB R41, R188, R190 ;  /* 0x000000bebc29723e */ /* 0x010fe600000010ff */
[----:B-----5:R-:W-:Y:S01]  /*1d7b0*/  F2FP.BF16.PACK_AB R48, R183, R184 ;  /* 0x000000b8b730723e */ /* 0x020fe200000010ff */
[-C--:B------:R-:W-:Y:S01]  /*1d7c0*/  HMMA.16816.F32.BF16 R28, R140, R50.reuse, R28 ;  /* 0x000000328c1c723c */ /* 0x080fe2000004181c */
[----:B------:R-:W-:Y:S03]  /*1d7d0*/  MUFU.EX2 R173, R64 ;  /* 0x0000004000ad7308 */ /* 0x000fe60000000800 */
[----:B--2---:R-:W-:Y:S04]  /*1d7e0*/  F2FP.BF16.PACK_AB R42, R187, R189 ;  /* 0x000000bdbb2a723e */ /* 0x004fe800000010ff */
[C---:B------:R-:W-:Y:S03]  /*1d7f0*/  HMMA.16816.F32.BF16 R112, R136.reuse, R50, R112 ;  /* 0x000000328870723c */ /* 0x040fe60000041870 */
[----:B------:R-:W-:Y:S01]  /*1d800*/  MUFU.EX2 R64, R58 ;  /* 0x0000003a00407308 */ /* 0x000fe20000000800 */
[----:B-1----:R-:W-:Y:S03]  /*1d810*/  F2FP.BF16.PACK_AB R49, R179, R182 ;  /* 0x000000b6b331723e */ /* 0x002fe600000010ff */
[----:B------:R-:W-:Y:S01]  /*1d820*/  F2FP.BF16.PACK_AB R50, R177, R178 ;  /* 0x000000b2b132723e */ /* 0x000fe200000010ff */
[-C--:B------:R-:W-:Y:S04]  /*1d830*/  HMMA.16816.F32.BF16 R116, R136, R144.reuse, R116 ;  /* 0x000000908874723c */ /* 0x080fe80000041874 */
[----:B------:R-:W-:Y:S01]  /*1d840*/  F2FP.BF16.PACK_AB R51, R166, R167 ;  /* 0x000000a7a633723e */ /* 0x000fe200000010ff */
[----:B------:R-:W-:Y:S01]  /*1d850*/  MUFU.EX2 R174, R65 ;  /* 0x0000004100ae7308 */ /* 0x000fe20000000800 */
[----:B------:R-:W-:Y:S02]  /*1d860*/  F2FP.BF16.PACK_AB R43, R185, R186 ;  /* 0x000000bab92b723e */ /* 0x000fe400000010ff */
[C---:B------:R-:W-:Y:S07]  /*1d870*/  HMMA.16816.F32.BF16 R120, R140.reuse, R144, R120 ;  /* 0x000000908c78723c */ /* 0x040fee0000041878 */
[----:B------:R-:W-:Y:S01]  /*1d880*/  MUFU.EX2 R65, R59 ;  /* 0x0000003b00417308 */ /* 0x000fe20000000800 */
[-C--:B------:R-:W-:Y:S08]  /*1d890*/  HMMA.16816.F32.BF16 R124, R140, R146.reuse, R124 ;  /* 0x000000928c7c723c */ /* 0x080ff0000004187c */
[----:B------:R-:W-:Y:S01]  /*1d8a0*/  HMMA.16816.F32.BF16 R36, R136, R146, R36 ;  /* 0x000000928824723c */ /* 0x000fe20000041824 */
[----:B------:R-:W1:Y:S01]  /*1d8b0*/  LDSM.16.MT88.4 R136, [R218+0x1100] ;  /* 0x00110000da88783b */ /* 0x000e620000004200 */
[----:B------:R-:W-:Y:S06]  /*1d8c0*/  MUFU.EX2 R134, R66 ;  /* 0x0000004200867308 */ /* 0x000fec0000000800 */
[-C--:B------:R-:W-:Y:S04]  /*1d8d0*/  HMMA.16816.F32.BF16 R4, R40, R44.reuse, R4 ;  /* 0x0000002c2804723c */ /* 0x080fe80000041804 */
[----:B------:R-:W-:Y:S04]  /*1d8e0*/  MUFU.EX2 R66, R56 ;  /* 0x0000003800427308 */ /* 0x000fe80000000800 */
[C---:B------:R-:W-:Y:S06]  /*1d8f0*/  HMMA.16816.F32.BF16 R8, R48.reuse, R44, R8 ;  /* 0x0000002c3008723c */ /* 0x040fec0000041808 */
[----:B------:R-:W-:Y:S02]  /*1d900*/  MUFU.EX2 R172, R67 ;  /* 0x0000004300ac7308 */ /* 0x000fe40000000800 */
[-C--:B------:R-:W-:Y:S08]  /*1d910*/  HMMA.16816.F32.BF16 R12, R48, R46.reuse, R12 ;  /* 0x0000002e300c723c */ /* 0x080ff0000004180c */
[C---:B------:R-:W-:Y:S01]  /*1d920*/  HMMA.16816.F32.BF16 R16, R40.reuse, R46, R16 ;  /* 0x0000002e2810723c */ /* 0x040fe20000041810 */
[----:B------:R-:W2:Y:S01]  /*1d930*/  LDSM.16.MT88.4 R44, [R219+0x1100] ;  /* 0x00110000db2c783b */ /* 0x000ea20000004200 */
[----:B------:R4:W5:Y:S06]  /*1d940*/  MUFU.EX2 R67, R57 ;  /* 0x0000003900437308 */ /* 0x00096c0000000800 */
[-C--:B---3--:R-:W-:Y:S04]  /*1d950*/  HMMA.16816.F32.BF16 R20, R40, R52.reuse, R20 ;  /* 0x000000342814723c */ /* 0x088fe80000041814 */
[----:B------:R-:W-:Y:S04]  /*1d960*/  MUFU.EX2 R97, R97 ;  /* 0x0000006100617308 */ /* 0x000fe80000000800 */
[C---:B------:R-:W-:Y:S06]  /*1d970*/  HMMA.16816.F32.BF16 R32, R48.reuse, R52, R32 ;  /* 0x000000343020723c */ /* 0x040fec0000041820 */
[----:B------:R-:W-:Y:S02]  /*1d980*/  MUFU.EX2 R99, R99 ;  /* 0x0000006300637308 */ /* 0x000fe40000000800 */
[-C--:B------:R-:W-:Y:S01]  /*1d990*/  HMMA.16816.F32.BF16 R24, R48, R54.reuse, R24 ;  /* 0x000000363018723c */ /* 0x080fe20000041818 */
[----:B----4-:R-:W-:Y:S07]  /*1d9a0*/  LDSM.16.MT88.4 R56, [R218+0x1900] ;  /* 0x00190000da38783b */ /* 0x010fee0000004200 */
[C---:B------:R-:W-:Y:S01]  /*1d9b0*/  HMMA.16816.F32.BF16 R100, R40.reuse, R54, R100 ;  /* 0x000000362864723c */ /* 0x040fe20000041864 */
[----:B------:R-:W-:Y:S01]  /*1d9c0*/  MUFU.EX2 R93, R93 ;  /* 0x0000005d005d7308 */ /* 0x000fe20000000800 */
[----:B------:R-:W3:Y:S06]  /*1d9d0*/  LDSM.16.MT88.4 R52, [R217+0x1900] ;  /* 0x00190000d934783b */ /* 0x000eec0000004200 */
[-C--:B-1----:R-:W-:Y:S03]  /*1d9e0*/  HMMA.16816.F32.BF16 R104, R40, R136.reuse, R104 ;  /* 0x000000882868723c */ /* 0x082fe60000041868 */
[----:B------:R-:W-:Y:S05]  /*1d9f0*/  MUFU.EX2 R60, R60 ;  /* 0x0000003c003c7308 */ /* 0x000fea0000000800 */
[C---:B------:R-:W-:Y:S05]  /*1da00*/  HMMA.16816.F32.BF16 R108, R48.reuse, R136, R108 ;  /* 0x00000088306c723c */ /* 0x040fea000004186c */
[----:B------:R-:W1:Y:S03]  /*1da10*/  MUFU.EX2 R61, R61 ;  /* 0x0000003d003d7308 */ /* 0x000e660000000800 */
[-C--:B------:R-:W-:Y:S07]  /*1da20*/  HMMA.16816.F32.BF16 R28, R48, R138.reuse, R28 ;  /* 0x0000008a301c723c */ /* 0x080fee000004181c */
[----:B------:R-:W-:Y:S01]  /*1da30*/  MUFU.EX2 R62, R62 ;  /* 0x0000003e003e7308 */ /* 0x000fe20000000800 */
[C---:B------:R-:W-:Y:S08]  /*1da40*/  HMMA.16816.F32.BF16 R112, R40.reuse, R138, R112 ;  /* 0x0000008a2870723c */ /* 0x040ff00000041870 */
[-C--:B--2---:R-:W-:Y:S01]  /*1da50*/  HMMA.16816.F32.BF16 R116, R40, R44.reuse, R116 ;  /* 0x0000002c2874723c */ /* 0x084fe20000041874 */
[----:B------:R-:W2:Y:S07]  /*1da60*/  MUFU.EX2 R63, R63 ;  /* 0x0000003f003f7308 */ /* 0x000eae0000000800 */
[C---:B------:R-:W-:Y:S03]  /*1da70*/  HMMA.16816.F32.BF16 R120, R48.reuse, R44, R120 ;  /* 0x0000002c3078723c */ /* 0x040fe60000041878 */
[----:B------:R-:W-:Y:S04]  /*1da80*/  MUFU.EX2 R68, R68 ;  /* 0x0000004400447308 */ /* 0x000fe80000000800 */
[----:B-----5:R-:W-:Y:S01]  /*1da90*/  F2FP.BF16.PACK_AB R44, R67, R66 ;  /* 0x00000042432c723e */ /* 0x020fe200000010ff */
[-C--:B------:R-:W-:Y:S01]  /*1daa0*/  HMMA.16816.F32.BF16 R124, R48, R46.reuse, R124 ;  /* 0x0000002e307c723c */ /* 0x080fe2000004187c */
[----:B------:R-:W4:Y:S03]  /*1dab0*/  LDSM.16.MT88.4 R48, [R220+0x1900] ;  /* 0x00190000dc30783b */ /* 0x000f260000004200 */
[----:B------:R-:W-:Y:S01]  /*1dac0*/  F2FP.BF16.PACK_AB R45, R65, R64 ;  /* 0x00000040412d723e */ /* 0x000fe200000010ff */
[----:B------:R-:W-:Y:S03]  /*1dad0*/  MUFU.EX2 R69, R69 ;  /* 0x0000004500457308 */ /* 0x000fe60000000800 */
[----:B------:R-:W-:Y:S07]  /*1dae0*/  HMMA.16816.F32.BF16 R36, R40, R46, R36 ;  /* 0x0000002e2824723c */ /* 0x000fee0000041824 */
[----:B------:R-:W-:Y:S01]  /*1daf0*/  F2FP.BF16.PACK_AB R40, R176, R165 ;  /* 0x000000a5b028723e */ /* 0x000fe200000010ff */
[----:B------:R-:W-:Y:S01]  /*1db00*/  MUFU.EX2 R70, R70 ;  /* 0x0000004600467308 */ /* 0x000fe20000000800 */
[----:B------:R-:W-:Y:S03]  /*1db10*/  F2FP.BF16.PACK_AB R41, R175, R164 ;  /* 0x000000a4af29723e */ /* 0x000fe600000010ff */
[----:B------:R-:W-:Y:S02]  /*1db20*/  F2FP.BF16.PACK_AB R42, R174, R173 ;  /* 0x000000adae2a723e */ /* 0x000fe400000010ff */
[----:B------:R-:W-:Y:S02]  /*1db30*/  F2FP.BF16.PACK_AB R43, R172, R134 ;  /* 0x00000086ac2b723e */ /* 0x000fe400000010ff */
[----:B-1----:R-:W-:Y:S02]  /*1db40*/  F2FP.BF16.PACK_AB R46, R61, R60 ;  /* 0x0000003c3d2e723e */ /* 0x002fe400000010ff */
[----:B--2---:R-:W-:Y:S01]  /*1db50*/  F2FP.BF16.PACK_AB R47, R63, R62 ;  /* 0x0000003e3f2f723e */ /* 0x004fe200000010ff */
[----:B------:R-:W-:Y:S02]  /*1db60*/  MUFU.EX2 R71, R71 ;  /* 0x0000004700477308 */ /* 0x000fe40000000800 */
[-C--:B---3--:R-:W-:Y:S08]  /*1db70*/  HMMA.16816.F32.BF16 R4, R40, R52.reuse, R4 ;  /* 0x000000342804723c */ /* 0x088ff00000041804 */
[C---:B------:R-:W-:Y:S01]  /*1db80*/  HMMA.16816.F32.BF16 R8, R44.reuse, R52, R8 ;  /* 0x000000342c08723c */ /* 0x040fe20000041808 */
[----:B------:R-:W-:Y:S07]  /*1db90*/  MUFU.EX2 R80, R80 ;  /* 0x0000005000507308 */ /* 0x000fee0000000800 */
[-C--:B------:R-:W-:Y:S03]  /*1dba0*/  HMMA.16816.F32.BF16 R12, R44, R54.reuse, R12 ;  /* 0x000000362c0c723c */ /* 0x080fe6000004180c */
[----:B------:R-:W-:Y:S05]  /*1dbb0*/  MUFU.EX2 R81, R81 ;  /* 0x0000005100517308 */ /* 0x000fea0000000800 */
[C---:B------:R-:W-:Y:S01]  /*1dbc0*/  HMMA.16816.F32.BF16 R16, R40.reuse, R54, R16 ;  /* 0x000000362810723c */ /* 0x040fe20000041810 */
[----:B------:R-:W1:Y:S04]  /*1dbd0*/  LDSM.16.MT88.4 R52, [R219+0x1900] ;  /* 0x00190000db34783b */ /* 0x000e680000004200 */
[----:B------:R-:W-:Y:S03]  /*1dbe0*/  MUFU.EX2 R82, R82 ;  /* 0x0000005200527308 */ /* 0x000fe60000000800 */
[-C--:B----4-:R-:W-:Y:S07]  /*1dbf0*/  HMMA.16816.F32.BF16 R20, R40, R48.reuse, R20 ;  /* 0x000000302814723c */ /* 0x090fee0000041814 */
[----:B------:R-:W-:Y:S01]  /*1dc00*/  MUFU.EX2 R83, R83 ;  /* 0x0000005300537308 */ /* 0x000fe20000000800 */
[C---:B------:R-:W-:Y:S08]  /*1dc10*/  HMMA.16816.F32.BF16 R32, R44.reuse, R48, R32 ;  /* 0x000000302c20723c */ /* 0x040ff00000041820 */
[-C--:B------:R-:W-:Y:S01]  /*1dc20*/  HMMA.16816.F32.BF16 R24, R44, R50.reuse, R24 ;  /* 0x000000322c18723c */ /* 0x080fe20000041818 */
[----:B------:R-:W-:Y:S07]  /*1dc30*/  MUFU.EX2 R72, R72 ;  /* 0x0000004800487308 */ /* 0x000fee0000000800 */
[C---:B------:R-:W-:Y:S01]  /*1dc40*/  HMMA.16816.F32.BF16 R100, R40.reuse, R50, R100 ;  /* 0x000000322864723c */ /* 0x040fe20000041864 */
[----:B------:R-:W2:Y:S02]  /*1dc50*/  LDSM.16.MT88.4 R48, [R217+0x2100] ;  /* 0x00210000d930783b */ /* 0x000ea40000004200 */
[----:B------:R-:W3:Y:S05]  /*1dc60*/  MUFU.EX2 R73, R73 ;  /* 0x0000004900497308 */ /* 0x000eea0000000800 */
[-C--:B------:R-:W-:Y:S05]  /*1dc70*/  HMMA.16816.F32.BF16 R104, R40, R56.reuse, R104 ;  /* 0x000000382868723c */ /* 0x080fea0000041868 */
[----:B------:R-:W-:Y:S03]  /*1dc80*/  MUFU.EX2 R74, R74 ;  /* 0x0000004a004a7308 */ /* 0x000fe60000000800 */
[C---:B------:R-:W-:Y:S07]  /*1dc90*/  HMMA.16816.F32.BF16 R108, R44.reuse, R56, R108 ;  /* 0x000000382c6c723c */ /* 0x040fee000004186c */
[----:B------:R-:W4:Y:S01]  /*1dca0*/  MUFU.EX2 R75, R75 ;  /* 0x0000004b004b7308 */ /* 0x000f220000000800 */
[-C--:B------:R-:W-:Y:S08]  /*1dcb0*/  HMMA.16816.F32.BF16 R28, R44, R58.reuse, R28 ;  /* 0x0000003a2c1c723c */ /* 0x080ff0000004181c */
[C---:B------:R-:W-:Y:S01]  /*1dcc0*/  HMMA.16816.F32.BF16 R112, R40.reuse, R58, R112 ;  /* 0x0000003a2870723c */ /* 0x040fe20000041870 */
[----:B------:R-:W-:Y:S01]  /*1dcd0*/  LDSM.16.MT88.4 R56, [R218+0x2100] ;  /* 0x00210000da38783b */ /* 0x000fe20000004200 */
[----:B------:R-:W-:Y:S06]  /*1dce0*/  MUFU.EX2 R76, R76 ;  /* 0x0000004c004c7308 */ /* 0x000fec0000000800 */
[-C--:B-1----:R-:W-:Y:S04]  /*1dcf0*/  HMMA.16816.F32.BF16 R116, R40, R52.reuse, R116 ;  /* 0x000000342874723c */ /* 0x082fe80000041874 */
[----:B------:R-:W1:Y:S04]  /*1dd00*/  MUFU.EX2 R77, R77 ;  /* 0x0000004d004d7308 */ /* 0x000e680000000800 */
[C---:B------:R-:W-:Y:S06]  /*1dd10*/  HMMA.16816.F32.BF16 R120, R44.reuse, R52, R120 ;  /* 0x000000342c78723c */ /* 0x040fec0000041878 */
[----:B------:R-:W-:Y:S02]  /*1dd20*/  MUFU.EX2 R78, R78 ;  /* 0x0000004e004e7308 */ /* 0x000fe40000000800 */
[-C--:B------:R-:W-:Y:S07]  /*1dd30*/  HMMA.16816.F32.BF16 R124, R44, R54.reuse, R124 ;  /* 0x000000362c7c723c */ /* 0x080fee000004187c */
[----:B---3--:R-:W-:Y:S01]  /*1dd40*/  F2FP.BF16.PACK_AB R44, R73, R72 ;  /* 0x00000048492c723e */ /* 0x008fe200000010ff */
[----:B------:R-:W-:Y:S01]  /*1dd50*/  HMMA.16816.F32.BF16 R36, R40, R54, R36 ;  /* 0x000000362824723c */ /* 0x000fe20000041824 */
[----:B------:R-:W3:Y:S01]  /*1dd60*/  MUFU.EX2 R79, R79 ;  /* 0x0000004f004f7308 */ /* 0x000ee20000000800 */
[----:B------:R-:W5:Y:S02]  /*1dd70*/  LDSM.16.MT88.4 R52, [R220+0x2100] ;  /* 0x00210000dc34783b */ /* 0x000f640000004200 */
[----:B----4-:R-:W-:Y:S02]  /*1dd80*/  F2FP.BF16.PACK_AB R45, R75, R74 ;  /* 0x0000004a4b2d723e */ /* 0x010fe400000010ff */
[----:B-1----:R-:W-:Y:S02]  /*1dd90*/  F2FP.BF16.PACK_AB R46, R77, R76 ;  /* 0x0000004c4d2e723e */ /* 0x002fe400000010ff */
[----:B------:R-:W-:Y:S03]  /*1dda0*/  F2FP.BF16.PACK_AB R40, R69, R68 ;  /* 0x000000444528723e */ /* 0x000fe600000010ff */
[----:B------:R-:W-:Y:S01]  /*1ddb0*/  MUFU.EX2 R84, R84 ;  /* 0x0000005400547308 */ /* 0x000fe20000000800 */
[----:B------:R-:W-:Y:S02]  /*1ddc0*/  F2FP.BF16.PACK_AB R41, R71, R70 ;  /* 0x000000464729723e */ /* 0x000fe400000010ff */
[----:B------:R-:W-:Y:S02]  /*1ddd0*/  F2FP.BF16.PACK_AB R42, R81, R80 ;  /* 0x00000050512a723e */ /* 0x000fe400000010ff */
[----:B------:R-:W-:Y:S05]  /*1dde0*/  F2FP.BF16.PACK_AB R43, R83, R82 ;  /* 0x00000052532b723e */ /* 0x000fea00000010ff */
[----:B------:R-:W1:Y:S02]  /*1ddf0*/  MUFU.EX2 R85, R85 ;  /* 0x0000005500557308 */ /* 0x000e640000000800 */
[-C--:B--2---:R-:W-:Y:S03]  /*1de00*/  HMMA.16816.F32.BF16 R4, R40, R48.reuse, R4 ;  /* 0x000000302804723c */ /* 0x084fe60000041804 */
[----:B---3--:R-:W-:Y:S05]  /*1de10*/  F2FP.BF16.PACK_AB R47, R79, R78 ;  /* 0x0000004e4f2f723e */ /* 0x008fea00000010ff */
[----:B------:R-:W-:Y:S02]  /*1de20*/  MUFU.EX2 R86, R86 ;  /* 0x0000005600567308 */ /* 0x000fe40000000800 */
[C---:B------:R-:W-:Y:S08]  /*1de30*/  HMMA.16816.F32.BF16 R8, R44.reuse, R48, R8 ;  /* 0x000000302c08723c */ /* 0x040ff00000041808 */
[-C--:B------:R-:W-:Y:S01]  /*1de40*/  HMMA.16816.F32.BF16 R12, R44, R50.reuse, R12 ;  /* 0x000000322c0c723c */ /* 0x080fe2000004180c */
[----:B------:R-:W2:Y:S03]  /*1de50*/  MUFU.EX2 R87, R87 ;  /* 0x0000005700577308 */ /* 0x000ea60000000800 */
[----:B-1----:R-:W-:Y:S04]  /*1de60*/  F2FP.BF16.PACK_AB R168, R85, R84 ;  /* 0x0000005455a8723e */ /* 0x002fe800000010ff */
[C---:B------:R-:W-:Y:S01]  /*1de70*/  HMMA.16816.F32.BF16 R16, R40.reuse, R50, R16 ;  /* 0x000000322810723c */ /* 0x040fe20000041810 */
[----:B------:R-:W1:Y:S02]  /*1de80*/  LDSM.16.MT88.4 R48, [R219+0x2100] ;  /* 0x00210000db30783b */ /* 0x000e640000004200 */
[----:B------:R-:W3:Y:S05]  /*1de90*/  MUFU.EX2 R96, R96 ;  /* 0x0000006000607308 */ /* 0x000eea0000000800 */
[-C--:B-----5:R-:W-:Y:S05]  /*1dea0*/  HMMA.16816.F32.BF16 R20, R40, R52.reuse, R20 ;  /* 0x000000342814723c */ /* 0x0a0fea0000041814 */
[----:B------:R-:W4:Y:S03]  /*1deb0*/  MUFU.EX2 R98, R98 ;  /* 0x0000006200627308 */ /* 0x000f260000000800 */
[C---:B------:R-:W-:Y:S04]  /*1dec0*/  HMMA.16816.F32.BF16 R32, R44.reuse, R52, R32 ;  /* 0x000000342c20723c */ /* 0x040fe80000041820 */
[----:B--2---:R-:W-:Y:S03]  /*1ded0*/  F2FP.BF16.PACK_AB R169, R87, R86 ;  /* 0x0000005657a9723e */ /* 0x004fe600000010ff */
[----:B------:R-:W-:Y:S01]  /*1dee0*/  MUFU.EX2 R92, R92 ;  /* 0x0000005c005c7308 */ /* 0x000fe20000000800 */
[-C--:B------:R-:W-:Y:S04]  /*1def0*/  HMMA.16816.F32.BF16 R24, R44, R54.reuse, R24 ;  /* 0x000000362c18723c */ /* 0x080fe80000041818 */
[----:B---3--:R-:W-:Y:S04]  /*1df00*/  F2FP.BF16.PACK_AB R170, R97, R96 ;  /* 0x0000006061aa723e */ /* 0x008fe800000010ff */
[C---:B------:R-:W-:Y:S01]  /*1df10*/  HMMA.16816.F32.BF16 R100, R40.reuse, R54, R100 ;  /* 0x000000362864723c */ /* 0x040fe20000041864 */
[----:B------:R-:W2:Y:S01]  /*1df20*/  LDSM.16.MT88.4 R52, [R220+0x2900] ;  /* 0x00290000dc34783b */ /* 0x000ea20000004200 */
[----:B------:R-:W-:Y:S02]  /*1df30*/  MUFU.EX2 R94, R94 ;  /* 0x0000005e005e7308 */ /* 0x000fe40000000800 */
[----:B----4-:R-:W-:Y:S04]  /*1df40*/  F2FP.BF16.PACK_AB R171, R99, R98 ;  /* 0x0000006263ab723e */ /* 0x010fe800000010ff */
[-C--:B------:R-:W-:Y:S04]  /*1df50*/  HMMA.16816.F32.BF16 R104, R40, R56.reuse, R104 ;  /* 0x000000382868723c */ /* 0x080fe80000041868 */
[----:B------:R-:W-:Y:S04]  /*1df60*/  MUFU.EX2 R88, R88 ;  /* 0x0000005800587308 */ /* 0x000fe80000000800 */
[C---:B------:R-:W-:Y:S06]  /*1df70*/  HMMA.16816.F32.BF16 R108, R44.reuse, R56, R108 ;  /* 0x000000382c6c723c */ /* 0x040fec000004186c */
[----:B------:R3:W-:Y:S02]  /*1df80*/  MUFU.EX2 R56, R2 ;  /* 0x0000000200387308 */ /* 0x0007e40000000800 */
[-C--:B------:R-:W-:Y:S08]  /*1df90*/  HMMA.16816.F32.BF16 R28, R44, R58.reuse, R28 ;  /* 0x0000003a2c1c723c */ /* 0x080ff0000004181c */
[C---:B------:R-:W-:Y:S01]  /*1dfa0*/  HMMA.16816.F32.BF16 R112, R40.reuse, R58, R112 ;  /* 0x0000003a2870723c */ /* 0x040fe20000041870 */
[----:B------:R-:W4:Y:S07]  /*1dfb0*/  MUFU.EX2 R89, R89 ;  /* 0x0000005900597308 */ /* 0x000f2e0000000800 */
[-C--:B-1----:R-:W-:Y:S03]  /*1dfc0*/  HMMA.16816.F32.BF16 R116, R40, R48.reuse, R116 ;  /* 0x000000302874723c */ /* 0x082fe60000041874 */
[----:B------:R-:W-:Y:S01]  /*1dfd0*/  MUFU.EX2 R90, R90 ;  /* 0x0000005a005a7308 */ /* 0x000fe20000000800 */
[----:B---3--:R-:W-:Y:S01]  /*1dfe0*/  FADD.FTZ R2, R213, R131 ;  /* 0x00000083d5027221 */ /* 0x008fe20000010000 */
[----:B------:R-:W-:Y:S03]  /*1dff0*/  MOV R131, R129 ;  /* 0x0000008100837202 */ /* 0x000fe60000000f00 */
[C---:B------:R-:W-:Y:S04]  /*1e000*/  HMMA.16816.F32.BF16 R120, R44.reuse, R48, R120 ;  /* 0x000000302c78723c */ /* 0x040fe80000041878 */
[----:B------:R-:W-:Y:S01]  /*1e010*/  FADD.FTZ R2, R214, R2 ;  /* 0x00000002d6027221 */ /* 0x000fe20000010000 */
[----:B------:R-:W1:Y:S03]  /*1e020*/  MUFU.EX2 R91, R91 ;  /* 0x0000005b005b7308 */ /* 0x000e660000000800 */
[----:B------:R-:W-:Y:S01]  /*1e030*/  FADD.FTZ R2, R238, R2 ;  /* 0x00000002ee027221 */ /* 0x000fe20000010000 */
[-C--:B------:R-:W-:Y:S03]  /*1e040*/  HMMA.16816.F32.BF16 R124, R44, R50.reuse, R124 ;  /* 0x000000322c7c723c */ /* 0x080fe6000004187c */
[----:B------:R-:W-:Y:S05]  /*1e050*/  FADD.FTZ R2, R199, R2 ;  /* 0x00000002c7027221 */ /* 0x000fea0000010000 */
[----:B------:R-:W-:Y:S07]  /*1e060*/  HMMA.16816.F32.BF16 R36, R40, R50, R36 ;  /* 0x000000322824723c */ /* 0x000fee0000041824 */
[----:B----4-:R-:W-:Y:S01]  /*1e070*/  F2FP.BF16.PACK_AB R40, R89, R88 ;  /* 0x000000585928723e */ /* 0x010fe200000010ff */
[-C--:B------:R-:W-:Y:S01]  /*1e080*/  HMMA.16816.F32.BF16 R136, R168, R148.reuse, R4 ;  /* 0x00000094a888723c */ /* 0x080fe20000041804 */
[----:B------:R-:W3:Y:S04]  /*1e090*/  LDSM.16.MT88.4 R4, [R218+0x2900] ;  /* 0x00290000da04783b */ /* 0x000ee80000004200 */
[----:B-1----:R-:W-:Y:S02]  /*1e0a0*/  F2FP.BF16.PACK_AB R41, R91, R90 ;  /* 0x0000005a5b29723e */ /* 0x002fe400000010ff */
[----:B------:R-:W-:Y:S02]  /*1e0b0*/  F2FP.BF16.PACK_AB R42, R93, R92 ;  /* 0x0000005c5d2a723e */ /* 0x000fe400000010ff */
[----:B------:R-:W-:Y:S07]  /*1e0c0*/  F2FP.BF16.PACK_AB R43, R56, R94 ;  /* 0x0000005e382b723e */ /* 0x000fee00000010ff */
        /* <DEDUP_REMOVED lines=25> */
[----:B------:R-:W1:Y:S01]  /*1e260*/  LDSM.16.MT88.4 R8, [R219+0x2900] ;  /* 0x00290000db08783b */ /* 0x000e620000004200 */
[----:B------:R-:W-:Y:S01]  /*1e270*/  FADD.FTZ R13, R195, R0 ;  /* 0x00000000c30d7221 */ /* 0x000fe20000010000 */
[-C--:B---3--:R-:W-:Y:S03]  /*1e280*/  HMMA.16816.F32.BF16 R104, R168, R4.reuse, R104 ;  /* 0x00000004a868723c */ /* 0x088fe60000041868 */
        /* <DEDUP_REMOVED lines=30> */
[----:B------:R-:W-:Y:S01]  /*1e470*/  FADD.FTZ R12, R134, R2 ;  /* 0x00000002860c7221 */ /* 0x000fe20000010000 */
[----:B------:R-:W-:Y:S01]  /*1e480*/  MOV R134, R128 ;  /* 0x0000008000867202 */ /* 0x000fe20000000f00 */
        /* <DEDUP_REMOVED lines=39> */
[----:B------:R-:W-:Y:S01]  /*1e700*/  FADD.FTZ R2, R93, R2 ;  /* 0x000000025d027221 */ /* 0x000fe20000010000 */
[----:B------:R-:W-:Y:S01]  /*1e710*/  STL [R1+0x8], R4 ;  /* 0x0000080401007387 */ /* 0x000fe20000100800 */
[----:B------:R-:W-:Y:S03]  /*1e720*/  FADD.FTZ R0, R94, R0 ;  /* 0x000000005e007221 */ /* 0x000fe60000010000 */
[----:B------:R-:W-:Y:S01]  /*1e730*/  STL [R1+0xc], R2 ;  /* 0x00000c0201007387 */ /* 0x000fe20000100800 */
[----:B------:R-:W-:Y:S05]  /*1e740*/  FADD.FTZ R0, R56, R0 ;  /* 0x0000000038007221 */ /* 0x000fea0000010000 */
[----:B------:R1:W-:Y:S02]  /*1e750*/  STL [R1+0x10], R0 ;  /* 0x0000100001007387 */ /* 0x0003e40000100800 */
[----:B-1----:R-:W-:Y:S01]  /*1e760*/  MOV R0, R130 ;  /* 0x0000008200007202 */ /* 0x002fe20000000f00 */
[----:B------:R-:W-:-:S05]  /*1e770*/  @P0 BRA `(.L_x_1278) ;  /* 0xffffc72000000947 */ /* 0x000fca000383ffff */
.L_x_1275:
        /* <DEDUP_REMOVED lines=9> */
.L_x_1297:
[----:B------:R-:W-:Y:S04]  /*1e810*/  DEPBAR.LE SB0, 0x0 ;  /* 0x000080000000791a */ /* 0x000fe80000000000 */
[----:B------:R-:W-:Y:S01]  /*1e820*/  BAR.SYNC.DEFER_BLOCKING 0x0 ;  /* 0x0000000000007b1d */ /* 0x000fe20000010000 */
[----:B-1----:R-:W-:Y:S01]  /*1e830*/  IMAD.WIDE.U32 R2, R236, c[0x0][0x208], RZ ;  /* 0x00008200ec027a25 */ /* 0x002fe200078e00ff */
[----:B------:R-:W-:Y:S01]  /*1e840*/  SHF.R.S32.HI R0, RZ, 0x1f, R236 ;  /* 0x0000001fff007819 */ /* 0x000fe200000114ec */
[----:B------:R-:W-:Y:S04]  /*1e850*/  UISETP.GT.AND UP0, UPT, UR19, UR18, UPT ;  /* 0x000000121300728c */ /* 0x000fe8000bf04270 */
[----:B------:R-:W-:Y:S04]  /*1e860*/  IMAD R0, R0, c[0x0][0x208], RZ ;  /* 0x0000820000007a24 */ /* 0x000fe800078e02ff */
[----:B------:R-:W-:Y:S04]  /*1e870*/  IMAD R0, R236, c[0x0][0x20c], R0 ;  /* 0x00008300ec007a24 */ /* 0x000fe800078e0200 */
[----:B------:R-:W-:Y:S01]  /*1e880*/  IMAD.IADD R3, R3, 0x1, R0 ;  /* 0x0000000103037824 */ /* 0x000fe200078e0200 */
[----:B------:R-:W-:Y:S03]  /*1e890*/  SHF.R.S32.HI R0, RZ, 0x1f, R235 ;  /* 0x0000001fff007819 */ /* 0x000fe600000114eb */
[C---:B------:R-:W-:Y:S04]  /*1e8a0*/  IMAD.WIDE.U32 R2, R235.reuse, c[0x0][0x218], R2 ;  /* 0x00008600eb027a25 */ /* 0x040fe800078e0002 */
[----:B------:R-:W-:Y:S01]  /*1e8b0*/  IMAD R0, R0, c[0x0][0x218], RZ ;  /* 0x0000860000007a24 */ /* 0x000fe200078e02ff */
[----:B-----5:R-:W-:Y:S01]  /*1e8c0*/  LDSM.16.M88.4 R96, [R223+0x6100] ;  /* 0x00610000df60783b */ /* 0x020fe20000000200 */
        /* <DEDUP_REMOVED lines=8> */
[----:B------:R-:W4:Y:S06]  /*1e950*/  LDSM.16.M88.4 R48, [R216+0x4100] ;  /* 0x00410000d830783b */ /* 0x000f2c0000000200 */
        /* <DEDUP_REMOVED lines=11> */
[----:B------:R-:W-:Y:S05]  /*1ea10*/  LDSM.16.M88.4 R192, [R228] ;  /* 0x00000000e4c0783b */ /* 0x000fea0000000200 */
[-C--:B---3--:R-:W-:Y:S01]  /*1ea20*/  HMMA.16816.F32.BF16 R20, R96, R32.reuse, RZ ;  /* 0x000000206014723c */ /* 0x088fe200000418ff */
[----:B------:R-:W-:Y:S06]  /*1ea30*/  SHFL.IDX PT, R201, R0, 0x5, 0x181f ;  /* 0x00b81f0000c97f89 */ /* 0x000fec00000e0000 */
[----:B------:R-:W-:Y:S01]  /*1ea40*/  SHFL.IDX PT, R202, R2, 0x3, 0x181f ;  /* 0x00781f0002ca7f89 */ /* 0x000fe200000e0000 */
[C---:B------:R-:W-:Y:S05]  /*1ea50*/  HMMA.16816.F32.BF16 R24, R92.reuse, R32, RZ ;  /* 0x000000205c18723c */ /* 0x040fea00000418ff */
[----:B------:R-:W-:Y:S03]  /*1ea60*/  SHFL.IDX PT, R200, R2, 0x4, 0x181f ;  /* 0x00981f0002c87f89 */ /* 0x000fe600000e0000 */
[-C--:B------:R-:W-:Y:S03]  /*1ea70*/  HMMA.16816.F32.BF16 R28, R92, R34.reuse, RZ ;  /* 0x000000225c1c723c */ /* 0x080fe600000418ff */
[----:B------:R-:W1:Y:S05]  /*1ea80*/  SHFL.IDX PT, R128, R0, RZ, 0x181f ;  /* 0x00181fff00807589 */ /* 0x000e6a00000e0000 */
[C---:B------:R-:W-:Y:S01]  /*1ea90*/  HMMA.16816.F32.BF16 R32, R96.reuse, R34, RZ ;  /* 0x000000226020723c */ /* 0x040fe200000418ff */
[----:B------:R-:W2:Y:S06]  /*1eaa0*/  SHFL.IDX PT, R129, R2, RZ, 0x181f ;  /* 0x00181fff02817589 */ /* 0x000eac00000e0000 */
[----:B------:R-:W-:Y:S01]  /*1eab0*/  SHFL.IDX PT, R3, R0, 0x1, 0x181f ;  /* 0x00381f0000037f89 */ /* 0x000fe200000e0000 */
[-C--:B----4-:R-:W-:Y:S05]  /*1eac0*/  HMMA.16816.F32.BF16 R36, R96, R48.reuse, RZ ;  /* 0x000000306024723c */ /* 0x090fea00000418ff */
[----:B------:R-:W-:Y:S03]  /*1ead0*/  SHFL.IDX PT, R130, R2, 0x1, 0x181f ;  /* 0x00381f0002827f89 */ /* 0x000fe600000e0000 */
[C---:B------:R-:W-:Y:S03]  /*1eae0*/  HMMA.16816.F32.BF16 R40, R92.reuse, R48, RZ ;  /* 0x000000305c28723c */ /* 0x040fe600000418ff */
[----:B------:R-:W-:Y:S01]  /*1eaf0*/  SHFL.IDX PT, R196, R0, 0x2, 0x181f ;  /* 0x00581f0000c47f89 */ /* 0x000fe200000e0000 */
[-C--:B-1----:R-:W-:Y:S04]  /*1eb00*/  IADD3 R128, P1, R128, R234.reuse, RZ ;  /* 0x000000ea80807210 */ /* 0x082fe80007f3e0ff */
[-C--:B------:R-:W-:Y:S01]  /*1eb10*/  HMMA.16816.F32.BF16 R44, R92, R50.reuse, RZ ;  /* 0x000000325c2c723c */ /* 0x080fe200000418ff */
[--C-:B--2---:R-:W-:Y:S01]  /*1eb20*/  IMAD.X R129, R129, 0x1, R233.reuse, P1 ;  /* 0x0000000181817824 */ /* 0x104fe200008e06e9 */
[----:B------:R-:W1:Y:S06]  /*1eb30*/  SHFL.IDX PT, R198, R0, 0x3, 0x181f ;  /* 0x00781f0000c67f89 */ /* 0x000e6c00000e0000 */
[C---:B------:R-:W-:Y:S01]  /*1eb40*/  HMMA.16816.F32.BF16 R48, R96.reuse, R50, RZ ;  /* 0x000000326030723c */ /* 0x040fe200000418ff */
[----:B------:R-:W2:Y:S06]  /*1eb50*/  SHFL.IDX PT, R135, R2, 0x2, 0x181f ;  /* 0x00581f0002877f89 */ /* 0x000eac00000e0000 */
[----:B------:R-:W-:Y:S01]  /*1eb60*/  SHFL.IDX PT, R199, R0, 0x4, 0x181f ;  /* 0x00981f0000c77f89 */ /* 0x000fe200000e0000 */
[-C--:B------:R-:W-:Y:S05]  /*1eb70*/  HMMA.16816.F32.BF16 R52, R96, R64.reuse, RZ ;  /* 0x000000406034723c */ /* 0x080fea00000418ff */
[----:B------:R3:W-:Y:S03]  /*1eb80*/  SHFL.IDX PT, R0, R2, 0x5, 0x181f ;  /* 0x00b81f0002007f89 */ /* 0x0007e600000e0000 */
[C---:B------:R-:W-:Y:S04]  /*1eb90*/  HMMA.16816.F32.BF16 R56, R92.reuse, R64, RZ ;  /* 0x000000405c38723c */ /* 0x040fe800000418ff */
[-C--:B-1----:R-:W-:Y:S04]  /*1eba0*/  IADD3 R198, P2, R198, R234.reuse, RZ ;  /* 0x000000eac6c67210 */ /* 0x082fe80007f5e0ff */
[-C--:B------:R-:W-:Y:S08]  /*1ebb0*/  HMMA.16816.F32.BF16 R60, R92, R66.reuse, RZ ;  /* 0x000000425c3c723c */ /* 0x080ff000000418ff */
[C---:B------:R-:W-:Y:S04]  /*1ebc0*/  HMMA.16816.F32.BF16 R64, R96.reuse, R66, RZ ;  /* 0x000000426040723c */ /* 0x040fe800000418ff */
[-C--:B---3--:R-:W-:Y:S04]  /*1ebd0*/  IADD3 R2, P0, R3, R234.reuse, RZ ;  /* 0x000000ea03027210 */ /* 0x088fe80007f1e0ff */
[-C--:B------:R-:W-:Y:S01]  /*1ebe0*/  HMMA.16816.F32.BF16 R68, R96, R80.reuse, RZ ;  /* 0x000000506044723c */ /* 0x080fe200000418ff */
[--C-:B------:R-:W-:Y:S03]  /*1ebf0*/  IMAD.X R3, R130, 0x1, R233.reuse, P0 ;  /* 0x0000000182037824 */ /* 0x100fe600000e06e9 */
[-C--:B------:R-:W-:Y:S04]  /*1ec00*/  IADD3 R196, P0, R196, R234.reuse, RZ ;  /* 0x000000eac4c47210 */ /* 0x080fe80007f1e0ff */
[C---:B------:R-:W-:Y:S04]  /*1ec10*/  HMMA.16816.F32.BF16 R72, R92.reuse, R80, RZ ;  /* 0x000000505c48723c */ /* 0x040fe800000418ff */
[--C-:B--2---:R-:W-:Y:S04]  /*1ec20*/  IMAD.X R197, R135, 0x1, R233.reuse, P0 ;  /* 0x0000000187c57824 */ /* 0x104fe800000e06e9 */
        /* <DEDUP_REMOVED lines=23> */
[C---:B------:R-:W-:Y:S03]  /*1eda0*/  HMMA.16816.F32.BF16 R40, R184.reuse, R172, R40 ;  /* 0x000000acb828723c */ /* 0x040fe60000041828 */
[----:B------:R3:W-:Y:S05]  /*1edb0*/  LDGSTS.E.BYPASS.LTC128B.128 [R243+0x1000], [R196.64], !P6 ;  /* 0x01000000c4f37fae */ /* 0x0007ea000f101d4e */
[-C--:B------:R-:W-:Y:S08]  /*1edc0*/  HMMA.16816.F32.BF16 R44, R184, R174.reuse, R44 ;  /* 0x000000aeb82c723c */ /* 0x080ff0000004182c */
[C---:B------:R-:W-:Y:S04]  /*1edd0*/  HMMA.16816.F32.BF16 R48, R176.reuse, R174, R48 ;  /* 0x000000aeb030723c */ /* 0x040fe80000041830 */
[-C--:B----4-:R-:W-:Y:S01]  /*1ede0*/  IADD3 R128, P1, R199, R234.reuse, RZ ;  /* 0x000000eac7807210 */ /* 0x090fe20007f3e0ff */
[--C-:B------:R-:W-:Y:S03]  /*1edf0*/  IMAD.X R199, R202, 0x1, R233.reuse, P2 ;  /* 0x00000001cac77824 */ /* 0x100fe600010e06e9 */
[-C--:B--2---:R-:W-:Y:S02]  /*1ee00*/  HMMA.16816.F32.BF16 R52, R176, R180.reuse, R52 ;  /* 0x000000b4b034723c */ /* 0x084fe40000041834 */
[----:B------:R2:W-:Y:S02]  /*1ee10*/  LDGSTS.E.BYPASS.LTC128B.128 [R243+0x1800], [R198.64], !P6 ;  /* 0x01800000c6f37fae */ /* 0x0005e4000f101d4e */
[--C-:B------:R-:W-:Y:S01]  /*1ee20*/  IMAD.X R129, R200, 0x1, R233.reuse, P1 ;  /* 0x00000001c8817824 */ /* 0x100fe200008e06e9 */
[----:B-1----:R-:W-:Y:S03]  /*1ee30*/  IADD3 R2, P0, R201, R234, RZ ;  /* 0x000000eac9027210 */ /* 0x002fe60007f1e0ff */
[C---:B------:R-:W-:Y:S01]  /*1ee40*/  HMMA.16816.F32.BF16 R56, R184.reuse, R180, R56 ;  /* 0x000000b4b838723c */ /* 0x040fe20000041838 */
[----:B------:R1:W-:Y:S03]  /*1ee50*/  LDGSTS.E.BYPASS.LTC128B.128 [R243+0x2000], [R128.64], !P6 ;  /* 0x0200000080f37fae */ /* 0x0003e6000f101d4e */
[----:B------:R-:W-:Y:S01]  /*1ee60*/  IMAD.X R3, R0, 0x1, R233, P0 ;  /* 0x0000000100037824 */ /* 0x000fe200000e06e9 */
[----:B------:R-:W-:Y:S03]  /*1ee70*/  PLOP3.LUT P0, PT, PT, PT, UP0, 0x80, 0x0 ;  /* 0x000000000000781c */ /* 0x000fe60003f0f008 */
[-C--:B------:R-:W-:Y:S01]  /*1ee80*/  HMMA.16816.F32.BF16 R60, R184, R182.reuse, R60 ;  /* 0x000000b6b83c723c */ /* 0x080fe2000004183c */
[----:B------:R1:W-:Y:S06]  /*1ee90*/  LDGSTS.E.BYPASS.LTC128B.128 [R243+0x2800], [R2.64], !P6 ;  /* 0x0280000002f37fae */ /* 0x0003ec000f101d4e */
[----:B------:R-:W-:Y:S01]  /*1eea0*/  LDSM.16.M88.4 R172, [R222+0x3100] ;  /* 0x00310000deac783b */ /* 0x000fe20000000200 */
[C---:B------:R-:W-:Y:S05]  /*1eeb0*/  HMMA.16816.F32.BF16 R64, R176.reuse, R182, R64 ;  /* 0x000000b6b040723c */ /* 0x040fea0000041840 */
[----:B------:R-:W0:Y:S03]  /*1eec0*/  LDGDEPBAR ;  /* 0x00000000000079af */ /* 0x000e260000000000 */
[-C--:B---3--:R-:W-:Y:S03]  /*1eed0*/  HMMA.16816.F32.BF16 R68, R176, R188.reuse, R68 ;  /* 0x000000bcb044723c */ /* 0x088fe60000041844 */
[----:B--2---:R-:W2:Y:S05]  /*1eee0*/  LDSM.16.M88.4 R196, [R224+0x6100] ;  /* 0x00610000e0c4783b */ /* 0x004eaa0000000200 */
[C---:B------:R-:W-:Y:S01]  /*1eef0*/  HMMA.16816.F32.BF16 R72, R184.reuse, R188, R72 ;  /* 0x000000bcb848723c */ /* 0x040fe20000041848 */
[----:B------:R-:W3:Y:S06]  /*1ef00*/  LDSM.16.M88.4 R200, [R224+0x8100] ;  /* 0x00810000e0c8783b */ /* 0x000eec0000000200 */
[----:B------:R-:W4:Y:S01]  /*1ef10*/  LDSM.16.M88.4 R204, [R222+0x3900] ;  /* 0x00390000decc783b */ /* 0x000f220000000200 */
[-C--:B------:R-:W-:Y:S05]  /*1ef20*/  HMMA.16816.F32.BF16 R76, R184, R190.reuse, R76 ;  /* 0x000000beb84c723c */ /* 0x080fea000004184c */
[----:B------:R-:W1:Y:S03]  /*1ef30*/  LDSM.16.M88.4 R208, [R222+0x4100] ;  /* 0x00410000ded0783b */ /* 0x000e660000000200 */
[C---:B------:R-:W-:Y:S03]  /*1ef40*/  HMMA.16816.F32.BF16 R80, R176.reuse, R190, R80 ;  /* 0x000000beb050723c */ /* 0x040fe60000041850 */
[----:B------:R-:W1:Y:S05]  /*1ef50*/  LDSM.16.M88.4 R212, [R222+0x4900] ;  /* 0x00490000ded4783b */ /* 0x000e6a0000000200 */
[-C--:B------:R-:W-:Y:S01]  /*1ef60*/  HMMA.16816.F32.BF16 R84, R176, R192.reuse, R84 ;  /* 0x000000c0b054723c */ /* 0x080fe20000041854 */
[----:B------:R-:W-:Y:S06]  /*1ef70*/  LDSM.16.M88.4 R180, [R225+0x6100] ;  /* 0x00610000e1b4783b */ /* 0x000fec0000000200 */
[----:B------:R-:W-:Y:S01]  /*1ef80*/  LDSM.16.M88.4 R188, [R225+0x8100] ;  /* 0x00810000e1bc783b */ /* 0x000fe20000000200 */
[C---:B------:R-:W-:Y:S08]  /*1ef90*/  HMMA.16816.F32.BF16 R88, R184.reuse, R192, R88 ;  /* 0x000000c0b858723c */ /* 0x040ff00000041858 */
[-C--:B------:R-:W-:Y:S01]  /*1efa0*/  HMMA.16816.F32.BF16 R92, R184, R194.reuse, R92 ;  /* 0x000000c2b85c723c */ /* 0x080fe2000004185c */
[----:B------:R-:W-:Y:S07]  /*1efb0*/  LDSM.16.M88.4 R184, [R221] ;  /* 0x00000000ddb8783b */ /* 0x000fee0000000200 */
        /* <DEDUP_REMOVED lines=13> */
[-C--:B-1----:R-:W-:Y:S08]  /*1f090*/  HMMA.16816.F32.BF16 R36, R196, R208.reuse, R36 ;  /* 0x000000d0c424723c */ /* 0x082ff00000041824 */
        /* <DEDUP_REMOVED lines=13> */
[----:B------:R-:W1:Y:S01]  /*1f170*/  LDSM.16.M88.4 R176, [R221+0x2800] ;  /* 0x00280000ddb0783b */ /* 0x000e620000000200 */
[----:B------:R-:W-:Y:S05]  /*1f180*/  DEPBAR.LE SB0, 0x0 ;  /* 0x000080000000791a */ /* 0x000fea0000000000 */
[----:B------:R-:W-:Y:S01]  /*1f190*/  BAR.SYNC.DEFER_BLOCKING 0x0 ;  /* 0x0000000000007b1d */ /* 0x000fe20000010000 */
[-C--:B--2---:R-:W-:Y:S08]  /*1f1a0*/  HMMA.16816.F32.BF16 R84, R196, R172.reuse, R84 ;  /* 0x000000acc454723c */ /* 0x084ff00000041854 */
        /* <DEDUP_REMOVED lines=15> */
[-C--:B-1----:R-:W-:Y:S08]  /*1f2a0*/  HMMA.16816.F32.BF16 R52, R180, R208.reuse, R52 ;  /* 0x000000d0b434723c */ /* 0x082ff00000041834 */
        /* <DEDUP_REMOVED lines=75> */
.L_x_1280:
        /* <DEDUP_REMOVED lines=37> */
.L_x_1283:
[----:B------:R-:W-:Y:S04]  /*1f9b0*/  MOV R128, c[0x0][0x32c] ;  /* 0x0000cb0000807a02 */ /* 0x000fe80000000f00 */
[----:B------:R-:W-:Y:S11]  /*1f9c0*/  ISETP.NE.AND P0, PT, R128, 0x1, PT ;  /* 0x000000018000780c */ /* 0x000ff60003f05270 */
[----:B------:R-:W-:Y:S02]  /*1f9d0*/  @!UPT UIADD3 URZ, URZ, URZ, URZ ;  /* 0x0000003f3f3ff290 */ /* 0x000fe4000fffe03f */
[----:B------:R-:W-:Y:S05]  /*1f9e0*/  @P0 IMAD.HI.U32 R128, R3, c[0x0][0x330], RZ ;  /* 0x0000cc0003800a27 */ /* 0x000fea00078e00ff */
[----:B------:R-:W-:Y:S02]  /*1f9f0*/  @P0 SHF.R.U32.HI R3, RZ, c[0x0][0x334], R128 ;  /* 0x0000cd00ff030a19 */ /* 0x000fe40000011680 */
.L_x_1284:
[----:B------:R-:W-:Y:S05]  /*1fa00*/  BSYNC B0 ;  /* 0x0000000000007941 */ /* 0x000fea0003800000 */
.L_x_1282:
[----:B------:R-:W-:Y:S05]  /*1fa10*/  IMAD R3, R3, c[0x0][0x32c], R173 ;  /* 0x0000cb0003037a24 */ /* 0x000fea00078e02ad */
[----:B------:R-:W-:Y:S02]  /*1fa20*/  IADD3 R128, R3, c[0x0][0x32c], RZ ;  /* 0x0000cb0003807a10 */ /* 0x000fe40007ffe0ff */
[----:B------:R-:W-:Y:S02]  /*1fa30*/  IMNMX R0, R0, R3, !PT ;  /* 0x0000000300007217 */ /* 0x000fe40007800200 */
[----:B------:R-:W-:Y:S02]  /*1fa40*/  IMNMX R2, R2, R128, PT ;  /* 0x0000008002027217 */ /* 0x000fe40003800200 */
.L_x_1281:
        /* <DEDUP_REMOVED lines=20> */
.L_x_1287:
[----:B------:R-:W-:Y:S04]  /*1fb90*/  MOV R174, c[0x0][0x32c] ;  /* 0x0000cb0000ae7a02 */ /* 0x000fe80000000f00 */
[----:B------:R-:W-:Y:S11]  /*1fba0*/  ISETP.NE.AND P0, PT, R174, 0x1, PT ;  /* 0x00000001ae00780c */ /* 0x000ff60003f05270 */
[----:B------:R-:W-:Y:S02]  /*1fbb0*/  @!UPT UIADD3 URZ, URZ, URZ, URZ ;  /* 0x0000003f3f3ff290 */ /* 0x000fe4000fffe03f */
[----:B------:R-:W-:Y:S05]  /*1fbc0*/  @P0 IMAD.HI.U32 R174, R129, c[0x0][0x330], RZ ;  /* 0x0000cc0081ae0a27 */ /* 0x000fea00078e00ff */
[----:B------:R-:W-:Y:S02]  /*1fbd0*/  @P0 SHF.R.U32.HI R129, RZ, c[0x0][0x334], R174 ;  /* 0x0000cd00ff810a19 */ /* 0x000fe400000116ae */
.L_x_1288:
[----:B------:R-:W-:Y:S05]  /*1fbe0*/  BSYNC B0 ;  /* 0x0000000000007941 */ /* 0x000fea0003800000 */
.L_x_1286:
[----:B------:R-:W-:Y:S05]  /*1fbf0*/  IMAD R129, R129, c[0x0][0x32c], R173 ;  /* 0x0000cb0081817a24 */ /* 0x000fea00078e02ad */
[----:B------:R-:W-:Y:S02]  /*1fc00*/  IADD3 R174, R129, c[0x0][0x32c], RZ ;  /* 0x0000cb0081ae7a10 */ /* 0x000fe40007ffe0ff */
[----:B------:R-:W-:Y:S02]  /*1fc10*/  IMNMX R3, R3, R129, !PT ;  /* 0x0000008103037217 */ /* 0x000fe40007800200 */
[----:B------:R-:W-:Y:S02]  /*1fc20*/  IMNMX R128, R128, R174, PT ;  /* 0x000000ae80807217 */ /* 0x000fe40003800200 */
.L_x_1285:
        /* <DEDUP_REMOVED lines=159> */
.L_x_1291:
[----:B------:R-:W-:Y:S04]  /*20620*/  MOV R5, c[0x0][0x32c] ;  /* 0x0000cb0000057a02 */ /* 0x000fe80000000f00 */
[----:B------:R-:W-:Y:S11]  /*20630*/  ISETP.NE.AND P0, PT, R5, 0x1, PT ;  /* 0x000000010500780c */ /* 0x000ff60003f05270 */
[----:B------:R-:W-:Y:S02]  /*20640*/  @!UPT UIADD3 URZ, URZ, URZ, URZ ;  /* 0x0000003f3f3ff290 */ /* 0x000fe4000fffe03f */
[----:B------:R-:W-:Y:S05]  /*20650*/  @P0 IMAD.HI.U32 R5, R4, c[0x0][0x330], RZ ;  /* 0x0000cc0004050a27 */ /* 0x000fea00078e00ff */
[----:B------:R-:W-:Y:S02]  /*20660*/  @P0 SHF.R.U32.HI R4, RZ, c[0x0][0x334], R5 ;  /* 0x0000cd00ff040a19 */ /* 0x000fe40000011605 */
.L_x_1292:
[----:B------:R-:W-:Y:S05]  /*20670*/  BSYNC B0 ;  /* 0x0000000000007941 */ /* 0x000fea0003800000 */
.L_x_1290:
[----:B------:R-:W-:Y:S05]  /*20680*/  IMAD R4, R4, c[0x0][0x32c], R173 ;  /* 0x0000cb0004047a24 */ /* 0x000fea00078e02ad */
[----:B------:R-:W-:Y:S02]  /*20690*/  IADD3 R5, R4, c[0x0][0x32c], RZ ;  /* 0x0000cb0004057a10 */ /* 0x000fe40007ffe0ff */
[----:B------:R-:W-:Y:S02]  /*206a0*/  IMNMX R0, R0, R4, !PT ;  /* 0x0000000400007217 */ /* 0x000fe40007800200 */
[----:B------:R-:W-:Y:S02]  /*206b0*/  IMNMX R2, R2, R5, PT ;  /* 0x0000000502027217 */ /* 0x000fe40003800200 */
.L_x_1289:
        /* <DEDUP_REMOVED lines=8> */
[----:B------:R-:W-:Y:S02]  /*20740*/  UP2UR UR36, UPR, URZ, 0x2 ;  /* 0x000000023f247883 */ /* 0x000fe40008000000 */
[----:B------:R-:W-:Y:S02]  /*20750*/  UISETP.NE.AND UP1, UPT, UR34, URZ, UPT ;  /* 0x0000003f2200728c */ /* 0x000fe4000bf25270 */
[----:B------:R-:W-:Y:S01]  /*20760*/  PLOP3.LUT P1, PT, PT, PT, UP2, 0x40, 0x0 ;  /* 0x000000000000781c */ /* 0x000fe20003f2e828 */
[----:B------:R-:W-:Y:S02]  /*20770*/  UP2UR UR35, UPR, URZ, 0x1 ;  /* 0x000000013f237883 */ /* 0x000fe40008000000 */
[----:B------:R-:W-:Y:S01]  /*20780*/  UISETP.NE.AND UP2, UPT, UR30, URZ, UPT ;  /* 0x0000003f1e00728c */ /* 0x000fe2000bf45270 */
[----:B------:R-:W-:Y:S01]  /*20790*/  PLOP3.LUT P2, PT, PT, PT, UP1, 0x40, 0x0 ;  /* 0x000000000000781c */ /* 0x000fe20003f4e818 */
[----:B------:R-:W-:Y:S02]  /*207a0*/  UISETP.NE.AND UP1, UPT, UR29, URZ, UPT ;  /* 0x0000003f1d00728c */ /* 0x000fe4000bf25270 */
[----:B------:R-:W-:Y:S01]  /*207b0*/  UISETP.NE.AND UP0, UPT, UR28, URZ, UPT ;  /* 0x0000003f1c00728c */ /* 0x000fe2000bf05270 */
[C---:B------:R-:W-:Y:S01]  /*207c0*/  ISETP.GT.AND P4, PT, R3.reuse, RZ, P2 ;  /* 0x000000ff0300720c */ /* 0x040fe20001784270 */
[----:B------:R-:W-:Y:S01]  /*207d0*/  UISETP.NE.AND UP4, UPT, UR27, URZ, UPT ;  /* 0x0000003f1b00728c */ /* 0x000fe2000bf85270 */
[C---:B------:R-:W-:Y:S01]  /*207e0*/  ISETP.GT.AND P2, PT, R3.reuse, 0x1, P1 ;  /* 0x000000010300780c */ /* 0x040fe20000f44270 */
[----:B------:R-:W-:Y:S01]  /*207f0*/  UISETP.NE.AND UP3, UPT, UR26, URZ, UPT ;  /* 0x0000003f1a00728c */ /* 0x000fe2000bf65270 */
[C---:B------:R-:W-:Y:S02]  /*20800*/  ISETP.GT.AND P1, PT, R3.reuse, 0x8, P0 ;  /* 0x000000080300780c */ /* 0x040fe40000724270 */
[----:B------:R-:W-:Y:S02]  /*20810*/  ISETP.GT.AND P0, PT, R3, 0x9, P3 ;  /* 0x000000090300780c */ /* 0x000fe40001f04270 */
[C---:B------:R-:W-:Y:S02]  /*20820*/  ISETP.LT.OR P3, PT, R128.reuse, 0x1, P4 ;  /* 0x000000018000780c */ /* 0x040fe40002761670 */
[C---:B------:R-:W-:Y:S02]  /*20830*/  ISETP.LT.OR P2, PT, R128.reuse, 0x2, P2 ;  /* 0x000000028000780c */ /* 0x040fe40001741670 */
[C---:B------:R-:W-:Y:S02]  /*20840*/  ISETP.LT.OR P1, PT, R128.reuse, 0x9, P1 ;  /* 0x000000098000780c */ /* 0x040fe40000f21670 */
[----:B------:R-:W-:Y:S02]  /*20850*/  ISETP.LT.OR P0, PT, R128, 0xa, P0 ;  /* 0x0000000a8000780c */ /* 0x000fe40000701670 */
[----:B------:R-:W-:Y:S02]  /*20860*/  FSEL R16, R6, -INF , !P3 ;  /* 0xff80000006107808 */ /* 0x000fe40005800000 */
[----:B------:R-:W-:Y:S02]  /*20870*/  FSEL R7, R7, -INF , !P2 ;  /* 0xff80000007077808 */ /* 0x000fe40005000000 */
        /* <DEDUP_REMOVED lines=50> */
[C---:B------:R-:W-:Y:S01]  /*20ba0*/  ISETP.GT.AND P4, PT, R3.reuse, 0x30, P2 ;  /* 0x000000300300780c */ /* 0x040fe20001784270 */
[----:B------:R-:W-:Y:S01]  /*20bb0*/  UP2UR UR36, UPR, URZ, 0x20 ;  /* 0x000000203f247883 */ /* 0x000fe20008000000 */
[C---:B------:R-:W-:Y:S01]  /*20bc0*/  ISETP.GT.AND P2, PT, R3.reuse, 0x31, P1 ;  /* 0x000000310300780c */ /* 0x040fe20000f44270 */
[----:B------:R-:W-:Y:S01]  /*20bd0*/  UP2UR UR40, UPR, URZ, 0x2 ;  /* 0x000000023f287883 */ /* 0x000fe20008000000 */
[C---:B------:R-:W-:Y:S01]  /*20be0*/  ISETP.GT.AND P1, PT, R3.reuse, 0x38, P0 ;  /* 0x000000380300780c */ /* 0x040fe20000724270 */
[----:B------:R-:W-:Y:S01]  /*20bf0*/  UP2UR UR38, UPR, URZ, 0x8 ;  /* 0x000000083f267883 */ /* 0x000fe20008000000 */
[----:B------:R-:W-:Y:S01]  /*20c00*/  ISETP.GT.AND P0, PT, R3, 0x39, P3 ;  /* 0x000000390300780c */ /* 0x000fe20001f04270 */
[----:B------:R-:W-:Y:S01]  /*20c10*/  UP2UR UR39, UPR, URZ, 0x4 ;  /* 0x000000043f277883 */ /* 0x000fe20008000000 */
[C---:B------:R-:W-:Y:S01]  /*20c20*/  ISETP.LT.OR P3, PT, R128.reuse, 0x31, P4 ;  /* 0x000000318000780c */ /* 0x040fe20002761670 */
[----:B------:R-:W-:Y:S01]  /*20c30*/  UP2UR UR37, UPR, URZ, 0x10 ;  /* 0x000000103f257883 */ /* 0x000fe20008000000 */
        /* <DEDUP_REMOVED lines=10> */
[----:B------:R-:W-:Y:S01]  /*20ce0*/  UP2UR UR35, UPR, URZ, 0x40 ;  /* 0x000000403f237883 */ /* 0x000fe20008000000 */
[----:B------:R-:W-:Y:S01]  /*20cf0*/  PLOP3.LUT P0, PT, PT, PT, UP5, 0x40, 0x0 ;  /* 0x000000000000781c */ /* 0x000fe20003f0e858 */
[----:B------:R-:W-:Y:S01]  /*20d00*/  UISETP.NE.AND UP5, UPT, UR33, URZ, UPT ;  /* 0x0000003f2100728c */ /* 0x000fe2000bfa5270 */
[----:B------:R-:W-:Y:S01]  /*20d10*/  PLOP3.LUT P3, PT, PT, PT, UP4, 0x40, 0x0 ;  /* 0x000000000000781c */ /* 0x000fe20003f6e848 */
[----:B------:R-:W-:Y:S01]  /*20d20*/  UP2UR UR41, UPR, URZ, 0x1 ;  /* 0x000000013f297883 */ /* 0x000fe20008000000 */
[C---:B------:R-:W-:Y:S01]  /*20d30*/  ISETP.GT.AND P4, PT, R3.reuse, 0x40, P2 ;  /* 0x000000400300780c */ /* 0x040fe20001784270 */
        /* <DEDUP_REMOVED lines=8> */
[----:B------:R-:W-:Y:S01]  /*20dc0*/  PLOP3.LUT P0, PT, PT, PT, UP3, 0x40, 0x0 ;  /* 0x000000000000781c */ /* 0x000fe20003f0e838 */
[----:B------:R-:W-:Y:S01]  /*20dd0*/  UISETP.NE.AND UP3, UPT, UR29, URZ, UPT ;  /* 0x0000003f1d00728c */ /* 0x000fe2000bf65270 */
[----:B------:R-:W-:Y:S02]  /*20de0*/  ISETP.LT.OR P4, PT, R128, 0x41, P4 ;  /* 0x000000418000780c */ /* 0x000fe40002781670 */
[----:B------:R-:W-:Y:S02]  /*20df0*/  FSEL R200, R82, -INF , !P2 ;  /* 0xff80000052c87808 */ /* 0x000fe40005000000 */
[----:B------:R-:W-:Y:S02]  /*20e00*/  FSEL R202, R83, -INF , !P1 ;  /* 0xff80000053ca7808 */ /* 0x000fe40004800000 */
[----:B------:R-:W-:Y:S02]  /*20e10*/  ISETP.GT.AND P1, PT, R3, 0x50, P0 ;  /* 0x000000500300780c */ /* 0x000fe40000724270 */
[----:B------:R-:W-:Y:S01]  /*20e20*/  PLOP3.LUT P0, PT, PT, PT, UP1, 0x40, 0x0 ;  /* 0x000000000000781c */ /* 0x000fe20003f0e818 */
[----:B------:R-:W-:Y:S01]  /*20e30*/  UISETP.NE.AND UP1, UPT, UR31, URZ, UPT ;  /* 0x0000003f1f00728c */ /* 0x000fe2000bf25270 */
[----:B------:R-:W-:Y:S01]  /*20e40*/  PLOP3.LUT P2, PT, PT, PT, UP0, 0x40, 0x0 ;  /* 0x000000000000781c */ /* 0x000fe20003f4e808 */
[----:B------:R-:W-:Y:S01]  /*20e50*/  UISETP.NE.AND UP0, UPT, UR34, URZ, UPT ;  /* 0x0000003f2200728c */ /* 0x000fe2000bf05270 */
[----:B------:R-:W-:Y:S02]  /*20e60*/  FSEL R195, R71, -INF , !P3 ;  /* 0xff80000047c37808 */ /* 0x000fe40005800000 */
[----:B------:R-:W-:Y:S01]  /*20e70*/  PLOP3.LUT P3, PT, PT, PT, UP2, 0x40, 0x0 ;  /* 0x000000000000781c */ /* 0x000fe20003f6e828 */
[----:B------:R-:W-:Y:S01]  /*20e80*/  UISETP.NE.AND UP2, UPT, UR30, URZ, UPT ;  /* 0x0000003f1e00728c */ /* 0x000fe2000bf45270 */
[----:B------:R-:W-:Y:S02]  /*20e90*/  FSEL R194, R70, -INF , !P4 ;  /* 0xff80000046c27808 */ /* 0x000fe40006000000 */
[----:B------:R-:W-:Y:S02]  /*20ea0*/  ISETP.LT.OR P4, PT, R128, 0x51, P1 ;  /* 0x000000518000780c */ /* 0x000fe40000f81670 */
[C---:B------:R-:W-:Y:S02]  /*20eb0*/  ISETP.GT.AND P1, PT, R3.reuse, 0x58, P0 ;  /* 0x000000580300780c */ /* 0x040fe40000724270 */
[C---:B------:R-:W-:Y:S02]  /*20ec0*/  ISETP.GT.AND P0, PT, R3.reuse, 0x59, P2 ;  /* 0x000000590300780c */ /* 0x040fe40001704270 */
[----:B------:R-:W-:Y:S02]  /*20ed0*/  ISETP.GT.AND P3, PT, R3, 0x51, P3 ;  /* 0x000000510300780c */ /* 0x000fe40001f64270 */
[----:B------:R-:W-:Y:S01]  /*20ee0*/  FSEL R206, R86, -INF , !P4 ;  /* 0xff80000056ce7808 */ /* 0x000fe20006000000 */
[----:B------:R-:W1:Y:S01]  /*20ef0*/  SHFL.IDX PT, R3, R130, 0x3, 0x1c1f ;  /* 0x007c1f0082037f89 */ /* 0x000e6200000e0000 */
[----:B------:R-:W-:Y:S01]  /*20f00*/  PLOP3.LUT P4, PT, PT, PT, UP0, 0x40, 0x0 ;  /* 0x000000000000781c */ /* 0x000fe20003f8e808 */
[----:B------:R-:W-:Y:S01]  /*20f10*/  UISETP.NE.AND UP0, UPT, UR24, URZ, UPT ;  /* 0x0000003f1800728c */ /* 0x000fe2000bf05270 */
[C---:B------:R-:W-:Y:S02]  /*20f20*/  ISETP.LT.OR P2, PT, R128.reuse, 0x5a, P0 ;  /* 0x0000005a8000780c */ /* 0x040fe40000741670 */
[----:B------:R-:W-:Y:S01]  /*20f30*/  PLOP3.LUT P0, PT, PT, PT, UP5, 0x40, 0x0 ;  /* 0x000000000000781c */ /* 0x000fe20003f0e858 */
[----:B------:R-:W-:Y:S01]  /*20f40*/  UISETP.NE.AND UP5, UPT, UR27, URZ, UPT ;  /* 0x0000003f1b00728c */ /* 0x000fe2000bfa5270 */
[C---:B------:R-:W-:Y:S01]  /*20f50*/  ISETP.LT.OR P3, PT, R128.reuse, 0x52, P3 ;  /* 0x000000528000780c */ /* 0x040fe20001f61670 */
[----:B------:R-:W-:Y:S01]  /*20f60*/  UP2UR UR42, UPR, URZ, 0x1 ;  /* 0x000000013f2a7883 */ /* 0x000fe20008000000 */
[----:B------:R-:W-:Y:S01]  /*20f70*/  ISETP.LT.OR P5, PT, R128, 0x59, P1 ;  /* 0x000000598000780c */ /* 0x000fe20000fa1670 */
[----:B------:R-:W-:Y:S01]  /*20f80*/  UISETP.NE.AND UP0, UPT, UR25, URZ, UPT ;  /* 0x0000003f1900728c */ /* 0x000fe2000bf05270 */
[C---:B------:R-:W-:Y:S02]  /*20f90*/  ISETP.GT.AND P1, PT, R0.reuse, RZ, P4 ;  /* 0x000000ff0000720c */ /* 0x040fe40002724270 */
[----:B------:R-:W-:Y:S02]  /*20fa0*/  ISETP.GT.AND P4, PT, R0, 0x1, P0 ;  /* 0x000000010000780c */ /* 0x000fe40000784270 */
[----:B------:R-:W-:Y:S01]  /*20fb0*/  PLOP3.LUT P0, PT, PT, PT, UP1, 0x40, 0x0 ;  /* 0x000000000000781c */ /* 0x000fe20003f0e818 */
[----:B------:R-:W-:Y:S01]  /*20fc0*/  UISETP.NE.AND UP1, UPT, UR23, URZ, UPT ;  /* 0x0000003f1700728c */ /* 0x000fe2000bf25270 */
[----:B------:R-:W-:Y:S02]  /*20fd0*/  FSEL R207, R87, -INF , !P3 ;  /* 0xff80000057cf7808 */ /* 0x000fe40005800000 */
        /* <DEDUP_REMOVED lines=128> */
.L_x_1295:
[----:B------:R-:W-:Y:S04]  /*217e0*/  MOV R4, c[0x0][0x32c] ;  /* 0x0000cb0000047a02 */ /* 0x000fe80000000f00 */
[----:B------:R-:W-:Y:S11]  /*217f0*/  ISETP.NE.AND P0, PT, R4, 0x1, PT ;  /* 0x000000010400780c */ /* 0x000ff60003f05270 */
[----:B------:R-:W-:Y:S02]  /*21800*/  @!UPT UIADD3 URZ, URZ, URZ, URZ ;  /* 0x0000003f3f3ff290 */ /* 0x000fe4000fffe03f */
[----:B------:R-:W-:Y:S05]  /*21810*/  @P0 IMAD.HI.U32 R4, R3, c[0x0][0x330], RZ ;  /* 0x0000cc0003040a27 */ /* 0x000fea00078e00ff */
[----:B------:R-:W-:Y:S02]  /*21820*/  @P0 SHF.R.U32.HI R3, RZ, c[0x0][0x334], R4 ;  /* 0x0000cd00ff030a19 */ /* 0x000fe40000011604 */
.L_x_1296:
[----:B------:R-:W-:Y:S05]  /*21830*/  BSYNC B0 ;  /* 0x0000000000007941 */ /* 0x000fea0003800000 */
.L_x_1294:
[----:B------:R-:W-:Y:S05]  /*21840*/  IMAD R3, R3, c[0x0][0x32c], R173 ;  /* 0x0000cb0003037a24 */ /* 0x000fea00078e02ad */
[----:B------:R-:W-:Y:S02]  /*21850*/  IADD3 R4, R3, c[0x0][0x32c], RZ ;  /* 0x0000cb0003047a10 */ /* 0x000fe40007ffe0ff */
[----:B------:R-:W-:Y:S02]  /*21860*/  IMNMX R0, R0, R3, !PT ;  /* 0x0000000300007217 */ /* 0x000fe40007800200 */
[----:B------:R-:W-:Y:S02]  /*21870*/  IMNMX R2, R2, R4, PT ;  /* 0x0000000402027217 */ /* 0x000fe40003800200 */
.L_x_1293:
        /* <DEDUP_REMOVED lines=25> */
[----:B------:R-:W-:Y:S01]  /*21a10*/  UISETP.NE.AND UP5, UPT, UR35, URZ, UPT ;  /* 0x0000003f2300728c */ /* 0x000fe2000bfa5270 */
[----:B------:R-:W-:Y:S01]  /*21a20*/  PLOP3.LUT P1, PT, PT, PT, UP1, 0x40, 0x0 ;  /* 0x000000000000781c */ /* 0x000fe20003f2e818 */
[----:B------:R-:W-:Y:S01]  /*21a30*/  UISETP.NE.AND UP1, UPT, UR28, URZ, UPT ;  /* 0x0000003f1c00728c */ /* 0x000fe2000bf25270 */
        /* <DEDUP_REMOVED lines=46> */
[----:B------:R-:W-:Y:S02]  /*21d20*/  FMNMX.FTZ R130, R204, R130, !PT ;  /* 0x00000082cc827209 */ /* 0x000fe40007810000 */
        /* <DEDUP_REMOVED lines=95> */
[----:B------:R-:W-:Y:S01]  /*22320*/  FMNMX.FTZ R4, R56, R4, !PT ;  /* 0x0000000438047209 */ /* 0x000fe20007810000 */
[----:B------:R-:W-:Y:S01]  /*22330*/  UISETP.NE.AND UP0, UPT, UR33, URZ, UPT ;  /* 0x0000003f2100728c */ /* 0x000fe2000bf05270 */
        /* <DEDUP_REMOVED lines=9> */
[----:B------:R-:W-:Y:S02]  /*223d0*/  FMNMX.FTZ R128, R214, R3, !PT ;  /* 0x00000003d6807209 */ /* 0x000fe40007810000 */
[----:B------:R-:W-:Y:S01]  /*223e0*/  FMNMX.FTZ R3, R61, R4, !PT ;  /* 0x000000043d037209 */ /* 0x000fe20007810000 */
[--C-:B------:R-:W-:Y:S01]  /*223f0*/  FFMA.FTZ R4, R174, c[0x0][0x2d0], -R43.reuse ;  /* 0x0000b400ae047a23 */ /* 0x100fe2000001082b */
[----:B------:R-:W-:Y:S01]  /*22400*/  ISETP.LT.OR P0, PT, R2, 0x41, P0 ;  /* 0x000000410200780c */ /* 0x000fe20000701670 */
[----:B------:R-:W1:Y:S01]  /*22410*/  SHFL.BFLY PT, R5, R128, 0x2, 0x1f ;  /* 0x0c401f0080057f89 */ /* 0x000e6200000e0000 */
[----:B------:R-:W-:Y:S01]  /*22420*/  FMNMX.FTZ R3, R70, R3, !PT ;  /* 0x0000000346037209 */ /* 0x000fe20007810000 */
[----:B------:R3:W-:Y:S01]  /*22430*/  MUFU.EX2 R28, R4 ;  /* 0x00000004001c7308 */ /* 0x0007e20000000800 */
[----:B--2---:R-:W-:Y:S02]  /*22440*/  FMNMX.FTZ R129, R129, R6, !PT ;  /* 0x0000000681817209 */ /* 0x004fe40007810000 */
[----:B------:R-:W-:Y:S02]  /*22450*/  FMNMX.FTZ R3, R71, R3, !PT ;  /* 0x0000000347037209 */ /* 0x000fe40007810000 */
[----:B------:R-:W-:Y:S01]  /*22460*/  FSEL R135, R74, -INF , !P0 ;  /* 0xff8000004a877808 */ /* 0x000fe20004000000 */
[----:B------:R-:W2:Y:S01]  /*22470*/  SHFL.BFLY PT, R6, R129, 0x1, 0x1f ;  /* 0x0c201f0081067f89 */ /* 0x000ea200000e0000 */
[----:B------:R-:W-:Y:S02]  /*22480*/  FMNMX.FTZ R3, R72, R3, !PT ;  /* 0x0000000348037209 */ /* 0x000fe40007810000 */
[----:B------:R-:W-:Y:S02]  /*22490*/  PLOP3.LUT P3, PT, PT, PT, UP6, 0x40, 0x0 ;  /* 0x000000000000781c */ /* 0x000fe40003f6e868 */
[----:B------:R-:W-:Y:S02]  /*224a0*/  FMNMX.FTZ R3, R73, R3, !PT ;  /* 0x0000000349037209 */ /* 0x000fe40007810000 */
[----:B------:R-:W-:Y:S02]  /*224b0*/  PLOP3.LUT P0, PT, PT, PT, UP4, 0x40, 0x0 ;  /* 0x000000000000781c */ /* 0x000fe40003f0e848 */
[----:B------:R-:W-:Y:S02]  /*224c0*/  FMNMX.FTZ R3, R87, R3, !PT ;  /* 0x0000000357037209 */ /* 0x000fe40007810000 */
[C---:B------:R-:W-:Y:S02]  /*224d0*/  ISETP.GT.AND P3, PT, R0.reuse, 0x41, P3 ;  /* 0x000000410000780c */ /* 0x040fe40001f64270 */
[----:B------:R-:W-:Y:S02]  /*224e0*/  FMNMX.FTZ R3, R89, R3, !PT ;  /* 0x0000000359037209 */ /* 0x000fe40007810000 */
[----:B------:R-:W-:Y:S02]  /*224f0*/  ISETP.GT.AND P0, PT, R0, 0x49, P0 ;  /* 0x000000490000780c */ /* 0x000fe40000704270 */
[----:B------:R-:W-:Y:S01]  /*22500*/  PLOP3.LUT P1, PT, PT, PT, UP5, 0x40, 0x0 ;  /* 0x000000000000781c */ /* 0x000fe20003f2e858 */
[--C-:B---3--:R-:W-:Y:S01]  /*22510*/  FFMA.FTZ R4, R175, c[0x0][0x2d0], -R43.reuse ;  /* 0x0000b400af047a23 */ /* 0x108fe2000001082b */
[C---:B------:R-:W-:Y:S02]  /*22520*/  ISETP.LT.OR P3, PT, R2.reuse, 0x42, P3 ;  /* 0x000000420200780c */ /* 0x040fe40001f61670 */
[----:B------:R-:W-:Y:S01]  /*22530*/  ISETP.LT.OR P0, PT, R2, 0x4a, P0 ;  /* 0x0000004a0200780c */ /* 0x000fe20000701670 */
[----:B------:R3:W-:Y:S01]  /*22540*/  MUFU.EX2 R242, R4 ;  /* 0x0000000400f27308 */ /* 0x0007e20000000800 */
[----:B------:R-:W-:Y:S02]  /*22550*/  ISETP.GT.AND P1, PT, R0, 0x48, P1 ;  /* 0x000000480000780c */ /* 0x000fe40000f24270 */
[----:B------:R-:W-:Y:S02]  /*22560*/  FSEL R173, R79, -INF , !P0 ;  /* 0xff8000004fad7808 */ /* 0x000fe40004000000 */
[----:B------:R-:W-:Y:S02]  /*22570*/  ISETP.LT.OR P1, PT, R2, 0x49, P1 ;  /* 0x000000490200780c */ /* 0x000fe40000f21670 */
[----:B------:R-:W-:Y:S02]  /*22580*/  FSEL R93, R75, -INF , !P3 ;  /* 0xff8000004b5d7808 */ /* 0x000fe40005800000 */
[----:B------:R-:W-:Y:S02]  /*22590*/  PLOP3.LUT P3, PT, PT, PT, UP2, 0x40, 0x0 ;  /* 0x000000000000781c */ /* 0x000fe40003f6e828 */
[----:B------:R-:W-:Y:S02]  /*225a0*/  PLOP3.LUT P0, PT, PT, PT, UP3, 0x40, 0x0 ;  /* 0x000000000000781c */ /* 0x000fe40003f0e838 */
[----:B-1----:R-:W-:Y:S02]  /*225b0*/  FMNMX.FTZ R128, R128, R5, !PT ;  /* 0x0000000580807209 */ /* 0x002fe40007810000 */
[----:B--2---:R-:W-:Y:S02]  /*225c0*/  FMNMX.FTZ R129, R129, R6, !PT ;  /* 0x0000000681817209 */ /* 0x004fe40007810000 */
[----:B------:R-:W-:Y:S01]  /*225d0*/  FSEL R172, R78, -INF , !P1 ;  /* 0xff8000004eac7808 */ /* 0x000fe20004800000 */
[----:B------:R-:W1:Y:S01]  /*225e0*/  SHFL.BFLY PT, R5, R128, 0x1, 0x1f ;  /* 0x0c201f0080057f89 */ /* 0x000e6200000e0000 */
[C---:B------:R-:W-:Y:S01]  /*225f0*/  ISETP.GT.AND P4, PT, R0.reuse, 0x50, P0 ;  /* 0x000000500000780c */ /* 0x040fe20000784270 */
[C---:B------:R-:W-:Y:S01]  /*22600*/  FMUL.FTZ R64, R129.reuse, c[0x0][0x2d0] ;  /* 0x0000b40081407a20 */ /* 0x040fe20000410000 */
[----:B------:R-:W-:Y:S02]  /*22610*/  ISETP.GT.AND P0, PT, R0, 0x51, P3 ;  /* 0x000000510000780c */ /* 0x000fe40001f04270 */
[----:B------:R-:W-:Y:S01]  /*22620*/  FSETP.NEU.FTZ.AND P1, PT, R129, -INF , PT ;  /* 0xff8000008100780b */ /* 0x000fe20003f3d000 */
[--C-:B---3--:R-:W-:Y:S01]  /*22630*/  FFMA.FTZ R4, R176, c[0x0][0x2d0], -R43.reuse ;  /* 0x0000b400b0047a23 */ /* 0x108fe2000001082b */
[----:B------:R-:W-:Y:S02]  /*22640*/  ISETP.LT.OR P3, PT, R2, 0x51, P4 ;  /* 0x000000510200780c */ /* 0x000fe40002761670 */
[----:B------:R-:W-:Y:S01]  /*22650*/  FSEL R64, R64, RZ, P1 ;  /* 0x000000ff40407208 */ /* 0x000fe20000800000 */
[----:B------:R2:W-:Y:S01]  /*22660*/  MUFU.EX2 R239, R4 ;  /* 0x0000000400ef7308 */ /* 0x0005e20000000800 */
[----:B------:R-:W-:Y:S02]  /*22670*/  ISETP.LT.OR P0, PT, R2, 0x52, P0 ;  /* 0x000000520200780c */ /* 0x000fe40000701670 */
[----:B------:R-:W-:Y:S02]  /*22680*/  FSEL R174, R90, -INF , !P3 ;  /* 0xff8000005aae7808 */ /* 0x000fe40005800000 */
[----:B------:R-:W-:Y:S02]  /*22690*/  FSEL R175, R91, -INF , !P0 ;  /* 0xff8000005baf7808 */ /* 0x000fe40004000000 */
[----:B------:R-:W-:Y:S02]  /*226a0*/  PLOP3.LUT P3, PT, PT, PT, UP1, 0x40, 0x0 ;  /* 0x000000000000781c */ /* 0x000fe40003f6e818 */
[----:B------:R-:W-:Y:S01]  /*226b0*/  PLOP3.LUT P0, PT, PT, PT, UP0, 0x40, 0x0 ;  /* 0x000000000000781c */ /* 0x000fe20003f0e808 */
[----:B------:R-:W-:Y:S01]  /*226c0*/  UISETP.GT.AND UP0, UPT, UR19, UR18, UPT ;  /* 0x000000121300728c */ /* 0x000fe2000bf04270 */
[C---:B------:R-:W-:Y:S01]  /*226d0*/  ISETP.GT.AND P3, PT, R0.reuse, 0x58, P3 ;  /* 0x000000580000780c */ /* 0x040fe20001f64270 */
[----:B------:R-:W-:Y:S01]  /*226e0*/  UIADD3 UR19, UR19, -0x1, URZ ;  /* 0xffffffff13137890 */ /* 0x000fe2000fffe03f */
[----:B------:R-:W-:Y:S02]  /*226f0*/  ISETP.GT.AND P0, PT, R0, 0x59, P0 ;  /* 0x000000590000780c */ /* 0x000fe40000704270 */
[----:B-1----:R-:W-:Y:S02]  /*22700*/  FMNMX.FTZ R128, R128, R5, !PT ;  /* 0x0000000580807209 */ /* 0x002fe40007810000 */
[C---:B------:R-:W-:Y:S02]  /*22710*/  ISETP.LT.OR P0, PT, R2.reuse, 0x5a, P0 ;  /* 0x0000005a0200780c */ /* 0x040fe40000701670 */
[----:B------:R-:W-:Y:S01]  /*22720*/  ISETP.LT.OR P3, PT, R2, 0x59, P3 ;  /* 0x000000590200780c */ /* 0x000fe20001f61670 */
[----:B------:R-:W-:Y:S01]  /*22730*/  FMUL.FTZ R65, R128, c[0x0][0x2d0] ;  /* 0x0000b40080417a20 */ /* 0x000fe20000410000 */
[----:B------:R-:W-:Y:S01]  /*22740*/  FSEL R42, R95, -INF , !P0 ;  /* 0xff8000005f2a7808 */ /* 0x000fe20004000000 */
[--C-:B------:R-:W-:Y:S01]  /*22750*/  FFMA.FTZ R2, R18, c[0x0][0x2d0], -R64.reuse ;  /* 0x0000b40012027a23 */ /* 0x100fe20000010840 */
[----:B------:R-:W-:Y:S02]  /*22760*/  FSETP.NEU.FTZ.AND P0, PT, R128, -INF , PT ;  /* 0xff8000008000780b */ /* 0x000fe40003f1d000 */
[----:B--2---:R-:W-:Y:S01]  /*22770*/  FMNMX.FTZ R4, R92, R3, !PT ;  /* 0x000000035c047209 */ /* 0x004fe20007810000 */
[----:B------:R-:W-:Y:S01]  /*22780*/  MUFU.EX2 R88, R2 ;  /* 0x0000000200587308 */ /* 0x000fe20000000800 */
[--C-:B------:R-:W-:Y:S01]  /*22790*/  FFMA.FTZ R3, R17, c[0x0][0x2d0], -R43.reuse ;  /* 0x0000b40011037a23 */ /* 0x100fe2000001082b */
[----:B------:R-:W-:Y:S02]  /*227a0*/  FSEL R65, R65, RZ, P0 ;  /* 0x000000ff41417208 */ /* 0x000fe40000000000 */
[----:B------:R-:W-:Y:S02]  /*227b0*/  FMNMX.FTZ R4, R86, R4, !PT ;  /* 0x0000000456047209 */ /* 0x000fe40007810000 */
[----:B------:R-:W-:Y:S04]  /*227c0*/  FSEL R94, R94, -INF , !P3 ;  /* 0xff8000005e5e7808 */ /* 0x000fe80005800000 */
[----:B------:R1:W2:Y:S02]  /*227d0*/  MUFU.EX2 R76, R3 ;  /* 0x00000003004c7308 */ /* 0x0002a40000000800 */
[----:B-1----:R-:W-:Y:S01]  /*227e0*/  FMNMX.FTZ R3, R135, R4, !PT ;  /* 0x0000000487037209 */ /* 0x002fe20007810000 */
[--C-:B------:R-:W-:Y:S01]  /*227f0*/  FFMA.FTZ R4, R16, c[0x0][0x2d0], -R64.reuse ;  /* 0x0000b40010047a23 */ /* 0x100fe20000010840 */
[----:B--2---:R-:W-:Y:S01]  /*22800*/  F2FP.BF16.PACK_AB R46, R76, R239 ;  /* 0x000000ef4c2e723e */ /* 0x004fe200000010ff */
[----:B------:R-:W-:Y:S01]  /*22810*/  FFMA.FTZ R16, R178, c[0x0][0x2d0], -R43 ;  /* 0x0000b400b2107a23 */ /* 0x000fe2000001082b */
[----:B------:R-:W-:Y:S04]  /*22820*/  FMNMX.FTZ R3, R93, R3, !PT ;  /* 0x000000035d037209 */ /* 0x000fe80007810000 */
[----:B------:R1:W-:Y:S01]  /*22830*/  MUFU.EX2 R240, R4 ;  /* 0x0000000400f07308 */ /* 0x0003e20000000800 */
[----:B------:R-:W-:Y:S02]  /*22840*/  MOV R178, R239 ;  /* 0x000000ef00b27202 */ /* 0x000fe40000000f00 */
[----:B------:R-:W-:Y:S04]  /*22850*/  FMNMX.FTZ R3, R172, R3, !PT ;  /* 0x00000003ac037209 */ /* 0x000fe80007810000 */
[----:B------:R-:W-:Y:S03]  /*22860*/  FMNMX.FTZ R3, R173, R3, !PT ;  /* 0x00000003ad037209 */ /* 0x000fe60007810000 */
[----:B------:R-:W-:Y:S01]  /*22870*/  MUFU.EX2 R62, R16 ;  /* 0x00000010003e7308 */ /* 0x000fe20000000800 */
[----:B------:R-:W-:Y:S01]  /*22880*/  FMNMX.FTZ R0, R174, R3, !PT ;  /* 0x00000003ae007209 */ /* 0x000fe20007810000 */
[--C-:B------:R-:W-:Y:S03]  /*22890*/  FFMA.FTZ R3, R19, c[0x0][0x2d0], -R64.reuse ;  /* 0x0000b40013037a23 */ /* 0x100fe60000010840 */
[----:B------:R-:W-:Y:S04]  /*228a0*/  FMNMX.FTZ R0, R175, R0, !PT ;  /* 0x00000000af007209 */ /* 0x000fe80007810000 */
[----:B------:R-:W-:Y:S01]  /*228b0*/  FMNMX.FTZ R0, R94, R0, !PT ;  /* 0x000000005e007209 */ /* 0x000fe20007810000 */
[----:B------:R2:W3:Y:S03]  /*228c0*/  MUFU.EX2 R55, R3 ;  /* 0x0000000300377308 */ /* 0x0004e60000000800 */
[----:B------:R-:W-:Y:S01]  /*228d0*/  FMNMX.FTZ R0, R42, R0, !PT ;  /* 0x000000002a007209 */ /* 0x000fe20007810000 */
[--C-:B-1----:R-:W-:Y:S04]  /*228e0*/  FFMA.FTZ R4, R7, c[0x0][0x2d0], -R64.reuse ;  /* 0x0000b40007047a23 */ /* 0x102fe80000010840 */
[----:B------:R-:W1:Y:S02]  /*228f0*/  SHFL.BFLY PT, R2, R0, 0x2, 0x1f ;  /* 0x0c401f0000027f89 */ /* 0x000e6400000e0000 */
[----:B------:R4:W5:Y:S01]  /*22900*/  MUFU.EX2 R241, R4 ;  /* 0x0000000400f17308 */ /* 0x0009620000000800 */
[--C-:B--2---:R-:W-:Y:S01]  /*22910*/  FFMA.FTZ R3, R8, c[0x0][0x2d0], -R65.reuse ;  /* 0x0000b40008037a23 */ /* 0x104fe20000010841 */
[----:B---3--:R-:W-:Y:S01]  /*22920*/  F2FP.BF16.PACK_AB R47, R55, R88 ;  /* 0x00000058372f723e */ /* 0x008fe200000010ff */
[--C-:B------:R-:W-:Y:S07]  /*22930*/  FFMA.FTZ R8, R32, c[0x0][0x2d0], -R64.reuse ;  /* 0x0000b40020087a23 */ /* 0x100fee0000010840 */
[----:B------:R2:W-:Y:S01]  /*22940*/  MUFU.EX2 R24, R3 ;  /* 0x0000000300187308 */ /* 0x0005e20000000800 */
[----:B------:R-:W-:Y:S01]  /*22950*/  LDSM.16.MT88.4 R32, [R220+0x100] ;  /* 0x00010000dc20783b */ /* 0x000fe20000004200 */
[--C-:B----4-:R-:W-:Y:S01]  /*22960*/  FFMA.FTZ R4, R13, c[0x0][0x2d0], -R65.reuse ;  /* 0x0000b4000d047a23 */ /* 0x110fe20000010841 */
[----:B-----5:R-:W-:Y:S07]  /*22970*/  F2FP.BF16.PACK_AB R45, R241, R240 ;  /* 0x000000f0f12d723e */ /* 0x020fee00000010ff */
[----:B------:R-:W-:Y:S10]  /*22980*/  MUFU.EX2 R244, R4 ;  /* 0x0000000400f47308 */ /* 0x000ff40000000800 */
[----:B------:R-:W-:Y:S01]  /*22990*/  MUFU.EX2 R59, R8 ;  /* 0x00000008003b7308 */ /* 0x000fe20000000800 */
[--C-:B--2---:R-:W-:Y:S09]  /*229a0*/  FFMA.FTZ R3, R9, c[0x0][0x2d0], -R65.reuse ;  /* 0x0000b40009037a23 */ /* 0x104ff20000010841 */
[----:B------:R2:W-:Y:S02]  /*229b0*/  MUFU.EX2 R25, R3 ;  /* 0x0000000300197308 */ /* 0x0005e40000000800 */
[----:B--2---:R-:W-:Y:S02]  /*229c0*/  FFMA.FTZ R3, R12, c[0x0][0x2d0], -R65 ;  /* 0x0000b4000c037a23 */ /* 0x004fe40000010841 */
[----:B------:R-:W-:Y:S06]  /*229d0*/  FFMA.FTZ R12, R48, c[0x0][0x2d0], -R64 ;  /* 0x0000b400300c7a23 */ /* 0x000fec0000010840 */
[----:B------:R1:W2:Y:S02]  /*229e0*/  MUFU.EX2 R77, R3 ;  /* 0x00000003004d7308 */ /* 0x0002a40000000800 */
[----:B-1----:R-:W-:Y:S01]  /*229f0*/  FMNMX.FTZ R3, R0, R2, !PT ;  /* 0x0000000200037209 */ /* 0x002fe20007810000 */
[----:B------:R-:W-:Y:S01]  /*22a00*/  FFMA.FTZ R2, R20, c[0x0][0x2d0], -R43 ;  /* 0x0000b40014027a23 */ /* 0x000fe2000001082b */
[----:B------:R-:W-:Y:S01]  /*22a10*/  FSEL R0, R130, RZ, P2 ;  /* 0x000000ff82007208 */ /* 0x000fe20001000000 */
[----:B------:R-:W-:Y:S01]  /*22a20*/  LDSM.16.MT88.4 R20, [R217+0x100] ;  /* 0x00010000d914783b */ /* 0x000fe20000004200 */
[----:B--2---:R-:W-:Y:S04]  /*22a30*/  F2FP.BF16.PACK_AB R38, R244, R77 ;  /* 0x0000004df426723e */ /* 0x004fe800000010ff */
        /* <DEDUP_REMOVED lines=11> */
[C---:B------:R-:W-:Y:S01]  /*22af0*/  FSETP.NEU.FTZ.AND P0, PT, R3.reuse, -INF , PT ;  /* 0xff8000000300780b */ /* 0x040fe20003f1d000 */
[----:B------:R-:W1:Y:S01]  /*22b00*/  MUFU.EX2 R40, R2 ;  /* 0x0000000200287308 */ /* 0x000e620000000800 */
[----:B------:R-:W-:Y:S02]  /*22b10*/  FMUL.FTZ R66, R3, c[0x0][0x2d0] ;  /* 0x0000b40003427a20 */ /* 0x000fe40000410000 */
[----:B------:R-:W-:Y:S02]  /*22b20*/  FADD.FTZ R0, -R0, R133 ;  /* 0x0000008500007221 */ /* 0x000fe40000010100 */
[C---:B------:R-:W-:Y:S01]  /*22b30*/  FMUL.FTZ R5, R41.reuse, R137 ;  /* 0x0000008929057220 */ /* 0x040fe20000410000 */
[----:B------:R-:W-:Y:S01]  /*22b40*/  FSEL R66, R66, RZ, P0 ;  /* 0x000000ff42427208 */ /* 0x000fe20000000000 */
[----:B------:R-:W-:Y:S02]  /*22b50*/  FMUL.FTZ R0, R0, c[0x0][0x2d0] ;  /* 0x0000b40000007a20 */ /* 0x000fe40000410000 */
[C---:B------:R-:W-:Y:S01]  /*22b60*/  FMUL.FTZ R17, R41.reuse, R149 ;  /* 0x0000009529117220 */ /* 0x040fe20000410000 */
[----:B------:R-:W-:Y:S01]  /*22b70*/  MUFU.EX2 R137, R12 ;  /* 0x0000000c00897308 */ /* 0x000fe20000000800 */
[C---:B------:R-:W-:Y:S02]  /*22b80*/  FMUL.FTZ R104, R41.reuse, R104 ;  /* 0x0000006829687220 */ /* 0x040fe40000410000 */
[C---:B------:R-:W-:Y:S02]  /*22b90*/  FMUL.FTZ R105, R41.reuse, R105 ;  /* 0x0000006929697220 */ /* 0x040fe40000410000 */
[C---:B------:R-:W-:Y:S02]  /*22ba0*/  FMUL.FTZ R112, R41.reuse, R112 ;  /* 0x0000007029707220 */ /* 0x040fe40000410000 */
[C---:B------:R-:W-:Y:S02]  /*22bb0*/  FMUL.FTZ R113, R41.reuse, R113 ;  /* 0x0000007129717220 */ /* 0x040fe40000410000 */
[C---:B------:R-:W-:Y:S01]  /*22bc0*/  FMUL.FTZ R100, R41.reuse, R100 ;  /* 0x0000006429647220 */ /* 0x040fe20000410000 */
[----:B------:R2:W3:Y:S01]  /*22bd0*/  MUFU.EX2 R2, R0 ;  /* 0x0000000000027308 */ /* 0x0004e20000000800 */
[----:B------:R-:W-:Y:S02]  /*22be0*/  FFMA.FTZ R4, R14, c[0x0][0x2d0], -R66 ;  /* 0x0000b4000e047a23 */ /* 0x000fe40000010842 */
[----:B------:R-:W-:Y:S02]  /*22bf0*/  FMUL.FTZ R101, R41, R101 ;  /* 0x0000006529657220 */ /* 0x000fe40000410000 */
[C---:B-1----:R-:W-:Y:S02]  /*22c00*/  FMUL.FTZ R18, R40.reuse, R150 ;  /* 0x0000009628127220 */ /* 0x042fe40000410000 */
[C---:B------:R-:W-:Y:S02]  /*22c10*/  FMUL.FTZ R19, R40.reuse, R151 ;  /* 0x0000009728137220 */ /* 0x040fe40000410000 */
[----:B------:R-:W-:Y:S01]  /*22c20*/  LDSM.16.MT88.4 R148, [R217+0x2900] ;  /* 0x00290000d994783b */ /* 0x000fe20000004200 */
[----:B------:R1:W-:Y:S01]  /*22c30*/  MUFU.EX2 R132, R4 ;  /* 0x0000000400847308 */ /* 0x0003e20000000800 */
[C---:B------:R-:W-:Y:S02]  /*22c40*/  FMUL.FTZ R6, R40.reuse, R138 ;  /* 0x0000008a28067220 */ /* 0x040fe40000410000 */
[C---:B------:R-:W-:Y:S01]  /*22c50*/  FMUL.FTZ R7, R40.reuse, R139 ;  /* 0x0000008b28077220 */ /* 0x040fe20000410000 */
[----:B------:R-:W-:Y:S01]  /*22c60*/  MOV R139, R24 ;  /* 0x00000018008b7202 */ /* 0x000fe20000000f00 */
[----:B------:R-:W-:Y:S02]  /*22c70*/  FFMA.FTZ R24, R49, c[0x0][0x2d0], -R64 ;  /* 0x0000b40031187a23 */ /* 0x000fe40000010840 */
[----:B------:R-:W4:Y:S01]  /*22c80*/  LDSM.16.MT88.4 R48, [R218+0x100] ;  /* 0x00010000da30783b */ /* 0x000f220000004200 */
[----:B------:R-:W-:Y:S02]  /*22c90*/  IMAD.MOV.U32 R138, RZ, RZ, R240 ;  /* 0x000000ffff8a7224 */ /* 0x000fe400078e00f0 */
[----:B------:R5:W-:Y:S01]  /*22ca0*/  MUFU.EX2 R31, R24 ;  /* 0x00000018001f7308 */ /* 0x000be20000000800 */
[C---:B------:R-:W-:Y:S02]  /*22cb0*/  FMUL.FTZ R102, R40.reuse, R102 ;  /* 0x0000006628667220 */ /* 0x040fe40000410000 */
[----:B------:R-:W-:Y:S02]  /*22cc0*/  FMUL.FTZ R103, R40, R103 ;  /* 0x0000006728677220 */ /* 0x000fe40000410000 */
[--C-:B--2---:R-:W-:Y:S02]  /*22cd0*/  FFMA.FTZ R0, R10, c[0x0][0x2d0], -R66.reuse ;  /* 0x0000b4000a007a23 */ /* 0x104fe40000010842 */
[----:B---3--:R-:W-:Y:S02]  /*22ce0*/  FMUL.FTZ R8, R2, R140 ;  /* 0x0000008c02087220 */ /* 0x008fe40000410000 */
[----:B------:R-:W-:Y:S01]  /*22cf0*/  FMUL.FTZ R106, R40, R106 ;  /* 0x0000006a286a7220 */ /* 0x000fe20000410000 */
[----:B------:R2:W-:Y:S01]  /*22d00*/  MUFU.EX2 R95, R0 ;  /* 0x00000000005f7308 */ /* 0x0005e20000000800 */
[C---:B------:R-:W-:Y:S02]  /*22d10*/  FMUL.FTZ R9, R2.reuse, R141 ;  /* 0x0000008d02097220 */ /* 0x040fe40000410000 */
[----:B------:R-:W-:Y:S02]  /*22d20*/  FMUL.FTZ R12, R2, R144 ;  /* 0x00000090020c7220 */ /* 0x000fe40000410000 */
[--C-:B-1----:R-:W-:Y:S02]  /*22d30*/  FFMA.FTZ R4, R15, c[0x0][0x2d0], -R66.reuse ;  /* 0x0000b4000f047a23 */ /* 0x102fe40000010842 */
[----:B------:R-:W-:Y:S02]  /*22d40*/  FMUL.FTZ R107, R40, R107 ;  /* 0x0000006b286b7220 */ /* 0x000fe40000410000 */
[C---:B------:R-:W-:Y:S01]  /*22d50*/  FMUL.FTZ R108, R2.reuse, R108 ;  /* 0x0000006c026c7220 */ /* 0x040fe20000410000 */
[----:B------:R1:W3:Y:S01]  /*22d60*/  MUFU.EX2 R133, R4 ;  /* 0x0000000400857308 */ /* 0x0002e20000000800 */
[C---:B------:R-:W-:Y:S01]  /*22d70*/  FMUL.FTZ R13, R2.reuse, R145 ;  /* 0x00000091020d7220 */ /* 0x040fe20000410000 */
[----:B------:R-:W-:Y:S01]  /*22d80*/  MOV R145, R77 ;  /* 0x0000004d00917202 */ /* 0x000fe20000000f00 */
[C---:B------:R-:W-:Y:S02]  /*22d90*/  FMUL.FTZ R29, R2.reuse, R161 ;  /* 0x000000a1021d7220 */ /* 0x040fe40000410000 */
[C---:B-----5:R-:W-:Y:S02]  /*22da0*/  FMUL.FTZ R24, R2.reuse, R156 ;  /* 0x0000009c02187220 */ /* 0x060fe40000410000 */
[----:B------:R-:W-:Y:S02]  /*22db0*/  FMUL.FTZ R109, R2, R109 ;  /* 0x0000006d026d7220 */ /* 0x000fe40000410000 */
[C---:B------:R-:W-:Y:S02]  /*22dc0*/  FMUL.FTZ R114, R40.reuse, R114 ;  /* 0x0000007228727220 */ /* 0x040fe40000410000 */
[C---:B------:R-:W-:Y:S02]  /*22dd0*/  FMUL.FTZ R115, R40.reuse, R115 ;  /* 0x0000007328737220 */ /* 0x040fe40000410000 */
[----:B------:R-:W-:Y:S02]  /*22de0*/  FMUL.FTZ R116, R41, R116 ;  /* 0x0000007429747220 */ /* 0x000fe40000410000 */
[----:B--2---:R-:W-:Y:S02]  /*22df0*/  FFMA.FTZ R0, R11, c[0x0][0x2d0], -R66 ;  /* 0x0000b4000b007a23 */ /* 0x004fe40000010842 */
[----:B------:R-:W-:Y:S02]  /*22e00*/  IMAD.MOV.U32 R144, RZ, RZ, R88 ;  /* 0x000000ffff907224 */ /* 0x000fe400078e0058 */
[----:B------:R2:W5:Y:S01]  /*22e10*/  MUFU.EX2 R131, R0 ;  /* 0x0000000000837308 */ /* 0x0005620000000800 */
[----:B------:R-:W-:Y:S02]  /*22e20*/  FMUL.FTZ R117, R41, R117 ;  /* 0x0000007529757220 */ /* 0x000fe40000410000 */
[----:B------:R-:W-:Y:S02]  /*22e30*/  FMUL.FTZ R118, R40, R118 ;  /* 0x0000007628767220 */ /* 0x000fe40000410000 */
[----:B-1----:R-:W-:Y:S01]  /*22e40*/  FFMA.FTZ R4, R177, c[0x0][0x2d0], -R43 ;  /* 0x0000b400b1047a23 */ /* 0x002fe2000001082b */
[----:B---3--:R-:W-:Y:S01]  /*22e50*/  F2FP.BF16.PACK_AB R39, R133, R132 ;  /* 0x000000848527723e */ /* 0x008fe200000010ff */
[----:B------:R-:W-:Y:S02]  /*22e60*/  IMAD.MOV.U32 R177, RZ, RZ, R25 ;  /* 0x000000ffffb17224 */ /* 0x000fe400078e0019 */
[----:B------:R-:W-:Y:S01]  /*22e70*/  FMUL.FTZ R25, R2, R157 ;  /* 0x0000009d02197220 */ /* 0x000fe20000410000 */
[----:B------:R1:W3:Y:S01]  /*22e80*/  MUFU.EX2 R58, R4 ;  /* 0x00000004003a7308 */ /* 0x0002e20000000800 */
[----:B------:R-:W-:Y:S01]  /*22e90*/  FMUL.FTZ R119, R40, R119 ;  /* 0x0000007728777220 */ /* 0x000fe20000410000 */
[----:B------:R-:W-:Y:S01]  /*22ea0*/  F2FP.BF16.PACK_AB R36, R177, R139 ;  /* 0x0000008bb124723e */ /* 0x000fe200000010ff */
[C---:B------:R-:W-:Y:S02]  /*22eb0*/  FMUL.FTZ R120, R2.reuse, R120 ;  /* 0x0000007802787220 */ /* 0x040fe40000410000 */
[C---:B------:R-:W-:Y:S02]  /*22ec0*/  FMUL.FTZ R121, R2.reuse, R121 ;  /* 0x0000007902797220 */ /* 0x040fe40000410000 */
[C---:B------:R-:W-:Y:S02]  /*22ed0*/  FMUL.FTZ R124, R2.reuse, R124 ;  /* 0x0000007c027c7220 */ /* 0x040fe40000410000 */
[----:B------:R-:W-:Y:S02]  /*22ee0*/  FMUL.FTZ R125, R2, R125 ;  /* 0x0000007d027d7220 */ /* 0x000fe40000410000 */
[----:B------:R-:W-:Y:S02]  /*22ef0*/  IMAD.MOV.U32 R157, RZ, RZ, R59 ;  /* 0x000000ffff9d7224 */ /* 0x000fe400078e003b */
[----:B------:R-:W-:Y:S01]  /*22f00*/  IMAD.MOV.U32 R141, RZ, RZ, R242 ;  /* 0x000000ffff8d7224 */ /* 0x000fe200078e00f2 */
[----:B--2---:R-:W-:Y:S02]  /*22f10*/  FSEL R0, R3, RZ, P0 ;  /* 0x000000ff03007208 */ /* 0x004fe40000000000 */
[----:B-----5:R-:W-:Y:S02]  /*22f20*/  F2FP.BF16.PACK_AB R37, R131, R95 ;  /* 0x0000005f8325723e */ /* 0x020fe400000010ff */
[----:B------:R-:W-:Y:S01]  /*22f30*/  PLOP3.LUT P0, PT, PT, PT, UP0, 0x80, 0x0 ;  /* 0x000000000000781c */ /* 0x000fe20003f0f008 */
[----:B------:R-:W-:Y:S01]  /*22f40*/  FADD.FTZ R0, -R0, R134 ;  /* 0x0000008600007221 */ /* 0x000fe20000010100 */
[----:B------:R-:W-:Y:S01]  /*22f50*/  MOV R134, R28 ;  /* 0x0000001c00867202 */ /* 0x000fe20000000f00 */
[----:B------:R-:W-:Y:S02]  /*22f60*/  FFMA.FTZ R28, R68, c[0x0][0x2d0], -R64 ;  /* 0x0000b400441c7a23 */ /* 0x000fe40000010840 */
[----:B------:R-:W-:Y:S01]  /*22f70*/  FMUL.FTZ R0, R0, c[0x0][0x2d0] ;  /* 0x0000b40000007a20 */ /* 0x000fe20000410000 */
[----:B------:R-:W-:Y:S01]  /*22f80*/  F2FP.BF16.PACK_AB R44, R242, R134 ;  /* 0x00000086f22c723e */ /* 0x000fe200000010ff */
[----:B-1----:R-:W-:Y:S01]  /*22f90*/  FMUL.FTZ R4, R41, R136 ;  /* 0x0000008829047220 */ /* 0x002fe20000410000 */
[----:B------:R1:W-:Y:S01]  /*22fa0*/  MUFU.EX2 R140, R28 ;  /* 0x0000001c008c7308 */ /* 0x0003e20000000800 */
[----:B---3--:R-:W-:Y:S05]  /*22fb0*/  MOV R136, R58 ;  /* 0x0000003a00887202 */ /* 0x008fea0000000f00 */
[-C--:B------:R-:W-:Y:S04]  /*22fc0*/  HMMA.16816.F32.BF16 R4, R44, R20.reuse, R4 ;  /* 0x000000142c04723c */ /* 0x080fe80000041804 */
[----:B------:R-:W2:Y:S01]  /*22fd0*/  MUFU.EX2 R0, R0 ;  /* 0x0000000000007308 */ /* 0x000ea20000000800 */
[----:B-1----:R-:W-:Y:S02]  /*22fe0*/  FMUL.FTZ R28, R2, R160 ;  /* 0x000000a0021c7220 */ /* 0x002fe40000410000 */
[C---:B--2---:R-:W-:Y:S02]  /*22ff0*/  FMUL.FTZ R10, R0.reuse, R142 ;  /* 0x0000008e000a7220 */ /* 0x044fe40000410000 */
[C---:B------:R-:W-:Y:S03]  /*23000*/  FMUL.FTZ R11, R0.reuse, R143 ;  /* 0x0000008f000b7220 */ /* 0x040fe60000410000 */
[----:B------:R-:W-:Y:S01]  /*23010*/  MOV R143, R241 ;  /* 0x000000f1008f7202 */ /* 0x000fe20000000f00 */
[C---:B------:R-:W-:Y:S01]  /*23020*/  FMUL.FTZ R15, R0.reuse, R147 ;  /* 0x00000093000f7220 */ /* 0x040fe20000410000 */
[----:B------:R-:W-:Y:S01]  /*23030*/  MOV R147, R55 ;  /* 0x0000003700937202 */ /* 0x000fe20000000f00 */
[C---:B------:R-:W-:Y:S02]  /*23040*/  FMUL.FTZ R110, R0.reuse, R110 ;  /* 0x0000006e006e7220 */ /* 0x040fe40000410000 */
[C---:B------:R-:W-:Y:S01]  /*23050*/  FMUL.FTZ R111, R0.reuse, R111 ;  /* 0x0000006f006f7220 */ /* 0x040fe20000410000 */
[C---:B------:R-:W-:Y:S01]  /*23060*/  HMMA.16816.F32.BF16 R8, R36.reuse, R20, R8 ;  /* 0x000000142408723c */ /* 0x040fe20000041808 */
[C---:B------:R-:W-:Y:S02]  /*23070*/  FMUL.FTZ R14, R0.reuse, R146 ;  /* 0x00000092000e7220 */ /* 0x040fe40000410000 */
[C---:B------:R-:W-:Y:S01]  /*23080*/  FMUL.FTZ R26, R0.reuse, R158 ;  /* 0x0000009e001a7220 */ /* 0x040fe20000410000 */
[----:B------:R-:W-:Y:S01]  /*23090*/  MOV R158, R245 ;  /* 0x000000f5009e7202 */ /* 0x000fe20000000f00 */
[C---:B------:R-:W-:Y:S02]  /*230a0*/  FMUL.FTZ R27, R0.reuse, R159 ;  /* 0x0000009f001b7220 */ /* 0x040fe40000410000 */
[----:B------:R-:W-:Y:S01]  /*230b0*/  FFMA.FTZ R20, R179, c[0x0][0x2d0], -R43 ;  /* 0x0000b400b3147a23 */ /* 0x000fe2000001082b */
[-C--:B------:R-:W-:Y:S01]  /*230c0*/  HMMA.16816.F32.BF16 R12, R36, R22.reuse, R12 ;  /* 0x00000016240c723c */ /* 0x080fe2000004180c */
[C---:B------:R-:W-:Y:S02]  /*230d0*/  FMUL.FTZ R21, R41.reuse, R153 ;  /* 0x0000009929157220 */ /* 0x040fe40000410000 */
[----:B------:R1:W-:Y:S01]  /*230e0*/  MUFU.EX2 R176, R20 ;  /* 0x0000001400b07308 */ /* 0x0003e20000000800 */
[C---:B------:R-:W-:Y:S01]  /*230f0*/  FMUL.FTZ R30, R0.reuse, R162 ;  /* 0x000000a2001e7220 */ /* 0x040fe20000410000 */
[----:B------:R-:W-:Y:S01]  /*23100*/  MOV R153, R145 ;  /* 0x0000009100997202 */ /* 0x000fe20000000f00 */
[----:B------:R-:W-:Y:S02]  /*23110*/  IMAD.MOV.U32 R162, RZ, RZ, R31 ;  /* 0x000000ffffa27224 */ /* 0x000fe400078e001f */
[C---:B------:R-:W-:Y:S01]  /*23120*/  HMMA.16816.F32.BF16 R16, R44.reuse, R22, R16 ;  /* 0x000000162c10723c */ /* 0x040fe20000041810 */
[C---:B------:R-:W-:Y:S03]  /*23130*/  FMUL.FTZ R31, R0.reuse, R163 ;  /* 0x000000a3001f7220 */ /* 0x040fe60000410000 */
[C---:B------:R-:W-:Y:S01]  /*23140*/  FMUL.FTZ R122, R0.reuse, R122 ;  /* 0x0000007a007a7220 */ /* 0x040fe20000410000 */
[----:B------:R-:W-:Y:S01]  /*23150*/  MOV R163, R62 ;  /* 0x0000003e00a37202 */ /* 0x000fe20000000f00 */
[----:B------:R-:W-:Y:S02]  /*23160*/  FMUL.FTZ R123, R0, R123 ;  /* 0x0000007b007b7220 */ /* 0x000fe40000410000 */
[C---:B------:R-:W-:Y:S04]  /*23170*/  FMUL.FTZ R22, R40.reuse, R154 ;  /* 0x0000009a28167220 */ /* 0x040fe80000410000 */
[----:B------:R-:W-:Y:S01]  /*23180*/  FMUL.FTZ R23, R40, R155 ;  /* 0x0000009b28177220 */ /* 0x000fe20000410000 */
[----:B------:R-:W-:Y:S01]  /*23190*/  MOV R155, R178 ;  /* 0x000000b2009b7202 */ /* 0x000fe20000000f00 */
[C---:B------:R-:W-:Y:S02]  /*231a0*/  FMUL.FTZ R126, R0.reuse, R126 ;  /* 0x0000007e007e7220 */ /* 0x040fe40000410000 */
[----:B------:R-:W-:Y:S02]  /*231b0*/  FMUL.FTZ R127, R0, R127 ;  /* 0x0000007f007f7220 */ /* 0x000fe40000410000 */
[----:B------:R-:W-:Y:S02]  /*231c0*/  IMAD.MOV.U32 R159, RZ, RZ, R244 ;  /* 0x000000ffff9f7224 */ /* 0x000fe400078e00f4 */
[----:B-1----:R-:W-:Y:S02]  /*231d0*/  FMUL.FTZ R20, R41, R152 ;  /* 0x0000009829147220 */ /* 0x002fe40000410000 */
[----:B------:R-:W-:Y:S02]  /*231e0*/  IMAD.MOV.U32 R146, RZ, RZ, R76 ;  /* 0x000000ffff927224 */ /* 0x000fe400078e004c */
[----:B------:R-:W-:Y:S03]  /*231f0*/  IMAD.MOV.U32 R154, RZ, RZ, R144 ;  /* 0x000000ffff9a7224 */ /* 0x000fe600078e0090 */
[-C--:B------:R-:W-:Y:S01]  /*23200*/  HMMA.16816.F32.BF16 R20, R44, R32.reuse, R20 ;  /* 0x000000202c14723c */ /* 0x080fe20000041814 */
[----:B------:R-:W-:Y:S07]  /*23210*/  MOV R152, R146 ;  /* 0x0000009200987202 */ /* 0x000fee0000000f00 */
[C---:B------:R-:W-:Y:S07]  /*23220*/  HMMA.16816.F32.BF16 R24, R36.reuse, R32, R24 ;  /* 0x000000202418723c */ /* 0x040fee0000041818 */
[--C-:B------:R-:W-:Y:S01]  /*23230*/  FFMA.FTZ R32, R52, c[0x0][0x2d0], -R65.reuse ;  /* 0x0000b40034207a23 */ /* 0x100fe20000010841 */
[-C--:B------:R-:W-:Y:S01]  /*23240*/  HMMA.16816.F32.BF16 R28, R36, R34.reuse, R28 ;  /* 0x00000022241c723c */ /* 0x080fe2000004181c */
[----:B------:R-:W-:Y:S02]  /*23250*/  FMUL.FTZ R33, R2, R165 ;  /* 0x000000a502217220 */ /* 0x000fe40000410000 */
[----:B------:R1:W-:Y:S05]  /*23260*/  MUFU.EX2 R156, R32 ;  /* 0x00000020009c7308 */ /* 0x0003ea0000000800 */
[C---:B------:R-:W-:Y:S07]  /*23270*/  HMMA.16816.F32.BF16 R100, R44.reuse, R34, R100 ;  /* 0x000000222c64723c */ /* 0x040fee0000041864 */
[C---:B------:R-:W-:Y:S01]  /*23280*/  FMUL.FTZ R34, R0.reuse, R166 ;  /* 0x000000a600227220 */ /* 0x040fe20000410000 */
[-C--:B----4-:R-:W-:Y:S01]  /*23290*/  HMMA.16816.F32.BF16 R104, R44, R48.reuse, R104 ;  /* 0x000000302c68723c */ /* 0x090fe20000041868 */
[----:B------:R-:W-:Y:S07]  /*232a0*/  FMUL.FTZ R35, R0, R167 ;  /* 0x000000a700237220 */ /* 0x000fee0000410000 */
[C---:B------:R-:W-:Y:S01]  /*232b0*/  HMMA.16816.F32.BF16 R108, R36.reuse, R48, R108 ;  /* 0x00000030246c723c */ /* 0x040fe2000004186c */
[----:B-1----:R-:W-:Y:S06]  /*232c0*/  FFMA.FTZ R32, R53, c[0x0][0x2d0], -R65 ;  /* 0x0000b40035207a23 */ /* 0x002fec0000010841 */
[----:B------:R-:W-:Y:S01]  /*232d0*/  FFMA.FTZ R48, R180, c[0x0][0x2d0], -R43 ;  /* 0x0000b400b4307a23 */ /* 0x000fe2000001082b */
[----:B------:R1:W-:Y:S10]  /*232e0*/  MUFU.EX2 R161, R32 ;  /* 0x0000002000a17308 */ /* 0x0003f40000000800 */
[----:B------:R2:W-:Y:S01]  /*232f0*/  MUFU.EX2 R142, R48 ;  /* 0x00000030008e7308 */ /* 0x0005e20000000800 */
[--C-:B-1----:R-:W-:Y:S02]  /*23300*/  FFMA.FTZ R32, R54, c[0x0][0x2d0], -R65.reuse ;  /* 0x0000b40036207a23 */ /* 0x102fe40000010841 */
[----:B------:R-:W1:Y:S07]  /*23310*/  LDSM.16.MT88.4 R52, [R219+0x100] ;  /* 0x00010000db34783b */ /* 0x000e6e0000004200 */
[----:B------:R3:W-:Y:S01]  /*23320*/  MUFU.EX2 R160, R32 ;  /* 0x0000002000a07308 */ /* 0x0007e20000000800 */
[--C-:B--2---:R-:W-:Y:S02]  /*23330*/  FFMA.FTZ R48, R56, c[0x0][0x2d0], -R66.reuse ;  /* 0x0000b40038307a23 */ /* 0x104fe40000010842 */
[----:B------:R-:W-:Y:S07]  /*23340*/  FFMA.FTZ R56, R60, c[0x0][0x2d0], -R66 ;  /* 0x0000b4003c387a23 */ /* 0x000fee0000010842 */
[----:B------:R2:W-:Y:S01]  /*23350*/  MUFU.EX2 R91, R48 ;  /* 0x00000030005b7308 */ /* 0x0005e20000000800 */
[----:B------:R-:W-:Y:S09]  /*23360*/  FFMA.FTZ R60, R80, c[0x0][0x2d0], -R64 ;  /* 0x0000b400503c7a23 */ /* 0x000ff20000010840 */
[----:B------:R4:W-:Y:S01]  /*23370*/  MUFU.EX2 R88, R56 ;  /* 0x0000003800587308 */ /* 0x0009e20000000800 */
[----:B---3--:R-:W-:Y:S09]  /*23380*/  FFMA.FTZ R32, R67, c[0x0][0x2d0], -R65 ;  /* 0x0000b40043207a23 */ /* 0x008ff20000010841 */
[----:B------:R3:W-:Y:S01]  /*23390*/  MUFU.EX2 R68, R32 ;  /* 0x0000002000447308 */ /* 0x0007e20000000800 */
[--C-:B--2---:R-:W-:Y:S09]  /*233a0*/  FFMA.FTZ R48, R57, c[0x0][0x2d0], -R66.reuse ;  /* 0x0000b40039307a23 */ /* 0x104ff20000010842 */
[----:B------:R2:W5:Y:S01]  /*233b0*/  MUFU.EX2 R90, R48 ;  /* 0x00000030005a7308 */ /* 0x0005620000000800 */
[----:B----4-:R-:W-:Y:S09]  /*233c0*/  LDSM.16.MT88.4 R56, [R220+0x900] ;  /* 0x00090000dc38783b */ /* 0x010ff20000004200 */
[----:B------:R4:W-:Y:S01]  /*233d0*/  MUFU.EX2 R251, R60 ;  /* 0x0000003c00fb7308 */ /* 0x0009e20000000800 */
[----:B---3--:R-:W-:Y:S07]  /*233e0*/  FMUL.FTZ R32, R2, R164 ;  /* 0x000000a402207220 */ /* 0x008fee0000410000 */
[-C--:B------:R-:W-:Y:S08]  /*233f0*/  HMMA.16816.F32.BF16 R32, R36, R50.reuse, R32 ;  /* 0x000000322420723c */ /* 0x080ff00000041820 */
[C---:B------:R-:W-:Y:S01]  /*23400*/  HMMA.16816.F32.BF16 R112, R44.reuse, R50, R112 ;  /* 0x000000322c70723c */ /* 0x040fe20000041870 */
[----:B--2---:R-:W2:Y:S07]  /*23410*/  LDSM.16.MT88.4 R48, [R217+0x900] ;  /* 0x00090000d930783b */ /* 0x004eae0000004200 */
[-C--:B-1----:R-:W-:Y:S08]  /*23420*/  HMMA.16816.F32.BF16 R116, R44, R52.reuse, R116 ;  /* 0x000000342c74723c */ /* 0x082ff00000041874 */
[C---:B------:R-:W-:Y:S07]  /*23430*/  HMMA.16816.F32.BF16 R120, R36.reuse, R52, R120 ;  /* 0x000000342478723c */ /* 0x040fee0000041878 */
[----:B------:R-:W-:Y:S01]  /*23440*/  FFMA.FTZ R52, R61, c[0x0][0x2d0], -R66 ;  /* 0x0000b4003d347a23 */ /* 0x000fe20000010842 */
[-C--:B------:R-:W-:Y:S01]  /*23450*/  HMMA.16816.F32.BF16 R124, R36, R54.reuse, R124 ;  /* 0x00000036247c723c */ /* 0x080fe2000004187c */
[----:B-----5:R-:W-:Y:S01]  /*23460*/  F2FP.BF16.PACK_AB R53, R90, R91 ;  /* 0x0000005b5a35723e */ /* 0x020fe200000010ff */
[----:B----4-:R-:W1:Y:S01]  /*23470*/  LDSM.16.MT88.4 R60, [R218+0x900] ;  /* 0x00090000da3c783b */ /* 0x010e620000004200 */
[----:B------:R3:W4:Y:S04]  /*23480*/  MUFU.EX2 R79, R52 ;  /* 0x00000034004f7308 */ /* 0x0007280000000800 */
[C---:B------:R-:W-:Y:S02]  /*23490*/  FMUL.FTZ R36, R41.reuse, R168 ;  /* 0x000000a829247220 */ /* 0x040fe40000410000 */
[----:B------:R-:W-:Y:S03]  /*234a0*/  FMUL.FTZ R37, R41, R169 ;  /* 0x000000a929257220 */ /* 0x000fe60000410000 */
[C---:B------:R-:W-:Y:S02]  /*234b0*/  FMUL.FTZ R38, R40.reuse, R170 ;  /* 0x000000aa28267220 */ /* 0x040fe40000410000 */
[----:B------:R-:W-:Y:S07]  /*234c0*/  FMUL.FTZ R39, R40, R171 ;  /* 0x000000ab28277220 */ /* 0x000fee0000410000 */
[----:B------:R-:W-:Y:S01]  /*234d0*/  HMMA.16816.F32.BF16 R36, R44, R54, R36 ;  /* 0x000000362c24723c */ /* 0x000fe20000041824 */
[--C-:B---3--:R-:W-:Y:S06]  /*234e0*/  FFMA.FTZ R52, R181, c[0x0][0x2d0], -R43.reuse ;  /* 0x0000b400b5347a23 */ /* 0x108fec000001082b */
[----:B------:R-:W-:Y:S02]  /*234f0*/  F2FP.BF16.PACK_AB R47, R140, R162 ;  /* 0x000000a28c2f723e */ /* 0x000fe400000010ff */
[----:B------:R-:W-:Y:S01]  /*23500*/  F2FP.BF16.PACK_AB R44, R136, R158 ;  /* 0x0000009e882c723e */ /* 0x000fe200000010ff */
[----:B------:R3:W-:Y:S02]  /*23510*/  MUFU.EX2 R252, R52 ;  /* 0x0000003400fc7308 */ /* 0x0007e40000000800 */
[----:B------:R-:W-:Y:S02]  /*23520*/  F2FP.BF16.PACK_AB R45, R137, R157 ;  /* 0x0000009d892d723e */ /* 0x000fe400000010ff */
[----:B------:R-:W-:Y:S02]  /*23530*/  F2FP.BF16.PACK_AB R46, R176, R163 ;  /* 0x000000a3b02e723e */ /* 0x000fe400000010ff */
[----:B------:R-:W-:Y:S02]  /*23540*/  F2FP.BF16.PACK_AB R54, R68, R160 ;  /* 0x000000a04436723e */ /* 0x000fe400000010ff */
[----:B----4-:R-:W-:Y:S03]  /*23550*/  F2FP.BF16.PACK_AB R55, R79, R88 ;  /* 0x000000584f37723e */ /* 0x010fe600000010ff */
[-C--:B--2---:R-:W-:Y:S01]  /*23560*/  HMMA.16816.F32.BF16 R4, R44, R48.reuse, R4 ;  /* 0x000000302c04723c */ /* 0x084fe20000041804 */
[--C-:B---3--:R-:W-:Y:S04]  /*23570*/  FFMA.FTZ R52, R69, c[0x0][0x2d0], -R64.reuse ;  /* 0x0000b40045347a23 */ /* 0x108fe80000010840 */
[----:B------:R2:W-:Y:S02]  /*23580*/  MUFU.EX2 R248, R52 ;  /* 0x0000003400f87308 */ /* 0x0005e40000000800 */
[----:B--2---:R-:W-:Y:S07]  /*23590*/  F2FP.BF16.PACK_AB R52, R161, R156 ;  /* 0x0000009ca134723e */ /* 0x004fee00000010ff */
[C---:B------:R-:W-:Y:S07]  /*235a0*/  HMMA.16816.F32.BF16 R8, R52.reuse, R48, R8 ;  /* 0x000000303408723c */ /* 0x040fee0000041808 */
[--C-:B------:R-:W-:Y:S01]  /*235b0*/  FFMA.FTZ R48, R182, c[0x0][0x2d0], -R43.reuse ;  /* 0x0000b400b6307a23 */ /* 0x100fe2000001082b */
[-C--:B------:R-:W-:Y:S03]  /*235c0*/  HMMA.16816.F32.BF16 R12, R52, R50.reuse, R12 ;  /* 0x00000032340c723c */ /* 0x080fe6000004180c */
[----:B------:R2:W-:Y:S05]  /*235d0*/  MUFU.EX2 R249, R48 ;  /* 0x0000003000f97308 */ /* 0x0005ea0000000800 */
[C---:B------:R-:W-:Y:S08]  /*235e0*/  HMMA.16816.F32.BF16 R16, R44.reuse, R50, R16 ;  /* 0x000000322c10723c */ /* 0x040ff00000041810 */
[-C--:B------:R-:W-:Y:S08]  /*235f0*/  HMMA.16816.F32.BF16 R20, R44, R56.reuse, R20 ;  /* 0x000000382c14723c */ /* 0x080ff00000041814 */
[C---:B------:R-:W-:Y:S01]  /*23600*/  HMMA.16816.F32.BF16 R24, R52.reuse, R56, R24 ;  /* 0x000000383418723c */ /* 0x040fe20000041818 */
[----:B--2---:R-:W-:Y:S06]  /*23610*/  FFMA.FTZ R48, R183, c[0x0][0x2d0], -R43 ;  /* 0x0000b400b7307a23 */ /* 0x004fec000001082b */
        /* <DEDUP_REMOVED lines=20> */
[----:B------:R3:W-:Y:S01]  /*23760*/  MUFU.EX2 R241, R56 ;  /* 0x0000003800f17308 */ /* 0x0007e20000000800 */
        /* <DEDUP_REMOVED lines=14> */
[-C--:B------:R-:W-:Y:S01]  /*23850*/  HMMA.16816.F32.BF16 R124, R52, R50.reuse, R124 ;  /* 0x00000032347c723c */ /* 0x080fe2000004187c */
[----:B------:R-:W2:Y:S02]  /*23860*/  LDSM.16.MT88.4 R52, [R220+0x1100] ;  /* 0x00110000dc34783b */ /* 0x000ea40000004200 */
[----:B------:R4:W5:Y:S01]  /*23870*/  MUFU.EX2 R75, R48 ;  /* 0x00000030004b7308 */ /* 0x0009620000000800 */
[----:B---3--:R-:W-:Y:S04]  /*23880*/  F2FP.BF16.PACK_AB R49, R77, R78 ;  /* 0x0000004e4d31723e */ /* 0x008fe800000010ff */
[----:B------:R-:W-:Y:S07]  /*23890*/  HMMA.16816.F32.BF16 R36, R44, R50, R36 ;  /* 0x000000322c24723c */ /* 0x000fee0000041824 */
[----:B------:R-:W-:Y:S02]  /*238a0*/  F2FP.BF16.PACK_AB R44, R252, R142 ;  /* 0x0000008efc2c723e */ /* 0x000fe400000010ff */
[----:B------:R-:W-:Y:S03]  /*238b0*/  F2FP.BF16.PACK_AB R45, R251, R248 ;  /* 0x000000f8fb2d723e */ /* 0x000fe600000010ff */
[----:B------:R-:W-:Y:S02]  /*238c0*/  F2FP.BF16.PACK_AB R46, R250, R249 ;  /* 0x000000f9fa2e723e */ /* 0x000fe400000010ff */
[----:B------:R-:W-:Y:S02]  /*238d0*/  F2FP.BF16.PACK_AB R47, R246, R247 ;  /* 0x000000f7f62f723e */ /* 0x000fe400000010ff */
[----:B------:R-:W-:Y:S01]  /*238e0*/  F2FP.BF16.PACK_AB R50, R241, R244 ;  /* 0x000000f4f132723e */ /* 0x000fe200000010ff */
[--C-:B----4-:R-:W-:Y:S01]  /*238f0*/  FFMA.FTZ R48, R186, c[0x0][0x2d0], -R43.reuse ;  /* 0x0000b400ba307a23 */ /* 0x110fe2000001082b */
[----:B-----5:R-:W-:Y:S03]  /*23900*/  F2FP.BF16.PACK_AB R51, R75, R76 ;  /* 0x0000004c4b33723e */ /* 0x020fe600000010ff */
[----:B------:R3:W-:Y:S01]  /*23910*/  MUFU.EX2 R167, R48 ;  /* 0x0000003000a77308 */ /* 0x0007e20000000800 */
[-C--:B-1----:R-:W-:Y:S01]  /*23920*/  HMMA.16816.F32.BF16 R4, R44, R56.reuse, R4 ;  /* 0x000000382c04723c */ /* 0x082fe20000041804 */
[--C-:B---3--:R-:W-:Y:S08]  /*23930*/  FFMA.FTZ R48, R97, c[0x0][0x2d0], -R64.reuse ;  /* 0x0000b40061307a23 */ /* 0x108ff00000010840 */
[----:B------:R1:W-:Y:S03]  /*23940*/  MUFU.EX2 R166, R48 ;  /* 0x0000003000a67308 */ /* 0x0003e60000000800 */
        /* <DEDUP_REMOVED lines=31> */
[----:B---3--:R-:W-:Y:S01]  /*23b40*/  FFMA.FTZ R52, R187, c[0x0][0x2d0], -R65 ;  /* 0x0000b400bb347a23 */ /* 0x008fe20000010841 */
        /* <DEDUP_REMOVED lines=13> */
[----:B------:R-:W-:Y:S01]  /*23c20*/  MOV R193, R136 ;  /* 0x0000008800c17202 */ /* 0x000fe20000000f00 */
        /* <DEDUP_REMOVED lines=13> */
[----:B------:R-:W-:Y:S07]  /*23d00*/  F2FP.BF16.PACK_AB R47, R186, R185 ;  /* 0x000000b9ba2f723e */ /* 0x000fee00000010ff */
[----:B------:R1:W4:Y:S01]  /*23d10*/  MUFU.EX2 R74, R52 ;  /* 0x00000034004a7308 */ /* 0x0003220000000800 */
[----:B--2---:R-:W-:Y:S01]  /*23d20*/  F2FP.BF16.PACK_AB R51, R71, R72 ;  /* 0x000000484733723e */ /* 0x004fe200000010ff */
[----:B------:R-:W-:Y:S01]  /*23d30*/  LDSM.16.MT88.4 R56, [R220+0x1900] ;  /* 0x00190000dc38783b */ /* 0x000fe20000004200 */
[--C-:B---3--:R-:W-:Y:S01]  /*23d40*/  FFMA.FTZ R48, R194, c[0x0][0x2d0], -R64.reuse ;  /* 0x0000b400c2307a23 */ /* 0x108fe20000010840 */
        /* <DEDUP_REMOVED lines=10> */
[----:B------:R1:W-:Y:S01]  /*23df0*/  MUFU.EX2 R176, R52 ;  /* 0x0000003400b07308 */ /* 0x0003e20000000800 */
[----:B------:R-:W-:Y:S04]  /*23e00*/  MOV R141, R134 ;  /* 0x00000086008d7202 */ /* 0x000fe80000000f00 */
[C---:B------:R-:W-:Y:S08]  /*23e10*/  HMMA.16816.F32.BF16 R16, R44.reuse, R54, R16 ;  /* 0x000000362c10723c */ /* 0x040ff00000041810 */
[-C--:B------:R-:W-:Y:S08]  /*23e20*/  HMMA.16816.F32.BF16 R20, R44, R56.reuse, R20 ;  /* 0x000000382c14723c */ /* 0x080ff00000041814 */
[C---:B------:R-:W-:Y:S01]  /*23e30*/  HMMA.16816.F32.BF16 R24, R48.reuse, R56, R24 ;  /* 0x000000383018723c */ /* 0x040fe20000041818 */
[----:B-1----:R-:W-:Y:S02]  /*23e40*/  FFMA.FTZ R52, R204, c[0x0][0x2d0], -R43 ;  /* 0x0000b400cc347a23 */ /* 0x002fe4000001082b */
[----:B------:R-:W4:Y:S04]  /*23e50*/  LDL.LU R204, [R1+0xc] ;  /* 0x00000c0001cc7983 */ /* 0x000f280000300800 */
[----:B------:R-:W-:Y:S01]  /*23e60*/  FFMA.FTZ R56, R197, c[0x0][0x2d0], -R65 ;  /* 0x0000b400c5387a23 */ /* 0x000fe20000010841 */
[-C--:B------:R-:W-:Y:S01]  /*23e70*/  HMMA.16816.F32.BF16 R28, R48, R58.reuse, R28 ;  /* 0x0000003a301c723c */ /* 0x080fe2000004181c */
[----:B------:R1:W-:Y:S01]  /*23e80*/  MUFU.EX2 R178, R52 ;  /* 0x0000003400b27308 */ /* 0x0003e20000000800 */
[----:B------:R-:W3:Y:S06]  /*23e90*/  LDL.LU R140, [R1+0x4] ;  /* 0x00000400018c7983 */ /* 0x000eec0000300800 */
        /* <DEDUP_REMOVED lines=10> */
[----:B------:R-:W5:Y:S03]  /*23f40*/  LDL.LU R138, [R1+0x8] ;  /* 0x00000800018a7983 */ /* 0x000f660000300800 */
[--C-:B----4-:R-:W-:Y:S03]  /*23f50*/  FFMA.FTZ R56, R199, c[0x0][0x2d0], -R65.reuse ;  /* 0x0000b400c7387a23 */ /* 0x110fe60000010841 */
[----:B------:R4:W-:Y:S01]  /*23f60*/  MUFU.EX2 R69, R60 ;  /* 0x0000003c00457308 */ /* 0x0009e20000000800 */
[C---:B------:R-:W-:Y:S09]  /*23f70*/  HMMA.16816.F32.BF16 R112, R44.reuse, R62, R112 ;  /* 0x0000003e2c70723c */ /* 0x040ff20000041870 */
[----:B------:R4:W-:Y:S03]  /*23f80*/  MUFU.EX2 R97, R56 ;  /* 0x0000003800617308 */ /* 0x0009e60000000800 */
[----:B-1----:R-:W-:Y:S07]  /*23f90*/  FFMA.FTZ R52, R202, c[0x0][0x2d0], -R64 ;  /* 0x0000b400ca347a23 */ /* 0x002fee0000010840 */
[----:B------:R1:W-:Y:S01]  /*23fa0*/  MUFU.EX2 R134, R52 ;  /* 0x0000003400867308 */ /* 0x0003e20000000800 */
[----:B----4-:R-:W-:Y:S09]  /*23fb0*/  FFMA.FTZ R60, R172, c[0x0][0x2d0], -R66 ;  /* 0x0000b400ac3c7a23 */ /* 0x010ff20000010842 */
[----:B------:R4:W-:Y:S01]  /*23fc0*/  MUFU.EX2 R68, R60 ;  /* 0x0000003c00447308 */ /* 0x0009e20000000800 */
[--C-:B------:R-:W-:Y:S09]  /*23fd0*/  FFMA.FTZ R56, R201, c[0x0][0x2d0], -R65.reuse ;  /* 0x0000b400c9387a23 */ /* 0x100ff20000010841 */
[----:B------:R4:W4:Y:S01]  /*23fe0*/  MUFU.EX2 R92, R56 ;  /* 0x00000038005c7308 */ /* 0x0009220000000800 */
[----:B-1----:R-:W-:Y:S09]  /*23ff0*/  FFMA.FTZ R52, R196, c[0x0][0x2d0], -R65 ;  /* 0x0000b400c4347a23 */ /* 0x002ff20000010841 */
[----:B------:R1:W-:Y:S01]  /*24000*/  MUFU.EX2 R96, R52 ;  /* 0x0000003400607308 */ /* 0x0003e20000000800 */
[----:B----4-:R-:W-:Y:S09]  /*24010*/  FFMA.FTZ R60, R207, c[0x0][0x2d0], -R64 ;  /* 0x0000b400cf3c7a23 */ /* 0x010ff20000010840 */
[----:B------:R4:W-:Y:S01]  /*24020*/  MUFU.EX2 R84, R60 ;  /* 0x0000003c00547308 */ /* 0x0009e20000000800 */
[--C-:B------:R-:W-:Y:S09]  /*24030*/  FFMA.FTZ R56, R205, c[0x0][0x2d0], -R43.reuse ;  /* 0x0000b400cd387a23 */ /* 0x100ff2000001082b */
[----:B------:R4:W-:Y:S01]  /*24040*/  MUFU.EX2 R89, R56 ;  /* 0x0000003800597308 */ /* 0x0009e20000000800 */
[----:B-1----:R-:W1:Y:S08]  /*24050*/  LDSM.16.MT88.4 R52, [R219+0x1900] ;  /* 0x00190000db34783b */ /* 0x002e700000004200 */
[----:B----4-:R-:W-:Y:S01]  /*24060*/  LDSM.16.MT88.4 R60, [R218+0x2100] ;  /* 0x00210000da3c783b */ /* 0x010fe20000004200 */
[--C-:B------:R-:W-:Y:S04]  /*24070*/  FFMA.FTZ R56, R135, c[0x0][0x2d0], -R66.reuse ;  /* 0x0000b40087387a23 */ /* 0x100fe80000010842 */
[----:B------:R4:W4:Y:S01]  /*24080*/  MUFU.EX2 R70, R56 ;  /* 0x0000003800467308 */ /* 0x0009220000000800 */
[-C--:B-1----:R-:W-:Y:S08]  /*24090*/  HMMA.16816.F32.BF16 R116, R44, R52.reuse, R116 ;  /* 0x000000342c74723c */ /* 0x082ff00000041874 */
[C---:B------:R-:W-:Y:S01]  /*240a0*/  HMMA.16816.F32.BF16 R120, R48.reuse, R52, R120 ;  /* 0x000000343078723c */ /* 0x040fe20000041878 */
[----:B----4-:R-:W1:Y:S06]  /*240b0*/  LDSM.16.MT88.4 R56, [R217+0x2100] ;  /* 0x00210000d938783b */ /* 0x010e6c0000004200 */
[----:B------:R-:W-:Y:S01]  /*240c0*/  FFMA.FTZ R52, R173, c[0x0][0x2d0], -R66 ;  /* 0x0000b400ad347a23 */ /* 0x000fe20000010842 */
[-C--:B------:R-:W-:Y:S03]  /*240d0*/  HMMA.16816.F32.BF16 R124, R48, R54.reuse, R124 ;  /* 0x00000036307c723c */ /* 0x080fe6000004187c */
[----:B------:R4:W4:Y:S04]  /*240e0*/  MUFU.EX2 R67, R52 ;  /* 0x0000003400437308 */ /* 0x0009280000000800 */
        /* <DEDUP_REMOVED lines=9> */
[----:B----4-:R-:W4:Y:S01]  /*24180*/  LDSM.16.MT88.4 R52, [R220+0x2100] ;  /* 0x00210000dc34783b */ /* 0x010f220000004200 */
        /* <DEDUP_REMOVED lines=14> */
[-C--:B----4-:R-:W-:Y:S08]  /*24270*/  HMMA.16816.F32.BF16 R20, R44, R52.reuse, R20 ;  /* 0x000000342c14723c */ /* 0x090ff00000041814 */
        /* <DEDUP_REMOVED lines=12> */
[--C-:B----4-:R-:W-:Y:S04]  /*24340*/  FFMA.FTZ R43, R209, c[0x0][0x2d0], -R65.reuse ;  /* 0x0000b400d12b7a23 */ /* 0x110fe80000010841 */
[----:B------:R4:W-:Y:S03]  /*24350*/  MUFU.EX2 R80, R43 ;  /* 0x0000002b00507308 */ /* 0x0009e60000000800 */
[C---:B------:R-:W-:Y:S01]  /*24360*/  HMMA.16816.F32.BF16 R112, R44.reuse, R62, R112 ;  /* 0x0000003e2c70723c */ /* 0x040fe20000041870 */
[----:B-1----:R-:W-:Y:S07]  /*24370*/  F2FP.BF16.PACK_AB R171, R81, R82 ;  /* 0x0000005251ab723e */ /* 0x002fee00000010ff */
[-C--:B------:R-:W-:Y:S08]  /*24380*/  HMMA.16816.F32.BF16 R116, R44, R56.reuse, R116 ;  /* 0x000000382c74723c */ /* 0x080ff00000041874 */
[C---:B------:R-:W-:Y:S01]  /*24390*/  HMMA.16816.F32.BF16 R120, R48.reuse, R56, R120 ;  /* 0x000000383078723c */ /* 0x040fe20000041878 */
[----:B----4-:R-:W-:Y:S07]  /*243a0*/  FFMA.FTZ R43, R210, c[0x0][0x2d0], -R65 ;  /* 0x0000b400d22b7a23 */ /* 0x010fee0000010841 */
[-C--:B------:R-:W-:Y:S01]  /*243b0*/  HMMA.16816.F32.BF16 R124, R48, R58.reuse, R124 ;  /* 0x0000003a307c723c */ /* 0x080fe2000004187c */
[----:B------:R1:W4:Y:S01]  /*243c0*/  MUFU.EX2 R55, R43 ;  /* 0x0000002b00377308 */ /* 0x0003220000000800 */
[----:B------:R-:W4:Y:S06]  /*243d0*/  LDSM.16.MT88.4 R48, [R220+0x2900] ;  /* 0x00290000dc30783b */ /* 0x000f2c0000004200 */
[----:B------:R-:W-:Y:S02]  /*243e0*/  HMMA.16816.F32.BF16 R36, R44, R58, R36 ;  /* 0x0000003a2c24723c */ /* 0x000fe40000041824 */
[----:B------:R-:W2:Y:S05]  /*243f0*/  LDL.LU R46, [R1+0x10] ;  /* 0x00001000012e7983 */ /* 0x000eaa0000300800 */
[----:B-----5:R-:W-:Y:S02]  /*24400*/  FFMA.FTZ R44, R40, R138, R139 ;  /* 0x0000008a282c7223 */ /* 0x020fe4000001008b */
[----:B---3--:R-:W-:Y:S01]  /*24410*/  FFMA.FTZ R45, R41, R140, R141 ;  /* 0x0000008c292d7223 */ /* 0x008fe2000001008d */
[-C--:B------:R-:W-:Y:S01]  /*24420*/  HMMA.16816.F32.BF16 R136, R168, R148.reuse, R4 ;  /* 0x00000094a888723c */ /* 0x080fe20000041804 */
[----:B------:R-:W3:Y:S01]  /*24430*/  LDSM.16.MT88.4 R4, [R218+0x2900] ;  /* 0x00290000da04783b */ /* 0x000ee20000004200 */
[--C-:B-1----:R-:W-:Y:S01]  /*24440*/  FFMA.FTZ R43, R212, c[0x0][0x2d0], -R65.reuse ;  /* 0x0000b400d42b7a23 */ /* 0x102fe20000010841 */
[----:B----4-:R-:W-:Y:S01]  /*24450*/  F2FP.BF16.PACK_AB R40, R55, R80 ;  /* 0x000000503728723e */ /* 0x010fe200000010ff */
[----:B------:R-:W-:Y:S02]  /*24460*/  FFMA.FTZ R65, R214, c[0x0][0x2d0], -R65 ;  /* 0x0000b400d6417a23 */ /* 0x000fe40000010841 */
[----:B------:R1:W-:Y:S10]  /*24470*/  MUFU.EX2 R64, R43 ;  /* 0x0000002b00407308 */ /* 0x0003f40000000800 */
[----:B------:R-:W-:Y:S01]  /*24480*/  MUFU.EX2 R65, R65 ;  /* 0x0000004100417308 */ /* 0x000fe20000000800 */
[--C-:B-1----:R-:W-:Y:S09]  /*24490*/  FFMA.FTZ R43, R174, c[0x0][0x2d0], -R66.reuse ;  /* 0x0000b400ae2b7a23 */ /* 0x102ff20000010842 */
[----:B------:R1:W-:Y:S02]  /*244a0*/  MUFU.EX2 R54, R43 ;  /* 0x0000002b00367308 */ /* 0x0003e40000000800 */
[--C-:B-1----:R-:W-:Y:S08]  /*244b0*/  FFMA.FTZ R43, R175, c[0x0][0x2d0], -R66.reuse ;  /* 0x0000b400af2b7a23 */ /* 0x102ff00000010842 */
[----:B------:R1:W4:Y:S02]  /*244c0*/  MUFU.EX2 R53, R43 ;  /* 0x0000002b00357308 */ /* 0x0003240000000800 */
[--C-:B-1----:R-:W-:Y:S01]  /*244d0*/  FFMA.FTZ R43, R94, c[0x0][0x2d0], -R66.reuse ;  /* 0x0000b4005e2b7a23 */ /* 0x102fe20000010842 */
[----:B----4-:R-:W-:Y:S01]  /*244e0*/  F2FP.BF16.PACK_AB R41, R53, R54 ;  /* 0x000000363529723e */ /* 0x010fe200000010ff */
[----:B------:R-:W-:Y:S01]  /*244f0*/  FFMA.FTZ R66, R42, c[0x0][0x2d0], -R66 ;  /* 0x0000b4002a427a23 */ /* 0x000fe20000010842 */
[----:B------:R-:W-:Y:S05]  /*24500*/  F2FP.BF16.PACK_AB R42, R65, R64 ;  /* 0x00000040412a723e */ /* 0x000fea00000010ff */
[----:B------:R-:W-:Y:S10]  /*24510*/  MUFU.EX2 R52, R43 ;  /* 0x0000002b00347308 */ /* 0x000ff40000000800 */
[----:B------:R-:W1:Y:S02]  /*24520*/  MUFU.EX2 R66, R66 ;  /* 0x0000004200427308 */ /* 0x000e640000000800 */
[----:B-1----:R-:W-:Y:S07]  /*24530*/  F2FP.BF16.PACK_AB R43, R66, R52 ;  /* 0x00000034422b723e */ /* 0x002fee00000010ff */
[C---:B------:R-:W-:Y:S07]  /*24540*/  HMMA.16816.F32.BF16 R140, R40.reuse, R148, R8 ;  /* 0x00000094288c723c */ /* 0x040fee0000041808 */
[----:B------:R-:W-:Y:S01]  /*24550*/  FFMA.FTZ R8, R2, R204, R200 ;  /* 0x000000cc02087223 */ /* 0x000fe200000100c8 */
        /* <DEDUP_REMOVED lines=9> */
[----:B------:R-:W-:Y:S01]  /*245f0*/  FADD.FTZ R8, R198, R10 ;  /* 0x0000000ac6087221 */ /* 0x000fe20000010000 */
[-C--:B------:R-:W-:Y:S02]  /*24600*/  HMMA.16816.F32.BF16 R152, R168, R48.reuse, R20 ;  /* 0x00000030a898723c */ /* 0x080fe40000041814 */
[----:B------:R-:W-:Y:S02]  /*24610*/  FADD.FTZ R2, R159, R9 ;  /* 0x000000099f027221 */ /* 0x000fe40000010000 */
        /* <DEDUP_REMOVED lines=8> */
[----:B------:R-:W-:Y:S04]  /*246a0*/  FADD.FTZ R2, R187, R11 ;  /* 0x0000000bbb027221 */ /* 0x000fe80000010000 */
[----:B------:R-:W-:Y:S02]  /*246b0*/  FADD.FTZ R13, R192, R2 ;  /* 0x00000002c00d7221 */ /* 0x000fe40000010000 */
[----:B--2---:R-:W-:Y:S04]  /*246c0*/  FFMA.FTZ R0, R0, R46, R95 ;  /* 0x0000002e00007223 */ /* 0x004fe8000001005f */
[----:B------:R-:W-:Y:S02]  /*246d0*/  FADD.FTZ R12, R131, R0 ;  /* 0x00000000830c7221 */ /* 0x000fe40000010000 */
[----:B------:R-:W-:Y:S02]  /*246e0*/  FADD.FTZ R0, R161, R9 ;  /* 0x00000009a1007221 */ /* 0x000fe40000010000 */
[----:B------:R-:W-:Y:S01]  /*246f0*/  FADD.FTZ R12, R132, R12 ;  /* 0x0000000c840c7221 */ /* 0x000fe20000010000 */
[----:B------:R-:W-:Y:S01]  /*24700*/  MOV R132, R129 ;  /* 0x0000008100847202 */ /* 0x000fe20000000f00 */
[----:B------:R-:W-:Y:S02]  /*24710*/  FADD.FTZ R9, R160, R0 ;  /* 0x00000000a0097221 */ /* 0x000fe40000010000 */
[----:B------:R-:W-:Y:S01]  /*24720*/  FADD.FTZ R8, R133, R12 ;  /* 0x0000000c85087221 */ /* 0x000fe20000010000 */
[-C--:B------:R-:W-:Y:S01]  /*24730*/  HMMA.16816.F32.BF16 R160, R40, R50.reuse, R28 ;  /* 0x0000003228a0723c */ /* 0x080fe2000004181c */
[----:B------:R-:W-:Y:S01]  /*24740*/  FADD.FTZ R0, R190, R10 ;  /* 0x0000000abe007221 */ /* 0x000fe20000010000 */
[----:B------:R-:W-:Y:S01]  /*24750*/  MOV R133, R128 ;  /* 0x0000008000857202 */ /* 0x000fe20000000f00 */
        /* <DEDUP_REMOVED lines=9> */
[----:B------:R-:W-:Y:S01]  /*247f0*/  FADD.FTZ R12, R88, R12 ;  /* 0x0000000c580c7221 */ /* 0x000fe20000010000 */
[-C--:B---3--:R-:W-:Y:S03]  /*24800*/  HMMA.16816.F32.BF16 R104, R168, R4.reuse, R104 ;  /* 0x00000004a868723c */ /* 0x088fe60000041868 */
        /* <DEDUP_REMOVED lines=27> */
[-C--:B-1----:R-:W-:Y:S03]  /*249c0*/  HMMA.16816.F32.BF16 R116, R168, R8.reuse, R116 ;  /* 0x00000008a874723c */ /* 0x082fe60000041874 */
        /* <DEDUP_REMOVED lines=46> */
.L_x_1279:
[----:B-1----:R-:W2:Y:S04]  /*24cb0*/  LDL.LU R0, [R1+0x4] ;  /* 0x0000040001007983 */ /* 0x002ea80000300800 */
        /* <DEDUP_REMOVED lines=120> */
.L_x_1181:
        /* <DEDUP_REMOVED lines=132> */
.L_x_1299:
        /* <DEDUP_REMOVED lines=203> */
.L_x_1298:
        /* <DEDUP_REMOVED lines=28> */
.L_x_1300:
        /* <DEDUP_REMOVED lines=47> */
.L_x_1302:
[----:B------:R-:W-:Y:S05]  /*26de0*/  BSYNC B0 ;  /* 0x0000000000007941 */ /* 0x000fea0003800000 */
.L_x_1301:
        /* <DEDUP_REMOVED lines=114> */
.L_x_1303:
        /* <DEDUP_REMOVED lines=15> */
.L_x_1612:


//--------------------- .text._ZN7cutlass13device_kernelIN5flash19enable_sm80_to_sm89INS1_16FlashAttnFwdSm80INS1_25CollectiveMainloopFwdSm80ILi4ELi1ELb0EN4cute5tupleIJNS5_1CILi128EEENS7_ILi112EEENS7_ILi64EEEEEELi64ENS_10bfloat16_tEfNS_4arch4Sm80ELb1ELb0ELb0ELb0ELb1ELb0ELb1ELb0EEENS1_21CollectiveEpilogueFwdINS6_IJS8_SA_S9_EEENS6_IJNS7_ILi1EEESI_SI_EEESC_SE_Li128ELb0ELb1ELb0ELb0EEENS1_30DynamicPersistentTileSchedulerILi128ELi128ELb0ELb1ELb0EEEEEEEEEvNT_6ParamsE --------------------------
	.section	.text._ZN7cutlass13device_kernelIN5flash19enable_sm80_to_sm89INS1_16FlashAttnFwdSm80INS1_25CollectiveMainloopFwdSm80ILi4ELi1ELb0EN4cute5tupleIJNS5_1CILi128EEENS7_ILi112EEENS7_ILi64EEEEEELi64ENS_10bfloat16_tEfNS_4arch4Sm80ELb1ELb0ELb0ELb0ELb1ELb0ELb1ELb0EEENS1_21CollectiveEpilogueFwdINS6_IJS8_SA_S9_EEENS6_IJNS7_ILi1EEESI_SI_EEESC_SE_Li128ELb0ELb1ELb0ELb0EEENS1_30DynamicPersistentTileSchedulerILi128ELi128ELb0ELb1ELb0EEEEEEEEEvNT_6ParamsE,"ax",@progbits
	.sectioninfo	@"SHI_REGISTERS=255"
	.align	128
.text._ZN7cutlass13device_kernelIN5flash19enable_sm80_to_sm89INS1_16FlashAttnFwdSm80INS1_25CollectiveMainloopFwdSm80ILi4ELi1ELb0EN4cute5tupleIJNS5_1CILi128EEENS7_ILi112EEENS7_ILi64EEEEEELi64ENS_10bfloat16_tEfNS_4arch4Sm80ELb1ELb0ELb0ELb0ELb1ELb0ELb1ELb0EEENS1_21CollectiveEpilogueFwdINS6_IJS8_SA_S9_EEENS6_IJNS7_ILi1EEESI_SI_EEESC_SE_Li128ELb0ELb1ELb0ELb0EEENS1_30DynamicPersistentTileSchedulerILi128ELi128ELb0ELb1ELb0EEEEEEEEEvNT_6ParamsE:
        .type           _ZN7cutlass13device_kernelIN5flash19enable_sm80_to_sm89INS1_16FlashAttnFwdSm80INS1_25CollectiveMainloopFwdSm80ILi4ELi1ELb0EN4cute5tupleIJNS5_1CILi128EEENS7_ILi112EEENS7_ILi64EEEEEELi64ENS_10bfloat16_tEfNS_4arch4Sm80ELb1ELb0ELb0ELb0ELb1ELb0ELb1ELb0EEENS1_21CollectiveEpilogueFwdINS6_IJS8_SA_S9_EEENS6_IJNS7_ILi1EEESI_SI_EEESC_SE_Li128ELb0ELb1ELb0ELb0EEENS1_30DynamicPersistentTileSchedulerILi128ELi128ELb0ELb1ELb0EEEEEEEEEvNT_6ParamsE,@function
        .size           _ZN7cutlass13device_kernelIN5flash19enable_sm80_to_sm89INS1_16FlashAttnFwdSm80INS1_25CollectiveMainloopFwdSm80ILi4ELi1ELb0EN4cute5tupleIJNS5_1CILi128EEENS7_ILi112EEENS7_ILi64EEEEEELi64ENS_10bfloat16_tEfNS_4arch4Sm80ELb1ELb0ELb0ELb0ELb1ELb0ELb1ELb0EEENS1_21CollectiveEpilogueFwdINS6_IJS8_SA_S9_EEENS6_IJNS7_ILi1EEESI_SI_EEESC_SE_Li128ELb0ELb1ELb0ELb0EEENS1_30DynamicPersistentTileSchedulerILi128ELi128ELb0ELb1ELb0EEEEEEEEEvNT_6ParamsE,(.L_x_1613 - _ZN7cutlass13device_kernelIN5flash19enable_sm80_to_sm89INS1_16FlashAttnFwdSm80INS1_25CollectiveMainloopFwdSm80ILi4ELi1ELb0EN4cute5tupleIJNS5_1CILi128EEENS7_ILi112EEENS7_ILi64EEEEEELi64ENS_10bfloat16_tEfNS_4arch4Sm80ELb1ELb0ELb0ELb0ELb1ELb0ELb1ELb0EEENS1_21CollectiveEpilogueFwdINS6_IJS8_SA_S9_EEENS6_IJNS7_ILi1EEESI_SI_EEESC_SE_Li128ELb0ELb1ELb0ELb0EEENS1_30DynamicPersistentTileSchedulerILi128ELi128ELb0ELb1ELb0EEEEEEEEEvNT_6ParamsE)
        .other          _ZN7cutlass13device_kernelIN5flash19enable_sm80_to_sm89INS1_16FlashAttnFwdSm80INS1_25CollectiveMainloopFwdSm80ILi4ELi1ELb0EN4cute5tupleIJNS5_1CILi128EEENS7_ILi112EEENS7_ILi64EEEEEELi64ENS_10bfloat16_tEfNS_4arch4Sm80ELb1ELb0ELb0ELb0ELb1ELb0ELb1ELb0EEENS1_21CollectiveEpilogueFwdINS6_IJS8_SA_S9_EEENS6_IJNS7_ILi1EEESI_SI_EEESC_SE_Li128ELb0ELb1ELb0ELb0EEENS1_30DynamicPersistentTileSchedulerILi128ELi128ELb0ELb1ELb0EEEEEEEEEvNT_6ParamsE,@"STO_CUDA_ENTRY STV_DEFAULT"
_ZN7cutlass13device_kernelIN5flash19enable_sm80_to_sm89INS1_16FlashAttnFwdSm80INS1_25CollectiveMainloopFwdSm80ILi4ELi1ELb0EN4cute5tupleIJNS5_1CILi128EEENS7_ILi112EEENS7_ILi64EEEEEELi64ENS_10bfloat16_tEfNS_4arch4Sm80ELb1ELb0ELb0ELb0ELb1ELb0ELb1ELb0EEENS1_21CollectiveEpilogueFwdINS6_IJS8_SA_S9_EEENS6_IJNS7_ILi1EEESI_SI_EEESC_SE_Li128ELb0ELb1ELb0ELb0EEENS1_30DynamicPersistentTileSchedulerILi128ELi128ELb0ELb1ELb0EEEEEEEEEvNT_6ParamsE:
        /* <DEDUP_REMOVED lines=152> */
.L_x_1387:
        /* <DEDUP_REMOVED lines=19> */
.L_x_1305:
[----:B------:R-:W-:-:S04]  /*0ab0*/  MOV R0, c[0x0][0x554] ;  /* 0x0001550000007a02 */ /* 0x000fc80000000f00 */
[----:B------:R-:W-:Y:S02]  /*0ac0*/  ISETP.NE.AND P0, PT, R0, 0x1, PT ;  /* 0x000000010000780c */ /* 0x000fe40003f05270 */
[----:B------:R-:W-:-:S11]  /*0ad0*/  MOV R0, R2 ;  /* 0x0000000200007202 */ /* 0x000fd60000000f00 */
[----:B------:R-:W-:-:S05]  /*0ae0*/  @P0 IMAD.HI.U32 R4, R2, c[0x0][0x558], RZ ;  /* 0x0001560002040a27 */ /* 0x000fca00078e00ff */
[----:B------:R-:W-:-:S05]  /*0af0*/  @P0 SHF.R.U32.HI R0, RZ, c[0x0][0x55c], R4 ;  /* 0x00015700ff000a19 */ /* 0x000fca0000011604 */
[----:B------:R-:W-:Y:S02]  /*0b00*/  IMAD R4, R0, c[0x0][0x554], RZ ;  /* 0x0001550000047a24 */ /* 0x000fe400078e02ff */
.L_x_1306:
[----:B------:R-:W-:Y:S05]  /*0b10*/  BSYNC B0 ;  /* 0x0000000000007941 */ /* 0x000fea0003800000 */
.L_x_1304:
        /* <DEDUP_REMOVED lines=20> */
[----:B------:R-:W-:Y:S01]  /*0c60*/  IMAD.SHL.U32 R37, R0, 0x80, RZ ;  /* 0x0000008000257824 */ /* 0x000fe200078e00ff */
[----:B------:R-:W-:Y:S01]  /*0c70*/  IADD3 R4, -R4, 0x70, RZ ;  /* 0x0000007004047810 */ /* 0x000fe20007ffe1ff */
[----:B------:R-:W-:Y:S01]  /*0c80*/  CS2R R128, SRZ ;  /* 0x0000000000807805 */ /* 0x000fe2000001ff00 */
[----:B------:R-:W-:Y:S01]  /*0c90*/  MOV R134, RZ ;  /* 0x000000ff00867202 */ /* 0x000fe20000000f00 */
[----:B------:R-:W-:Y:S01]  /*0ca0*/  CS2R R132, SRZ ;  /* 0x0000000000847805 */ /* 0x000fe2000001ff00 */
[----:B------:R-:W-:Y:S01]  /*0cb0*/  IADD3 R0, R37, 0x7f, RZ ;  /* 0x0000007f25007810 */ /* 0x000fe20007ffe0ff */
[----:B------:R-:W-:Y:S01]  /*0cc0*/  STL [R1+0x44], R37 ;  /* 0x0000442501007387 */ /* 0x000fe20000100800 */
[----:B------:R-:W-:Y:S01]  /*0cd0*/  IMAD.MOV.U32 R158, RZ, RZ, RZ ;  /* 0x000000ffff9e7224 */ /* 0x000fe200078e00ff */
[----:B------:R-:W-:Y:S01]  /*0ce0*/  CS2R R8, SRZ ;  /* 0x0000000000087805 */ /* 0x000fe2000001ff00 */
        /* <DEDUP_REMOVED lines=27> */
[----:B------:R-:W-:Y:S01]  /*0ea0*/  @P4 IMAD.HI.U32 R2, R0, c[0x0][0x2c8], RZ ;  /* 0x0000b20000024a27 */ /* 0x000fe200078e00ff */
[----:B------:R-:W-:Y:S01]  /*0eb0*/  CS2R R22, SRZ ;  /* 0x0000000000167805 */ /* 0x000fe2000001ff00 */
[----:B------:R-:W-:Y:S01]  /*0ec0*/  MOV R182, RZ ;  /* 0x000000ff00b67202 */ /* 0x000fe20000000f00 */
[----:B------:R-:W-:Y:S01]  /*0ed0*/  CS2R R24, SRZ ;  /* 0x0000000000187805 */ /* 0x000fe2000001ff00 */
[----:B------:R-:W-:Y:S01]  /*0ee0*/  IMAD.HI R4, R5, -0x6db6db6d, R4 ;  /* 0x9249249305047827 */ /* 0x000fe200078e0204 */
[----:B------:R-:W-:Y:S01]  /*0ef0*/  @P4 SHF.R.U32.HI R0, RZ, c[0x0][0x2cc], R2 ;  /* 0x0000b300ff004a19 */ /* 0x000fe20000011602 */
[----:B------:R-:W-:Y:S01]  /*0f00*/  CS2R R162, SRZ ;  /* 0x0000000000a27805 */ /* 0x000fe2000001ff00 */
[----:B------:R-:W-:Y:S01]  /*0f10*/  MOV R2, RZ ;  /* 0x000000ff00027202 */ /* 0x000fe20000000f00 */
[----:B------:R-:W-:Y:S01]  /*0f20*/  IMAD.MOV R5, RZ, RZ, -R35 ;  /* 0x000000ffff057224 */ /* 0x000fe200078e0a23 */
[----:B------:R-:W-:Y:S01]  /*0f30*/  MOV R160, RZ ;  /* 0x000000ff00a07202 */ /* 0x000fe20000000f00 */
[----:B------:R-:W-:Y:S01]  /*0f40*/  IMAD.IADD R3, R3, 0x1, R0 ;  /* 0x0000000103037824 */ /* 0x000fe200078e0200 */
[----:B------:R-:W-:Y:S01]  /*0f50*/  SHF.R.U32.HI R0, RZ, 0x1f, R4 ;  /* 0x0000001fff007819 */ /* 0x000fe20000011604 */
[----:B------:R-:W-:Y:S01]  /*0f60*/  IMAD R36, R5, c[0x0][0x548], R6 ;  /* 0x0001520005247a24 */ /* 0x000fe200078e0206 */
[----:B------:R-:W-:Y:S01]  /*0f70*/  CS2R R26, SRZ ;  /* 0x00000000001a7805 */ /* 0x000fe2000001ff00 */
[----:B------:R-:W-:Y:S01]  /*0f80*/  IMAD.HI R2, R3, -0x6db6db6d, R2 ;  /* 0x9249249303027827 */ /* 0x000fe200078e0202 */
[----:B------:R-:W-:Y:S01]  /*0f90*/  LEA.HI.SX32 R4, R4, R0, 0x1a ;  /* 0x0000000004047211 */ /* 0x000fe200078fd2ff */
[----:B------:R-:W-:Y:S01]  /*0fa0*/  CS2R R154, SRZ ;  /* 0x00000000009a7805 */ /* 0x000fe2000001ff00 */
[----:B------:R-:W-:Y:S01]  /*0fb0*/  STL [R1+0x4c], R36 ;  /* 0x00004c2401007387 */ /* 0x000fe20000100800 */
[----:B------:R-:W-:Y:S01]  /*0fc0*/  PRMT R0, RZ, 0x7610, R0 ;  /* 0x00007610ff007816 */ /* 0x000fe20000000000 */
[----:B------:R-:W-:Y:S01]  /*0fd0*/  IMAD.MOV.U32 R5, RZ, RZ, RZ ;  /* 0x000000ffff057224 */ /* 0x000fe200078e00ff */
[----:B------:R-:W-:Y:S01]  /*0fe0*/  SHF.R.U32.HI R3, RZ, 0x1f, R2 ;  /* 0x0000001fff037819 */ /* 0x000fe20000011602 */
[----:B------:R-:W-:Y:S01]  /*0ff0*/  IMAD.MOV.U32 R144, RZ, RZ, RZ ;  /* 0x000000ffff907224 */ /* 0x000fe200078e00ff */
[----:B------:R-:W-:Y:S01]  /*1000*/  MOV R176, RZ ;  /* 0x000000ff00b07202 */ /* 0x000fe20000000f00 */
[----:B------:R-:W-:Y:S01]  /*1010*/  IMAD.MOV.U32 R180, RZ, RZ, RZ ;  /* 0x000000ffffb47224 */ /* 0x000fe200078e00ff */
[----:B------:R-:W-:Y:S01]  /*1020*/  LEA.HI.SX32 R2, R2, R3, 0x1a ;  /* 0x0000000302027211 */ /* 0x000fe200078fd2ff */
[----:B------:R-:W-:Y:S01]  /*1030*/  IMAD.MOV.U32 R178, RZ, RZ, RZ ;  /* 0x000000ffffb27224 */ /* 0x000fe200078e00ff */
[----:B------:R-:W-:Y:S01]  /*1040*/  CS2R R28, SRZ ;  /* 0x00000000001c7805 */ /* 0x000fe2000001ff00 */
[----:B------:R-:W-:Y:S01]  /*1050*/  IMAD.MOV.U32 R152, RZ, RZ, RZ ;  /* 0x000000ffff987224 */ /* 0x000fe200078e00ff */
[----:B------:R-:W-:Y:S01]  /*1060*/  IMNMX R245, R4, R2, PT ;  /* 0x0000000204f57217 */ /* 0x000fe20003800200 */
[----:B------:R-:W-:Y:S01]  /*1070*/  CS2R R30, SRZ ;  /* 0x00000000001e7805 */ /* 0x000fe2000001ff00 */
[----:B------:R-:W-:Y:S01]  /*1080*/  MOV R186, RZ ;  /* 0x000000ff00ba7202 */ /* 0x000fe20000000f00 */
[----:B------:R-:W-:Y:S01]  /*1090*/  IMAD.MOV.U32 R184, RZ, RZ, RZ ;  /* 0x000000ffffb87224 */ /* 0x000fe200078e00ff */
[----:B------:R-:W-:Y:S01]  /*10a0*/  ISETP.GE.AND P0, PT, R245, 0x1, PT ;  /* 0x00000001f500780c */ /* 0x000fe20003f06270 */
[----:B------:R-:W-:Y:S01]  /*10b0*/  CS2R R32, SRZ ;  /* 0x0000000000207805 */ /* 0x000fe2000001ff00 */
[----:B------:R-:W-:Y:S01]  /*10c0*/  MOV R34, RZ ;  /* 0x000000ff00227202 */ /* 0x000fe20000000f00 */
[----:B--2---:R1:W-:Y:S02]  /*10d0*/  STL [R1+0x1c], R7 ;  /* 0x00001c0701007387 */ /* 0x0043e40000100800 */
[----:B-1----:R-:W-:-:S08]  /*10e0*/  IMAD.MOV.U32 R7, RZ, RZ, RZ ;  /* 0x000000ffff077224 */ /* 0x002fd000078e00ff */
[----:B------:R-:W-:Y:S05]  /*10f0*/  @!P0 BRA `(.L_x_1307) ;  /* 0x0001098000008947 */ /* 0x000fea0003800000 */
[----:B------:R-:W-:-:S04]  /*1100*/  ISETP.NE.U32.AND P0, PT, RZ, c[0x0][0x340], PT ;  /* 0x0000d000ff007a0c */ /* 0x000fc80003f05070 */
[----:B------:R-:W-:-:S13]  /*1110*/  ISETP.NE.AND.EX P0, PT, RZ, c[0x0][0x344], PT, P0 ;  /* 0x0000d100ff007a0c */ /* 0x000fda0003f05300 */
[----:B------:R-:W-:Y:S05]  /*1120*/  @!P0 BRA `(.L_x_1308) ;  /* 0x0000004000008947 */ /* 0x000fea0003800000 */
[----:B------:R-:W-:-:S05]  /*1130*/  MOV R2, 0x4 ;  /* 0x0000000400027802 */ /* 0x000fca0000000f00 */
[----:B------:R-:W-:-:S05]  /*1140*/  IMAD.WIDE R2, R35, R2, c[0x0][0x340] ;  /* 0x0000d00023027625 */ /* 0x000fca00078e0202 */
[----:B------:R1:W5:Y:S01]  /*1150*/  LDG.E R8, [R2.64] ;  /* 0x0000000602087981 */ /* 0x000362000c1e1900 */
[----:B------:R-:W-:Y:S05]  /*1160*/  BRA `(.L_x_1309) ;  /* 0x0000001000007947 */ /* 0x000fea0003800000 */
.L_x_1308:
[----:B------:R-:W-:Y:S02]  /*1170*/  MOV R8, R35 ;  /* 0x0000002300087202 */ /* 0x000fe40000000f00 */
.L_x_1309:
        /* <DEDUP_REMOVED lines=32> */
.L_x_1388:
[----:B------:R-:W-:Y:S05]  /*1380*/  BRA.DIV ~URZ, `(.L_x_1311) ;  /* 0x000123727f007947 */ /* 0x000fea000b800000 */
[----:B------:R3:W4:Y:S02]  /*1390*/  SHFL.IDX PT, R2, R5, RZ, 0x181f ;  /* 0x00181fff05027589 */ /* 0x00072400000e0000 */
.L_x_1389:
        /* <DEDUP_REMOVED lines=18> */
.L_x_1313:
[----:B------:R-:W-:Y:S05]  /*14c0*/  BSYNC B0 ;  /* 0x0000000000007941 */ /* 0x000fea0003800000 */
.L_x_1312:
[----:B------:R-:W-:Y:S05]  /*14d0*/  BRA.DIV ~URZ, `(.L_x_1314) ;  /* 0x000122927f007947 */ /* 0x000fea000b800000 */
[----:B--2---:R2:W3:Y:S04]  /*14e0*/  SHFL.IDX PT, R6, R4, 0x1, 0x181f ;  /* 0x00381f0004067f89 */ /* 0x0044e800000e0000 */
[----:B-1--4-:R2:W1:Y:S02]  /*14f0*/  SHFL.IDX PT, R2, R5, 0x1, 0x181f ;  /* 0x00381f0005027f89 */ /* 0x01246400000e0000 */
.L_x_1390:
        /* <DEDUP_REMOVED lines=11> */
.L_x_1316:
[----:B------:R-:W-:Y:S05]  /*15b0*/  BSYNC B0 ;  /* 0x0000000000007941 */ /* 0x000fea0003800000 */
.L_x_1315:
[----:B------:R-:W-:Y:S05]  /*15c0*/  BRA.DIV ~URZ, `(.L_x_1317) ;  /* 0x000122727f007947 */ /* 0x000fea000b800000 */
[----:B---3--:R3:W4:Y:S02]  /*15d0*/  SHFL.IDX PT, R6, R4, 0x2, 0x181f ;  /* 0x00581f0004067f89 */ /* 0x00872400000e0000 */
.L_x_1391:
[----:B------:R-:W-:Y:S05]  /*15e0*/  BRA.DIV ~URZ, `(.L_x_1318) ;  /* 0x000122c27f007947 */ /* 0x000fea000b800000 */
[----:B-1----:R1:W2:Y:S02]  /*15f0*/  SHFL.IDX PT, R2, R5, 0x2, 0x181f ;  /* 0x00581f0005027f89 */ /* 0x0022a400000e0000 */
.L_x_1392:
        /* <DEDUP_REMOVED lines=11> */
.L_x_1320:
[----:B------:R-:W-:Y:S05]  /*16b0*/  BSYNC B0 ;  /* 0x0000000000007941 */ /* 0x000fea0003800000 */
.L_x_1319:
[----:B------:R-:W-:Y:S05]  /*16c0*/  BRA.DIV ~URZ, `(.L_x_1321) ;  /* 0x000122527f007947 */ /* 0x000fea000b800000 */
[----:B----4-:R4:W1:Y:S04]  /*16d0*/  SHFL.IDX PT, R6, R4, 0x3, 0x181f ;  /* 0x00781f0004067f89 */ /* 0x01086800000e0000 */
[----:B--2---:R4:W2:Y:S02]  /*16e0*/  SHFL.IDX PT, R2, R5, 0x3, 0x181f ;  /* 0x00781f0005027f89 */ /* 0x0048a400000e0000 */
.L_x_1393:
        /* <DEDUP_REMOVED lines=11> */
.L_x_1323:
[----:B------:R-:W-:Y:S05]  /*17a0*/  BSYNC B0 ;  /* 0x0000000000007941 */ /* 0x000fea0003800000 */
.L_x_1322:
[----:B------:R-:W-:Y:S05]  /*17b0*/  BRA.DIV ~URZ, `(.L_x_1324) ;  /* 0x000122327f007947 */ /* 0x000fea000b800000 */
[----:B-1----:R1:W3:Y:S02]  /*17c0*/  SHFL.IDX PT, R6, R4, 0x4, 0x181f ;  /* 0x00981f0004067f89 */ /* 0x0022e400000e0000 */
.L_x_1394:
[----:B------:R-:W-:Y:S05]  /*17d0*/  BRA.DIV ~URZ, `(.L_x_1325) ;  /* 0x000122827f007947 */ /* 0x000fea000b800000 */
[----:B--2---:R2:W1:Y:S02]  /*17e0*/  SHFL.IDX PT, R2, R5, 0x4, 0x181f ;  /* 0x00981f0005027f89 */ /* 0x00446400000e0000 */
.L_x_1395:
        /* <DEDUP_REMOVED lines=11> */
.L_x_1327:
[----:B------:R-:W-:Y:S05]  /*18a0*/  BSYNC B0 ;  /* 0x0000000000007941 */ /* 0x000fea0003800000 */
.L_x_1326:
[----:B------:R-:W-:Y:S05]  /*18b0*/  BRA.DIV ~URZ, `(.L_x_1328) ;  /* 0x000122127f007947 */ /* 0x000fea000b800000 */
[----:B---3--:R3:W2:Y:S04]  /*18c0*/  SHFL.IDX PT, R6, R4, 0x5, 0x181f ;  /* 0x00b81f0004067f89 */ /* 0x0086a800000e0000 */
[----:B-1----:R3:W1:Y:S02]  /*18d0*/  SHFL.IDX PT, R2, R5, 0x5, 0x181f ;  /* 0x00b81f0005027f89 */ /* 0x00266400000e0000 */
.L_x_1396:
        /* <DEDUP_REMOVED lines=11> */
.L_x_1330:
[----:B------:R-:W-:Y:S05]  /*1990*/  BSYNC B0 ;  /* 0x0000000000007941 */ /* 0x000fea0003800000 */
.L_x_1329:
[----:B------:R-:W-:Y:S05]  /*19a0*/  BRA.DIV ~URZ, `(.L_x_1331) ;  /* 0x000121f27f007947 */ /* 0x000fea000b800000 */
[----:B--2---:R2:W3:Y:S02]  /*19b0*/  SHFL.IDX PT, R6, R4, 0x6, 0x181f ;  /* 0x00d81f0004067f89 */ /* 0x0044e400000e0000 */
.L_x_1397:
[----:B------:R-:W-:Y:S05]  /*19c0*/  BRA.DIV ~URZ, `(.L_x_1332) ;  /* 0x000122427f007947 */ /* 0x000fea000b800000 */
[----:B-1----:R1:W2:Y:S02]  /*19d0*/  SHFL.IDX PT, R2, R5, 0x6, 0x181f ;  /* 0x00d81f0005027f89 */ /* 0x0022a400000e0000 */
.L_x_1398:
        /* <DEDUP_REMOVED lines=11> */
.L_x_1334:
[----:B------:R-:W-:Y:S05]  /*1a90*/  BSYNC B0 ;  /* 0x0000000000007941 */ /* 0x000fea0003800000 */
.L_x_1333:
[----:B------:R-:W-:Y:S05]  /*1aa0*/  BRA.DIV ~URZ, `(.L_x_1335) ;  /* 0x000121d27f007947 */ /* 0x000fea000b800000 */
[----:B--234-:R-:W2:Y:S04]  /*1ab0*/  SHFL.IDX PT, R4, R4, 0x7, 0x181f ;  /* 0x00f81f0004047f89 */ /* 0x01cea800000e0000 */
[----:B------:R3:W4:Y:S02]  /*1ac0*/  SHFL.IDX PT, R2, R5, 0x7, 0x181f ;  /* 0x00f81f0005027f89 */ /* 0x00072400000e0000 */
.L_x_1399:
        /* <DEDUP_REMOVED lines=20> */
[----:B------:R-:W-:-:S02]  /*1c10*/  IMAD.MOV.U32 R6, RZ, RZ, 0x70 ;  /* 0x00000070ff067424 */ /* 0x000fc400078e00ff */
[----:B------:R-:W-:Y:S01]  /*1c20*/  IMAD.MOV.U32 R0, RZ, RZ, c[0x0][0x2b8] ;  /* 0x0000ae00ff007624 */ /* 0x000fe200078e00ff */
[----:B------:R-:W5:Y:S01]  /*1c30*/  LDL R114, [R1+0x4c] ;  /* 0x00004c0001727983 */ /* 0x000f620000100800 */
[----:B-1-3--:R-:W-:Y:S02]  /*1c40*/  IMAD.MOV.U32 R5, RZ, RZ, c[0x0][0x2ac] ;  /* 0x0000ab00ff057624 */ /* 0x00afe400078e00ff */
[----:B------:R-:W-:Y:S01]  /*1c50*/  IMAD R173, R245, R6, -0x70 ;  /* 0xffffff90f5ad7424 */ /* 0x000fe200078e0206 */
[----:B------:R-:W-:Y:S01]  /*1c60*/  ISETP.NE.AND P3, PT, R0, 0x1, PT ;  /* 0x000000010000780c */ /* 0x000fe20003f65270 */
[----:B------:R-:W-:Y:S02]  /*1c70*/  IMAD R5, R5, c[0x0][0x1d0], RZ ;  /* 0x0000740005057a24 */ /* 0x000fe400078e02ff */
[----:B------:R-:W-:Y:S01]  /*1c80*/  IMAD.MOV.U32 R244, RZ, RZ, RZ ;  /* 0x000000fffff47224 */ /* 0x000fe200078e00ff */
[----:B------:R-:W-:Y:S01]  /*1c90*/  BAR.SYNC.DEFER_BLOCKING 0x0 ;  /* 0x0000000000007b1d */ /* 0x000fe20000010000 */
[----:B--2---:R-:W-:-:S05]  /*1ca0*/  IMAD.IADD R2, R249, 0x1, R173 ;  /* 0x00000001f9027824 */ /* 0x004fca00078e02ad */
[C---:B------:R-:W-:Y:S01]  /*1cb0*/  ISETP.GE.AND P1, PT, R2.reuse, R5, PT ;  /* 0x000000050200720c */ /* 0x040fe20003f26270 */
[----:B----4-:R-:W-:-:S03]  /*1cc0*/  IMAD.IADD R2, R2, 0x1, R251 ;  /* 0x0000000102027824 */ /* 0x010fc600078e02fb */
[----:B------:R-:W-:Y:S01]  /*1cd0*/  ISETP.GT.OR P1, PT, R249, 0x6f, P1 ;  /* 0x0000006ff900780c */ /* 0x000fe20000f24670 */
[----:B------:R-:W-:-:S04]  /*1ce0*/  @P3 IMAD.HI.U32 R3, R2, c[0x0][0x2bc], RZ ;  /* 0x0000af0002033a27 */ /* 0x000fc800078e00ff */
[----:B------:R-:W-:Y:S01]  /*1cf0*/  IMAD.MOV.U32 R0, RZ, RZ, R2 ;  /* 0x000000ffff007224 */ /* 0x000fe200078e0002 */
[----:B------:R-:W-:-:S07]  /*1d00*/  @P3 SHF.R.U32.HI R0, RZ, c[0x0][0x2c0], R3 ;  /* 0x0000b000ff003a19 */ /* 0x000fce0000011603 */
[----:B------:R-:W-:-:S04]  /*1d10*/  @!P1 IADD3 R3, P0, R0, R10, RZ ;  /* 0x0000000a00039210 */ /* 0x000fc80007f1e0ff */
[----:B------:R-:W-:Y:S02]  /*1d20*/  @!P1 LEA.HI.X.SX32 R5, R0, R248, 0x1, P0 ;  /* 0x000000f800059211 */ /* 0x000fe400000f0eff */
[----:B------:R-:W-:-:S04]  /*1d30*/  @!P1 LEA R4, P0, R3, c[0x0][0x2a0], 0x2 ;  /* 0x0000a80003049a11 */ /* 0x000fc800078010ff */
[----:B------:R-:W-:-:S05]  /*1d40*/  @!P1 LEA.HI.X R5, R3, c[0x0][0x2a4], R5, 0x2, P0 ;  /* 0x0000a90003059a11 */ /* 0x000fca00000f1405 */
[----:B------:R1:W2:Y:S01]  /*1d50*/  @!P1 LDG.E R244, [R4.64] ;  /* 0x0000000604f49981 */ /* 0x0002a2000c1e1900 */
[----:B------:R-:W-:-:S05]  /*1d60*/  IADD3 R0, -R0, RZ, RZ ;  /* 0x000000ff00007210 */ /* 0x000fca0007ffe1ff */
[----:B------:R-:W-:Y:S01]  /*1d70*/  IMAD R250, R0, c[0x0][0x2b8], R2 ;  /* 0x0000ae0000fa7a24 */ /* 0x000fe200078e0202 */
[----:B------:R-:W3:Y:S04]  /*1d80*/  S2R R9, SR_TID.X ;  /* 0x0000000000097919 */ /* 0x000ee80000002100 */
[----:B------:R-:W-:Y:S01]  /*1d90*/  SHF.R.S32.HI R56, RZ, 0x1f, R250 ;  /* 0x0000001fff387819 */ /* 0x000fe200000114fa */
[----:B------:R-:W-:-:S04]  /*1da0*/  IMAD.WIDE.U32 R2, R250, c[0x0][0x1e0], RZ ;  /* 0x00007800fa027a25 */ /* 0x000fc800078e00ff */
[----:B------:R-:W-:-:S04]  /*1db0*/  IMAD R0, R56, c[0x0][0x1e0], RZ ;  /* 0x0000780038007a24 */ /* 0x000fc800078e02ff */
[----:B------:R-:W-:-:S04]  /*1dc0*/  IMAD R0, R250, c[0x0][0x1e4], R0 ;  /* 0x00007900fa007a24 */ /* 0x000fc800078e0200 */
[----:B------:R-:W-:Y:S02]  /*1dd0*/  IMAD.IADD R3, R3, 0x1, R0 ;  /* 0x0000000103037824 */ /* 0x000fe400078e0200 */
[----:B------:R-:W-:Y:S02]  /*1de0*/  IMAD R0, R58, c[0x0][0x1e8], RZ ;  /* 0x00007a003a007a24 */ /* 0x000fe400078e02ff */
[----:B-----5:R-:W-:-:S04]  /*1df0*/  IMAD.WIDE.U32 R246, R114, c[0x0][0x1e8], RZ ;  /* 0x00007a0072f67a25 */ /* 0x020fc800078e00ff */
[----:B------:R-:W-:-:S04]  /*1e00*/  IMAD R0, R114, c[0x0][0x1ec], R0 ;  /* 0x00007b0072007a24 */ /* 0x000fc800078e0200 */
[----:B------:R-:W-:Y:S01]  /*1e10*/  IMAD.IADD R175, R247, 0x1, R0 ;  /* 0x00000001f7af7824 */ /* 0x000fe200078e0200 */
[----:B---3--:R-:W-:Y:S01]  /*1e20*/  SHF.R.S32.HI R7, RZ, 0x1f, R9 ;  /* 0x0000001fff077819 */ /* 0x008fe20000011409 */
[----:B------:R-:W-:Y:S02]  /*1e30*/  IMAD.MOV.U32 R172, RZ, RZ, c[0x0][0x2ac] ;  /* 0x0000ab00ffac7624 */ /* 0x000fe400078e00ff */
[----:B-1----:R-:W-:Y:S01]  /*1e40*/  IMAD R5, R245, -0x70, R6 ;  /* 0xffffff90f5057824 */ /* 0x002fe200078e0206 */
[----:B------:R-:W-:-:S03]  /*1e50*/  LEA.HI R7, R7, R9, RZ, 0x3 ;  /* 0x0000000907077211 */ /* 0x000fc600078f18ff */
[----:B------:R-:W-:Y:S01]  /*1e60*/  IMAD R172, R172, c[0x0][0x1d0], R5 ;  /* 0x00007400acac7a24 */ /* 0x000fe200078e0205 */
[----:B------:R-:W-:Y:S02]  /*1e70*/  SHF.R.S32.HI R7, RZ, 0x3, R7 ;  /* 0x00000003ff077819 */ /* 0x000fe40000011407 */
[----:B------:R-:W-:Y:S01]  /*1e80*/  ISETP.GE.AND P5, PT, R242, c[0x0][0x1d4], PT ;  /* 0x00007500f2007a0c */ /* 0x000fe20003fa6270 */
[----:B------:R-:W-:Y:S01]  /*1e90*/  IMAD.WIDE.U32 R112, R114, c[0x0][0x210], RZ ;  /* 0x0000840072707a25 */ /* 0x000fe200078e00ff */
[----:B--2---:R-:W-:-:S03]  /*1ea0*/  SHF.R.S32.HI R57, RZ, 0x1f, R244 ;  /* 0x0000001fff397819 */ /* 0x004fc600000114f4 */
[----:B------:R-:W-:-:S04]  /*1eb0*/  IMAD.WIDE.U32 R2, R244, c[0x0][0x1f0], R2 ;  /* 0x00007c00f4027a25 */ /* 0x000fc800078e0002 */
[----:B------:R-:W-:Y:S01]  /*1ec0*/  IMAD R4, R57, c[0x0][0x1f0], RZ ;  /* 0x00007c0039047a24 */ /* 0x000fe200078e02ff */
[----:B------:R-:W-:-:S03]  /*1ed0*/  IADD3 R2, P0, R2, R246, RZ ;  /* 0x000000f602027210 */ /* 0x000fc60007f1e0ff */
[----:B------:R-:W-:-:S05]  /*1ee0*/  IMAD R0, R244, c[0x0][0x1f4], R4 ;  /* 0x00007d00f4007a24 */ /* 0x000fca00078e0204 */
[----:B------:R-:W-:Y:S02]  /*1ef0*/  IADD3.X R3, R175, R3, R0, P0, !PT ;  /* 0x00000003af037210 */ /* 0x000fe400007fe400 */
[----:B------:R-:W-:-:S04]  /*1f00*/  LEA R0, P0, R2, c[0x0][0x1c8], 0x1 ;  /* 0x0000720002007a11 */ /* 0x000fc800078008ff */
[----:B------:R-:W-:Y:S01]  /*1f10*/  LEA.HI.X R3, R2, c[0x0][0x1cc], R3, 0x1, P0 ;  /* 0x0000730002037a11 */ /* 0x000fe200000f0c03 */
[----:B------:R-:W1:Y:S01]  /*1f20*/  SHFL.IDX PT, R4, R0, RZ, 0x181f ;  /* 0x00181fff00047589 */ /* 0x000e6200000e0000 */
[----:B------:R-:W-:-:S03]  /*1f30*/  IMAD.IADD R2, R172, 0x1, -R7 ;  /* 0x00000001ac027824 */ /* 0x000fc600078e0a07 */
[----:B------:R-:W2:Y:S02]  /*1f40*/  SHFL.IDX PT, R5, R3, RZ, 0x181f ;  /* 0x00181fff03057589 */ /* 0x000ea400000e0000 */
[C---:B------:R-:W-:Y:S02]  /*1f50*/  ISETP.GE.AND P0, PT, R2.reuse, 0x1, PT ;  /* 0x000000010200780c */ /* 0x040fe40003f06270 */
[----:B------:R-:W3:Y:S04]  /*1f60*/  SHFL.IDX PT, R8, R0, 0x1, 0x181f ;  /* 0x00381f0000087f89 */ /* 0x000ee800000e0000 */
[----:B------:R-:W4:Y:S04]  /*1f70*/  SHFL.IDX PT, R7, R3, 0x1, 0x181f ;  /* 0x00381f0003077f89 */ /* 0x000f2800000e0000 */
[----:B------:R-:W5:Y:S01]  /*1f80*/  SHFL.IDX PT, R6, R0, 0x2, 0x181f ;  /* 0x00581f0000067f89 */ /* 0x000f6200000e0000 */
[----:B------:R-:W-:-:S03]  /*1f90*/  ISETP.GE.AND P6, PT, R2, 0x11, PT ;  /* 0x000000110200780c */ /* 0x000fc60003fc6270 */
[----:B------:R-:W5:Y:S01]  /*1fa0*/  SHFL.IDX PT, R14, R3, 0x2, 0x181f ;  /* 0x00581f00030e7f89 */ /* 0x000f6200000e0000 */
[----:B------:R-:W-:-:S03]  /*1fb0*/  ISETP.GE.AND P2, PT, R2, 0x21, PT ;  /* 0x000000210200780c */ /* 0x000fc60003f46270 */
[----:B------:R-:W5:Y:S01]  /*1fc0*/  SHFL.IDX PT, R15, R0, 0x3, 0x181f ;  /* 0x00781f00000f7f89 */ /* 0x000f6200000e0000 */
[----:B-1----:R-:W-:-:S03]  /*1fd0*/  @P0 LEA R4, P1, R242, R4, 0x1 ;  /* 0x00000004f2040211 */ /* 0x002fc600078208ff */
[----:B------:R-:W1:Y:S01]  /*1fe0*/  SHFL.IDX PT, R16, R3, 0x3, 0x181f ;  /* 0x00781f0003107f89 */ /* 0x000e6200000e0000 */
[----:B--2---:R-:W-:-:S03]  /*1ff0*/  @P0 LEA.HI.X R5, R242, R5, R188, 0x1, P1 ;  /* 0x00000005f2050211 */ /* 0x004fc600008f0cbc */
[----:B------:R-:W2:Y:S01]  /*2000*/  SHFL.IDX PT, R11, R0, 0x4, 0x181f ;  /* 0x00981f00000b7f89 */ /* 0x000ea200000e0000 */
[----:B---3--:R-:W-:-:S03]  /*2010*/  @P6 LEA R8, P1, R242, R8, 0x1 ;  /* 0x00000008f2086211 */ /* 0x008fc600078208ff */
[----:B------:R3:W-:Y:S01]  /*2020*/  @P0 LDGSTS.E.BYPASS.LTC128B.128 [R243+0x3900], [R4.64], !P5 ;  /* 0x0390000004f30fae */ /* 0x0007e2000e901d46 */
[----:B------:R-:W-:Y:S02]  /*2030*/  ISETP.GE.AND P0, PT, R2, 0x31, PT ;  /* 0x000000310200780c */ /* 0x000fe40003f06270 */
[C---:B----4-:R-:W-:Y:S01]  /*2040*/  @P6 LEA.HI.X R9, R242.reuse, R7, R188, 0x1, P1 ;  /* 0x00000007f2096211 */ /* 0x050fe200008f0cbc */
[----:B------:R-:W4:Y:S01]  /*2050*/  SHFL.IDX PT, R13, R3, 0x4, 0x181f ;  /* 0x00981f00030d7f89 */ /* 0x000f2200000e0000 */
[----:B-----5:R-:W-:-:S03]  /*2060*/  @P2 LEA R6, P1, R242, R6, 0x1 ;  /* 0x00000006f2062211 */ /* 0x020fc600078208ff */
[----:B------:R-:W5:Y:S01]  /*2070*/  SHFL.IDX PT, R12, R0, 0x5, 0x181f ;  /* 0x00b81f00000c7f89 */ /* 0x000f6200000e0000 */
[----:B------:R-:W-:-:S03]  /*2080*/  @P2 LEA.HI.X R7, R242, R14, R188, 0x1, P1 ;  /* 0x0000000ef2072211 */ /* 0x000fc600008f0cbc */
[----:B------:R-:W2:Y:S04]  /*2090*/  SHFL.IDX PT, R10, R3, 0x5, 0x181f ;  /* 0x00b81f00030a7f89 */ /* 0x000ea800000e0000 */
[----:B------:R2:W-:Y:S01]  /*20a0*/  @P6 LDGSTS.E.BYPASS.LTC128B.128 [R243+0x4100], [R8.64], !P5 ;  /* 0x0410000008f36fae */ /* 0x0005e2000e901d46 */
[----:B------:R-:W-:-:S03]  /*20b0*/  ISETP.GE.AND P6, PT, R2, 0x41, PT ;  /* 0x000000410200780c */ /* 0x000fc60003fc6270 */
[----:B------:R-:W4:Y:S04]  /*20c0*/  SHFL.IDX PT, R0, R0, 0x6, 0x181f ;  /* 0x00d81f0000007f89 */ /* 0x000f2800000e0000 */
[----:B------:R-:W5:Y:S01]  /*20d0*/  SHFL.IDX PT, R3, R3, 0x6, 0x181f ;  /* 0x00d81f0003037f89 */ /* 0x000f6200000e0000 */
[----:B---3--:R-:W-:-:S03]  /*20e0*/  @P0 LEA R4, P1, R242, R15, 0x1 ;  /* 0x0000000ff2040211 */ /* 0x008fc600078208ff */
[----:B------:R5:W-:Y:S01]  /*20f0*/  @P2 LDGSTS.E.BYPASS.LTC128B.128 [R243+0x4900], [R6.64], !P5 ;  /* 0x0490000006f32fae */ /* 0x000be2000e901d46 */
[----:B------:R-:W-:Y:S02]  /*2100*/  ISETP.GE.AND P2, PT, R2, 0x51, PT ;  /* 0x000000510200780c */ /* 0x000fe40003f46270 */
[----:B-1----:R-:W-:Y:S02]  /*2110*/  @P0 LEA.HI.X R5, R242, R16, R188, 0x1, P1 ;  /* 0x00000010f2050211 */ /* 0x002fe400008f0cbc */
[----:B------:R-:W-:-:S03]  /*2120*/  ISETP.GE.AND P1, PT, R2, 0x61, PT ;  /* 0x000000610200780c */ /* 0x000fc60003f26270 */
[----:B------:R1:W-:Y:S01]  /*2130*/  @P0 LDGSTS.E.BYPASS.LTC128B.128 [R243+0x5100], [R4.64], !P5 ;  /* 0x0510000004f30fae */ /* 0x0003e2000e901d46 */
[----:B--2---:R-:W-:-:S04]  /*2140*/  @P6 LEA R8, P0, R242, R11, 0x1 ;  /* 0x0000000bf2086211 */ /* 0x004fc800078008ff */
[----:B----4-:R-:W-:-:S05]  /*2150*/  @P6 LEA.HI.X R9, R242, R13, R188, 0x1, P0 ;  /* 0x0000000df2096211 */ /* 0x010fca00000f0cbc */
[----:B------:R2:W-:Y:S01]  /*2160*/  @P6 LDGSTS.E.BYPASS.LTC128B.128 [R243+0x5900], [R8.64], !P5 ;  /* 0x0590000008f36fae */ /* 0x0005e2000e901d46 */
[----:B-----5:R-:W-:-:S04]  /*2170*/  @P2 LEA R6, P0, R242, R12, 0x1 ;  /* 0x0000000cf2062211 */ /* 0x020fc800078008ff */
[C---:B------:R-:W-:Y:S02]  /*2180*/  @P2 LEA.HI.X R7, R242.reuse, R10, R188, 0x1, P0 ;  /* 0x0000000af2072211 */ /* 0x040fe400000f0cbc */
[----:B-1----:R-:W-:-:S03]  /*2190*/  @P1 LEA R4, P0, R242, R0, 0x1 ;  /* 0x00000000f2041211 */ /* 0x002fc600078008ff */
[----:B------:R1:W-:Y:S01]  /*21a0*/  @P2 LDGSTS.E.BYPASS.LTC128B.128 [R243+0x6100], [R6.64], !P5 ;  /* 0x0610000006f32fae */ /* 0x0003e2000e901d46 */
[----:B------:R-:W-:-:S05]  /*21b0*/  @P1 LEA.HI.X R5, R242, R3, R188, 0x1, P0 ;  /* 0x00000003f2051211 */ /* 0x000fca00000f0cbc */
[----:B------:R1:W-:Y:S04]  /*21c0*/  @P1 LDGSTS.E.BYPASS.LTC128B.128 [R243+0x6900], [R4.64], !P5 ;  /* 0x0690000004f31fae */ /* 0x0003e8000e901d46 */
[----:B------:R-:W0:Y:S01]  /*21d0*/  LDGDEPBAR ;  /* 0x00000000000079af */ /* 0x000e220000000000 */
[----:B------:R-:W-:-:S04]  /*21e0*/  DEPBAR.LE SB0, 0x1 ;  /* 0x000080400000791a */ /* 0x000fc80000000000 */
[----:B------:R-:W-:-:S04]  /*21f0*/  DEPBAR.LE SB0, 0x0 ;  /* 0x000080000000791a */ /* 0x000fc80000000000 */
[----:B------:R-:W-:Y:S06]  /*2200*/  BAR.SYNC.DEFER_BLOCKING 0x0 ;  /* 0x0000000000007b1d */ /* 0x000fec0000010000 */
[----:B------:R-:W-:Y:S04]  /*2210*/  LDSM.16.M88.4 R36, [R224] ;  /* 0x00000000e024783b */ /* 0x000fe80000000200 */
[----:B--2---:R-:W2:Y:S04]  /*2220*/  LDSM.16.M88.4 R8, [R231] ;  /* 0x00000000e708783b */ /* 0x004ea80000000200 */
[----:B-1----:R-:W1:Y:S04]  /*2230*/  LDSM.16.M88.4 R4, [R231+0x2000] ;  /* 0x00200000e704783b */ /* 0x002e680000000200 */
[----:B------:R-:W3:Y:S04]  /*2240*/  LDSM.16.M88.4 R32, [R224+0x800] ;  /* 0x00080000e020783b */ /* 0x000ee80000000200 */
[----:B------:R-:W4:Y:S04]  /*2250*/  LDSM.16.M88.4 R28, [R224+0x1000] ;  /* 0x00100000e01c783b */ /* 0x000f280000000200 */
[----:B------:R-:W5:Y:S04]  /*2260*/  LDSM.16.M88.4 R24, [R224+0x1800] ;  /* 0x00180000e018783b */ /* 0x000f680000000200 */
[----:B------:R-:W3:Y:S04]  /*2270*/  LDSM.16.M88.4 R20, [R224+0x2000] ;  /* 0x00200000e014783b */ /* 0x000ee80000000200 */
[----:B------:R-:W3:Y:S04]  /*2280*/  LDSM.16.M88.4 R16, [R224+0x2800] ;  /* 0x00280000e010783b */ /* 0x000ee80000000200 */
[----:B------:R-:W3:Y:S01]  /*2290*/  LDSM.16.M88.4 R12, [R224+0x3000] ;  /* 0x00300000e00c783b */ /* 0x000ee20000000200 */
[----:B------:R-:W-:-:S02]  /*22a0*/  IMAD R0, R56, c[0x0][0x208], RZ ;  /* 0x0000820038007a24 */ /* 0x000fc400078e02ff */
[----:B------:R-:W-:Y:S01]  /*22b0*/  IMAD R3, R57, c[0x0][0x218], RZ ;  /* 0x0000860039037a24 */ /* 0x000fe200078e02ff */
[----:B------:R-:W-:Y:S04]  /*22c0*/  LDSM.16.M88.4 R108, [R240] ;  /* 0x00000000f06c783b */ /* 0x000fe80000000200 */
[----:B------:R-:W-:Y:S01]  /*22d0*/  LDSM.16.M88.4 R76, [R235] ;  /* 0x00000000eb4c783b */ /* 0x000fe20000000200 */
[----:B--2---:R-:W-:Y:S01]  /*22e0*/  HMMA.16816.F32.BF16 R92, R8, R38, RZ ;  /* 0x00000026085c723c */ /* 0x004fe200000418ff */
[----:B------:R-:W-:Y:S02]  /*22f0*/  IMAD R0, R250, c[0x0][0x20c], R0 ;  /* 0x00008300fa007a24 */ /* 0x000fe400078e0200 */
[----:B------:R-:W-:Y:S04]  /*2300*/  LDSM.16.M88.4 R100, [R238] ;  /* 0x00000000ee64783b */ /* 0x000fe80000000200 */
[----:B------:R-:W-:Y:S01]  /*2310*/  LDSM.16.M88.4 R80, [R241] ;  /* 0x00000000f150783b */ /* 0x000fe20000000200 */
[C---:B-1----:R-:W-:Y:S03]  /*2320*/  HMMA.16816.F32.BF16 R48, R4.reuse, R36, RZ ;  /* 0x000000240430723c */ /* 0x042fe600000418ff */
[----:B------:R-:W-:Y:S04]  /*2330*/  LDSM.16.M88.4 R104, [R239] ;  /* 0x00000000ef68783b */ /* 0x000fe80000000200 */
[----:B------:R-:W-:Y:S01]  /*2340*/  LDSM.16.M88.4 R96, [R237] ;  /* 0x00000000ed60783b */ /* 0x000fe20000000200 */
[----:B------:R-:W-:Y:S08]  /*2350*/  HMMA.16816.F32.BF16 R72, R4, R38, RZ ;  /* 0x000000260448723c */ /* 0x000ff000000418ff */
[----:B------:R-:W-:Y:S01]  /*2360*/  HMMA.16816.F32.BF16 R144, R8, R36, RZ ;  /* 0x000000240890723c */ /* 0x000fe200000418ff */
[----:B------:R-:W-:-:S02]  /*2370*/  IMAD.MOV.U32 R39, RZ, RZ, R92 ;  /* 0x000000ffff277224 */ /* 0x000fc400078e005c */
[----:B------:R-:W-:-:S04]  /*2380*/  IMAD.MOV.U32 R38, RZ, RZ, R93 ;  /* 0x000000ffff267224 */ /* 0x000fc800078e005d */
[----:B------:R-:W-:Y:S01]  /*2390*/  MOV R37, R94 ;  /* 0x0000005e00257202 */ /* 0x000fe20000000f00 */
[----:B------:R-:W-:Y:S01]  /*23a0*/  IMAD.MOV.U32 R36, RZ, RZ, R95 ;  /* 0x000000ffff247224 */ /* 0x000fe200078e005f */
[C---:B---3--:R-:W-:Y:S08]  /*23b0*/  HMMA.16816.F32.BF16 R140, R8.reuse, R32, RZ ;  /* 0x00000020088c723c */ /* 0x048ff000000418ff */
[C---:B------:R-:W-:Y:S08]  /*23c0*/  HMMA.16816.F32.BF16 R92, R8.reuse, R34, RZ ;  /* 0x00000022085c723c */ /* 0x040ff000000418ff */
[C---:B----4-:R-:W-:Y:S08]  /*23d0*/  HMMA.16816.F32.BF16 R160, R8.reuse, R28, RZ ;  /* 0x0000001c08a0723c */ /* 0x050ff000000418ff */
[C---:B------:R-:W-:Y:S08]  /*23e0*/  HMMA.16816.F32.BF16 R120, R8.reuse, R30, RZ ;  /* 0x0000001e0878723c */ /* 0x040ff000000418ff */
[C---:B-----5:R-:W-:Y:S08]  /*23f0*/  HMMA.16816.F32.BF16 R184, R8.reuse, R24, RZ ;  /* 0x0000001808b8723c */ /* 0x060ff000000418ff */
[C---:B------:R-:W-:Y:S08]  /*2400*/  HMMA.16816.F32.BF16 R220, R8.reuse, R26, RZ ;  /* 0x0000001a08dc723c */ /* 0x040ff000000418ff */
[C---:B------:R-:W-:Y:S08]  /*2410*/  HMMA.16816.F32.BF16 R156, R8.reuse, R20, RZ ;  /* 0x00000014089c723c */ /* 0x040ff000000418ff */
[C---:B------:R-:W-:Y:S08]  /*2420*/  HMMA.16816.F32.BF16 R216, R8.reuse, R22, RZ ;  /* 0x0000001608d8723c */ /* 0x040ff000000418ff */
[C---:B------:R-:W-:Y:S08]  /*2430*/  HMMA.16816.F32.BF16 R152, R8.reuse, R16, RZ ;  /* 0x000000100898723c */ /* 0x040ff000000418ff */
[C---:B------:R-:W-:Y:S08]  /*2440*/  HMMA.16816.F32.BF16 R212, R8.reuse, R18, RZ ;  /* 0x0000001208d4723c */ /* 0x040ff000000418ff */
[C---:B------:R-:W-:Y:S08]  /*2450*/  HMMA.16816.F32.BF16 R148, R8.reuse, R12, RZ ;  /* 0x0000000c0894723c */ /* 0x040ff000000418ff */
[----:B------:R-:W-:Y:S07]  /*2460*/  HMMA.16816.F32.BF16 R208, R8, R14, RZ ;  /* 0x0000000e08d0723c */ /* 0x000fee00000418ff */
[----:B------:R-:W-:-:S04]  /*2470*/  IMAD.WIDE.U32 R8, R250, c[0x0][0x208], RZ ;  /* 0x00008200fa087a25 */ /* 0x000fc800078e00ff */
[----:B------:R-:W-:Y:S02]  /*2480*/  IMAD.IADD R9, R9, 0x1, R0 ;  /* 0x0000000109097824 */ /* 0x000fe400078e0200 */
[----:B------:R-:W-:Y:S02]  /*2490*/  IMAD R0, R58, c[0x0][0x210], RZ ;  /* 0x000084003a007a24 */ /* 0x000fe400078e02ff */
[----:B------:R-:W-:-:S04]  /*24a0*/  IMAD.WIDE.U32 R8, R244, c[0x0][0x218], R8 ;  /* 0x00008600f4087a25 */ /* 0x000fc800078e0008 */
[----:B------:R-:W-:-:S04]  /*24b0*/  IMAD R0, R114, c[0x0][0x214], R0 ;  /* 0x0000850072007a24 */ /* 0x000fc800078e0200 */
[----:B------:R-:W-:Y:S02]  /*24c0*/  IMAD.IADD R10, R113, 0x1, R0 ;  /* 0x00000001710a7824 */ /* 0x000fe400078e0200 */
[----:B------:R-:W-:Y:S01]  /*24d0*/  IMAD R0, R244, c[0x0][0x21c], R3 ;  /* 0x00008700f4007a24 */ /* 0x000fe200078e0203 */
[----:B------:R-:W-:-:S04]  /*24e0*/  IADD3 R3, P0, R8, R112, RZ ;  /* 0x0000007008037210 */ /* 0x000fc80007f1e0ff */
[----:B------:R-:W-:Y:S02]  /*24f0*/  IADD3.X R8, R10, R9, R0, P0, !PT ;  /* 0x000000090a087210 */ /* 0x000fe400007fe400 */
[C---:B------:R-:W-:Y:S01]  /*2500*/  LEA R0, P0, R3.reuse, c[0x0][0x1f8], 0x1 ;  /* 0x00007e0003007a11 */ /* 0x040fe200078008ff */
[C---:B------:R-:W-:Y:S03]  /*2510*/  HMMA.16816.F32.BF16 R68, R4.reuse, R12, RZ ;  /* 0x0000000c0444723c */ /* 0x040fe600000418ff */
[----:B------:R-:W-:Y:S01]  /*2520*/  LEA.HI.X R3, R3, c[0x0][0x1fc], R8, 0x1, P0 ;  /* 0x00007f0003037a11 */ /* 0x000fe200000f0c08 */
[----:B------:R-:W1:Y:S04]  /*2530*/  SHFL.IDX PT, R13, R0, 0x1, 0x181f ;  /* 0x00381f00000d7f89 */ /* 0x000e6800000e0000 */
[C---:B------:R-:W-:Y:S01]  /*2540*/  HMMA.16816.F32.BF16 R44, R4.reuse, R32, RZ ;  /* 0x00000020042c723c */ /* 0x040fe200000418ff */
[----:B------:R-:W2:Y:S07]  /*2550*/  SHFL.IDX PT, R12, R0, RZ, 0x181f ;  /* 0x00181fff000c7589 */ /* 0x000eae00000e0000 */
[----:B------:R-:W-:Y:S01]  /*2560*/  HMMA.16816.F32.BF16 R40, R4, R28, RZ ;  /* 0x0000001c0428723c */ /* 0x000fe200000418ff */
[----:B------:R-:W-:-:S02]  /*2570*/  IMAD.MOV.U32 R33, RZ, RZ, R94 ;  /* 0x000000ffff217224 */ /* 0x000fc400078e005e */
[----:B------:R-:W-:-:S05]  /*2580*/  IMAD.MOV.U32 R32, RZ, RZ, R95 ;  /* 0x000000ffff207224 */ /* 0x000fca00078e005f */
[C---:B------:R-:W-:Y:S08]  /*2590*/  HMMA.16816.F32.BF16 R52, R4.reuse, R24, RZ ;  /* 0x000000180434723c */ /* 0x040ff000000418ff */
[C---:B------:R-:W-:Y:S08]  /*25a0*/  HMMA.16816.F32.BF16 R60, R4.reuse, R20, RZ ;  /* 0x00000014043c723c */ /* 0x040ff000000418ff */
[C---:B------:R-:W-:Y:S01]  /*25b0*/  HMMA.16816.F32.BF16 R64, R4.reuse, R16, RZ ;  /* 0x000000100440723c */ /* 0x040fe200000418ff */
[----:B------:R-:W-:Y:S07]  /*25c0*/  SHFL.IDX PT, R17, R3, RZ, 0x181f ;  /* 0x00181fff03117589 */ /* 0x000fee00000e0000 */
[C---:B------:R-:W-:Y:S08]  /*25d0*/  HMMA.16816.F32.BF16 R84, R4.reuse, R34, RZ ;  /* 0x000000220454723c */ /* 0x040ff000000418ff */
[----:B------:R-:W-:Y:S01]  /*25e0*/  HMMA.16816.F32.BF16 R88, R4, R30, RZ ;  /* 0x0000001e0458723c */ /* 0x000fe200000418ff */
[----:B------:R-:W-:-:S02]  /*25f0*/  IMAD.MOV.U32 R35, RZ, RZ, R92 ;  /* 0x000000ffff237224 */ /* 0x000fc400078e005c */
[----:B------:R-:W-:Y:S02]  /*2600*/  IMAD.MOV.U32 R34, RZ, RZ, R93 ;  /* 0x000000ffff227224 */ /* 0x000fe400078e005d */
[----:B------:R-:W-:Y:S03]  /*2610*/  LDSM.16.M88.4 R92, [R236] ;  /* 0x00000000ec5c783b */ /* 0x000fe60000000200 */
[C---:B------:R-:W-:Y:S01]  /*2620*/  HMMA.16816.F32.BF16 R116, R4.reuse, R26, RZ ;  /* 0x0000001a0474723c */ /* 0x040fe200000418ff */
[----:B------:R-:W-:Y:S07]  /*2630*/  SHFL.IDX PT, R27, R3, 0x4, 0x181f ;  /* 0x00981f00031b7f89 */ /* 0x000fee00000e0000 */
[C---:B------:R-:W-:Y:S01]  /*2640*/  HMMA.16816.F32.BF16 R124, R4.reuse, R22, RZ ;  /* 0x00000016047c723c */ /* 0x040fe200000418ff */
[----:B------:R-:W-:Y:S07]  /*2650*/  SHFL.IDX PT, R23, R3, 0x2, 0x181f ;  /* 0x00581f0003177f89 */ /* 0x000fee00000e0000 */
[C---:B------:R-:W-:Y:S01]  /*2660*/  HMMA.16816.F32.BF16 R132, R4.reuse, R18, RZ ;  /* 0x000000120484723c */ /* 0x040fe200000418ff */
[----:B------:R-:W3:Y:S04]  /*2670*/  SHFL.IDX PT, R19, R3, 0x1, 0x181f ;  /* 0x00381f0003137f89 */ /* 0x000ee800000e0000 */
[----:B------:R-:W-:Y:S03]  /*2680*/  SHFL.IDX PT, R18, R0, 0x4, 0x181f ;  /* 0x00981f0000127f89 */ /* 0x000fe600000e0000 */
[----:B------:R-:W-:Y:S01]  /*2690*/  HMMA.16816.F32.BF16 R136, R4, R14, RZ ;  /* 0x0000000e0488723c */ /* 0x000fe200000418ff */
[----:B------:R-:W-:Y:S04]  /*26a0*/  LDSM.16.M88.4 R4, [R234+0x2000] ;  /* 0x00200000ea04783b */ /* 0x000fe80000000200 */
[----:B------:R-:W4:Y:S04]  /*26b0*/  SHFL.IDX PT, R14, R0, 0x2, 0x181f ;  /* 0x00581f00000e7f89 */ /* 0x000f2800000e0000 */
[----:B------:R-:W5:Y:S04]  /*26c0*/  SHFL.IDX PT, R15, R0, 0x3, 0x181f ;  /* 0x00781f00000f7f89 */ /* 0x000f6800000e0000 */
[----:B------:R-:W5:Y:S04]  /*26d0*/  SHFL.IDX PT, R26, R0, 0x5, 0x181f ;  /* 0x00b81f00001a7f89 */ /* 0x000f6800000e0000 */
[----:B------:R-:W5:Y:S01]  /*26e0*/  SHFL.IDX PT, R21, R3, 0x3, 0x181f ;  /* 0x00781f0003157f89 */ /* 0x000f6200000e0000 */
[----:B------:R-:W-:-:S03]  /*26f0*/  IMAD.SHL.U32 R174, R242, 0x2, RZ ;  /* 0x00000002f2ae7824 */ /* 0x000fc600078e00ff */
[----:B------:R-:W5:Y:S01]  /*2700*/  SHFL.IDX PT, R28, R3, 0x5, 0x181f ;  /* 0x00b81f00031c7f89 */ /* 0x000f6200000e0000 */
[----:B------:R-:W-:Y:S02]  /*2710*/  SHF.L.U64.HI R16, R242, 0x1, R188 ;  /* 0x00000001f2107819 */ /* 0x000fe400000102bc */
[-C--:B-1----:R-:W-:Y:S01]  /*2720*/  IADD3 R24, P1, R13, R174.reuse, RZ ;  /* 0x000000ae0d187210 */ /* 0x082fe20007f3e0ff */
[----:B------:R-:W1:Y:S01]  /*2730*/  SHFL.IDX PT, R0, R0, 0x6, 0x181f ;  /* 0x00d81f0000007f89 */ /* 0x000e6200000e0000 */
[----:B--2---:R-:W-:-:S03]  /*2740*/  IADD3 R12, P2, R12, R174, RZ ;  /* 0x000000ae0c0c7210 */ /* 0x004fc60007f5e0ff */
[--C-:B---3--:R-:W-:Y:S01]  /*2750*/  IMAD.X R25, R19, 0x1, R16.reuse, P1 ;  /* 0x0000000113197824 */ /* 0x108fe200008e0610 */
[-C--:B----4-:R-:W-:Y:S01]  /*2760*/  IADD3 R22, P0, R14, R174.reuse, RZ ;  /* 0x000000ae0e167210 */ /* 0x090fe20007f1e0ff */
[----:B------:R-:W2:Y:S01]  /*2770*/  SHFL.IDX PT, R3, R3, 0x6, 0x181f ;  /* 0x00d81f0003037f89 */ /* 0x000ea200000e0000 */
[-C--:B------:R-:W-:Y:S02]  /*2780*/  IADD3 R18, P1, R18, R174.reuse, RZ ;  /* 0x000000ae12127210 */ /* 0x080fe40007f3e0ff */
[----:B------:R-:W-:Y:S01]  /*2790*/  ISETP.GE.AND P6, PT, R242, c[0x0][0x1d4], PT ;  /* 0x00007500f2007a0c */ /* 0x000fe20003fc6270 */
[--C-:B------:R-:W-:Y:S01]  /*27a0*/  IMAD.X R13, R17, 0x1, R16.reuse, P2 ;  /* 0x00000001110d7824 */ /* 0x100fe200010e0610 */
[----:B-----5:R-:W-:Y:S01]  /*27b0*/  IADD3 R20, P2, R15, R174, RZ ;  /* 0x000000ae0f147210 */ /* 0x020fe20007f5e0ff */
[----:B------:R-:W-:Y:S01]  /*27c0*/  IMAD.X R19, R27, 0x1, R16, P1 ;  /* 0x000000011b137824 */ /* 0x000fe200008e0610 */
[----:B------:R-:W-:Y:S02]  /*27d0*/  IADD3.X R23, R23, R16, RZ, P0, !PT ;  /* 0x0000001017177210 */ /* 0x000fe400007fe4ff */
[----:B------:R-:W-:-:S02]  /*27e0*/  ISETP.LT.OR P0, PT, R2, 0x1, P6 ;  /* 0x000000010200780c */ /* 0x000fc40003701670 */
[----:B------:R-:W-:Y:S01]  /*27f0*/  IADD3 R14, P1, R26, R174, RZ ;  /* 0x000000ae1a0e7210 */ /* 0x000fe20007f3e0ff */
[--C-:B------:R-:W-:Y:S01]  /*2800*/  IMAD.X R21, R21, 0x1, R16.reuse, P2 ;  /* 0x0000000115157824 */ /* 0x100fe200010e0610 */
[----:B------:R-:W-:Y:S01]  /*2810*/  ISETP.LT.OR P2, PT, R2, 0x11, P6 ;  /* 0x000000110200780c */ /* 0x000fe20003741670 */
[----:B------:R-:W-:Y:S02]  /*2820*/  STL.64 [R1+0x20], R246 ;  /* 0x000020f601007387 */ /* 0x000fe40000100a00 */
[----:B------:R-:W-:Y:S01]  /*2830*/  IMAD.X R15, R28, 0x1, R16, P1 ;  /* 0x000000011c0f7824 */ /* 0x000fe200008e0610 */
[----:B------:R-:W-:Y:S01]  /*2840*/  ISETP.LT.OR P1, PT, R2, 0x21, P6 ;  /* 0x000000210200780c */ /* 0x000fe20003721670 */
[----:B------:R-:W-:Y:S01]  /*2850*/  STL [R1+0x38], R175 ;  /* 0x000038af01007387 */ /* 0x000fe20000100800 */
[----:B------:R-:W-:Y:S01]  /*2860*/  IMAD.MOV.U32 R59, RZ, RZ, R120 ;  /* 0x000000ffff3b7224 */ /* 0x000fe200078e0078 */
[----:B------:R-:W-:Y:S01]  /*2870*/  MOV R31, R121 ;  /* 0x00000079001f7202 */ /* 0x000fe20000000f00 */
[----:B------:R-:W-:Y:S01]  /*2880*/  IMAD.MOV.U32 R30, RZ, RZ, R122 ;  /* 0x000000ffff1e7224 */ /* 0x000fe200078e007a */
[C---:B------:R-:W-:Y:S01]  /*2890*/  HMMA.16816.F32.BF16 R168, R4.reuse, R108, R40 ;  /* 0x0000006c04a8723c */ /* 0x040fe20000041828 */
[----:B------:R-:W-:Y:S01]  /*28a0*/  IMAD.MOV.U32 R29, RZ, RZ, R123 ;  /* 0x000000ffff1d7224 */ /* 0x000fe200078e007b */
[----:B------:R3:W-:Y:S04]  /*28b0*/  STL.64 [R1+0x30], R112 ;  /* 0x0000307001007387 */ /* 0x0007e80000100a00 */
[----:B------:R-:W-:Y:S02]  /*28c0*/  STL [R1+0x40], R10 ;  /* 0x0000400a01007387 */ /* 0x000fe40000100800 */
[C---:B------:R-:W-:Y:S02]  /*28d0*/  HMMA.16816.F32.BF16 R120, R4.reuse, R78, R72 ;  /* 0x0000004e0478723c */ /* 0x040fe40000041848 */
[----:B------:R-:W4:Y:S04]  /*28e0*/  LDSM.16.M88.4 R8, [R234] ;  /* 0x00000000ea08783b */ /* 0x000f280000000200 */
[----:B------:R-:W-:Y:S01]  /*28f0*/  @!PT LDS RZ, [RZ] ;  /* 0x00000000fffff984 */ /* 0x000fe20000000800 */
[----:B------:R-:W-:Y:S01]  /*2900*/  @!PT LDS RZ, [RZ] ;  /* 0x00000000fffff984 */ /* 0x000fe20000000800 */
[----:B------:R-:W-:Y:S01]  /*2910*/  @!PT LDS RZ, [RZ] ;  /* 0x00000000fffff984 */ /* 0x000fe20000000800 */
[----:B------:R5:W-:Y:S01]  /*2920*/  LDGSTS.E.BYPASS.LTC128B.128 [R243+0x100], [R12.64], !P0 ;  /* 0x001000000cf37fae */ /* 0x000be2000c101d46 */
[----:B------:R-:W-:Y:S01]  /*2930*/  IMAD.MOV.U32 R72, RZ, RZ, R35 ;  /* 0x000000ffff487224 */ /* 0x000fe200078e0023 */
[----:B------:R-:W-:Y:S01]  /*2940*/  HMMA.16816.F32.BF16 R40, R4, R102, R124 ;  /* 0x000000660428723c */ /* 0x000fe2000004187c */
[----:B------:R-:W-:Y:S01]  /*2950*/  IMAD.MOV.U32 R73, RZ, RZ, R34 ;  /* 0x000000ffff497224 */ /* 0x000fe200078e0022 */
[----:B------:R4:W-:Y:S01]  /*2960*/  LDGSTS.E.BYPASS.LTC128B.128 [R243+0x900], [R24.64], !P2 ;  /* 0x0090000018f37fae */ /* 0x0009e2000d101d46 */
[----:B------:R-:W-:-:S02]  /*2970*/  IMAD.MOV.U32 R74, RZ, RZ, R33 ;  /* 0x000000ffff4a7224 */ /* 0x000fc400078e0021 */
[----:B------:R-:W-:Y:S02]  /*2980*/  IMAD.MOV.U32 R75, RZ, RZ, R32 ;  /* 0x000000ffff4b7224 */ /* 0x000fe400078e0020 */
[----:B------:R-:W-:Y:S01]  /*2990*/  MOV R124, R39 ;  /* 0x00000027007c7202 */ /* 0x000fe20000000f00 */
[----:B------:R-:W-:Y:S01]  /*29a0*/  HMMA.16816.F32.BF16 R176, R4, R80, R44 ;  /* 0x0000005004b0723c */ /* 0x000fe2000004182c */
[----:B------:R-:W-:Y:S02]  /*29b0*/  IMAD.MOV.U32 R125, RZ, RZ, R38 ;  /* 0x000000ffff7d7224 */ /* 0x000fe400078e0026 */
[----:B------:R-:W-:Y:S02]  /*29c0*/  IMAD.MOV.U32 R126, RZ, RZ, R37 ;  /* 0x000000ffff7e7224 */ /* 0x000fe400078e0025 */
[----:B------:R-:W-:-:S03]  /*29d0*/  IMAD.MOV.U32 R127, RZ, RZ, R36 ;  /* 0x000000ffff7f7224 */ /* 0x000fc600078e0024 */
[C---:B---3--:R-:W-:Y:S01]  /*29e0*/  HMMA.16816.F32.BF16 R112, R4.reuse, R82, R84 ;  /* 0x000000520470723c */ /* 0x048fe20000041854 */
[C---:B------:R-:W-:Y:S01]  /*29f0*/  ISETP.LT.OR P2, PT, R2.reuse, 0x31, P6 ;  /* 0x000000310200780c */ /* 0x040fe20003741670 */
[----:B------:R3:W-:Y:S06]  /*2a00*/  LDGSTS.E.BYPASS.LTC128B.128 [R243+0x1100], [R22.64], !P1 ;  /* 0x0110000016f37fae */ /* 0x0007ec000c901d46 */
        /* <DEDUP_REMOVED lines=9> */
[----:B------:R-:W-:Y:S01]  /*2aa0*/  ISETP.LT.OR P1, PT, R2, 0x51, P6 ;  /* 0x000000510200780c */ /* 0x000fe20003721670 */
[----:B------:R3:W-:Y:S05]  /*2ab0*/  LDGSTS.E.BYPASS.LTC128B.128 [R243+0x1900], [R20.64], !P2 ;  /* 0x0190000014f37fae */ /* 0x0007ea000d101d46 */
[----:B-1----:R-:W-:-:S05]  /*2ac0*/  IADD3 R4, P0, R0, R174, RZ ;  /* 0x000000ae00047210 */ /* 0x002fca0007f1e0ff */
[----:B--2---:R-:W-:Y:S01]  /*2ad0*/  IMAD.X R5, R3, 0x1, R16, P0 ;  /* 0x0000000103057824 */ /* 0x004fe200000e0610 */
[C---:B------:R-:W-:Y:S02]  /*2ae0*/  ISETP.LT.OR P0, PT, R2.reuse, 0x41, P6 ;  /* 0x000000410200780c */ /* 0x040fe40003701670 */
[----:B------:R-:W-:Y:S01]  /*2af0*/  ISETP.LT.OR P6, PT, R2, 0x61, P6 ;  /* 0x000000610200780c */ /* 0x000fe200037c1670 */
[----:B------:R-:W-:-:S10]  /*2b00*/  IMAD.MOV.U32 R116, RZ, RZ, R59 ;  /* 0x000000ffff747224 */ /* 0x000fd400078e003b */
[----:B------:R1:W-:Y:S04]  /*2b10*/  LDGSTS.E.BYPASS.LTC128B.128 [R243+0x2100], [R18.64], !P0 ;  /* 0x0210000012f37fae */ /* 0x0003e8000c101d46 */
[----:B------:R5:W-:Y:S04]  /*2b20*/  LDGSTS.E.BYPASS.LTC128B.128 [R243+0x2900], [R14.64], !P1 ;  /* 0x029000000ef37fae */ /* 0x000be8000c901d46 */
[----:B------:R2:W-:Y:S04]  /*2b30*/  LDGSTS.E.BYPASS.LTC128B.128 [R243+0x3100], [R4.64], !P6 ;  /* 0x0310000004f37fae */ /* 0x0005e8000f101d46 */
[----:B------:R-:W-:Y:S04]  /*2b40*/  LDSM.16.M88.4 R52, [R230+0x3000] ;  /* 0x00300000e634783b */ /* 0x000fe80000000200 */
[----:B---3--:R-:W-:Y:S04]  /*2b50*/  LDSM.16.M88.4 R20, [R230] ;  /* 0x00000000e614783b */ /* 0x008fe80000000200 */
[----:B------:R-:W-:Y:S04]  /*2b60*/  LDSM.16.M88.4 R48, [R230+0x800] ;  /* 0x00080000e630783b */ /* 0x000fe80000000200 */
[----:B------:R-:W-:Y:S04]  /*2b70*/  LDSM.16.M88.4 R68, [R230+0x1000] ;  /* 0x00100000e644783b */ /* 0x000fe80000000200 */
[----:B------:R-:W-:Y:S04]  /*2b80*/  LDSM.16.M88.4 R64, [R230+0x1800] ;  /* 0x00180000e640783b */ /* 0x000fe80000000200 */
[----:B------:R-:W-:Y:S04]  /*2b90*/  LDSM.16.M88.4 R60, [R230+0x2000] ;  /* 0x00200000e63c783b */ /* 0x000fe80000000200 */
[----:B--2---:R-:W2:Y:S04]  /*2ba0*/  LDSM.16.M88.4 R4, [R232+0x2000] ;  /* 0x00200000e804783b */ /* 0x004ea80000000200 */
[----:B------:R-:W3:Y:S04]  /*2bb0*/  LDSM.16.M88.4 R56, [R230+0x2800] ;  /* 0x00280000e638783b */ /* 0x000ee80000000200 */
[----:B-----5:R-:W5:Y:S01]  /*2bc0*/  LDSM.16.M88.4 R12, [R232] ;  /* 0x00000000e80c783b */ /* 0x020f620000000200 */
[----:B------:R-:W-:Y:S01]  /*2bd0*/  MOV R117, R31 ;  /* 0x0000001f00757202 */ /* 0x000fe20000000f00 */
[----:B------:R-:W-:Y:S01]  /*2be0*/  IMAD.MOV.U32 R118, RZ, RZ, R30 ;  /* 0x000000ffff767224 */ /* 0x000fe200078e001e */
[C---:B----4-:R-:W-:Y:S01]  /*2bf0*/  HMMA.16816.F32.BF16 R24, R8.reuse, R78, R124 ;  /* 0x0000004e0818723c */ /* 0x050fe2000004187c */
[----:B------:R-:W-:Y:S01]  /*2c00*/  IMAD.MOV.U32 R119, RZ, RZ, R29 ;  /* 0x000000ffff777224 */ /* 0x000fe200078e001d */
[----:B------:R-:W0:Y:S06]  /*2c10*/  LDGDEPBAR ;  /* 0x00000000000079af */ /* 0x000e2c0000000000 */
        /* <DEDUP_REMOVED lines=13> */
[----:B------:R-:W-:Y:S07]  /*2cf0*/  LDSM.16.M88.4 R8, [R233] ;  /* 0x00000000e908783b */ /* 0x000fee0000000200 */
        /* <DEDUP_REMOVED lines=8> */
[C---:B---3--:R-:W-:Y:S08]  /*2d80*/  HMMA.16816.F32.BF16 R156, R4.reuse, R56, R200 ;  /* 0x00000038049c723c */ /* 0x048ff000000418c8 */
[C---:B------:R-:W-:Y:S08]  /*2d90*/  HMMA.16816.F32.BF16 R124, R4.reuse, R70, R84 ;  /* 0x00000046047c723c */ /* 0x040ff00000041854 */
[C---:B------:R-:W-:Y:S01]  /*2da0*/  HMMA.16816.F32.BF16 R120, R4.reuse, R66, R44 ;  /* 0x000000420478723c */ /* 0x040fe2000004182c */
[----:B------:R-:W-:Y:S07]  /*2db0*/  LDSM.16.M88.4 R44, [R227] ;  /* 0x00000000e32c783b */ /* 0x000fee0000000200 */
[C---:B------:R-:W-:Y:S01]  /*2dc0*/  HMMA.16816.F32.BF16 R112, R4.reuse, R62, R40 ;  /* 0x0000003e0470723c */ /* 0x040fe20000041828 */
[----:B------:R-:W-:Y:S07]  /*2dd0*/  LDSM.16.M88.4 R40, [R227+0x800] ;  /* 0x00080000e328783b */ /* 0x000fee0000000200 */
[C---:B------:R-:W-:Y:S01]  /*2de0*/  HMMA.16816.F32.BF16 R108, R4.reuse, R58, R36 ;  /* 0x0000003a046c723c */ /* 0x040fe20000041824 */
[----:B------:R-:W-:Y:S07]  /*2df0*/  LDSM.16.M88.4 R36, [R227+0x1000] ;  /* 0x00100000e324783b */ /* 0x000fee0000000200 */
[----:B------:R-:W-:Y:S01]  /*2e00*/  HMMA.16816.F32.BF16 R104, R4, R54, R32 ;  /* 0x000000360468723c */ /* 0x000fe20000041820 */
[----:B------:R-:W-:Y:S04]  /*2e10*/  LDSM.16.M88.4 R4, [R233+0x2000] ;  /* 0x00200000e904783b */ /* 0x000fe80000000200 */
[----:B------:R-:W-:Y:S03]  /*2e20*/  LDSM.16.M88.4 R32, [R227+0x1800] ;  /* 0x00180000e320783b */ /* 0x000fe60000000200 */
[C---:B-----5:R-:W-:Y:S01]  /*2e30*/  HMMA.16816.F32.BF16 R100, R12.reuse, R20, R28 ;  /* 0x000000140c64723c */ /* 0x060fe2000004181c */
[----:B------:R-:W-:Y:S07]  /*2e40*/  LDSM.16.M88.4 R28, [R227+0x2000] ;  /* 0x00200000e31c783b */ /* 0x000fee0000000200 */
[----:B------:R-:W-:Y:S01]  /*2e50*/  HMMA.16816.F32.BF16 R96, R12, R22, R24 ;  /* 0x000000160c60723c */ /* 0x000fe20000041818 */
[----:B------:R-:W2:Y:S04]  /*2e60*/  LDSM.16.M88.4 R20, [R227+0x3000] ;  /* 0x00300000e314783b */ /* 0x000ea80000000200 */
[----:B------:R-:W3:Y:S01]  /*2e70*/  LDSM.16.M88.4 R24, [R227+0x2800] ;  /* 0x00280000e318783b */ /* 0x000ee20000000200 */
[----:B------:R-:W-:Y:S01]  /*2e80*/  ISETP.GE.AND P0, PT, R245, 0x2, PT ;  /* 0x00000002f500780c */ /* 0x000fe20003f06270 */
[----:B------:R-:W-:-:S04]  /*2e90*/  DEPBAR.LE SB0, 0x0 ;  /* 0x000080000000791a */ /* 0x000fc80000000000 */
        /* <DEDUP_REMOVED lines=12> */
[----:B------:R-:W-:Y:S01]  /*2f60*/  BSSY B0, `(.L_x_1336) ;  /* 0x0000064000007945 */ /* 0x000fe20003800000 */
[----:B------:R-:W-:-:S06]  /*2f70*/  ISETP.GT.AND P2, PT, R249, 0x6f, PT ;  /* 0x0000006ff900780c */ /* 0x000fcc0003f44270 */
[C---:B--2---:R-:W-:Y:S08]  /*2f80*/  HMMA.16816.F32.BF16 R148, R4.reuse, R20, R148 ;  /* 0x000000140494723c */ /* 0x044ff00000041894 */
        /* <DEDUP_REMOVED lines=28> */
[----:B------:R-:W-:Y:S01]  /*3150*/  @!UPT UIADD3 URZ, URZ, URZ, URZ ;  /* 0x0000003f3f3ff290 */ /* 0x000fe2000fffe03f */
[----:B------:R-:W-:Y:S11]  /*3160*/  @!P0 BRA `(.L_x_1337) ;  /* 0x0000043000008947 */ /* 0x000ff60003800000 */
[----:B-1----:R-:W2:Y:S01]  /*3170*/  LDL.64 R18, [R1+0x28] ;  /* 0x0000280001127983 */ /* 0x002ea20000100a00 */
[----:B------:R-:W-:Y:S01]  /*3180*/  IADD3 R2, R249, R173, R251 ;  /* 0x000000adf9027210 */ /* 0x000fe20007ffe0fb */
[----:B------:R-:W-:-:S03]  /*3190*/  IMAD.MOV.U32 R244, RZ, RZ, RZ ;  /* 0x000000fffff47224 */ /* 0x000fc600078e00ff */
[----:B------:R-:W-:-:S05]  /*31a0*/  IADD3 R2, R2, -0x70, RZ ;  /* 0xffffff9002027810 */ /* 0x000fca0007ffe0ff */
[----:B------:R-:W-:-:S04]  /*31b0*/  @P3 IMAD.HI.U32 R3, R2, c[0x0][0x2bc], RZ ;  /* 0x0000af0002033a27 */ /* 0x000fc800078e00ff */
[----:B------:R-:W-:Y:S01]  /*31c0*/  IMAD.MOV.U32 R0, RZ, RZ, R2 ;  /* 0x000000ffff007224 */ /* 0x000fe200078e0002 */
[----:B------:R-:W-:-:S04]  /*31d0*/  @P3 SHF.R.U32.HI R0, RZ, c[0x0][0x2c0], R3 ;  /* 0x0000b000ff003a19 */ /* 0x000fc80000011603 */
[----:B--2---:R-:W-:-:S04]  /*31e0*/  @!P2 IADD3 R3, P0, R0, R18, RZ ;  /* 0x000000120003a210 */ /* 0x004fc80007f1e0ff */
        /* <DEDUP_REMOVED lines=20> */
[----:B------:R1:W2:Y:S02]  /*3330*/  SHFL.IDX PT, R7, R0, RZ, 0x181f ;  /* 0x00181fff00077589 */ /* 0x0002a400000e0000 */
.L_x_1400:
[----:B------:R-:W-:Y:S05]  /*3340*/  BRA.DIV ~URZ, `(.L_x_1339) ;  /* 0x00010a727f007947 */ /* 0x000fea000b800000 */
[----:B------:R-:W3:Y:S04]  /*3350*/  SHFL.IDX PT, R2, R4, RZ, 0x181f ;  /* 0x00181fff04027589 */ /* 0x000ee800000e0000 */
[----:B------:R-:W4:Y:S04]  /*3360*/  SHFL.IDX PT, R3, R4, 0x1, 0x181f ;  /* 0x00381f0004037f89 */ /* 0x000f2800000e0000 */
[----:B------:R-:W5:Y:S04]  /*3370*/  SHFL.IDX PT, R5, R4, 0x2, 0x181f ;  /* 0x00581f0004057f89 */ /* 0x000f6800000e0000 */
[----:B------:R-:W1:Y:S04]  /*3380*/  SHFL.IDX PT, R9, R0, 0x1, 0x181f ;  /* 0x00381f0000097f89 */ /* 0x000e6800000e0000 */
[----:B------:R-:W2:Y:S04]  /*3390*/  SHFL.IDX PT, R8, R4, 0x3, 0x181f ;  /* 0x00781f0004087f89 */ /* 0x000ea800000e0000 */
[----:B------:R-:W2:Y:S04]  /*33a0*/  SHFL.IDX PT, R11, R0, 0x2, 0x181f ;  /* 0x00581f00000b7f89 */ /* 0x000ea800000e0000 */
[----:B------:R-:W-:Y:S01]  /*33b0*/  SHFL.IDX PT, R12, R4, 0x4, 0x181f ;  /* 0x00981f00040c7f89 */ /* 0x000fe200000e0000 */
[----:B---3--:R-:W-:-:S03]  /*33c0*/  IADD3 R6, P0, R2, R174, RZ ;  /* 0x000000ae02067210 */ /* 0x008fc60007f1e0ff */
[----:B------:R-:W-:Y:S01]  /*33d0*/  SHFL.IDX PT, R13, R4, 0x5, 0x181f ;  /* 0x00b81f00040d7f89 */ /* 0x000fe200000e0000 */
[-C--:B----4-:R-:W-:Y:S01]  /*33e0*/  IADD3 R2, P1, R3, R174.reuse, RZ ;  /* 0x000000ae03027210 */ /* 0x090fe20007f3e0ff */
[----:B--2---:R-:W-:Y:S02]  /*33f0*/  IMAD.X R7, R7, 0x1, R16, P0 ;  /* 0x0000000107077824 */ /* 0x004fe400000e0610 */
[----:B------:R-:W2:Y:S01]  /*3400*/  SHFL.IDX PT, R17, R0, 0x3, 0x181f ;  /* 0x00781f0000117f89 */ /* 0x000ea200000e0000 */
[----:B-----5:R-:W-:-:S03]  /*3410*/  IADD3 R10, P0, R5, R174, RZ ;  /* 0x000000ae050a7210 */ /* 0x020fc60007f1e0ff */
[----:B------:R-:W3:Y:S01]  /*3420*/  SHFL.IDX PT, R15, R0, 0x4, 0x181f ;  /* 0x00981f00000f7f89 */ /* 0x000ee200000e0000 */
[----:B-1----:R-:W-:-:S03]  /*3430*/  IMAD.X R3, R9, 0x1, R16, P1 ;  /* 0x0000000109037824 */ /* 0x002fc600008e0610 */
[----:B------:R-:W1:Y:S01]  /*3440*/  SHFL.IDX PT, R14, R0, 0x5, 0x181f ;  /* 0x00b81f00000e7f89 */ /* 0x000e6200000e0000 */
[----:B------:R-:W-:-:S03]  /*3450*/  IADD3 R8, P6, R8, R174, RZ ;  /* 0x000000ae08087210 */ /* 0x000fc60007fde0ff */
[----:B------:R4:W-:Y:S01]  /*3460*/  LDGSTS.E.BYPASS.LTC128B.128 [R243+0x3900], [R6.64], !P5 ;  /* 0x0390000006f37fae */ /* 0x0009e2000e901d46 */
[----:B------:R-:W-:-:S03]  /*3470*/  IMAD.X R11, R11, 0x1, R16, P0 ;  /* 0x000000010b0b7824 */ /* 0x000fc600000e0610 */
[----:B------:R5:W-:Y:S04]  /*3480*/  LDGSTS.E.BYPASS.LTC128B.128 [R243+0x4100], [R2.64], !P5 ;  /* 0x0410000002f37fae */ /* 0x000be8000e901d46 */
[----:B------:R1:W-:Y:S01]  /*3490*/  LDGSTS.E.BYPASS.LTC128B.128 [R243+0x4900], [R10.64], !P5 ;  /* 0x049000000af37fae */ /* 0x0003e2000e901d46 */
[----:B--2---:R-:W-:-:S03]  /*34a0*/  IMAD.X R9, R17, 0x1, R16, P6 ;  /* 0x0000000111097824 */ /* 0x004fc600030e0610 */
[----:B------:R-:W2:Y:S04]  /*34b0*/  SHFL.IDX PT, R4, R4, 0x6, 0x181f ;  /* 0x00d81f0004047f89 */ /* 0x000ea800000e0000 */
[----:B------:R2:W-:Y:S04]  /*34c0*/  LDGSTS.E.BYPASS.LTC128B.128 [R243+0x5100], [R8.64], !P5 ;  /* 0x0510000008f37fae */ /* 0x0005e8000e901d46 */
[----:B------:R-:W2:Y:S01]  /*34d0*/  SHFL.IDX PT, R0, R0, 0x6, 0x181f ;  /* 0x00d81f0000007f89 */ /* 0x000ea200000e0000 */
[-C--:B----4-:R-:W-:Y:S02]  /*34e0*/  IADD3 R6, P1, R12, R174.reuse, RZ ;  /* 0x000000ae0c067210 */ /* 0x090fe40007f3e0ff */
[----:B-----5:R-:W-:-:S03]  /*34f0*/  IADD3 R2, P0, R13, R174, RZ ;  /* 0x000000ae0d027210 */ /* 0x020fc60007f1e0ff */
[--C-:B---3--:R-:W-:Y:S02]  /*3500*/  IMAD.X R7, R15, 0x1, R16.reuse, P1 ;  /* 0x000000010f077824 */ /* 0x108fe400008e0610 */
[----:B-1----:R-:W-:-:S03]  /*3510*/  IMAD.X R3, R14, 0x1, R16, P0 ;  /* 0x000000010e037824 */ /* 0x002fc600000e0610 */
[----:B------:R1:W-:Y:S04]  /*3520*/  LDGSTS.E.BYPASS.LTC128B.128 [R243+0x5900], [R6.64], !P5 ;  /* 0x0590000006f37fae */ /* 0x0003e8000e901d46 */
[----:B------:R1:W-:Y:S02]  /*3530*/  LDGSTS.E.BYPASS.LTC128B.128 [R243+0x6100], [R2.64], !P5 ;  /* 0x0610000002f37fae */ /* 0x0003e4000e901d46 */
.L_x_1401:
[----:B-12---:R-:W-:-:S04]  /*3540*/  IADD3 R2, P0, R4, R174, RZ ;  /* 0x000000ae04027210 */ /* 0x006fc80007f1e0ff */
[----:B------:R-:W-:-:S05]  /*3550*/  IADD3.X R3, R0, R16, RZ, P0, !PT ;  /* 0x0000001000037210 */ /* 0x000fca00007fe4ff */
[----:B------:R-:W-:Y:S01]  /*3560*/  @!PT LDS RZ, [RZ] ;  /* 0x00000000fffff984 */ /* 0x000fe20000000800 */
[----:B------:R-:W-:Y:S01]  /*3570*/  @!PT LDS RZ, [RZ] ;  /* 0x00000000fffff984 */ /* 0x000fe20000000800 */
[----:B------:R-:W-:Y:S01]  /*3580*/  @!PT LDS RZ, [RZ] ;  /* 0x00000000fffff984 */ /* 0x000fe20000000800 */
[----:B------:R1:W-:Y:S04]  /*3590*/  LDGSTS.E.BYPASS.LTC128B.128 [R243+0x6900], [R2.64], !P5 ;  /* 0x0690000002f37fae */ /* 0x0003e8000e901d46 */
.L_x_1337:
[----:B-1----:R-:W-:Y:S05]  /*35a0*/  BSYNC B0 ;  /* 0x0000000000007941 */ /* 0x002fea0003800000 */
.L_x_1336:
[----:B------:R-:W2:Y:S04]  /*35b0*/  LDL R2, [R1+0x44] ;  /* 0x0000440001027983 */ /* 0x000ea80000100800 */
[----:B------:R-:W2:Y:S04]  /*35c0*/  LDL R0, [R1+0x54] ;  /* 0x0000540001007983 */ /* 0x000ea80000100800 */
[----:B------:R-:W3:Y:S04]  /*35d0*/  LDL R3, [R1+0x50] ;  /* 0x0000500001037983 */ /* 0x000ee80000100800 */
[----:B------:R-:W0:Y:S01]  /*35e0*/  LDGDEPBAR ;  /* 0x00000000000079af */ /* 0x000e220000000000 */
[----:B--2---:R-:W-:-:S04]  /*35f0*/  IMAD.IADD R0, R0, 0x1, R2 ;  /* 0x0000000100007824 */ /* 0x004fc800078e0202 */
[----:B------:R-:W-:Y:S01]  /*3600*/  @P4 IMAD.HI.U32 R2, R0, c[0x0][0x2c8], RZ ;  /* 0x0000b20000024a27 */ /* 0x000fe200078e00ff */
[----:B------:R-:W-:Y:S02]  /*3610*/  MOV R4, R0 ;  /* 0x0000000000047202 */ /* 0x000fe40000000f00 */
[----:B---3--:R-:W-:Y:S01]  /*3620*/  IADD3 R0, -R3, 0x1, R172 ;  /* 0x0000000103007810 */ /* 0x008fe20007ffe1ac */
[----:B------:R-:W-:Y:S01]  /*3630*/  IMAD.IADD R6, R172, 0x1, -R3 ;  /* 0x00000001ac067824 */ /* 0x000fe200078e0a03 */
[----:B------:R-:W-:Y:S02]  /*3640*/  @P4 SHF.R.U32.HI R4, RZ, c[0x0][0x2cc], R2 ;  /* 0x0000b300ff044a19 */ /* 0x000fe40000011602 */
[----:B------:R-:W-:Y:S01]  /*3650*/  IADD3 R5, R0, -c[0x0][0x168], RZ ;  /* 0x80005a0000057a10 */ /* 0x000fe20007ffe0ff */
[----:B------:R-:W-:Y:S05]  /*3660*/  BRA.DIV ~URZ, `(.L_x_1340) ;  /* 0x00010e227f007947 */ /* 0x000fea000b800000 */
[----:B------:R1:W2:Y:S02]  /*3670*/  SHFL.IDX PT, R0, R4, RZ, 0x1c1f ;  /* 0x001c1fff04007589 */ /* 0x0002a400000e0000 */
.L_x_1402:
[----:B--2---:R-:W-:-:S05]  /*3680*/  IMAD.IADD R0, R5, 0x1, R0 ;  /* 0x0000000105007824 */ /* 0x004fca00078e0200 */
[----:B------:R-:W-:-:S04]  /*3690*/  IMNMX R0, R6, R0, PT ;  /* 0x0000000006007217 */ /* 0x000fc80003800200 */
[C---:B------:R-:W-:Y:S02]  /*36a0*/  ISETP.GT.AND P0, PT, R0.reuse, RZ, PT ;  /* 0x000000ff0000720c */ /* 0x040fe40003f04270 */
[----:B------:R-:W-:Y:S02]  /*36b0*/  ISETP.GT.AND P6, PT, R0, 0x1, PT ;  /* 0x000000010000780c */ /* 0x000fe40003fc4270 */
        /* <DEDUP_REMOVED lines=57> */
[----:B------:R-:W4:Y:S01]  /*3a50*/  SHFL.IDX PT, R0, R4, 0x3, 0x1c1f ;  /* 0x007c1f0004007f89 */ /* 0x000f2200000e0000 */
[----:B--2---:R-:W-:-:S02]  /*3a60*/  IMAD.IADD R3, R5, 0x1, R3 ;  /* 0x0000000105037824 */ /* 0x004fc400078e0203 */
[----:B---3--:R-:W-:-:S03]  /*3a70*/  IMAD.IADD R2, R5, 0x1, R2 ;  /* 0x0000000105027824 */ /* 0x008fc600078e0202 */
[----:B------:R-:W-:Y:S01]  /*3a80*/  IMNMX R3, R6, R3, PT ;  /* 0x0000000306037217 */ /* 0x000fe20003800200 */
[----:B----4-:R-:W-:-:S03]  /*3a90*/  IMAD.IADD R0, R5, 0x1, R0 ;  /* 0x0000000105007824 */ /* 0x010fc600078e0200 */
[C---:B------:R-:W-:Y:S02]  /*3aa0*/  ISETP.GT.AND P1, PT, R3.reuse, RZ, PT ;  /* 0x000000ff0300720c */ /* 0x040fe40003f24270 */
[C---:B------:R-:W-:Y:S02]  /*3ab0*/  ISETP.GT.AND P0, PT, R3.reuse, 0x1, PT ;  /* 0x000000010300780c */ /* 0x040fe40003f04270 */
[----:B------:R-:W-:Y:S02]  /*3ac0*/  FSEL R7, R102, -INF , P1 ;  /* 0xff80000066077808 */ /* 0x000fe40000800000 */
[----:B------:R-:W-:Y:S02]  /*3ad0*/  ISETP.GT.AND P1, PT, R3, 0x9, PT ;  /* 0x000000090300780c */ /* 0x000fe40003f24270 */
[----:B------:R-:W-:Y:S02]  /*3ae0*/  FSEL R8, R103, -INF , P0 ;  /* 0xff80000067087808 */ /* 0x000fe40000000000 */
[----:B------:R-:W-:-:S02]  /*3af0*/  ISETP.GT.AND P0, PT, R3, 0x10, PT ;  /* 0x000000100300780c */ /* 0x000fc40003f04270 */
[----:B------:R-:W-:Y:S02]  /*3b00*/  FSEL R14, R99, -INF , P1 ;  /* 0xff800000630e7808 */ /* 0x000fe40000800000 */
        /* <DEDUP_REMOVED lines=17> */
[----:B------:R-:W-:Y:S02]  /*3c20*/  ISETP.GT.AND P1, PT, R3, 0x40, PT ;  /* 0x000000400300780c */ /* 0x000fe40003f24270 */
[----:B------:R-:W-:Y:S02]  /*3c30*/  FSEL R144, R75, -INF , P0 ;  /* 0xff8000004b907808 */ /* 0x000fe40000000000 */
[C---:B------:R-:W-:Y:S02]  /*3c40*/  ISETP.GT.AND P0, PT, R3.reuse, 0x41, PT ;  /* 0x000000410300780c */ /* 0x040fe40003f04270 */
[----:B------:R-:W-:Y:S02]  /*3c50*/  FSEL R13, R98, -INF , P6 ;  /* 0xff800000620d7808 */ /* 0x000fe40003000000 */
[----:B------:R-:W-:Y:S02]  /*3c60*/  FSEL R195, R70, -INF , P1 ;  /* 0xff80000046c37808 */ /* 0x000fe40000800000 */
[----:B------:R-:W-:-:S02]  /*3c70*/  ISETP.GT.AND P6, PT, R3, 0x18, PT ;  /* 0x000000180300780c */ /* 0x000fc40003fc4270 */
[----:B------:R-:W-:Y:S02]  /*3c80*/  ISETP.GT.AND P1, PT, R3, 0x49, PT ;  /* 0x000000490300780c */ /* 0x000fe40003f24270 */
[----:B------:R-:W-:Y:S02]  /*3c90*/  FSEL R194, R71, -INF , P0 ;  /* 0xff80000047c27808 */ /* 0x000fe40000000000 */
[----:B------:R-:W-:Y:S02]  /*3ca0*/  ISETP.GT.AND P0, PT, R3, 0x50, PT ;  /* 0x000000500300780c */ /* 0x000fe40003f04270 */
[----:B------:R-:W-:Y:S02]  /*3cb0*/  FSEL R25, R90, -INF , P6 ;  /* 0xff8000005a197808 */ /* 0x000fe40003000000 */
[----:B------:R-:W-:Y:S02]  /*3cc0*/  FSEL R192, R67, -INF , P1 ;  /* 0xff80000043c07808 */ /* 0x000fe40000800000 */
[----:B------:R-:W-:-:S02]  /*3cd0*/  ISETP.GT.AND P6, PT, R3, 0x28, PT ;  /* 0x000000280300780c */ /* 0x000fc40003fc4270 */
[C---:B------:R-:W-:Y:S02]  /*3ce0*/  ISETP.GT.AND P1, PT, R3.reuse, 0x58, PT ;  /* 0x000000580300780c */ /* 0x040fe40003f24270 */
[----:B------:R-:W-:Y:S02]  /*3cf0*/  FSEL R191, R62, -INF , P0 ;  /* 0xff8000003ebf7808 */ /* 0x000fe40000000000 */
[C---:B------:R-:W-:Y:S02]  /*3d00*/  ISETP.GT.AND P0, PT, R3.reuse, 0x59, PT ;  /* 0x000000590300780c */ /* 0x040fe40003f04270 */
[----:B------:R-:W-:Y:S02]  /*3d10*/  FSEL R122, R82, -INF , P6 ;  /* 0xff800000527a7808 */ /* 0x000fe40003000000 */
[----:B------:R-:W-:Y:S02]  /*3d20*/  FSEL R189, R58, -INF , P1 ;  /* 0xff8000003abd7808 */ /* 0x000fe40000800000 */
[----:B------:R-:W-:-:S02]  /*3d30*/  ISETP.GT.AND P6, PT, R3, 0x38, PT ;  /* 0x000000380300780c */ /* 0x000fc40003fc4270 */
[----:B------:R-:W-:Y:S02]  /*3d40*/  FSEL R188, R59, -INF , P0 ;  /* 0xff8000003bbc7808 */ /* 0x000fe40000000000 */
[C---:B------:R-:W-:Y:S02]  /*3d50*/  ISETP.GT.AND P1, PT, R3.reuse, 0x61, PT ;  /* 0x000000610300780c */ /* 0x040fe40003f24270 */
[----:B------:R-:W-:Y:S02]  /*3d60*/  IMNMX R2, R6, R2, PT ;  /* 0x0000000206027217 */ /* 0x000fe40003800200 */
[----:B------:R-:W-:Y:S02]  /*3d70*/  ISETP.GT.AND P0, PT, R3, 0x68, PT ;  /* 0x000000680300780c */ /* 0x000fe40003f04270 */
[----:B------:R-:W-:Y:S02]  /*3d80*/  FSEL R145, R74, -INF , P6 ;  /* 0xff8000004a917808 */ /* 0x000fe40003000000 */
[----:B------:R-:W-:-:S02]  /*3d90*/  FSEL R186, R51, -INF , P1 ;  /* 0xff80000033ba7808 */ /* 0x000fc40000800000 */
[----:B------:R-:W-:Y:S02]  /*3da0*/  ISETP.GT.AND P6, PT, R3, 0x48, PT ;  /* 0x000000480300780c */ /* 0x000fe40003fc4270 */
[----:B------:R-:W-:Y:S02]  /*3db0*/  ISETP.GT.AND P1, PT, R2, RZ, PT ;  /* 0x000000ff0200720c */ /* 0x000fe40003f24270 */
[----:B------:R-:W-:Y:S02]  /*3dc0*/  FSEL R185, R22, -INF , P0 ;  /* 0xff80000016b97808 */ /* 0x000fe40000000000 */
[----:B------:R-:W-:Y:S02]  /*3dd0*/  IMNMX R0, R6, R0, PT ;  /* 0x0000000006007217 */ /* 0x000fe40003800200 */
[----:B------:R-:W-:Y:S02]  /*3de0*/  ISETP.GT.AND P0, PT, R2, 0x1, PT ;  /* 0x000000010200780c */ /* 0x000fe40003f04270 */
[----:B------:R-:W-:-:S02]  /*3df0*/  FSEL R193, R66, -INF , P6 ;  /* 0xff80000042c17808 */ /* 0x000fc40003000000 */
[----:B------:R-:W-:Y:S02]  /*3e00*/  FSEL R11, R180, -INF , P1 ;  /* 0xff800000b40b7808 */ /* 0x000fe40000800000 */
[----:B------:R-:W-:Y:S02]  /*3e10*/  ISETP.GT.AND P6, PT, R3, 0x51, PT ;  /* 0x000000510300780c */ /* 0x000fe40003fc4270 */
[C---:B------:R-:W-:Y:S02]  /*3e20*/  ISETP.GT.AND P1, PT, R0.reuse, RZ, PT ;  /* 0x000000ff0000720c */ /* 0x040fe40003f24270 */
[----:B------:R-:W-:Y:S02]  /*3e30*/  FSEL R12, R181, -INF , P0 ;  /* 0xff800000b50c7808 */ /* 0x000fe40000000000 */
[----:B------:R-:W-:Y:S02]  /*3e40*/  ISETP.GT.AND P0, PT, R0, 0x1, PT ;  /* 0x000000010000780c */ /* 0x000fe40003f04270 */
[----:B------:R-:W-:-:S02]  /*3e50*/  FSEL R190, R63, -INF , P6 ;  /* 0xff8000003fbe7808 */ /* 0x000fc40003000000 */
[----:B------:R-:W-:Y:S02]  /*3e60*/  FSEL R19, R182, -INF , P1 ;  /* 0xff800000b6137808 */ /* 0x000fe40000800000 */
[----:B------:R-:W-:Y:S02]  /*3e70*/  ISETP.GT.AND P6, PT, R3, 0x60, PT ;  /* 0x000000600300780c */ /* 0x000fe40003fc4270 */
[----:B------:R-:W-:Y:S02]  /*3e80*/  ISETP.GT.AND P1, PT, R2, 0x9, PT ;  /* 0x000000090200780c */ /* 0x000fe40003f24270 */
        /* <DEDUP_REMOVED lines=22> */
[----:B------:R-:W-:Y:S02]  /*3ff0*/  ISETP.GT.AND P1, PT, R0, 0x20, PT ;  /* 0x000000200000780c */ /* 0x000fe40003f24270 */
[----:B------:R-:W-:Y:S02]  /*4000*/  FSEL R114, R169, -INF , P0 ;  /* 0xff800000a9727808 */ /* 0x000fe40000000000 */
[----:B------:R-:W-:Y:S02]  /*4010*/  ISETP.GT.AND P6, PT, R2, 0x8, PT ;  /* 0x000000080200780c */ /* 0x000fe40003fc4270 */
[----:B------:R-:W-:Y:S02]  /*4020*/  ISETP.GT.AND P0, PT, R0, 0x21, PT ;  /* 0x000000210000780c */ /* 0x000fe40003f04270 */
[----:B------:R-:W-:-:S02]  /*4030*/  FSEL R69, R170, -INF , P1 ;  /* 0xff800000aa457808 */ /* 0x000fc40000800000 */
[----:B------:R-:W-:Y:S02]  /*4040*/  FSEL R16, R140, -INF , P6 ;  /* 0xff8000008c107808 */ /* 0x000fe40003000000 */
[C---:B------:R-:W-:Y:S02]  /*4050*/  ISETP.GT.AND P1, PT, R2.reuse, 0x29, PT ;  /* 0x000000290200780c */ /* 0x040fe40003f24270 */
[----:B------:R-:W-:Y:S02]  /*4060*/  FSEL R70, R171, -INF , P0 ;  /* 0xff800000ab467808 */ /* 0x000fe40000000000 */
[----:B------:R-:W-:Y:S02]  /*4070*/  ISETP.GT.AND P6, PT, R2, 0x10, PT ;  /* 0x000000100200780c */ /* 0x000fe40003fc4270 */
[----:B------:R-:W-:Y:S02]  /*4080*/  ISETP.GT.AND P0, PT, R0, 0x28, PT ;  /* 0x000000280000780c */ /* 0x000fe40003f04270 */
[----:B------:R-:W-:-:S02]  /*4090*/  FSEL R120, R133, -INF , P1 ;  /* 0xff80000085787808 */ /* 0x000fc40000800000 */
[----:B------:R-:W-:Y:S02]  /*40a0*/  FSEL R22, R176, -INF , P6 ;  /* 0xff800000b0167808 */ /* 0x000fe40003000000 */
[----:B------:R-:W-:Y:S02]  /*40b0*/  ISETP.GT.AND P1, PT, R0, 0x29, PT ;  /* 0x000000290000780c */ /* 0x000fe40003f24270 */
[----:B------:R-:W-:Y:S02]  /*40c0*/  FSEL R71, R134, -INF , P0 ;  /* 0xff80000086477808 */ /* 0x000fe40000000000 */
[C---:B------:R-:W-:Y:S02]  /*40d0*/  ISETP.GT.AND P6, PT, R2.reuse, 0x18, PT ;  /* 0x000000180200780c */ /* 0x040fe40003fc4270 */
[----:B------:R-:W-:Y:S02]  /*40e0*/  ISETP.GT.AND P0, PT, R2, 0x31, PT ;  /* 0x000000310200780c */ /* 0x000fe40003f04270 */
[----:B------:R-:W-:-:S02]  /*40f0*/  FSEL R112, R135, -INF , P1 ;  /* 0xff80000087707808 */ /* 0x000fc40000800000 */
        /* <DEDUP_REMOVED lines=50> */
[----:B------:R-:W-:Y:S02]  /*4420*/  ISETP.GT.AND P6, PT, R2, 0x60, PT ;  /* 0x000000600200780c */ /* 0x000fe40003fc4270 */
[C---:B------:R-:W-:Y:S02]  /*4430*/  ISETP.GT.AND P1, PT, R0.reuse, 0x58, PT ;  /* 0x000000580000780c */ /* 0x040fe40003f24270 */
[----:B------:R-:W-:Y:S02]  /*4440*/  ISETP.GT.AND P0, PT, R0, 0x59, PT ;  /* 0x000000590000780c */ /* 0x000fe40003f04270 */
[----:B------:R-:W-:-:S02]  /*4450*/  FMNMX.FTZ R3, R9, R10, !PT ;  /* 0x0000000a09037209 */ /* 0x000fc40007810000 */
[----:B------:R-:W-:Y:S02]  /*4460*/  FSEL R172, R148, -INF , P6 ;  /* 0xff80000094ac7808 */ /* 0x000fe40003000000 */
[----:B------:R-:W-:Y:S02]  /*4470*/  FSEL R157, R110, -INF , P1 ;  /* 0xff8000006e9d7808 */ /* 0x000fe40000800000 */
[----:B------:R-:W-:Y:S02]  /*4480*/  FSEL R149, R111, -INF , P0 ;  /* 0xff8000006f957808 */ /* 0x000fe40000000000 */
[C---:B------:R-:W-:Y:S02]  /*4490*/  ISETP.GT.AND P6, PT, R2.reuse, 0x68, PT ;  /* 0x000000680200780c */ /* 0x040fe40003fc4270 */
[----:B------:R-:W-:Y:S02]  /*44a0*/  ISETP.GT.AND P1, PT, R2, 0x69, PT ;  /* 0x000000690200780c */ /* 0x000fe40003f24270 */
[----:B------:R-:W-:-:S02]  /*44b0*/  ISETP.GT.AND P0, PT, R0, 0x60, PT ;  /* 0x000000600000780c */ /* 0x000fc40003f04270 */
[----:B------:R-:W-:Y:S02]  /*44c0*/  FMNMX.FTZ R2, R18, R3, !PT ;  /* 0x0000000312027209 */ /* 0x000fe40007810000 */
[----:B------:R-:W-:Y:S02]  /*44d0*/  FMNMX.FTZ R3, R7, R8, !PT ;  /* 0x0000000807037209 */ /* 0x000fe40007810000 */
[----:B------:R-:W-:Y:S02]  /*44e0*/  FSEL R168, R104, -INF , P6 ;  /* 0xff80000068a87808 */ /* 0x000fe40003000000 */
[----:B------:R-:W-:Y:S02]  /*44f0*/  FSEL R156, R105, -INF , P1 ;  /* 0xff800000699c7808 */ /* 0x000fe40000800000 */
[----:B------:R-:W-:Y:S02]  /*4500*/  FSEL R150, R150, -INF , P0 ;  /* 0xff80000096967808 */ /* 0x000fe40000000000 */
[----:B-1----:R-:W-:-:S02]  /*4510*/  FMNMX.FTZ R4, R11, R12, !PT ;  /* 0x0000000c0b047209 */ /* 0x002fc40007810000 */
        /* <DEDUP_REMOVED lines=125> */
.L_x_1403:
[C---:B------:R-:W-:Y:S01]  /*4cf0*/  FMUL.FTZ R4, R119.reuse, c[0x0][0x2d0] ;  /* 0x0000b40077047a20 */ /* 0x040fe20000410000 */
[----:B------:R-:W-:Y:S01]  /*4d00*/  FSETP.NEU.FTZ.AND P0, PT, R119, -INF , PT ;  /* 0xff8000007700780b */ /* 0x000fe20003f1d000 */
[----:B------:R-:W-:Y:S01]  /*4d10*/  FMUL.FTZ R3, R118, c[0x0][0x2d0] ;  /* 0x0000b40076037a20 */ /* 0x000fe20000410000 */
[----:B------:R-:W-:Y:S01]  /*4d20*/  STL [R1+0x90], R230 ;  /* 0x000090e601007387 */ /* 0x000fe20000100800 */
[----:B----4-:R-:W-:Y:S01]  /*4d30*/  FMNMX.FTZ R68, R68, R6, !PT ;  /* 0x0000000644447209 */ /* 0x010fe20007810000 */
[----:B------:R-:W-:Y:S01]  /*4d40*/  WARPSYNC 0xffffffff ;  /* 0xffffffff00007948 */ /* 0x000fe20003800000 */
[----:B------:R-:W-:Y:S01]  /*4d50*/  FSEL R4, R4, RZ, P0 ;  /* 0x000000ff04047208 */ /* 0x000fe20000000000 */
[----:B------:R1:W-:Y:S01]  /*4d60*/  STL [R1+0x8c], R227 ;  /* 0x00008ce301007387 */ /* 0x0003e20000100800 */
[----:B------:R-:W-:-:S03]  /*4d70*/  FSETP.NEU.FTZ.AND P0, PT, R118, -INF , PT ;  /* 0xff8000007600780b */ /* 0x000fc60003f1d000 */
[--C-:B------:R-:W-:Y:S01]  /*4d80*/  FFMA.FTZ R0, R9, c[0x0][0x2d0], -R4.reuse ;  /* 0x0000b40009007a23 */ /* 0x100fe20000010804 */
[----:B------:R-:W-:Y:S01]  /*4d90*/  FSEL R3, R3, RZ, P0 ;  /* 0x000000ff03037208 */ /* 0x000fe20000000000 */
[----:B------:R-:W-:Y:S01]  /*4da0*/  FFMA.FTZ R2, R33, c[0x0][0x2d0], -R4 ;  /* 0x0000b40021027a23 */ /* 0x000fe20000010804 */
[----:B------:R-:W-:Y:S01]  /*4db0*/  FSETP.NEU.FTZ.AND P0, PT, R117, -INF , PT ;  /* 0xff8000007500780b */ /* 0x000fe20003f1d000 */
[----:B------:R2:W-:Y:S01]  /*4dc0*/  MUFU.EX2 R210, R0 ;  /* 0x0000000000d27308 */ /* 0x0005e20000000800 */
[----:B------:R3:W-:Y:S01]  /*4dd0*/  STL [R1+0x88], R224 ;  /* 0x000088e001007387 */ /* 0x0007e20000100800 */
[----:B------:R-:W-:-:S03]  /*4de0*/  FFMA.FTZ R5, R25, c[0x0][0x2d0], -R3 ;  /* 0x0000b40019057a23 */ /* 0x000fc60000010803 */
[----:B------:R-:W-:Y:S03]  /*4df0*/  LDSM.16.MT88.4 R44, [R225] ;  /* 0x00000000e12c783b */ /* 0x000fe60000004200 */
[----:B------:R4:W-:Y:S01]  /*4e00*/  MUFU.EX2 R223, R2 ;  /* 0x0000000200df7308 */ /* 0x0009e20000000800 */
[----:B------:R-:W1:Y:S04]  /*4e10*/  LDSM.16.MT88.4 R36, [R229] ;  /* 0x00000000e524783b */ /* 0x000e680000004200 */
[----:B------:R-:W-:Y:S01]  /*4e20*/  LDSM.16.MT88.4 R52, [R229+0x800] ;  /* 0x00080000e534783b */ /* 0x000fe20000004200 */
[----:B--2---:R-:W-:Y:S02]  /*4e30*/  FFMA.FTZ R0, R10, c[0x0][0x2d0], -R4 ;  /* 0x0000b4000a007a23 */ /* 0x004fe40000010804 */
[----:B------:R2:W-:Y:S01]  /*4e40*/  MUFU.EX2 R246, R5 ;  /* 0x0000000500f67308 */ /* 0x0005e20000000800 */
[----:B------:R-:W1:Y:S01]  /*4e50*/  LDSM.16.MT88.4 R48, [R226] ;  /* 0x00000000e230783b */ /* 0x000e620000004200 */
[----:B----4-:R-:W-:-:S06]  /*4e60*/  FMUL.FTZ R2, R117, c[0x0][0x2d0] ;  /* 0x0000b40075027a20 */ /* 0x010fcc0000410000 */
[----:B------:R4:W-:Y:S01]  /*4e70*/  MUFU.EX2 R209, R0 ;  /* 0x0000000000d17308 */ /* 0x0009e20000000800 */
[----:B------:R-:W-:Y:S02]  /*4e80*/  FSEL R2, R2, RZ, P0 ;  /* 0x000000ff02027208 */ /* 0x000fe40000000000 */
[----:B------:R-:W-:-:S03]  /*4e90*/  FSETP.NEU.FTZ.AND P0, PT, R68, -INF , PT ;  /* 0xff8000004400780b */ /* 0x000fc60003f1d000 */
[--C-:B--2---:R-:W-:Y:S02]  /*4ea0*/  FFMA.FTZ R5, R26, c[0x0][0x2d0], -R2.reuse ;  /* 0x0000b4001a057a23 */ /* 0x104fe40000010802 */
[--C-:B------:R-:W-:Y:S02]  /*4eb0*/  FFMA.FTZ R140, R140, c[0x0][0x2d0], -R2.reuse ;  /* 0x0000b4008c8c7a23 */ /* 0x100fe40000010802 */
[----:B------:R2:W-:Y:S01]  /*4ec0*/  MUFU.EX2 R221, R5 ;  /* 0x0000000500dd7308 */ /* 0x0005e20000000800 */
[----:B------:R-:W-:Y:S02]  /*4ed0*/  FFMA.FTZ R137, R137, c[0x0][0x2d0], -R2 ;  /* 0x0000b40089897a23 */ /* 0x000fe40000010802 */
[----:B----4-:R-:W-:Y:S02]  /*4ee0*/  FFMA.FTZ R0, R18, c[0x0][0x2d0], -R4 ;  /* 0x0000b40012007a23 */ /* 0x010fe40000010804 */
[----:B------:R-:W-:-:S03]  /*4ef0*/  FFMA.FTZ R156, R156, c[0x0][0x2d0], -R2 ;  /* 0x0000b4009c9c7a23 */ /* 0x000fc60000010802 */
[----:B------:R4:W-:Y:S01]  /*4f00*/  MUFU.EX2 R211, R0 ;  /* 0x0000000000d37308 */ /* 0x0009e20000000800 */
[----:B--2---:R-:W-:-:S07]  /*4f10*/  FFMA.FTZ R5, R34, c[0x0][0x2d0], -R2 ;  /* 0x0000b40022057a23 */ /* 0x004fce0000010802 */
[----:B------:R-:W2:Y:S01]  /*4f20*/  MUFU.EX2 R217, R5 ;  /* 0x0000000500d97308 */ /* 0x000ea20000000800 */
[----:B----4-:R-:W-:-:S07]  /*4f30*/  FFMA.FTZ R0, R24, c[0x0][0x2d0], -R4 ;  /* 0x0000b40018007a23 */ /* 0x010fce0000010804 */
[----:B------:R4:W-:Y:S01]  /*4f40*/  MUFU.EX2 R134, R0 ;  /* 0x0000000000867308 */ /* 0x0009e20000000800 */
[----:B--2---:R-:W-:Y:S01]  /*4f50*/  F2FP.BF16.PACK_AB R10, R217, R221 ;  /* 0x000000ddd90a723e */ /* 0x004fe200000010ff */
[----:B----4-:R-:W-:-:S06]  /*4f60*/  FFMA.FTZ R0, R28, c[0x0][0x2d0], -R4 ;  /* 0x0000b4001c007a23 */ /* 0x010fcc0000010804 */
[----:B------:R2:W-:Y:S02]  /*4f70*/  MUFU.EX2 R138, R0 ;  /* 0x00000000008a7308 */ /* 0x0005e40000000800 */
[----:B--2---:R-:W-:-:S06]  /*4f80*/  FFMA.FTZ R0, R30, c[0x0][0x2d0], -R4 ;  /* 0x0000b4001e007a23 */ /* 0x004fcc0000010804 */
[----:B------:R2:W-:Y:S02]  /*4f90*/  MUFU.EX2 R116, R0 ;  /* 0x0000000000747308 */ /* 0x0005e40000000800 */
[----:B--2---:R-:W-:-:S06]  /*4fa0*/  FFMA.FTZ R0, R35, c[0x0][0x2d0], -R4 ;  /* 0x0000b40023007a23 */ /* 0x004fcc0000010804 */
[----:B------:R2:W4:Y:S02]  /*4fb0*/  MUFU.EX2 R219, R0 ;  /* 0x0000000000db7308 */ /* 0x0005240000000800 */
[----:B--2---:R-:W-:-:S06]  /*4fc0*/  FFMA.FTZ R0, R7, c[0x0][0x2d0], -R3 ;  /* 0x0000b40007007a23 */ /* 0x004fcc0000010803 */
[----:B------:R2:W-:Y:S02]  /*4fd0*/  MUFU.EX2 R183, R0 ;  /* 0x0000000000b77308 */ /* 0x0005e40000000800 */
[----:B--2---:R-:W-:-:S06]  /*4fe0*/  FFMA.FTZ R0, R8, c[0x0][0x2d0], -R3 ;  /* 0x0000b40008007a23 */ /* 0x004fcc0000010803 */
[----:B------:R2:W-:Y:S02]  /*4ff0*/  MUFU.EX2 R182, R0 ;  /* 0x0000000000b67308 */ /* 0x0005e40000000800 */
[----:B--2---:R-:W-:-:S06]  /*5000*/  FFMA.FTZ R0, R13, c[0x0][0x2d0], -R3 ;  /* 0x0000b4000d007a23 */ /* 0x004fcc0000010803 */
[----:B------:R2:W-:Y:S02]  /*5010*/  MUFU.EX2 R208, R0 ;  /* 0x0000000000d07308 */ /* 0x0005e40000000800 */
[----:B--2---:R-:W-:Y:S01]  /*5020*/  FFMA.FTZ R0, R14, c[0x0][0x2d0], -R3 ;  /* 0x0000b4000e007a23 */ /* 0x004fe20000010803 */
[----:B----4-:R-:W-:-:S05]  /*5030*/  F2FP.BF16.PACK_AB R14, R219, R223 ;  /* 0x000000dfdb0e723e */ /* 0x010fca00000010ff */
[----:B------:R2:W-:Y:S02]  /*5040*/  MUFU.EX2 R222, R0 ;  /* 0x0000000000de7308 */ /* 0x0005e40000000800 */
[----:B--2---:R-:W-:-:S06]  /*5050*/  FFMA.FTZ R0, R15, c[0x0][0x2d0], -R3 ;  /* 0x0000b4000f007a23 */ /* 0x004fcc0000010803 */
[----:B-1----:R1:W-:Y:S02]  /*5060*/  MUFU.EX2 R227, R0 ;  /* 0x0000000000e37308 */ /* 0x0023e40000000800 */
[----:B-1----:R-:W-:-:S06]  /*5070*/  FFMA.FTZ R0, R17, c[0x0][0x2d0], -R3 ;  /* 0x0000b40011007a23 */ /* 0x002fcc0000010803 */
[----:B------:R1:W2:Y:S02]  /*5080*/  MUFU.EX2 R230, R0 ;  /* 0x0000000000e67308 */ /* 0x0002a40000000800 */
[----:B-1----:R-:W-:Y:S01]  /*5090*/  FFMA.FTZ R0, R27, c[0x0][0x2d0], -R3 ;  /* 0x0000b4001b007a23 */ /* 0x002fe20000010803 */
[----:B--2---:R-:W-:-:S05]  /*50a0*/  F2FP.BF16.PACK_AB R13, R230, R227 ;  /* 0x000000e3e60d723e */ /* 0x004fca00000010ff */
[----:B------:R1:W2:Y:S02]  /*50b0*/  MUFU.EX2 R218, R0 ;  /* 0x0000000000da7308 */ /* 0x0002a40000000800 */
[----:B-1----:R-:W-:Y:S01]  /*50c0*/  FFMA.FTZ R0, R11, c[0x0][0x2d0], -R2 ;  /* 0x0000b4000b007a23 */ /* 0x002fe20000010802 */
[----:B--2---:R-:W-:-:S05]  /*50d0*/  F2FP.BF16.PACK_AB R15, R218, R246 ;  /* 0x000000f6da0f723e */ /* 0x004fca00000010ff */
[----:B------:R1:W-:Y:S02]  /*50e0*/  MUFU.EX2 R179, R0 ;  /* 0x0000000000b37308 */ /* 0x0003e40000000800 */
[----:B-1----:R-:W-:Y:S01]  /*50f0*/  FFMA.FTZ R0, R12, c[0x0][0x2d0], -R2 ;  /* 0x0000b4000c007a23 */ /* 0x002fe20000010802 */
[----:B------:R-:W-:-:S05]  /*5100*/  F2FP.BF16.PACK_AB R12, R116, R138 ;  /* 0x0000008a740c723e */ /* 0x000fca00000010ff */
        /* <DEDUP_REMOVED lines=8> */
[----:B--2---:R-:W-:Y:S02]  /*5190*/  F2FP.BF16.PACK_AB R18, R213, R181 ;  /* 0x000000b5d512723e */ /* 0x004fe400000010ff */
[----:B------:R-:W-:-:S03]  /*51a0*/  F2FP.BF16.PACK_AB R22, R134, R211 ;  /* 0x000000d38616723e */ /* 0x000fc600000010ff */
[----:B---3--:R1:W-:Y:S02]  /*51b0*/  MUFU.EX2 R224, R0 ;  /* 0x0000000000e07308 */ /* 0x0083e40000000800 */
[----:B-1----:R-:W-:Y:S01]  /*51c0*/  FFMA.FTZ R0, R23, c[0x0][0x2d0], -R2 ;  /* 0x0000b40017007a23 */ /* 0x002fe20000010802 */
[----:B------:R-:W-:-:S05]  /*51d0*/  F2FP.BF16.PACK_AB R23, R222, R208 ;  /* 0x000000d0de17723e */ /* 0x000fca00000010ff */
[----:B------:R1:W2:Y:S02]  /*51e0*/  MUFU.EX2 R139, R0 ;  /* 0x00000000008b7308 */ /* 0x0002a40000000800 */
[----:B-1----:R-:W-:Y:S01]  /*51f0*/  FMUL.FTZ R0, R68, c[0x0][0x2d0] ;  /* 0x0000b40044007a20 */ /* 0x002fe20000410000 */
[----:B--2---:R-:W-:-:S04]  /*5200*/  F2FP.BF16.PACK_AB R8, R139, R224 ;  /* 0x000000e08b08723e */ /* 0x004fc800000010ff */
[----:B------:R-:W-:-:S05]  /*5210*/  FSEL R0, R0, RZ, P0 ;  /* 0x000000ff00007208 */ /* 0x000fca0000000000 */
[--C-:B------:R-:W-:Y:S02]  /*5220*/  FFMA.FTZ R5, R19, c[0x0][0x2d0], -R0.reuse ;  /* 0x0000b40013057a23 */ /* 0x100fe40000010800 */
[--C-:B------:R-:W-:Y:S02]  /*5230*/  FFMA.FTZ R6, R32, c[0x0][0x2d0], -R0.reuse ;  /* 0x0000b40020067a23 */ /* 0x100fe40000010800 */
[----:B------:R1:W-:Y:S01]  /*5240*/  MUFU.EX2 R178, R5 ;  /* 0x0000000500b27308 */ /* 0x0003e20000000800 */
[--C-:B------:R-:W-:Y:S02]  /*5250*/  FFMA.FTZ R136, R136, c[0x0][0x2d0], -R0.reuse ;  /* 0x0000b40088887a23 */ /* 0x100fe40000010800 */
[----:B------:R-:W-:-:S05]  /*5260*/  FFMA.FTZ R159, R159, c[0x0][0x2d0], -R0 ;  /* 0x0000b4009f9f7a23 */ /* 0x000fca0000010800 */
[----:B------:R-:W-:Y:S01]  /*5270*/  MUFU.EX2 R141, R6 ;  /* 0x00000006008d7308 */ /* 0x000fe20000000800 */
[----:B-1----:R-:W-:Y:S01]  /*5280*/  FFMA.FTZ R5, R21, c[0x0][0x2d0], -R0 ;  /* 0x0000b40015057a23 */ /* 0x002fe20000010800 */
[----:B------:R-:W-:-:S06]  /*5290*/  F2FP.BF16.PACK_AB R21, R182, R183 ;  /* 0x000000b7b615723e */ /* 0x000fcc00000010ff */
[----:B------:R1:W2:Y:S01]  /*52a0*/  MUFU.EX2 R170, R5 ;  /* 0x0000000500aa7308 */ /* 0x0002a20000000800 */
[C---:B------:R-:W-:Y:S08]  /*52b0*/  HMMA.16816.F32.BF16 R32, R20.reuse, R36, RZ ;  /* 0x000000241420723c */ /* 0x040ff000000418ff */
[----:B------:R-:W-:Y:S01]  /*52c0*/  HMMA.16816.F32.BF16 R60, R20, R44, RZ ;  /* 0x0000002c143c723c */ /* 0x000fe200000418ff */
[----:B-1----:R-:W-:Y:S01]  /*52d0*/  FFMA.FTZ R5, R29, c[0x0][0x2d0], -R0 ;  /* 0x0000b4001d057a23 */ /* 0x002fe20000010800 */
[----:B--2---:R-:W-:-:S03]  /*52e0*/  F2FP.BF16.PACK_AB R17, R170, R178 ;  /* 0x000000b2aa11723e */ /* 0x004fc600000010ff */
[----:B------:R1:W-:Y:S03]  /*52f0*/  MUFU.EX2 R212, R5 ;  /* 0x0000000500d47308 */ /* 0x0003e60000000800 */
[----:B------:R-:W-:Y:S08]  /*5300*/  HMMA.16816.F32.BF16 R72, R20, R48, RZ ;  /* 0x000000301448723c */ /* 0x000ff000000418ff */
[----:B------:R-:W-:Y:S01]  /*5310*/  HMMA.16816.F32.BF16 R88, R12, R52, R32 ;  /* 0x000000340c58723c */ /* 0x000fe20000041820 */
[----:B------:R-:W-:Y:S01]  /*5320*/  LDSM.16.MT88.4 R32, [R226+0x800] ;  /* 0x00080000e220783b */ /* 0x000fe20000004200 */
[----:B-1----:R-:W-:-:S03]  /*5330*/  FFMA.FTZ R5, R31, c[0x0][0x2d0], -R0 ;  /* 0x0000b4001f057a23 */ /* 0x002fc60000010800 */
[----:B------:R-:W1:Y:S01]  /*5340*/  LDSM.16.MT88.4 R28, [R225+0x800] ;  /* 0x00080000e11c783b */ /* 0x000e620000004200 */
[----:B------:R2:W3:Y:S02]  /*5350*/  MUFU.EX2 R133, R5 ;  /* 0x0000000500857308 */ /* 0x0004e40000000800 */
[----:B--2---:R-:W-:Y:S01]  /*5360*/  FFMA.FTZ R5, R40, c[0x0][0x2d0], -R0 ;  /* 0x0000b40028057a23 */ /* 0x004fe20000010800 */
[----:B---3--:R-:W-:-:S05]  /*5370*/  F2FP.BF16.PACK_AB R19, R133, R212 ;  /* 0x000000d48513723e */ /* 0x008fca00000010ff */
[----:B------:R2:W3:Y:S02]  /*5380*/  MUFU.EX2 R220, R5 ;  /* 0x0000000500dc7308 */ /* 0x0004e40000000800 */
[C---:B------:R-:W-:Y:S08]  /*5390*/  HMMA.16816.F32.BF16 R24, R16.reuse, R44, RZ ;  /* 0x0000002c1018723c */ /* 0x040ff000000418ff */
[----:B------:R-:W-:Y:S01]  /*53a0*/  HMMA.16816.F32.BF16 R56, R16, R36, RZ ;  /* 0x000000241038723c */ /* 0x000fe200000418ff */
[----:B--2---:R-:W-:Y:S01]  /*53b0*/  FFMA.FTZ R5, R41, c[0x0][0x2d0], -R0 ;  /* 0x0000b40029057a23 */ /* 0x004fe20000010800 */
[----:B---3--:R-:W-:-:S03]  /*53c0*/  F2FP.BF16.PACK_AB R9, R220, R141 ;  /* 0x0000008ddc09723e */ /* 0x008fc600000010ff */
[----:B------:R2:W-:Y:S03]  /*53d0*/  MUFU.EX2 R216, R5 ;  /* 0x0000000500d87308 */ /* 0x0005e60000000800 */
[----:B-1----:R-:W-:Y:S08]  /*53e0*/  HMMA.16816.F32.BF16 R76, R12, R28, R60 ;  /* 0x0000001c0c4c723c */ /* 0x002ff0000004183c */
[----:B------:R-:W-:Y:S01]  /*53f0*/  HMMA.16816.F32.BF16 R64, R16, R48, RZ ;  /* 0x000000301040723c */ /* 0x000fe200000418ff */
[----:B--2---:R-:W-:-:S07]  /*5400*/  FFMA.FTZ R5, R42, c[0x0][0x2d0], -R0 ;  /* 0x0000b4002a057a23 */ /* 0x004fce0000010800 */
[----:B------:R-:W-:Y:S01]  /*5410*/  HMMA.16816.F32.BF16 R100, R12, R32, R72 ;  /* 0x000000200c64723c */ /* 0x000fe20000041848 */
[----:B------:R-:W1:Y:S01]  /*5420*/  LDSM.16.MT88.4 R40, [R228] ;  /* 0x00000000e428783b */ /* 0x000e620000004200 */
[----:B------:R-:W2:Y:S02]  /*5430*/  MUFU.EX2 R6, R5 ;  /* 0x0000000500067308 */ /* 0x000ea40000000800 */
[----:B--2---:R-:W-:Y:S01]  /*5440*/  F2FP.BF16.PACK_AB R11, R6, R216 ;  /* 0x000000d8060b723e */ /* 0x004fe200000010ff */
[----:B------:R-:W-:Y:S01]  /*5450*/  FFMA.FTZ R5, R128, c[0x0][0x2d0], -R4 ;  /* 0x0000b40080057a23 */ /* 0x000fe20000010804 */
[----:B------:R-:W-:-:S04]  /*5460*/  MOV R128, R246 ;  /* 0x000000f600807202 */ /* 0x000fc80000000f00 */
[----:B------:R2:W-:Y:S01]  /*5470*/  MUFU.EX2 R142, R5 ;  /* 0x00000005008e7308 */ /* 0x0005e20000000800 */
[C---:B------:R-:W-:Y:S01]  /*5480*/  HMMA.16816.F32.BF16 R80, R8.reuse, R28, R24 ;  /* 0x0000001c0850723c */ /* 0x040fe20000041818 */
[----:B------:R-:W3:Y:S07]  /*5490*/  LDSM.16.MT88.4 R24, [R228+0x800] ;  /* 0x00080000e418783b */ /* 0x000eee0000004200 */
[----:B------:R-:W-:Y:S01]  /*54a0*/  HMMA.16816.F32.BF16 R84, R8, R52, R56 ;  /* 0x000000340854723c */ /* 0x000fe20000041838 */
[----:B--2---:R-:W-:Y:S01]  /*54b0*/  FFMA.FTZ R5, R127, c[0x0][0x2d0], -R4 ;  /* 0x0000b4007f057a23 */ /* 0x004fe20000010804 */
[----:B------:R-:W-:-:S06]  /*54c0*/  MOV R127, R223 ;  /* 0x000000df007f7202 */ /* 0x000fcc0000000f00 */
[-C--:B-1----:R-:W-:Y:S01]  /*54d0*/  HMMA.16816.F32.BF16 R56, R16, R40.reuse, RZ ;  /* 0x000000281038723c */ /* 0x082fe200000418ff */
[----:B------:R1:W-:Y:S07]  /*54e0*/  MUFU.EX2 R7, R5 ;  /* 0x0000000500077308 */ /* 0x0003ee0000000800 */
[----:B------:R-:W-:Y:S08]  /*54f0*/  HMMA.16816.F32.BF16 R60, R20, R40, RZ ;  /* 0x00000028143c723c */ /* 0x000ff000000418ff */
[----:B------:R-:W-:Y:S01]  /*5500*/  HMMA.16816.F32.BF16 R96, R8, R32, R64 ;  /* 0x000000200860723c */ /* 0x000fe20000041840 */
[----:B-1----:R-:W-:-:S04]  /*5510*/  FFMA.FTZ R5, R126, c[0x0][0x2d0], -R4 ;  /* 0x0000b4007e057a23 */ /* 0x002fc80000010804 */
[----:B------:R1:W2:Y:S03]  /*5520*/  MUFU.EX2 R143, R5 ;  /* 0x00000005008f7308 */ /* 0x0002a60000000800 */
[----:B---3--:R-:W-:Y:S08]  /*5530*/  HMMA.16816.F32.BF16 R104, R8, R24, R56 ;  /* 0x000000180868723c */ /* 0x008ff00000041838 */
[----:B------:R-:W-:Y:S01]  /*5540*/  HMMA.16816.F32.BF16 R56, R16, R38, RZ ;  /* 0x000000261038723c */ /* 0x000fe200000418ff */
[----:B-1----:R-:W-:-:S07]  /*5550*/  FFMA.FTZ R5, R125, c[0x0][0x2d0], -R4 ;  /* 0x0000b4007d057a23 */ /* 0x002fce0000010804 */
[----:B------:R-:W-:Y:S01]  /*5560*/  HMMA.16816.F32.BF16 R108, R12, R24, R60 ;  /* 0x000000180c6c723c */ /* 0x000fe2000004183c */
[----:B------:R1:W3:Y:S07]  /*5570*/  MUFU.EX2 R135, R5 ;  /* 0x0000000500877308 */ /* 0x0002ee0000000800 */
[----:B------:R-:W-:Y:S08]  /*5580*/  HMMA.16816.F32.BF16 R60, R16, R46, RZ ;  /* 0x0000002e103c723c */ /* 0x000ff000000418ff */
[----:B------:R-:W-:Y:S01]  /*5590*/  HMMA.16816.F32.BF16 R64, R8, R54, R56 ;  /* 0x000000360840723c */ /* 0x000fe20000041838 */
[----:B-1----:R-:W-:Y:S01]  /*55a0*/  FFMA.FTZ R5, R124, c[0x0][0x2d0], -R3 ;  /* 0x0000b4007c057a23 */ /* 0x002fe20000010803 */
[----:B--2---:R-:W-:-:S06]  /*55b0*/  MOV R124, R143 ;  /* 0x0000008f007c7202 */ /* 0x004fcc0000000f00 */
[C---:B------:R-:W-:Y:S08]  /*55c0*/  HMMA.16816.F32.BF16 R56, R16.reuse, R50, RZ ;  /* 0x000000321038723c */ /* 0x040ff000000418ff */
[----:B------:R-:W-:Y:S08]  /*55d0*/  HMMA.16816.F32.BF16 R16, R16, R42, RZ ;  /* 0x0000002a1010723c */ /* 0x000ff000000418ff */
[C---:B------:R-:W-:Y:S08]  /*55e0*/  HMMA.16816.F32.BF16 R60, R8.reuse, R30, R60 ;  /* 0x0000001e083c723c */ /* 0x040ff0000004183c */
[C---:B------:R-:W-:Y:S08]  /*55f0*/  HMMA.16816.F32.BF16 R56, R8.reuse, R34, R56 ;  /* 0x000000220838723c */ /* 0x040ff00000041838 */
[----:B------:R-:W-:Y:S01]  /*5600*/  HMMA.16816.F32.BF16 R92, R8, R26, R16 ;  /* 0x0000001a085c723c */ /* 0x000fe20000041810 */
[----:B------:R1:W-:Y:S01]  /*5610*/  MUFU.EX2 R8, R5 ;  /* 0x0000000500087308 */ /* 0x0003e20000000800 */
[----:B------:R-:W2:Y:S06]  /*5620*/  LDSM.16.MT88.4 R16, [R225+0x1000] ;  /* 0x00100000e110783b */ /* 0x000eac0000004200 */
[C---:B------:R-:W-:Y:S08]  /*5630*/  HMMA.16816.F32.BF16 R44, R20.reuse, R46, RZ ;  /* 0x0000002e142c723c */ /* 0x040ff000000418ff */
[----:B------:R-:W-:Y:S01]  /*5640*/  HMMA.16816.F32.BF16 R36, R20, R38, RZ ;  /* 0x000000261424723c */ /* 0x000fe200000418ff */
[----:B-1----:R-:W-:Y:S01]  /*5650*/  FFMA.FTZ R5, R123, c[0x0][0x2d0], -R3 ;  /* 0x0000b4007b057a23 */ /* 0x002fe20000010803 */
[----:B------:R-:W-:-:S03]  /*5660*/  MOV R123, R142 ;  /* 0x0000008e007b7202 */ /* 0x000fc60000000f00 */
[----:B------:R1:W-:Y:S03]  /*5670*/  MUFU.EX2 R143, R5 ;  /* 0x00000005008f7308 */ /* 0x0003e60000000800 */
[C---:B------:R-:W-:Y:S08]  /*5680*/  HMMA.16816.F32.BF16 R48, R20.reuse, R50, RZ ;  /* 0x000000321430723c */ /* 0x040ff000000418ff */
[----:B------:R-:W-:Y:S01]  /*5690*/  HMMA.16816.F32.BF16 R20, R20, R42, RZ ;  /* 0x0000002a1414723c */ /* 0x000fe200000418ff */
        /* <DEDUP_REMOVED lines=9> */
[----:B---3--:R-:W-:Y:S01]  /*5730*/  F2FP.BF16.PACK_AB R14, R135, R124 ;  /* 0x0000007c870e723e */ /* 0x008fe200000010ff */
[----:B-1----:R-:W-:Y:S01]  /*5740*/  FFMA.FTZ R5, R113, c[0x0][0x2d0], -R2 ;  /* 0x0000b40071057a23 */ /* 0x002fe20000010802 */
[----:B----4-:R-:W-:-:S03]  /*5750*/  F2FP.BF16.PACK_AB R15, R214, R125 ;  /* 0x0000007dd60f723e */ /* 0x010fc600000010ff */
[----:B------:R1:W-:Y:S02]  /*5760*/  MUFU.EX2 R9, R5 ;  /* 0x0000000500097308 */ /* 0x0003e40000000800 */
[----:B-1----:R-:W-:-:S06]  /*5770*/  FFMA.FTZ R5, R114, c[0x0][0x2d0], -R2 ;  /* 0x0000b40072057a23 */ /* 0x002fcc0000010802 */
[----:B------:R1:W-:Y:S02]  /*5780*/  MUFU.EX2 R142, R5 ;  /* 0x00000005008e7308 */ /* 0x0003e40000000800 */
[----:B-1----:R-:W-:-:S06]  /*5790*/  FFMA.FTZ R5, R115, c[0x0][0x2d0], -R2 ;  /* 0x0000b40073057a23 */ /* 0x002fcc0000010802 */
[----:B------:R1:W-:Y:S02]  /*57a0*/  MUFU.EX2 R126, R5 ;  /* 0x00000005007e7308 */ /* 0x0003e40000000800 */
[----:B-1----:R-:W-:-:S06]  /*57b0*/  FFMA.FTZ R5, R120, c[0x0][0x2d0], -R2 ;  /* 0x0000b40078057a23 */ /* 0x002fcc0000010802 */
[----:B------:R1:W3:Y:S02]  /*57c0*/  MUFU.EX2 R215, R5 ;  /* 0x0000000500d77308 */ /* 0x0002e40000000800 */
[----:B-1----:R-:W-:Y:S01]  /*57d0*/  FFMA.FTZ R5, R69, c[0x0][0x2d0], -R0 ;  /* 0x0000b40045057a23 */ /* 0x002fe20000010800 */
[----:B---3--:R-:W-:-:S05]  /*57e0*/  F2FP.BF16.PACK_AB R10, R215, R126 ;  /* 0x0000007ed70a723e */ /* 0x008fca00000010ff */
[----:B------:R1:W-:Y:S02]  /*57f0*/  MUFU.EX2 R249, R5 ;  /* 0x0000000500f97308 */ /* 0x0003e40000000800 */
[----:B-1----:R-:W-:Y:S01]  /*5800*/  FFMA.FTZ R5, R70, c[0x0][0x2d0], -R0 ;  /* 0x0000b40046057a23 */ /* 0x002fe20000010800 */
[----:B------:R-:W-:-:S05]  /*5810*/  MOV R70, R9 ;  /* 0x0000000900467202 */ /* 0x000fca0000000f00 */
[----:B------:R1:W3:Y:S02]  /*5820*/  MUFU.EX2 R69, R5 ;  /* 0x0000000500457308 */ /* 0x0002e40000000800 */
[----:B-1----:R-:W-:Y:S01]  /*5830*/  FFMA.FTZ R5, R71, c[0x0][0x2d0], -R0 ;  /* 0x0000b40047057a23 */ /* 0x002fe20000010800 */
[----:B------:R-:W-:Y:S02]  /*5840*/  MOV R71, R8 ;  /* 0x0000000800477202 */ /* 0x000fe40000000f00 */
[----:B------:R-:W-:-:S03]  /*5850*/  F2FP.BF16.PACK_AB R8, R142, R70 ;  /* 0x000000468e08723e */ /* 0x000fc600000010ff */
[----:B------:R1:W-:Y:S01]  /*5860*/  MUFU.EX2 R114, R5 ;  /* 0x0000000500727308 */ /* 0x0003e20000000800 */
[----:B------:R-:W-:Y:S02]  /*5870*/  F2FP.BF16.PACK_AB R13, R143, R71 ;  /* 0x000000478f0d723e */ /* 0x000fe400000010ff */
[----:B---3--:R-:W-:-:S05]  /*5880*/  F2FP.BF16.PACK_AB R9, R69, R249 ;  /* 0x000000f94509723e */ /* 0x008fca00000010ff */
[----:B--2---:R-:W-:Y:S01]  /*5890*/  HMMA.16816.F32.BF16 R76, R12, R16, R76 ;  /* 0x000000100c4c723c */ /* 0x004fe2000004184c */
[----:B-1----:R-:W-:-:S07]  /*58a0*/  FFMA.FTZ R5, R112, c[0x0][0x2d0], -R0 ;  /* 0x0000b40070057a23 */ /* 0x002fce0000010800 */
[----:B------:R-:W-:Y:S01]  /*58b0*/  HMMA.16816.F32.BF16 R28, R12, R18, R28 ;  /* 0x000000120c1c723c */ /* 0x000fe2000004181c */
[----:B------:R-:W1:Y:S02]  /*58c0*/  MUFU.EX2 R113, R5 ;  /* 0x0000000500717308 */ /* 0x000e640000000800 */
[----:B-1----:R-:W-:Y:S01]  /*58d0*/  F2FP.BF16.PACK_AB R11, R113, R114 ;  /* 0x00000072710b723e */ /* 0x002fe200000010ff */
[----:B------:R-:W-:Y:S01]  /*58e0*/  FFMA.FTZ R5, R155, c[0x0][0x2d0], -R4 ;  /* 0x0000b4009b057a23 */ /* 0x000fe20000010804 */
[----:B------:R-:W-:-:S04]  /*58f0*/  MOV R155, R125 ;  /* 0x0000007d009b7202 */ /* 0x000fc80000000f00 */
[----:B------:R1:W-:Y:S01]  /*5900*/  MUFU.EX2 R251, R5 ;  /* 0x0000000500fb7308 */ /* 0x0003e20000000800 */
[C---:B------:R-:W-:Y:S08]  /*5910*/  HMMA.16816.F32.BF16 R80, R8.reuse, R16, R80 ;  /* 0x000000100850723c */ /* 0x040ff00000041850 */
[----:B------:R-:W-:Y:S01]  /*5920*/  HMMA.16816.F32.BF16 R72, R8, R18, R60 ;  /* 0x000000120848723c */ /* 0x000fe2000004183c */
[----:B------:R-:W2:Y:S01]  /*5930*/  LDSM.16.MT88.4 R16, [R229+0x1000] ;  /* 0x00100000e510783b */ /* 0x000ea20000004200 */
[----:B-1----:R-:W-:Y:S01]  /*5940*/  FFMA.FTZ R5, R154, c[0x0][0x2d0], -R4 ;  /* 0x0000b4009a057a23 */ /* 0x002fe20000010804 */
[----:B------:R-:W-:-:S03]  /*5950*/  MOV R154, R126 ;  /* 0x0000007e009a7202 */ /* 0x000fc60000000f00 */
[----:B------:R1:W3:Y:S02]  /*5960*/  MUFU.EX2 R252, R5 ;  /* 0x0000000500fc7308 */ /* 0x0002e40000000800 */
[----:B-1----:R-:W-:Y:S01]  /*5970*/  FFMA.FTZ R5, R153, c[0x0][0x2d0], -R4 ;  /* 0x0000b40099057a23 */ /* 0x002fe20000010804 */
[----:B------:R-:W-:-:S05]  /*5980*/  MOV R153, R113 ;  /* 0x0000007100997202 */ /* 0x000fca0000000f00 */
[----:B------:R1:W-:Y:S01]  /*5990*/  MUFU.EX2 R115, R5 ;  /* 0x0000000500737308 */ /* 0x0003e20000000800 */
[----:B--2---:R-:W-:Y:S01]  /*59a0*/  HMMA.16816.F32.BF16 R52, R12, R16, R88 ;  /* 0x000000100c34723c */ /* 0x004fe20000041858 */
[----:B-1----:R-:W-:Y:S01]  /*59b0*/  FFMA.FTZ R5, R152, c[0x0][0x2d0], -R4 ;  /* 0x0000b40098057a23 */ /* 0x002fe20000010804 */
[----:B------:R-:W-:-:S06]  /*59c0*/  MOV R152, R133 ;  /* 0x0000008500987202 */ /* 0x000fcc0000000f00 */
        /* <DEDUP_REMOVED lines=12> */
[----:B------:R-:W-:Y:S02]  /*5a90*/  MOV R96, R220 ;  /* 0x000000dc00607202 */ /* 0x000fe40000000f00 */
[----:B------:R-:W-:Y:S02]  /*5aa0*/  MOV R99, R217 ;  /* 0x000000d900637202 */ /* 0x000fe40000000f00 */
[----:B------:R-:W-:-:S03]  /*5ab0*/  MOV R97, R219 ;  /* 0x000000db00617202 */ /* 0x000fc60000000f00 */
[----:B------:R-:W-:Y:S01]  /*5ac0*/  HMMA.16816.F32.BF16 R48, R12, R18, R48 ;  /* 0x000000120c30723c */ /* 0x000fe20000041830 */
[----:B------:R-:W1:Y:S07]  /*5ad0*/  LDSM.16.MT88.4 R16, [R228+0x1000] ;  /* 0x00100000e410783b */ /* 0x000e6e0000004200 */
[-C--:B-1----:R-:W-:Y:S01]  /*5ae0*/  HMMA.16816.F32.BF16 R56, R8, R18.reuse, R92 ;  /* 0x000000120838723c */ /* 0x082fe2000004185c */
[----:B------:R1:W-:Y:S06]  /*5af0*/  MUFU.EX2 R94, R5 ;  /* 0x00000005005e7308 */ /* 0x0003ec0000000800 */
[----:B------:R-:W-:Y:S01]  /*5b00*/  MOV R92, R124 ;  /* 0x0000007c005c7202 */ /* 0x000fe20000000f00 */
[----:B------:R-:W-:Y:S01]  /*5b10*/  HMMA.16816.F32.BF16 R32, R12, R18, R20 ;  /* 0x000000120c20723c */ /* 0x000fe20000041814 */
[----:B------:R-:W-:-:S02]  /*5b20*/  MOV R95, R123 ;  /* 0x0000007b005f7202 */ /* 0x000fc40000000f00 */
[----:B------:R-:W-:-:S04]  /*5b30*/  MOV R93, R114 ;  /* 0x00000072005d7202 */ /* 0x000fc80000000f00 */
[----:B------:R-:W-:Y:S01]  /*5b40*/  MOV R23, R221 ;  /* 0x000000dd00177202 */ /* 0x000fe20000000f00 */
[-C--:B------:R-:W-:Y:S01]  /*5b50*/  HMMA.16816.F32.BF16 R84, R12, R16.reuse, R108 ;  /* 0x000000100c54723c */ /* 0x080fe2000004186c */
[--C-:B-1----:R-:W-:Y:S01]  /*5b60*/  FFMA.FTZ R5, R147, c[0x0][0x2d0], -R3.reuse ;  /* 0x0000b40093057a23 */ /* 0x102fe20000010803 */
[----:B------:R-:W-:Y:S01]  /*5b70*/  MOV R20, R69 ;  /* 0x0000004500147202 */ /* 0x000fe20000000f00 */
[----:B------:R-:W-:Y:S01]  /*5b80*/  FFMA.FTZ R147, R185, c[0x0][0x2d0], -R3 ;  /* 0x0000b400b9937a23 */ /* 0x000fe20000010803 */
[----:B------:R-:W-:Y:S01]  /*5b90*/  MOV R22, R128 ;  /* 0x0000008000167202 */ /* 0x000fe20000000f00 */
[----:B------:R1:W-:Y:S01]  /*5ba0*/  MUFU.EX2 R223, R5 ;  /* 0x0000000500df7308 */ /* 0x0003e20000000800 */
[----:B------:R-:W-:Y:S02]  /*5bb0*/  MOV R69, R134 ;  /* 0x0000008600457202 */ /* 0x000fe40000000f00 */
[----:B------:R-:W-:Y:S01]  /*5bc0*/  HMMA.16816.F32.BF16 R88, R8, R16, R104 ;  /* 0x000000100858723c */ /* 0x000fe20000041868 */
[----:B------:R-:W2:Y:S01]  /*5bd0*/  LDSM.16.MT88.4 R16, [R225+0x1800] ;  /* 0x00180000e110783b */ /* 0x000ea20000004200 */
[----:B---3--:R-:W-:-:S02]  /*5be0*/  F2FP.BF16.PACK_AB R12, R252, R251 ;  /* 0x000000fbfc0c723e */ /* 0x008fc400000010ff */
[----:B------:R-:W-:Y:S01]  /*5bf0*/  MOV R21, R127 ;  /* 0x0000007f00157202 */ /* 0x000fe20000000f00 */
[--C-:B-1----:R-:W-:Y:S02]  /*5c00*/  FFMA.FTZ R5, R146, c[0x0][0x2d0], -R3.reuse ;  /* 0x0000b40092057a23 */ /* 0x102fe40000010803 */
[--C-:B------:R-:W-:Y:S02]  /*5c10*/  FFMA.FTZ R146, R186, c[0x0][0x2d0], -R3.reuse ;  /* 0x0000b400ba927a23 */ /* 0x100fe40000010803 */
[----:B------:R1:W3:Y:S02]  /*5c20*/  MUFU.EX2 R246, R5 ;  /* 0x0000000500f67308 */ /* 0x0002e40000000800 */
[--C-:B-1----:R-:W-:Y:S01]  /*5c30*/  FFMA.FTZ R5, R145, c[0x0][0x2d0], -R3.reuse ;  /* 0x0000b40091057a23 */ /* 0x102fe20000010803 */
[----:B---3--:R-:W-:Y:S01]  /*5c40*/  F2FP.BF16.PACK_AB R13, R246, R223 ;  /* 0x000000dff60d723e */ /* 0x008fe200000010ff */
[----:B------:R-:W-:-:S04]  /*5c50*/  FFMA.FTZ R145, R187, c[0x0][0x2d0], -R3 ;  /* 0x0000b400bb917a23 */ /* 0x000fc80000010803 */
[----:B------:R1:W-:Y:S02]  /*5c60*/  MUFU.EX2 R247, R5 ;  /* 0x0000000500f77308 */ /* 0x0003e40000000800 */
[----:B-1----:R-:W-:Y:S02]  /*5c70*/  FFMA.FTZ R5, R144, c[0x0][0x2d0], -R3 ;  /* 0x0000b40090057a23 */ /* 0x002fe40000010803 */
[----:B------:R-:W-:-:S04]  /*5c80*/  FFMA.FTZ R144, R196, c[0x0][0x2d0], -R4 ;  /* 0x0000b400c4907a23 */ /* 0x000fc80000010804 */
[----:B------:R1:W3:Y:S02]  /*5c90*/  MUFU.EX2 R248, R5 ;  /* 0x0000000500f87308 */ /* 0x0002e40000000800 */
[----:B-1----:R-:W-:Y:S01]  /*5ca0*/  FFMA.FTZ R5, R164, c[0x0][0x2d0], -R2 ;  /* 0x0000b400a4057a23 */ /* 0x002fe20000010802 */
[----:B------:R-:W-:Y:S02]  /*5cb0*/  MOV R164, R115 ;  /* 0x0000007300a47202 */ /* 0x000fe40000000f00 */
[----:B---3--:R-:W-:-:S03]  /*5cc0*/  F2FP.BF16.PACK_AB R15, R248, R247 ;  /* 0x000000f7f80f723e */ /* 0x008fc600000010ff */
[----:B------:R1:W-:Y:S01]  /*5cd0*/  MUFU.EX2 R216, R5 ;  /* 0x0000000500d87308 */ /* 0x0003e20000000800 */
[----:B------:R-:W-:-:S07]  /*5ce0*/  F2FP.BF16.PACK_AB R14, R94, R164 ;  /* 0x000000a45e0e723e */ /* 0x000fce00000010ff */
[----:B--2---:R-:W-:Y:S01]  /*5cf0*/  HMMA.16816.F32.BF16 R76, R12, R16, R76 ;  /* 0x000000100c4c723c */ /* 0x004fe2000004184c */
[--C-:B-1----:R-:W-:Y:S01]  /*5d00*/  FFMA.FTZ R5, R165, c[0x0][0x2d0], -R2.reuse ;  /* 0x0000b400a5057a23 */ /* 0x102fe20000010802 */
[----:B------:R-:W-:Y:S01]  /*5d10*/  MOV R165, R153 ;  /* 0x0000009900a57202 */ /* 0x000fe20000000f00 */
[--C-:B------:R-:W-:Y:S02]  /*5d20*/  FFMA.FTZ R153, R172, c[0x0][0x2d0], -R2.reuse ;  /* 0x0000b400ac997a23 */ /* 0x100fe40000010802 */
        /* <DEDUP_REMOVED lines=10> */
[----:B------:R-:W-:Y:S01]  /*5dd0*/  FFMA.FTZ R154, R169, c[0x0][0x2d0], -R2 ;  /* 0x0000b400a99a7a23 */ /* 0x000fe20000010802 */
[----:B------:R-:W-:Y:S02]  /*5de0*/  MOV R169, R100 ;  /* 0x0000006400a97202 */ /* 0x000fe40000000f00 */
[----:B------:R-:W-:Y:S02]  /*5df0*/  MOV R187, R166 ;  /* 0x000000a600bb7202 */ /* 0x000fe40000000f00 */
[----:B------:R-:W-:Y:S01]  /*5e00*/  MOV R166, R102 ;  /* 0x0000006600a67202 */ /* 0x000fe20000000f00 */
[----:B-1----:R-:W-:Y:S01]  /*5e10*/  FFMA.FTZ R5, R167, c[0x0][0x2d0], -R0 ;  /* 0x0000b400a7057a23 */ /* 0x002fe20000010800 */
[----:B------:R-:W-:Y:S01]  /*5e20*/  MOV R167, R155 ;  /* 0x0000009b00a77202 */ /* 0x000fe20000000f00 */
[----:B------:R-:W-:Y:S01]  /*5e30*/  FFMA.FTZ R155, R168, c[0x0][0x2d0], -R2 ;  /* 0x0000b400a89b7a23 */ /* 0x000fe20000010802 */
[----:B------:R-:W-:Y:S01]  /*5e40*/  MOV R168, R99 ;  /* 0x0000006300a87202 */ /* 0x000fe20000000f00 */
[----:B------:R1:W2:Y:S01]  /*5e50*/  MUFU.EX2 R215, R5 ;  /* 0x0000000500d77308 */ /* 0x0002a20000000800 */
[----:B------:R-:W-:-:S02]  /*5e60*/  MOV R186, R167 ;  /* 0x000000a700ba7202 */ /* 0x000fc40000000f00 */
[----:B------:R-:W-:Y:S01]  /*5e70*/  MOV R167, R103 ;  /* 0x0000006700a77202 */ /* 0x000fe20000000f00 */
[----:B-1----:R-:W-:Y:S01]  /*5e80*/  FFMA.FTZ R5, R130, c[0x0][0x2d0], -R0 ;  /* 0x0000b40082057a23 */ /* 0x002fe20000010800 */
[----:B--2---:R-:W-:-:S03]  /*5e90*/  F2FP.BF16.PACK_AB R9, R215, R214 ;  /* 0x000000d6d709723e */ /* 0x004fc600000010ff */
[----:B------:R1:W-:Y:S02]  /*5ea0*/  MUFU.EX2 R217, R5 ;  /* 0x0000000500d97308 */ /* 0x0003e40000000800 */
[----:B-1----:R-:W-:-:S06]  /*5eb0*/  FFMA.FTZ R5, R129, c[0x0][0x2d0], -R0 ;  /* 0x0000b40081057a23 */ /* 0x002fcc0000010800 */
[----:B------:R-:W1:Y:S02]  /*5ec0*/  MUFU.EX2 R219, R5 ;  /* 0x0000000500db7308 */ /* 0x000e640000000800 */
[----:B-1----:R-:W-:Y:S01]  /*5ed0*/  F2FP.BF16.PACK_AB R11, R219, R217 ;  /* 0x000000d9db0b723e */ /* 0x002fe200000010ff */
[----:B------:R-:W-:Y:S01]  /*5ee0*/  FFMA.FTZ R5, R206, c[0x0][0x2d0], -R4 ;  /* 0x0000b400ce057a23 */ /* 0x000fe20000010804 */
[----:B------:R-:W-:-:S05]  /*5ef0*/  MOV R206, R20 ;  /* 0x0000001400ce7202 */ /* 0x000fca0000000f00 */
        /* <DEDUP_REMOVED lines=10> */
[----:B------:R-:W-:Y:S01]  /*5fa0*/  FFMA.FTZ R28, R177, c[0x0][0x2d0], -R2 ;  /* 0x0000b400b11c7a23 */ /* 0x000fe20000010802 */
[----:B------:R-:W-:Y:S01]  /*5fb0*/  MOV R30, R70 ;  /* 0x00000046001e7202 */ /* 0x000fe20000000f00 */
[--C-:B------:R-:W-:Y:S01]  /*5fc0*/  FFMA.FTZ R71, R157, c[0x0][0x2d0], -R0.reuse ;  /* 0x0000b4009d477a23 */ /* 0x100fe20000010800 */
[----:B------:R-:W-:Y:S01]  /*5fd0*/  MOV R172, R80 ;  /* 0x0000005000ac7202 */ /* 0x000fe20000000f00 */
[--C-:B------:R-:W-:Y:S01]  /*5fe0*/  FFMA.FTZ R70, R149, c[0x0][0x2d0], -R0.reuse ;  /* 0x0000b40095467a23 */ /* 0x100fe20000010800 */
[----:B------:R-:W-:Y:S01]  /*5ff0*/  MOV R149, R22 ;  /* 0x0000001600957202 */ /* 0x000fe20000000f00 */
[----:B------:R-:W-:Y:S01]  /*6000*/  FFMA.FTZ R157, R150, c[0x0][0x2d0], -R0 ;  /* 0x0000b400969d7a23 */ /* 0x000fe20000010800 */
[----:B------:R-:W-:-:S02]  /*6010*/  MOV R150, R21 ;  /* 0x0000001500967202 */ /* 0x000fc40000000f00 */
[----:B------:R-:W-:Y:S01]  /*6020*/  MOV R185, R83 ;  /* 0x0000005300b97202 */ /* 0x000fe20000000f00 */
        /* <DEDUP_REMOVED lines=11> */
[-C--:B-1----:R-:W-:Y:S08]  /*60e0*/  HMMA.16816.F32.BF16 R40, R12, R16.reuse, R36 ;  /* 0x000000100c28723c */ /* 0x082ff00000041824 */
[C---:B------:R-:W-:Y:S07]  /*60f0*/  HMMA.16816.F32.BF16 R112, R8.reuse, R16, R64 ;  /* 0x000000100870723c */ /* 0x040fee0000041840 */
[--C-:B------:R-:W-:Y:S01]  /*6100*/  FFMA.FTZ R65, R203, c[0x0][0x2d0], -R4.reuse ;  /* 0x0000b400cb417a23 */ /* 0x100fe20000010804 */
[----:B------:R-:W-:Y:S01]  /*6110*/  HMMA.16816.F32.BF16 R108, R8, R18, R60 ;  /* 0x00000012086c723c */ /* 0x000fe2000004183c */
[----:B------:R-:W-:Y:S01]  /*6120*/  FFMA.FTZ R64, R202, c[0x0][0x2d0], -R4 ;  /* 0x0000b400ca407a23 */ /* 0x000fe20000010804 */
[----:B------:R1:W-:Y:S01]  /*6130*/  MUFU.EX2 R203, R5 ;  /* 0x0000000500cb7308 */ /* 0x0003e20000000800 */
[----:B------:R-:W-:-:S02]  /*6140*/  FFMA.FTZ R66, R189, c[0x0][0x2d0], -R3 ;  /* 0x0000b400bd427a23 */ /* 0x000fc40000010803 */
[--C-:B------:R-:W-:Y:S02]  /*6150*/  FFMA.FTZ R67, R188, c[0x0][0x2d0], -R3.reuse ;  /* 0x0000b400bc437a23 */ /* 0x100fe40000010803 */
[--C-:B------:R-:W-:Y:S01]  /*6160*/  FFMA.FTZ R63, R201, c[0x0][0x2d0], -R4.reuse ;  /* 0x0000b400c93f7a23 */ /* 0x100fe20000010804 */
[----:B------:R-:W-:Y:S01]  /*6170*/  HMMA.16816.F32.BF16 R48, R12, R18, R48 ;  /* 0x000000120c30723c */ /* 0x000fe20000041830 */
[----:B------:R-:W2:Y:S01]  /*6180*/  LDSM.16.MT88.4 R16, [R228+0x1800] ;  /* 0x00180000e410783b */ /* 0x000ea20000004200 */
[----:B------:R-:W-:Y:S01]  /*6190*/  FFMA.FTZ R62, R200, c[0x0][0x2d0], -R4 ;  /* 0x0000b400c83e7a23 */ /* 0x000fe20000010804 */
[----:B------:R-:W-:Y:S01]  /*61a0*/  MUFU.EX2 R189, R29 ;  /* 0x0000001d00bd7308 */ /* 0x000fe20000000800 */
[--C-:B------:R-:W-:Y:S02]  /*61b0*/  FFMA.FTZ R61, R191, c[0x0][0x2d0], -R3.reuse ;  /* 0x0000b400bf3d7a23 */ /* 0x100fe40000010803 */
[----:B------:R-:W-:Y:S02]  /*61c0*/  FFMA.FTZ R60, R190, c[0x0][0x2d0], -R3 ;  /* 0x0000b400be3c7a23 */ /* 0x000fe40000010803 */
[----:B------:R-:W-:-:S02]  /*61d0*/  FFMA.FTZ R188, R148, c[0x0][0x2d0], -R0 ;  /* 0x0000b40094bc7a23 */ /* 0x000fc40000010800 */
[--C-:B-1----:R-:W-:Y:S01]  /*61e0*/  FFMA.FTZ R5, R194, c[0x0][0x2d0], -R3.reuse ;  /* 0x0000b400c2057a23 */ /* 0x102fe20000010803 */
[----:B------:R-:W-:Y:S08]  /*61f0*/  MUFU.EX2 R191, R28 ;  /* 0x0000001c00bf7308 */ /* 0x000ff00000000800 */
[----:B------:R-:W-:Y:S01]  /*6200*/  MUFU.EX2 R190, R25 ;  /* 0x0000001900be7308 */ /* 0x000fe20000000800 */
[-C--:B--2---:R-:W-:Y:S07]  /*6210*/  HMMA.16816.F32.BF16 R36, R12, R16.reuse, R84 ;  /* 0x000000100c24723c */ /* 0x084fee0000041854 */
[----:B------:R-:W-:Y:S01]  /*6220*/  MOV R87, R6 ;  /* 0x0000000600577202 */ /* 0x000fe20000000f00 */
[--C-:B------:R-:W-:Y:S01]  /*6230*/  FFMA.FTZ R6, R207, c[0x0][0x2d0], -R4.reuse ;  /* 0x0000b400cf067a23 */ /* 0x100fe20000010804 */
[C---:B------:R-:W-:Y:S01]  /*6240*/  HMMA.16816.F32.BF16 R104, R8.reuse, R16, R88 ;  /* 0x000000100868723c */ /* 0x040fe20000041858 */
[----:B------:R-:W-:Y:S01]  /*6250*/  MOV R86, R7 ;  /* 0x0000000700567202 */ /* 0x000fe20000000f00 */
[--C-:B------:R-:W-:Y:S01]  /*6260*/  FFMA.FTZ R7, R204, c[0x0][0x2d0], -R4.reuse ;  /* 0x0000b400cc077a23 */ /* 0x100fe20000010804 */
[----:B------:R-:W-:Y:S01]  /*6270*/  MOV R85, R143 ;  /* 0x0000008f00557202 */ /* 0x000fe20000000f00 */
[----:B------:R1:W-:Y:S01]  /*6280*/  MUFU.EX2 R204, R6 ;  /* 0x0000000600cc7308 */ /* 0x0003e20000000800 */
[----:B------:R-:W-:Y:S01]  /*6290*/  MOV R84, R142 ;  /* 0x0000008e00547202 */ /* 0x000fe20000000f00 */
[--C-:B------:R-:W-:Y:S01]  /*62a0*/  FFMA.FTZ R142, R198, c[0x0][0x2d0], -R4.reuse ;  /* 0x0000b400c68e7a23 */ /* 0x100fe20000010804 */
[----:B------:R-:W-:Y:S01]  /*62b0*/  MOV R91, R141 ;  /* 0x0000008d005b7202 */ /* 0x000fe20000000f00 */
[-C--:B------:R-:W-:Y:S01]  /*62c0*/  HMMA.16816.F32.BF16 R92, R8, R18.reuse, R56 ;  /* 0x00000012085c723c */ /* 0x080fe20000041838 */
[----:B------:R-:W-:Y:S01]  /*62d0*/  MOV R17, R116 ;  /* 0x0000007400117202 */ /* 0x000fe20000000f00 */
[--C-:B------:R-:W-:Y:S01]  /*62e0*/  FFMA.FTZ R141, R199, c[0x0][0x2d0], -R4.reuse ;  /* 0x0000b400c78d7a23 */ /* 0x100fe20000010804 */
[----:B------:R-:W-:Y:S01]  /*62f0*/  MOV R88, R152 ;  /* 0x0000009800587202 */ /* 0x000fe20000000f00 */
[--C-:B------:R-:W-:Y:S01]  /*6300*/  FFMA.FTZ R143, R197, c[0x0][0x2d0], -R4.reuse ;  /* 0x0000b400c58f7a23 */ /* 0x100fe20000010804 */
[----:B------:R-:W-:Y:S01]  /*6310*/  MOV R90, R139 ;  /* 0x0000008b005a7202 */ /* 0x000fe20000000f00 */
[--C-:B------:R-:W-:Y:S01]  /*6320*/  FFMA.FTZ R152, R184, c[0x0][0x2d0], -R3.reuse ;  /* 0x0000b400b8987a23 */ /* 0x100fe20000010803 */
[----:B------:R-:W-:Y:S01]  /*6330*/  MOV R89, R138 ;  /* 0x0000008a00597202 */ /* 0x000fe20000000f00 */
[----:B------:R-:W-:Y:S01]  /*6340*/  FFMA.FTZ R8, R205, c[0x0][0x2d0], -R4 ;  /* 0x0000b400cd087a23 */ /* 0x000fe20000010804 */
[----:B------:R-:W-:Y:S01]  /*6350*/  HMMA.16816.F32.BF16 R32, R12, R18, R32 ;  /* 0x000000120c20723c */ /* 0x000fe20000041820 */
[--C-:B------:R-:W-:Y:S01]  /*6360*/  FFMA.FTZ R9, R192, c[0x0][0x2d0], -R3.reuse ;  /* 0x0000b400c0097a23 */ /* 0x100fe20000010803 */
[----:B------:R-:W-:Y:S01]  /*6370*/  LDSM.16.MT88.4 R12, [R226+0x2000] ;  /* 0x00200000e20c783b */ /* 0x000fe20000004200 */
[--C-:B-1----:R-:W-:Y:S01]  /*6380*/  FFMA.FTZ R6, R195, c[0x0][0x2d0], -R3.reuse ;  /* 0x0000b400c3067a23 */ /* 0x102fe20000010803 */
[----:B------:R-:W-:Y:S01]  /*6390*/  MUFU.EX2 R202, R8 ;  /* 0x0000000800ca7308 */ /* 0x000fe20000000800 */
[----:B------:R-:W-:Y:S01]  /*63a0*/  FFMA.FTZ R4, R193, c[0x0][0x2d0], -R3 ;  /* 0x0000b400c1047a23 */ /* 0x000fe20000010803 */
[----:B------:R-:W-:Y:S01]  /*63b0*/  MOV R205, R165 ;  /* 0x000000a500cd7202 */ /* 0x000fe20000000f00 */
[--C-:B------:R-:W-:Y:S01]  /*63c0*/  FFMA.FTZ R139, R174, c[0x0][0x2d0], -R2.reuse ;  /* 0x0000b400ae8b7a23 */ /* 0x100fe20000010802 */
[----:B------:R-:W-:Y:S01]  /*63d0*/  MOV R174, R30 ;  /* 0x0000001e00ae7202 */ /* 0x000fe20000000f00 */
[----:B------:R-:W-:Y:S01]  /*63e0*/  FFMA.FTZ R138, R173, c[0x0][0x2d0], -R2 ;  /* 0x0000b400ad8a7a23 */ /* 0x000fe20000010802 */
[----:B------:R-:W-:Y:S01]  /*63f0*/  MOV R173, R31 ;  /* 0x0000001f00ad7202 */ /* 0x000fe20000000f00 */
[--C-:B------:R-:W-:Y:S01]  /*6400*/  FFMA.FTZ R116, R158, c[0x0][0x2d0], -R0.reuse ;  /* 0x0000b4009e747a23 */ /* 0x100fe20000010800 */
[----:B------:R1:W-:Y:S01]  /*6410*/  MUFU.EX2 R198, R9 ;  /* 0x0000000900c67308 */ /* 0x0003e20000000800 */
[--C-:B------:R-:W-:Y:S01]  /*6420*/  FFMA.FTZ R3, R161, c[0x0][0x2d0], -R0.reuse ;  /* 0x0000b400a1037a23 */ /* 0x100fe20000010800 */
[----:B------:R-:W-:Y:S01]  /*6430*/  MOV R161, R96 ;  /* 0x0000006000a17202 */ /* 0x000fe20000000f00 */
[--C-:B------:R-:W-:Y:S01]  /*6440*/  FFMA.FTZ R2, R160, c[0x0][0x2d0], -R0.reuse ;  /* 0x0000b400a0027a23 */ /* 0x100fe20000010800 */
[----:B------:R-:W-:Y:S01]  /*6450*/  MOV R160, R23 ;  /* 0x0000001700a07202 */ /* 0x000fe20000000f00 */
[----:B------:R-:W-:Y:S01]  /*6460*/  FFMA.FTZ R158, R151, c[0x0][0x2d0], -R0 ;  /* 0x0000b400979e7a23 */ /* 0x000fe20000010800 */
[----:B------:R-:W2:Y:S01]  /*6470*/  LDSM.16.MT88.4 R20, [R225+0x2000] ;  /* 0x00200000e114783b */ /* 0x000ea20000004200 */
[----:B------:R-:W-:Y:S01]  /*6480*/  FADD.FTZ R0, R210, R209 ;  /* 0x000000d1d2007221 */ /* 0x000fe20000010000 */
[----:B------:R-:W-:Y:S01]  /*6490*/  MOV R209, R17 ;  /* 0x0000001100d17202 */ /* 0x000fe20000000f00 */
[----:B------:R-:W3:Y:S01]  /*64a0*/  MUFU.EX2 R201, R7 ;  /* 0x0000000700c97308 */ /* 0x000ee20000000800 */
[----:B------:R-:W4:Y:S01]  /*64b0*/  LDSM.16.MT88.4 R16, [R229+0x2000] ;  /* 0x00200000e510783b */ /* 0x000f220000004200 */
[----:B------:R-:W-:Y:S01]  /*64c0*/  MOV R165, R101 ;  /* 0x0000006500a57202 */ /* 0x000fe20000000f00 */
[----:B------:R-:W-:Y:S01]  /*64d0*/  FADD.FTZ R0, R211, R0 ;  /* 0x00000000d3007221 */ /* 0x000fe20000010000 */
[----:B------:R-:W-:-:S02]  /*64e0*/  MOV R210, R88 ;  /* 0x0000005800d27202 */ /* 0x000fc40000000f00 */
[----:B------:R-:W-:Y:S01]  /*64f0*/  MOV R148, R90 ;  /* 0x0000005a00947202 */ /* 0x000fe20000000f00 */
[----:B-1----:R-:W1:Y:S01]  /*6500*/  LDSM.16.MT88.4 R8, [R228+0x2000] ;  /* 0x00200000e408783b */ /* 0x002e620000004200 */
[----:B------:R3:W-:Y:S01]  /*6510*/  MUFU.EX2 R200, R6 ;  /* 0x0000000600c87308 */ /* 0x0007e20000000800 */
[----:B------:R-:W-:Y:S02]  /*6520*/  MOV R151, R91 ;  /* 0x0000005b00977202 */ /* 0x000fe40000000f00 */
[----:B------:R-:W-:Y:S02]  /*6530*/  MOV R180, R84 ;  /* 0x0000005400b47202 */ /* 0x000fe40000000f00 */
[----:B------:R-:W-:Y:S02]  /*6540*/  MOV R177, R85 ;  /* 0x0000005500b17202 */ /* 0x000fe40000000f00 */
[----:B------:R-:W-:Y:S01]  /*6550*/  MOV R176, R86 ;  /* 0x0000005600b07202 */ /* 0x000fe20000000f00 */
[----:B------:R2:W2:Y:S01]  /*6560*/  MUFU.EX2 R199, R5 ;  /* 0x0000000500c77308 */ /* 0x0004a20000000800 */
[----:B------:R-:W-:-:S02]  /*6570*/  MOV R175, R87 ;  /* 0x0000005700af7202 */ /* 0x000fc40000000f00 */
[----:B------:R-:W-:Y:S02]  /*6580*/  MOV R207, R81 ;  /* 0x0000005100cf7202 */ /* 0x000fe40000000f00 */
[----:B------:R-:W-:-:S03]  /*6590*/  MOV R184, R82 ;  /* 0x0000005200b87202 */ /* 0x000fc60000000f00 */
[----:B------:R4:W4:Y:S01]  /*65a0*/  MUFU.EX2 R197, R4 ;  /* 0x0000000400c57308 */ /* 0x0009220000000800 */
[----:B---3--:R-:W-:-:S04]  /*65b0*/  FADD.FTZ R6, R179, R171 ;  /* 0x000000abb3067221 */ /* 0x008fc80000010000 */
[----:B------:R-:W-:Y:S01]  /*65c0*/  FADD.FTZ R31, R181, R6 ;  /* 0x00000006b51f7221 */ /* 0x000fe20000010000 */
[----:B------:R-:W-:Y:S02]  /*65d0*/  F2FP.BF16.PACK_AB R6, R201, R202 ;  /* 0x000000cac906723e */ /* 0x000fe400000010ff */
[----:B------:R-:W-:Y:S01]  /*65e0*/  MUFU.EX2 R193, R27 ;  /* 0x0000001b00c17308 */ /* 0x000fe20000000800 */
[----:B--2---:R-:W-:Y:S01]  /*65f0*/  FADD.FTZ R5, R183, R182 ;  /* 0x000000b6b7057221 */ /* 0x004fe20000010000 */
[----:B------:R-:W-:Y:S02]  /*6600*/  MOV R182, R89 ;  /* 0x0000005900b67202 */ /* 0x000fe40000000f00 */
[----:B------:R-:W-:Y:S01]  /*6610*/  MOV R183, R69 ;  /* 0x0000004500b77202 */ /* 0x000fe20000000f00 */
[----:B------:R-:W-:Y:S01]  /*6620*/  FADD.FTZ R30, R208, R5 ;  /* 0x00000005d01e7221 */ /* 0x000fe20000010000 */
[----:B------:R-:W-:Y:S01]  /*6630*/  F2FP.BF16.PACK_AB R5, R199, R200 ;  /* 0x000000c8c705723e */ /* 0x000fe200000010ff */
[----:B------:R-:W-:Y:S01]  /*6640*/  FADD.FTZ R69, R178, R170 ;  /* 0x000000aab2457221 */ /* 0x000fe20000010000 */
[----:B------:R-:W2:Y:S01]  /*6650*/  MUFU.EX2 R195, R26 ;  /* 0x0000001a00c37308 */ /* 0x000ea20000000800 */
[----:B----4-:R-:W-:-:S02]  /*6660*/  F2FP.BF16.PACK_AB R4, R203, R204 ;  /* 0x000000cccb04723e */ /* 0x010fc400000010ff */
[----:B------:R-:W-:-:S05]  /*6670*/  F2FP.BF16.PACK_AB R7, R198, R197 ;  /* 0x000000c5c607723e */ /* 0x000fca00000010ff */
[----:B------:R-:W3:Y:S02]  /*6680*/  MUFU.EX2 R192, R24 ;  /* 0x0000001800c07308 */ /* 0x000ee40000000800 */
[C---:B------:R-:W-:Y:S06]  /*6690*/  HMMA.16816.F32.BF16 R100, R4.reuse, R20, R76 ;  /* 0x000000140464723c */ /* 0x040fec000004184c */
[----:B------:R4:W-:Y:S02]  /*66a0*/  MUFU.EX2 R194, R3 ;  /* 0x0000000300c27308 */ /* 0x0009e40000000800 */
[C---:B------:R-:W-:Y:S06]  /*66b0*/  HMMA.16816.F32.BF16 R96, R4.reuse, R22, R72 ;  /* 0x000000160460723c */ /* 0x040fec0000041848 */
[----:B------:R1:W1:Y:S02]  /*66c0*/  MUFU.EX2 R196, R2 ;  /* 0x0000000200c47308 */ /* 0x0002640000000800 */
[----:B------:R-:W-:Y:S01]  /*66d0*/  HMMA.16816.F32.BF16 R88, R4, R16, R52 ;  /* 0x000000100458723c */ /* 0x000fe20000041834 */
[----:B----4-:R-:W-:Y:S01]  /*66e0*/  FADD.FTZ R3, R183, R0 ;  /* 0x00000000b7037221 */ /* 0x010fe20000010000 */
[----:B------:R-:W-:-:S06]  /*66f0*/  MOV R183, R182 ;  /* 0x000000b600b77202 */ /* 0x000fcc0000000f00 */
[----:B------:R-:W-:Y:S01]  /*6700*/  HMMA.16816.F32.BF16 R84, R4, R18, R44 ;  /* 0x000000120454723c */ /* 0x000fe2000004182c */
[----:B------:R-:W-:Y:S01]  /*6710*/  FADD.FTZ R0, R213, R31 ;  /* 0x0000001fd5007221 */ /* 0x000fe20000010000 */
[----:B------:R-:W-:-:S06]  /*6720*/  MOV R182, R210 ;  /* 0x000000d200b67202 */ /* 0x000fcc0000000f00 */
[C---:B------:R-:W-:Y:S01]  /*6730*/  HMMA.16816.F32.BF16 R80, R4.reuse, R12, R40 ;  /* 0x0000000c0450723c */ /* 0x040fe20000041828 */
[----:B-1----:R-:W-:Y:S01]  /*6740*/  FADD.FTZ R2, R222, R30 ;  /* 0x0000001ede027221 */ /* 0x002fe20000010000 */
[----:B------:R-:W-:Y:S06]  /*6750*/  MUFU.EX2 R116, R116 ;  /* 0x0000007400747308 */ /* 0x000fec0000000800 */
[----:B------:R-:W-:Y:S01]  /*6760*/  HMMA.16816.F32.BF16 R56, R4, R10, R32 ;  /* 0x0000000a0438723c */ /* 0x000fe20000041820 */
[----:B------:R-:W-:Y:S01]  /*6770*/  FADD.FTZ R24, R212, R69 ;  /* 0x00000045d4187221 */ /* 0x000fe20000010000 */
[----:B------:R-:W-:Y:S01]  /*6780*/  MUFU.EX2 R71, R71 ;  /* 0x0000004700477308 */ /* 0x000fe20000000800 */
[----:B------:R-:W-:-:S05]  /*6790*/  MOV R210, R209 ;  /* 0x000000d100d27202 */ /* 0x000fca0000000f00 */
[----:B------:R-:W-:Y:S01]  /*67a0*/  HMMA.16816.F32.BF16 R76, R4, R14, R48 ;  /* 0x0000000e044c723c */ /* 0x000fe20000041830 */
[----:B------:R-:W-:-:S07]  /*67b0*/  MOV R209, R230 ;  /* 0x000000e600d17202 */ /* 0x000fce0000000f00 */
[----:B------:R-:W-:Y:S01]  /*67c0*/  HMMA.16816.F32.BF16 R72, R4, R8, R36 ;  /* 0x000000080448723c */ /* 0x000fe20000041824 */
[----:B------:R-:W-:Y:S01]  /*67d0*/  MUFU.EX2 R69, R66 ;  /* 0x0000004200457308 */ /* 0x000fe20000000800 */
[----:B------:R1:W5:Y:S01]  /*67e0*/  LDL.LU R230, [R1+0x90] ;  /* 0x0000900001e67983 */ /* 0x0003620000300800 */
[----:B------:R-:W-:-:S06]  /*67f0*/  FADD.FTZ R2, R227, R2 ;  /* 0x00000002e3027221 */ /* 0x000fcc0000010000 */
[----:B------:R-:W-:Y:S01]  /*6800*/  MUFU.EX2 R70, R70 ;  /* 0x0000004600467308 */ /* 0x000fe20000000800 */
[----:B------:R-:W-:Y:S01]  /*6810*/  F2FP.BF16.PACK_AB R4, R191, R189 ;  /* 0x000000bdbf04723e */ /* 0x000fe200000010ff */
[----:B------:R1:W5:Y:S01]  /*6820*/  LDL.LU R227, [R1+0x8c] ;  /* 0x00008c0001e37983 */ /* 0x0003620000300800 */
[----:B--2---:R-:W-:Y:S01]  /*6830*/  F2FP.BF16.PACK_AB R6, R195, R193 ;  /* 0x000000c1c306723e */ /* 0x004fe200000010ff */
[----:B------:R-:W-:Y:S01]  /*6840*/  FADD.FTZ R3, R183, R3 ;  /* 0x00000003b7037221 */ /* 0x000fe20000010000 */
[----:B---3--:R-:W-:Y:S02]  /*6850*/  F2FP.BF16.PACK_AB R5, R192, R190 ;  /* 0x000000bec005723e */ /* 0x008fe400000010ff */
[----:B------:R-:W-:-:S07]  /*6860*/  F2FP.BF16.PACK_AB R7, R196, R194 ;  /* 0x000000c2c407723e */ /* 0x000fce00000010ff */
[C---:B------:R-:W-:Y:S08]  /*6870*/  HMMA.16816.F32.BF16 R52, R4.reuse, R20, R132 ;  /* 0x000000140434723c */ /* 0x040ff00000041884 */
[C---:B------:R-:W-:Y:S01]  /*6880*/  HMMA.16816.F32.BF16 R48, R4.reuse, R22, R128 ;  /* 0x000000160430723c */ /* 0x040fe20000041880 */
[----:B------:R-:W2:Y:S07]  /*6890*/  LDSM.16.MT88.4 R20, [R225+0x2800] ;  /* 0x00280000e114783b */ /* 0x000eae0000004200 */
[C---:B------:R-:W-:Y:S08]  /*68a0*/  HMMA.16816.F32.BF16 R40, R4.reuse, R16, R124 ;  /* 0x000000100428723c */ /* 0x040ff0000004187c */
[C---:B------:R-:W-:Y:S01]  /*68b0*/  HMMA.16816.F32.BF16 R36, R4.reuse, R18, R120 ;  /* 0x000000120424723c */ /* 0x040fe20000041878 */
[----:B------:R-:W3:Y:S07]  /*68c0*/  LDSM.16.MT88.4 R16, [R229+0x2800] ;  /* 0x00280000e510783b */ /* 0x000eee0000004200 */
[C---:B------:R-:W-:Y:S01]  /*68d0*/  HMMA.16816.F32.BF16 R32, R4.reuse, R12, R112 ;  /* 0x0000000c0420723c */ /* 0x040fe20000041870 */
[----:B------:R-:W-:Y:S07]  /*68e0*/  MUFU.EX2 R112, R65 ;  /* 0x0000004100707308 */ /* 0x000fee0000000800 */
[C---:B------:R-:W-:Y:S01]  /*68f0*/  HMMA.16816.F32.BF16 R28, R4.reuse, R14, R108 ;  /* 0x0000000e041c723c */ /* 0x040fe2000004186c */
[----:B------:R-:W4:Y:S01]  /*6900*/  LDSM.16.MT88.4 R12, [R226+0x2800] ;  /* 0x00280000e20c783b */ /* 0x000f220000004200 */
[----:B------:R-:W-:Y:S06]  /*6910*/  MUFU.EX2 R110, R64 ;  /* 0x00000040006e7308 */ /* 0x000fec0000000800 */
[C---:B------:R-:W-:Y:S02]  /*6920*/  HMMA.16816.F32.BF16 R104, R4.reuse, R8, R104 ;  /* 0x000000080468723c */ /* 0x040fe40000041868 */
[----:B------:R-:W-:Y:S06]  /*6930*/  MUFU.EX2 R111, R63 ;  /* 0x0000003f006f7308 */ /* 0x000fec0000000800 */
[----:B------:R-:W-:Y:S01]  /*6940*/  HMMA.16816.F32.BF16 R44, R4, R10, R92 ;  /* 0x0000000a042c723c */ /* 0x000fe2000004185c */
[----:B------:R-:W1:Y:S01]  /*6950*/  LDSM.16.MT88.4 R8, [R228+0x2800] ;  /* 0x00280000e408783b */ /* 0x000e620000004200 */
[----:B------:R-:W2:Y:S08]  /*6960*/  MUFU.EX2 R113, R62 ;  /* 0x0000003e00717308 */ /* 0x000eb00000000800 */
[----:B------:R-:W-:Y:S08]  /*6970*/  MUFU.EX2 R108, R61 ;  /* 0x0000003d006c7308 */ /* 0x000ff00000000800 */
[----:B------:R-:W3:Y:S08]  /*6980*/  MUFU.EX2 R109, R60 ;  /* 0x0000003c006d7308 */ /* 0x000ef00000000800 */
[----:B------:R-:W1:Y:S01]  /*6990*/  MUFU.EX2 R92, R67 ;  /* 0x00000043005c7308 */ /* 0x000e620000000800 */
[----:B------:R-:W-:Y:S01]  /*69a0*/  FADD.FTZ R4, R182, R24 ;  /* 0x00000018b6047221 */ /* 0x000fe20000010000 */
[----:B--2---:R-:W-:-:S03]  /*69b0*/  F2FP.BF16.PACK_AB R6, R113, R111 ;  /* 0x0000006f7106723e */ /* 0x004fc600000010ff */
[----:B------:R-:W-:-:S03]  /*69c0*/  FADD.FTZ R24, R151, R4 ;  /* 0x0000000497187221 */ /* 0x000fc60000010000 */
[----:B------:R-:W-:Y:S01]  /*69d0*/  MUFU.EX2 R63, R140 ;  /* 0x0000008c003f7308 */ /* 0x000fe20000000800 */
[----:B------:R-:W-:Y:S02]  /*69e0*/  F2FP.BF16.PACK_AB R4, R110, R112 ;  /* 0x000000706e04723e */ /* 0x000fe400000010ff */
[----:B---3--:R-:W-:-:S05]  /*69f0*/  F2FP.BF16.PACK_AB R5, R109, R108 ;  /* 0x0000006c6d05723e */ /* 0x008fca00000010ff */
[----:B------:R-:W-:Y:S01]  /*6a00*/  MUFU.EX2 R65, R139 ;  /* 0x0000008b00417308 */ /* 0x000fe20000000800 */
[----:B-1----:R-:W-:-:S07]  /*6a10*/  F2FP.BF16.PACK_AB R7, R92, R69 ;  /* 0x000000455c07723e */ /* 0x002fce00000010ff */
[----:B------:R-:W-:Y:S08]  /*6a20*/  MUFU.EX2 R66, R138 ;  /* 0x0000008a00427308 */ /* 0x000ff00000000800 */
[----:B------:R-:W1:Y:S08]  /*6a30*/  MUFU.EX2 R67, R137 ;  /* 0x0000008900437308 */ /* 0x000e700000000800 */
[----:B------:R-:W2:Y:S01]  /*6a40*/  MUFU.EX2 R64, R136 ;  /* 0x0000008800407308 */ /* 0x000ea20000000800 */
[C---:B------:R-:W-:Y:S08]  /*6a50*/  HMMA.16816.F32.BF16 R100, R4.reuse, R20, R100 ;  /* 0x000000140464723c */ /* 0x040ff00000041864 */
[C---:B------:R-:W-:Y:S08]  /*6a60*/  HMMA.16816.F32.BF16 R96, R4.reuse, R22, R96 ;  /* 0x000000160460723c */ /* 0x040ff00000041860 */
[C---:B------:R-:W-:Y:S08]  /*6a70*/  HMMA.16816.F32.BF16 R88, R4.reuse, R16, R88 ;  /* 0x000000100458723c */ /* 0x040ff00000041858 */
[C---:B------:R-:W-:Y:S08]  /*6a80*/  HMMA.16816.F32.BF16 R84, R4.reuse, R18, R84 ;  /* 0x000000120454723c */ /* 0x040ff00000041854 */
[C---:B----4-:R-:W-:Y:S08]  /*6a90*/  HMMA.16816.F32.BF16 R80, R4.reuse, R12, R80 ;  /* 0x0000000c0450723c */ /* 0x050ff00000041850 */
[C---:B------:R-:W-:Y:S08]  /*6aa0*/  HMMA.16816.F32.BF16 R76, R4.reuse, R14, R76 ;  /* 0x0000000e044c723c */ /* 0x040ff0000004184c */
[C---:B------:R-:W-:Y:S08]  /*6ab0*/  HMMA.16816.F32.BF16 R72, R4.reuse, R8, R72 ;  /* 0x000000080448723c */ /* 0x040ff00000041848 */
[----:B------:R-:W-:Y:S07]  /*6ac0*/  HMMA.16816.F32.BF16 R56, R4, R10, R56 ;  /* 0x0000000a0438723c */ /* 0x000fee0000041838 */
[----:B------:R-:W-:Y:S01]  /*6ad0*/  FADD.FTZ R4, R161, R24 ;  /* 0x00000018a1047221 */ /* 0x000fe20000010000 */
[----:B-1----:R-:W-:-:S02]  /*6ae0*/  F2FP.BF16.PACK_AB R6, R67, R66 ;  /* 0x000000424306723e */ /* 0x002fc400000010ff */
[----:B--2---:R-:W-:Y:S01]  /*6af0*/  F2FP.BF16.PACK_AB R5, R116, R64 ;  /* 0x000000407405723e */ /* 0x004fe200000010ff */
[----:B------:R-:W-:Y:S01]  /*6b00*/  FADD.FTZ R24, R169, R4 ;  /* 0x00000004a9187221 */ /* 0x000fe20000010000 */
[----:B------:R-:W-:Y:S02]  /*6b10*/  F2FP.BF16.PACK_AB R4, R65, R63 ;  /* 0x0000003f4104723e */ /* 0x000fe400000010ff */
[----:B------:R-:W-:Y:S01]  /*6b20*/  F2FP.BF16.PACK_AB R7, R70, R71 ;  /* 0x000000474607723e */ /* 0x000fe200000010ff */
[----:B------:R-:W-:Y:S02]  /*6b30*/  FADD.FTZ R0, R224, R0 ;  /* 0x00000000e0007221 */ /* 0x000fe40000010000 */
[----:B------:R1:W5:Y:S04]  /*6b40*/  LDL.LU R224, [R1+0x88] ;  /* 0x0000880001e07983 */ /* 0x0003680000300800 */
        /* <DEDUP_REMOVED lines=13> */
[----:B------:R-:W-:Y:S01]  /*6c20*/  MOV R213, R187 ;  /* 0x000000bb00d57202 */ /* 0x000fe20000000f00 */
[----:B------:R-:W2:Y:S01]  /*6c30*/  LDL R24, [R1+0x44] ;  /* 0x0000440001187983 */ /* 0x000ea20000100800 */
[----:B------:R-:W-:Y:S02]  /*6c40*/  FADD.FTZ R2, R149, R2 ;  /* 0x0000000295027221 */ /* 0x000fe40000010000 */
[----:B------:R-:W-:Y:S01]  /*6c50*/  FADD.FTZ R0, R160, R0 ;  /* 0x00000000a0007221 */ /* 0x000fe20000010000 */
[----:B------:R-:W-:Y:S01]  /*6c60*/  MOV R211, R166 ;  /* 0x000000a600d37202 */ /* 0x000fe20000000f00 */
[----:B------:R-:W-:Y:S01]  /*6c70*/  FADD.FTZ R2, R162, R2 ;  /* 0x00000002a2027221 */ /* 0x000fe20000010000 */
[----:B------:R-:W-:Y:S01]  /*6c80*/  MOV R127, R185 ;  /* 0x000000b9007f7202 */ /* 0x000fe20000000f00 */
[----:B------:R-:W-:Y:S01]  /*6c90*/  FADD.FTZ R0, R168, R0 ;  /* 0x00000000a8007221 */ /* 0x000fe20000010000 */
[----:B------:R-:W-:Y:S01]  /*6ca0*/  MOV R208, R167 ;  /* 0x000000a700d07202 */ /* 0x000fe20000000f00 */
[----:B------:R-:W-:Y:S01]  /*6cb0*/  FADD.FTZ R2, R173, R2 ;  /* 0x00000002ad027221 */ /* 0x000fe20000010000 */
[----:B------:R-:W-:Y:S01]  /*6cc0*/  MOV R222, R206 ;  /* 0x000000ce00de7202 */ /* 0x000fe20000000f00 */
[----:B------:R-:W-:Y:S01]  /*6cd0*/  FADD.FTZ R3, R150, R3 ;  /* 0x0000000396037221 */ /* 0x000fe20000010000 */
[----:B------:R-:W-:Y:S01]  /*6ce0*/  MUFU.EX2 R62, R141 ;  /* 0x0000008d003e7308 */ /* 0x000fe20000000800 */
[----:B------:R-:W-:Y:S01]  /*6cf0*/  FADD.FTZ R0, R174, R0 ;  /* 0x00000000ae007221 */ /* 0x000fe20000010000 */
[----:B------:R-:W-:Y:S01]  /*6d00*/  LDSM.16.MT88.4 R12, [R228+0x3000] ;  /* 0x00300000e40c783b */ /* 0x000fe20000004200 */
[----:B------:R-:W-:-:S02]  /*6d10*/  FADD.FTZ R2, R177, R2 ;  /* 0x00000002b1027221 */ /* 0x000fc40000010000 */
[----:B------:R-:W-:Y:S01]  /*6d20*/  FADD.FTZ R3, R163, R3 ;  /* 0x00000003a3037221 */ /* 0x000fe20000010000 */
[----:B------:R-:W-:Y:S01]  /*6d30*/  MOV R210, R165 ;  /* 0x000000a500d27202 */ /* 0x000fe20000000f00 */
[----:B------:R-:W-:Y:S01]  /*6d40*/  FADD.FTZ R0, R180, R0 ;  /* 0x00000000b4007221 */ /* 0x000fe20000010000 */
[----:B------:R-:W-:Y:S01]  /*6d50*/  MOV R9, c[0x0][0x2ac] ;  /* 0x0000ab0000097a02 */ /* 0x000fe20000000f00 */
[----:B------:R-:W-:Y:S02]  /*6d60*/  FADD.FTZ R2, R212, R2 ;  /* 0x00000002d4027221 */ /* 0x000fe40000010000 */
[----:B------:R-:W-:Y:S01]  /*6d70*/  FADD.FTZ R4, R249, R4 ;  /* 0x00000004f9047221 */ /* 0x000fe20000010000 */
[----:B------:R-:W-:Y:S01]  /*6d80*/  MOV R209, R184 ;  /* 0x000000b800d17202 */ /* 0x000fe20000000f00 */
[----:B------:R-:W-:Y:S01]  /*6d90*/  FADD.FTZ R3, R172, R3 ;  /* 0x00000003ac037221 */ /* 0x000fe20000010000 */
[----:B------:R-:W-:Y:S01]  /*6da0*/  MOV R206, R164 ;  /* 0x000000a400ce7202 */ /* 0x000fe20000000f00 */
[----:B------:R-:W-:Y:S01]  /*6db0*/  FADD.FTZ R0, R213, R0 ;  /* 0x00000000d5007221 */ /* 0x000fe20000010000 */
[----:B------:R-:W-:Y:S01]  /*6dc0*/  MUFU.EX2 R26, R145 ;  /* 0x00000091001a7308 */ /* 0x000fe20000000800 */
[----:B------:R-:W-:Y:S01]  /*6dd0*/  FADD.FTZ R6, R211, R2 ;  /* 0x00000002d3067221 */ /* 0x000fe20000010000 */
[----:B------:R-:W3:Y:S01]  /*6de0*/  LDSM.16.MT88.4 R160, [R225+0x3000] ;  /* 0x00300000e1a0783b */ /* 0x000ee20000004200 */
[----:B------:R-:W-:-:S02]  /*6df0*/  FADD.FTZ R3, R176, R3 ;  /* 0x00000003b0037221 */ /* 0x000fc40000010000 */
[----:B------:R-:W-:Y:S01]  /*6e00*/  FADD.FTZ R5, R210, R0 ;  /* 0x00000000d2057221 */ /* 0x000fe20000010000 */
[----:B------:R-:W4:Y:S01]  /*6e10*/  LDSM.16.MT88.4 R148, [R229+0x3000] ;  /* 0x00300000e594783b */ /* 0x000f220000004200 */
[----:B------:R-:W-:Y:S02]  /*6e20*/  FADD.FTZ R3, R127, R3 ;  /* 0x000000037f037221 */ /* 0x000fe40000010000 */
[----:B------:R-:W-:Y:S02]  /*6e30*/  IMAD R9, R9, c[0x0][0x1d0], RZ ;  /* 0x0000740009097a24 */ /* 0x000fe400078e02ff */
[----:B------:R-:W-:Y:S02]  /*6e40*/  FADD.FTZ R7, R208, R3 ;  /* 0x00000003d0077221 */ /* 0x000fe40000010000 */
        /* <DEDUP_REMOVED lines=28> */
[----:B------:R-:W1:Y:S08]  /*7010*/  MUFU.EX2 R61, R142 ;  /* 0x0000008e003d7308 */ /* 0x000e700000000800 */
[----:B------:R-:W1:Y:S08]  /*7020*/  MUFU.EX2 R25, R146 ;  /* 0x0000009200197308 */ /* 0x000e700000000800 */
[----:B------:R-:W-:Y:S08]  /*7030*/  MUFU.EX2 R16, R158 ;  /* 0x0000009e00107308 */ /* 0x000ff00000000800 */
[----:B------:R1:W-:Y:S08]  /*7040*/  MUFU.EX2 R60, R143 ;  /* 0x0000008f003c7308 */ /* 0x0003f00000000800 */
[----:B------:R-:W-:Y:S08]  /*7050*/  MUFU.EX2 R23, R147 ;  /* 0x0000009300177308 */ /* 0x000ff00000000800 */
[----:B------:R-:W-:Y:S01]  /*7060*/  MUFU.EX2 R11, R159 ;  /* 0x0000009f000b7308 */ /* 0x000fe20000000800 */
[----:B-1----:R-:W1:Y:S07]  /*7070*/  LDSM.16.MT88.4 R140, [R226+0x3000] ;  /* 0x00300000e28c783b */ /* 0x002e6e0000004200 */
[----:B------:R-:W-:Y:S08]  /*7080*/  MUFU.EX2 R21, R155 ;  /* 0x0000009b00157308 */ /* 0x000ff00000000800 */
[----:B------:R-:W1:Y:S08]  /*7090*/  MUFU.EX2 R27, R144 ;  /* 0x00000090001b7308 */ /* 0x000e700000000800 */
[----:B------:R-:W1:Y:S08]  /*70a0*/  MUFU.EX2 R22, R152 ;  /* 0x0000009800167308 */ /* 0x000e700000000800 */
[----:B------:R-:W2:Y:S08]  /*70b0*/  MUFU.EX2 R10, R188 ;  /* 0x000000bc000a7308 */ /* 0x000eb00000000800 */
[----:B------:R-:W2:Y:S01]  /*70c0*/  MUFU.EX2 R19, R156 ;  /* 0x0000009c00137308 */ /* 0x000ea20000000800 */
[----:B------:R-:W-:-:S02]  /*70d0*/  IADD3 R245, R245, -0x2, RZ ;  /* 0xfffffffef5f57810 */ /* 0x000fc40007ffe0ff */
[----:B------:R-:W-:Y:S02]  /*70e0*/  F2FP.BF16.PACK_AB R128, R61, R62 ;  /* 0x0000003e3d80723e */ /* 0x000fe400000010ff */
[----:B------:R-:W-:Y:S02]  /*70f0*/  F2FP.BF16.PACK_AB R129, R25, R26 ;  /* 0x0000001a1981723e */ /* 0x000fe400000010ff */
[----:B-1----:R-:W-:Y:S02]  /*7100*/  F2FP.BF16.PACK_AB R130, R27, R60 ;  /* 0x0000003c1b82723e */ /* 0x002fe400000010ff */
[----:B------:R-:W-:Y:S02]  /*7110*/  F2FP.BF16.PACK_AB R131, R22, R23 ;  /* 0x000000171683723e */ /* 0x000fe400000010ff */
        /* <DEDUP_REMOVED lines=60> */
[----:B------:R-:W-:Y:S01]  /*74e0*/  F2FP.BF16.PACK_AB R127, R10, R11 ;  /* 0x0000000b0a7f723e */ /* 0x000fe200000010ff */
[C---:B---3--:R-:W-:Y:S08]  /*74f0*/  HMMA.16816.F32.BF16 R184, R128.reuse, R160, R100 ;  /* 0x000000a080b8723c */ /* 0x048ff00000041864 */
[C---:B------:R-:W-:Y:S08]  /*7500*/  HMMA.16816.F32.BF16 R176, R128.reuse, R162, R96 ;  /* 0x000000a280b0723c */ /* 0x040ff00000041860 */
[C---:B----4-:R-:W-:Y:S08]  /*7510*/  HMMA.16816.F32.BF16 R180, R128.reuse, R148, R88 ;  /* 0x0000009480b4723c */ /* 0x050ff00000041858 */
        /* <DEDUP_REMOVED lines=19> */
.L_x_1353:
        /* <DEDUP_REMOVED lines=44> */
.L_x_1404:
        /* <DEDUP_REMOVED lines=32> */
.L_x_1405:
[----:B--2-4-:R-:W-:Y:S04]  /*7b10*/  IADD3 R2, P0, R4, R20, RZ ;  /* 0x0000001404027210 */ /* 0x014fe80007f1e0ff */
[----:B------:R-:W-:Y:S05]  /*7b20*/  IADD3.X R3, R0, R5, RZ, P0, !PT ;  /* 0x0000000500037210 */ /* 0x000fea00007fe4ff */
[----:B------:R-:W-:Y:S01]  /*7b30*/  @!PT LDS RZ, [RZ] ;  /* 0x00000000fffff984 */ /* 0x000fe20000000800 */
[----:B------:R-:W-:Y:S01]  /*7b40*/  @!PT LDS RZ, [RZ] ;  /* 0x00000000fffff984 */ /* 0x000fe20000000800 */
[----:B------:R-:W-:Y:S01]  /*7b50*/  @!PT LDS RZ, [RZ] ;  /* 0x00000000fffff984 */ /* 0x000fe20000000800 */
[----:B------:R1:W-:Y:S04]  /*7b60*/  LDGSTS.E.BYPASS.LTC128B.128 [R243+0x3100], [R2.64], !P5 ;  /* 0x0310000002f37fae */ /* 0x0003e8000e901d46 */
.L_x_1344:
[----:B--234-:R-:W-:Y:S05]  /*7b70*/  BSYNC B0 ;  /* 0x0000000000007941 */ /* 0x01cfea0003800000 */
.L_x_1343:
        /* <DEDUP_REMOVED lines=83> */
[----:B------:R-:W2:Y:S07]  /*80b0*/  LDSM.16.M88.4 R208, [R227] ;  /* 0x00000000e3d0783b */ /* 0x000eae0000000200 */
[-C--:B-----5:R-:W-:Y:S08]  /*80c0*/  HMMA.16816.F32.BF16 R52, R116, R212.reuse, R52 ;  /* 0x000000d47434723c */ /* 0x0a0ff00000041834 */
        /* <DEDUP_REMOVED lines=19> */
[----:B------:R-:W1:Y:S07]  /*8200*/  LDSM.16.M88.4 R116, [R227+0x1000] ;  /* 0x00100000e374783b */ /* 0x000e6e0000000200 */
[-C--:B--2---:R-:W-:Y:S01]  /*8210*/  HMMA.16816.F32.BF16 R4, R204, R208.reuse, R4 ;  /* 0x000000d0cc04723c */ /* 0x084fe20000041804 */
[----:B------:R-:W2:Y:S01]  /*8220*/  LDSM.16.M88.4 R196, [R227+0x2000] ;  /* 0x00200000e3c4783b */ /* 0x000ea20000000200 */
[----:B------:R-:W-:Y:S06]  /*8230*/  DEPBAR.LE SB0, 0x0 ;  /* 0x000080000000791a */ /* 0x000fec0000000000 */
[C---:B------:R-:W-:Y:S01]  /*8240*/  HMMA.16816.F32.BF16 R8, R216.reuse, R208, R8 ;  /* 0x000000d0d808723c */ /* 0x040fe20000041808 */
[----:B------:R-:W-:Y:S07]  /*8250*/  BAR.SYNC.DEFER_BLOCKING 0x0 ;  /* 0x0000000000007b1d */ /* 0x000fee0000010000 */
        /* <DEDUP_REMOVED lines=25> */
[----:B------:R-:W-:Y:S01]  /*83f0*/  HMMA.16816.F32.BF16 R112, R204, R214, R112 ;  /* 0x000000d6cc70723c */ /* 0x000fe20000041870 */
[----:B------:R-:W-:Y:S07]  /*8400*/  @!UPT UIADD3 URZ, URZ, URZ, URZ ;  /* 0x0000003f3f3ff290 */ /* 0x000fee000fffe03f */
[----:B------:R-:W-:-:S11]  /*8410*/  @!P0 BRA `(.L_x_1348) ;  /* 0x000004d000008947 */ /* 0x000fd60003800000 */
[----:B------:R-:W-:Y:S01]  /*8420*/  IMAD.MOV.U32 R244, RZ, RZ, RZ ;  /* 0x000000fffff47224 */ /* 0x000fe200078e00ff */
        /* <DEDUP_REMOVED lines=31> */
[C---:B------:R-:W-:Y:S04]  /*8620*/  LEA R116, P0, R0.reuse, c[0x0][0x1c8], 0x1 ;  /* 0x0000720000747a11 */ /* 0x040fe800078008ff */
[----:B------:R-:W-:Y:S04]  /*8630*/  IADD3.X R2, R247, R3, R2, P1, !PT ;  /* 0x00000003f7027210 */ /* 0x000fe80000ffe402 */
[----:B------:R-:W-:Y:S01]  /*8640*/  LEA.HI.X R0, R0, c[0x0][0x1cc], R2, 0x1, P0 ;  /* 0x0000730000007a11 */ /* 0x000fe200000f0c02 */
[----:B------:R-:W-:-:S05]  /*8650*/  BRA.DIV ~URZ, `(.L_x_1349) ;  /* 0x0000db027f007947 */ /* 0x000fca000b800000 */
[----:B------:R1:W2:Y:S02]  /*8660*/  SHFL.IDX PT, R118, R0, RZ, 0x181f ;  /* 0x00181fff00767589 */ /* 0x0002a400000e0000 */
.L_x_1406:
        /* <DEDUP_REMOVED lines=34> */
.L_x_1407:
[----:B--2-4-:R-:W-:Y:S04]  /*8890*/  IADD3 R2, P0, R116, R119, RZ ;  /* 0x0000007774027210 */ /* 0x014fe80007f1e0ff */
[----:B-1----:R-:W-:Y:S05]  /*88a0*/  IADD3.X R3, R0, R117, RZ, P0, !PT ;  /* 0x0000007500037210 */ /* 0x002fea00007fe4ff */
[----:B------:R-:W-:Y:S01]  /*88b0*/  @!PT LDS RZ, [RZ] ;  /* 0x00000000fffff984 */ /* 0x000fe20000000800 */
[----:B------:R-:W-:Y:S01]  /*88c0*/  @!PT LDS RZ, [RZ] ;  /* 0x00000000fffff984 */ /* 0x000fe20000000800 */
[----:B------:R-:W-:Y:S01]  /*88d0*/  @!PT LDS RZ, [RZ] ;  /* 0x00000000fffff984 */ /* 0x000fe20000000800 */
[----:B------:R1:W-:Y:S04]  /*88e0*/  LDGSTS.E.BYPASS.LTC128B.128 [R243+0x6900], [R2.64], !P5 ;  /* 0x0690000002f37fae */ /* 0x0003e8000e901d46 */
.L_x_1348:
[----:B------:R-:W-:Y:S05]  /*88f0*/  BSYNC B0 ;  /* 0x0000000000007941 */ /* 0x000fea0003800000 */
.L_x_1347:
[----:B------:R-:W2:Y:S01]  /*8900*/  LDL R116, [R1+0x44] ;  /* 0x0000440001747983 */ /* 0x000ea20000100800 */
[----:B------:R-:W-:Y:S03]  /*8910*/  IMAD R0, R245, -0x70, RZ ;  /* 0xffffff90f5007824 */ /* 0x000fe600078e02ff */
[----:B-1----:R-:W2:Y:S04]  /*8920*/  LDL R3, [R1+0x54] ;  /* 0x0000540001037983 */ /* 0x002ea80000100800 */
[----:B------:R-:W3:Y:S04]  /*8930*/  LDL R2, [R1+0x50] ;  /* 0x0000500001027983 */ /* 0x000ee80000100800 */
[----:B------:R-:W0:Y:S01]  /*8940*/  LDGDEPBAR ;  /* 0x00000000000079af */ /* 0x000e220000000000 */
[----:B--2---:R-:W-:Y:S02]  /*8950*/  IADD3 R116, R3, R116, RZ ;  /* 0x0000007403747210 */ /* 0x004fe40007ffe0ff */
[----:B------:R-:W-:Y:S02]  /*8960*/  MOV R3, c[0x0][0x2ac] ;  /* 0x0000ab0000037a02 */ /* 0x000fe40000000f00 */
[----:B---3--:R-:W-:Y:S01]  /*8970*/  IADD3 R0, -R2, 0x1, R0 ;  /* 0x0000000102007810 */ /* 0x008fe20007ffe100 */
[----:B------:R-:W-:Y:S04]  /*8980*/  @P4 IMAD.HI.U32 R2, R116, c[0x0][0x2c8], RZ ;  /* 0x0000b20074024a27 */ /* 0x000fe800078e00ff */
[----:B------:R-:W-:Y:S01]  /*8990*/  IMAD R0, R3, c[0x0][0x1d0], R0 ;  /* 0x0000740003007a24 */ /* 0x000fe200078e0200 */
[----:B------:R-:W-:Y:S04]  /*89a0*/  @P4 SHF.R.U32.HI R116, RZ, c[0x0][0x2cc], R2 ;  /* 0x0000b300ff744a19 */ /* 0x000fe80000011602 */
[----:B------:R-:W-:Y:S01]  /*89b0*/  IADD3 R117, R0, -c[0x0][0x168], RZ ;  /* 0x80005a0000757a10 */ /* 0x000fe20007ffe0ff */
[----:B------:R-:W-:-:S05]  /*89c0*/  BRA.DIV ~URZ, `(.L_x_1351) ;  /* 0x0000ded27f007947 */ /* 0x000fca000b800000 */
[----:B------:R1:W2:Y:S02]  /*89d0*/  SHFL.IDX PT, R0, R116, RZ, 0x1c1f ;  /* 0x001c1fff74007589 */ /* 0x0002a400000e0000 */
.L_x_1408:
[----:B--2---:R-:W-:Y:S05]  /*89e0*/  IMAD.IADD R0, R117, 0x1, R0 ;  /* 0x0000000175007824 */ /* 0x004fea00078e0200 */
[C---:B------:R-:W-:Y:S02]  /*89f0*/  ISETP.GT.AND P0, PT, R0.reuse, RZ, PT ;  /* 0x000000ff0000720c */ /* 0x040fe40003f04270 */
[C---:B------:R-:W-:Y:S02]  /*8a00*/  ISETP.GT.AND P6, PT, R0.reuse, 0x1, PT ;  /* 0x000000010000780c */ /* 0x040fe40003fc4270 */
        /* <DEDUP_REMOVED lines=55> */
[----:B------:R-:W-:Y:S01]  /*8d80*/  FMNMX.FTZ R119, R188, R120, !PT ;  /* 0x00000078bc777209 */ /* 0x000fe20007810000 */
[----:B------:R-:W2:Y:S03]  /*8d90*/  SHFL.IDX PT, R3, R116, 0x1, 0x1c1f ;  /* 0x003c1f0074037f89 */ /* 0x000ea600000e0000 */
[----:B------:R-:W-:Y:S04]  /*8da0*/  FMNMX.FTZ R119, R197, R119, !PT ;  /* 0x00000077c5777209 */ /* 0x000fe80007810000 */
[----:B------:R-:W-:Y:S01]  /*8db0*/  FMNMX.FTZ R119, R196, R119, !PT ;  /* 0x00000077c4777209 */ /* 0x000fe20007810000 */
[----:B------:R-:W3:Y:S03]  /*8dc0*/  SHFL.IDX PT, R2, R116, 0x2, 0x1c1f ;  /* 0x005c1f0074027f89 */ /* 0x000ee600000e0000 */
[----:B------:R-:W-:Y:S04]  /*8dd0*/  FMNMX.FTZ R119, R195, R119, !PT ;  /* 0x00000077c3777209 */ /* 0x000fe80007810000 */
[----:B------:R-:W-:Y:S01]  /*8de0*/  FMNMX.FTZ R119, R194, R119, !PT ;  /* 0x00000077c2777209 */ /* 0x000fe20007810000 */
[----:B------:R-:W4:Y:S03]  /*8df0*/  SHFL.IDX PT, R0, R116, 0x3, 0x1c1f ;  /* 0x007c1f0074007f89 */ /* 0x000f2600000e0000 */
[----:B------:R-:W-:Y:S04]  /*8e00*/  FMNMX.FTZ R119, R193, R119, !PT ;  /* 0x00000077c1777209 */ /* 0x000fe80007810000 */
[----:B------:R-:W-:Y:S04]  /*8e10*/  FMNMX.FTZ R119, R192, R119, !PT ;  /* 0x00000077c0777209 */ /* 0x000fe80007810000 */
[----:B------:R-:W-:Y:S04]  /*8e20*/  FMNMX.FTZ R119, R191, R119, !PT ;  /* 0x00000077bf777209 */ /* 0x000fe80007810000 */
[----:B------:R-:W-:Y:S04]  /*8e30*/  FMNMX.FTZ R119, R190, R119, !PT ;  /* 0x00000077be777209 */ /* 0x000fe80007810000 */
[----:B------:R-:W-:Y:S04]  /*8e40*/  FMNMX.FTZ R119, R189, R119, !PT ;  /* 0x00000077bd777209 */ /* 0x000fe80007810000 */
[----:B------:R-:W-:Y:S01]  /*8e50*/  FMNMX.FTZ R119, R48, R119, !PT ;  /* 0x0000007730777209 */ /* 0x000fe20007810000 */
[C---:B--2---:R-:W-:Y:S02]  /*8e60*/  IMAD.IADD R3, R117.reuse, 0x1, R3 ;  /* 0x0000000175037824 */ /* 0x044fe400078e0203 */
[----:B---3--:R-:W-:Y:S01]  /*8e70*/  IMAD.IADD R2, R117, 0x1, R2 ;  /* 0x0000000175027824 */ /* 0x008fe200078e0202 */
[----:B------:R-:W-:Y:S01]  /*8e80*/  FMNMX.FTZ R119, R49, R119, !PT ;  /* 0x0000007731777209 */ /* 0x000fe20007810000 */
[----:B----4-:R-:W-:Y:S01]  /*8e90*/  IMAD.IADD R0, R117, 0x1, R0 ;  /* 0x0000000175007824 */ /* 0x010fe200078e0200 */
[C---:B------:R-:W-:Y:S02]  /*8ea0*/  ISETP.GT.AND P0, PT, R3.reuse, 0x8, PT ;  /* 0x000000080300780c */ /* 0x040fe40003f04270 */
[C---:B------:R-:W-:Y:S02]  /*8eb0*/  ISETP.GT.AND P1, PT, R3.reuse, 0x1, PT ;  /* 0x000000010300780c */ /* 0x040fe40003f24270 */
        /* <DEDUP_REMOVED lines=11> */
[----:B------:R-:W-:Y:S02]  /*8f70*/  ISETP.GT.AND P1, PT, R3, 0x18, PT ;  /* 0x000000180300780c */ /* 0x000fe40003f24270 */
[----:B------:R-:W-:Y:S02]  /*8f80*/  FSEL R55, R55, -INF , P0 ;  /* 0xff80000037377808 */ /* 0x000fe40000000000 */
[C---:B------:R-:W-:Y:S02]  /*8f90*/  ISETP.GT.AND P0, PT, R3.reuse, 0x39, PT ;  /* 0x000000390300780c */ /* 0x040fe40003f04270 */
[----:B------:R-:W-:Y:S02]  /*8fa0*/  ISETP.GT.AND P6, PT, R3, RZ, PT ;  /* 0x000000ff0300720c */ /* 0x000fe40003fc4270 */
[----:B------:R-:W-:Y:S02]  /*8fb0*/  FSEL R67, R67, -INF , P0 ;  /* 0xff80000043437808 */ /* 0x000fe40000000000 */
[C---:B------:R-:W-:Y:S02]  /*8fc0*/  ISETP.GT.AND P0, PT, R3.reuse, 0x48, PT ;  /* 0x000000480300780c */ /* 0x040fe40003f04270 */
        /* <DEDUP_REMOVED lines=8> */
[----:B------:R-:W-:Y:S02]  /*9050*/  ISETP.GT.AND P0, PT, R2, RZ, PT ;  /* 0x000000ff0200720c */ /* 0x000fe40003f04270 */
        /* <DEDUP_REMOVED lines=39> */
[----:B------:R-:W-:Y:S02]  /*92d0*/  ISETP.GT.AND P6, PT, R2, 0x1, PT ;  /* 0x000000010200780c */ /* 0x000fe40003fc4270 */
[----:B------:R-:W-:Y:S02]  /*92e0*/  ISETP.GT.AND P1, PT, R0, RZ, PT ;  /* 0x000000ff0000720c */ /* 0x000fe40003f24270 */
        /* <DEDUP_REMOVED lines=92> */
[----:B------:R-:W-:Y:S02]  /*98b0*/  FSEL R91, R91, -INF , P0 ;  /* 0xff8000005b5b7808 */ /* 0x000fe40000000000 */
[----:B------:R-:W-:Y:S02]  /*98c0*/  ISETP.GT.AND P0, PT, R2, 0x58, PT ;  /* 0x000000580200780c */ /* 0x000fe40003f04270 */
        /* <DEDUP_REMOVED lines=12> */
[----:B------:R-:W-:Y:S02]  /*9990*/  FSEL R95, R95, -INF , P0 ;  /* 0xff8000005f5f7808 */ /* 0x000fe40000000000 */
[C---:B------:R-:W-:Y:S02]  /*99a0*/  ISETP.GT.AND P0, PT, R2.reuse, 0x61, PT ;  /* 0x000000610200780c */ /* 0x040fe40003f04270 */
        /* <DEDUP_REMOVED lines=63> */
[----:B--2---:R-:W-:Y:S02]  /*9da0*/  FMNMX.FTZ R118, R118, R3, !PT ;  /* 0x0000000376767209 */ /* 0x004fe40007810000 */
        /* <DEDUP_REMOVED lines=15> */
[----:B------:R-:W2:Y:S01]  /*9ea0*/  SHFL.BFLY PT, R3, R118, 0x1, 0x1f ;  /* 0x0c201f0076037f89 */ /* 0x000ea200000e0000 */
[----:B------:R-:W-:Y:S02]  /*9eb0*/  FMNMX.FTZ R119, R96, R119, !PT ;  /* 0x0000007760777209 */ /* 0x000fe40007810000 */
[----:B------:R-:W-:Y:S02]  /*9ec0*/  FMNMX.FTZ R2, R91, R2, !PT ;  /* 0x000000025b027209 */ /* 0x000fe40007810000 */
[----:B------:R-:W-:Y:S02]  /*9ed0*/  FMNMX.FTZ R119, R97, R119, !PT ;  /* 0x0000007761777209 */ /* 0x000fe40007810000 */
[----:B------:R-:W-:Y:S01]  /*9ee0*/  FMNMX.FTZ R2, R94, R2, !PT ;  /* 0x000000025e027209 */ /* 0x000fe20007810000 */
[----:B------:R-:W3:Y:S01]  /*9ef0*/  SHFL.BFLY PT, R117, R0, 0x1, 0x1f ;  /* 0x0c201f0000757f89 */ /* 0x000ee200000e0000 */
[----:B------:R-:W-:Y:S02]  /*9f00*/  FMNMX.FTZ R119, R100, R119, !PT ;  /* 0x0000007764777209 */ /* 0x000fe40007810000 */
[----:B------:R-:W-:Y:S02]  /*9f10*/  FMNMX.FTZ R2, R95, R2, !PT ;  /* 0x000000025f027209 */ /* 0x000fe40007810000 */
[----:B------:R-:W-:Y:S02]  /*9f20*/  FMNMX.FTZ R119, R101, R119, !PT ;  /* 0x0000007765777209 */ /* 0x000fe40007810000 */
[----:B------:R-:W-:Y:S02]  /*9f30*/  FSEL R107, R107, -INF , P6 ;  /* 0xff8000006b6b7808 */ /* 0x000fe40003000000 */
[----:B-1----:R-:W-:Y:S02]  /*9f40*/  FMNMX.FTZ R116, R106, R2, !PT ;  /* 0x000000026a747209 */ /* 0x002fe40007810000 */
[----:B------:R-:W-:Y:S02]  /*9f50*/  FMNMX.FTZ R119, R112, R119, !PT ;  /* 0x0000007770777209 */ /* 0x000fe40007810000 */
[----:B------:R-:W-:Y:S02]  /*9f60*/  FSEL R110, R110, -INF , P1 ;  /* 0xff8000006e6e7808 */ /* 0x000fe40000800000 */
[----:B------:R-:W-:Y:S02]  /*9f70*/  FMNMX.FTZ R116, R107, R116, !PT ;  /* 0x000000746b747209 */ /* 0x000fe40007810000 */
[----:B------:R-:W-:Y:S02]  /*9f80*/  FMNMX.FTZ R119, R113, R119, !PT ;  /* 0x0000007771777209 */ /* 0x000fe40007810000 */
[----:B------:R-:W-:Y:S02]  /*9f90*/  FSEL R111, R111, -INF , P0 ;  /* 0xff8000006f6f7808 */ /* 0x000fe40000000000 */
[----:B------:R-:W-:Y:S01]  /*9fa0*/  FMNMX.FTZ R116, R110, R116, !PT ;  /* 0x000000746e747209 */ /* 0x000fe20007810000 */
[----:B------:R-:W1:Y:S01]  /*9fb0*/  SHFL.BFLY PT, R5, R119, 0x2, 0x1f ;  /* 0x0c401f0077057f89 */ /* 0x000e6200000e0000 */
[----:B--2---:R-:W-:Y:S02]  /*9fc0*/  FMNMX.FTZ R118, R118, R3, !PT ;  /* 0x0000000376767209 */ /* 0x004fe40007810000 */
[----:B------:R-:W-:Y:S02]  /*9fd0*/  FMNMX.FTZ R116, R111, R116, !PT ;  /* 0x000000746f747209 */ /* 0x000fe40007810000 */
[----:B---3--:R-:W-:Y:S03]  /*9fe0*/  FMNMX.FTZ R117, R0, R117, !PT ;  /* 0x0000007500757209 */ /* 0x008fe60007810000 */
[----:B------:R-:W2:Y:S01]  /*9ff0*/  SHFL.BFLY PT, R0, R116, 0x2, 0x1f ;  /* 0x0c401f0074007f89 */ /* 0x000ea200000e0000 */
[----:B-1----:R-:W-:Y:S07]  /*a000*/  FMNMX.FTZ R119, R5, R119, !PT ;  /* 0x0000007705777209 */ /* 0x002fee0007810000 */
[----:B------:R-:W1:Y:S01]  /*a010*/  SHFL.BFLY PT, R4, R119, 0x1, 0x1f ;  /* 0x0c201f0077047f89 */ /* 0x000e6200000e0000 */
[----:B--2---:R-:W-:Y:S07]  /*a020*/  FMNMX.FTZ R116, R116, R0, !PT ;  /* 0x0000000074747209 */ /* 0x004fee0007810000 */
[----:B------:R2:W3:Y:S01]  /*a030*/  SHFL.BFLY PT, R0, R116, 0x1, 0x1f ;  /* 0x0c201f0074007f89 */ /* 0x0004e200000e0000 */
[----:B-1----:R-:W-:Y:S07]  /*a040*/  FMNMX.FTZ R119, R119, R4, !PT ;  /* 0x0000000477777209 */ /* 0x002fee0007810000 */
.L_x_1409:
[C---:B------:R-:W-:Y:S01]  /*a050*/  FMUL.FTZ R2, R119.reuse, c[0x0][0x2d0] ;  /* 0x0000b40077027a20 */ /* 0x040fe20000410000 */
[C---:B------:R-:W-:Y:S01]  /*a060*/  FSETP.NEU.FTZ.AND P0, PT, R119.reuse, -INF , PT ;  /* 0xff8000007700780b */ /* 0x040fe20003f1d000 */
[----:B------:R-:W-:Y:S01]  /*a070*/  WARPSYNC 0xffffffff ;  /* 0xffffffff00007948 */ /* 0x000fe20003800000 */
[----:B---3--:R-:W-:Y:S02]  /*a080*/  FMNMX.FTZ R68, R0, R116, !PT ;  /* 0x0000007400447209 */ /* 0x008fe40007810000 */
[----:B------:R-:W-:Y:S02]  /*a090*/  FSEL R2, R2, RZ, P0 ;  /* 0x000000ff02027208 */ /* 0x000fe40000000000 */
[----:B------:R-:W-:Y:S02]  /*a0a0*/  FSEL R0, R119, RZ, P0 ;  /* 0x000000ff77007208 */ /* 0x000fe40000000000 */
[----:B------:R-:W-:Y:S01]  /*a0b0*/  FSETP.NEU.FTZ.AND P1, PT, R118, -INF , PT ;  /* 0xff8000007600780b */ /* 0x000fe20003f3d000 */
[--C-:B------:R-:W-:Y:S01]  /*a0c0*/  FFMA.FTZ R198, R49, c[0x0][0x2d0], -R2.reuse ;  /* 0x0000b40031c67a23 */ /* 0x100fe20000010802 */
[----:B------:R-:W-:Y:S01]  /*a0d0*/  FSETP.NEU.FTZ.AND P0, PT, R117, -INF , PT ;  /* 0xff8000007500780b */ /* 0x000fe20003f1d000 */
[--C-:B------:R-:W-:Y:S01]  /*a0e0*/  FFMA.FTZ R217, R84, c[0x0][0x2d0], -R2.reuse ;  /* 0x0000b40054d97a23 */ /* 0x100fe20000010802 */
[----:B------:R-:W3:Y:S01]  /*a0f0*/  LDL.LU R49, [R1+0xc] ;  /* 0x00000c0001317983 */ /* 0x000ee20000300800 */
        /* <DEDUP_REMOVED lines=10> */
[----:B------:R-:W-:Y:S02]  /*a1a0*/  FFMA.FTZ R249, R97, c[0x0][0x2d0], -R2 ;  /* 0x0000b40061f97a23 */ /* 0x000fe40000010802 */
[----:B------:R-:W-:Y:S01]  /*a1b0*/  FADD.FTZ R4, -R0, R120 ;  /* 0x0000007800047221 */ /* 0x000fe20000010100 */
[----:B------:R-:W-:Y:S01]  /*a1c0*/  FSEL R0, R118, RZ, P1 ;  /* 0x000000ff76007208 */ /* 0x000fe20000800000 */
        /* <DEDUP_REMOVED lines=21> */
[----:B------:R-:W-:Y:S02]  /*a320*/  FMUL.FTZ R2, R118, c[0x0][0x2d0] ;  /* 0x0000b40076027a20 */ /* 0x000fe40000410000 */
[----:B------:R-:W-:Y:S01]  /*a330*/  FADD.FTZ R3, -R0, R121 ;  /* 0x0000007900037221 */ /* 0x000fe20000010100 */
[----:B------:R-:W-:Y:S02]  /*a340*/  FSEL R0, R117, RZ, P0 ;  /* 0x000000ff75007208 */ /* 0x000fe40000000000 */
[----:B------:R-:W-:Y:S01]  /*a350*/  FSEL R2, R2, RZ, P1 ;  /* 0x000000ff02027208 */ /* 0x000fe20000800000 */
[----:B------:R-:W-:Y:S01]  /*a360*/  FMUL.FTZ R3, R3, c[0x0][0x2d0] ;  /* 0x0000b40003037a20 */ /* 0x000fe20000410000 */
[----:B------:R-:W-:Y:S01]  /*a370*/  MUFU.EX2 R203, R203 ;  /* 0x000000cb00cb7308 */ /* 0x000fe20000000800 */
[----:B------:R-:W-:Y:S02]  /*a380*/  FADD.FTZ R0, -R0, R122 ;  /* 0x0000007a00007221 */ /* 0x000fe40000010100 */
[--C-:B------:R-:W-:Y:S02]  /*a390*/  FFMA.FTZ R9, R33, c[0x0][0x2d0], -R2.reuse ;  /* 0x0000b40021097a23 */ /* 0x100fe40000010802 */
[--C-:B--2---:R-:W-:Y:S01]  /*a3a0*/  FFMA.FTZ R116, R51, c[0x0][0x2d0], -R2.reuse ;  /* 0x0000b40033747a23 */ /* 0x104fe20000010802 */
[----:B------:R-:W2:Y:S01]  /*a3b0*/  LDL.LU R33, [R1+0x8] ;  /* 0x0000080001217983 */ /* 0x000ea20000300800 */
        /* <DEDUP_REMOVED lines=34> */
[----:B------:R-:W-:Y:S03]  /*a5e0*/  FMUL.FTZ R0, R0, c[0x0][0x2d0] ;  /* 0x0000b40000007a20 */ /* 0x000fe60000410000 */
[----:B------:R-:W-:Y:S02]  /*a5f0*/  FSEL R2, R2, RZ, P0 ;  /* 0x000000ff02027208 */ /* 0x000fe40000000000 */
[----:B------:R-:W-:Y:S03]  /*a600*/  FSETP.NEU.FTZ.AND P0, PT, R68, -INF , PT ;  /* 0xff8000004400780b */ /* 0x000fe60003f1d000 */
        /* <DEDUP_REMOVED lines=18> */
[--C-:B------:R-:W-:Y:S02]  /*a730*/  FFMA.FTZ R38, R92, c[0x0][0x2d0], -R2.reuse ;  /* 0x0000b4005c267a23 */ /* 0x100fe40000010802 */
[--C-:B------:R-:W-:Y:S01]  /*a740*/  FFMA.FTZ R39, R93, c[0x0][0x2d0], -R2.reuse ;  /* 0x0000b4005d277a23 */ /* 0x100fe20000010802 */
[----:B------:R-:W-:Y:S01]  /*a750*/  MUFU.EX2 R0, R0 ;  /* 0x0000000000007308 */ /* 0x000fe20000000800 */
[--C-:B------:R-:W-:Y:S02]  /*a760*/  FFMA.FTZ R83, R105, c[0x0][0x2d0], -R2.reuse ;  /* 0x0000b40069537a23 */ /* 0x100fe40000010802 */
[--C-:B------:R-:W-:Y:S02]  /*a770*/  FFMA.FTZ R82, R108, c[0x0][0x2d0], -R2.reuse ;  /* 0x0000b4006c527a23 */ /* 0x100fe40000010802 */
[--C-:B-1----:R-:W-:Y:S02]  /*a780*/  FFMA.FTZ R5, R20, c[0x0][0x2d0], -R2.reuse ;  /* 0x0000b40014057a23 */ /* 0x102fe40000010802 */
        /* <DEDUP_REMOVED lines=10> */
[----:B------:R-:W-:Y:S08]  /*a830*/  MOV R73, R36 ;  /* 0x0000002400497202 */ /* 0x000ff00000000f00 */
[----:B------:R-:W-:Y:S01]  /*a840*/  MUFU.EX2 R191, R191 ;  /* 0x000000bf00bf7308 */ /* 0x000fe20000000800 */
[----:B-1----:R-:W-:Y:S01]  /*a850*/  FFMA.FTZ R5, R18, c[0x0][0x2d0], -R2 ;  /* 0x0000b40012057a23 */ /* 0x002fe20000010802 */
[----:B------:R-:W-:Y:S08]  /*a860*/  FSEL R2, R68, RZ, P0 ;  /* 0x000000ff44027208 */ /* 0x000ff00000000000 */
[----:B------:R1:W-:Y:S01]  /*a870*/  MUFU.EX2 R76, R5 ;  /* 0x00000005004c7308 */ /* 0x0003e20000000800 */
[----:B------:R-:W-:Y:S02]  /*a880*/  FADD.FTZ R6, -R2, R123 ;  /* 0x0000007b02067221 */ /* 0x000fe40000010100 */
[----:B------:R-:W-:Y:S07]  /*a890*/  FMUL.FTZ R2, R4, c[0x0][0x2d0] ;  /* 0x0000b40004027a20 */ /* 0x000fee0000410000 */
[----:B------:R-:W4:Y:S10]  /*a8a0*/  MUFU.EX2 R2, R2 ;  /* 0x0000000200027308 */ /* 0x000f340000000800 */
[----:B------:R-:W-:Y:S01]  /*a8b0*/  MUFU.EX2 R190, R190 ;  /* 0x000000be00be7308 */ /* 0x000fe20000000800 */
[----:B-1----:R-:W-:Y:S05]  /*a8c0*/  FMUL.FTZ R5, R68, c[0x0][0x2d0] ;  /* 0x0000b40044057a20 */ /* 0x002fea0000410000 */
[----:B------:R-:W-:Y:S04]  /*a8d0*/  FSEL R5, R5, RZ, P0 ;  /* 0x000000ff05057208 */ /* 0x000fe80000000000 */
[----:B------:R-:W-:Y:S01]  /*a8e0*/  MUFU.EX2 R202, R202 ;  /* 0x000000ca00ca7308 */ /* 0x000fe20000000800 */
[--C-:B------:R-:W-:Y:S02]  /*a8f0*/  FFMA.FTZ R221, R62, c[0x0][0x2d0], -R5.reuse ;  /* 0x0000b4003edd7a23 */ /* 0x100fe40000010805 */
[----:B------:R-:W5:Y:S01]  /*a900*/  LDL.LU R62, [R1+0x10] ;  /* 0x00001000013e7983 */ /* 0x000f620000300800 */
[--C-:B------:R-:W-:Y:S02]  /*a910*/  FFMA.FTZ R220, R59, c[0x0][0x2d0], -R5.reuse ;  /* 0x0000b4003bdc7a23 */ /* 0x100fe40000010805 */
[--C-:B------:R-:W-:Y:S04]  /*a920*/  FFMA.FTZ R92, R27, c[0x0][0x2d0], -R5.reuse ;  /* 0x0000b4001b5c7a23 */ /* 0x100fe80000010805 */
[----:B------:R-:W-:Y:S01]  /*a930*/  MUFU.EX2 R189, R189 ;  /* 0x000000bd00bd7308 */ /* 0x000fe20000000800 */
[----:B------:R-:W2:Y:S01]  /*a940*/  LDL.LU R59, [R1+0x14] ;  /* 0x00001400013b7983 */ /* 0x000ea20000300800 */
[--C-:B------:R-:W-:Y:S02]  /*a950*/  FFMA.FTZ R27, R78, c[0x0][0x2d0], -R5.reuse ;  /* 0x0000b4004e1b7a23 */ /* 0x100fe40000010805 */
[--C-:B------:R-:W-:Y:S02]  /*a960*/  FFMA.FTZ R18, R79, c[0x0][0x2d0], -R5.reuse ;  /* 0x0000b4004f127a23 */ /* 0x100fe40000010805 */
[--C-:B------:R-:W-:Y:S01]  /*a970*/  FFMA.FTZ R109, R47, c[0x0][0x2d0], -R5.reuse ;  /* 0x0000b4002f6d7a23 */ /* 0x100fe20000010805 */
[----:B------:R-:W-:Y:S01]  /*a980*/  MOV R47, R77 ;  /* 0x0000004d002f7202 */ /* 0x000fe20000000f00 */
[--C-:B------:R-:W-:Y:S01]  /*a990*/  FFMA.FTZ R123, R58, c[0x0][0x2d0], -R5.reuse ;  /* 0x0000b4003a7b7a23 */ /* 0x100fe20000010805 */
[----:B------:R-:W-:Y:S01]  /*a9a0*/  MOV R58, R53 ;  /* 0x00000035003a7202 */ /* 0x000fe20000000f00 */
[----:B------:R-:W-:Y:S01]  /*a9b0*/  MUFU.EX2 R188, R188 ;  /* 0x000000bc00bc7308 */ /* 0x000fe20000000800 */
[--C-:B------:R-:W-:Y:S02]  /*a9c0*/  FFMA.FTZ R7, R21, c[0x0][0x2d0], -R5.reuse ;  /* 0x0000b40015077a23 */ /* 0x100fe40000010805 */
[--C-:B------:R-:W-:Y:S02]  /*a9d0*/  FFMA.FTZ R4, R19, c[0x0][0x2d0], -R5.reuse ;  /* 0x0000b40013047a23 */ /* 0x100fe40000010805 */
[--C-:B------:R-:W-:Y:S02]  /*a9e0*/  FFMA.FTZ R66, R90, c[0x0][0x2d0], -R5.reuse ;  /* 0x0000b4005a427a23 */ /* 0x100fe40000010805 */
        /* <DEDUP_REMOVED lines=25> */
[----:B------:R-:W1:Y:S01]  /*ab80*/  MUFU.EX2 R107, R14 ;  /* 0x0000000e006b7308 */ /* 0x000e620000000800 */
        /* <DEDUP_REMOVED lines=36> */
[----:B----4-:R-:W-:Y:S01]  /*add0*/  FMUL.FTZ R53, R2, R157 ;  /* 0x0000009d02357220 */ /* 0x010fe20000410000 */
[----:B------:R-:W-:Y:S01]  /*ade0*/  MOV R157, R76 ;  /* 0x0000004c009d7202 */ /* 0x000fe20000000f00 */
[C---:B--2---:R-:W-:Y:S01]  /*adf0*/  FFMA.FTZ R10, R0.reuse, R33, R80 ;  /* 0x00000021000a7223 */ /* 0x044fe20000010050 */
[----:B------:R-:W2:Y:S01]  /*ae00*/  LDSM.16.MT88.4 R76, [R225] ;  /* 0x00000000e14c783b */ /* 0x000ea20000004200 */
[----:B------:R-:W-:Y:S01]  /*ae10*/  FMUL.FTZ R8, R0, R152 ;  /* 0x0000009800087220 */ /* 0x000fe20000410000 */
[----:B------:R-:W-:Y:S01]  /*ae20*/  F2FP.BF16.PACK_AB R72, R70, R22 ;  /* 0x000000164648723e */ /* 0x000fe200000010ff */
[C---:B------:R-:W-:Y:S01]  /*ae30*/  FMUL.FTZ R9, R0.reuse, R153 ;  /* 0x0000009900097220 */ /* 0x040fe20000410000 */
[----:B------:R-:W-:Y:S01]  /*ae40*/  MOV R19, R37 ;  /* 0x0000002500137202 */ /* 0x000fe20000000f00 */
[C---:B------:R-:W-:Y:S01]  /*ae50*/  FMUL.FTZ R12, R0.reuse, R160 ;  /* 0x000000a0000c7220 */ /* 0x040fe20000410000 */
[----:B------:R-:W-:Y:S01]  /*ae60*/  F2FP.BF16.PACK_AB R73, R23, R34 ;  /* 0x000000221749723e */ /* 0x000fe200000010ff */
[C---:B------:R-:W-:Y:S01]  /*ae70*/  FMUL.FTZ R13, R0.reuse, R161 ;  /* 0x000000a1000d7220 */ /* 0x040fe20000410000 */
[----:B------:R-:W-:Y:S01]  /*ae80*/  F2FP.BF16.PACK_AB R80, R71, R80 ;  /* 0x000000504750723e */ /* 0x000fe200000010ff */
[----:B------:R-:W-:Y:S01]  /*ae90*/  FMUL.FTZ R24, R0, R144 ;  /* 0x0000009000187220 */ /* 0x000fe20000410000 */
[----:B------:R-:W-:Y:S01]  /*aea0*/  F2FP.BF16.PACK_AB R82, R252, R157 ;  /* 0x0000009dfc52723e */ /* 0x000fe200000010ff */
[C---:B------:R-:W-:Y:S01]  /*aeb0*/  FMUL.FTZ R25, R0.reuse, R145 ;  /* 0x0000009100197220 */ /* 0x040fe20000410000 */
[----:B------:R-:W-:Y:S01]  /*aec0*/  MOV R145, R31 ;  /* 0x0000001f00917202 */ /* 0x000fe20000000f00 */
[C---:B------:R-:W-:Y:S01]  /*aed0*/  FMUL.FTZ R28, R0.reuse, R148 ;  /* 0x00000094001c7220 */ /* 0x040fe20000410000 */
[----:B------:R-:W-:Y:S01]  /*aee0*/  MOV R148, R83 ;  /* 0x0000005300947202 */ /* 0x000fe20000000f00 */
[C---:B------:R-:W-:Y:S01]  /*aef0*/  FMUL.FTZ R29, R0.reuse, R149 ;  /* 0x00000095001d7220 */ /* 0x040fe20000410000 */
[----:B-1----:R-:W-:Y:S01]  /*af00*/  F2FP.BF16.PACK_AB R83, R107, R91 ;  /* 0x0000005b6b53723e */ /* 0x002fe200000010ff */
[C---:B------:R-:W-:Y:S01]  /*af10*/  FMUL.FTZ R40, R0.reuse, R136 ;  /* 0x0000008800287220 */ /* 0x040fe20000410000 */
[----:B------:R-:W-:Y:S01]  /*af20*/  MOV R149, R26 ;  /* 0x0000001a00957202 */ /* 0x000fe20000000f00 */
[C---:B------:R-:W-:Y:S01]  /*af30*/  FMUL.FTZ R41, R0.reuse, R137 ;  /* 0x0000008900297220 */ /* 0x040fe20000410000 */
[----:B------:R-:W-:Y:S01]  /*af40*/  MOV R137, R48 ;  /* 0x0000003000897202 */ /* 0x000fe20000000f00 */
[C---:B------:R-:W-:Y:S01]  /*af50*/  FMUL.FTZ R44, R0.reuse, R140 ;  /* 0x0000008c002c7220 */ /* 0x040fe20000410000 */
[----:B------:R-:W-:Y:S01]  /*af60*/  MOV R144, R42 ;  /* 0x0000002a00907202 */ /* 0x000fe20000000f00 */
[C---:B------:R-:W-:Y:S01]  /*af70*/  FMUL.FTZ R45, R0.reuse, R141 ;  /* 0x0000008d002d7220 */ /* 0x040fe20000410000 */
[----:B------:R-:W-:Y:S01]  /*af80*/  F2FP.BF16.PACK_AB R74, R137, R35 ;  /* 0x00000023894a723e */ /* 0x000fe200000010ff */
        /* <DEDUP_REMOVED lines=8> */
[C---:B---3--:R-:W-:Y:S01]  /*b010*/  FFMA.FTZ R0, R2.reuse, R49, R22 ;  /* 0x0000003102007223 */ /* 0x048fe20000010016 */
[----:B------:R-:W-:Y:S01]  /*b020*/  MUFU.EX2 R124, R86 ;  /* 0x00000056007c7308 */ /* 0x000fe20000000800 */
[----:B------:R-:W-:Y:S01]  /*b030*/  FMUL.FTZ R49, R2, R165 ;  /* 0x000000a502317220 */ /* 0x000fe20000410000 */
[----:B------:R-:W-:Y:S01]  /*b040*/  MOV R165, R52 ;  /* 0x0000003400a57202 */ /* 0x000fe20000000f00 */
[----:B------:R-:W-:Y:S01]  /*b050*/  FADD.FTZ R70, R70, R0 ;  /* 0x0000000046467221 */ /* 0x000fe20000010000 */
[----:B------:R-:W-:Y:S01]  /*b060*/  MOV R141, R54 ;  /* 0x00000036008d7202 */ /* 0x000fe20000000f00 */
[----:B------:R-:W-:Y:S01]  /*b070*/  FMUL.FTZ R0, R6, c[0x0][0x2d0] ;  /* 0x0000b40006007a20 */ /* 0x000fe20000410000 */
[----:B------:R-:W-:Y:S01]  /*b080*/  MOV R133, R55 ;  /* 0x0000003700857202 */ /* 0x000fe20000000f00 */
[C---:B------:R-:W-:Y:S01]  /*b090*/  FMUL.FTZ R52, R2.reuse, R156 ;  /* 0x0000009c02347220 */ /* 0x040fe20000410000 */
[----:B------:R-:W-:Y:S01]  /*b0a0*/  MOV R156, R19 ;  /* 0x00000013009c7202 */ /* 0x000fe20000000f00 */
[C---:B------:R-:W-:Y:S01]  /*b0b0*/  FMUL.FTZ R4, R2.reuse, R184 ;  /* 0x000000b802047220 */ /* 0x040fe20000410000 */
[----:B------:R-:W-:Y:S01]  /*b0c0*/  MOV R19, R65 ;  /* 0x0000004100137202 */ /* 0x000fe20000000f00 */
[----:B------:R-:W1:Y:S01]  /*b0d0*/  MUFU.EX2 R0, R0 ;  /* 0x0000000000007308 */ /* 0x000e620000000800 */
        /* <DEDUP_REMOVED lines=11> */
[-C--:B--2---:R-:W-:Y:S01]  /*b190*/  HMMA.16816.F32.BF16 R4, R72, R76.reuse, R4 ;  /* 0x0000004c4804723c */ /* 0x084fe20000041804 */
[----:B------:R-:W-:Y:S04]  /*b1a0*/  MUFU.EX2 R136, R112 ;  /* 0x0000007000887308 */ /* 0x000fe80000000800 */
[----:B------:R-:W-:Y:S01]  /*b1b0*/  FADD.FTZ R71, R71, R10 ;  /* 0x0000000a47477221 */ /* 0x000fe20000010000 */
[----:B------:R-:W-:Y:S01]  /*b1c0*/  MOV R94, R38 ;  /* 0x00000026005e7202 */ /* 0x000fe20000000f00 */
[C---:B------:R-:W-:Y:S01]  /*b1d0*/  FMUL.FTZ R16, R2.reuse, R176 ;  /* 0x000000b002107220 */ /* 0x040fe20000410000 */
[----:B------:R-:W-:Y:S01]  /*b1e0*/  MOV R176, R15 ;  /* 0x0000000f00b07202 */ /* 0x000fe20000000f00 */
[----:B------:R-:W-:Y:S02]  /*b1f0*/  FMUL.FTZ R17, R2, R177 ;  /* 0x000000b102117220 */ /* 0x000fe40000410000 */
[----:B------:R-:W-:Y:S01]  /*b200*/  MUFU.EX2 R125, R121 ;  /* 0x00000079007d7308 */ /* 0x000fe20000000800 */
[----:B-1----:R-:W-:Y:S01]  /*b210*/  FFMA.FTZ R69, R0, R59, R81 ;  /* 0x0000003b00457223 */ /* 0x002fe20000010051 */
[----:B------:R-:W-:Y:S01]  /*b220*/  F2FP.BF16.PACK_AB R81, R90, R81 ;  /* 0x000000515a51723e */ /* 0x000fe200000010ff */
[C---:B------:R-:W-:Y:S01]  /*b230*/  FMUL.FTZ R10, R0.reuse, R154 ;  /* 0x0000009a000a7220 */ /* 0x040fe20000410000 */
[----:B------:R-:W-:Y:S01]  /*b240*/  MOV R177, R66 ;  /* 0x0000004200b17202 */ /* 0x000fe20000000f00 */
[----:B------:R-:W-:Y:S01]  /*b250*/  FMUL.FTZ R11, R0, R155 ;  /* 0x0000009b000b7220 */ /* 0x000fe20000410000 */
[----:B------:R-:W-:Y:S01]  /*b260*/  MOV R187, R94 ;  /* 0x0000005e00bb7202 */ /* 0x000fe20000000f00 */
[----:B------:R-:W-:Y:S01]  /*b270*/  FADD.FTZ R69, R90, R69 ;  /* 0x000000455a457221 */ /* 0x000fe20000010000 */
[----:B------:R-:W-:Y:S01]  /*b280*/  MOV R132, R58 ;  /* 0x0000003a00847202 */ /* 0x000fe20000000f00 */
[C---:B------:R-:W-:Y:S01]  /*b290*/  FMUL.FTZ R14, R0.reuse, R162 ;  /* 0x000000a2000e7220 */ /* 0x040fe20000410000 */
[----:B------:R-:W-:Y:S01]  /*b2a0*/  MOV R161, R106 ;  /* 0x0000006a00a17202 */ /* 0x000fe20000000f00 */
[----:B------:R-:W-:Y:S01]  /*b2b0*/  FMUL.FTZ R15, R0, R163 ;  /* 0x000000a3000f7220 */ /* 0x000fe20000410000 */
[C---:B------:R-:W-:Y:S01]  /*b2c0*/  HMMA.16816.F32.BF16 R8, R80.reuse, R76, R8 ;  /* 0x0000004c5008723c */ /* 0x040fe20000041808 */
[----:B------:R-:W-:Y:S03]  /*b2d0*/  MUFU.EX2 R106, R97 ;  /* 0x00000061006a7308 */ /* 0x000fe60000000800 */
[C---:B------:R-:W-:Y:S01]  /*b2e0*/  FMUL.FTZ R37, R2.reuse, R173 ;  /* 0x000000ad02257220 */ /* 0x040fe20000410000 */
[----:B------:R-:W-:Y:S01]  /*b2f0*/  MOV R173, R18 ;  /* 0x0000001200ad7202 */ /* 0x000fe20000000f00 */
[C---:B------:R-:W-:Y:S01]  /*b300*/  FMUL.FTZ R18, R3.reuse, R178 ;  /* 0x000000b203127220 */ /* 0x040fe20000410000 */
[----:B------:R-:W-:Y:S01]  /*b310*/  MOV R153, R110 ;  /* 0x0000006e00997202 */ /* 0x000fe20000000f00 */
[-C--:B------:R-:W-:Y:S03]  /*b320*/  HMMA.16816.F32.BF16 R12, R80, R78.reuse, R12 ;  /* 0x0000004e500c723c */ /* 0x080fe6000004180c */
[----:B------:R-:W-:Y:S01]  /*b330*/  MUFU.EX2 R97, R92 ;  /* 0x0000005c00617308 */ /* 0x000fe20000000800 */
[C---:B------:R-:W-:Y:S01]  /*b340*/  FMUL.FTZ R48, R2.reuse, R164 ;  /* 0x000000a402307220 */ /* 0x040fe20000410000 */
[----:B------:R-:W-:Y:S01]  /*b350*/  MOV R164, R19 ;  /* 0x0000001300a47202 */ /* 0x000fe20000000f00 */
[C---:B------:R-:W-:Y:S02]  /*b360*/  FMUL.FTZ R19, R3.reuse, R179 ;  /* 0x000000b303137220 */ /* 0x040fe40000410000 */
[C---:B------:R-:W-:Y:S01]  /*b370*/  FMUL.FTZ R20, R2.reuse, R180 ;  /* 0x000000b402147220 */ /* 0x040fe20000410000 */
[----:B------:R-:W-:Y:S03]  /*b380*/  MOV R180, R47 ;  /* 0x0000002f00b47202 */ /* 0x000fe60000000f00 */
[C---:B------:R-:W-:Y:S01]  /*b390*/  FMUL.FTZ R21, R2.reuse, R181 ;  /* 0x000000b502157220 */ /* 0x040fe20000410000 */
[C---:B------:R-:W-:Y:S01]  /*b3a0*/  HMMA.16816.F32.BF16 R16, R72.reuse, R78, R16 ;  /* 0x0000004e4810723c */ /* 0x040fe20000041810 */
[----:B------:R-:W1:Y:S01]  /*b3b0*/  LDSM.16.MT88.4 R76, [R229] ;  /* 0x00000000e54c783b */ /* 0x000e620000004200 */
[----:B------:R-:W-:Y:S02]  /*b3c0*/  MUFU.EX2 R110, R96 ;  /* 0x00000060006e7308 */ /* 0x000fe40000000800 */
[C---:B------:R-:W-:Y:S01]  /*b3d0*/  FMUL.FTZ R32, R2.reuse, R168 ;  /* 0x000000a802207220 */ /* 0x040fe20000410000 */
[----:B------:R-:W-:Y:S01]  /*b3e0*/  MOV R168, R30 ;  /* 0x0000001e00a87202 */ /* 0x000fe20000000f00 */
[C---:B------:R-:W-:Y:S01]  /*b3f0*/  FMUL.FTZ R33, R2.reuse, R169 ;  /* 0x000000a902217220 */ /* 0x040fe20000410000 */
[----:B------:R-:W-:Y:S01]  /*b400*/  MOV R181, R43 ;  /* 0x0000002b00b57202 */ /* 0x000fe20000000f00 */
[C---:B------:R-:W-:Y:S01]  /*b410*/  FMUL.FTZ R36, R2.reuse, R172 ;  /* 0x000000ac02247220 */ /* 0x040fe20000410000 */
[----:B------:R-:W-:Y:S03]  /*b420*/  MOV R172, R27 ;  /* 0x0000001b00ac7202 */ /* 0x000fe60000000f00 */
[C---:B------:R-:W-:Y:S01]  /*b430*/  FMUL.FTZ R65, R2.reuse, R129 ;  /* 0x0000008102417220 */ /* 0x040fe20000410000 */
[----:B------:R-:W-:Y:S01]  /*b440*/  MOV R169, R67 ;  /* 0x0000004300a97202 */ /* 0x000fe20000000f00 */
[----:B------:R-:W-:Y:S01]  /*b450*/  FMUL.FTZ R64, R2, R128 ;  /* 0x0000008002407220 */ /* 0x000fe20000410000 */
[----:B------:R-:W-:Y:S01]  /*b460*/  MUFU.EX2 R129, R84 ;  /* 0x0000005400817308 */ /* 0x000fe20000000800 */
[C---:B-----5:R-:W-:Y:S02]  /*b470*/  FFMA.FTZ R2, R3.reuse, R62, R34 ;  /* 0x0000003e03027223 */ /* 0x060fe40000010022 */
[----:B------:R-:W-:Y:S02]  /*b480*/  FMUL.FTZ R22, R3, R182 ;  /* 0x000000b603167220 */ /* 0x000fe40000410000 */
[----:B------:R-:W-:Y:S02]  /*b490*/  FADD.FTZ R2, R23, R2 ;  /* 0x0000000217027221 */ /* 0x000fe40000010000 */
[C---:B------:R-:W-:Y:S02]  /*b4a0*/  FMUL.FTZ R23, R3.reuse, R183 ;  /* 0x000000b703177220 */ /* 0x040fe40000410000 */
[C---:B------:R-:W-:Y:S01]  /*b4b0*/  FMUL.FTZ R34, R3.reuse, R170 ;  /* 0x000000aa03227220 */ /* 0x040fe20000410000 */
[----:B------:R2:W3:Y:S01]  /*b4c0*/  MUFU.EX2 R96, R93 ;  /* 0x0000005d00607308 */ /* 0x0004e20000000800 */
[C---:B------:R-:W-:Y:S02]  /*b4d0*/  FMUL.FTZ R26, R0.reuse, R146 ;  /* 0x00000092001a7220 */ /* 0x040fe40000410000 */
[C---:B------:R-:W-:Y:S02]  /*b4e0*/  FMUL.FTZ R27, R0.reuse, R147 ;  /* 0x00000093001b7220 */ /* 0x040fe40000410000 */
[C---:B------:R-:W-:Y:S02]  /*b4f0*/  FMUL.FTZ R30, R0.reuse, R150 ;  /* 0x00000096001e7220 */ /* 0x040fe40000410000 */
[C---:B------:R-:W-:Y:S02]  /*b500*/  FMUL.FTZ R31, R0.reuse, R151 ;  /* 0x00000097001f7220 */ /* 0x040fe40000410000 */
[C---:B------:R-:W-:Y:S01]  /*b510*/  FMUL.FTZ R38, R3.reuse, R174 ;  /* 0x000000ae03267220 */ /* 0x040fe20000410000 */
[----:B------:R-:W-:Y:S01]  /*b520*/  MUFU.EX2 R128, R120 ;  /* 0x0000007800807308 */ /* 0x000fe20000000800 */
[----:B------:R-:W-:Y:S02]  /*b530*/  FMUL.FTZ R39, R3, R175 ;  /* 0x000000af03277220 */ /* 0x000fe40000410000 */
[C---:B------:R-:W-:Y:S02]  /*b540*/  FMUL.FTZ R42, R0.reuse, R138 ;  /* 0x0000008a002a7220 */ /* 0x040fe40000410000 */
[C---:B------:R-:W-:Y:S01]  /*b550*/  FMUL.FTZ R43, R0.reuse, R139 ;  /* 0x0000008b002b7220 */ /* 0x040fe20000410000 */
[-C--:B-1----:R-:W-:Y:S03]  /*b560*/  HMMA.16816.F32.BF16 R20, R72, R76.reuse, R20 ;  /* 0x0000004c4814723c */ /* 0x082fe60000041814 */
[C---:B------:R-:W-:Y:S01]  /*b570*/  FMUL.FTZ R46, R0.reuse, R142 ;  /* 0x0000008e002e7220 */ /* 0x040fe20000410000 */
[----:B------:R-:W-:Y:S01]  /*b580*/  MUFU.EX2 R111, R111 ;  /* 0x0000006f006f7308 */ /* 0x000fe20000000800 */
[C---:B------:R-:W-:Y:S02]  /*b590*/  FMUL.FTZ R47, R0.reuse, R143 ;  /* 0x0000008f002f7220 */ /* 0x040fe40000410000 */
[C---:B------:R-:W-:Y:S01]  /*b5a0*/  FMUL.FTZ R63, R0.reuse, R127 ;  /* 0x0000007f003f7220 */ /* 0x040fe20000410000 */
[C---:B------:R-:W-:Y:S04]  /*b5b0*/  HMMA.16816.F32.BF16 R24, R80.reuse, R76, R24 ;  /* 0x0000004c5018723c */ /* 0x040fe80000041818 */
[C---:B------:R-:W-:Y:S02]  /*b5c0*/  FMUL.FTZ R58, R0.reuse, R134 ;  /* 0x00000086003a7220 */ /* 0x040fe40000410000 */
[----:B------:R-:W-:Y:S01]  /*b5d0*/  MUFU.EX2 R127, R85 ;  /* 0x00000055007f7308 */ /* 0x000fe20000000800 */
[C---:B------:R-:W-:Y:S01]  /*b5e0*/  FMUL.FTZ R59, R0.reuse, R135 ;  /* 0x00000087003b7220 */ /* 0x040fe20000410000 */
[-C--:B------:R-:W-:Y:S04]  /*b5f0*/  HMMA.16816.F32.BF16 R28, R80, R78.reuse, R28 ;  /* 0x0000004e501c723c */ /* 0x080fe8000004181c */
[----:B------:R-:W-:Y:S02]  /*b600*/  FMUL.FTZ R62, R0, R126 ;  /* 0x0000007e003e7220 */ /* 0x000fe40000410000 */
[----:B------:R-:W-:Y:S02]  /*b610*/  FADD.FTZ R0, R157, R71 ;  /* 0x000000479d007221 */ /* 0x000fe40000010000 */
[C---:B------:R-:W-:Y:S01]  /*b620*/  HMMA.16816.F32.BF16 R32, R72.reuse, R78, R32 ;  /* 0x0000004e4820723c */ /* 0x040fe20000041820 */
[----:B------:R-:W1:Y:S01]  /*b630*/  LDSM.16.MT88.4 R76, [R226] ;  /* 0x00000000e24c783b */ /* 0x000e620000004200 */
[----:B------:R-:W-:Y:S02]  /*b640*/  MUFU.EX2 R126, R109 ;  /* 0x0000006d007e7308 */ /* 0x000fe40000000800 */
[----:B------:R-:W-:Y:S02]  /*b650*/  FADD.FTZ R71, R91, R69 ;  /* 0x000000455b477221 */ /* 0x000fe40000010000 */
[C---:B------:R-:W-:Y:S02]  /*b660*/  FMUL.FTZ R66, R3.reuse, R130 ;  /* 0x0000008203427220 */ /* 0x040fe40000410000 */
[C---:B------:R-:W-:Y:S04]  /*b670*/  FMUL.FTZ R54, R3.reuse, R158 ;  /* 0x0000009e03367220 */ /* 0x040fe80000410000 */
[----:B------:R-:W-:Y:S01]  /*b680*/  MUFU.EX2 R130, R116 ;  /* 0x0000007400827308 */ /* 0x000fe20000000800 */
[C---:B------:R-:W-:Y:S02]  /*b690*/  FMUL.FTZ R55, R3.reuse, R159 ;  /* 0x0000009f03377220 */ /* 0x040fe40000410000 */
[----:B------:R-:W-:Y:S02]  /*b6a0*/  FMUL.FTZ R67, R3, R131 ;  /* 0x0000008303437220 */ /* 0x000fe40000410000 */
[----:B------:R-:W-:Y:S01]  /*b6b0*/  FADD.FTZ R3, R186, R70 ;  /* 0x00000046ba037221 */ /* 0x000fe20000010000 */
[----:B------:R-:W-:Y:S02]  /*b6c0*/  MOV R186, R165 ;  /* 0x000000a500ba7202 */ /* 0x000fe40000000f00 */
[----:B------:R-:W-:Y:S01]  /*b6d0*/  MOV R165, R164 ;  /* 0x000000a400a57202 */ /* 0x000fe20000000f00 */
[----:B------:R-:W-:Y:S01]  /*b6e0*/  FADD.FTZ R70, R137, R3 ;  /* 0x0000000389467221 */ /* 0x000fe20000010000 */
[----:B------:R4:W5:Y:S01]  /*b6f0*/  MUFU.EX2 R116, R87 ;  /* 0x0000005700747308 */ /* 0x0009620000000800 */
[----:B------:R-:W-:Y:S01]  /*b700*/  MOV R164, R172 ;  /* 0x000000ac00a47202 */ /* 0x000fe20000000f00 */
[----:B------:R-:W-:Y:S01]  /*b710*/  FADD.FTZ R2, R186, R2 ;  /* 0x00000002ba027221 */ /* 0x000fe20000010000 */
[----:B------:R-:W-:Y:S01]  /*b720*/  MOV R186, R95 ;  /* 0x0000005f00ba7202 */ /* 0x000fe20000000f00 */
[----:B------:R-:W-:Y:S01]  /*b730*/  FADD.FTZ R3, R252, R0 ;  /* 0x00000000fc037221 */ /* 0x000fe20000010000 */
[----:B--2---:R-:W-:Y:S01]  /*b740*/  LDSM.16.MT88.4 R92, [R226+0x1000] ;  /* 0x00100000e25c783b */ /* 0x004fe20000004200 */
[----:B------:R-:W-:Y:S01]  /*b750*/  MOV R172, R168 ;  /* 0x000000a800ac7202 */ /* 0x000fe20000000f00 */
[----:B------:R-:W-:Y:S01]  /*b760*/  FADD.FTZ R69, R156, R2 ;  /* 0x000000029c457221 */ /* 0x000fe20000010000 */
[----:B------:R-:W-:Y:S01]  /*b770*/  MOV R168, R132 ;  /* 0x0000008400a87202 */ /* 0x000fe20000000f00 */
[----:B------:R-:W-:Y:S01]  /*b780*/  FADD.FTZ R2, R107, R71 ;  /* 0x000000476b027221 */ /* 0x000fe20000010000 */
[----:B------:R-:W-:Y:S01]  /*b790*/  MUFU.EX2 R131, R101 ;  /* 0x0000006500837308 */ /* 0x000fe20000000800 */
[----:B------:R-:W-:Y:S01]  /*b7a0*/  MOV R156, R165 ;  /* 0x000000a5009c7202 */ /* 0x000fe20000000f00 */
[----:B------:R-:W-:Y:S01]  /*b7b0*/  FADD.FTZ R0, R205, R70 ;  /* 0x00000046cd007221 */ /* 0x000fe20000010000 */
[----:B------:R-:W-:Y:S01]  /*b7c0*/  MOV R165, R140 ;  /* 0x0000008c00a57202 */ /* 0x000fe20000000f00 */
[----:B---3--:R-:W-:Y:S01]  /*b7d0*/  FADD.FTZ R2, R96, R2 ;  /* 0x0000000260027221 */ /* 0x008fe20000010000 */
[----:B------:R-:W-:Y:S01]  /*b7e0*/  MOV R157, R172 ;  /* 0x000000ac009d7202 */ /* 0x000fe20000000f00 */
[----:B------:R-:W-:Y:S01]  /*b7f0*/  FADD.FTZ R3, R99, R3 ;  /* 0x0000000363037221 */ /* 0x000fe20000010000 */
[----:B------:R-:W-:Y:S01]  /*b800*/  MOV R172, R133 ;  /* 0x0000008500ac7202 */ /* 0x000fe20000000f00 */
[----:B------:R-:W-:Y:S01]  /*b810*/  FADD.FTZ R2, R97, R2 ;  /* 0x0000000261027221 */ /* 0x000fe20000010000 */
[-C--:B-1----:R-:W-:Y:S01]  /*b820*/  HMMA.16816.F32.BF16 R36, R72, R76.reuse, R36 ;  /* 0x0000004c4824723c */ /* 0x082fe20000041824 */
[----:B------:R-:W-:Y:S02]  /*b830*/  MUFU.EX2 R101, R88 ;  /* 0x0000005800657308 */ /* 0x000fe40000000800 */
[----:B------:R-:W-:Y:S01]  /*b840*/  FADD.FTZ R3, R98, R3 ;  /* 0x0000000362037221 */ /* 0x000fe20000010000 */
[----:B----4-:R-:W-:Y:S01]  /*b850*/  LDSM.16.MT88.4 R84, [R225+0x800] ;  /* 0x00080000e154783b */ /* 0x010fe20000004200 */
[----:B------:R-:W-:Y:S03]  /*b860*/  FADD.FTZ R69, R191, R69 ;  /* 0x00000045bf457221 */ /* 0x000fe60000010000 */
        /* <DEDUP_REMOVED lines=9> */
[----:B------:R-:W1:Y:S03]  /*b900*/  LDSM.16.MT88.4 R76, [R228] ;  /* 0x00000000e44c783b */ /* 0x000e660000004200 */
[----:B------:R-:W-:Y:S02]  /*b910*/  FADD.FTZ R69, R188, R69 ;  /* 0x00000045bc457221 */ /* 0x000fe40000010000 */
[----:B-----5:R-:W-:Y:S01]  /*b920*/  FADD.FTZ R3, R116, R3 ;  /* 0x0000000374037221 */ /* 0x020fe20000010000 */
[----:B------:R-:W-:Y:S01]  /*b930*/  MUFU.EX2 R132, R100 ;  /* 0x0000006400847308 */ /* 0x000fe20000000800 */
[----:B------:R-:W-:Y:S04]  /*b940*/  FADD.FTZ R69, R122, R69 ;  /* 0x000000457a457221 */ /* 0x000fe80000010000 */
[----:B------:R-:W-:Y:S02]  /*b950*/  FADD.FTZ R69, R125, R69 ;  /* 0x000000457d457221 */ /* 0x000fe40000010000 */
[----:B------:R-:W-:Y:S02]  /*b960*/  FADD.FTZ R3, R124, R3 ;  /* 0x000000037c037221 */ /* 0x000fe40000010000 */
[----:B------:R-:W-:Y:S01]  /*b970*/  FADD.FTZ R69, R128, R69 ;  /* 0x0000004580457221 */ /* 0x000fe20000010000 */
[----:B------:R2:W3:Y:S01]  /*b980*/  MUFU.EX2 R100, R89 ;  /* 0x0000005900647308 */ /* 0x0004e20000000800 */
[----:B------:R-:W-:Y:S02]  /*b990*/  FADD.FTZ R3, R127, R3 ;  /* 0x000000037f037221 */ /* 0x000fe40000010000 */
[----:B------:R-:W-:Y:S02]  /*b9a0*/  FADD.FTZ R70, R130, R69 ;  /* 0x0000004582467221 */ /* 0x000fe40000010000 */
[----:B------:R-:W-:Y:S04]  /*b9b0*/  FADD.FTZ R0, R204, R0 ;  /* 0x00000000cc007221 */ /* 0x000fe80000010000 */
[----:B------:R-:W-:Y:S01]  /*b9c0*/  FADD.FTZ R0, R203, R0 ;  /* 0x00000000cb007221 */ /* 0x000fe20000010000 */
[----:B------:R-:W-:Y:S03]  /*b9d0*/  MUFU.EX2 R137, R102 ;  /* 0x0000006600897308 */ /* 0x000fe60000000800 */
[----:B------:R-:W-:Y:S04]  /*b9e0*/  FADD.FTZ R0, R202, R0 ;  /* 0x00000000ca007221 */ /* 0x000fe80000010000 */
[----:B------:R-:W-:Y:S03]  /*b9f0*/  FADD.FTZ R0, R201, R0 ;  /* 0x00000000c9007221 */ /* 0x000fe60000010000 */
[----:B------:R-:W-:Y:S01]  /*ba00*/  MUFU.EX2 R102, R176 ;  /* 0x000000b000667308 */ /* 0x000fe20000000800 */
[----:B------:R-:W-:Y:S01]  /*ba10*/  FADD.FTZ R0, R200, R0 ;  /* 0x00000000c8007221 */ /* 0x000fe20000010000 */
[-C--:B-1----:R-:W-:Y:S01]  /*ba20*/  HMMA.16816.F32.BF16 R52, R72, R76.reuse, R52 ;  /* 0x0000004c4834723c */ /* 0x082fe20000041834 */
[----:B--2---:R-:W-:Y:S02]  /*ba30*/  LDSM.16.MT88.4 R88, [R226+0x800] ;  /* 0x00080000e258783b */ /* 0x004fe40000004200 */
[----:B---3--:R-:W-:Y:S02]  /*ba40*/  FADD.FTZ R2, R100, R2 ;  /* 0x0000000264027221 */ /* 0x008fe40000010000 */
[----:B------:R-:W-:Y:S03]  /*ba50*/  FADD.FTZ R0, R199, R0 ;  /* 0x00000000c7007221 */ /* 0x000fe60000010000 */
[----:B------:R-:W-:Y:S01]  /*ba60*/  MUFU.EX2 R121, R186 ;  /* 0x000000ba00797308 */ /* 0x000fe20000000800 */
[----:B------:R-:W-:Y:S01]  /*ba70*/  FADD.FTZ R2, R101, R2 ;  /* 0x0000000265027221 */ /* 0x000fe20000010000 */
[C---:B------:R-:W-:Y:S04]  /*ba80*/  HMMA.16816.F32.BF16 R56, R80.reuse, R76, R56 ;  /* 0x0000004c5038723c */ /* 0x040fe80000041838 */
[----:B------:R-:W-:Y:S02]  /*ba90*/  FADD.FTZ R2, R104, R2 ;  /* 0x0000000268027221 */ /* 0x000fe40000010000 */
[----:B------:R-:W-:Y:S01]  /*baa0*/  FADD.FTZ R71, R198, R0 ;  /* 0x00000000c6477221 */ /* 0x000fe20000010000 */
[----:B------:R-:W-:Y:S01]  /*bab0*/  F2FP.BF16.PACK_AB R76, R98, R99 ;  /* 0x00000063624c723e */ /* 0x000fe200000010ff */
[-C--:B------:R-:W-:Y:S01]  /*bac0*/  HMMA.16816.F32.BF16 R60, R80, R78.reuse, R60 ;  /* 0x0000004e503c723c */ /* 0x080fe2000004183c */
[----:B------:R-:W1:Y:S01]  /*bad0*/  LDSM.16.MT88.4 R80, [R229+0x800] ;  /* 0x00080000e550783b */ /* 0x000e620000004200 */
[----:B------:R-:W-:Y:S02]  /*bae0*/  MUFU.EX2 R140, R103 ;  /* 0x00000067008c7308 */ /* 0x000fe40000000800 */
[----:B------:R-:W-:Y:S01]  /*baf0*/  F2FP.BF16.PACK_AB R77, R97, R96 ;  /* 0x00000060614d723e */ /* 0x000fe200000010ff */
[----:B------:R-:W-:Y:S03]  /*bb00*/  FADD.FTZ R69, R197, R71 ;  /* 0x00000047c5457221 */ /* 0x000fe60000010000 */
[----:B------:R-:W-:Y:S04]  /*bb10*/  HMMA.16816.F32.BF16 R64, R72, R78, R64 ;  /* 0x0000004e4840723c */ /* 0x000fe80000041840 */
[----:B------:R-:W-:Y:S03]  /*bb20*/  MUFU.EX2 R103, R108 ;  /* 0x0000006c00677308 */ /* 0x000fe60000000800 */
[----:B------:R-:W-:Y:S02]  /*bb30*/  F2FP.BF16.PACK_AB R72, R204, R205 ;  /* 0x000000cdcc48723e */ /* 0x000fe400000010ff */
[----:B------:R-:W-:Y:S03]  /*bb40*/  F2FP.BF16.PACK_AB R73, R190, R191 ;  /* 0x000000bfbe49723e */ /* 0x000fe600000010ff */
[----:B------:R-:W-:Y:S02]  /*bb50*/  F2FP.BF16.PACK_AB R74, R202, R203 ;  /* 0x000000cbca4a723e */ /* 0x000fe400000010ff */
[----:B------:R-:W-:Y:S01]  /*bb60*/  F2FP.BF16.PACK_AB R75, R188, R189 ;  /* 0x000000bdbc4b723e */ /* 0x000fe200000010ff */
[----:B------:R2:W-:Y:S01]  /*bb70*/  MUFU.EX2 R108, R164 ;  /* 0x000000a4006c7308 */ /* 0x0005e20000000800 */
[----:B------:R-:W-:Y:S02]  /*bb80*/  F2FP.BF16.PACK_AB R78, R110, R106 ;  /* 0x0000006a6e4e723e */ /* 0x000fe400000010ff */
[----:B------:R-:W-:Y:S03]  /*bb90*/  F2FP.BF16.PACK_AB R79, R101, R100 ;  /* 0x00000064654f723e */ /* 0x000fe600000010ff */
[-C--:B------:R-:W-:Y:S04]  /*bba0*/  HMMA.16816.F32.BF16 R4, R72, R84.reuse, R4 ;  /* 0x000000544804723c */ /* 0x080fe80000041804 */
[----:B------:R3:W-:Y:S04]  /*bbb0*/  MUFU.EX2 R110, R169 ;  /* 0x000000a9006e7308 */ /* 0x0007e80000000800 */
[C---:B------:R-:W-:Y:S06]  /*bbc0*/  HMMA.16816.F32.BF16 R8, R76.reuse, R84, R8 ;  /* 0x000000544c08723c */ /* 0x040fec0000041808 */
[----:B------:R-:W-:Y:S02]  /*bbd0*/  MUFU.EX2 R188, R187 ;  /* 0x000000bb00bc7308 */ /* 0x000fe40000000800 */
[-C--:B------:R-:W-:Y:S01]  /*bbe0*/  HMMA.16816.F32.BF16 R12, R76, R86.reuse, R12 ;  /* 0x000000564c0c723c */ /* 0x080fe2000004180c */
[----:B--2---:R-:W-:Y:S07]  /*bbf0*/  LDSM.16.MT88.4 R164, [R226+0x3000] ;  /* 0x00300000e2a4783b */ /* 0x004fee0000004200 */
[C---:B------:R-:W-:Y:S01]  /*bc00*/  HMMA.16816.F32.BF16 R16, R72.reuse, R86, R16 ;  /* 0x000000564810723c */ /* 0x040fe20000041810 */
[----:B------:R-:W-:Y:S01]  /*bc10*/  MUFU.EX2 R101, R185 ;  /* 0x000000b900657308 */ /* 0x000fe20000000800 */
[----:B------:R-:W2:Y:S06]  /*bc20*/  LDSM.16.MT88.4 R84, [R228+0x800] ;  /* 0x00080000e454783b */ /* 0x000eac0000004200 */
[-C--:B-1----:R-:W-:Y:S02]  /*bc30*/  HMMA.16816.F32.BF16 R20, R72, R80.reuse, R20 ;  /* 0x000000504814723c */ /* 0x082fe40000041814 */
[----:B---3--:R-:W-:Y:S01]  /*bc40*/  LDSM.16.MT88.4 R168, [R229+0x3000] ;  /* 0x00300000e5a8783b */ /* 0x008fe20000004200 */
[----:B------:R-:W-:Y:S05]  /*bc50*/  MUFU.EX2 R100, R184 ;  /* 0x000000b800647308 */ /* 0x000fea0000000800 */
[C---:B------:R-:W-:Y:S05]  /*bc60*/  HMMA.16816.F32.BF16 R24, R76.reuse, R80, R24 ;  /* 0x000000504c18723c */ /* 0x040fea0000041818 */
[----:B------:R-:W-:Y:S03]  /*bc70*/  MUFU.EX2 R106, R181 ;  /* 0x000000b5006a7308 */ /* 0x000fe60000000800 */
[-C--:B------:R-:W-:Y:S07]  /*bc80*/  HMMA.16816.F32.BF16 R28, R76, R82.reuse, R28 ;  /* 0x000000524c1c723c */ /* 0x080fee000004181c */
[----:B------:R-:W-:Y:S01]  /*bc90*/  MUFU.EX2 R135, R114 ;  /* 0x0000007200877308 */ /* 0x000fe20000000800 */
[C---:B------:R-:W-:Y:S01]  /*bca0*/  HMMA.16816.F32.BF16 R32, R72.reuse, R82, R32 ;  /* 0x000000524820723c */ /* 0x040fe20000041820 */
[----:B------:R-:W1:Y:S07]  /*bcb0*/  LDSM.16.MT88.4 R80, [R225+0x1000] ;  /* 0x00100000e150783b */ /* 0x000e6e0000004200 */
[-C--:B------:R-:W-:Y:S01]  /*bcc0*/  HMMA.16816.F32.BF16 R36, R72, R88.reuse, R36 ;  /* 0x000000584824723c */ /* 0x080fe20000041824 */
[----:B------:R-:W3:Y:S07]  /*bcd0*/  MUFU.EX2 R114, R105 ;  /* 0x0000006900727308 */ /* 0x000eee0000000800 */
[C---:B------:R-:W-:Y:S03]  /*bce0*/  HMMA.16816.F32.BF16 R40, R76.reuse, R88, R40 ;  /* 0x000000584c28723c */ /* 0x040fe60000041828 */
[----:B------:R-:W4:Y:S05]  /*bcf0*/  MUFU.EX2 R134, R113 ;  /* 0x0000007100867308 */ /* 0x000f2a0000000800 */
[-C--:B------:R-:W-:Y:S05]  /*bd00*/  HMMA.16816.F32.BF16 R44, R76, R90.reuse, R44 ;  /* 0x0000005a4c2c723c */ /* 0x080fea000004182c */
[----:B------:R-:W-:Y:S03]  /*bd10*/  MUFU.EX2 R133, R115 ;  /* 0x0000007300857308 */ /* 0x000fe60000000800 */
[C---:B------:R-:W-:Y:S01]  /*bd20*/  HMMA.16816.F32.BF16 R48, R72.reuse, R90, R48 ;  /* 0x0000005a4830723c */ /* 0x040fe20000041830 */
[----:B------:R-:W5:Y:S03]  /*bd30*/  LDSM.16.MT88.4 R88, [R229+0x1000] ;  /* 0x00100000e558783b */ /* 0x000f660000004200 */
[----:B---3--:R-:W-:Y:S03]  /*bd40*/  FADD.FTZ R2, R114, R2 ;  /* 0x0000000272027221 */ /* 0x008fe60000010000 */
[----:B------:R-:W-:Y:S01]  /*bd50*/  MUFU.EX2 R107, R173 ;  /* 0x000000ad006b7308 */ /* 0x000fe20000000800 */
[-C--:B--2---:R-:W-:Y:S04]  /*bd60*/  HMMA.16816.F32.BF16 R52, R72, R84.reuse, R52 ;  /* 0x000000544834723c */ /* 0x084fe80000041834 */
[----:B------:R-:W-:Y:S02]  /*bd70*/  FADD.FTZ R96, R103, R2 ;  /* 0x0000000267607221 */ /* 0x000fe40000010000 */
[----:B------:R-:W-:Y:S02]  /*bd80*/  FADD.FTZ R2, R129, R3 ;  /* 0x0000000381027221 */ /* 0x000fe40000010000 */
[C---:B------:R-:W-:Y:S01]  /*bd90*/  HMMA.16816.F32.BF16 R56, R76.reuse, R84, R56 ;  /* 0x000000544c38723c */ /* 0x040fe20000041838 */
[----:B------:R-:W-:Y:S03]  /*bda0*/  MUFU.EX2 R120, R157 ;  /* 0x0000009d00787308 */ /* 0x000fe60000000800 */
[----:B------:R-:W-:Y:S02]  /*bdb0*/  FADD.FTZ R2, R131, R2 ;  /* 0x0000000283027221 */ /* 0x000fe40000010000 */
[----:B----4-:R-:W-:Y:S02]  /*bdc0*/  FADD.FTZ R3, R134, R70 ;  /* 0x0000004686037221 */ /* 0x010fe40000010000 */
[-C--:B------:R-:W-:Y:S03]  /*bdd0*/  HMMA.16816.F32.BF16 R60, R76, R86.reuse, R60 ;  /* 0x000000564c3c723c */ /* 0x080fe6000004183c */
[----:B------:R-:W2:Y:S01]  /*bde0*/  MUFU.EX2 R115, R156 ;  /* 0x0000009c00737308 */ /* 0x000ea20000000800 */
[----:B------:R-:W-:Y:S02]  /*bdf0*/  FADD.FTZ R0, R126, R96 ;  /* 0x000000607e007221 */ /* 0x000fe40000010000 */
[----:B------:R-:W-:Y:S01]  /*be00*/  FADD.FTZ R3, R136, R3 ;  /* 0x0000000388037221 */ /* 0x000fe20000010000 */
[----:B------:R-:W-:Y:S01]  /*be10*/  F2FP.BF16.PACK_AB R76, R124, R116 ;  /* 0x000000747c4c723e */ /* 0x000fe200000010ff */
[----:B------:R-:W-:Y:S01]  /*be20*/  HMMA.16816.F32.BF16 R64, R72, R86, R64 ;  /* 0x000000564840723c */ /* 0x000fe20000041840 */
[----:B------:R-:W3:Y:S03]  /*be30*/  LDSM.16.MT88.4 R84, [R228+0x1000] ;  /* 0x00100000e454783b */ /* 0x000ee60000004200 */
[----:B------:R-:W-:Y:S01]  /*be40*/  F2FP.BF16.PACK_AB R78, R129, R127 ;  /* 0x0000007f814e723e */ /* 0x000fe200000010ff */
[----:B------:R-:W4:Y:S01]  /*be50*/  MUFU.EX2 R113, R172 ;  /* 0x000000ac00717308 */ /* 0x000f220000000800 */
[----:B------:R-:W-:Y:S01]  /*be60*/  F2FP.BF16.PACK_AB R77, R114, R104 ;  /* 0x00000068724d723e */ /* 0x000fe200000010ff */
[----:B------:R-:W-:Y:S01]  /*be70*/  FADD.FTZ R70, R123, R0 ;  /* 0x000000007b467221 */ /* 0x000fe20000010000 */
[----:B------:R-:W-:Y:S01]  /*be80*/  F2FP.BF16.PACK_AB R72, R200, R201 ;  /* 0x000000c9c848723e */ /* 0x000fe200000010ff */
[----:B------:R-:W-:Y:S03]  /*be90*/  FADD.FTZ R0, R196, R69 ;  /* 0x00000045c4007221 */ /* 0x000fe60000010000 */
[----:B------:R-:W-:Y:S01]  /*bea0*/  F2FP.BF16.PACK_AB R73, R125, R122 ;  /* 0x0000007a7d49723e */ /* 0x000fe200000010ff */
[----:B------:R-:W-:Y:S01]  /*beb0*/  FADD.FTZ R69, R132, R2 ;  /* 0x0000000284457221 */ /* 0x000fe20000010000 */
[----:B------:R-:W-:Y:S01]  /*bec0*/  F2FP.BF16.PACK_AB R74, R198, R199 ;  /* 0x000000c7c64a723e */ /* 0x000fe200000010ff */
[----:B------:R5:W-:Y:S01]  /*bed0*/  MUFU.EX2 R104, R177 ;  /* 0x000000b100687308 */ /* 0x000be20000000800 */
[----:B------:R-:W-:Y:S01]  /*bee0*/  F2FP.BF16.PACK_AB R75, R130, R128 ;  /* 0x00000080824b723e */ /* 0x000fe200000010ff */
[----:B------:R-:W-:Y:S01]  /*bef0*/  FADD.FTZ R2, R220, R70 ;  /* 0x00000046dc027221 */ /* 0x000fe20000010000 */
[----:B------:R-:W-:Y:S01]  /*bf00*/  F2FP.BF16.PACK_AB R79, R126, R103 ;  /* 0x000000677e4f723e */ /* 0x000fe200000010ff */
[----:B------:R-:W-:Y:S01]  /*bf10*/  FADD.FTZ R0, R206, R0 ;  /* 0x00000000ce007221 */ /* 0x000fe20000010000 */
[----:B--2---:R-:W-:Y:S01]  /*bf20*/  F2FP.BF16.PACK_AB R128, R115, R120 ;  /* 0x000000787380723e */ /* 0x004fe200000010ff */
[----:B------:R-:W-:Y:S01]  /*bf30*/  FADD.FTZ R3, R193, R3 ;  /* 0x00000003c1037221 */ /* 0x000fe20000010000 */
[----:B------:R-:W-:Y:S01]  /*bf40*/  F2FP.BF16.PACK_AB R130, R106, R109 ;  /* 0x0000006d6a82723e */ /* 0x000fe200000010ff */
[-C--:B-1----:R-:W-:Y:S02]  /*bf50*/  HMMA.16816.F32.BF16 R4, R72, R80.reuse, R4 ;  /* 0x000000504804723c */ /* 0x082fe40000041804 */
[----:B------:R-:W-:Y:S01]  /*bf60*/  MUFU.EX2 R103, R141 ;  /* 0x0000008d00677308 */ /* 0x000fe20000000800 */
[----:B------:R-:W-:Y:S01]  /*bf70*/  FADD.FTZ R3, R192, R3 ;  /* 0x00000003c0037221 */ /* 0x000fe20000010000 */
[----:B------:R-:W-:Y:S02]  /*bf80*/  MOV R122, R117 ;  /* 0x00000075007a7202 */ /* 0x000fe40000000f00 */
[----:B----4-:R-:W-:Y:S02]  /*bf90*/  F2FP.BF16.PACK_AB R129, R110, R113 ;  /* 0x000000716e81723e */ /* 0x010fe400000010ff */
[C---:B------:R-:W-:Y:S04]  /*bfa0*/  HMMA.16816.F32.BF16 R8, R76.reuse, R80, R8 ;  /* 0x000000504c08723c */ /* 0x040fe80000041808 */
[----:B------:R-:W-:Y:S04]  /*bfb0*/  MUFU.EX2 R105, R180 ;  /* 0x000000b400697308 */ /* 0x000fe80000000800 */
[-C--:B------:R-:W-:Y:S01]  /*bfc0*/  HMMA.16816.F32.BF16 R12, R76, R82.reuse, R12 ;  /* 0x000000524c0c723c */ /* 0x080fe2000004180c */
[----:B-----5:R-:W-:Y:S05]  /*bfd0*/  LDSM.16.MT88.4 R176, [R225+0x3000] ;  /* 0x00300000e1b0783b */ /* 0x020fea0000004200 */
[----:B------:R-:W-:Y:S02]  /*bfe0*/  MUFU.EX2 R97, R145 ;  /* 0x0000009100617308 */ /* 0x000fe40000000800 */
[C---:B------:R-:W-:Y:S01]  /*bff0*/  HMMA.16816.F32.BF16 R16, R72.reuse, R82, R16 ;  /* 0x000000524810723c */ /* 0x040fe20000041810 */
[----:B------:R-:W1:Y:S07]  /*c000*/  LDSM.16.MT88.4 R80, [R225+0x1800] ;  /* 0x00180000e150783b */ /* 0x000e6e0000004200 */
[-C--:B------:R-:W-:Y:S01]  /*c010*/  HMMA.16816.F32.BF16 R20, R72, R88.reuse, R20 ;  /* 0x000000584814723c */ /* 0x080fe20000041814 */
[----:B------:R-:W-:Y:S07]  /*c020*/  MUFU.EX2 R98, R148 ;  /* 0x0000009400627308 */ /* 0x000fee0000000800 */
[C---:B------:R-:W-:Y:S03]  /*c030*/  HMMA.16816.F32.BF16 R24, R76.reuse, R88, R24 ;  /* 0x000000584c18723c */ /* 0x040fe60000041818 */
[----:B------:R-:W2:Y:S05]  /*c040*/  MUFU.EX2 R99, R149 ;  /* 0x0000009500637308 */ /* 0x000eaa0000000800 */
[-C--:B------:R-:W-:Y:S08]  /*c050*/  HMMA.16816.F32.BF16 R28, R76, R90.reuse, R28 ;  /* 0x0000005a4c1c723c */ /* 0x080ff0000004181c */
[C---:B------:R-:W-:Y:S01]  /*c060*/  HMMA.16816.F32.BF16 R32, R72.reuse, R90, R32 ;  /* 0x0000005a4820723c */ /* 0x040fe20000041820 */
[----:B------:R-:W4:Y:S07]  /*c070*/  LDSM.16.MT88.4 R88, [R229+0x1800] ;  /* 0x00180000e558783b */ /* 0x000f2e0000004200 */
[-C--:B------:R-:W-:Y:S04]  /*c080*/  HMMA.16816.F32.BF16 R36, R72, R92.reuse, R36 ;  /* 0x0000005c4824723c */ /* 0x080fe80000041824 */
[----:B--2---:R-:W-:Y:S04]  /*c090*/  F2FP.BF16.PACK_AB R124, R98, R99 ;  /* 0x00000063627c723e */ /* 0x004fe800000010ff */
[C---:B------:R-:W-:Y:S08]  /*c0a0*/  HMMA.16816.F32.BF16 R40, R76.reuse, R92, R40 ;  /* 0x0000005c4c28723c */ /* 0x040ff00000041828 */
[-C--:B------:R-:W-:Y:S08]  /*c0b0*/  HMMA.16816.F32.BF16 R44, R76, R94.reuse, R44 ;  /* 0x0000005e4c2c723c */ /* 0x080ff0000004182c */
[C---:B------:R-:W-:Y:S01]  /*c0c0*/  HMMA.16816.F32.BF16 R48, R72.reuse, R94, R48 ;  /* 0x0000005e4830723c */ /* 0x040fe20000041830 */
[----:B------:R-:W2:Y:S07]  /*c0d0*/  LDSM.16.MT88.4 R92, [R226+0x1800] ;  /* 0x00180000e25c783b */ /* 0x000eae0000004200 */
        /* <DEDUP_REMOVED lines=9> */
[----:B------:R-:W-:Y:S02]  /*c170*/  F2FP.BF16.PACK_AB R73, R136, R134 ;  /* 0x000000868849723e */ /* 0x000fe400000010ff */
[----:B------:R-:W-:Y:S02]  /*c180*/  F2FP.BF16.PACK_AB R74, R207, R206 ;  /* 0x000000cecf4a723e */ /* 0x000fe400000010ff */
[----:B------:R-:W-:Y:S02]  /*c190*/  F2FP.BF16.PACK_AB R75, R192, R193 ;  /* 0x000000c1c04b723e */ /* 0x000fe400000010ff */
[----:B------:R-:W-:Y:S02]  /*c1a0*/  F2FP.BF16.PACK_AB R79, R223, R221 ;  /* 0x000000dddf4f723e */ /* 0x000fe400000010ff */
[----:B------:R-:W-:Y:S02]  /*c1b0*/  F2FP.BF16.PACK_AB R131, R103, R105 ;  /* 0x000000696783723e */ /* 0x000fe400000010ff */
[----:B------:R-:W-:Y:S01]  /*c1c0*/  MOV R123, R68 ;  /* 0x00000044007b7202 */ /* 0x000fe20000000f00 */
        /* <DEDUP_REMOVED lines=27> */
[----:B------:R-:W-:Y:S05]  /*c380*/  F2FP.BF16.PACK_AB R79, R107, R108 ;  /* 0x0000006c6b4f723e */ /* 0x000fea00000010ff */
        /* <DEDUP_REMOVED lines=29> */
[C---:B------:R-:W-:Y:S01]  /*c560*/  HMMA.16816.F32.BF16 R8, R76.reuse, R80, R8 ;  /* 0x000000504c08723c */ /* 0x040fe20000041808 */
[----:B------:R-:W-:Y:S07]  /*c570*/  MUFU.EX2 R80, R152 ;  /* 0x0000009800507308 */ /* 0x000fee0000000800 */
[-C--:B------:R-:W-:Y:S03]  /*c580*/  HMMA.16816.F32.BF16 R12, R76, R82.reuse, R12 ;  /* 0x000000524c0c723c */ /* 0x080fe6000004180c */
[----:B------:R-:W1:Y:S05]  /*c590*/  MUFU.EX2 R81, R153 ;  /* 0x0000009900517308 */ /* 0x000e6a0000000800 */
[C---:B------:R-:W-:Y:S05]  /*c5a0*/  HMMA.16816.F32.BF16 R16, R72.reuse, R82, R16 ;  /* 0x000000524810723c */ /* 0x040fea0000041810 */
[----:B------:R-:W-:Y:S03]  /*c5b0*/  MUFU.EX2 R82, R160 ;  /* 0x000000a000527308 */ /* 0x000fe60000000800 */
[-C--:B----4-:R-:W-:Y:S07]  /*c5c0*/  HMMA.16816.F32.BF16 R20, R72, R88.reuse, R20 ;  /* 0x000000584814723c */ /* 0x090fee0000041814 */
[----:B------:R-:W4:Y:S01]  /*c5d0*/  MUFU.EX2 R83, R161 ;  /* 0x000000a100537308 */ /* 0x000f220000000800 */
[C---:B------:R-:W-:Y:S04]  /*c5e0*/  HMMA.16816.F32.BF16 R24, R76.reuse, R88, R24 ;  /* 0x000000584c18723c */ /* 0x040fe80000041818 */
[----:B-1----:R-:W-:Y:S04]  /*c5f0*/  F2FP.BF16.PACK_AB R127, R80, R81 ;  /* 0x00000051507f723e */ /* 0x002fe800000010ff */
[-C--:B------:R-:W-:Y:S01]  /*c600*/  HMMA.16816.F32.BF16 R28, R76, R90.reuse, R28 ;  /* 0x0000005a4c1c723c */ /* 0x080fe2000004181c */
[----:B------:R-:W1:Y:S07]  /*c610*/  MUFU.EX2 R88, R144 ;  /* 0x0000009000587308 */ /* 0x000e6e0000000800 */
[C---:B------:R-:W-:Y:S04]  /*c620*/  HMMA.16816.F32.BF16 R32, R72.reuse, R90, R32 ;  /* 0x0000005a4820723c */ /* 0x040fe80000041820 */
[----:B----4-:R-:W-:Y:S04]  /*c630*/  F2FP.BF16.PACK_AB R125, R82, R83 ;  /* 0x00000053527d723e */ /* 0x010fe800000010ff */
[-C--:B--2---:R-:W-:Y:S08]  /*c640*/  HMMA.16816.F32.BF16 R36, R72, R92.reuse, R36 ;  /* 0x0000005c4824723c */ /* 0x084ff00000041824 */
[C---:B------:R-:W-:Y:S04]  /*c650*/  HMMA.16816.F32.BF16 R40, R76.reuse, R92, R40 ;  /* 0x0000005c4c28723c */ /* 0x040fe80000041828 */
[----:B-1----:R-:W-:Y:S04]  /*c660*/  F2FP.BF16.PACK_AB R126, R88, R97 ;  /* 0x00000061587e723e */ /* 0x002fe800000010ff */
[-C--:B------:R-:W-:Y:S08]  /*c670*/  HMMA.16816.F32.BF16 R44, R76, R94.reuse, R44 ;  /* 0x0000005e4c2c723c */ /* 0x080ff0000004182c */
[C---:B------:R-:W-:Y:S08]  /*c680*/  HMMA.16816.F32.BF16 R48, R72.reuse, R94, R48 ;  /* 0x0000005e4830723c */ /* 0x040ff00000041830 */
[-C--:B---3--:R-:W-:Y:S08]  /*c690*/  HMMA.16816.F32.BF16 R52, R72, R84.reuse, R52 ;  /* 0x000000544834723c */ /* 0x088ff00000041834 */
[C---:B------:R-:W-:Y:S01]  /*c6a0*/  HMMA.16816.F32.BF16 R56, R76.reuse, R84, R56 ;  /* 0x000000544c38723c */ /* 0x040fe20000041838 */
[----:B------:R-:W2:Y:S07]  /*c6b0*/  LDL R84, [R1+0x4] ;  /* 0x0000040001547983 */ /* 0x000eae0000100800 */
[-C--:B------:R-:W-:Y:S08]  /*c6c0*/  HMMA.16816.F32.BF16 R60, R76, R86.reuse, R60 ;  /* 0x000000564c3c723c */ /* 0x080ff0000004183c */
[----:B------:R-:W-:Y:S08]  /*c6d0*/  HMMA.16816.F32.BF16 R64, R72, R86, R64 ;  /* 0x000000564840723c */ /* 0x000ff00000041840 */
[-C--:B------:R-:W-:Y:S01]  /*c6e0*/  HMMA.16816.F32.BF16 R184, R128, R176.reuse, R4 ;  /* 0x000000b080b8723c */ /* 0x080fe20000041804 */
[----:B------:R-:W1:Y:S07]  /*c6f0*/  LDSM.16.MT88.4 R4, [R228+0x3000] ;  /* 0x00300000e404783b */ /* 0x000e6e0000004200 */
[C---:B------:R-:W-:Y:S07]  /*c700*/  HMMA.16816.F32.BF16 R152, R124.reuse, R176, R8 ;  /* 0x000000b07c98723c */ /* 0x040fee0000041808 */
        /* <DEDUP_REMOVED lines=76> */
.L_x_1342:
[----:B-1----:R-:W-:-:S13]  /*cbd0*/  ISETP.GE.AND P0, PT, R245, RZ, PT ;  /* 0x000000fff500720c */ /* 0x002fda0003f06270 */
[----:B------:R-:W-:Y:S05]  /*cbe0*/  @!P0 BRA `(.L_x_1354) ;  /* 0x000046d000008947 */ /* 0x000fea0003800000 */
[----:B------:R-:W-:Y:S01]  /*cbf0*/  IMAD.MOV.U32 R122, RZ, RZ, R118 ;  /* 0x000000ffff7a7224 */ /* 0x000fe200078e0076 */
[----:B------:R-:W-:Y:S01]  /*cc00*/  MOV R123, R68 ;  /* 0x00000044007b7202 */ /* 0x000fe20000000f00 */
[----:B------:R-:W-:Y:S01]  /*cc10*/  IMAD.MOV.U32 R121, RZ, RZ, R119 ;  /* 0x000000ffff797224 */ /* 0x000fe200078e0077 */
[----:B------:R-:W-:Y:S02]  /*cc20*/  MOV R120, R117 ;  /* 0x0000007500787202 */ /* 0x000fe40000000f00 */
.L_x_1361:
        /* <DEDUP_REMOVED lines=41> */
.L_x_1410:
[-C--:B------:R-:W-:Y:S01]  /*cec0*/  HMMA.16816.F32.BF16 R4, R112, R16.reuse, RZ ;  /* 0x000000107004723c */ /* 0x080fe200000418ff */
[----:B------:R-:W3:Y:S01]  /*ced0*/  SHFL.IDX PT, R84, R0, RZ, 0x181f ;  /* 0x00181fff00547589 */ /* 0x000ee200000e0000 */
[----:B------:R-:W-:Y:S06]  /*cee0*/  BSSY B0, `(.L_x_1356) ;  /* 0x00000f6000007945 */ /* 0x000fec0003800000 */
[C---:B------:R-:W-:Y:S01]  /*cef0*/  HMMA.16816.F32.BF16 R8, R108.reuse, R16, RZ ;  /* 0x000000106c08723c */ /* 0x040fe200000418ff */
[----:B------:R-:W4:Y:S07]  /*cf00*/  SHFL.IDX PT, R2, R0, 0x1, 0x181f ;  /* 0x00381f0000027f89 */ /* 0x000f2e00000e0000 */
[-C--:B------:R-:W-:Y:S01]  /*cf10*/  HMMA.16816.F32.BF16 R12, R108, R18.reuse, RZ ;  /* 0x000000126c0c723c */ /* 0x080fe200000418ff */
[----:B------:R-:W-:Y:S07]  /*cf20*/  SHFL.IDX PT, R3, R88, 0x1, 0x181f ;  /* 0x00381f0058037f89 */ /* 0x000fee00000e0000 */
[C---:B------:R-:W-:Y:S01]  /*cf30*/  HMMA.16816.F32.BF16 R16, R112.reuse, R18, RZ ;  /* 0x000000127010723c */ /* 0x040fe200000418ff */
[----:B------:R-:W5:Y:S07]  /*cf40*/  SHFL.IDX PT, R90, R0, 0x2, 0x181f ;  /* 0x00581f00005a7f89 */ /* 0x000f6e00000e0000 */
[-C--:B------:R-:W-:Y:S01]  /*cf50*/  HMMA.16816.F32.BF16 R20, R112, R32.reuse, RZ ;  /* 0x000000207014723c */ /* 0x080fe200000418ff */
[----:B------:R-:W-:Y:S07]  /*cf60*/  SHFL.IDX PT, R86, R88, 0x2, 0x181f ;  /* 0x00581f0058567f89 */ /* 0x000fee00000e0000 */
        /* <DEDUP_REMOVED lines=18> */
[-C--:B----4-:R-:W-:Y:S02]  /*d090*/  IADD3 R2, P1, R2, R104.reuse, RZ ;  /* 0x0000006802027210 */ /* 0x090fe40007f3e0ff */
[--C-:B--2---:R-:W-:Y:S01]  /*d0a0*/  IMAD.X R85, R85, 0x1, R100.reuse, P4 ;  /* 0x0000000155557824 */ /* 0x104fe200020e0664 */
[-C--:B-----5:R-:W-:Y:S01]  /*d0b0*/  IADD3 R90, P0, R90, R104.reuse, RZ ;  /* 0x000000685a5a7210 */ /* 0x0a0fe20007f1e0ff */
[C---:B------:R-:W-:Y:S03]  /*d0c0*/  HMMA.16816.F32.BF16 R64, R112.reuse, R66, RZ ;  /* 0x000000427040723c */ /* 0x040fe600000418ff */
[----:B------:R2:W-:Y:S01]  /*d0d0*/  LDGSTS.E.BYPASS.LTC128B.128 [R243+0x100], [R84.64], !P5 ;  /* 0x0010000054f37fae */ /* 0x0005e2000e901d46 */
[--C-:B------:R-:W-:Y:S01]  /*d0e0*/  IMAD.X R3, R3, 0x1, R100.reuse, P1 ;  /* 0x0000000103037824 */ /* 0x100fe200008e0664 */
[-C--:B-1----:R-:W-:Y:S01]  /*d0f0*/  IADD3 R94, P6, R94, R104.reuse, RZ ;  /* 0x000000685e5e7210 */ /* 0x082fe20007fde0ff */
[--C-:B------:R-:W-:Y:S01]  /*d100*/  IMAD.X R91, R86, 0x1, R100.reuse, P0 ;  /* 0x00000001565b7824 */ /* 0x100fe200000e0664 */
[-C--:B------:R-:W-:Y:S01]  /*d110*/  IADD3 R92, P4, R92, R104.reuse, RZ ;  /* 0x000000685c5c7210 */ /* 0x080fe20007f9e0ff */
[-C--:B------:R-:W-:Y:S01]  /*d120*/  HMMA.16816.F32.BF16 R68, R112, R80.reuse, RZ ;  /* 0x000000507044723c */ /* 0x080fe200000418ff */
[-C--:B------:R-:W-:Y:S02]  /*d130*/  IADD3 R102, P1, R102, R104.reuse, RZ ;  /* 0x0000006866667210 */ /* 0x080fe40007f3e0ff */
[----:B------:R1:W-:Y:S01]  /*d140*/  LDGSTS.E.BYPASS.LTC128B.128 [R243+0x900], [R2.64], !P5 ;  /* 0x0090000002f37fae */ /* 0x0003e2000e901d46 */
[--C-:B------:R-:W-:Y:S01]  /*d150*/  IMAD.X R95, R89, 0x1, R100.reuse, P6 ;  /* 0x00000001595f7824 */ /* 0x100fe200030e0664 */
[----:B------:R-:W-:Y:S01]  /*d160*/  IADD3 R104, P0, R0, R104, RZ ;  /* 0x0000006800687210 */ /* 0x000fe20007f1e0ff */
[--C-:B------:R-:W-:Y:S02]  /*d170*/  IMAD.X R93, R93, 0x1, R100.reuse, P4 ;  /* 0x000000015d5d7824 */ /* 0x100fe400020e0664 */
[C---:B------:R-:W-:Y:S03]  /*d180*/  HMMA.16816.F32.BF16 R72, R108.reuse, R80, RZ ;  /* 0x000000506c48723c */ /* 0x040fe600000418ff */
[----:B------:R3:W-:Y:S01]  /*d190*/  LDGSTS.E.BYPASS.LTC128B.128 [R243+0x1100], [R90.64], !P5 ;  /* 0x011000005af37fae */ /* 0x0007e2000e901d46 */
[--C-:B------:R-:W-:Y:S04]  /*d1a0*/  IMAD.X R103, R101, 0x1, R100.reuse, P1 ;  /* 0x0000000165677824 */ /* 0x100fe800008e0664 */
[-C--:B------:R-:W-:Y:S03]  /*d1b0*/  HMMA.16816.F32.BF16 R76, R108, R82.reuse, RZ ;  /* 0x000000526c4c723c */ /* 0x080fe600000418ff */
[----:B------:R4:W-:Y:S05]  /*d1c0*/  LDGSTS.E.BYPASS.LTC128B.128 [R243+0x1900], [R94.64], !P5 ;  /* 0x019000005ef37fae */ /* 0x0009ea000e901d46 */
[C---:B------:R-:W-:Y:S03]  /*d1d0*/  HMMA.16816.F32.BF16 R80, R112.reuse, R82, RZ ;  /* 0x000000527050723c */ /* 0x040fe600000418ff */
[----:B------:R3:W5:Y:S05]  /*d1e0*/  SHFL.IDX PT, R0, R88, 0x6, 0x181f ;  /* 0x00d81f0058007f89 */ /* 0x00076a00000e0000 */
[-C--:B--2---:R-:W-:Y:S03]  /*d1f0*/  HMMA.16816.F32.BF16 R84, R112, R96.reuse, RZ ;  /* 0x000000607054723c */ /* 0x084fe600000418ff */
[----:B------:R4:W-:Y:S08]  /*d200*/  LDGSTS.E.BYPASS.LTC128B.128 [R243+0x2100], [R92.64], !P5 ;  /* 0x021000005cf37fae */ /* 0x0009f0000e901d46 */
[----:B------:R2:W-:Y:S01]  /*d210*/  LDGSTS.E.BYPASS.LTC128B.128 [R243+0x2900], [R102.64], !P5 ;  /* 0x0290000066f37fae */ /* 0x0005e2000e901d46 */
[C---:B---3--:R-:W-:Y:S02]  /*d220*/  HMMA.16816.F32.BF16 R88, R108.reuse, R96, RZ ;  /* 0x000000606c58723c */ /* 0x048fe400000418ff */
[----:B-----5:R-:W-:Y:S01]  /*d230*/  IMAD.X R105, R0, 0x1, R100, P0 ;  /* 0x0000000100697824 */ /* 0x020fe200000e0664 */
[----:B------:R-:W-:Y:S04]  /*d240*/  ISETP.GE.AND P0, PT, R245, 0x1, PT ;  /* 0x00000001f500780c */ /* 0x000fe80003f06270 */
        /* <DEDUP_REMOVED lines=55> */
[-C--:B-----5:R-:W-:Y:S08]  /*d5c0*/  HMMA.16816.F32.BF16 R36, R116, R208.reuse, R36 ;  /* 0x000000d07424723c */ /* 0x0a0ff00000041824 */
[C---:B------:R-:W-:Y:S08]  /*d5d0*/  HMMA.16816.F32.BF16 R40, R200.reuse, R208, R40 ;  /* 0x000000d0c828723c */ /* 0x040ff00000041828 */
[-C--:B------:R-:W-:Y:S08]  /*d5e0*/  HMMA.16816.F32.BF16 R44, R200, R210.reuse, R44 ;  /* 0x000000d2c82c723c */ /* 0x080ff0000004182c */
[C---:B------:R-:W-:Y:S01]  /*d5f0*/  HMMA.16816.F32.BF16 R48, R116.reuse, R210, R48 ;  /* 0x000000d27430723c */ /* 0x040fe20000041830 */
[----:B------:R-:W3:Y:S07]  /*d600*/  LDSM.16.M88.4 R208, [R227] ;  /* 0x00000000e3d0783b */ /* 0x000eee0000000200 */
        /* <DEDUP_REMOVED lines=15> */
[-C--:B--2---:R-:W-:Y:S08]  /*d700*/  HMMA.16816.F32.BF16 R100, R116, R192.reuse, R100 ;  /* 0x000000c07464723c */ /* 0x084ff00000041864 */
[C---:B------:R-:W-:Y:S08]  /*d710*/  HMMA.16816.F32.BF16 R104, R200.reuse, R192, R104 ;  /* 0x000000c0c868723c */ /* 0x040ff00000041868 */
[-C--:B------:R-:W-:Y:S01]  /*d720*/  HMMA.16816.F32.BF16 R108, R200, R194.reuse, R108 ;  /* 0x000000c2c86c723c */ /* 0x080fe2000004186c */
[----:B------:R-:W-:Y:S07]  /*d730*/  LDSM.16.M88.4 R200, [R227+0x3000] ;  /* 0x00300000e3c8783b */ /* 0x000fee0000000200 */
[----:B------:R-:W-:Y:S01]  /*d740*/  HMMA.16816.F32.BF16 R112, R116, R194, R112 ;  /* 0x000000c27470723c */ /* 0x000fe20000041870 */
[----:B------:R-:W2:Y:S07]  /*d750*/  LDSM.16.M88.4 R116, [R227+0x2000] ;  /* 0x00200000e374783b */ /* 0x000eae0000000200 */
[-C--:B---3--:R-:W-:Y:S01]  /*d760*/  HMMA.16816.F32.BF16 R4, R204, R208.reuse, R4 ;  /* 0x000000d0cc04723c */ /* 0x088fe20000041804 */
[----:B------:R-:W3:Y:S01]  /*d770*/  LDSM.16.M88.4 R192, [R227+0x2800] ;  /* 0x00280000e3c0783b */ /* 0x000ee20000000200 */
[----:B------:R-:W-:Y:S06]  /*d780*/  DEPBAR.LE SB0, 0x0 ;  /* 0x000080000000791a */ /* 0x000fec0000000000 */
[C---:B-1----:R-:W-:Y:S01]  /*d790*/  HMMA.16816.F32.BF16 R8, R196.reuse, R208, R8 ;  /* 0x000000d0c408723c */ /* 0x042fe20000041808 */
[----:B------:R-:W-:Y:S07]  /*d7a0*/  BAR.SYNC.DEFER_BLOCKING 0x0 ;  /* 0x0000000000007b1d */ /* 0x000fee0000010000 */
        /* <DEDUP_REMOVED lines=65> */
.L_x_1411:
        /* <DEDUP_REMOVED lines=34> */
.L_x_1412:
[----:B--2-4-:R-:W-:Y:S04]  /*dde0*/  IADD3 R2, P0, R116, R119, RZ ;  /* 0x0000007774027210 */ /* 0x014fe80007f1e0ff */
[----:B-1----:R-:W-:Y:S05]  /*ddf0*/  IADD3.X R3, R0, R117, RZ, P0, !PT ;  /* 0x0000007500037210 */ /* 0x002fea00007fe4ff */
[----:B------:R-:W-:Y:S01]  /*de00*/  @!PT LDS RZ, [RZ] ;  /* 0x00000000fffff984 */ /* 0x000fe20000000800 */
[----:B------:R-:W-:Y:S01]  /*de10*/  @!PT LDS RZ, [RZ] ;  /* 0x00000000fffff984 */ /* 0x000fe20000000800 */
[----:B------:R-:W-:Y:S01]  /*de20*/  @!PT LDS RZ, [RZ] ;  /* 0x00000000fffff984 */ /* 0x000fe20000000800 */
[----:B------:R1:W-:Y:S04]  /*de30*/  LDGSTS.E.BYPASS.LTC128B.128 [R243+0x6900], [R2.64], !P5 ;  /* 0x0690000002f37fae */ /* 0x0003e8000e901d46 */
.L_x_1357:
[----:B------:R-:W-:Y:S05]  /*de40*/  BSYNC B0 ;  /* 0x0000000000007941 */ /* 0x000fea0003800000 */
.L_x_1356:
[----:B-1----:R-:W-:Y:S01]  /*de50*/  FMNMX.FTZ R2, R4, R121, !PT ;  /* 0x0000007904027209 */ /* 0x002fe20007810000 */
        /* <DEDUP_REMOVED lines=128> */
.L_x_1413:
[----:B------:R-:W-:Y:S01]  /*e660*/  FADD.FTZ R2, -R119, R121 ;  /* 0x0000007977027221 */ /* 0x000fe20000010100 */
[----:B-12---:R-:W-:Y:S01]  /*e670*/  FMNMX.FTZ R116, R0, R116, !PT ;  /* 0x0000007400747209 */ /* 0x006fe20007810000 */
[----:B------:R-:W-:Y:S01]  /*e680*/  FADD.FTZ R0, -R117, R120 ;  /* 0x0000007875007221 */ /* 0x000fe20000010100 */
[----:B------:R-:W-:Y:S01]  /*e690*/  STL [R1+0x8c], R227 ;  /* 0x00008ce301007387 */ /* 0x000fe20000100800 */
[----:B------:R-:W-:Y:S01]  /*e6a0*/  FMUL.FTZ R120, R119, c[0x0][0x2d0] ;  /* 0x0000b40077787a20 */ /* 0x000fe20000410000 */
[----:B------:R-:W-:Y:S01]  /*e6b0*/  WARPSYNC 0xffffffff ;  /* 0xffffffff00007948 */ /* 0x000fe20003800000 */
[----:B------:R-:W-:Y:S01]  /*e6c0*/  FMUL.FTZ R3, R0, c[0x0][0x2d0] ;  /* 0x0000b40000037a20 */ /* 0x000fe20000410000 */
[----:B------:R-:W-:Y:S01]  /*e6d0*/  STL [R1+0x88], R224 ;  /* 0x000088e001007387 */ /* 0x000fe20000100800 */
[----:B------:R-:W-:Y:S01]  /*e6e0*/  FMUL.FTZ R0, R2, c[0x0][0x2d0] ;  /* 0x0000b40002007a20 */ /* 0x000fe20000410000 */
[----:B------:R-:W-:Y:S01]  /*e6f0*/  ISETP.GT.AND P0, PT, R245, RZ, PT ;  /* 0x000000fff500720c */ /* 0x000fe20003f04270 */
[--C-:B------:R-:W-:Y:S02]  /*e700*/  FFMA.FTZ R2, R96, c[0x0][0x2d0], -R120.reuse ;  /* 0x0000b40060027a23 */ /* 0x100fe40000010878 */
[----:B------:R-:W-:Y:S01]  /*e710*/  MUFU.EX2 R3, R3 ;  /* 0x0000000300037308 */ /* 0x000fe20000000800 */
[----:B------:R-:W-:Y:S02]  /*e720*/  FMUL.FTZ R188, R117, c[0x0][0x2d0] ;  /* 0x0000b40075bc7a20 */ /* 0x000fe40000410000 */
[----:B------:R1:W-:Y:S01]  /*e730*/  STL [R1], R2 ;  /* 0x0000000201007387 */ /* 0x0003e20000100800 */
[----:B------:R-:W-:Y:S02]  /*e740*/  FFMA.FTZ R17, R17, c[0x0][0x2d0], -R120 ;  /* 0x0000b40011117a23 */ /* 0x000fe40000010878 */
[----:B------:R-:W-:Y:S02]  /*e750*/  FFMA.FTZ R8, R8, c[0x0][0x2d0], -R188 ;  /* 0x0000b40008087a23 */ /* 0x000fe400000108bc */
[----:B------:R-:W-:Y:S02]  /*e760*/  FFMA.FTZ R16, R16, c[0x0][0x2d0], -R120 ;  /* 0x0000b40010107a23 */ /* 0x000fe40000010878 */
[----:B------:R2:W-:Y:S01]  /*e770*/  MUFU.EX2 R251, R8 ;  /* 0x0000000800fb7308 */ /* 0x0005e20000000800 */
[----:B------:R-:W-:Y:S02]  /*e780*/  FFMA.FTZ R202, R72, c[0x0][0x2d0], -R188 ;  /* 0x0000b40048ca7a23 */ /* 0x000fe400000108bc */
[--C-:B------:R-:W-:Y:S02]  /*e790*/  FFMA.FTZ R121, R4, c[0x0][0x2d0], -R120.reuse ;  /* 0x0000b40004797a23 */ /* 0x100fe40000010878 */
[----:B------:R-:W-:Y:S02]  /*e7a0*/  FMUL.FTZ R4, R118, c[0x0][0x2d0] ;  /* 0x0000b40076047a20 */ /* 0x000fe40000410000 */
[----:B------:R-:W-:Y:S02]  /*e7b0*/  FFMA.FTZ R5, R5, c[0x0][0x2d0], -R120 ;  /* 0x0000b40005057a23 */ /* 0x000fe40000010878 */
[----:B------:R-:W-:Y:S01]  /*e7c0*/  FFMA.FTZ R199, R77, c[0x0][0x2d0], -R188 ;  /* 0x0000b4004dc77a23 */ /* 0x000fe200000108bc */
[----:B------:R-:W-:Y:S01]  /*e7d0*/  MUFU.EX2 R202, R202 ;  /* 0x000000ca00ca7308 */ /* 0x000fe20000000800 */
[----:B------:R-:W-:Y:S02]  /*e7e0*/  FFMA.FTZ R221, R68, c[0x0][0x2d0], -R120 ;  /* 0x0000b40044dd7a23 */ /* 0x000fe40000010878 */
[----:B------:R-:W-:Y:S02]  /*e7f0*/  FFMA.FTZ R193, R35, c[0x0][0x2d0], -R4 ;  /* 0x0000b40023c17a23 */ /* 0x000fe40000010804 */
[----:B------:R-:W-:Y:S02]  /*e800*/  FFMA.FTZ R223, R69, c[0x0][0x2d0], -R120 ;  /* 0x0000b40045df7a23 */ /* 0x000fe40000010878 */
[--C-:B------:R-:W-:Y:S02]  /*e810*/  FFMA.FTZ R200, R76, c[0x0][0x2d0], -R188.reuse ;  /* 0x0000b4004cc87a23 */ /* 0x100fe400000108bc */
[----:B------:R-:W-:Y:S01]  /*e820*/  FFMA.FTZ R76, R108, c[0x0][0x2d0], -R188 ;  /* 0x0000b4006c4c7a23 */ /* 0x000fe200000108bc */
[----:B-1----:R1:W-:Y:S01]  /*e830*/  MUFU.EX2 R2, R0 ;  /* 0x0000000000027308 */ /* 0x0023e20000000800 */
[--C-:B------:R-:W-:Y:S02]  /*e840*/  FFMA.FTZ R196, R22, c[0x0][0x2d0], -R4.reuse ;  /* 0x0000b40016c47a23 */ /* 0x100fe40000010804 */
[--C-:B------:R-:W-:Y:S02]  /*e850*/  FFMA.FTZ R219, R70, c[0x0][0x2d0], -R4.reuse ;  /* 0x0000b40046db7a23 */ /* 0x100fe40000010804 */
[--C-:B--2---:R-:W-:Y:S02]  /*e860*/  FFMA.FTZ R8, R103, c[0x0][0x2d0], -R4.reuse ;  /* 0x0000b40067087a23 */ /* 0x104fe40000010804 */
[--C-:B------:R-:W-:Y:S02]  /*e870*/  FFMA.FTZ R70, R99, c[0x0][0x2d0], -R4.reuse ;  /* 0x0000b40063467a23 */ /* 0x100fe40000010804 */
[--C-:B------:R-:W-:Y:S01]  /*e880*/  FFMA.FTZ R218, R71, c[0x0][0x2d0], -R4.reuse ;  /* 0x0000b40047da7a23 */ /* 0x100fe20000010804 */
[----:B------:R-:W-:Y:S01]  /*e890*/  MUFU.EX2 R22, R5 ;  /* 0x0000000500167308 */ /* 0x000fe20000000800 */
[----:B------:R-:W-:Y:S01]  /*e8a0*/  MOV R77, R8 ;  /* 0x00000008004d7202 */ /* 0x000fe20000000f00 */
[--C-:B------:R-:W-:Y:S02]  /*e8b0*/  FFMA.FTZ R71, R98, c[0x0][0x2d0], -R4.reuse ;  /* 0x0000b40062477a23 */ /* 0x100fe40000010804 */
[--C-:B------:R-:W-:Y:S02]  /*e8c0*/  FFMA.FTZ R215, R86, c[0x0][0x2d0], -R4.reuse ;  /* 0x0000b40056d77a23 */ /* 0x100fe40000010804 */
[----:B------:R-:W-:Y:S02]  /*e8d0*/  FFMA.FTZ R220, R87, c[0x0][0x2d0], -R4 ;  /* 0x0000b40057dc7a23 */ /* 0x000fe40000010804 */
[----:B------:R-:W-:Y:S02]  /*e8e0*/  FFMA.FTZ R222, R85, c[0x0][0x2d0], -R120 ;  /* 0x0000b40055de7a23 */ /* 0x000fe40000010878 */
[----:B------:R2:W3:Y:S01]  /*e8f0*/  MUFU.EX2 R8, R17 ;  /* 0x0000001100087308 */ /* 0x0004e20000000800 */
[--C-:B------:R-:W-:Y:S02]  /*e900*/  FFMA.FTZ R98, R41, c[0x0][0x2d0], -R188.reuse ;  /* 0x0000b40029627a23 */ /* 0x100fe400000108bc */
[--C-:B------:R-:W-:Y:S02]  /*e910*/  FFMA.FTZ R96, R45, c[0x0][0x2d0], -R188.reuse ;  /* 0x0000b4002d607a23 */ /* 0x100fe400000108bc */
[----:B------:R-:W-:Y:S02]  /*e920*/  FFMA.FTZ R89, R89, c[0x0][0x2d0], -R188 ;  /* 0x0000b40059597a23 */ /* 0x000fe400000108bc */
[----:B-1----:R-:W-:Y:S02]  /*e930*/  FADD.FTZ R0, -R118, R122 ;  /* 0x0000007a76007221 */ /* 0x002fe40000010100 */
[--C-:B------:R-:W-:Y:S01]  /*e940*/  FFMA.FTZ R6, R6, c[0x0][0x2d0], -R4.reuse ;  /* 0x0000b40006067a23 */ /* 0x100fe20000010804 */
[----:B------:R1:W4:Y:S01]  /*e950*/  MUFU.EX2 R5, R16 ;  /* 0x0000001000057308 */ /* 0x0003220000000800 */
[----:B------:R-:W-:Y:S02]  /*e960*/  FMUL.FTZ R0, R0, c[0x0][0x2d0] ;  /* 0x0000b40000007a20 */ /* 0x000fe40000410000 */
[--C-:B------:R-:W-:Y:S02]  /*e970*/  FFMA.FTZ R195, R23, c[0x0][0x2d0], -R4.reuse ;  /* 0x0000b40017c37a23 */ /* 0x100fe40000010804 */
[----:B------:R-:W-:Y:S02]  /*e980*/  FFMA.FTZ R198, R66, c[0x0][0x2d0], -R4 ;  /* 0x0000b40042c67a23 */ /* 0x000fe40000010804 */
[----:B------:R-:W-:Y:S02]  /*e990*/  FFMA.FTZ R66, R88, c[0x0][0x2d0], -R188 ;  /* 0x0000b40058427a23 */ /* 0x000fe400000108bc */
[--C-:B------:R-:W-:Y:S01]  /*e9a0*/  FFMA.FTZ R7, R7, c[0x0][0x2d0], -R4.reuse ;  /* 0x0000b40007077a23 */ /* 0x100fe20000010804 */
[----:B------:R3:W-:Y:S01]  /*e9b0*/  MUFU.EX2 R68, R0 ;  /* 0x0000000000447308 */ /* 0x0007e20000000800 */
[--C-:B------:R-:W-:Y:S02]  /*e9c0*/  FFMA.FTZ R18, R18, c[0x0][0x2d0], -R4.reuse ;  /* 0x0000b40012127a23 */ /* 0x100fe40000010804 */
[--C-:B------:R-:W-:Y:S01]  /*e9d0*/  FFMA.FTZ R19, R19, c[0x0][0x2d0], -R4.reuse ;  /* 0x0000b40013137a23 */ /* 0x100fe20000010804 */
[----:B--2---:R-:W2:Y:S01]  /*e9e0*/  LDL.LU R17, [R1+0x8] ;  /* 0x0000080001117983 */ /* 0x004ea20000300800 */
[--C-:B------:R-:W-:Y:S02]  /*e9f0*/  FFMA.FTZ R194, R34, c[0x0][0x2d0], -R4.reuse ;  /* 0x0000b40022c27a23 */ /* 0x100fe40000010804 */
[--C-:B------:R-:W-:Y:S02]  /*ea00*/  FFMA.FTZ R192, R38, c[0x0][0x2d0], -R4.reuse ;  /* 0x0000b40026c07a23 */ /* 0x100fe40000010804 */
[----:B------:R-:W-:Y:S01]  /*ea10*/  FFMA.FTZ R191, R39, c[0x0][0x2d0], -R4 ;  /* 0x0000b40027bf7a23 */ /* 0x000fe20000010804 */
[----:B------:R4:W-:Y:S01]  /*ea20*/  MUFU.EX2 R69, R121 ;  /* 0x0000007900457308 */ /* 0x0009e20000000800 */
[----:B------:R-:W-:Y:S02]  /*ea30*/  FFMA.FTZ R39, R104, c[0x0][0x2d0], -R188 ;  /* 0x0000b40068277a23 */ /* 0x000fe400000108bc */
[--C-:B------:R-:W-:Y:S01]  /*ea40*/  FFMA.FTZ R190, R50, c[0x0][0x2d0], -R4.reuse ;  /* 0x0000b40032be7a23 */ /* 0x100fe20000010804 */
[----:B-1----:R-:W2:Y:S01]  /*ea50*/  LDL.LU R16, [R1+0xc] ;  /* 0x00000c0001107983 */ /* 0x002ea20000300800 */
[--C-:B------:R-:W-:Y:S02]  /*ea60*/  FFMA.FTZ R189, R51, c[0x0][0x2d0], -R4.reuse ;  /* 0x0000b40033bd7a23 */ /* 0x100fe40000010804 */
[--C-:B------:R-:W-:Y:S01]  /*ea70*/  FFMA.FTZ R51, R102, c[0x0][0x2d0], -R4.reuse ;  /* 0x0000b40066337a23 */ /* 0x100fe20000010804 */
[----:B------:R-:W2:Y:S01]  /*ea80*/  LDL.LU R72, [R1+0x10] ;  /* 0x0000100001487983 */ /* 0x000ea20000300800 */
[--C-:B------:R-:W-:Y:S01]  /*ea90*/  FFMA.FTZ R122, R54, c[0x0][0x2d0], -R4.reuse ;  /* 0x0000b400367a7a23 */ /* 0x100fe20000010804 */
[----:B------:R1:W-:Y:S01]  /*eaa0*/  MUFU.EX2 R23, R6 ;  /* 0x0000000600177308 */ /* 0x0003e20000000800 */
[--C-:B------:R-:W-:Y:S02]  /*eab0*/  FFMA.FTZ R197, R67, c[0x0][0x2d0], -R4.reuse ;  /* 0x0000b40043c57a23 */ /* 0x100fe40000010804 */
[--C-:B------:R-:W-:Y:S02]  /*eac0*/  FFMA.FTZ R217, R82, c[0x0][0x2d0], -R4.reuse ;  /* 0x0000b40052d97a23 */ /* 0x100fe40000010804 */
[----:B---3--:R-:W-:Y:S02]  /*ead0*/  FMUL.FTZ R0, R116, c[0x0][0x2d0] ;  /* 0x0000b40074007a20 */ /* 0x008fe40000410000 */
[----:B------:R-:W-:Y:S02]  /*eae0*/  FFMA.FTZ R216, R83, c[0x0][0x2d0], -R4 ;  /* 0x0000b40053d87a23 */ /* 0x000fe40000010804 */
[--C-:B------:R-:W-:Y:S01]  /*eaf0*/  FFMA.FTZ R35, R111, c[0x0][0x2d0], -R0.reuse ;  /* 0x0000b4006f237a23 */ /* 0x100fe20000010800 */
[----:B------:R-:W3:Y:S01]  /*eb00*/  MUFU.EX2 R7, R7 ;  /* 0x0000000700077308 */ /* 0x000ee20000000800 */
[----:B------:R-:W2:Y:S01]  /*eb10*/  LDL.LU R111, [R1+0x14] ;  /* 0x00001400016f7983 */ /* 0x000ea20000300800 */
[----:B------:R-:W-:Y:S02]  /*eb20*/  FFMA.FTZ R88, R26, c[0x0][0x2d0], -R0 ;  /* 0x0000b4001a587a23 */ /* 0x000fe40000010800 */
[--C-:B------:R-:W-:Y:S02]  /*eb30*/  FFMA.FTZ R83, R115, c[0x0][0x2d0], -R4.reuse ;  /* 0x0000b40073537a23 */ /* 0x100fe40000010804 */
[--C-:B----4-:R-:W-:Y:S02]  /*eb40*/  FFMA.FTZ R121, R55, c[0x0][0x2d0], -R4.reuse ;  /* 0x0000b40037797a23 */ /* 0x110fe40000010804 */
[----:B------:R-:W-:Y:S02]  /*eb50*/  FFMA.FTZ R55, R114, c[0x0][0x2d0], -R4 ;  /* 0x0000b40072377a23 */ /* 0x000fe40000010804 */
[----:B------:R-:W-:Y:S01]  /*eb60*/  MUFU.EX2 R82, R18 ;  /* 0x0000001200527308 */ /* 0x000fe20000000800 */
[--C-:B------:R-:W-:Y:S02]  /*eb70*/  FFMA.FTZ R9, R9, c[0x0][0x2d0], -R188.reuse ;  /* 0x0000b40009097a23 */ /* 0x100fe400000108bc */
[----:B------:R-:W-:Y:S02]  /*eb80*/  FFMA.FTZ R4, R12, c[0x0][0x2d0], -R188 ;  /* 0x0000b4000c047a23 */ /* 0x000fe400000108bc */
[--C-:B------:R-:W-:Y:S01]  /*eb90*/  FFMA.FTZ R87, R27, c[0x0][0x2d0], -R0.reuse ;  /* 0x0000b4001b577a23 */ /* 0x100fe20000010800 */
[----:B------:R-:W-:Y:S01]  /*eba0*/  MOV R27, R76 ;  /* 0x0000004c001b7202 */ /* 0x000fe20000000f00 */
[--C-:B------:R-:W-:Y:S02]  /*ebb0*/  FFMA.FTZ R227, R78, c[0x0][0x2d0], -R0.reuse ;  /* 0x0000b4004ee37a23 */ /* 0x100fe40000010800 */
[--C-:B------:R-:W-:Y:S01]  /*ebc0*/  FFMA.FTZ R252, R59, c[0x0][0x2d0], -R0.reuse ;  /* 0x0000b4003bfc7a23 */ /* 0x100fe20000010800 */
[----:B------:R-:W-:Y:S01]  /*ebd0*/  MUFU.EX2 R196, R196 ;  /* 0x000000c400c47308 */ /* 0x000fe20000000800 */
[----:B------:R-:W-:Y:S02]  /*ebe0*/  FFMA.FTZ R59, R79, c[0x0][0x2d0], -R0 ;  /* 0x0000b4004f3b7a23 */ /* 0x000fe40000010800 */
[----:B------:R-:W-:Y:S02]  /*ebf0*/  FFMA.FTZ R203, R53, c[0x0][0x2d0], -R120 ;  /* 0x0000b40035cb7a23 */ /* 0x000fe40000010878 */
[----:B------:R-:W-:Y:S02]  /*ec00*/  FFMA.FTZ R85, R31, c[0x0][0x2d0], -R0 ;  /* 0x0000b4001f557a23 */ /* 0x000fe40000010800 */
[----:B------:R-:W-:Y:S02]  /*ec10*/  FFMA.FTZ R248, R80, c[0x0][0x2d0], -R120 ;  /* 0x0000b40050f87a23 */ /* 0x000fe40000010878 */
[----:B------:R-:W-:Y:S01]  /*ec20*/  FFMA.FTZ R31, R94, c[0x0][0x2d0], -R0 ;  /* 0x0000b4005e1f7a23 */ /* 0x000fe20000010800 */
[----:B------:R4:W-:Y:S01]  /*ec30*/  MUFU.EX2 R80, R19 ;  /* 0x0000001300507308 */ /* 0x0009e20000000800 */
[----:B------:R-:W-:Y:S02]  /*ec40*/  FFMA.FTZ R247, R81, c[0x0][0x2d0], -R120 ;  /* 0x0000b40051f77a23 */ /* 0x000fe40000010878 */
[----:B------:R-:W-:Y:S02]  /*ec50*/  FFMA.FTZ R81, R92, c[0x0][0x2d0], -R188 ;  /* 0x0000b4005c517a23 */ /* 0x000fe400000108bc */
[--C-:B------:R-:W-:Y:S02]  /*ec60*/  FFMA.FTZ R86, R30, c[0x0][0x2d0], -R0.reuse ;  /* 0x0000b4001e567a23 */ /* 0x100fe40000010800 */
[----:B------:R-:W-:Y:S02]  /*ec70*/  FFMA.FTZ R224, R74, c[0x0][0x2d0], -R0 ;  /* 0x0000b4004ae07a23 */ /* 0x000fe40000010800 */
[----:B-1----:R-:W-:Y:S01]  /*ec80*/  FFMA.FTZ R6, R13, c[0x0][0x2d0], -R188 ;  /* 0x0000b4000d067a23 */ /* 0x002fe200000108bc */
[----:B------:R1:W-:Y:S01]  /*ec90*/  MUFU.EX2 R92, R9 ;  /* 0x00000009005c7308 */ /* 0x0003e20000000800 */
[----:B------:R-:W-:Y:S02]  /*eca0*/  FFMA.FTZ R34, R107, c[0x0][0x2d0], -R0 ;  /* 0x0000b4006b227a23 */ /* 0x000fe40000010800 */
[--C-:B------:R-:W-:Y:S02]  /*ecb0*/  FFMA.FTZ R115, R61, c[0x0][0x2d0], -R188.reuse ;  /* 0x0000b4003d737a23 */ /* 0x100fe400000108bc */
[----:B------:R-:W-:Y:S02]  /*ecc0*/  FFMA.FTZ R67, R105, c[0x0][0x2d0], -R188 ;  /* 0x0000b40069437a23 */ /* 0x000fe400000108bc */
[--C-:B------:R-:W-:Y:S02]  /*ecd0*/  FFMA.FTZ R11, R11, c[0x0][0x2d0], -R0.reuse ;  /* 0x0000b4000b0b7a23 */ /* 0x100fe40000010800 */
[--C-:B------:R-:W-:Y:S01]  /*ece0*/  FFMA.FTZ R105, R43, c[0x0][0x2d0], -R0.reuse ;  /* 0x0000b4002b697a23 */ /* 0x100fe20000010800 */
[----:B------:R-:W-:Y:S01]  /*ecf0*/  MUFU.EX2 R94, R4 ;  /* 0x00000004005e7308 */ /* 0x000fe20000000800 */
[--C-:B------:R-:W-:Y:S02]  /*ed00*/  FFMA.FTZ R54, R90, c[0x0][0x2d0], -R0.reuse ;  /* 0x0000b4005a367a23 */ /* 0x100fe40000010800 */
[--C-:B------:R-:W-:Y:S02]  /*ed10*/  FFMA.FTZ R38, R91, c[0x0][0x2d0], -R0.reuse ;  /* 0x0000b4005b267a23 */ /* 0x100fe40000010800 */
[----:B------:R-:W-:Y:S02]  /*ed20*/  FFMA.FTZ R95, R95, c[0x0][0x2d0], -R0 ;  /* 0x0000b4005f5f7a23 */ /* 0x000fe40000010800 */
        /* <DEDUP_REMOVED lines=26> */
[----:B------:R-:W-:Y:S01]  /*eed0*/  FFMA.FTZ R110, R110, c[0x0][0x2d0], -R0 ;  /* 0x0000b4006e6e7a23 */ /* 0x000fe20000010800 */
[----:B------:R-:W-:Y:S01]  /*eee0*/  MUFU.EX2 R106, R15 ;  /* 0x0000000f006a7308 */ /* 0x000fe20000000800 */
[--C-:B------:R-:W-:Y:S02]  /*eef0*/  FFMA.FTZ R213, R20, c[0x0][0x2d0], -R120.reuse ;  /* 0x0000b40014d57a23 */ /* 0x100fe40000010878 */
[----:B------:R-:W-:Y:S02]  /*ef00*/  FFMA.FTZ R20, R101, c[0x0][0x2d0], -R120 ;  /* 0x0000b40065147a23 */ /* 0x000fe40000010878 */
[----:B------:R-:W-:Y:S02]  /*ef10*/  FFMA.FTZ R101, R28, c[0x0][0x2d0], -R188 ;  /* 0x0000b4001c657a23 */ /* 0x000fe400000108bc */
[--C-:B------:R-:W-:Y:S01]  /*ef20*/  FFMA.FTZ R212, R21, c[0x0][0x2d0], -R120.reuse ;  /* 0x0000b40015d47a23 */ /* 0x100fe20000010878 */
[----:B------:R-:W-:Y:S01]  /*ef30*/  MOV R50, R20 ;  /* 0x0000001400327202 */ /* 0x000fe20000000f00 */
[----:B------:R-:W-:Y:S01]  /*ef40*/  FFMA.FTZ R21, R97, c[0x0][0x2d0], -R120 ;  /* 0x0000b40061157a23 */ /* 0x000fe20000010878 */
[----:B------:R-:W-:Y:S01]  /*ef50*/  MUFU.EX2 R213, R213 ;  /* 0x000000d500d57308 */ /* 0x000fe20000000800 */
[----:B------:R-:W-:Y:S02]  /*ef60*/  FFMA.FTZ R97, R44, c[0x0][0x2d0], -R188 ;  /* 0x0000b4002c617a23 */ /* 0x000fe400000108bc */
[--C-:B------:R-:W-:Y:S02]  /*ef70*/  FFMA.FTZ R211, R64, c[0x0][0x2d0], -R120.reuse ;  /* 0x0000b40040d37a23 */ /* 0x100fe40000010878 */
[----:B------:R-:W-:Y:S02]  /*ef80*/  FFMA.FTZ R64, R112, c[0x0][0x2d0], -R120 ;  /* 0x0000b40070407a23 */ /* 0x000fe40000010878 */
[----:B------:R-:W-:Y:S02]  /*ef90*/  FFMA.FTZ R112, R57, c[0x0][0x2d0], -R188 ;  /* 0x0000b40039707a23 */ /* 0x000fe400000108bc */
[--C-:B------:R-:W-:Y:S01]  /*efa0*/  FFMA.FTZ R214, R65, c[0x0][0x2d0], -R120.reuse ;  /* 0x0000b40041d67a23 */ /* 0x100fe20000010878 */
[----:B------:R-:W-:Y:S01]  /*efb0*/  MUFU.EX2 R212, R212 ;  /* 0x000000d400d47308 */ /* 0x000fe20000000800 */
[--C-:B------:R-:W-:Y:S01]  /*efc0*/  FFMA.FTZ R65, R100, c[0x0][0x2d0], -R120.reuse ;  /* 0x0000b40064417a23 */ /* 0x100fe20000010878 */
[----:B----4-:R-:W-:Y:S01]  /*efd0*/  MOV R19, R64 ;  /* 0x0000004000137202 */ /* 0x010fe20000000f00 */
[----:B------:R-:W-:Y:S02]  /*efe0*/  FFMA.FTZ R120, R113, c[0x0][0x2d0], -R120 ;  /* 0x0000b40071787a23 */ /* 0x000fe40000010878 */
[--C-:B------:R-:W-:Y:S02]  /*eff0*/  FFMA.FTZ R100, R29, c[0x0][0x2d0], -R188.reuse ;  /* 0x0000b4001d647a23 */ /* 0x100fe400000108bc */
[--C-:B------:R-:W-:Y:S02]  /*f000*/  FFMA.FTZ R113, R56, c[0x0][0x2d0], -R188.reuse ;  /* 0x0000b40038717a23 */ /* 0x100fe400000108bc */
[--C-:B------:R-:W-:Y:S01]  /*f010*/  FFMA.FTZ R201, R73, c[0x0][0x2d0], -R188.reuse ;  /* 0x0000b40049c97a23 */ /* 0x100fe200000108bc */
[----:B------:R-:W-:Y:S01]  /*f020*/  MUFU.EX2 R209, R209 ;  /* 0x000000d100d17308 */ /* 0x000fe20000000800 */
[----:B------:R-:W-:Y:S01]  /*f030*/  FFMA.FTZ R188, R109, c[0x0][0x2d0], -R188 ;  /* 0x0000b4006dbc7a23 */ /* 0x000fe200000108bc */
[----:B------:R-:W-:Y:S01]  /*f040*/  MOV R73, R21 ;  /* 0x0000001500497202 */ /* 0x000fe20000000f00 */
[--C-:B------:R-:W-:Y:S01]  /*f050*/  FFMA.FTZ R108, R46, c[0x0][0x2d0], -R0.reuse ;  /* 0x0000b4002e6c7a23 */ /* 0x100fe20000010800 */
[----:B------:R-:W-:Y:S01]  /*f060*/  MOV R46, R93 ;  /* 0x0000005d002e7202 */ /* 0x000fe20000000f00 */
[--C-:B------:R-:W-:Y:S01]  /*f070*/  FFMA.FTZ R109, R47, c[0x0][0x2d0], -R0.reuse ;  /* 0x0000b4002f6d7a23 */ /* 0x100fe20000010800 */
[----:B------:R-:W-:Y:S01]  /*f080*/  MOV R47, R81 ;  /* 0x00000051002f7202 */ /* 0x000fe20000000f00 */
[----:B------:R-:W-:Y:S01]  /*f090*/  FFMA.FTZ R249, R58, c[0x0][0x2d0], -R0 ;  /* 0x0000b4003af97a23 */ /* 0x000fe20000010800 */
[----:B------:R-:W-:Y:S01]  /*f0a0*/  MOV R18, R73 ;  /* 0x0000004900127202 */ /* 0x000fe20000000f00 */
[----:B------:R-:W-:Y:S01]  /*f0b0*/  FADD.FTZ R0, -R116, R123 ;  /* 0x0000007b74007221 */ /* 0x000fe20000010100 */
[----:B------:R-:W-:Y:S01]  /*f0c0*/  MUFU.EX2 R81, R10 ;  /* 0x0000000a00517308 */ /* 0x000fe20000000800 */
[----:B------:R-:W-:Y:S02]  /*f0d0*/  MOV R58, R65 ;  /* 0x00000041003a7202 */ /* 0x000fe40000000f00 */
[----:B------:R-:W-:Y:S07]  /*f0e0*/  FMUL.FTZ R0, R0, c[0x0][0x2d0] ;  /* 0x0000b40000007a20 */ /* 0x000fee0000410000 */
[----:B------:R-:W-:Y:S10]  /*f0f0*/  MUFU.EX2 R0, R0 ;  /* 0x0000000000007308 */ /* 0x000ff40000000800 */
[----:B------:R-:W4:Y:S10]  /*f100*/  MUFU.EX2 R93, R14 ;  /* 0x0000000e005d7308 */ /* 0x000f340000000800 */
[----:B------:R-:W1:Y:S10]  /*f110*/  MUFU.EX2 R103, R103 ;  /* 0x0000006700677308 */ /* 0x000e740000000800 */
[----:B------:R-:W1:Y:S10]  /*f120*/  MUFU.EX2 R102, R102 ;  /* 0x0000006600667308 */ /* 0x000e740000000800 */
[----:B------:R-:W-:Y:S10]  /*f130*/  MUFU.EX2 R104, R104 ;  /* 0x0000006800687308 */ /* 0x000ff40000000800 */
[----:B------:R-:W-:Y:S10]  /*f140*/  MUFU.EX2 R120, R120 ;  /* 0x0000007800787308 */ /* 0x000ff40000000800 */
[----:B------:R-:W-:Y:S10]  /*f150*/  MUFU.EX2 R188, R188 ;  /* 0x000000bc00bc7308 */ /* 0x000ff40000000800 */
[----:B------:R-:W-:Y:S10]  /*f160*/  MUFU.EX2 R194, R194 ;  /* 0x000000c200c27308 */ /* 0x000ff40000000800 */
[----:B------:R-:W-:Y:S10]  /*f170*/  MUFU.EX2 R193, R193 ;  /* 0x000000c100c17308 */ /* 0x000ff40000000800 */
[----:B------:R-:W1:Y:S10]  /*f180*/  MUFU.EX2 R101, R101 ;  /* 0x0000006500657308 */ /* 0x000e740000000800 */
[----:B------:R-:W1:Y:S10]  /*f190*/  MUFU.EX2 R123, R100 ;  /* 0x00000064007b7308 */ /* 0x000e740000000800 */
        /* <DEDUP_REMOVED lines=32> */
[----:B------:R-:W-:Y:S01]  /*f3a0*/  MOV R26, R8 ;  /* 0x00000008001a7202 */ /* 0x000fe20000000f00 */
[----:B------:R-:W-:Y:S01]  /*f3b0*/  FMUL.FTZ R53, R2, R157 ;  /* 0x0000009d02357220 */ /* 0x000fe20000410000 */
[----:B------:R-:W-:Y:S01]  /*f3c0*/  MOV R74, R5 ;  /* 0x00000005004a7202 */ /* 0x000fe20000000f00 */
[C---:B------:R-:W-:Y:S01]  /*f3d0*/  FMUL.FTZ R8, R3.reuse, R152 ;  /* 0x0000009803087220 */ /* 0x040fe20000410000 */
[----:B------:R-:W-:Y:S01]  /*f3e0*/  MOV R157, R26 ;  /* 0x0000001a009d7202 */ /* 0x000fe20000000f00 */
[C---:B-1----:R-:W-:Y:S01]  /*f3f0*/  FMUL.FTZ R9, R3.reuse, R153 ;  /* 0x0000009903097220 */ /* 0x042fe20000410000 */
[----:B------:R-:W-:Y:S01]  /*f400*/  MOV R26, R77 ;  /* 0x0000004d001a7202 */ /* 0x000fe20000000f00 */
[C---:B------:R-:W-:Y:S01]  /*f410*/  FMUL.FTZ R12, R3.reuse, R160 ;  /* 0x000000a0030c7220 */ /* 0x040fe20000410000 */
[----:B------:R-:W1:Y:S01]  /*f420*/  LDSM.16.MT88.4 R76, [R225] ;  /* 0x00000000e14c783b */ /* 0x000e620000004200 */
[----:B------:R-:W-:Y:S01]  /*f430*/  FMUL.FTZ R13, R3, R161 ;  /* 0x000000a1030d7220 */ /* 0x000fe20000410000 */
[----:B---3--:R-:W-:Y:S01]  /*f440*/  F2FP.BF16.PACK_AB R73, R7, R23 ;  /* 0x000000170749723e */ /* 0x008fe200000010ff */
        /* <DEDUP_REMOVED lines=9> */
[----:B----4-:R-:W-:Y:S01]  /*f4e0*/  F2FP.BF16.PACK_AB R83, R106, R93 ;  /* 0x0000005d6a53723e */ /* 0x010fe200000010ff */
[C---:B------:R-:W-:Y:S01]  /*f4f0*/  FMUL.FTZ R41, R3.reuse, R137 ;  /* 0x0000008903297220 */ /* 0x040fe20000410000 */
[----:B------:R-:W-:Y:S01]  /*f500*/  MOV R160, R34 ;  /* 0x0000002200a07202 */ /* 0x000fe20000000f00 */
[C---:B------:R-:W-:Y:S01]  /*f510*/  FMUL.FTZ R44, R3.reuse, R140 ;  /* 0x0000008c032c7220 */ /* 0x040fe20000410000 */
[----:B------:R-:W-:Y:S01]  /*f520*/  MOV R145, R67 ;  /* 0x0000004300917202 */ /* 0x000fe20000000f00 */
[C---:B------:R-:W-:Y:S01]  /*f530*/  FMUL.FTZ R45, R3.reuse, R141 ;  /* 0x0000008d032d7220 */ /* 0x040fe20000410000 */
[----:B------:R-:W-:Y:S01]  /*f540*/  MOV R141, R31 ;  /* 0x0000001f008d7202 */ /* 0x000fe20000000f00 */
[C---:B--2---:R-:W-:Y:S01]  /*f550*/  FFMA.FTZ R84, R3.reuse, R17, R251 ;  /* 0x0000001103547223 */ /* 0x044fe200000100fb */
        /* <DEDUP_REMOVED lines=10> */
[----:B------:R2:W3:Y:S01]  /*f600*/  MUFU.EX2 R95, R88 ;  /* 0x00000058005f7308 */ /* 0x0004e20000000800 */
        /* <DEDUP_REMOVED lines=28> */
[----:B------:R-:W-:Y:S01]  /*f7d0*/  FMUL.FTZ R65, R2, R129 ;  /* 0x0000008102417220 */ /* 0x000fe20000410000 */
[----:B------:R-:W-:Y:S01]  /*f7e0*/  MOV R153, R110 ;  /* 0x0000006e00997202 */ /* 0x000fe20000000f00 */
[----:B------:R-:W-:Y:S01]  /*f7f0*/  FFMA.FTZ R2, R68, R72, R23 ;  /* 0x0000004844027223 */ /* 0x000fe20000010017 */
[----:B------:R-:W-:Y:S01]  /*f800*/  F2FP.BF16.PACK_AB R72, R22, R69 ;  /* 0x000000451648723e */ /* 0x000fe200000010ff */
[C---:B------:R-:W-:Y:S01]  /*f810*/  FMUL.FTZ R6, R68.reuse, R186 ;  /* 0x000000ba44067220 */ /* 0x040fe20000410000 */
[----:B------:R-:W-:Y:S01]  /*f820*/  MOV R186, R82 ;  /* 0x0000005200ba7202 */ /* 0x000fe20000000f00 */
[----:B------:R-:W-:Y:S01]  /*f830*/  FADD.FTZ R89, R7, R2 ;  /* 0x0000000207597221 */ /* 0x000fe20000010000 */
[----:B------:R-:W-:Y:S01]  /*f840*/  MOV R2, R74 ;  /* 0x0000004a00027202 */ /* 0x000fe20000000f00 */
[----:B------:R-:W-:Y:S01]  /*f850*/  FMUL.FTZ R7, R68, R187 ;  /* 0x000000bb44077220 */ /* 0x000fe20000410000 */
[----:B------:R-:W-:Y:S01]  /*f860*/  MOV R187, R80 ;  /* 0x0000005000bb7202 */ /* 0x000fe20000000f00 */
[----:B------:R-:W-:Y:S01]  /*f870*/  FADD.FTZ R90, R22, R3 ;  /* 0x00000003165a7221 */ /* 0x000fe20000010000 */
[----:B------:R-:W-:Y:S01]  /*f880*/  F2FP.BF16.PACK_AB R74, R157, R2 ;  /* 0x000000029d4a723e */ /* 0x000fe200000010ff */
[----:B------:R-:W-:Y:S01]  /*f890*/  FMUL.FTZ R10, R0, R154 ;  /* 0x0000009a000a7220 */ /* 0x000fe20000410000 */
[----:B------:R-:W-:Y:S01]  /*f8a0*/  F2FP.BF16.PACK_AB R75, R187, R186 ;  /* 0x000000babb4b723e */ /* 0x000fe200000010ff */
[----:B------:R-:W-:Y:S01]  /*f8b0*/  FMUL.FTZ R18, R68, R178 ;  /* 0x000000b244127220 */ /* 0x000fe20000410000 */
[----:B------:R-:W-:Y:S01]  /*f8c0*/  F2FP.BF16.PACK_AB R80, R92, R251 ;  /* 0x000000fb5c50723e */ /* 0x000fe200000010ff */
[C---:B------:R-:W-:Y:S01]  /*f8d0*/  FMUL.FTZ R19, R68.reuse, R179 ;  /* 0x000000b344137220 */ /* 0x040fe20000410000 */
[----:B------:R-:W-:Y:S01]  /*f8e0*/  F2FP.BF16.PACK_AB R82, R107, R94 ;  /* 0x0000005e6b52723e */ /* 0x000fe200000010ff */
[----:B------:R-:W-:Y:S01]  /*f8f0*/  FMUL.FTZ R22, R68, R182 ;  /* 0x000000b644167220 */ /* 0x000fe20000410000 */
[----:B------:R-:W-:Y:S01]  /*f900*/  MOV R110, R59 ;  /* 0x0000003b006e7202 */ /* 0x000fe20000000f00 */
[-C--:B-1----:R-:W-:Y:S01]  /*f910*/  HMMA.16816.F32.BF16 R4, R72, R76.reuse, R4 ;  /* 0x0000004c4804723c */ /* 0x082fe20000041804 */
[----:B------:R-:W-:Y:S04]  /*f920*/  MUFU.EX2 R129, R96 ;  /* 0x0000006000817308 */ /* 0x000fe80000000800 */
[C---:B------:R-:W-:Y:S01]  /*f930*/  FMUL.FTZ R11, R0.reuse, R155 ;  /* 0x0000009b000b7220 */ /* 0x040fe20000410000 */
[----:B------:R-:W-:Y:S01]  /*f940*/  MOV R136, R58 ;  /* 0x0000003a00887202 */ /* 0x000fe20000000f00 */
[----:B------:R-:W-:Y:S01]  /*f950*/  FFMA.FTZ R3, R0, R111, R81 ;  /* 0x0000006f00037223 */ /* 0x000fe20000010051 */
[C---:B------:R-:W-:Y:S01]  /*f960*/  F2FP.BF16.PACK_AB R81, R91.reuse, R81 ;  /* 0x000000515b51723e */ /* 0x040fe200000010ff */
[C---:B------:R-:W-:Y:S02]  /*f970*/  FMUL.FTZ R23, R68.reuse, R183 ;  /* 0x000000b744177220 */ /* 0x040fe40000410000 */
[----:B------:R-:W1:Y:S01]  /*f980*/  MUFU.EX2 R96, R87 ;  /* 0x0000005700607308 */ /* 0x000e620000000800 */
[C---:B------:R-:W-:Y:S01]  /*f990*/  FMUL.FTZ R34, R68.reuse, R170 ;  /* 0x000000aa44227220 */ /* 0x040fe20000410000 */
[----:B------:R-:W-:Y:S01]  /*f9a0*/  MOV R111, R50 ;  /* 0x00000032006f7202 */ /* 0x000fe20000000f00 */
[----:B------:R-:W-:Y:S01]  /*f9b0*/  FMUL.FTZ R35, R68, R171 ;  /* 0x000000ab44237220 */ /* 0x000fe20000410000 */
[C---:B------:R-:W-:Y:S04]  /*f9c0*/  HMMA.16816.F32.BF16 R8, R80.reuse, R76, R8 ;  /* 0x0000004c5008723c */ /* 0x040fe80000041808 */
[C---:B------:R-:W-:Y:S01]  /*f9d0*/  FMUL.FTZ R14, R0.reuse, R162 ;  /* 0x000000a2000e7220 */ /* 0x040fe20000410000 */
[----:B------:R-:W-:Y:S01]  /*f9e0*/  MOV R156, R62 ;  /* 0x0000003e009c7202 */ /* 0x000fe20000000f00 */
[----:B------:R-:W-:Y:S01]  /*f9f0*/  FMUL.FTZ R15, R0, R163 ;  /* 0x000000a3000f7220 */ /* 0x000fe20000410000 */
[----:B------:R-:W-:Y:S01]  /*fa00*/  MUFU.EX2 R137, R112 ;  /* 0x0000007000897308 */ /* 0x000fe20000000800 */
[C---:B------:R-:W-:Y:S01]  /*fa10*/  FMUL.FTZ R38, R68.reuse, R174 ;  /* 0x000000ae44267220 */ /* 0x040fe20000410000 */
[----:B------:R-:W-:Y:S03]  /*fa20*/  MOV R251, R157 ;  /* 0x0000009d00fb7202 */ /* 0x000fe60000000f00 */
[C---:B------:R-:W-:Y:S01]  /*fa30*/  FMUL.FTZ R39, R68.reuse, R175 ;  /* 0x000000af44277220 */ /* 0x040fe20000410000 */
[-C--:B------:R-:W-:Y:S03]  /*fa40*/  HMMA.16816.F32.BF16 R12, R80, R78.reuse, R12 ;  /* 0x0000004e500c723c */ /* 0x080fe6000004180c */
[C---:B------:R-:W-:Y:S01]  /*fa50*/  FMUL.FTZ R50, R68.reuse, R166 ;  /* 0x000000a644327220 */ /* 0x040fe20000410000 */
[----:B------:R-:W-:Y:S01]  /*fa60*/  MOV R157, R165 ;  /* 0x000000a5009d7202 */ /* 0x000fe20000000f00 */
[C---:B------:R-:W-:Y:S01]  /*fa70*/  FMUL.FTZ R51, R68.reuse, R167 ;  /* 0x000000a744337220 */ /* 0x040fe20000410000 */
[----:B------:R-:W-:Y:S01]  /*fa80*/  MOV R165, R172 ;  /* 0x000000ac00a57202 */ /* 0x000fe20000000f00 */
        /* <DEDUP_REMOVED lines=8> */
[----:B------:R-:W-:Y:S01]  /*fb10*/  FMUL.FTZ R67, R68, R131 ;  /* 0x0000008344437220 */ /* 0x000fe20000410000 */
[----:B------:R-:W-:Y:S01]  /*fb20*/  MOV R168, R124 ;  /* 0x0000007c00a87202 */ /* 0x000fe20000000f00 */
[----:B------:R-:W-:Y:S02]  /*fb30*/  LDSM.16.MT88.4 R68, [R228] ;  /* 0x00000000e444783b */ /* 0x000fe40000004200 */
[----:B------:R-:W-:Y:S01]  /*fb40*/  FADD.FTZ R84, R92, R84 ;  /* 0x000000545c547221 */ /* 0x000fe20000010000 */
[----:B------:R-:W-:Y:S01]  /*fb50*/  MOV R124, R227 ;  /* 0x000000e3007c7202 */ /* 0x000fe20000000f00 */
[----:B------:R-:W-:Y:S01]  /*fb60*/  FADD.FTZ R2, R2, R90 ;  /* 0x0000005a02027221 */ /* 0x000fe20000010000 */
[----:B------:R-:W-:Y:S01]  /*fb70*/  MUFU.EX2 R130, R122 ;  /* 0x0000007a00827308 */ /* 0x000fe20000000800 */
[----:B------:R-:W-:Y:S01]  /*fb80*/  FADD.FTZ R94, R94, R84 ;  /* 0x000000545e5e7221 */ /* 0x000fe20000010000 */
[----:B------:R-:W-:Y:S01]  /*fb90*/  MOV R155, R154 ;  /* 0x0000009a009b7202 */ /* 0x000fe20000000f00 */
[----:B------:R1:W5:Y:S01]  /*fba0*/  LDL.LU R227, [R1+0x8c] ;  /* 0x00008c0001e37983 */ /* 0x0003620000300800 */
[----:B------:R-:W-:Y:S02]  /*fbb0*/  FADD.FTZ R3, R91, R3 ;  /* 0x000000035b037221 */ /* 0x000fe40000010000 */
[C---:B------:R-:W-:Y:S02]  /*fbc0*/  FMUL.FTZ R26, R0.reuse, R146 ;  /* 0x00000092001a7220 */ /* 0x040fe40000410000 */
[C---:B------:R-:W-:Y:S02]  /*fbd0*/  FMUL.FTZ R27, R0.reuse, R147 ;  /* 0x00000093001b7220 */ /* 0x040fe40000410000 */
[C---:B------:R-:W-:Y:S01]  /*fbe0*/  FMUL.FTZ R30, R0.reuse, R150 ;  /* 0x00000096001e7220 */ /* 0x040fe20000410000 */
        /* <DEDUP_REMOVED lines=8> */
[C---:B------:R-:W-:Y:S01]  /*fc70*/  FMUL.FTZ R59, R0.reuse, R135 ;  /* 0x00000087003b7220 */ /* 0x040fe20000410000 */
[-C--:B-1----:R-:W-:Y:S03]  /*fc80*/  HMMA.16816.F32.BF16 R20, R72, R76.reuse, R20 ;  /* 0x0000004c4814723c */ /* 0x082fe60000041814 */
[C---:B------:R-:W-:Y:S02]  /*fc90*/  FMUL.FTZ R62, R0.reuse, R126 ;  /* 0x0000007e003e7220 */ /* 0x040fe40000410000 */
[----:B------:R-:W-:Y:S01]  /*fca0*/  FMUL.FTZ R63, R0, R127 ;  /* 0x0000007f003f7220 */ /* 0x000fe20000410000 */
[----:B------:R-:W1:Y:S01]  /*fcb0*/  MUFU.EX2 R126, R97 ;  /* 0x00000061007e7308 */ /* 0x000e620000000800 */
[----:B------:R-:W-:Y:S01]  /*fcc0*/  FADD.FTZ R0, R186, R89 ;  /* 0x00000059ba007221 */ /* 0x000fe20000010000 */
[C---:B------:R-:W-:Y:S01]  /*fcd0*/  HMMA.16816.F32.BF16 R24, R80.reuse, R76, R24 ;  /* 0x0000004c5018723c */ /* 0x040fe20000041818 */
[----:B--2---:R-:W-:Y:S03]  /*fce0*/  LDSM.16.MT88.4 R88, [R226+0x1000] ;  /* 0x00100000e258783b */ /* 0x004fe60000004200 */
[----:B------:R-:W-:Y:S01]  /*fcf0*/  MOV R186, R156 ;  /* 0x0000009c00ba7202 */ /* 0x000fe20000000f00 */
[----:B------:R-:W-:Y:S01]  /*fd00*/  FADD.FTZ R92, R251, R2 ;  /* 0x00000002fb5c7221 */ /* 0x000fe20000010000 */
[----:B------:R-:W-:Y:S01]  /*fd10*/  MOV R156, R164 ;  /* 0x000000a4009c7202 */ /* 0x000fe20000000f00 */
[----:B------:R-:W-:Y:S01]  /*fd20*/  FADD.FTZ R2, R107, R94 ;  /* 0x0000005e6b027221 */ /* 0x000fe20000010000 */
[-C--:B------:R-:W-:Y:S01]  /*fd30*/  HMMA.16816.F32.BF16 R28, R80, R78.reuse, R28 ;  /* 0x0000004e501c723c */ /* 0x080fe2000004181c */
[----:B------:R2:W1:Y:S03]  /*fd40*/  MUFU.EX2 R97, R86 ;  /* 0x0000005600617308 */ /* 0x0004660000000800 */
[----:B------:R-:W-:Y:S01]  /*fd50*/  MOV R164, R169 ;  /* 0x000000a900a47202 */ /* 0x000fe20000000f00 */
[----:B------:R-:W-:Y:S01]  /*fd60*/  FADD.FTZ R2, R103, R2 ;  /* 0x0000000267027221 */ /* 0x000fe20000010000 */
[----:B------:R-:W-:Y:S01]  /*fd70*/  MOV R169, R177 ;  /* 0x000000b100a97202 */ /* 0x000fe20000000f00 */
[----:B------:R-:W-:Y:S01]  /*fd80*/  FADD.FTZ R93, R93, R3 ;  /* 0x000000035d5d7221 */ /* 0x000fe20000010000 */
[C---:B------:R-:W-:Y:S01]  /*fd90*/  HMMA.16816.F32.BF16 R32, R72.reuse, R78, R32 ;  /* 0x0000004e4820723c */ /* 0x040fe20000041820 */
[----:B------:R-:W1:Y:S02]  /*fda0*/  LDSM.16.MT88.4 R76, [R226] ;  /* 0x00000000e24c783b */ /* 0x000e640000004200 */
[----:B------:R-:W-:Y:S01]  /*fdb0*/  MUFU.EX2 R135, R115 ;  /* 0x0000007300877308 */ /* 0x000fe20000000800 */
[----:B------:R-:W-:Y:S01]  /*fdc0*/  MOV R165, R169 ;  /* 0x000000a900a57202 */ /* 0x000fe20000000f00 */
[----:B------:R-:W-:Y:S01]  /*fdd0*/  FADD.FTZ R2, R102, R2 ;  /* 0x0000000266027221 */ /* 0x000fe20000010000 */
[----:B------:R-:W-:Y:S01]  /*fde0*/  MOV R169, R124 ;  /* 0x0000007c00a97202 */ /* 0x000fe20000000f00 */
[----:B------:R-:W-:Y:S01]  /*fdf0*/  FADD.FTZ R3, R187, R0 ;  /* 0x00000000bb037221 */ /* 0x000fe20000010000 */
[----:B------:R-:W-:Y:S01]  /*fe00*/  MOV R177, R136 ;  /* 0x0000008800b17202 */ /* 0x000fe20000000f00 */
[----:B------:R-:W-:Y:S03]  /*fe10*/  FADD.FTZ R2, R101, R2 ;  /* 0x0000000265027221 */ /* 0x000fe60000010000 */
[----:B------:R-:W-:Y:S01]  /*fe20*/  MOV R251, R156 ;  /* 0x0000009c00fb7202 */ /* 0x000fe20000000f00 */
[----:B------:R-:W-:Y:S01]  /*fe30*/  MUFU.EX2 R105, R169 ;  /* 0x000000a900697308 */ /* 0x000fe20000000800 */
[----:B------:R-:W-:Y:S01]  /*fe40*/  MOV R156, R168 ;  /* 0x000000a8009c7202 */ /* 0x000fe20000000f00 */
[----:B------:R-:W-:Y:S01]  /*fe50*/  FADD.FTZ R0, R106, R93 ;  /* 0x0000005d6a007221 */ /* 0x000fe20000010000 */
[----:B------:R-:W-:Y:S01]  /*fe60*/  MOV R168, R110 ;  /* 0x0000006e00a87202 */ /* 0x000fe20000000f00 */
[----:B--2---:R-:W-:Y:S01]  /*fe70*/  LDSM.16.MT88.4 R84, [R226+0x800] ;  /* 0x00080000e254783b */ /* 0x004fe20000004200 */
[----:B------:R-:W-:Y:S01]  /*fe80*/  MOV R187, R157 ;  /* 0x0000009d00bb7202 */ /* 0x000fe20000000f00 */
[----:B------:R-:W-:Y:S01]  /*fe90*/  FADD.FTZ R3, R196, R3 ;  /* 0x00000003c4037221 */ /* 0x000fe20000010000 */
[----:B------:R-:W-:Y:S01]  /*fea0*/  MOV R157, R164 ;  /* 0x000000a4009d7202 */ /* 0x000fe20000000f00 */
[----:B------:R-:W-:Y:S01]  /*feb0*/  FADD.FTZ R2, R123, R2 ;  /* 0x000000027b027221 */ /* 0x000fe20000010000 */
[----:B------:R-:W-:Y:S01]  /*fec0*/  MOV R164, R177 ;  /* 0x000000b100a47202 */ /* 0x000fe20000000f00 */
[----:B------:R-:W-:Y:S01]  /*fed0*/  MUFU.EX2 R115, R165 ;  /* 0x000000a500737308 */ /* 0x000fe20000000800 */
[----:B------:R-:W-:Y:S01]  /*fee0*/  MOV R177, R133 ;  /* 0x0000008500b17202 */ /* 0x000fe20000000f00 */
[----:B------:R-:W-:Y:S01]  /*fef0*/  FADD.FTZ R2, R99, R2 ;  /* 0x0000000263027221 */ /* 0x000fe20000010000 */
[----:B------:R-:W2:Y:S01]  /*ff00*/  LDL.LU R133, [R1] ;  /* 0x0000000001857983 */ /* 0x000ea20000300800 */
[----:B------:R-:W-:Y:S01]  /*ff10*/  MOV R154, R251 ;  /* 0x000000fb009a7202 */ /* 0x000fe20000000f00 */
[----:B------:R-:W-:Y:S01]  /*ff20*/  FADD.FTZ R3, R195, R3 ;  /* 0x00000003c3037221 */ /* 0x000fe20000010000 */
[----:B------:R-:W-:Y:S01]  /*ff30*/  MOV R251, R187 ;  /* 0x000000bb00fb7202 */ /* 0x000fe20000000f00 */
[----:B---3--:R-:W-:Y:S01]  /*ff40*/  FADD.FTZ R0, R95, R0 ;  /* 0x000000005f007221 */ /* 0x008fe20000010000 */
[----:B------:R-:W-:Y:S01]  /*ff50*/  MOV R187, R186 ;  /* 0x000000ba00bb7202 */ /* 0x000fe20000000f00 */
[----:B----4-:R-:W-:Y:S01]  /*ff60*/  FADD.FTZ R2, R125, R2 ;  /* 0x000000027d027221 */ /* 0x010fe20000010000 */
[----:B------:R3:W-:Y:S01]  /*ff70*/  MUFU.EX2 R112, R164 ;  /* 0x000000a400707308 */ /* 0x0007e20000000800 */
[----:B------:R-:W-:Y:S01]  /*ff80*/  MOV R186, R173 ;  /* 0x000000ad00ba7202 */ /* 0x000fe20000000f00 */
[----:B------:R-:W-:Y:S01]  /*ff90*/  FADD.FTZ R0, R96, R0 ;  /* 0x0000000060007221 */ /* 0x000fe20000010000 */
[----:B------:R-:W-:Y:S01]  /*ffa0*/  MOV R173, R224 ;  /* 0x000000e000ad7202 */ /* 0x000fe20000000f00 */
[----:B-1----:R-:W-:Y:S01]  /*ffb0*/  FADD.FTZ R94, R126, R2 ;  /* 0x000000027e5e7221 */ /* 0x002fe20000010000 */
[----:B------:R1:W5:Y:S01]  /*ffc0*/  LDL.LU R224, [R1+0x88] ;  /* 0x0000880001e07983 */ /* 0x0003620000300800 */
[----:B------:R-:W-:Y:S01]  /*ffd0*/  FADD.FTZ R0, R97, R0 ;  /* 0x0000000061007221 */ /* 0x000fe20000010000 */
[-C--:B------:R-:W-:Y:S03]  /*ffe0*/  HMMA.16816.F32.BF16 R36, R72, R76.reuse, R36 ;  /* 0x0000004c4824723c */ /* 0x080fe60000041824 */
[----:B------:R-:W-:Y:S01]  /*fff0*/  MUFU.EX2 R113, R187 ;  /* 0x000000bb00717308 */ /* 0x000fe20000000800 */
[----:B------:R-:W-:Y:S02]  /*10000*/  FADD.FTZ R0, R98, R0 ;  /* 0x0000000062007221 */ /* 0x000fe40000010000 */
[----:B------:R-:W-:Y:S02]  /*10010*/  FADD.FTZ R3, R194, R3 ;  /* 0x00000003c2037221 */ /* 0x000fe40000010000 */
[----:B------:R-:W-:Y:S01]  /*10020*/  FADD.FTZ R0, R104, R0 ;  /* 0x0000000068007221 */ /* 0x000fe20000010000 */
[C---:B------:R-:W-:Y:S04]  /*10030*/  HMMA.16816.F32.BF16 R40, R80.reuse, R76, R40 ;  /* 0x0000004c5028723c */ /* 0x040fe80000041828 */
[----:B------:R-:W4:Y:S01]  /*10040*/  MUFU.EX2 R127, R189 ;  /* 0x000000bd007f7308 */ /* 0x000f220000000800 */
[----:B------:R-:W-:Y:S02]  /*10050*/  FADD.FTZ R0, R100, R0 ;  /* 0x0000000064007221 */ /* 0x000fe40000010000 */
[----:B------:R-:W-:Y:S01]  /*10060*/  FADD.FTZ R3, R193, R3 ;  /* 0x00000003c1037221 */ /* 0x000fe20000010000 */
[-C--:B------:R-:W-:Y:S01]  /*10070*/  HMMA.16816.F32.BF16 R44, R80, R78.reuse, R44 ;  /* 0x0000004e502c723c */ /* 0x080fe2000004182c */
[----:B---3--:R-:W-:Y:S03]  /*10080*/  LDSM.16.MT88.4 R164, [R226+0x3000] ;  /* 0x00300000e2a4783b */ /* 0x008fe60000004200 */
[----:B------:R-:W-:Y:S02]  /*10090*/  FADD.FTZ R3, R192, R3 ;  /* 0x00000003c0037221 */ /* 0x000fe40000010000 */
[----:B------:R-:W3:Y:S02]  /*100a0*/  MUFU.EX2 R110, R108 ;  /* 0x0000006c006e7308 */ /* 0x000ee40000000800 */
[C---:B------:R-:W-:Y:S01]  /*100b0*/  HMMA.16816.F32.BF16 R48, R72.reuse, R78, R48 ;  /* 0x0000004e4830723c */ /* 0x040fe20000041830 */
[----:B------:R-:W1:Y:S03]  /*100c0*/  LDSM.16.MT88.4 R76, [R225+0x800] ;  /* 0x00080000e14c783b */ /* 0x000e660000004200 */
[----:B------:R-:W-:Y:S04]  /*100d0*/  FADD.FTZ R3, R191, R3 ;  /* 0x00000003bf037221 */ /* 0x000fe80000010000 */
[-C--:B------:R-:W-:Y:S01]  /*100e0*/  HMMA.16816.F32.BF16 R52, R72, R68.reuse, R52 ;  /* 0x000000444834723c */ /* 0x080fe20000041834 */
[----:B------:R-:W1:Y:S03]  /*100f0*/  MUFU.EX2 R124, R109 ;  /* 0x0000006d007c7308 */ /* 0x000e660000000800 */
[----:B------:R-:W-:Y:S04]  /*10100*/  FADD.FTZ R3, R190, R3 ;  /* 0x00000003be037221 */ /* 0x000fe80000010000 */
[C---:B------:R-:W-:Y:S03]  /*10110*/  HMMA.16816.F32.BF16 R56, R80.reuse, R68, R56 ;  /* 0x000000445038723c */ /* 0x040fe60000041838 */
[----:B------:R-:W-:Y:S01]  /*10120*/  MUFU.EX2 R134, R121 ;  /* 0x0000007900867308 */ /* 0x000fe20000000800 */
[----:B----4-:R-:W-:Y:S02]  /*10130*/  FADD.FTZ R2, R127, R3 ;  /* 0x000000037f027221 */ /* 0x010fe40000010000 */
[----:B---3--:R-:W-:Y:S01]  /*10140*/  FADD.FTZ R93, R110, R0 ;  /* 0x000000006e5d7221 */ /* 0x008fe20000010000 */
[----:B------:R-:W-:Y:S01]  /*10150*/  F2FP.BF16.PACK_AB R68, R212, R213 ;  /* 0x000000d5d444723e */ /* 0x000fe200000010ff */
[-C--:B------:R-:W-:Y:S01]  /*10160*/  HMMA.16816.F32.BF16 R60, R80, R70.reuse, R60 ;  /* 0x00000046503c723c */ /* 0x080fe2000004183c */
[----:B------:R-:W3:Y:S03]  /*10170*/  LDSM.16.MT88.4 R80, [R229+0x800] ;  /* 0x00080000e550783b */ /* 0x000ee60000004200 */
[----:B------:R-:W-:Y:S01]  /*10180*/  F2FP.BF16.PACK_AB R69, R195, R196 ;  /* 0x000000c4c345723e */ /* 0x000fe200000010ff */
[----:B------:R-:W-:Y:S01]  /*10190*/  MUFU.EX2 R136, R114 ;  /* 0x0000007200887308 */ /* 0x000fe20000000800 */
[----:B------:R-:W-:Y:S02]  /*101a0*/  FADD.FTZ R0, R129, R94 ;  /* 0x0000005e81007221 */ /* 0x000fe40000010000 */
[----:B------:R-:W-:Y:S04]  /*101b0*/  HMMA.16816.F32.BF16 R64, R72, R70, R64 ;  /* 0x000000464840723c */ /* 0x000fe80000041840 */
[----:B------:R-:W-:Y:S03]  /*101c0*/  FADD.FTZ R2, R130, R2 ;  /* 0x0000000282027221 */ /* 0x000fe60000010000 */
[----:B------:R-:W-:Y:S01]  /*101d0*/  F2FP.BF16.PACK_AB R70, R209, R210 ;  /* 0x000000d2d146723e */ /* 0x000fe200000010ff */
[----:B------:R-:W-:Y:S01]  /*101e0*/  MUFU.EX2 R114, R186 ;  /* 0x000000ba00727308 */ /* 0x000fe20000000800 */
[----:B------:R-:W-:Y:S03]  /*101f0*/  F2FP.BF16.PACK_AB R71, R193, R194 ;  /* 0x000000c2c147723e */ /* 0x000fe600000010ff */
[----:B------:R-:W-:Y:S02]  /*10200*/  F2FP.BF16.PACK_AB R72, R102, R103 ;  /* 0x000000676648723e */ /* 0x000fe400000010ff */
[----:B------:R-:W-:Y:S02]  /*10210*/  F2FP.BF16.PACK_AB R74, R123, R101 ;  /* 0x000000657b4a723e */ /* 0x000fe400000010ff */
[-C--:B-1----:R-:W-:Y:S02]  /*10220*/  HMMA.16816.F32.BF16 R4, R68, R76.reuse, R4 ;  /* 0x0000004c4404723c */ /* 0x082fe40000041804 */
[----:B------:R1:W-:Y:S03]  /*10230*/  MUFU.EX2 R103, R168 ;  /* 0x000000a800677308 */ /* 0x0003e60000000800 */
[----:B------:R-:W-:Y:S02]  /*10240*/  F2FP.BF16.PACK_AB R73, R96, R95 ;  /* 0x0000005f6049723e */ /* 0x000fe400000010ff */
[----:B------:R-:W-:Y:S02]  /*10250*/  F2FP.BF16.PACK_AB R75, R98, R97 ;  /* 0x00000061624b723e */ /* 0x000fe400000010ff */
[----:B------:R-:W-:Y:S03]  /*10260*/  MOV R123, R116 ;  /* 0x00000074007b7202 */ /* 0x000fe60000000f00 */
[----:B------:R-:W-:Y:S02]  /*10270*/  MUFU.EX2 R102, R176 ;  /* 0x000000b000667308 */ /* 0x000fe40000000800 */
[C---:B------:R-:W-:Y:S08]  /*10280*/  HMMA.16816.F32.BF16 R8, R72.reuse, R76, R8 ;  /* 0x0000004c4808723c */ /* 0x040ff00000041808 */
[-C--:B------:R-:W-:Y:S01]  /*10290*/  HMMA.16816.F32.BF16 R12, R72, R78.reuse, R12 ;  /* 0x0000004e480c723c */ /* 0x080fe2000004180c */
[----:B------:R-:W-:Y:S01]  /*102a0*/  MUFU.EX2 R101, R185 ;  /* 0x000000b900657308 */ /* 0x000fe20000000800 */
[----:B-1----:R-:W-:Y:S06]  /*102b0*/  LDSM.16.MT88.4 R168, [R229+0x3000] ;  /* 0x00300000e5a8783b */ /* 0x002fec0000004200 */
[C---:B------:R-:W-:Y:S03]  /*102c0*/  HMMA.16816.F32.BF16 R16, R68.reuse, R78, R16 ;  /* 0x0000004e4410723c */ /* 0x040fe60000041810 */
[----:B------:R-:W-:Y:S01]  /*102d0*/  MUFU.EX2 R107, R173 ;  /* 0x000000ad006b7308 */ /* 0x000fe20000000800 */
[----:B------:R-:W1:Y:S04]  /*102e0*/  LDSM.16.MT88.4 R76, [R228+0x800] ;  /* 0x00080000e44c783b */ /* 0x000e680000004200 */
[-C--:B---3--:R-:W-:Y:S05]  /*102f0*/  HMMA.16816.F32.BF16 R20, R68, R80.reuse, R20 ;  /* 0x000000504414723c */ /* 0x088fea0000041814 */
        /* <DEDUP_REMOVED lines=11> */
[-C--:B------:R-:W-:Y:S08]  /*103b0*/  HMMA.16816.F32.BF16 R44, R72, R86.reuse, R44 ;  /* 0x00000056482c723c */ /* 0x080ff0000004182c */
[C---:B------:R-:W-:Y:S01]  /*103c0*/  HMMA.16816.F32.BF16 R48, R68.reuse, R86, R48 ;  /* 0x000000564430723c */ /* 0x040fe20000041830 */
[----:B------:R-:W4:Y:S01]  /*103d0*/  LDSM.16.MT88.4 R84, [R229+0x1000] ;  /* 0x00100000e554783b */ /* 0x000f220000004200 */
[----:B------:R-:W3:Y:S06]  /*103e0*/  MUFU.EX2 R106, R180 ;  /* 0x000000b4006a7308 */ /* 0x000eec0000000800 */
[-C--:B-1----:R-:W-:Y:S04]  /*103f0*/  HMMA.16816.F32.BF16 R52, R68, R76.reuse, R52 ;  /* 0x0000004c4434723c */ /* 0x082fe80000041834 */
[----:B------:R-:W-:Y:S04]  /*10400*/  MUFU.EX2 R95, R145 ;  /* 0x00000091005f7308 */ /* 0x000fe80000000800 */
[C---:B------:R-:W-:Y:S06]  /*10410*/  HMMA.16816.F32.BF16 R56, R72.reuse, R76, R56 ;  /* 0x0000004c4838723c */ /* 0x040fec0000041838 */
[----:B------:R-:W-:Y:S02]  /*10420*/  MUFU.EX2 R122, R157 ;  /* 0x0000009d007a7308 */ /* 0x000fe40000000800 */
[-C--:B------:R-:W-:Y:S07]  /*10430*/  HMMA.16816.F32.BF16 R60, R72, R78.reuse, R60 ;  /* 0x0000004e483c723c */ /* 0x080fee000004183c */
[----:B------:R-:W-:Y:S01]  /*10440*/  F2FP.BF16.PACK_AB R74, R129, R126 ;  /* 0x0000007e814a723e */ /* 0x000fe200000010ff */
[----:B------:R-:W-:Y:S01]  /*10450*/  HMMA.16816.F32.BF16 R64, R68, R78, R64 ;  /* 0x0000004e4440723c */ /* 0x000fe20000041840 */
[----:B------:R-:W1:Y:S01]  /*10460*/  LDSM.16.MT88.4 R76, [R228+0x1000] ;  /* 0x00100000e44c783b */ /* 0x000e620000004200 */
[----:B------:R-:W-:Y:S02]  /*10470*/  MUFU.EX2 R121, R156 ;  /* 0x0000009c00797308 */ /* 0x000fe40000000800 */
[----:B------:R-:W-:Y:S01]  /*10480*/  FADD.FTZ R72, R213, R92 ;  /* 0x0000005cd5487221 */ /* 0x000fe20000010000 */
[----:B------:R-:W-:Y:S02]  /*10490*/  F2FP.BF16.PACK_AB R73, R100, R104 ;  /* 0x000000686449723e */ /* 0x000fe400000010ff */
[----:B------:R-:W-:Y:S01]  /*104a0*/  F2FP.BF16.PACK_AB R68, R207, R208 ;  /* 0x000000d0cf44723e */ /* 0x000fe200000010ff */
[----:B------:R-:W-:Y:S01]  /*104b0*/  FADD.FTZ R92, R212, R72 ;  /* 0x00000048d45c7221 */ /* 0x000fe20000010000 */
[----:B------:R-:W-:Y:S03]  /*104c0*/  F2FP.BF16.PACK_AB R69, R191, R192 ;  /* 0x000000c0bf45723e */ /* 0x000fe600000010ff */
[----:B------:R-:W-:Y:S01]  /*104d0*/  F2FP.BF16.PACK_AB R70, R205, R206 ;  /* 0x000000cecd46723e */ /* 0x000fe200000010ff */
[----:B------:R4:W-:Y:S01]  /*104e0*/  MUFU.EX2 R104, R177 ;  /* 0x000000b100687308 */ /* 0x0009e20000000800 */
[----:B------:R-:W-:Y:S02]  /*104f0*/  F2FP.BF16.PACK_AB R71, R127, R190 ;  /* 0x000000be7f47723e */ /* 0x000fe400000010ff */
[----:B------:R-:W-:Y:S02]  /*10500*/  F2FP.BF16.PACK_AB R72, R125, R99 ;  /* 0x000000637d48723e */ /* 0x000fe400000010ff */
[----:B------:R-:W-:Y:S02]  /*10510*/  F2FP.BF16.PACK_AB R75, R124, R110 ;  /* 0x0000006e7c4b723e */ /* 0x000fe400000010ff */
[----:B---3--:R-:W-:Y:S01]  /*10520*/  F2FP.BF16.PACK_AB R129, R106, R109 ;  /* 0x0000006d6a81723e */ /* 0x008fe200000010ff */
[-C--:B------:R-:W-:Y:S02]  /*10530*/  HMMA.16816.F32.BF16 R4, R68, R80.reuse, R4 ;  /* 0x000000504404723c */ /* 0x080fe40000041804 */
[----:B------:R-:W-:Y:S06]  /*10540*/  MUFU.EX2 R99, R184 ;  /* 0x000000b800637308 */ /* 0x000fec0000000800 */
[C---:B------:R-:W-:Y:S04]  /*10550*/  HMMA.16816.F32.BF16 R8, R72.reuse, R80, R8 ;  /* 0x000000504808723c */ /* 0x040fe80000041808 */
[----:B------:R-:W3:Y:S04]  /*10560*/  MUFU.EX2 R100, R149 ;  /* 0x0000009500647308 */ /* 0x000ee80000000800 */
[-C--:B------:R-:W-:Y:S01]  /*10570*/  HMMA.16816.F32.BF16 R12, R72, R82.reuse, R12 ;  /* 0x00000052480c723c */ /* 0x080fe2000004180c */
[----:B----4-:R-:W-:Y:S05]  /*10580*/  LDSM.16.MT88.4 R176, [R225+0x3000] ;  /* 0x00300000e1b0783b */ /* 0x010fea0000004200 */
[----:B------:R-:W-:Y:S02]  /*10590*/  MUFU.EX2 R98, R141 ;  /* 0x0000008d00627308 */ /* 0x000fe40000000800 */
[C---:B------:R-:W-:Y:S01]  /*105a0*/  HMMA.16816.F32.BF16 R16, R68.reuse, R82, R16 ;  /* 0x000000524410723c */ /* 0x040fe20000041810 */
[----:B------:R-:W4:Y:S07]  /*105b0*/  LDSM.16.MT88.4 R80, [R225+0x1800] ;  /* 0x00180000e150783b */ /* 0x000f2e0000004200 */
[-C--:B------:R-:W-:Y:S01]  /*105c0*/  HMMA.16816.F32.BF16 R20, R68, R84.reuse, R20 ;  /* 0x000000544414723c */ /* 0x080fe20000041814 */
[----:B------:R-:W-:Y:S03]  /*105d0*/  MUFU.EX2 R97, R140 ;  /* 0x0000008c00617308 */ /* 0x000fe60000000800 */
[----:B---3--:R-:W-:Y:S04]  /*105e0*/  F2FP.BF16.PACK_AB R131, R100, R102 ;  /* 0x000000666483723e */ /* 0x008fe800000010ff */
[C---:B------:R-:W-:Y:S03]  /*105f0*/  HMMA.16816.F32.BF16 R24, R72.reuse, R84, R24 ;  /* 0x000000544818723c */ /* 0x040fe60000041818 */
[----:B------:R-:W-:Y:S05]  /*10600*/  MUFU.EX2 R96, R148 ;  /* 0x0000009400607308 */ /* 0x000fea0000000800 */
[-C--:B------:R-:W-:Y:S08]  /*10610*/  HMMA.16816.F32.BF16 R28, R72, R86.reuse, R28 ;  /* 0x00000056481c723c */ /* 0x080ff0000004181c */
[C---:B------:R-:W-:Y:S01]  /*10620*/  HMMA.16816.F32.BF16 R32, R68.reuse, R86, R32 ;  /* 0x000000564420723c */ /* 0x040fe20000041820 */
[----:B------:R-:W3:Y:S07]  /*10630*/  LDSM.16.MT88.4 R84, [R229+0x1800] ;  /* 0x00180000e554783b */ /* 0x000eee0000004200 */
[-C--:B------:R-:W-:Y:S01]  /*10640*/  HMMA.16816.F32.BF16 R36, R68, R88.reuse, R36 ;  /* 0x000000584424723c */ /* 0x080fe20000041824 */
[----:B--2---:R-:W2:Y:S07]  /*10650*/  MUFU.EX2 R133, R133 ;  /* 0x0000008500857308 */ /* 0x004eae0000000800 */
[C---:B------:R-:W-:Y:S08]  /*10660*/  HMMA.16816.F32.BF16 R40, R72.reuse, R88, R40 ;  /* 0x000000584828723c */ /* 0x040ff00000041828 */
[-C--:B------:R-:W-:Y:S08]  /*10670*/  HMMA.16816.F32.BF16 R44, R72, R90.reuse, R44 ;  /* 0x0000005a482c723c */ /* 0x080ff0000004182c */
[C---:B------:R-:W-:Y:S01]  /*10680*/  HMMA.16816.F32.BF16 R48, R68.reuse, R90, R48 ;  /* 0x0000005a4430723c */ /* 0x040fe20000041830 */
[----:B------:R-:W2:Y:S07]  /*10690*/  LDSM.16.MT88.4 R88, [R226+0x1800] ;  /* 0x00180000e258783b */ /* 0x000eae0000004200 */
[-C--:B-1----:R-:W-:Y:S08]  /*106a0*/  HMMA.16816.F32.BF16 R52, R68, R76.reuse, R52 ;  /* 0x0000004c4434723c */ /* 0x082ff00000041834 */
[C---:B------:R-:W-:Y:S08]  /*106b0*/  HMMA.16816.F32.BF16 R56, R72.reuse, R76, R56 ;  /* 0x0000004c4838723c */ /* 0x040ff00000041838 */
[-C--:B------:R-:W-:Y:S07]  /*106c0*/  HMMA.16816.F32.BF16 R60, R72, R78.reuse, R60 ;  /* 0x0000004e483c723c */ /* 0x080fee000004183c */
[----:B------:R-:W-:Y:S01]  /*106d0*/  F2FP.BF16.PACK_AB R74, R135, R136 ;  /* 0x00000088874a723e */ /* 0x000fe200000010ff */
[----:B------:R-:W-:Y:S01]  /*106e0*/  HMMA.16816.F32.BF16 R64, R68, R78, R64 ;  /* 0x0000004e4440723c */ /* 0x000fe20000041840 */
[----:B------:R-:W1:Y:S03]  /*106f0*/  LDSM.16.MT88.4 R76, [R228+0x1800] ;  /* 0x00180000e44c783b */ /* 0x000e660000004200 */
        /* <DEDUP_REMOVED lines=10> */
[-C--:B----4-:R-:W-:Y:S08]  /*107a0*/  HMMA.16816.F32.BF16 R4, R68, R80.reuse, R4 ;  /* 0x000000504404723c */ /* 0x090ff00000041804 */
[C---:B------:R-:W-:Y:S08]  /*107b0*/  HMMA.16816.F32.BF16 R8, R72.reuse, R80, R8 ;  /* 0x000000504808723c */ /* 0x040ff00000041808 */
[-C--:B------:R-:W-:Y:S08]  /*107c0*/  HMMA.16816.F32.BF16 R12, R72, R82.reuse, R12 ;  /* 0x00000052480c723c */ /* 0x080ff0000004180c */
[C---:B------:R-:W-:Y:S01]  /*107d0*/  HMMA.16816.F32.BF16 R16, R68.reuse, R82, R16 ;  /* 0x000000524410723c */ /* 0x040fe20000041810 */
[----:B------:R-:W4:Y:S07]  /*107e0*/  LDSM.16.MT88.4 R80, [R225+0x2000] ;  /* 0x00200000e150783b */ /* 0x000f2e0000004200 */
[-C--:B---3--:R-:W-:Y:S08]  /*107f0*/  HMMA.16816.F32.BF16 R20, R68, R84.reuse, R20 ;  /* 0x000000544414723c */ /* 0x088ff00000041814 */
[C---:B------:R-:W-:Y:S08]  /*10800*/  HMMA.16816.F32.BF16 R24, R72.reuse, R84, R24 ;  /* 0x000000544818723c */ /* 0x040ff00000041818 */
[-C--:B------:R-:W-:Y:S08]  /*10810*/  HMMA.16816.F32.BF16 R28, R72, R86.reuse, R28 ;  /* 0x00000056481c723c */ /* 0x080ff0000004181c */
[C---:B------:R-:W-:Y:S01]  /*10820*/  HMMA.16816.F32.BF16 R32, R68.reuse, R86, R32 ;  /* 0x000000564420723c */ /* 0x040fe20000041820 */
[----:B------:R-:W3:Y:S07]  /*10830*/  LDSM.16.MT88.4 R84, [R229+0x2000] ;  /* 0x00200000e554783b */ /* 0x000eee0000004200 */
[-C--:B--2---:R-:W-:Y:S08]  /*10840*/  HMMA.16816.F32.BF16 R36, R68, R88.reuse, R36 ;  /* 0x000000584424723c */ /* 0x084ff00000041824 */
        /* <DEDUP_REMOVED lines=50> */
[-C--:B----4-:R-:W-:Y:S08]  /*10b70*/  HMMA.16816.F32.BF16 R4, R68, R80.reuse, R4 ;  /* 0x000000504404723c */ /* 0x090ff00000041804 */
[C---:B------:R-:W-:Y:S01]  /*10b80*/  HMMA.16816.F32.BF16 R8, R72.reuse, R80, R8 ;  /* 0x000000504808723c */ /* 0x040fe20000041808 */
[----:B------:R-:W-:Y:S07]  /*10b90*/  MUFU.EX2 R80, R153 ;  /* 0x0000009900507308 */ /* 0x000fee0000000800 */
[-C--:B------:R-:W-:Y:S03]  /*10ba0*/  HMMA.16816.F32.BF16 R12, R72, R82.reuse, R12 ;  /* 0x00000052480c723c */ /* 0x080fe6000004180c */
[----:B------:R-:W-:Y:S05]  /*10bb0*/  MUFU.EX2 R81, R160 ;  /* 0x000000a000517308 */ /* 0x000fea0000000800 */
[C---:B------:R-:W-:Y:S05]  /*10bc0*/  HMMA.16816.F32.BF16 R16, R68.reuse, R82, R16 ;  /* 0x000000524410723c */ /* 0x040fea0000041810 */
[----:B------:R-:W4:Y:S03]  /*10bd0*/  MUFU.EX2 R83, R144 ;  /* 0x0000009000537308 */ /* 0x000f260000000800 */
[-C--:B---3--:R-:W-:Y:S07]  /*10be0*/  HMMA.16816.F32.BF16 R20, R68, R84.reuse, R20 ;  /* 0x000000544414723c */ /* 0x088fee0000041814 */
[----:B------:R-:W3:Y:S01]  /*10bf0*/  MUFU.EX2 R82, R161 ;  /* 0x000000a100527308 */ /* 0x000ee20000000800 */
[C---:B------:R-:W-:Y:S08]  /*10c00*/  HMMA.16816.F32.BF16 R24, R72.reuse, R84, R24 ;  /* 0x000000544818723c */ /* 0x040ff00000041818 */
[-C--:B------:R-:W-:Y:S04]  /*10c10*/  HMMA.16816.F32.BF16 R28, R72, R86.reuse, R28 ;  /* 0x00000056481c723c */ /* 0x080fe8000004181c */
[----:B----4-:R-:W-:Y:S04]  /*10c20*/  F2FP.BF16.PACK_AB R126, R188, R83 ;  /* 0x00000053bc7e723e */ /* 0x010fe800000010ff */
[C---:B------:R-:W-:Y:S04]  /*10c30*/  HMMA.16816.F32.BF16 R32, R68.reuse, R86, R32 ;  /* 0x000000564420723c */ /* 0x040fe80000041820 */
[----:B---3--:R-:W-:Y:S04]  /*10c40*/  F2FP.BF16.PACK_AB R125, R81, R82 ;  /* 0x00000052517d723e */ /* 0x008fe800000010ff */
[-C--:B--2---:R-:W-:Y:S08]  /*10c50*/  HMMA.16816.F32.BF16 R36, R68, R88.reuse, R36 ;  /* 0x000000584424723c */ /* 0x084ff00000041824 */
[C---:B------:R-:W-:Y:S08]  /*10c60*/  HMMA.16816.F32.BF16 R40, R72.reuse, R88, R40 ;  /* 0x000000584828723c */ /* 0x040ff00000041828 */
[-C--:B------:R-:W-:Y:S08]  /*10c70*/  HMMA.16816.F32.BF16 R44, R72, R90.reuse, R44 ;  /* 0x0000005a482c723c */ /* 0x080ff0000004182c */
[C---:B------:R-:W-:Y:S08]  /*10c80*/  HMMA.16816.F32.BF16 R48, R68.reuse, R90, R48 ;  /* 0x0000005a4430723c */ /* 0x040ff00000041830 */
[-C--:B-1----:R-:W-:Y:S08]  /*10c90*/  HMMA.16816.F32.BF16 R52, R68, R76.reuse, R52 ;  /* 0x0000004c4434723c */ /* 0x082ff00000041834 */
[C---:B------:R-:W-:Y:S01]  /*10ca0*/  HMMA.16816.F32.BF16 R56, R72.reuse, R76, R56 ;  /* 0x0000004c4838723c */ /* 0x040fe20000041838 */
[----:B------:R-:W1:Y:S07]  /*10cb0*/  MUFU.EX2 R76, R152 ;  /* 0x00000098004c7308 */ /* 0x000e6e0000000800 */
[-C--:B------:R-:W-:Y:S07]  /*10cc0*/  HMMA.16816.F32.BF16 R60, R72, R78.reuse, R60 ;  /* 0x0000004e483c723c */ /* 0x080fee000004183c */
[----:B------:R-:W-:Y:S01]  /*10cd0*/  FADD.FTZ R73, R128, R0 ;  /* 0x0000000080497221 */ /* 0x000fe20000010000 */
[----:B------:R-:W-:Y:S04]  /*10ce0*/  HMMA.16816.F32.BF16 R64, R68, R78, R64 ;  /* 0x0000004e4440723c */ /* 0x000fe80000041840 */
[----:B------:R-:W-:Y:S01]  /*10cf0*/  F2FP.BF16.PACK_AB R128, R111, R112 ;  /* 0x000000706f80723e */ /* 0x000fe200000010ff */
[----:B------:R-:W-:Y:S01]  /*10d00*/  FADD.FTZ R72, R124, R93 ;  /* 0x0000005d7c487221 */ /* 0x000fe20000010000 */
[----:B------:R-:W-:Y:S01]  /*10d10*/  F2FP.BF16.PACK_AB R124, R95, R96 ;  /* 0x000000605f7c723e */ /* 0x000fe200000010ff */
[----:B------:R-:W-:Y:S01]  /*10d20*/  FADD.FTZ R68, R134, R2 ;  /* 0x0000000286447221 */ /* 0x000fe20000010000 */
[----:B-1----:R-:W-:Y:S03]  /*10d30*/  F2FP.BF16.PACK_AB R127, R76, R80 ;  /* 0x000000504c7f723e */ /* 0x002fe600000010ff */
        /* <DEDUP_REMOVED lines=61> */
[----:B------:R-:W-:Y:S04]  /*11110*/  HMMA.16816.F32.BF16 R128, R128, R6, R64 ;  /* 0x000000068080723c */ /* 0x000fe80000041840 */
[----:B------:R-:W-:Y:S01]  /*11120*/  FADD.FTZ R3, R111, R3 ;  /* 0x000000036f037221 */ /* 0x000fe20000010000 */
[----:B------:R-:W-:Y:S01]  /*11130*/  MOV R121, R119 ;  /* 0x0000007700797202 */ /* 0x000fe20000000f00 */
[----:B------:R-:W-:Y:S02]  /*11140*/  FADD.FTZ R4, R115, R2 ;  /* 0x0000000273047221 */ /* 0x000fe40000010000 */
[----:B------:R-:W-:Y:S04]  /*11150*/  FADD.FTZ R3, R104, R3 ;  /* 0x0000000368037221 */ /* 0x000fe80000010000 */
[----:B------:R-:W-:Y:S01]  /*11160*/  FADD.FTZ R3, R120, R3 ;  /* 0x0000000378037221 */ /* 0x000fe20000010000 */
[----:B------:R-:W-:Y:S01]  /*11170*/  MOV R120, R117 ;  /* 0x0000007500787202 */ /* 0x000fe20000000f00 */
[----:B------:R-:W-:Y:S02]  /*11180*/  FADD.FTZ R5, R97, R0 ;  /* 0x0000000061057221 */ /* 0x000fe40000010000 */
        /* <DEDUP_REMOVED lines=18> */
[----:B--2--5:R-:W-:-:S05]  /*112b0*/  @P0 BRA `(.L_x_1361) ;  /* 0xffffb97000000947 */ /* 0x024fca000383ffff */
.L_x_1354:
[----:B------:R-:W-:Y:S05]  /*112c0*/  BRA.DIV ~URZ, `(.L_x_1362) ;  /* 0x000074f27f007947 */ /* 0x000fea000b800000 */
[----:B------:R-:W2:Y:S04]  /*112d0*/  LDL R0, [R1+0xc] ;  /* 0x00000c0001007983 */ /* 0x000ea80000100800 */
[----:B--2---:R1:W2:Y:S02]  /*112e0*/  SHFL.BFLY PT, R4, R0, 0x2, 0x1f ;  /* 0x0c401f0000047f89 */ /* 0x0042a400000e0000 */
.L_x_1414:
        /* <DEDUP_REMOVED lines=18> */
[----:B---3--:R-:W-:Y:S02]  /*11410*/  FADD.FTZ R6, R6, R3 ;  /* 0x0000000306067221 */ /* 0x008fe40000010000 */
.L_x_1415:
[----:B------:R-:W-:Y:S01]  /*11420*/  FSETP.NE.FTZ.AND P2, PT, R5, RZ, PT ;  /* 0x000000ff0500720b */ /* 0x000fe20003f55000 */
[----:B------:R-:W-:Y:S01]  /*11430*/  CS2R R2, SRZ ;  /* 0x0000000000027805 */ /* 0x000fe2000001ff00 */
[----:B------:R-:W-:Y:S02]  /*11440*/  FSETP.NE.FTZ.AND P3, PT, R4, RZ, PT ;  /* 0x000000ff0400720b */ /* 0x000fe40003f75000 */
[----:B------:R-:W-:Y:S02]  /*11450*/  FSETP.NE.FTZ.AND P1, PT, R6, RZ, PT ;  /* 0x000000ff0600720b */ /* 0x000fe40003f35000 */
[----:B------:R-:W-:Y:S02]  /*11460*/  MOV R0, RZ ;  /* 0x000000ff00007202 */ /* 0x000fe40000000f00 */
[----:B------:R-:W-:Y:S02]  /*11470*/  MOV R34, 0xff800000 ;  /* 0xff80000000227802 */ /* 0x000fe40000000f00 */
[----:B------:R-:W-:-:S02]  /*11480*/  MOV R32, 0xff800000 ;  /* 0xff80000000207802 */ /* 0x000fc40000000f00 */
[----:B------:R-:W-:Y:S01]  /*11490*/  MOV R33, 0xff800000 ;  /* 0xff80000000217802 */ /* 0x000fe20000000f00 */
[----:B------:R-:W1:Y:S01]  /*114a0*/  @P2 MUFU.RCP R3, R5 ;  /* 0x0000000500032308 */ /* 0x000e620000001000 */
[----:B------:R-:W-:Y:S02]  /*114b0*/  @P2 MOV R9, 0x3f317218 ;  /* 0x3f31721800092802 */ /* 0x000fe40000000f00 */
[----:B------:R-:W-:Y:S02]  /*114c0*/  MOV R31, 0xff800000 ;  /* 0xff800000001f7802 */ /* 0x000fe40000000f00 */
[----:B------:R-:W-:-:S03]  /*114d0*/  @P1 MOV R21, 0x3f317218 ;  /* 0x3f31721800151802 */ /* 0x000fc60000000f00 */
[----:B------:R-:W2:Y:S08]  /*114e0*/  @P3 MUFU.RCP R0, R4 ;  /* 0x0000000400003308 */ /* 0x000eb00000001000 */
[----:B------:R3:W-:Y:S01]  /*114f0*/  @P3 MUFU.LG2 R17, R4 ;  /* 0x0000000400113308 */ /* 0x0007e20000000c00 */
[C---:B-1----:R-:W-:Y:S02]  /*11500*/  FMUL.FTZ R186, R3.reuse, R186 ;  /* 0x000000ba03ba7220 */ /* 0x042fe40000410000 */
[----:B------:R-:W-:-:S02]  /*11510*/  FMUL.FTZ R29, R3, R187 ;  /* 0x000000bb031d7220 */ /* 0x000fc40000410000 */
[C---:B------:R-:W-:Y:S02]  /*11520*/  FMUL.FTZ R178, R3.reuse, R178 ;  /* 0x000000b203b27220 */ /* 0x040fe40000410000 */
[C---:B------:R-:W-:Y:S01]  /*11530*/  FMUL.FTZ R26, R3.reuse, R179 ;  /* 0x000000b3031a7220 */ /* 0x040fe20000410000 */
[----:B------:R-:W1:Y:S01]  /*11540*/  @P1 MUFU.RCP R2, R6 ;  /* 0x0000000600021308 */ /* 0x000e620000001000 */
[C---:B------:R-:W-:Y:S02]  /*11550*/  FMUL.FTZ R182, R3.reuse, R182 ;  /* 0x000000b603b67220 */ /* 0x040fe40000410000 */
[C---:B------:R-:W-:Y:S02]  /*11560*/  FMUL.FTZ R23, R3.reuse, R183 ;  /* 0x000000b703177220 */ /* 0x040fe40000410000 */
[C---:B------:R-:W-:Y:S02]  /*11570*/  FMUL.FTZ R170, R3.reuse, R170 ;  /* 0x000000aa03aa7220 */ /* 0x040fe40000410000 */
[----:B------:R-:W-:Y:S01]  /*11580*/  FMUL.FTZ R19, R3, R171 ;  /* 0x000000ab03137220 */ /* 0x000fe20000410000 */
[----:B------:R-:W4:Y:S02]  /*11590*/  @P2 MUFU.LG2 R5, R5 ;  /* 0x0000000500052308 */ /* 0x000f240000000c00 */
[----:B---34-:R-:W-:-:S02]  /*115a0*/  FADD.FTZ R4, R8, R7 ;  /* 0x0000000708047221 */ /* 0x018fc40000010000 */
[C---:B------:R-:W-:Y:S02]  /*115b0*/  FMUL.FTZ R174, R3.reuse, R174 ;  /* 0x000000ae03ae7220 */ /* 0x040fe40000410000 */
[C---:B------:R-:W-:Y:S01]  /*115c0*/  FMUL.FTZ R15, R3.reuse, R175 ;  /* 0x000000af030f7220 */ /* 0x040fe20000410000 */
[----:B------:R-:W-:Y:S01]  /*115d0*/  FSETP.NE.FTZ.AND P0, PT, R4, RZ, PT ;  /* 0x000000ff0400720b */ /* 0x000fe20003f15000 */
[C---:B------:R-:W-:Y:S02]  /*115e0*/  FMUL.FTZ R166, R3.reuse, R166 ;  /* 0x000000a603a67220 */ /* 0x040fe40000410000 */
[C---:B------:R-:W-:Y:S02]  /*115f0*/  FMUL.FTZ R11, R3.reuse, R167 ;  /* 0x000000a7030b7220 */ /* 0x040fe40000410000 */
[C---:B------:R-:W-:Y:S02]  /*11600*/  FMUL.FTZ R158, R3.reuse, R158 ;  /* 0x0000009e039e7220 */ /* 0x040fe40000410000 */
[----:B------:R-:W-:-:S02]  /*11610*/  FMUL.FTZ R7, R3, R159 ;  /* 0x0000009f03077220 */ /* 0x000fc40000410000 */
[C---:B------:R-:W-:Y:S02]  /*11620*/  FMUL.FTZ R130, R3.reuse, R130 ;  /* 0x0000008203827220 */ /* 0x040fe40000410000 */
[----:B------:R-:W-:Y:S02]  /*11630*/  FMUL.FTZ R131, R3, R131 ;  /* 0x0000008303837220 */ /* 0x000fe40000410000 */
[----:B------:R3:W4:Y:S01]  /*11640*/  @P1 MUFU.LG2 R3, R6 ;  /* 0x0000000600031308 */ /* 0x0007220000000c00 */
[C---:B--2---:R-:W-:Y:S02]  /*11650*/  FMUL.FTZ R184, R0.reuse, R184 ;  /* 0x000000b800b87220 */ /* 0x044fe40000410000 */
[C---:B------:R-:W-:Y:S02]  /*11660*/  FMUL.FTZ R30, R0.reuse, R185 ;  /* 0x000000b9001e7220 */ /* 0x040fe40000410000 */
[C---:B------:R-:W-:Y:S02]  /*11670*/  FMUL.FTZ R176, R0.reuse, R176 ;  /* 0x000000b000b07220 */ /* 0x040fe40000410000 */
[----:B------:R-:W-:-:S02]  /*11680*/  FMUL.FTZ R27, R0, R177 ;  /* 0x000000b1001b7220 */ /* 0x000fc40000410000 */
[C---:B------:R-:W-:Y:S02]  /*11690*/  FMUL.FTZ R180, R0.reuse, R180 ;  /* 0x000000b400b47220 */ /* 0x040fe40000410000 */
[C---:B------:R-:W-:Y:S02]  /*116a0*/  FMUL.FTZ R24, R0.reuse, R181 ;  /* 0x000000b500187220 */ /* 0x040fe40000410000 */
[C---:B------:R-:W-:Y:S02]  /*116b0*/  FMUL.FTZ R168, R0.reuse, R168 ;  /* 0x000000a800a87220 */ /* 0x040fe40000410000 */
[C---:B------:R-:W-:Y:S01]  /*116c0*/  FMUL.FTZ R20, R0.reuse, R169 ;  /* 0x000000a900147220 */ /* 0x040fe20000410000 */
[----:B---3--:R-:W-:Y:S01]  /*116d0*/  @P3 MOV R6, 0x3f317218 ;  /* 0x3f31721800063802 */ /* 0x008fe20000000f00 */
        /* <DEDUP_REMOVED lines=8> */
[----:B------:R-:W-:Y:S01]  /*11760*/  MOV R0, RZ ;  /* 0x000000ff00007202 */ /* 0x000fe20000000f00 */
[----:B-1----:R-:W-:-:S02]  /*11770*/  FMUL.FTZ R152, R2, R152 ;  /* 0x0000009802987220 */ /* 0x002fc40000410000 */
[C---:B------:R-:W-:Y:S02]  /*11780*/  FMUL.FTZ R28, R2.reuse, R153 ;  /* 0x00000099021c7220 */ /* 0x040fe40000410000 */
[C---:B------:R-:W-:Y:S01]  /*11790*/  FMUL.FTZ R160, R2.reuse, R160 ;  /* 0x000000a002a07220 */ /* 0x040fe20000410000 */
[----:B------:R-:W-:Y:S01]  /*117a0*/  @P0 MUFU.RCP R0, R4 ;  /* 0x0000000400000308 */ /* 0x000fe20000001000 */
        /* <DEDUP_REMOVED lines=14> */
[----:B------:R-:W-:Y:S02]  /*11890*/  @P2 FMUL.FTZ R13, R5, 0.69314718246459960938 ;  /* 0x3f317218050d2820 */ /* 0x000fe40000410000 */
[----:B------:R-:W-:Y:S02]  /*118a0*/  @P2 FMUL.FTZ R5, R9, c[0x0][0x2d0] ;  /* 0x0000b40009052a20 */ /* 0x000fe40000410000 */
[----:B----4-:R-:W-:-:S02]  /*118b0*/  @P1 FMUL.FTZ R9, R3, 0.69314718246459960938 ;  /* 0x3f31721803091820 */ /* 0x010fc40000410000 */
        /* <DEDUP_REMOVED lines=28> */
.L_x_1307:
[----:B------:R1:W5:Y:S01]  /*11a80*/  LDL R6, [R1+0x58] ;  /* 0x0000580001067983 */ /* 0x0003620000100800 */
        /* <DEDUP_REMOVED lines=18> */
.L_x_1365:
[----:B-1----:R-:W-:Y:S05]  /*11bb0*/  BSYNC B0 ;  /* 0x0000000000007941 */ /* 0x002fea0003800000 */
.L_x_1364:
        /* <DEDUP_REMOVED lines=89> */
[----:B------:R-:W-:Y:S05]  /*12150*/  CALL.REL.NOINC `($__internal_3_$__cuda_sm70_shflsync_idx_p) ;  /* 0x000070c000007944 */ /* 0x000fea0003c00000 */
.L_x_1368:
[----:B-1----:R-:W2:Y:S04]  /*12160*/  LDL R2, [R1+0x54] ;  /* 0x0000540001027983 */ /* 0x002ea80000100800 */
[----:B------:R-:W3:Y:S04]  /*12170*/  LDL R5, [R1+0x18] ;  /* 0x0000180001057983 */ /* 0x000ee80000100800 */
[----:B------:R-:W4:Y:S04]  /*12180*/  LDL.LU R4, [R1+0x4c] ;  /* 0x00004c0001047983 */ /* 0x000f280000300800 */
[----:B------:R-:W5:Y:S04]  /*12190*/  LDL.LU R15, [R1+0x48] ;  /* 0x00004800010f7983 */ /* 0x000f680000300800 */
[----:B------:R-:W2:Y:S01]  /*121a0*/  LDL.LU R17, [R1+0x44] ;  /* 0x0000440001117983 */ /* 0x000ea20000300800 */
[----:B------:R-:W-:-:S03]  /*121b0*/  IMAD.MOV.U32 R0, RZ, RZ, 0x1 ;  /* 0x00000001ff007424 */ /* 0x000fc600078e00ff */
        /* <DEDUP_REMOVED lines=11> */
[----:B-----5:R-:W-:-:S03]  /*12270*/  SHF.R.S32.HI R8, RZ, 0x1f, R15 ;  /* 0x0000001fff087819 */ /* 0x020fc6000001140f */
[----:B--2---:R-:W-:Y:S02]  /*12280*/  IMAD.IADD R3, R2, 0x1, R17 ;  /* 0x0000000102037824 */ /* 0x004fe400078e0211 */
[C---:B------:R-:W-:Y:S02]  /*12290*/  IMAD R2, R0.reuse, c[0x0][0x490], RZ ;  /* 0x0001240000027a24 */ /* 0x040fe400078e02ff */
[----:B------:R-:W-:Y:S02]  /*122a0*/  IMAD R0, R0, c[0x0][0x3e8], RZ ;  /* 0x0000fa0000007a24 */ /* 0x000fe400078e02ff */
[----:B------:R-:W-:-:S04]  /*122b0*/  @P0 IMAD.HI.U32 R12, R3, c[0x0][0x4ec], RZ ;  /* 0x00013b00030c0a27 */ /* 0x000fc800078e00ff */
[----:B---3--:R-:W-:Y:S02]  /*122c0*/  IMAD.IADD R10, R5, 0x1, R17 ;  /* 0x00000001050a7824 */ /* 0x008fe400078e0211 */
        /* <DEDUP_REMOVED lines=51> */
[----:B------:R5:W1:Y:S01]  /*12600*/  SHFL.IDX PT, R9, R2, 0x3, 0x1c1f ;  /* 0x007c1f0002097f89 */ /* 0x000a6200000e0000 */
[----:B------:R-:W-:-:S02]  /*12610*/  SHF.R.S32.HI R7, RZ, 0x1f, R6 ;  /* 0x0000001fff077819 */ /* 0x000fc40000011406 */
[----:B------:R-:W-:-:S03]  /*12620*/  ISETP.GE.OR P4, PT, R0, UR4, P1 ;  /* 0x0000000400007c0c */ /* 0x000fc60008f86670 */
[----:B------:R-:W-:Y:S01]  /*12630*/  IMAD R7, R7, c[0x0][0x3d8], RZ ;  /* 0x0000f60007077a24 */ /* 0x000fe200078e02ff */
[----:B------:R-:W-:Y:S01]  /*12640*/  SHF.R.S32.HI R16, RZ, 0x1f, R18 ;  /* 0x0000001fff107819 */ /* 0x000fe20000011412 */
[----:B------:R-:W-:Y:S01]  /*12650*/  IMAD.WIDE.U32 R4, R6, c[0x0][0x3d8], R4 ;  /* 0x0000f60006047a25 */ /* 0x000fe200078e0004 */
[C---:B----4-:R-:W-:Y:S02]  /*12660*/  IADD3 R3, R0.reuse, 0x8, RZ ;  /* 0x0000000800037810 */ /* 0x050fe40007ffe0ff */
[C---:B-----5:R-:W-:Y:S02]  /*12670*/  IADD3 R2, R0.reuse, 0x40, RZ ;  /* 0x0000004000027810 */ /* 0x060fe40007ffe0ff */
[----:B------:R-:W-:Y:S02]  /*12680*/  IADD3 R0, R0, 0x48, RZ ;  /* 0x0000004800007810 */ /* 0x000fe40007ffe0ff */
[----:B------:R-:W-:Y:S02]  /*12690*/  ISETP.GE.OR P3, PT, R3, UR4, P1 ;  /* 0x0000000403007c0c */ /* 0x000fe40008f66670 */
[----:B------:R-:W-:-:S02]  /*126a0*/  ISETP.GE.OR P2, PT, R2, UR4, P1 ;  /* 0x0000000402007c0c */ /* 0x000fc40008f46670 */
[----:B------:R-:W-:Y:S01]  /*126b0*/  ISETP.GE.OR P1, PT, R0, UR4, P1 ;  /* 0x0000000400007c0c */ /* 0x000fe20008f26670 */
[----:B------:R-:W-:Y:S01]  /*126c0*/  IMAD R7, R6, c[0x0][0x3dc], R7 ;  /* 0x0000f70006077a24 */ /* 0x000fe200078e0207 */
[----:B------:R-:W-:Y:S01]  /*126d0*/  LEA.HI R16, R16, R18, RZ, 0x3 ;  /* 0x0000001210107211 */ /* 0x000fe200078f18ff */
[----:B-1----:R-:W-:Y:S01]  /*126e0*/  @!P4 ST.E [R14.64], R32 ;  /* 0x000000200e00c985 */ /* 0x002fe2000c101906 */
        /* <DEDUP_REMOVED lines=15> */
[----:B------:R-:W5:Y:S01]  /*127e0*/  SHFL.IDX PT, R11, R0, 0x1, 0x181f ;  /* 0x00381f00000b7f89 */ /* 0x000f6200000e0000 */
[----:B------:R-:W-:-:S03]  /*127f0*/  ISETP.GE.OR P3, PT, R3, UR4, P5 ;  /* 0x0000000403007c0c */ /* 0x000fc6000af66670 */
[----:B------:R-:W5:Y:S01]  /*12800*/  SHFL.IDX PT, R10, R0, 0x2, 0x181f ;  /* 0x00581f00000a7f89 */ /* 0x000f6200000e0000 */
[----:B------:R-:W-:-:S03]  /*12810*/  IADD3 R4, R3, 0x20, RZ ;  /* 0x0000002003047810 */ /* 0x000fc60007ffe0ff */
[----:B------:R-:W5:Y:S01]  /*12820*/  LDS.128 R16, [R243+0x880] ;  /* 0x00088000f3107984 */ /* 0x000f620000000c00 */
[----:B------:R-:W-:-:S03]  /*12830*/  ISETP.GE.OR P0, PT, R4, UR4, P5 ;  /* 0x0000000404007c0c */ /* 0x000fc6000af06670 */
[----:B------:R-:W5:Y:S02]  /*12840*/  LDS.128 R12, [R243+0x1080] ;  /* 0x00108000f30c7984 */ /* 0x000f640000000c00 */
        /* <DEDUP_REMOVED lines=9> */
[C-C-:B-----5:R-:W-:Y:S01]  /*128e0*/  @!P2 LEA.HI.X R7, R242.reuse, R11, R48.reuse, 0x1, P1 ;  /* 0x0000000bf207a211 */ /* 0x160fe200008f0c30 */
        /* <DEDUP_REMOVED lines=9> */
[----:B------:R-:W5:Y:S04]  /*12980*/  SHFL.IDX PT, R9, R2, 0x5, 0x181f ;  /* 0x00b81f0002097f89 */ /* 0x000f6800000e0000 */
        /* <DEDUP_REMOVED lines=16> */
[C---:B-----5:R-:W-:Y:S02]  /*12a90*/  @!P3 LEA R6, P1, R242.reuse, R9, 0x1 ;  /* 0x00000009f206b211 */ /* 0x060fe400078208ff */
        /* <DEDUP_REMOVED lines=14> */
.L_x_1367:
        /* <DEDUP_REMOVED lines=42> */
.L_x_1371:
[----:B------:R-:W-:Y:S05]  /*12e20*/  BSYNC B0 ;  /* 0x0000000000007941 */ /* 0x000fea0003800000 */
.L_x_1370:
        /* <DEDUP_REMOVED lines=32> */
.L_x_1416:
[----:B------:R-:W-:Y:S05]  /*13030*/  BRA.DIV ~URZ, `(.L_x_1373) ;  /* 0x00005ac27f007947 */ /* 0x000fea000b800000 */
[----:B------:R3:W4:Y:S02]  /*13040*/  SHFL.IDX PT, R2, R5, RZ, 0x181f ;  /* 0x00181fff05027589 */ /* 0x00072400000e0000 */
.L_x_1417:
        /* <DEDUP_REMOVED lines=16> */
.L_x_1418:
        /* <DEDUP_REMOVED lines=8> */
.L_x_1419:
[----:B------:R-:W-:Y:S05]  /*131d0*/  BRA.DIV ~URZ, `(.L_x_1376) ;  /* 0x00005ad27f007947 */ /* 0x000fea000b800000 */
[----:B-1----:R1:W2:Y:S02]  /*131e0*/  SHFL.IDX PT, R2, R5, 0x2, 0x181f ;  /* 0x00581f0005027f89 */ /* 0x0022a400000e0000 */
.L_x_1420:
        /* <DEDUP_REMOVED lines=9> */
.L_x_1421:
        /* <DEDUP_REMOVED lines=8> */
.L_x_1422:
[----:B------:R-:W-:Y:S05]  /*13300*/  BRA.DIV ~URZ, `(.L_x_1379) ;  /* 0x00005b527f007947 */ /* 0x000fea000b800000 */
[----:B--2---:R2:W1:Y:S02]  /*13310*/  SHFL.IDX PT, R2, R5, 0x4, 0x181f ;  /* 0x00981f0005027f89 */ /* 0x00446400000e0000 */
.L_x_1423:
        /* <DEDUP_REMOVED lines=9> */
.L_x_1424:
        /* <DEDUP_REMOVED lines=8> */
.L_x_1425:
[----:B------:R-:W-:Y:S05]  /*13430*/  BRA.DIV ~URZ, `(.L_x_1382) ;  /* 0x00005bd27f007947 */ /* 0x000fea000b800000 */
[----:B--2---:R2:W3:Y:S02]  /*13440*/  SHFL.IDX PT, R2, R5, 0x6, 0x181f ;  /* 0x00d81f0005027f89 */ /* 0x0044e400000e0000 */
.L_x_1426:
        /* <DEDUP_REMOVED lines=9> */
.L_x_1427:
[----:B------:R-:W-:Y:S02]  /*134e0*/  IADD3 R0, R0, 0x70, RZ ;  /* 0x0000007000007810 */ /* 0x000fe40007ffe0ff */
[----:B-12---:R-:W-:Y:S02]  /*134f0*/  SHF.R.S32.HI R5, RZ, 0x1f, R242 ;  /* 0x0000001fff057819 */ /* 0x006fe400000114f2 */
[----:B------:R-:W-:-:S13]  /*13500*/  ISETP.GE.OR P1, PT, R0, R7, P0 ;  /* 0x000000070000720c */ /* 0x000fda0000726670 */
[----:B----4-:R-:W-:-:S04]  /*13510*/  @!P1 LEA R2, P0, R242, R2, 0x1 ;  /* 0x00000002f2029211 */ /* 0x010fc800078008ff */
[----:B---3--:R-:W-:-:S05]  /*13520*/  @!P1 LEA.HI.X R3, R242, R4, R5, 0x1, P0 ;  /* 0x00000004f2039211 */ /* 0x008fca00000f0c05 */
[----:B------:R1:W-:Y:S04]  /*13530*/  @!P1 ST.E.128 [R2.64], RZ ;  /* 0x000000ff02009985 */ /* 0x0003e8000c101d06 */
.L_x_1369:
[----:B------:R-:W-:Y:S05]  /*13540*/  BSYNC B1 ;  /* 0x0000000000017941 */ /* 0x000fea0003800000 */
.L_x_1366:
        /* <DEDUP_REMOVED lines=10> */
.L_x_1428:
[----:B------:R-:W-:Y:S01]  /*135f0*/  WARPSYNC 0xffffffff ;  /* 0xffffffff00007948 */ /* 0x000fe20003800000 */
[----:B------:R-:W-:Y:S06]  /*13600*/  BAR.SYNC.DEFER_BLOCKING 0x4, 0x80 ;  /* 0x0102000000007b1d */ /* 0x000fec0000010000 */
[----:B----4-:R4:W-:Y:S04]  /*13610*/  STL [R1+0x58], R0 ;  /* 0x0000580001007387 */ /* 0x0109e80000100800 */
[----:B------:R4:W-:Y:S04]  /*13620*/  @!P6 STS [0xb100], R47 ;  /* 0x00b1002fff00e388 */ /* 0x0009e80000000800 */
[----:B------:R-:W-:Y:S06]  /*13630*/  BAR.ARV 0x5, 0x80 ;  /* 0x0142000000007b1d */ /* 0x000fec0000002000 */
.L_x_1384:
[----:B---34-:R-:W3:Y:S02]  /*13640*/  LDL R0, [R1+0x58] ;  /* 0x0000580001007983 */ /* 0x018ee40000100800 */
[----:B---3--:R-:W-:-:S13]  /*13650*/  ISETP.GE.AND P0, PT, R0, c[0x0][0x538], PT ;  /* 0x00014e0000007a0c */ /* 0x008fda0003f06270 */
[----:B-12---:R-:W-:Y:S01]  /*13660*/  @P0 CALL.REL.NOINC `(.L_x_1386) ;  /* 0x0000001000000944 */ /* 0x006fe20003c00000 */
[----:B------:R-:W-:Y:S05]  /*13670*/  BRA `(.L_x_1387) ;  /* 0xfffed30000007947 */ /* 0x000fea000383ffff */
.L_x_1386:
[----:B------:R-:W-:Y:S05]  /*13680*/  EXIT ;  /* 0x000000000000794d */ /* 0x000fea0003800000 */
.L_x_1310:
[----:B------:R-:W-:Y:S01]  /*13690*/  IMAD.MOV.U32 R246, RZ, RZ, R4 ;  /* 0x000000fffff67224 */ /* 0x000fe200078e0004 */
[----:B------:R-:W-:Y:S01]  /*136a0*/  MOV R247, RZ ;  /* 0x000000ff00f77202 */ /* 0x000fe20000000f00 */
[----:B------:R-:W-:Y:S01]  /*136b0*/  IMAD.MOV.U32 R3, RZ, RZ, 0x181f ;  /* 0x0000181fff037424 */ /* 0x000fe200078e00ff */
[----:B------:R-:W-:Y:S02]  /*136c0*/  MOV R2, 0x136e0 ;  /* 0x000136e000027802 */ /* 0x000fe40000000f00 */
[----:B-----5:R-:W-:Y:S05]  /*136d0*/  CALL.REL.NOINC `($__internal_3_$__cuda_sm70_shflsync_idx_p) ;  /* 0x00005b4000007944 */ /* 0x020fea0003c00000 */
[----:B------:R-:W-:Y:S01]  /*136e0*/  MOV R6, R246 ;  /* 0x000000f600067202 */ /* 0x000fe20000000f00 */
[----:B------:R-:W-:Y:S05]  /*136f0*/  BRA `(.L_x_1388) ;  /* 0xfffedc8000007947 */ /* 0x000fea000383ffff */
.L_x_1311:
[----:B------:R-:W-:Y:S01]  /*13700*/  IMAD.MOV.U32 R246, RZ, RZ, R5 ;  /* 0x000000fffff67224 */ /* 0x000fe200078e0005 */
[----:B------:R-:W-:Y:S01]  /*13710*/  MOV R247, RZ ;  /* 0x000000ff00f77202 */ /* 0x000fe20000000f00 */
[----:B------:R-:W-:Y:S01]  /*13720*/  IMAD.MOV.U32 R3, RZ, RZ, 0x181f ;  /* 0x0000181fff037424 */ /* 0x000fe200078e00ff */
[----:B------:R-:W-:Y:S02]  /*13730*/  MOV R2, 0x13750 ;  /* 0x0001375000027802 */ /* 0x000fe40000000f00 */
[----:B-12--5:R-:W-:Y:S05]  /*13740*/  CALL.REL.NOINC `($__internal_3_$__cuda_sm70_shflsync_idx_p) ;  /* 0x00005ad000007944 */ /* 0x026fea0003c00000 */
[----:B------:R-:W-:Y:S01]  /*13750*/  MOV R2, R246 ;  /* 0x000000f600027202 */ /* 0x000fe20000000f00 */
[----:B------:R-:W-:Y:S05]  /*13760*/  BRA `(.L_x_1389) ;  /* 0xfffedc3000007947 */ /* 0x000fea000383ffff */
.L_x_1314:
[----:B------:R-:W-:Y:S01]  /*13770*/  IMAD.MOV.U32 R246, RZ, RZ, R4 ;  /* 0x000000fffff67224 */ /* 0x000fe200078e0004 */
[----:B------:R-:W-:Y:S01]  /*13780*/  MOV R247, 0x1 ;  /* 0x0000000100f77802 */ /* 0x000fe20000000f00 */
[----:B-1----:R-:W-:Y:S01]  /*13790*/  IMAD.MOV.U32 R3, RZ, RZ, 0x181f ;  /* 0x0000181fff037424 */ /* 0x002fe200078e00ff */
[----:B----4-:R-:W-:-:S02]  /*137a0*/  MOV R2, 0x137c0 ;  /* 0x000137c000027802 */ /* 0x010fc40000000f00 */
[----:B--2--5:R-:W-:Y:S05]  /*137b0*/  CALL.REL.NOINC `($__internal_3_$__cuda_sm70_shflsync_idx_p) ;  /* 0x00005a6000007944 */ /* 0x024fea0003c00000 */
[----:B------:R-:W-:Y:S01]  /*137c0*/  IMAD.MOV.U32 R6, RZ, RZ, R246 ;  /* 0x000000ffff067224 */ /* 0x000fe200078e00f6 */
[----:B------:R-:W-:Y:S01]  /*137d0*/  MOV R247, 0x1 ;  /* 0x0000000100f77802 */ /* 0x000fe20000000f00 */
[----:B------:R-:W-:Y:S01]  /*137e0*/  IMAD.MOV.U32 R246, RZ, RZ, R5 ;  /* 0x000000fffff67224 */ /* 0x000fe200078e0005 */
[----:B------:R-:W-:-:S02]  /*137f0*/  MOV R3, 0x181f ;  /* 0x0000181f00037802 */ /* 0x000fc40000000f00 */
[----:B------:R-:W-:Y:S02]  /*13800*/  MOV R2, 0x13820 ;  /* 0x0001382000027802 */ /* 0x000fe40000000f00 */
[----:B------:R-:W-:Y:S05]  /*13810*/  CALL.REL.NOINC `($__internal_3_$__cuda_sm70_shflsync_idx_p) ;  /* 0x00005a0000007944 */ /* 0x000fea0003c00000 */
[----:B------:R-:W-:Y:S01]  /*13820*/  MOV R2, R246 ;  /* 0x000000f600027202 */ /* 0x000fe20000000f00 */
[----:B------:R-:W-:Y:S05]  /*13830*/  BRA `(.L_x_1390) ;  /* 0xfffedcc000007947 */ /* 0x000fea000383ffff */
.L_x_1317:
[----:B------:R-:W-:Y:S01]  /*13840*/  IMAD.MOV.U32 R246, RZ, RZ, R4 ;  /* 0x000000fffff67224 */ /* 0x000fe200078e0004 */
[----:B------:R-:W-:Y:S01]  /*13850*/  MOV R247, 0x2 ;  /* 0x0000000200f77802 */ /* 0x000fe20000000f00 */
[----:B-1----:R-:W-:Y:S01]  /*13860*/  IMAD.MOV.U32 R3, RZ, RZ, 0x181f ;  /* 0x0000181fff037424 */ /* 0x002fe200078e00ff */
[----:B------:R-:W-:Y:S02]  /*13870*/  MOV R2, 0x13890 ;  /* 0x0001389000027802 */ /* 0x000fe40000000f00 */
[----:B--23-5:R-:W-:Y:S05]  /*13880*/  CALL.REL.NOINC `($__internal_3_$__cuda_sm70_shflsync_idx_p) ;  /* 0x0000599000007944 */ /* 0x02cfea0003c00000 */
[----:B------:R-:W-:Y:S01]  /*13890*/  MOV R6, R246 ;  /* 0x000000f600067202 */ /* 0x000fe20000000f00 */
[----:B------:R-:W-:Y:S05]  /*138a0*/  BRA `(.L_x_1391) ;  /* 0xfffedd3000007947 */ /* 0x000fea000383ffff */
.L_x_1318:
[----:B------:R-:W-:Y:S01]  /*138b0*/  IMAD.MOV.U32 R246, RZ, RZ, R5 ;  /* 0x000000fffff67224 */ /* 0x000fe200078e0005 */
[----:B------:R-:W-:Y:S01]  /*138c0*/  MOV R247, 0x2 ;  /* 0x0000000200f77802 */ /* 0x000fe20000000f00 */
[----:B-1----:R-:W-:Y:S01]  /*138d0*/  IMAD.MOV.U32 R3, RZ, RZ, 0x181f ;  /* 0x0000181fff037424 */ /* 0x002fe200078e00ff */
[----:B------:R-:W-:Y:S02]  /*138e0*/  MOV R2, 0x13900 ;  /* 0x0001390000027802 */ /* 0x000fe40000000f00 */
[----:B--2345:R-:W-:Y:S05]  /*138f0*/  CALL.REL.NOINC `($__internal_3_$__cuda_sm70_shflsync_idx_p) ;  /* 0x0000592000007944 */ /* 0x03cfea0003c00000 */
[----:B------:R-:W-:Y:S01]  /*13900*/  MOV R2, R246 ;  /* 0x000000f600027202 */ /* 0x000fe20000000f00 */
[----:B------:R-:W-:Y:S05]  /*13910*/  BRA `(.L_x_1392) ;  /* 0xfffedce000007947 */ /* 0x000fea000383ffff */
.L_x_1321:
[----:B------:R-:W-:Y:S01]  /*13920*/  IMAD.MOV.U32 R246, RZ, RZ, R4 ;  /* 0x000000fffff67224 */ /* 0x000fe200078e0004 */
[----:B------:R-:W-:Y:S01]  /*13930*/  MOV R247, 0x3 ;  /* 0x0000000300f77802 */ /* 0x000fe20000000f00 */
[----:B--2---:R-:W-:Y:S01]  /*13940*/  IMAD.MOV.U32 R3, RZ, RZ, 0x181f ;  /* 0x0000181fff037424 */ /* 0x004fe200078e00ff */
[----:B------:R-:W-:-:S02]  /*13950*/  MOV R2, 0x13970 ;  /* 0x0001397000027802 */ /* 0x000fc40000000f00 */
[----:B-1-345:R-:W-:Y:S05]  /*13960*/  CALL.REL.NOINC `($__internal_3_$__cuda_sm70_shflsync_idx_p) ;  /* 0x000058b000007944 */ /* 0x03afea0003c00000 */
        /* <DEDUP_REMOVED lines=8> */
.L_x_1324:
[----:B------:R-:W-:Y:S01]  /*139f0*/  IMAD.MOV.U32 R246, RZ, RZ, R4 ;  /* 0x000000fffff67224 */ /* 0x000fe200078e0004 */
[----:B------:R-:W-:Y:S01]  /*13a00*/  MOV R247, 0x4 ;  /* 0x0000000400f77802 */ /* 0x000fe20000000f00 */
[----:B-1----:R-:W-:Y:S01]  /*13a10*/  IMAD.MOV.U32 R3, RZ, RZ, 0x181f ;  /* 0x0000181fff037424 */ /* 0x002fe200078e00ff */
[----:B--2---:R-:W-:Y:S02]  /*13a20*/  MOV R2, 0x13a40 ;  /* 0x00013a4000027802 */ /* 0x004fe40000000f00 */
[----:B---345:R-:W-:Y:S05]  /*13a30*/  CALL.REL.NOINC `($__internal_3_$__cuda_sm70_shflsync_idx_p) ;  /* 0x000057e000007944 */ /* 0x038fea0003c00000 */
[----:B------:R-:W-:Y:S01]  /*13a40*/  MOV R6, R246 ;  /* 0x000000f600067202 */ /* 0x000fe20000000f00 */
[----:B------:R-:W-:Y:S05]  /*13a50*/  BRA `(.L_x_1394) ;  /* 0xfffedd7000007947 */ /* 0x000fea000383ffff */
.L_x_1325:
[----:B------:R-:W-:Y:S01]  /*13a60*/  IMAD.MOV.U32 R246, RZ, RZ, R5 ;  /* 0x000000fffff67224 */ /* 0x000fe200078e0005 */
[----:B------:R-:W-:Y:S01]  /*13a70*/  MOV R247, 0x4 ;  /* 0x0000000400f77802 */ /* 0x000fe20000000f00 */
[----:B------:R-:W-:Y:S01]  /*13a80*/  IMAD.MOV.U32 R3, RZ, RZ, 0x181f ;  /* 0x0000181fff037424 */ /* 0x000fe200078e00ff */
[----:B--2---:R-:W-:Y:S02]  /*13a90*/  MOV R2, 0x13ab0 ;  /* 0x00013ab000027802 */ /* 0x004fe40000000f00 */
[----:B-1-345:R-:W-:Y:S05]  /*13aa0*/  CALL.REL.NOINC `($__internal_3_$__cuda_sm70_shflsync_idx_p) ;  /* 0x0000577000007944 */ /* 0x03afea0003c00000 */
[----:B------:R-:W-:Y:S01]  /*13ab0*/  MOV R2, R246 ;  /* 0x000000f600027202 */ /* 0x000fe20000000f00 */
[----:B------:R-:W-:Y:S05]  /*13ac0*/  BRA `(.L_x_1395) ;  /* 0xfffedd2000007947 */ /* 0x000fea000383ffff */
.L_x_1328:
[----:B------:R-:W-:Y:S01]  /*13ad0*/  IMAD.MOV.U32 R246, RZ, RZ, R4 ;  /* 0x000000fffff67224 */ /* 0x000fe200078e0004 */
[----:B------:R-:W-:Y:S01]  /*13ae0*/  MOV R247, 0x5 ;  /* 0x0000000500f77802 */ /* 0x000fe20000000f00 */
[----:B-1----:R-:W-:Y:S01]  /*13af0*/  IMAD.MOV.U32 R3, RZ, RZ, 0x181f ;  /* 0x0000181fff037424 */ /* 0x002fe200078e00ff */
[----:B------:R-:W-:-:S02]  /*13b00*/  MOV R2, 0x13b20 ;  /* 0x00013b2000027802 */ /* 0x000fc40000000f00 */
[----:B--2345:R-:W-:Y:S05]  /*13b10*/  CALL.REL.NOINC `($__internal_3_$__cuda_sm70_shflsync_idx_p) ;  /* 0x0000570000007944 */ /* 0x03cfea0003c00000 */
        /* <DEDUP_REMOVED lines=8> */
.L_x_1331:
[----:B------:R-:W-:Y:S01]  /*13ba0*/  IMAD.MOV.U32 R246, RZ, RZ, R4 ;  /* 0x000000fffff67224 */ /* 0x000fe200078e0004 */
[----:B------:R-:W-:Y:S01]  /*13bb0*/  MOV R247, 0x6 ;  /* 0x0000000600f77802 */ /* 0x000fe20000000f00 */
[----:B-1----:R-:W-:Y:S01]  /*13bc0*/  IMAD.MOV.U32 R3, RZ, RZ, 0x181f ;  /* 0x0000181fff037424 */ /* 0x002fe200078e00ff */
[----:B------:R-:W-:Y:S02]  /*13bd0*/  MOV R2, 0x13bf0 ;  /* 0x00013bf000027802 */ /* 0x000fe40000000f00 */
[----:B--2345:R-:W-:Y:S05]  /*13be0*/  CALL.REL.NOINC `($__internal_3_$__cuda_sm70_shflsync_idx_p) ;  /* 0x0000563000007944 */ /* 0x03cfea0003c00000 */
[----:B------:R-:W-:Y:S01]  /*13bf0*/  MOV R6, R246 ;  /* 0x000000f600067202 */ /* 0x000fe20000000f00 */
[----:B------:R-:W-:Y:S05]  /*13c00*/  BRA `(.L_x_1397) ;  /* 0xfffeddb000007947 */ /* 0x000fea000383ffff */
.L_x_1332:
[----:B------:R-:W-:Y:S01]  /*13c10*/  IMAD.MOV.U32 R246, RZ, RZ, R5 ;  /* 0x000000fffff67224 */ /* 0x000fe200078e0005 */
[----:B------:R-:W-:Y:S01]  /*13c20*/  MOV R247, 0x6 ;  /* 0x0000000600f77802 */ /* 0x000fe20000000f00 */
[----:B-1----:R-:W-:Y:S01]  /*13c30*/  IMAD.MOV.U32 R3, RZ, RZ, 0x181f ;  /* 0x0000181fff037424 */ /* 0x002fe200078e00ff */
[----:B------:R-:W-:Y:S02]  /*13c40*/  MOV R2, 0x13c60 ;  /* 0x00013c6000027802 */ /* 0x000fe40000000f00 */
[----:B--2345:R-:W-:Y:S05]  /*13c50*/  CALL.REL.NOINC `($__internal_3_$__cuda_sm70_shflsync_idx_p) ;  /* 0x000055c000007944 */ /* 0x03cfea0003c00000 */
[----:B------:R-:W-:Y:S01]  /*13c60*/  MOV R2, R246 ;  /* 0x000000f600027202 */ /* 0x000fe20000000f00 */
[----:B------:R-:W-:Y:S05]  /*13c70*/  BRA `(.L_x_1398) ;  /* 0xfffedd6000007947 */ /* 0x000fea000383ffff */
.L_x_1335:
        /* <DEDUP_REMOVED lines=13> */
.L_x_1338:
[----:B------:R-:W-:Y:S01]  /*13d50*/  IMAD.MOV.U32 R246, RZ, RZ, R0 ;  /* 0x000000fffff67224 */ /* 0x000fe200078e0000 */
[----:B------:R-:W-:Y:S01]  /*13d60*/  MOV R247, RZ ;  /* 0x000000ff00f77202 */ /* 0x000fe20000000f00 */
[----:B------:R-:W-:Y:S01]  /*13d70*/  IMAD.MOV.U32 R3, RZ, RZ, 0x181f ;  /* 0x0000181fff037424 */ /* 0x000fe200078e00ff */
[----:B------:R-:W-:Y:S02]  /*13d80*/  MOV R2, 0x13da0 ;  /* 0x00013da000027802 */ /* 0x000fe40000000f00 */
[----:B------:R-:W-:Y:S05]  /*13d90*/  CALL.REL.NOINC `($__internal_3_$__cuda_sm70_shflsync_idx_p) ;  /* 0x0000548000007944 */ /* 0x000fea0003c00000 */
[----:B------:R-:W-:Y:S01]  /*13da0*/  MOV R7, R246 ;  /* 0x000000f600077202 */ /* 0x000fe20000000f00 */
[----:B------:R-:W-:Y:S05]  /*13db0*/  BRA `(.L_x_1400) ;  /* 0xfffef58000007947 */ /* 0x000fea000383ffff */
.L_x_1339:
[----:B------:R-:W-:Y:S01]  /*13dc0*/  IMAD.MOV.U32 R246, RZ, RZ, R4 ;  /* 0x000000fffff67224 */ /* 0x000fe200078e0004 */
[----:B------:R-:W-:Y:S01]  /*13dd0*/  MOV R247, RZ ;  /* 0x000000ff00f77202 */ /* 0x000fe20000000f00 */
[----:B------:R-:W-:Y:S01]  /*13de0*/  IMAD.MOV.U32 R3, RZ, RZ, 0x181f ;  /* 0x0000181fff037424 */ /* 0x000fe200078e00ff */
[----:B------:R-:W-:Y:S02]  /*13df0*/  MOV R2, 0x13e10 ;  /* 0x00013e1000027802 */ /* 0x000fe40000000f00 */
[----:B-12---:R-:W-:Y:S05]  /*13e00*/  CALL.REL.NOINC `($__internal_3_$__cuda_sm70_shflsync_idx_p) ;  /* 0x0000541000007944 */ /* 0x006fea0003c00000 */
[----:B------:R-:W-:Y:S01]  /*13e10*/  IADD3 R2, P0, R246, R174, RZ ;  /* 0x000000aef6027210 */ /* 0x000fe20007f1e0ff */
[----:B------:R-:W-:Y:S01]  /*13e20*/  IMAD.MOV.U32 R246, RZ, RZ, R0 ;  /* 0x000000fffff67224 */ /* 0x000fe200078e0000 */
[----:B------:R-:W-:-:S03]  /*13e30*/  MOV R247, 0x1 ;  /* 0x0000000100f77802 */ /* 0x000fc60000000f00 */
[----:B------:R-:W-:-:S05]  /*13e40*/  IMAD.X R3, R7, 0x1, R16, P0 ;  /* 0x0000000107037824 */ /* 0x000fca00000e0610 */
[----:B------:R-:W-:Y:S01]  /*13e50*/  @!PT LDS RZ, [RZ] ;  /* 0x00000000fffff984 */ /* 0x000fe20000000800 */
[----:B------:R-:W-:Y:S01]  /*13e60*/  @!PT LDS RZ, [RZ] ;  /* 0x00000000fffff984 */ /* 0x000fe20000000800 */
[----:B------:R-:W-:Y:S01]  /*13e70*/  @!PT LDS RZ, [RZ] ;  /* 0x00000000fffff984 */ /* 0x000fe20000000800 */
[----:B------:R1:W-:Y:S02]  /*13e80*/  LDGSTS.E.BYPASS.LTC128B.128 [R243+0x3900], [R2.64], !P5 ;  /* 0x0390000002f37fae */ /* 0x0003e4000e901d46 */
[----:B-1----:R-:W-:Y:S01]  /*13e90*/  IMAD.MOV.U32 R3, RZ, RZ, 0x181f ;  /* 0x0000181fff037424 */ /* 0x002fe200078e00ff */
[----:B------:R-:W-:Y:S02]  /*13ea0*/  MOV R2, 0x13ec0 ;  /* 0x00013ec000027802 */ /* 0x000fe40000000f00 */
[----:B------:R-:W-:Y:S05]  /*13eb0*/  CALL.REL.NOINC `($__internal_3_$__cuda_sm70_shflsync_idx_p) ;  /* 0x0000536000007944 */ /* 0x000fea0003c00000 */
[----:B------:R-:W-:Y:S01]  /*13ec0*/  IMAD.MOV.U32 R5, RZ, RZ, R246 ;  /* 0x000000ffff057224 */ /* 0x000fe200078e00f6 */
[----:B------:R-:W-:Y:S01]  /*13ed0*/  MOV R247, 0x1 ;  /* 0x0000000100f77802 */ /* 0x000fe20000000f00 */
[----:B------:R-:W-:Y:S01]  /*13ee0*/  IMAD.MOV.U32 R246, RZ, RZ, R4 ;  /* 0x000000fffff67224 */ /* 0x000fe200078e0004 */
[----:B------:R-:W-:Y:S02]  /*13ef0*/  MOV R3, 0x181f ;  /* 0x0000181f00037802 */ /* 0x000fe40000000f00 */
[----:B------:R-:W-:Y:S02]  /*13f00*/  MOV R2, 0x13f20 ;  /* 0x00013f2000027802 */ /* 0x000fe40000000f00 */
[----:B------:R-:W-:Y:S05]  /*13f10*/  CALL.REL.NOINC `($__internal_3_$__cuda_sm70_shflsync_idx_p) ;  /* 0x0000530000007944 */ /* 0x000fea0003c00000 */
        /* <DEDUP_REMOVED lines=85> */
[----:B------:R-:W-:Y:S01]  /*14470*/  MOV R4, R246 ;  /* 0x000000f600047202 */ /* 0x000fe20000000f00 */
[----:B------:R-:W-:Y:S05]  /*14480*/  BRA `(.L_x_1401) ;  /* 0xfffef0b000007947 */ /* 0x000fea000383ffff */
.L_x_1340:
[----:B------:R-:W-:Y:S01]  /*14490*/  IMAD.MOV.U32 R246, RZ, RZ, R4 ;  /* 0x000000fffff67224 */ /* 0x000fe200078e0004 */
[----:B------:R-:W-:Y:S01]  /*144a0*/  MOV R247, RZ ;  /* 0x000000ff00f77202 */ /* 0x000fe20000000f00 */
[----:B------:R-:W-:Y:S01]  /*144b0*/  IMAD.MOV.U32 R3, RZ, RZ, 0x1c1f ;  /* 0x00001c1fff037424 */ /* 0x000fe200078e00ff */
[----:B------:R-:W-:-:S02]  /*144c0*/  MOV R2, 0x144e0 ;  /* 0x000144e000027802 */ /* 0x000fc40000000f00 */
[----:B------:R-:W-:Y:S05]  /*144d0*/  CALL.REL.NOINC `($__internal_3_$__cuda_sm70_shflsync_idx_p) ;  /* 0x00004d4000007944 */ /* 0x000fea0003c00000 */
[----:B------:R-:W-:Y:S01]  /*144e0*/  MOV R0, R246 ;  /* 0x000000f600007202 */ /* 0x000fe20000000f00 */
[----:B------:R-:W-:Y:S05]  /*144f0*/  BRA `(.L_x_1402) ;  /* 0xfffef18000007947 */ /* 0x000fea000383ffff */
.L_x_1341:
[----:B------:R-:W-:Y:S01]  /*14500*/  IMAD.MOV.U32 R246, RZ, RZ, R4 ;  /* 0x000000fffff67224 */ /* 0x000fe200078e0004 */
[----:B------:R-:W-:Y:S01]  /*14510*/  MOV R247, 0x1 ;  /* 0x0000000100f77802 */ /* 0x000fe20000000f00 */
[----:B------:R-:W-:Y:S01]  /*14520*/  IMAD.MOV.U32 R3, RZ, RZ, 0x1c1f ;  /* 0x00001c1fff037424 */ /* 0x000fe200078e00ff */
[----:B------:R-:W-:-:S02]  /*14530*/  MOV R2, 0x14550 ;  /* 0x0001455000027802 */ /* 0x000fc40000000f00 */
[----:B-1----:R-:W-:Y:S05]  /*14540*/  CALL.REL.NOINC `($__internal_3_$__cuda_sm70_shflsync_idx_p) ;  /* 0x00004cd000007944 */ /* 0x002fea0003c00000 */
[----:B------:R-:W-:Y:S01]  /*14550*/  IMAD.IADD R0, R5, 0x1, R246 ;  /* 0x0000000105007824 */ /* 0x000fe200078e02f6 */
[----:B------:R-:W-:Y:S01]  /*14560*/  MOV R2, 0x14940 ;  /* 0x0001494000027802 */ /* 0x000fe20000000f00 */
[----:B------:R-:W-:-:S02]  /*14570*/  IMAD.MOV.U32 R246, RZ, RZ, R4 ;  /* 0x000000fffff67224 */ /* 0x000fc400078e0004 */
[----:B------:R-:W-:Y:S01]  /*14580*/  IMAD.MOV.U32 R247, RZ, RZ, 0x2 ;  /* 0x00000002fff77424 */ /* 0x000fe200078e00ff */
[----:B------:R-:W-:Y:S01]  /*14590*/  IMNMX R0, R6, R0, PT ;  /* 0x0000000006007217 */ /* 0x000fe20003800200 */
[----:B------:R-:W-:-:S03]  /*145a0*/  IMAD.MOV.U32 R3, RZ, RZ, 0x1c1f ;  /* 0x00001c1fff037424 */ /* 0x000fc600078e00ff */
[C---:B------:R-:W-:Y:S02]  /*145b0*/  ISETP.GT.AND P0, PT, R0.reuse, RZ, PT ;  /* 0x000000ff0000720c */ /* 0x040fe40003f04270 */
[----:B------:R-:W-:Y:S02]  /*145c0*/  ISETP.GT.AND P1, PT, R0, 0x1, PT ;  /* 0x000000010000780c */ /* 0x000fe40003f24270 */
[----:B------:R-:W-:Y:S02]  /*145d0*/  FSEL R7, R102, -INF , P0 ;  /* 0xff80000066077808 */ /* 0x000fe40000000000 */
[----:B------:R-:W-:Y:S02]  /*145e0*/  ISETP.GT.AND P0, PT, R0, 0x9, PT ;  /* 0x000000090000780c */ /* 0x000fe40003f04270 */
[----:B------:R-:W-:Y:S02]  /*145f0*/  FSEL R8, R103, -INF , P1 ;  /* 0xff80000067087808 */ /* 0x000fe40000800000 */
[----:B------:R-:W-:-:S02]  /*14600*/  FSEL R14, R99, -INF , P0 ;  /* 0xff800000630e7808 */ /* 0x000fc40000000000 */
[C---:B------:R-:W-:Y:S02]  /*14610*/  ISETP.GT.AND P1, PT, R0.reuse, 0x10, PT ;  /* 0x000000100000780c */ /* 0x040fe40003f24270 */
[----:B------:R-:W-:Y:S02]  /*14620*/  ISETP.GT.AND P0, PT, R0, 0x11, PT ;  /* 0x000000110000780c */ /* 0x000fe40003f04270 */
[----:B------:R-:W-:Y:S02]  /*14630*/  FSEL R15, R94, -INF , P1 ;  /* 0xff8000005e0f7808 */ /* 0x000fe40000800000 */
[----:B------:R-:W-:Y:S02]  /*14640*/  FSEL R17, R95, -INF , P0 ;  /* 0xff8000005f117808 */ /* 0x000fe40000000000 */
[C---:B------:R-:W-:Y:S02]  /*14650*/  ISETP.GT.AND P1, PT, R0.reuse, 0x19, PT ;  /* 0x000000190000780c */ /* 0x040fe40003f24270 */
[----:B------:R-:W-:-:S02]  /*14660*/  ISETP.GT.AND P0, PT, R0, 0x20, PT ;  /* 0x000000200000780c */ /* 0x000fc40003f04270 */
        /* <DEDUP_REMOVED lines=44> */
[----:B------:R-:W-:Y:S05]  /*14930*/  CALL.REL.NOINC `($__internal_3_$__cuda_sm70_shflsync_idx_p) ;  /* 0x000048e000007944 */ /* 0x000fea0003c00000 */
[----:B------:R-:W-:Y:S01]  /*14940*/  IMAD.IADD R0, R5, 0x1, R246 ;  /* 0x0000000105007824 */ /* 0x000fe200078e02f6 */
[----:B------:R-:W-:Y:S01]  /*14950*/  MOV R2, 0x14d30 ;  /* 0x00014d3000027802 */ /* 0x000fe20000000f00 */
[----:B------:R-:W-:Y:S02]  /*14960*/  IMAD.MOV.U32 R246, RZ, RZ, R4 ;  /* 0x000000fffff67224 */ /* 0x000fe400078e0004 */
[----:B------:R-:W-:Y:S01]  /*14970*/  IMAD.MOV.U32 R247, RZ, RZ, 0x3 ;  /* 0x00000003fff77424 */ /* 0x000fe200078e00ff */
[----:B------:R-:W-:Y:S01]  /*14980*/  IMNMX R0, R6, R0, PT ;  /* 0x0000000006007217 */ /* 0x000fe20003800200 */
[----:B------:R-:W-:-:S03]  /*14990*/  IMAD.MOV.U32 R3, RZ, RZ, 0x1c1f ;  /* 0x00001c1fff037424 */ /* 0x000fc600078e00ff */
        /* <DEDUP_REMOVED lines=58> */
[----:B------:R-:W-:Y:S01]  /*14d40*/  FMNMX.FTZ R117, R11, R12, !PT ;  /* 0x0000000c0b757209 */ /* 0x000fe20007810000 */
[----:B------:R-:W-:Y:S01]  /*14d50*/  IMAD.MOV.U32 R0, RZ, RZ, 0x2 ;  /* 0x00000002ff007424 */ /* 0x000fe200078e00ff */
[----:B------:R-:W-:Y:S02]  /*14d60*/  MOV R2, 0x157d0 ;  /* 0x000157d000027802 */ /* 0x000fe40000000f00 */
[----:B------:R-:W-:Y:S02]  /*14d70*/  IMNMX R6, R6, R5, PT ;  /* 0x0000000506067217 */ /* 0x000fe40003800200 */
[----:B------:R-:W-:Y:S02]  /*14d80*/  FMNMX.FTZ R117, R16, R117, !PT ;  /* 0x0000007510757209 */ /* 0x000fe40007810000 */
[----:B------:R-:W-:-:S02]  /*14d90*/  ISETP.GT.AND P0, PT, R6, RZ, PT ;  /* 0x000000ff0600720c */ /* 0x000fc40003f04270 */
[----:B------:R-:W-:Y:S02]  /*14da0*/  ISETP.GT.AND P1, PT, R6, 0x1, PT ;  /* 0x000000010600780c */ /* 0x000fe40003f24270 */
[----:B------:R-:W-:Y:S02]  /*14db0*/  FSEL R19, R182, -INF , P0 ;  /* 0xff800000b6137808 */ /* 0x000fe40000000000 */
[C---:B------:R-:W-:Y:S02]  /*14dc0*/  ISETP.GT.AND P0, PT, R6.reuse, 0x9, PT ;  /* 0x000000090600780c */ /* 0x040fe40003f04270 */
[----:B------:R-:W-:Y:S02]  /*14dd0*/  FSEL R21, R183, -INF , P1 ;  /* 0xff800000b7157808 */ /* 0x000fe40000800000 */
[----:B------:R-:W-:Y:S02]  /*14de0*/  ISETP.GT.AND P1, PT, R6, 0x10, PT ;  /* 0x000000100600780c */ /* 0x000fe40003f24270 */
[----:B------:R-:W-:-:S02]  /*14df0*/  FSEL R31, R143, -INF , P0 ;  /* 0xff8000008f1f7808 */ /* 0x000fc40000000000 */
        /* <DEDUP_REMOVED lines=9> */
[----:B------:R-:W-:Y:S02]  /*14e90*/  ISETP.GT.AND P0, PT, R6, 0x29, PT ;  /* 0x000000290600780c */ /* 0x000fe40003f04270 */
[----:B------:R-:W-:Y:S02]  /*14ea0*/  FSEL R70, R171, -INF , P1 ;  /* 0xff800000ab467808 */ /* 0x000fe40000800000 */
[----:B------:R-:W-:-:S02]  /*14eb0*/  FSEL R29, R142, -INF , P6 ;  /* 0xff8000008e1d7808 */ /* 0x000fc40003000000 */
[C---:B------:R-:W-:Y:S02]  /*14ec0*/  ISETP.GT.AND P1, PT, R6.reuse, 0x30, PT ;  /* 0x000000300600780c */ /* 0x040fe40003f24270 */
        /* <DEDUP_REMOVED lines=27> */
[----:B------:R-:W-:Y:S02]  /*15080*/  FMNMX.FTZ R119, R9, R10, !PT ;  /* 0x0000000a09777209 */ /* 0x000fe40007810000 */
[----:B------:R-:W-:-:S02]  /*15090*/  FSEL R157, R110, -INF , P6 ;  /* 0xff8000006e9d7808 */ /* 0x000fc40003000000 */
[----:B------:R-:W-:Y:S02]  /*150a0*/  FSEL R149, R111, -INF , P1 ;  /* 0xff8000006f957808 */ /* 0x000fe40000800000 */
        /* <DEDUP_REMOVED lines=106> */
[----:B------:R-:W-:Y:S01]  /*15750*/  FMNMX.FTZ R118, R185, R118, !PT ;  /* 0x00000076b9767209 */ /* 0x000fe20007810000 */
[----:B------:R-:W-:Y:S01]  /*15760*/  IMAD.MOV.U32 R116, RZ, RZ, R119 ;  /* 0x000000ffff747224 */ /* 0x000fe200078e0077 */
[----:B------:R-:W-:-:S02]  /*15770*/  FMNMX.FTZ R117, R168, R117, !PT ;  /* 0x00000075a8757209 */ /* 0x000fc40007810000 */
[----:B------:R-:W-:Y:S02]  /*15780*/  FMNMX.FTZ R6, R159, R6, !PT ;  /* 0x000000069f067209 */ /* 0x000fe40007810000 */
[----:B------:R-:W-:Y:S02]  /*15790*/  FMNMX.FTZ R118, R184, R118, !PT ;  /* 0x00000076b8767209 */ /* 0x000fe40007810000 */
[----:B------:R-:W-:Y:S02]  /*157a0*/  FMNMX.FTZ R117, R156, R117, !PT ;  /* 0x000000759c757209 */ /* 0x000fe40007810000 */
[----:B------:R-:W-:Y:S02]  /*157b0*/  FMNMX.FTZ R6, R148, R6, !PT ;  /* 0x0000000694067209 */ /* 0x000fe40007810000 */
[----:B------:R-:W-:Y:S05]  /*157c0*/  CALL.REL.NOINC `($__internal_2_$__cuda_sm70_shflsync_bfly_p) ;  /* 0x000039f000007944 */ /* 0x000fea0003c00000 */
[----:B------:R-:W-:Y:S01]  /*157d0*/  FMNMX.FTZ R119, R119, R0, !PT ;  /* 0x0000000077777209 */ /* 0x000fe20007810000 */
[----:B------:R-:W-:Y:S01]  /*157e0*/  IMAD.MOV.U32 R0, RZ, RZ, 0x1 ;  /* 0x00000001ff007424 */ /* 0x000fe200078e00ff */
[----:B------:R-:W-:-:S03]  /*157f0*/  MOV R2, 0x15820 ;  /* 0x0001582000027802 */ /* 0x000fc60000000f00 */
[----:B------:R-:W-:Y:S02]  /*15800*/  IMAD.MOV.U32 R116, RZ, RZ, R119 ;  /* 0x000000ffff747224 */ /* 0x000fe400078e0077 */
[----:B------:R-:W-:Y:S05]  /*15810*/  CALL.REL.NOINC `($__internal_2_$__cuda_sm70_shflsync_bfly_p) ;  /* 0x000039a000007944 */ /* 0x000fea0003c00000 */
[----:B------:R-:W-:Y:S01]  /*15820*/  FMNMX.FTZ R119, R119, R0, !PT ;  /* 0x0000000077777209 */ /* 0x000fe20007810000 */
[----:B------:R-:W-:Y:S01]  /*15830*/  IMAD.MOV.U32 R116, RZ, RZ, R118 ;  /* 0x000000ffff747224 */ /* 0x000fe200078e0076 */
[----:B------:R-:W-:Y:S01]  /*15840*/  MOV R2, 0x15870 ;  /* 0x0001587000027802 */ /* 0x000fe20000000f00 */
[----:B------:R-:W-:Y:S02]  /*15850*/  IMAD.MOV.U32 R0, RZ, RZ, 0x2 ;  /* 0x00000002ff007424 */ /* 0x000fe400078e00ff */
        /* <DEDUP_REMOVED lines=26> */
[----:B------:R-:W-:Y:S01]  /*15a00*/  MOV R68, R0 ;  /* 0x0000000000447202 */ /* 0x000fe20000000f00 */
[----:B------:R-:W-:Y:S05]  /*15a10*/  BRA `(.L_x_1403) ;  /* 0xfffef2d000007947 */ /* 0x000fea000383ffff */
.L_x_1345:
[----:B------:R-:W-:Y:S01]  /*15a20*/  MOV R247, RZ ;  /* 0x000000ff00f77202 */ /* 0x000fe20000000f00 */
[----:B------:R-:W-:Y:S01]  /*15a30*/  IMAD.MOV.U32 R246, RZ, RZ, R0 ;  /* 0x000000fffff67224 */ /* 0x000fe200078e0000 */
[----:B------:R-:W-:Y:S01]  /*15a40*/  MOV R2, 0x15a70 ;  /* 0x00015a7000027802 */ /* 0x000fe20000000f00 */
[----:B------:R-:W-:Y:S02]  /*15a50*/  IMAD.MOV.U32 R3, RZ, RZ, 0x181f ;  /* 0x0000181fff037424 */ /* 0x000fe400078e00ff */
[----:B-1----:R-:W-:Y:S05]  /*15a60*/  CALL.REL.NOINC `($__internal_3_$__cuda_sm70_shflsync_idx_p) ;  /* 0x000037b000007944 */ /* 0x002fea0003c00000 */
[----:B------:R-:W-:Y:S01]  /*15a70*/  MOV R7, R246 ;  /* 0x000000f600077202 */ /* 0x000fe20000000f00 */
[----:B------:R-:W-:-:S05]  /*15a80*/  BRA `(.L_x_1404) ;  /* 0xffff1e8000007947 */ /* 0x000fca000383ffff */
.L_x_1346:
[----:B------:R-:W-:Y:S01]  /*15a90*/  MOV R247, RZ ;  /* 0x000000ff00f77202 */ /* 0x000fe20000000f00 */
[----:B------:R-:W-:Y:S01]  /*15aa0*/  IMAD.MOV.U32 R246, RZ, RZ, R4 ;  /* 0x000000fffff67224 */ /* 0x000fe200078e0004 */
[----:B------:R-:W-:Y:S01]  /*15ab0*/  MOV R2, 0x15ae0 ;  /* 0x00015ae000027802 */ /* 0x000fe20000000f00 */
[----:B------:R-:W-:Y:S02]  /*15ac0*/  IMAD.MOV.U32 R3, RZ, RZ, 0x181f ;  /* 0x0000181fff037424 */ /* 0x000fe400078e00ff */
[----:B-123--:R-:W-:Y:S05]  /*15ad0*/  CALL.REL.NOINC `($__internal_3_$__cuda_sm70_shflsync_idx_p) ;  /* 0x0000374000007944 */ /* 0x00efea0003c00000 */
[----:B------:R-:W-:Y:S01]  /*15ae0*/  IADD3 R2, P0, R246, R20, RZ ;  /* 0x00000014f6027210 */ /* 0x000fe20007f1e0ff */
[----:B------:R-:W-:Y:S01]  /*15af0*/  IMAD.MOV.U32 R246, RZ, RZ, R0 ;  /* 0x000000fffff67224 */ /* 0x000fe200078e0000 */
[----:B------:R-:W-:Y:S03]  /*15b00*/  MOV R247, 0x1 ;  /* 0x0000000100f77802 */ /* 0x000fe60000000f00 */
[----:B------:R-:W-:Y:S05]  /*15b10*/  IMAD.X R3, R7, 0x1, R5, P0 ;  /* 0x0000000107037824 */ /* 0x000fea00000e0605 */
[----:B------:R-:W-:Y:S01]  /*15b20*/  @!PT LDS RZ, [RZ] ;  /* 0x00000000fffff984 */ /* 0x000fe20000000800 */
[----:B------:R-:W-:Y:S01]  /*15b30*/  @!PT LDS RZ, [RZ] ;  /* 0x00000000fffff984 */ /* 0x000fe20000000800 */
[----:B------:R-:W-:Y:S01]  /*15b40*/  @!PT LDS RZ, [RZ] ;  /* 0x00000000fffff984 */ /* 0x000fe20000000800 */
[----:B------:R1:W-:Y:S02]  /*15b50*/  LDGSTS.E.BYPASS.LTC128B.128 [R243+0x100], [R2.64], !P5 ;  /* 0x0010000002f37fae */ /* 0x0003e4000e901d46 */
[----:B-1----:R-:W-:Y:S01]  /*15b60*/  MOV R2, 0x15b90 ;  /* 0x00015b9000027802 */ /* 0x002fe20000000f00 */
[----:B------:R-:W-:Y:S02]  /*15b70*/  IMAD.MOV.U32 R3, RZ, RZ, 0x181f ;  /* 0x0000181fff037424 */ /* 0x000fe400078e00ff */
[----:B------:R-:W-:Y:S05]  /*15b80*/  CALL.REL.NOINC `($__internal_3_$__cuda_sm70_shflsync_idx_p) ;  /* 0x0000369000007944 */ /* 0x000fea0003c00000 */
[----:B------:R-:W-:Y:S01]  /*15b90*/  MOV R247, 0x1 ;  /* 0x0000000100f77802 */ /* 0x000fe20000000f00 */
[----:B------:R-:W-:Y:S01]  /*15ba0*/  IMAD.MOV.U32 R6, RZ, RZ, R246 ;  /* 0x000000ffff067224 */ /* 0x000fe200078e00f6 */
[----:B------:R-:W-:Y:S01]  /*15bb0*/  MOV R3, 0x181f ;  /* 0x0000181f00037802 */ /* 0x000fe20000000f00 */
[----:B------:R-:W-:Y:S01]  /*15bc0*/  IMAD.MOV.U32 R246, RZ, RZ, R4 ;  /* 0x000000fffff67224 */ /* 0x000fe200078e0004 */
[----:B------:R-:W-:Y:S02]  /*15bd0*/  MOV R2, 0x15bf0 ;  /* 0x00015bf000027802 */ /* 0x000fe40000000f00 */
[----:B------:R-:W-:Y:S05]  /*15be0*/  CALL.REL.NOINC `($__internal_3_$__cuda_sm70_shflsync_idx_p) ;  /* 0x0000363000007944 */ /* 0x000fea0003c00000 */
        /* <DEDUP_REMOVED lines=85> */
[----:B------:R-:W-:Y:S01]  /*16140*/  MOV R4, R246 ;  /* 0x000000f600047202 */ /* 0x000fe20000000f00 */
[----:B------:R-:W-:-:S05]  /*16150*/  BRA `(.L_x_1405) ;  /* 0xffff19b000007947 */ /* 0x000fca000383ffff */
.L_x_1349:
[----:B------:R-:W-:Y:S01]  /*16160*/  MOV R247, RZ ;  /* 0x000000ff00f77202 */ /* 0x000fe20000000f00 */
[----:B------:R-:W-:Y:S01]  /*16170*/  IMAD.MOV.U32 R246, RZ, RZ, R0 ;  /* 0x000000fffff67224 */ /* 0x000fe200078e0000 */
[----:B------:R-:W-:Y:S01]  /*16180*/  MOV R2, 0x161b0 ;  /* 0x000161b000027802 */ /* 0x000fe20000000f00 */
[----:B------:R-:W-:Y:S02]  /*16190*/  IMAD.MOV.U32 R3, RZ, RZ, 0x181f ;  /* 0x0000181fff037424 */ /* 0x000fe400078e00ff */
[----:B------:R-:W-:Y:S05]  /*161a0*/  CALL.REL.NOINC `($__internal_3_$__cuda_sm70_shflsync_idx_p) ;  /* 0x0000307000007944 */ /* 0x000fea0003c00000 */
[----:B------:R-:W-:Y:S01]  /*161b0*/  MOV R118, R246 ;  /* 0x000000f600767202 */ /* 0x000fe20000000f00 */
[----:B------:R-:W-:-:S05]  /*161c0*/  BRA `(.L_x_1406) ;  /* 0xffff24a000007947 */ /* 0x000fca000383ffff */
.L_x_1350:
[----:B------:R-:W-:Y:S01]  /*161d0*/  MOV R247, RZ ;  /* 0x000000ff00f77202 */ /* 0x000fe20000000f00 */
[----:B------:R-:W-:Y:S01]  /*161e0*/  IMAD.MOV.U32 R246, RZ, RZ, R116 ;  /* 0x000000fffff67224 */ /* 0x000fe200078e0074 */
[----:B------:R-:W-:Y:S01]  /*161f0*/  MOV R2, 0x16220 ;  /* 0x0001622000027802 */ /* 0x000fe20000000f00 */
[----:B------:R-:W-:Y:S02]  /*16200*/  IMAD.MOV.U32 R3, RZ, RZ, 0x181f ;  /* 0x0000181fff037424 */ /* 0x000fe400078e00ff */
[----:B-12---:R-:W-:Y:S05]  /*16210*/  CALL.REL.NOINC `($__internal_3_$__cuda_sm70_shflsync_idx_p) ;  /* 0x0000300000007944 */ /* 0x006fea0003c00000 */
        /* <DEDUP_REMOVED lines=104> */
.L_x_1351:
[----:B------:R-:W-:Y:S01]  /*168a0*/  MOV R247, RZ ;  /* 0x000000ff00f77202 */ /* 0x000fe20000000f00 */
[----:B------:R-:W-:Y:S01]  /*168b0*/  IMAD.MOV.U32 R246, RZ, RZ, R116 ;  /* 0x000000fffff67224 */ /* 0x000fe200078e0074 */
[----:B------:R-:W-:Y:S01]  /*168c0*/  MOV R2, 0x168f0 ;  /* 0x000168f000027802 */ /* 0x000fe20000000f00 */
[----:B------:R-:W-:Y:S02]  /*168d0*/  IMAD.MOV.U32 R3, RZ, RZ, 0x1c1f ;  /* 0x00001c1fff037424 */ /* 0x000fe400078e00ff */
[----:B------:R-:W-:Y:S05]  /*168e0*/  CALL.REL.NOINC `($__internal_3_$__cuda_sm70_shflsync_idx_p) ;  /* 0x0000293000007944 */ /* 0x000fea0003c00000 */
[----:B------:R-:W-:Y:S01]  /*168f0*/  MOV R0, R246 ;  /* 0x000000f600007202 */ /* 0x000fe20000000f00 */
[----:B------:R-:W-:-:S05]  /*16900*/  BRA `(.L_x_1408) ;  /* 0xffff20d000007947 */ /* 0x000fca000383ffff */
.L_x_1352:
[----:B------:R-:W-:Y:S01]  /*16910*/  MOV R247, 0x1 ;  /* 0x0000000100f77802 */ /* 0x000fe20000000f00 */
[----:B------:R-:W-:Y:S01]  /*16920*/  IMAD.MOV.U32 R246, RZ, RZ, R116 ;  /* 0x000000fffff67224 */ /* 0x000fe200078e0074 */
[----:B------:R-:W-:Y:S01]  /*16930*/  MOV R2, 0x16960 ;  /* 0x0001696000027802 */ /* 0x000fe20000000f00 */
[----:B------:R-:W-:Y:S02]  /*16940*/  IMAD.MOV.U32 R3, RZ, RZ, 0x1c1f ;  /* 0x00001c1fff037424 */ /* 0x000fe400078e00ff */
[----:B-1----:R-:W-:Y:S05]  /*16950*/  CALL.REL.NOINC `($__internal_3_$__cuda_sm70_shflsync_idx_p) ;  /* 0x000028c000007944 */ /* 0x002fea0003c00000 */
[----:B------:R-:W-:Y:S01]  /*16960*/  MOV R2, 0x16d40 ;  /* 0x00016d4000027802 */ /* 0x000fe20000000f00 */
[----:B------:R-:W-:Y:S02]  /*16970*/  IMAD.IADD R246, R117, 0x1, R246 ;  /* 0x0000000175f67824 */ /* 0x000fe400078e02f6 */
[----:B------:R-:W-:Y:S02]  /*16980*/  IMAD.MOV.U32 R247, RZ, RZ, 0x2 ;  /* 0x00000002fff77424 */ /* 0x000fe400078e00ff */
[----:B------:R-:W-:Y:S01]  /*16990*/  IMAD.MOV.U32 R3, RZ, RZ, 0x1c1f ;  /* 0x00001c1fff037424 */ /* 0x000fe200078e00ff */
[C---:B------:R-:W-:Y:S02]  /*169a0*/  ISETP.GT.AND P0, PT, R246.reuse, RZ, PT ;  /* 0x000000fff600720c */ /* 0x040fe40003f04270 */
        /* <DEDUP_REMOVED lines=51> */
[----:B------:R-:W-:Y:S01]  /*16ce0*/  ISETP.GT.AND P0, PT, R246, 0x69, PT ;  /* 0x00000069f600780c */ /* 0x000fe20003f04270 */
[----:B------:R-:W-:Y:S01]  /*16cf0*/  IMAD.MOV.U32 R246, RZ, RZ, R116 ;  /* 0x000000fffff67224 */ /* 0x000fe200078e0074 */
[----:B------:R-:W-:Y:S02]  /*16d00*/  FSEL R103, R103, -INF , P6 ;  /* 0xff80000067677808 */ /* 0x000fe40003000000 */
[----:B------:R-:W-:Y:S02]  /*16d10*/  FSEL R114, R114, -INF , P1 ;  /* 0xff80000072727808 */ /* 0x000fe40000800000 */
[----:B------:R-:W-:Y:S02]  /*16d20*/  FSEL R115, R115, -INF , P0 ;  /* 0xff80000073737808 */ /* 0x000fe40000000000 */
[----:B------:R-:W-:Y:S05]  /*16d30*/  CALL.REL.NOINC `($__internal_3_$__cuda_sm70_shflsync_idx_p) ;  /* 0x000024e000007944 */ /* 0x000fea0003c00000 */
[----:B------:R-:W-:Y:S01]  /*16d40*/  MOV R2, 0x17120 ;  /* 0x0001712000027802 */ /* 0x000fe20000000f00 */
[----:B------:R-:W-:Y:S02]  /*16d50*/  IMAD.IADD R246, R117, 0x1, R246 ;  /* 0x0000000175f67824 */ /* 0x000fe400078e02f6 */
[----:B------:R-:W-:Y:S02]  /*16d60*/  IMAD.MOV.U32 R247, RZ, RZ, 0x3 ;  /* 0x00000003fff77424 */ /* 0x000fe400078e00ff */
[----:B------:R-:W-:Y:S01]  /*16d70*/  IMAD.MOV.U32 R3, RZ, RZ, 0x1c1f ;  /* 0x00001c1fff037424 */ /* 0x000fe200078e00ff */
        /* <DEDUP_REMOVED lines=58> */
[----:B------:R-:W-:Y:S01]  /*17120*/  FMNMX.FTZ R116, R188, R120, !PT ;  /* 0x00000078bc747209 */ /* 0x000fe20007810000 */
[----:B------:R-:W-:Y:S01]  /*17130*/  IMAD.IADD R117, R117, 0x1, R246 ;  /* 0x0000000175757824 */ /* 0x000fe200078e02f6 */
[----:B------:R-:W-:Y:S01]  /*17140*/  FMNMX.FTZ R4, R6, R121, !PT ;  /* 0x0000007906047209 */ /* 0x000fe20007810000 */
[----:B------:R-:W-:Y:S01]  /*17150*/  IMAD.MOV.U32 R0, RZ, RZ, 0x2 ;  /* 0x00000002ff007424 */ /* 0x000fe200078e00ff */
[----:B------:R-:W-:Y:S02]  /*17160*/  FMNMX.FTZ R5, R16, R122, !PT ;  /* 0x0000007a10057209 */ /* 0x000fe40007810000 */
[C---:B------:R-:W-:Y:S02]  /*17170*/  ISETP.GT.AND P0, PT, R117.reuse, RZ, PT ;  /* 0x000000ff7500720c */ /* 0x040fe40003f04270 */
[C---:B------:R-:W-:Y:S02]  /*17180*/  ISETP.GT.AND P1, PT, R117.reuse, 0x1, PT ;  /* 0x000000017500780c */ /* 0x040fe40003f24270 */
[----:B------:R-:W-:Y:S02]  /*17190*/  FSEL R19, R10, -INF , P0 ;  /* 0xff8000000a137808 */ /* 0x000fe40000000000 */
[----:B------:R-:W-:Y:S02]  /*171a0*/  ISETP.GT.AND P6, PT, R117, 0x8, PT ;  /* 0x000000087500780c */ /* 0x000fe40003fc4270 */
[----:B------:R-:W-:Y:S02]  /*171b0*/  FSEL R21, R11, -INF , P1 ;  /* 0xff8000000b157808 */ /* 0x000fe40000800000 */
[----:B------:R-:W-:Y:S02]  /*171c0*/  FMNMX.FTZ R7, R19, R123, !PT ;  /* 0x0000007b13077209 */ /* 0x000fe40007810000 */
[----:B------:R-:W-:Y:S02]  /*171d0*/  ISETP.GT.AND P0, PT, R117, 0x9, PT ;  /* 0x000000097500780c */ /* 0x000fe40003f04270 */
[----:B------:R-:W-:Y:S02]  /*171e0*/  FSEL R14, R14, -INF , P6 ;  /* 0xff8000000e0e7808 */ /* 0x000fe40003000000 */
[----:B------:R-:W-:Y:S02]  /*171f0*/  FMNMX.FTZ R116, R197, R116, !PT ;  /* 0x00000074c5747209 */ /* 0x000fe40007810000 */
        /* <DEDUP_REMOVED lines=157> */
[----:B------:R-:W-:Y:S05]  /*17bd0*/  CALL.REL.NOINC `($__internal_2_$__cuda_sm70_shflsync_bfly_p) ;  /* 0x000015e000007944 */ /* 0x000fea0003c00000 */
[----:B------:R-:W-:Y:S01]  /*17be0*/  FMNMX.FTZ R116, R116, R0, !PT ;  /* 0x0000000074747209 */ /* 0x000fe20007810000 */
[----:B------:R-:W-:Y:S01]  /*17bf0*/  IMAD.MOV.U32 R0, RZ, RZ, 0x1 ;  /* 0x00000001ff007424 */ /* 0x000fe200078e00ff */
[----:B------:R-:W-:Y:S02]  /*17c00*/  MOV R2, 0x17c20 ;  /* 0x00017c2000027802 */ /* 0x000fe40000000f00 */
        /* <DEDUP_REMOVED lines=28> */
[----:B------:R-:W-:-:S05]  /*17dd0*/  BRA `(.L_x_1409) ;  /* 0xffff227000007947 */ /* 0x000fca000383ffff */
.L_x_1355:
[----:B-1--4-:R-:W-:Y:S01]  /*17de0*/  MOV R247, RZ ;  /* 0x000000ff00f77202 */ /* 0x012fe20000000f00 */
[----:B------:R-:W-:Y:S01]  /*17df0*/  IMAD.MOV.U32 R246, RZ, RZ, R88 ;  /* 0x000000fffff67224 */ /* 0x000fe200078e0058 */
[----:B------:R-:W-:Y:S01]  /*17e00*/  MOV R2, 0x17e30 ;  /* 0x00017e3000027802 */ /* 0x000fe20000000f00 */
[----:B------:R-:W-:Y:S02]  /*17e10*/  IMAD.MOV.U32 R3, RZ, RZ, 0x181f ;  /* 0x0000181fff037424 */ /* 0x000fe400078e00ff */
[----:B------:R-:W-:Y:S05]  /*17e20*/  CALL.REL.NOINC `($__internal_3_$__cuda_sm70_shflsync_idx_p) ;  /* 0x000013f000007944 */ /* 0x000fea0003c00000 */
[----:B------:R-:W-:Y:S01]  /*17e30*/  MOV R85, R246 ;  /* 0x000000f600557202 */ /* 0x000fe20000000f00 */
[----:B------:R-:W-:-:S05]  /*17e40*/  BRA `(.L_x_1410) ;  /* 0xffff507000007947 */ /* 0x000fca000383ffff */
.L_x_1358:
[----:B------:R-:W-:Y:S01]  /*17e50*/  MOV R247, RZ ;  /* 0x000000ff00f77202 */ /* 0x000fe20000000f00 */
[----:B------:R-:W-:Y:S01]  /*17e60*/  IMAD.MOV.U32 R246, RZ, RZ, R0 ;  /* 0x000000fffff67224 */ /* 0x000fe200078e0000 */
[----:B------:R-:W-:Y:S01]  /*17e70*/  MOV R2, 0x17ea0 ;  /* 0x00017ea000027802 */ /* 0x000fe20000000f00 */
[----:B------:R-:W-:Y:S02]  /*17e80*/  IMAD.MOV.U32 R3, RZ, RZ, 0x181f ;  /* 0x0000181fff037424 */ /* 0x000fe400078e00ff */
[----:B------:R-:W-:Y:S05]  /*17e90*/  CALL.REL.NOINC `($__internal_3_$__cuda_sm70_shflsync_idx_p) ;  /* 0x0000138000007944 */ /* 0x000fea0003c00000 */
[----:B------:R-:W-:Y:S01]  /*17ea0*/  MOV R118, R246 ;  /* 0x000000f600767202 */ /* 0x000fe20000000f00 */
[----:B------:R-:W-:-:S05]  /*17eb0*/  BRA `(.L_x_1411) ;  /* 0xffff5d0000007947 */ /* 0x000fca000383ffff */
.L_x_1359:
        /* <DEDUP_REMOVED lines=109> */
.L_x_1360:
[----:B------:R-:W-:Y:S02]  /*18590*/  MOV R0, 0x2 ;  /* 0x0000000200007802 */ /* 0x000fe40000000f00 */
        /* <DEDUP_REMOVED lines=34> */
.L_x_1362:
[----:B------:R1:W5:Y:S01]  /*187c0*/  LDL R116, [R1+0xc] ;  /* 0x00000c0001747983 */ /* 0x0003620000100800 */
[----:B------:R-:W-:-:S02]  /*187d0*/  MOV R0, 0x2 ;  /* 0x0000000200007802 */ /* 0x000fc40000000f00 */
[----:B------:R-:W-:Y:S02]  /*187e0*/  MOV R2, 0x18800 ;  /* 0x0001880000027802 */ /* 0x000fe40000000f00 */
[----:B-1---5:R-:W-:Y:S05]  /*187f0*/  CALL.REL.NOINC `($__internal_2_$__cuda_sm70_shflsync_bfly_p) ;  /* 0x000009c000007944 */ /* 0x022fea0003c00000 */
[----:B------:R-:W-:Y:S01]  /*18800*/  MOV R4, R0 ;  /* 0x0000000000047202 */ /* 0x000fe20000000f00 */
[----:B------:R-:W-:Y:S05]  /*18810*/  BRA `(.L_x_1414) ;  /* 0xffff8ad000007947 */ /* 0x000fea000383ffff */
.L_x_1363:
[----:B------:R-:W-:Y:S01]  /*18820*/  IMAD.MOV.U32 R116, RZ, RZ, R4 ;  /* 0x000000ffff747224 */ /* 0x000fe200078e0004 */
[----:B------:R-:W-:Y:S02]  /*18830*/  MOV R0, 0x1 ;  /* 0x0000000100007802 */ /* 0x000fe40000000f00 */
[----:B------:R-:W-:Y:S02]  /*18840*/  MOV R2, 0x18860 ;  /* 0x0001886000027802 */ /* 0x000fe40000000f00 */
[----:B-----5:R-:W-:Y:S05]  /*18850*/  CALL.REL.NOINC `($__internal_2_$__cuda_sm70_shflsync_bfly_p) ;  /* 0x0000096000007944 */ /* 0x020fea0003c00000 */
[----:B------:R1:W5:Y:S01]  /*18860*/  LDL R116, [R1+0x10] ;  /* 0x0000100001747983 */ /* 0x0003620000100800 */
[----:B------:R-:W-:Y:S01]  /*18870*/  FADD.FTZ R4, R4, R0 ;  /* 0x0000000004047221 */ /* 0x000fe20000010000 */
[----:B------:R-:W-:Y:S02]  /*18880*/  MOV R0, 0x2 ;  /* 0x0000000200007802 */ /* 0x000fe40000000f00 */
[----:B------:R-:W-:Y:S02]  /*18890*/  MOV R2, 0x188b0 ;  /* 0x000188b000027802 */ /* 0x000fe40000000f00 */
[----:B-1---5:R-:W-:Y:S05]  /*188a0*/  CALL.REL.NOINC `($__internal_2_$__cuda_sm70_shflsync_bfly_p) ;  /* 0x0000091000007944 */ /* 0x022fea0003c00000 */
[----:B------:R-:W2:Y:S02]  /*188b0*/  LDL.LU R2, [R1+0x10] ;  /* 0x0000100001027983 */ /* 0x000ea40000300800 */
[----:B--2---:R-:W-:Y:S01]  /*188c0*/  FADD.FTZ R5, R2, R0 ;  /* 0x0000000002057221 */ /* 0x004fe20000010000 */
[----:B------:R-:W-:-:S02]  /*188d0*/  MOV R0, 0x1 ;  /* 0x0000000100007802 */ /* 0x000fc40000000f00 */
[----:B------:R-:W-:Y:S02]  /*188e0*/  MOV R2, 0x18910 ;  /* 0x0001891000027802 */ /* 0x000fe40000000f00 */
[----:B------:R-:W-:Y:S02]  /*188f0*/  MOV R116, R5 ;  /* 0x0000000500747202 */ /* 0x000fe40000000f00 */
[----:B------:R-:W-:Y:S05]  /*18900*/  CALL.REL.NOINC `($__internal_2_$__cuda_sm70_shflsync_bfly_p) ;  /* 0x000008b000007944 */ /* 0x000fea0003c00000 */
[----:B------:R1:W5:Y:S01]  /*18910*/  LDL R116, [R1+0x8] ;  /* 0x0000080001747983 */ /* 0x0003620000100800 */
[----:B------:R-:W-:Y:S01]  /*18920*/  FADD.FTZ R5, R5, R0 ;  /* 0x0000000005057221 */ /* 0x000fe20000010000 */
[----:B------:R-:W-:Y:S02]  /*18930*/  MOV R0, 0x2 ;  /* 0x0000000200007802 */ /* 0x000fe40000000f00 */
[----:B------:R-:W-:Y:S02]  /*18940*/  MOV R2, 0x18960 ;  /* 0x0001896000027802 */ /* 0x000fe40000000f00 */
[----:B-1---5:R-:W-:Y:S05]  /*18950*/  CALL.REL.NOINC `($__internal_2_$__cuda_sm70_shflsync_bfly_p) ;  /* 0x0000086000007944 */ /* 0x022fea0003c00000 */
[----:B------:R-:W2:Y:S02]  /*18960*/  LDL.LU R2, [R1+0x8] ;  /* 0x0000080001027983 */ /* 0x000ea40000300800 */
[----:B--2---:R-:W-:Y:S01]  /*18970*/  FADD.FTZ R6, R2, R0 ;  /* 0x0000000002067221 */ /* 0x004fe20000010000 */
[----:B------:R-:W-:Y:S02]  /*18980*/  MOV R0, 0x1 ;  /* 0x0000000100007802 */ /* 0x000fe40000000f00 */
[----:B------:R-:W-:-:S02]  /*18990*/  MOV R2, 0x189c0 ;  /* 0x000189c000027802 */ /* 0x000fc40000000f00 */
        /* <DEDUP_REMOVED lines=10> */
[----:B------:R-:W-:Y:S02]  /*18a40*/  MOV R2, 0x18a70 ;  /* 0x00018a7000027802 */ /* 0x000fe40000000f00 */
[----:B------:R-:W-:-:S02]  /*18a50*/  MOV R116, R7 ;  /* 0x0000000700747202 */ /* 0x000fc40000000f00 */
[----:B------:R-:W-:Y:S05]  /*18a60*/  CALL.REL.NOINC `($__internal_2_$__cuda_sm70_shflsync_bfly_p) ;  /* 0x0000075000007944 */ /* 0x000fea0003c00000 */
[----:B------:R-:W-:Y:S01]  /*18a70*/  MOV R8, R0 ;  /* 0x0000000000087202 */ /* 0x000fe20000000f00 */
[----:B------:R-:W-:Y:S05]  /*18a80*/  BRA `(.L_x_1415) ;  /* 0xffff899000007947 */ /* 0x000fea000383ffff */
.L_x_1372:
[----:B------:R-:W-:Y:S01]  /*18a90*/  IMAD.MOV.U32 R246, RZ, RZ, R4 ;  /* 0x000000fffff67224 */ /* 0x000fe200078e0004 */
[----:B------:R-:W-:Y:S01]  /*18aa0*/  MOV R247, RZ ;  /* 0x000000ff00f77202 */ /* 0x000fe20000000f00 */
[----:B------:R-:W-:Y:S01]  /*18ab0*/  IMAD.MOV.U32 R3, RZ, RZ, 0x181f ;  /* 0x0000181fff037424 */ /* 0x000fe200078e00ff */
[----:B------:R-:W-:-:S02]  /*18ac0*/  MOV R2, 0x18ae0 ;  /* 0x00018ae000027802 */ /* 0x000fc40000000f00 */
[----:B------:R-:W-:Y:S05]  /*18ad0*/  CALL.REL.NOINC `($__internal_3_$__cuda_sm70_shflsync_idx_p) ;  /* 0x0000074000007944 */ /* 0x000fea0003c00000 */
[----:B------:R-:W-:Y:S01]  /*18ae0*/  MOV R6, R246 ;  /* 0x000000f600067202 */ /* 0x000fe20000000f00 */
[----:B------:R-:W-:Y:S05]  /*18af0*/  BRA `(.L_x_1416) ;  /* 0xffffa53000007947 */ /* 0x000fea000383ffff */
.L_x_1373:
[----:B------:R-:W-:Y:S01]  /*18b00*/  IMAD.MOV.U32 R246, RZ, RZ, R5 ;  /* 0x000000fffff67224 */ /* 0x000fe200078e0005 */
[----:B------:R-:W-:Y:S01]  /*18b10*/  MOV R247, RZ ;  /* 0x000000ff00f77202 */ /* 0x000fe20000000f00 */
[----:B------:R-:W-:Y:S01]  /*18b20*/  IMAD.MOV.U32 R3, RZ, RZ, 0x181f ;  /* 0x0000181fff037424 */ /* 0x000fe200078e00ff */
[----:B------:R-:W-:-:S02]  /*18b30*/  MOV R2, 0x18b50 ;  /* 0x00018b5000027802 */ /* 0x000fc40000000f00 */
[----:B-12---:R-:W-:Y:S05]  /*18b40*/  CALL.REL.NOINC `($__internal_3_$__cuda_sm70_shflsync_idx_p) ;  /* 0x000006d000007944 */ /* 0x006fea0003c00000 */
[----:B------:R-:W-:Y:S01]  /*18b50*/  MOV R2, R246 ;  /* 0x000000f600027202 */ /* 0x000fe20000000f00 */
[----:B------:R-:W-:Y:S05]  /*18b60*/  BRA `(.L_x_1417) ;  /* 0xffffa4e000007947 */ /* 0x000fea000383ffff */
.L_x_1374:
[----:B------:R-:W-:Y:S01]  /*18b70*/  IMAD.MOV.U32 R246, RZ, RZ, R4 ;  /* 0x000000fffff67224 */ /* 0x000fe200078e0004 */
[----:B------:R-:W-:Y:S01]  /*18b80*/  MOV R247, 0x1 ;  /* 0x0000000100f77802 */ /* 0x000fe20000000f00 */
[----:B-1----:R-:W-:Y:S01]  /*18b90*/  IMAD.MOV.U32 R3, RZ, RZ, 0x181f ;  /* 0x0000181fff037424 */ /* 0x002fe200078e00ff */
[----:B------:R-:W-:-:S02]  /*18ba0*/  MOV R2, 0x18bc0 ;  /* 0x00018bc000027802 */ /* 0x000fc40000000f00 */
[----:B---3--:R-:W-:Y:S05]  /*18bb0*/  CALL.REL.NOINC `($__internal_3_$__cuda_sm70_shflsync_idx_p) ;  /* 0x0000066000007944 */ /* 0x008fea0003c00000 */
        /* <DEDUP_REMOVED lines=8> */
.L_x_1375:
[----:B------:R-:W-:Y:S01]  /*18c40*/  IMAD.MOV.U32 R246, RZ, RZ, R4 ;  /* 0x000000fffff67224 */ /* 0x000fe200078e0004 */
[----:B------:R-:W-:Y:S01]  /*18c50*/  MOV R247, 0x2 ;  /* 0x0000000200f77802 */ /* 0x000fe20000000f00 */
[----:B-1----:R-:W-:Y:S01]  /*18c60*/  IMAD.MOV.U32 R3, RZ, RZ, 0x181f ;  /* 0x0000181fff037424 */ /* 0x002fe200078e00ff */
[----:B------:R-:W-:Y:S02]  /*18c70*/  MOV R2, 0x18c90 ;  /* 0x00018c9000027802 */ /* 0x000fe40000000f00 */
[----:B--23--:R-:W-:Y:S05]  /*18c80*/  CALL.REL.NOINC `($__internal_3_$__cuda_sm70_shflsync_idx_p) ;  /* 0x0000059000007944 */ /* 0x00cfea0003c00000 */
[----:B------:R-:W-:Y:S01]  /*18c90*/  MOV R6, R246 ;  /* 0x000000f600067202 */ /* 0x000fe20000000f00 */
[----:B------:R-:W-:Y:S05]  /*18ca0*/  BRA `(.L_x_1419) ;  /* 0xffffa52000007947 */ /* 0x000fea000383ffff */
.L_x_1376:
[----:B------:R-:W-:Y:S01]  /*18cb0*/  IMAD.MOV.U32 R246, RZ, RZ, R5 ;  /* 0x000000fffff67224 */ /* 0x000fe200078e0005 */
[----:B------:R-:W-:Y:S01]  /*18cc0*/  MOV R247, 0x2 ;  /* 0x0000000200f77802 */ /* 0x000fe20000000f00 */
[----:B-1----:R-:W-:Y:S01]  /*18cd0*/  IMAD.MOV.U32 R3, RZ, RZ, 0x181f ;  /* 0x0000181fff037424 */ /* 0x002fe200078e00ff */
[----:B------:R-:W-:Y:S02]  /*18ce0*/  MOV R2, 0x18d00 ;  /* 0x00018d0000027802 */ /* 0x000fe40000000f00 */
[----:B--234-:R-:W-:Y:S05]  /*18cf0*/  CALL.REL.NOINC `($__internal_3_$__cuda_sm70_shflsync_idx_p) ;  /* 0x0000052000007944 */ /* 0x01cfea0003c00000 */
[----:B------:R-:W-:Y:S01]  /*18d00*/  MOV R2, R246 ;  /* 0x000000f600027202 */ /* 0x000fe20000000f00 */
[----:B------:R-:W-:Y:S05]  /*18d10*/  BRA `(.L_x_1420) ;  /* 0xffffa4d000007947 */ /* 0x000fea000383ffff */
.L_x_1377:
[----:B------:R-:W-:Y:S01]  /*18d20*/  IMAD.MOV.U32 R246, RZ, RZ, R4 ;  /* 0x000000fffff67224 */ /* 0x000fe200078e0004 */
[----:B------:R-:W-:Y:S01]  /*18d30*/  MOV R247, 0x3 ;  /* 0x0000000300f77802 */ /* 0x000fe20000000f00 */
[----:B--2---:R-:W-:Y:S01]  /*18d40*/  IMAD.MOV.U32 R3, RZ, RZ, 0x181f ;  /* 0x0000181fff037424 */ /* 0x004fe200078e00ff */
[----:B------:R-:W-:-:S02]  /*18d50*/  MOV R2, 0x18d70 ;  /* 0x00018d7000027802 */ /* 0x000fc40000000f00 */
[----:B-1-34-:R-:W-:Y:S05]  /*18d60*/  CALL.REL.NOINC `($__internal_3_$__cuda_sm70_shflsync_idx_p) ;  /* 0x000004b000007944 */ /* 0x01afea0003c00000 */
        /* <DEDUP_REMOVED lines=8> */
.L_x_1378:
[----:B------:R-:W-:Y:S01]  /*18df0*/  IMAD.MOV.U32 R246, RZ, RZ, R4 ;  /* 0x000000fffff67224 */ /* 0x000fe200078e0004 */
[----:B------:R-:W-:Y:S01]  /*18e00*/  MOV R247, 0x4 ;  /* 0x0000000400f77802 */ /* 0x000fe20000000f00 */
[----:B--2---:R-:W-:Y:S01]  /*18e10*/  IMAD.MOV.U32 R3, RZ, RZ, 0x181f ;  /* 0x0000181fff037424 */ /* 0x004fe200078e00ff */
[----:B------:R-:W-:Y:S02]  /*18e20*/  MOV R2, 0x18e40 ;  /* 0x00018e4000027802 */ /* 0x000fe40000000f00 */
[----:B-1-34-:R-:W-:Y:S05]  /*18e30*/  CALL.REL.NOINC `($__internal_3_$__cuda_sm70_shflsync_idx_p) ;  /* 0x000003e000007944 */ /* 0x01afea0003c00000 */
[----:B------:R-:W-:Y:S01]  /*18e40*/  MOV R6, R246 ;  /* 0x000000f600067202 */ /* 0x000fe20000000f00 */
[----:B------:R-:W-:Y:S05]  /*18e50*/  BRA `(.L_x_1422) ;  /* 0xffffa4a000007947 */ /* 0x000fea000383ffff */
.L_x_1379:
[----:B------:R-:W-:Y:S01]  /*18e60*/  IMAD.MOV.U32 R246, RZ, RZ, R5 ;  /* 0x000000fffff67224 */ /* 0x000fe200078e0005 */
[----:B------:R-:W-:Y:S01]  /*18e70*/  MOV R247, 0x4 ;  /* 0x0000000400f77802 */ /* 0x000fe20000000f00 */
[----:B--2---:R-:W-:Y:S01]  /*18e80*/  IMAD.MOV.U32 R3, RZ, RZ, 0x181f ;  /* 0x0000181fff037424 */ /* 0x004fe200078e00ff */
[----:B------:R-:W-:Y:S02]  /*18e90*/  MOV R2, 0x18eb0 ;  /* 0x00018eb000027802 */ /* 0x000fe40000000f00 */
[----:B-1-34-:R-:W-:Y:S05]  /*18ea0*/  CALL.REL.NOINC `($__internal_3_$__cuda_sm70_shflsync_idx_p) ;  /* 0x0000037000007944 */ /* 0x01afea0003c00000 */
[----:B------:R-:W-:Y:S01]  /*18eb0*/  MOV R2, R246 ;  /* 0x000000f600027202 */ /* 0x000fe20000000f00 */
[----:B------:R-:W-:Y:S05]  /*18ec0*/  BRA `(.L_x_1423) ;  /* 0xffffa45000007947 */ /* 0x000fea000383ffff */
.L_x_1380:
[----:B------:R-:W-:Y:S01]  /*18ed0*/  IMAD.MOV.U32 R246, RZ, RZ, R4 ;  /* 0x000000fffff67224 */ /* 0x000fe200078e0004 */
[----:B------:R-:W-:Y:S01]  /*18ee0*/  MOV R247, 0x5 ;  /* 0x0000000500f77802 */ /* 0x000fe20000000f00 */
[----:B-1----:R-:W-:Y:S01]  /*18ef0*/  IMAD.MOV.U32 R3, RZ, RZ, 0x181f ;  /* 0x0000181fff037424 */ /* 0x002fe200078e00ff */
[----:B------:R-:W-:-:S02]  /*18f00*/  MOV R2, 0x18f20 ;  /* 0x00018f2000027802 */ /* 0x000fc40000000f00 */
[----:B--234-:R-:W-:Y:S05]  /*18f10*/  CALL.REL.NOINC `($__internal_3_$__cuda_sm70_shflsync_idx_p) ;  /* 0x0000030000007944 */ /* 0x01cfea0003c00000 */
        /* <DEDUP_REMOVED lines=8> */
.L_x_1381:
[----:B------:R-:W-:Y:S01]  /*18fa0*/  IMAD.MOV.U32 R246, RZ, RZ, R4 ;  /* 0x000000fffff67224 */ /* 0x000fe200078e0004 */
[----:B------:R-:W-:Y:S01]  /*18fb0*/  MOV R247, 0x6 ;  /* 0x0000000600f77802 */ /* 0x000fe20000000f00 */
[----:B--2---:R-:W-:Y:S01]  /*18fc0*/  IMAD.MOV.U32 R3, RZ, RZ, 0x181f ;  /* 0x0000181fff037424 */ /* 0x004fe200078e00ff */
[----:B------:R-:W-:Y:S02]  /*18fd0*/  MOV R2, 0x18ff0 ;  /* 0x00018ff000027802 */ /* 0x000fe40000000f00 */
[----:B-1--4-:R-:W-:Y:S05]  /*18fe0*/  CALL.REL.NOINC `($__internal_3_$__cuda_sm70_shflsync_idx_p) ;  /* 0x0000023000007944 */ /* 0x012fea0003c00000 */
[----:B------:R-:W-:Y:S01]  /*18ff0*/  MOV R6, R246 ;  /* 0x000000f600067202 */ /* 0x000fe20000000f00 */
[----:B------:R-:W-:Y:S05]  /*19000*/  BRA `(.L_x_1425) ;  /* 0xffffa42000007947 */ /* 0x000fea000383ffff */
.L_x_1382:
[----:B------:R-:W-:Y:S01]  /*19010*/  IMAD.MOV.U32 R246, RZ, RZ, R5 ;  /* 0x000000fffff67224 */ /* 0x000fe200078e0005 */
[----:B------:R-:W-:Y:S01]  /*19020*/  MOV R247, 0x6 ;  /* 0x0000000600f77802 */ /* 0x000fe20000000f00 */
[----:B--2---:R-:W-:Y:S01]  /*19030*/  IMAD.MOV.U32 R3, RZ, RZ, 0x181f ;  /* 0x0000181fff037424 */ /* 0x004fe200078e00ff */
[----:B------:R-:W-:Y:S02]  /*19040*/  MOV R2, 0x19060 ;  /* 0x0001906000027802 */ /* 0x000fe40000000f00 */
[----:B-1-34-:R-:W-:Y:S05]  /*19050*/  CALL.REL.NOINC `($__internal_3_$__cuda_sm70_shflsync_idx_p) ;  /* 0x000001c000007944 */ /* 0x01afea0003c00000 */
[----:B------:R-:W-:Y:S01]  /*19060*/  MOV R2, R246 ;  /* 0x000000f600027202 */ /* 0x000fe20000000f00 */
[----:B------:R-:W-:Y:S05]  /*19070*/  BRA `(.L_x_1426) ;  /* 0xffffa3d000007947 */ /* 0x000fea000383ffff */
.L_x_1383:
[----:B------:R-:W-:Y:S01]  /*19080*/  IMAD.MOV.U32 R246, RZ, RZ, R4 ;  /* 0x000000fffff67224 */ /* 0x000fe200078e0004 */
[----:B------:R-:W-:Y:S01]  /*19090*/  MOV R247, 0x7 ;  /* 0x0000000700f77802 */ /* 0x000fe20000000f00 */
[----:B-1----:R-:W-:Y:S01]  /*190a0*/  IMAD.MOV.U32 R3, RZ, RZ, 0x181f ;  /* 0x0000181fff037424 */ /* 0x002fe200078e00ff */
[----:B------:R-:W-:-:S02]  /*190b0*/  MOV R2, 0x190d0 ;  /* 0x000190d000027802 */ /* 0x000fc40000000f00 */
[----:B--2-4-:R-:W-:Y:S05]  /*190c0*/  CALL.REL.NOINC `($__internal_3_$__cuda_sm70_shflsync_idx_p) ;  /* 0x0000015000007944 */ /* 0x014fea0003c00000 */
        /* <DEDUP_REMOVED lines=8> */
.L_x_1385:
[----:B------:R-:W-:Y:S01]  /*19150*/  IMAD.MOV.U32 R246, RZ, RZ, R47 ;  /* 0x000000fffff67224 */ /* 0x000fe200078e002f */
[----:B------:R-:W-:Y:S01]  /*19160*/  MOV R247, RZ ;  /* 0x000000ff00f77202 */ /* 0x000fe20000000f00 */
[----:B-1----:R-:W-:Y:S01]  /*19170*/  IMAD.MOV.U32 R3, RZ, RZ, 0x1f ;  /* 0x0000001fff037424 */ /* 0x002fe200078e00ff */
[----:B------:R-:W-:Y:S02]  /*19180*/  MOV R2, 0x191a0 ;  /* 0x000191a000027802 */ /* 0x000fe40000000f00 */
[----:B--23--:R-:W-:Y:S05]  /*19190*/  CALL.REL.NOINC `($__internal_3_$__cuda_sm70_shflsync_idx_p) ;  /* 0x0000008000007944 */ /* 0x00cfea0003c00000 */
[----:B------:R-:W-:Y:S01]  /*191a0*/  MOV R0, R246 ;  /* 0x000000f600007202 */ /* 0x000fe20000000f00 */
[----:B------:R-:W-:Y:S05]  /*191b0*/  BRA `(.L_x_1428) ;  /* 0xffffa43000007947 */ /* 0x000fea000383ffff */
        .weak           $__internal_2_$__cuda_sm70_shflsync_bfly_p
        .type           $__internal_2_$__cuda_sm70_shflsync_bfly_p,@function
        .size           $__internal_2_$__cuda_sm70_shflsync_bfly_p,($__internal_3_$__cuda_sm70_shflsync_idx_p - $__internal_2_$__cuda_sm70_shflsync_bfly_p)
$__internal_2_$__cuda_sm70_shflsync_bfly_p:
[----:B------:R-:W-:Y:S02]  /*191c0*/  MOV R208, 0xffffffff ;  /* 0xffffffff00d07802 */ /* 0x000fe40000000f00 */
[----:B------:R-:W-:Y:S02]  /*191d0*/  MOV R3, 0x1f ;  /* 0x0000001f00037802 */ /* 0x000fe40000000f00 */
[----:B------:R-:W-:Y:S04]  /*191e0*/  WARPSYNC R208 ;  /* 0x000000d000007348 */ /* 0x000fe80003800000 */
[----:B------:R1:W2:Y:S02]  /*191f0*/  SHFL.BFLY PT, R0, R116, R0, R3 ;  /* 0x0c00000074007389 */ /* 0x0002a400000e0003 */
[----:B-1----:R-:W-:-:S04]  /*19200*/  MOV R3, 0x0 ;  /* 0x0000000000037802 */ /* 0x002fc80000000f00 */
[----:B--2---:R-:W-:Y:S05]  /*19210*/  RET.REL.NODEC R2 `(_ZN7cutlass13device_kernelIN5flash19enable_sm80_to_sm89INS1_16FlashAttnFwdSm80INS1_25CollectiveMainloopFwdSm80ILi4ELi1ELb0EN4cute5tupleIJNS5_1CILi128EEENS7_ILi112EEENS7_ILi64EEEEEELi64ENS_10bfloat16_tEfNS_4arch4Sm80ELb1ELb0ELb0ELb0ELb1ELb0ELb1ELb0EEENS1_21CollectiveEpilogueFwdINS6_IJS8_SA_S9_EEENS6_IJNS7_ILi1EEESI_SI_EEESC_SE_Li128ELb0ELb1ELb0ELb0EEENS1_30DynamicPersistentTileSchedulerILi128ELi128ELb0ELb1ELb0EEEEEEEEEvNT_6ParamsE) ;  /* 0xfffe6de002007950 */ /* 0x004fea0003c3ffff */
        .weak           $__internal_3_$__cuda_sm70_shflsync_idx_p
        .type           $__internal_3_$__cuda_sm70_shflsync_idx_p,@function
        .size           $__internal_3_$__cuda_sm70_shflsync_idx_p,(.L_x_1613 - $__internal_3_$__cuda_sm70_shflsync_idx_p)
$__internal_3_$__cuda_sm70_shflsync_idx_p:
[----:B------:R-:W-:-:S04]  /*19220*/  MOV R248, 0xffffffff ;  /* 0xffffffff00f87802 */ /* 0x000fc80000000f00 */
[----:B------:R-:W-:Y:S04]  /*19230*/  WARPSYNC R248 ;  /* 0x000000f800007348 */ /* 0x000fe80003800000 */
[----:B------:R1:W2:Y:S02]  /*19240*/  SHFL.IDX PT, R246, R246, R247, R3 ;  /* 0x000000f7f6f67389 */ /* 0x0002a400000e0003 */
[----:B-1----:R-:W-:-:S04]  /*19250*/  MOV R3, 0x0 ;  /* 0x0000000000037802 */ /* 0x002fc80000000f00 */
[----:B--2---:R-:W-:Y:S05]  /*19260*/  RET.REL.NODEC R2 `(_ZN7cutlass13device_kernelIN5flash19enable_sm80_to_sm89INS1_16FlashAttnFwdSm80INS1_25CollectiveMainloopFwdSm80ILi4ELi1ELb0EN4cute5tupleIJNS5_1CILi128EEENS7_ILi112EEENS7_ILi64EEEEEELi64ENS_10bfloat16_tEfNS_4arch4Sm80ELb1ELb0ELb0ELb0ELb1ELb0ELb1ELb0EEENS1_21CollectiveEpilogueFwdINS6_IJS8_SA_S9_EEENS6_IJNS7_ILi1EEESI_SI_EEESC_SE_Li128ELb0ELb1ELb0ELb0EEENS1_30DynamicPersistentTileSchedulerILi128ELi128ELb0ELb1ELb0EEEEEEEEEvNT_6ParamsE) ;  /* 0xfffe6d9002007950 */ /* 0x004fea0003c3ffff */
.L_x_1429:
        /* <DEDUP_REMOVED lines=9> */
.L_x_1613:


//--------------------- .text._ZN7cutlass13device_kernelIN5flash19enable_sm80_to_sm89INS1_16FlashAttnFwdSm80INS1_25CollectiveMainloopFwdSm80ILi4ELi1ELb0EN4cute5tupleIJNS5_1CILi128EEENS7_ILi112EEENS7_ILi64EEEEEELi64ENS_10bfloat16_tEfNS_4arch4Sm80ELb1ELb0ELb0ELb1ELb1ELb0ELb1ELb0EEENS1_21CollectiveEpilogueFwdINS6_IJS8_SA_S9_EEENS6_IJNS7_ILi1EEESI_SI_EEESC_SE_Li128ELb1ELb1ELb0ELb0EEENS1_19SingleTileSchedulerILb1ELb0ELb1ELi128EEEEEEEEEvNT_6ParamsE --------------------------
	.section	.text._ZN7cutlass13device_kernelIN5flash19enable_sm80_to_sm89INS1_16FlashAttnFwdSm80INS1_25CollectiveMainloopFwdSm80ILi4ELi1ELb0EN4cute5tupleIJNS5_1CILi128EEENS7_ILi112EEENS7_ILi64EEEEEELi64ENS_10bfloat16_tEfNS_4arch4Sm80ELb1ELb0ELb0ELb1ELb1ELb0ELb1ELb0EEENS1_21CollectiveEpilogueFwdINS6_IJS8_SA_S9_EEENS6_IJNS7_ILi1EEESI_SI_EEESC_SE_Li128ELb1ELb1ELb0ELb0EEENS1_19SingleTileSchedulerILb1ELb0ELb1ELi128EEEEEEEEEvNT_6ParamsE,"ax",@progbits
	.sectioninfo	@"SHI_REGISTERS=255"
	.align	128
.text._ZN7cutlass13device_kernelIN5flash19enable_sm80_to_sm89INS1_16FlashAttnFwdSm80INS1_25CollectiveMainloopFwdSm80ILi4ELi1ELb0EN4cute5tupleIJNS5_1CILi128EEENS7_ILi112EEENS7_ILi64EEEEEELi64ENS_10bfloat16_tEfNS_4arch4Sm80ELb1ELb0ELb0ELb1ELb1ELb0ELb1ELb0EEENS1_21CollectiveEpilogueFwdINS6_IJS8_SA_S9_EEENS6_IJNS7_ILi1EEESI_SI_EEESC_SE_Li128ELb1ELb1ELb0ELb0EEENS1_19SingleTileSchedulerILb1ELb0ELb1ELi128EEEEEEEEEvNT_6ParamsE:
        .type           _ZN7cutlass13device_kernelIN5flash19enable_sm80_to_sm89INS1_16FlashAttnFwdSm80INS1_25CollectiveMainloopFwdSm80ILi4ELi1ELb0EN4cute5tupleIJNS5_1CILi128EEENS7_ILi112EEENS7_ILi64EEEEEELi64ENS_10bfloat16_tEfNS_4arch4Sm80ELb1ELb0ELb0ELb1ELb1ELb0ELb1ELb0EEENS1_21CollectiveEpilogueFwdINS6_IJS8_SA_S9_EEENS6_IJNS7_ILi1EEESI_SI_EEESC_SE_Li128ELb1ELb1ELb0ELb0EEENS1_19SingleTileSchedulerILb1ELb0ELb1ELi128EEEEEEEEEvNT_6ParamsE,@function
        .size           _ZN7cutlass13device_kernelIN5flash19enable_sm80_to_sm89INS1_16FlashAttnFwdSm80INS1_25CollectiveMainloopFwdSm80ILi4ELi1ELb0EN4cute5tupleIJNS5_1CILi128EEENS7_ILi112EEENS7_ILi64EEEEEELi64ENS_10bfloat16_tEfNS_4arch4Sm80ELb1ELb0ELb0ELb1ELb1ELb0ELb1ELb0EEENS1_21CollectiveEpilogueFwdINS6_IJS8_SA_S9_EEENS6_IJNS7_ILi1EEESI_SI_EEESC_SE_Li128ELb1ELb1ELb0ELb0EEENS1_19SingleTileSchedulerILb1ELb0ELb1ELi128EEEEEEEEEvNT_6ParamsE,(.L_x_1616 - _ZN7cutlass13device_kernelIN5flash19enable_sm80_to_sm89INS1_16FlashAttnFwdSm80INS1_25CollectiveMainloopFwdSm80ILi4ELi1ELb0EN4cute5tupleIJNS5_1CILi128EEENS7_ILi112EEENS7_ILi64EEEEEELi64ENS_10bfloat16_tEfNS_4arch4Sm80ELb1ELb0ELb0ELb1ELb1ELb0ELb1ELb0EEENS1_21CollectiveEpilogueFwdINS6_IJS8_SA_S9_EEENS6_IJNS7_ILi1EEESI_SI_EEESC_SE_Li128ELb1ELb1ELb0ELb0EEENS1_19SingleTileSchedulerILb1ELb0ELb1ELi128EEEEEEEEEvNT_6ParamsE)
        .other          _ZN7cutlass13device_kernelIN5flash19enable_sm80_to_sm89INS1_16FlashAttnFwdSm80INS1_25CollectiveMainloopFwdSm80ILi4ELi1ELb0EN4cute5tupleIJNS5_1CILi128EEENS7_ILi112EEENS7_ILi64EEEEEELi64ENS_10bfloat16_tEfNS_4arch4Sm80ELb1ELb0ELb0ELb1ELb1ELb0ELb1ELb0EEENS1_21CollectiveEpilogueFwdINS6_IJS8_SA_S9_EEENS6_IJNS7_ILi1EEESI_SI_EEESC_SE_Li128ELb1ELb1ELb0ELb0EEENS1_19SingleTileSchedulerILb1ELb0ELb1ELi128EEEEEEEEEvNT_6ParamsE,@"STO_CUDA_ENTRY STV_DEFAULT"
_ZN7cutlass13device_kernelIN5flash19enable_sm80_to_sm89INS1_16FlashAttnFwdSm80INS1_25CollectiveMainloopFwdSm80ILi4ELi1ELb0EN4cute5tupleIJNS5_1CILi128EEENS7_ILi112EEENS7_ILi64EEEEEELi64ENS_10bfloat16_tEfNS_4arch4Sm80ELb1ELb0ELb0ELb1ELb1ELb0ELb1ELb0EEENS1_21CollectiveEpilogueFwdINS6_IJS8_SA_S9_EEENS6_IJNS7_ILi1EEESI_SI_EEESC_SE_Li128ELb1ELb1ELb0ELb0EEENS1_19SingleTileSchedulerILb1ELb0ELb1ELi128EEEEEEEEEvNT_6ParamsE:
        /* <DEDUP_REMOVED lines=21> */
.L_x_1431:
        /* <DEDUP_REMOVED lines=13> */
.L_x_1433:
[----:B------:R-:W-:Y:S02]  /*0220*/  ULDC UR5, c[0x0][0x54c] ;  /* 0x0001530000057ab9 */ /* 0x000fe40000000800 */
.L_x_1432:
[----:B------:R-:W-:Y:S02]  /*0230*/  ULDC UR4, c[0x0][0x548] ;  /* 0x0001520000047ab9 */ /* 0x000fe40000000800 */
[----:B------:R-:W-:-:S02]  /*0240*/  USHF.L.U32 UR10, UR10, 0x7, URZ ;  /* 0x000000070a0a7899 */ /* 0x000fc4000800063f */
[----:B------:R-:W-:-:S04]  /*0250*/  UIMAD UR4, UR5, UR4, URZ ;  /* 0x00000004050472a4 */ /* 0x000fc8000f8e023f */
[----:B------:R-:W-:-:S04]  /*0260*/  UISETP.GE.AND UP0, UPT, UR10, UR4, UPT ;  /* 0x000000040a00728c */ /* 0x000fc8000bf06270 */
[----:B------:R-:W-:Y:S01]  /*0270*/  USEL UR13, UR13, 0xffffffff, !UP0 ;  /* 0xffffffff0d0d7887 */ /* 0x000fe2000c000000 */
[----:B------:R-:W-:Y:S05]  /*0280*/  BRA `(.L_x_1434) ;  /* 0x000001b000007947 */ /* 0x000fea0003800000 */
.L_x_1430:
        /* <DEDUP_REMOVED lines=8> */
.L_x_1435:
        /* <DEDUP_REMOVED lines=13> */
.L_x_1437:
[----:B------:R-:W-:Y:S02]  /*03e0*/  ULDC UR5, c[0x0][0x54c] ;  /* 0x0001530000057ab9 */ /* 0x000fe40000000800 */
.L_x_1436:
[----:B------:R-:W-:Y:S02]  /*03f0*/  ULDC UR4, c[0x0][0x548] ;  /* 0x0001520000047ab9 */ /* 0x000fe40000000800 */
[----:B------:R-:W-:-:S02]  /*0400*/  USHF.L.U32 UR10, UR10, 0x7, URZ ;  /* 0x000000070a0a7899 */ /* 0x000fc4000800063f */
[----:B------:R-:W-:-:S04]  /*0410*/  UIMAD UR4, UR5, UR4, URZ ;  /* 0x00000004050472a4 */ /* 0x000fc8000f8e023f */
[----:B------:R-:W-:-:S04]  /*0420*/  UISETP.GE.AND UP0, UPT, UR10, UR4, UPT ;  /* 0x000000040a00728c */ /* 0x000fc8000bf06270 */
[----:B------:R-:W-:-:S06]  /*0430*/  USEL UR13, UR13, 0xffffffff, !UP0 ;  /* 0xffffffff0d0d7887 */ /* 0x000fcc000c000000 */
.L_x_1434:
        /* <DEDUP_REMOVED lines=47> */
.L_x_1438:
        /* <DEDUP_REMOVED lines=10> */
.L_x_1439:
        /* <DEDUP_REMOVED lines=12> */
.L_x_1440:
        /* <DEDUP_REMOVED lines=115> */
[----:B------:R1:W-:Y:S03]  /*0fc0*/  STL [R1], R226 ;  /* 0x000000e201007387 */ /* 0x0003e60000100800 */
        /* <DEDUP_REMOVED lines=55> */
.L_x_1443:
[----:B-1-34-:R-:W-:Y:S05]  /*1340*/  BSYNC B0 ;  /* 0x0000000000007941 */ /* 0x01afea0003800000 */
.L_x_1442:
        /* <DEDUP_REMOVED lines=11> */
.L_x_1445:
[----:B------:R-:W-:Y:S05]  /*1400*/  BSYNC B0 ;  /* 0x0000000000007941 */ /* 0x000fea0003800000 */
.L_x_1444:
        /* <DEDUP_REMOVED lines=11> */
.L_x_1447:
[----:B------:R-:W-:Y:S05]  /*14c0*/  BSYNC B0 ;  /* 0x0000000000007941 */ /* 0x000fea0003800000 */
.L_x_1446:
        /* <DEDUP_REMOVED lines=11> */
.L_x_1449:
[----:B------:R-:W-:Y:S05]  /*1580*/  BSYNC B0 ;  /* 0x0000000000007941 */ /* 0x000fea0003800000 */
.L_x_1448:
        /* <DEDUP_REMOVED lines=11> */
.L_x_1451:
[----:B------:R-:W-:Y:S05]  /*1640*/  BSYNC B0 ;  /* 0x0000000000007941 */ /* 0x000fea0003800000 */
.L_x_1450:
        /* <DEDUP_REMOVED lines=11> */
.L_x_1453:
[----:B------:R-:W-:Y:S05]  /*1700*/  BSYNC B0 ;  /* 0x0000000000007941 */ /* 0x000fea0003800000 */
.L_x_1452:
        /* <DEDUP_REMOVED lines=11> */
.L_x_1455:
[----:B------:R-:W-:Y:S05]  /*17c0*/  BSYNC B0 ;  /* 0x0000000000007941 */ /* 0x000fea0003800000 */
.L_x_1454:
[----:B-123--:R-:W1:Y:S01]  /*17d0*/  SHFL.IDX PT, R8, R8, 0x7, 0x181f ;  /* 0x00f81f0008087f89 */ /* 0x00ee6200000e0000 */
[----:B----4-:R-:W-:Y:S01]  /*17e0*/  IADD3 R3, R5, 0x70, RZ ;  /* 0x0000007005037810 */ /* 0x010fe20007ffe0ff */
[----:B------:R-:W-:Y:S01]  /*17f0*/  UMOV UR16, 0x70 ;  /* 0x0000007000107882 */ /* 0x000fe20000000000 */
[----:B------:R-:W-:Y:S01]  /*1800*/  IMAD.MOV.U32 R0, RZ, RZ, c[0x0][0x2b8] ;  /* 0x0000ae00ff007624 */ /* 0x000fe200078e00ff */
        /* <DEDUP_REMOVED lines=37> */
[----:B------:R-:W-:Y:S01]  /*1a60*/  ISETP.GE.AND P6, PT, R36, c[0x0][0x1d4], PT ;  /* 0x0000750024007a0c */ /* 0x000fe20003fc6270 */
[----:B------:R-:W-:Y:S01]  /*1a70*/  UIADD3 UR21, UR6, -0x1, URZ ;  /* 0xffffffff06157890 */ /* 0x000fe2000fffe03f */
[----:B------:R-:W-:Y:S01]  /*1a80*/  IMAD R5, R249, c[0x0][0x1e0], RZ ;  /* 0x00007800f9057a24 */ /* 0x000fe200078e02ff */
[----:B------:R-:W-:Y:S01]  /*1a90*/  SHF.R.S32.HI R39, RZ, 0x1f, R249 ;  /* 0x0000001fff277819 */ /* 0x000fe200000114f9 */
[----:B------:R-:W-:Y:S01]  /*1aa0*/  UIADD3 UR20, UR23, UR20, URZ ;  /* 0x0000001417147290 */ /* 0x000fe2000fffe03f */
[----:B------:R-:W-:Y:S01]  /*1ab0*/  SHF.R.S32.HI R16, RZ, 0x4, R20 ;  /* 0x00000004ff107819 */ /* 0x000fe20000011414 */
[----:B------:R-:W-:Y:S01]  /*1ac0*/  UIMAD UR21, UR21, -0x70, UR7 ;  /* 0xffffff90151578a4 */ /* 0x000fe2000f8e0207 */
[----:B------:R-:W-:Y:S01]  /*1ad0*/  LEA.HI R223, R224, R225, RZ, 0x5 ;  /* 0x000000e1e0df7211 */ /* 0x000fe200078f28ff */
[----:B------:R-:W-:Y:S01]  /*1ae0*/  IMAD R0, R39, c[0x0][0x1e0], RZ ;  /* 0x0000780027007a24 */ /* 0x000fe200078e02ff */
[----:B------:R-:W-:Y:S01]  /*1af0*/  ULDC.64 UR4, c[0x0][0x210] ;  /* 0x0000840000047ab9 */ /* 0x000fe20000000a00 */
[----:B------:R-:W-:Y:S01]  /*1b00*/  IMAD.SHL.U32 R247, R36, 0x2, RZ ;  /* 0x0000000224f77824 */ /* 0x000fe200078e00ff */
[----:B------:R-:W-:Y:S01]  /*1b10*/  SHF.R.S32.HI R222, RZ, 0x5, R223 ;  /* 0x00000005ffde7819 */ /* 0x000fe200000114df */
[----:B------:R-:W-:Y:S01]  /*1b20*/  IMAD R0, R249, c[0x0][0x1e4], R0 ;  /* 0x00007900f9007a24 */ /* 0x000fe200078e0200 */
[----:B------:R-:W-:Y:S01]  /*1b30*/  IADD3 R38, -R17, UR21, RZ ;  /* 0x0000001511267c10 */ /* 0x000fe2000fffe1ff */
[----:B------:R-:W-:-:S02]  /*1b40*/  UIMAD UR8, UR8, UR4, URZ ;  /* 0x00000004080872a4 */ /* 0x000fc4000f8e023f */
[----:B------:R-:W-:Y:S01]  /*1b50*/  UIMAD.WIDE.U32 UR24, UR9, UR4, URZ ;  /* 0x00000004091872a5 */ /* 0x000fe2000f8e003f */
[C---:B------:R-:W-:Y:S01]  /*1b60*/  ISETP.GE.AND P3, PT, R38.reuse, 0x1, PT ;  /* 0x000000012600780c */ /* 0x040fe20003f66270 */
[----:B--2---:R-:W-:Y:S01]  /*1b70*/  IMAD.WIDE.U32 R6, R249, c[0x0][0x1e0], RZ ;  /* 0x00007800f9067a25 */ /* 0x004fe200078e00ff */
[----:B------:R-:W-:Y:S01]  /*1b80*/  ISETP.GE.AND P2, PT, R38, 0x11, PT ;  /* 0x000000112600780c */ /* 0x000fe20003f46270 */
[----:B------:R-:W-:Y:S02]  /*1b90*/  UIMAD UR8, UR9, UR5, UR8 ;  /* 0x00000005090872a4 */ /* 0x000fe4000f8e0208 */
[----:B------:R-:W-:Y:S01]  /*1ba0*/  IMAD.IADD R7, R7, 0x1, R0 ;  /* 0x0000000107077824 */ /* 0x000fe200078e0200 */
[----:B------:R-:W-:Y:S02]  /*1bb0*/  UISETP.GE.AND UP0, UPT, UR6, 0x2, UPT ;  /* 0x000000020600788c */ /* 0x000fe4000bf06270 */
        /* <DEDUP_REMOVED lines=12> */
[----:B-1----:R-:W1:Y:S01]  /*1c80*/  SHFL.IDX PT, R8, R3, 0x1, 0x181f ;  /* 0x00381f0003087f89 */ /* 0x002e6200000e0000 */
[----:B------:R-:W-:-:S03]  /*1c90*/  ISETP.GE.AND P0, PT, R38, 0x21, PT ;  /* 0x000000212600780c */ /* 0x000fc60003f06270 */
[----:B------:R-:W2:Y:S04]  /*1ca0*/  SHFL.IDX PT, R6, R3, RZ, 0x181f ;  /* 0x00181fff03067589 */ /* 0x000ea800000e0000 */
[----:B------:R-:W3:Y:S04]  /*1cb0*/  SHFL.IDX PT, R7, R0, RZ, 0x181f ;  /* 0x00181fff00077589 */ /* 0x000ee800000e0000 */
[----:B------:R-:W4:Y:S04]  /*1cc0*/  SHFL.IDX PT, R9, R3, 0x2, 0x181f ;  /* 0x00581f0003097f89 */ /* 0x000f2800000e0000 */
[----:B------:R-:W5:Y:S04]  /*1cd0*/  SHFL.IDX PT, R14, R0, 0x1, 0x181f ;  /* 0x00381f00000e7f89 */ /* 0x000f6800000e0000 */
[----:B------:R-:W4:Y:S04]  /*1ce0*/  SHFL.IDX PT, R13, R0, 0x2, 0x181f ;  /* 0x00581f00000d7f89 */ /* 0x000f2800000e0000 */
[----:B------:R-:W4:Y:S01]  /*1cf0*/  SHFL.IDX PT, R11, R3, 0x3, 0x181f ;  /* 0x00781f00030b7f89 */ /* 0x000f2200000e0000 */
[----:B-1----:R-:W-:-:S02]  /*1d00*/  @P2 LEA R8, P4, R36, R8, 0x1 ;  /* 0x0000000824082211 */ /* 0x002fc400078808ff */
[C---:B--2---:R-:W-:Y:S01]  /*1d10*/  @P3 LEA R6, P1, R36.reuse, R6, 0x1 ;  /* 0x0000000624063211 */ /* 0x044fe200078208ff */
[----:B------:R-:W1:Y:S03]  /*1d20*/  SHFL.IDX PT, R12, R0, 0x3, 0x181f ;  /* 0x00781f00000c7f89 */ /* 0x000e6600000e0000 */
[----:B---3--:R-:W-:Y:S01]  /*1d30*/  @P3 LEA.HI.X R7, R36, R7, R246, 0x1, P1 ;  /* 0x0000000724073211 */ /* 0x008fe200008f0cf6 */
[----:B------:R-:W2:Y:S01]  /*1d40*/  SHFL.IDX PT, R10, R3, 0x4, 0x181f ;  /* 0x00981f00030a7f89 */ /* 0x000ea200000e0000 */
[----:B------:R-:W-:-:S03]  /*1d50*/  ISETP.GE.AND P1, PT, R38, 0x31, PT ;  /* 0x000000312600780c */ /* 0x000fc60003f26270 */
[----:B------:R4:W-:Y:S04]  /*1d60*/  @P3 LDGSTS.E.BYPASS.LTC128B.128 [R250+0x3900], [R6.64], !P6 ;  /* 0x0390000006fa3fae */ /* 0x0009e8000f101d4e */
[----:B------:R-:W-:Y:S04]  /*1d70*/  SHFL.IDX PT, R15, R5, 0x6, 0x181f ;  /* 0x00d81f00050f7f89 */ /* 0x000fe800000e0000 */
[----:B------:R-:W3:Y:S04]  /*1d80*/  SHFL.IDX PT, R3, R3, 0x5, 0x181f ;  /* 0x00b81f0003037f89 */ /* 0x000ee800000e0000 */
[----:B------:R-:W1:Y:S01]  /*1d90*/  SHFL.IDX PT, R5, R0, 0x4, 0x181f ;  /* 0x00981f0000057f89 */ /* 0x000e6200000e0000 */
[----:B----4-:R-:W-:-:S02]  /*1da0*/  @P0 LEA R6, P3, R36, R9, 0x1 ;  /* 0x0000000924060211 */ /* 0x010fc400078608ff */
[C-C-:B-----5:R-:W-:Y:S02]  /*1db0*/  @P2 LEA.HI.X R9, R36.reuse, R14, R246.reuse, 0x1, P4 ;  /* 0x0000000e24092211 */ /* 0x160fe400020f0cf6 */
[----:B------:R-:W4:Y:S01]  /*1dc0*/  SHFL.IDX PT, R14, R0, 0x5, 0x181f ;  /* 0x00b81f00000e7f89 */ /* 0x000f2200000e0000 */
[----:B------:R-:W-:Y:S02]  /*1dd0*/  @P0 LEA.HI.X R7, R36, R13, R246, 0x1, P3 ;  /* 0x0000000d24070211 */ /* 0x000fe400018f0cf6 */
[C---:B------:R-:W-:Y:S01]  /*1de0*/  ISETP.GE.AND P4, PT, R38.reuse, 0x41, PT ;  /* 0x000000412600780c */ /* 0x040fe20003f86270 */
[----:B------:R5:W1:Y:S01]  /*1df0*/  SHFL.IDX PT, R13, R0, 0x6, 0x181f ;  /* 0x00d81f00000d7f89 */ /* 0x000a6200000e0000 */
[----:B------:R-:W-:-:S03]  /*1e00*/  ISETP.GE.AND P3, PT, R38, 0x51, PT ;  /* 0x000000512600780c */ /* 0x000fc60003f66270 */
[----:B------:R3:W-:Y:S01]  /*1e10*/  @P2 LDGSTS.E.BYPASS.LTC128B.128 [R250+0x4100], [R8.64], !P6 ;  /* 0x0410000008fa2fae */ /* 0x0007e2000f101d4e */
[----:B------:R-:W-:-:S03]  /*1e20*/  ISETP.GE.AND P2, PT, R38, 0x61, PT ;  /* 0x000000612600780c */ /* 0x000fc60003f46270 */
[----:B------:R1:W-:Y:S01]  /*1e30*/  @P0 LDGSTS.E.BYPASS.LTC128B.128 [R250+0x4900], [R6.64], !P6 ;  /* 0x0490000006fa0fae */ /* 0x0003e2000f101d4e */
[----:B-----5:R-:W-:-:S04]  /*1e40*/  LEA.HI R0, R20, R16, RZ, 0x1 ;  /* 0x0000001014007211 */ /* 0x020fc800078f08ff */
[----:B------:R-:W-:Y:S02]  /*1e50*/  LOP3.LUT R0, R0, 0xfffffffe, RZ, 0xc0, !PT ;  /* 0xfffffffe00007812 */ /* 0x000fe400078ec0ff */
[----:B-1----:R-:W-:-:S04]  /*1e60*/  @P1 LEA R6, P0, R36, R11, 0x1 ;  /* 0x0000000b24061211 */ /* 0x002fc800078008ff */
[----:B------:R-:W-:Y:S01]  /*1e70*/  @P1 LEA.HI.X R7, R36, R12, R246, 0x1, P0 ;  /* 0x0000000c24071211 */ /* 0x000fe200000f0cf6 */
[----:B------:R-:W-:Y:S01]  /*1e80*/  IMAD.IADD R12, R16, 0x1, -R0 ;  /* 0x00000001100c7824 */ /* 0x000fe200078e0a00 */
[C---:B--2---:R-:W-:Y:S01]  /*1e90*/  @P4 LEA R10, P0, R36.reuse, R10, 0x1 ;  /* 0x0000000a240a4211 */ /* 0x044fe200078008ff */
[----:B------:R-:W-:Y:S02]  /*1ea0*/  IMAD.SHL.U32 R0, R37, 0x40, RZ ;  /* 0x0000004025007824 */ /* 0x000fe400078e00ff */
[----:B------:R1:W-:Y:S01]  /*1eb0*/  @P1 LDGSTS.E.BYPASS.LTC128B.128 [R250+0x5100], [R6.64], !P6 ;  /* 0x0510000006fa1fae */ /* 0x0003e2000f101d4e */
[----:B---3--:R-:W-:Y:S01]  /*1ec0*/  @P3 LEA R8, P1, R36, R3, 0x1 ;  /* 0x0000000324083211 */ /* 0x008fe200078208ff */
[----:B------:R-:W-:Y:S01]  /*1ed0*/  IMAD.SHL.U32 R3, R18, 0x40, RZ ;  /* 0x0000004012037824 */ /* 0x000fe200078e00ff */
[C-C-:B------:R-:W-:Y:S01]  /*1ee0*/  @P4 LEA.HI.X R11, R36.reuse, R5, R246.reuse, 0x1, P0 ;  /* 0x00000005240b4211 */ /* 0x140fe200000f0cf6 */
[----:B------:R-:W-:Y:S01]  /*1ef0*/  IMAD.SHL.U32 R5, R19, 0x40, RZ ;  /* 0x0000004013057824 */ /* 0x000fe200078e00ff */
[----:B----4-:R-:W-:-:S02]  /*1f00*/  @P3 LEA.HI.X R9, R36, R14, R246, 0x1, P1 ;  /* 0x0000000e24093211 */ /* 0x010fc400008f0cf6 */
[----:B------:R-:W-:Y:S01]  /*1f10*/  LOP3.LUT R0, R0, 0x1c0, RZ, 0xc0, !PT ;  /* 0x000001c000007812 */ /* 0x000fe200078ec0ff */
[----:B------:R2:W-:Y:S01]  /*1f20*/  @P4 LDGSTS.E.BYPASS.LTC128B.128 [R250+0x5900], [R10.64], !P6 ;  /* 0x059000000afa4fae */ /* 0x0005e2000f101d4e */
[----:B------:R-:W-:Y:S02]  /*1f30*/  LOP3.LUT R3, R3, 0x1c0, RZ, 0xc0, !PT ;  /* 0x000001c003037812 */ /* 0x000fe400078ec0ff */
[----:B------:R-:W-:Y:S01]  /*1f40*/  LOP3.LUT R221, R5, 0xfffffe00, RZ, 0xc0, !PT ;  /* 0xfffffe0005dd7812 */ /* 0x000fe200078ec0ff */
        /* <DEDUP_REMOVED lines=35> */
[----:B------:R-:W-:Y:S01]  /*2180*/  IADD3 R245, R239, 0x800, RZ ;  /* 0x00000800eff57810 */ /* 0x000fe20007ffe0ff */
[----:B------:R-:W-:Y:S01]  /*2190*/  IMAD R0, R249, c[0x0][0x20c], R0 ;  /* 0x00008300f9007a24 */ /* 0x000fe200078e0200 */
[C---:B------:R-:W-:Y:S01]  /*21a0*/  IADD3 R244, R239.reuse, 0x1000, RZ ;  /* 0x00001000eff47810 */ /* 0x040fe20007ffe0ff */
[----:B------:R-:W-:Y:S01]  /*21b0*/  IMAD R237, R2, 0x2, R236 ;  /* 0x0000000202ed7824 */ /* 0x000fe200078e02ec */
[----:B------:R-:W-:Y:S01]  /*21c0*/  IADD3 R243, R239, 0x1800, RZ ;  /* 0x00001800eff37810 */ /* 0x000fe20007ffe0ff */
        /* <DEDUP_REMOVED lines=22> */
[----:B------:R-:W-:Y:S01]  /*2330*/  LDSM.16.M88.4 R76, [R239+0x1000] ;  /* 0x00100000ef4c783b */ /* 0x000fe20000000200 */
[C---:B--2---:R-:W-:Y:S03]  /*2340*/  HMMA.16816.F32.BF16 R60, R8.reuse, R24, RZ ;  /* 0x00000018083c723c */ /* 0x044fe600000418ff */
[----:B------:R-:W-:Y:S04]  /*2350*/  LDSM.16.M88.4 R48, [R239+0x1800] ;  /* 0x00180000ef30783b */ /* 0x000fe80000000200 */
[----:B------:R-:W-:Y:S01]  /*2360*/  LDSM.16.M88.4 R80, [R239+0x800] ;  /* 0x00080000ef50783b */ /* 0x000fe20000000200 */
[C---:B---3--:R-:W-:Y:S03]  /*2370*/  HMMA.16816.F32.BF16 R64, R8.reuse, R20, RZ ;  /* 0x000000140840723c */ /* 0x048fe600000418ff */
[----:B------:R-:W-:Y:S05]  /*2380*/  LDSM.16.M88.4 R84, [R239] ;  /* 0x00000000ef54783b */ /* 0x000fea0000000200 */
        /* <DEDUP_REMOVED lines=18> */
[C---:B------:R-:W-:Y:S01]  /*24b0*/  HMMA.16816.F32.BF16 R180, R12.reuse, R24, RZ ;  /* 0x000000180cb4723c */ /* 0x040fe200000418ff */
[----:B------:R-:W-:Y:S07]  /*24c0*/  SHFL.IDX PT, R25, R0, 0x4, 0x181f ;  /* 0x00981f0000197f89 */ /* 0x000fee00000e0000 */
[C---:B------:R-:W-:Y:S01]  /*24d0*/  HMMA.16816.F32.BF16 R212, R12.reuse, R26, RZ ;  /* 0x0000001a0cd4723c */ /* 0x040fe200000418ff */
[----:B------:R-:W-:Y:S07]  /*24e0*/  SHFL.IDX PT, R26, R0, 0x5, 0x181f ;  /* 0x00b81f00001a7f89 */ /* 0x000fee00000e0000 */
        /* <DEDUP_REMOVED lines=19> */
[----:B------:R-:W2:Y:S06]  /*2620*/  SHFL.IDX PT, R13, R0, 0x2, 0x181f ;  /* 0x00581f00000d7f89 */ /* 0x000eac00000e0000 */
        /* <DEDUP_REMOVED lines=8> */
[--C-:B------:R-:W-:Y:S01]  /*26b0*/  IMAD.X R23, R26, 0x1, R246.reuse, P0 ;  /* 0x000000011a177824 */ /* 0x100fe200000e06f6 */
[C---:B------:R-:W-:Y:S01]  /*26c0*/  ISETP.LT.OR P0, PT, R38.reuse, 0x31, P2 ;  /* 0x000000312600780c */ /* 0x040fe20001701670 */
[--C-:B--2---:R-:W-:Y:S01]  /*26d0*/  IMAD.X R13, R13, 0x1, R246.reuse, P3 ;  /* 0x000000010d0d7824 */ /* 0x104fe200018e06f6 */
        /* <DEDUP_REMOVED lines=29> */
[----:B----4-:R-:W-:-:S02]  /*28b0*/  IADD3 R6, P0, R3, R247, RZ ;  /* 0x000000f703067210 */ /* 0x010fc40007f1e0ff */
[----:B------:R-:W-:-:S03]  /*28c0*/  IADD3 R3, R250, 0x100, RZ ;  /* 0x00000100fa037810 */ /* 0x000fc60007ffe0ff */
        /* <DEDUP_REMOVED lines=163> */
.L_x_1456:
[----:B---3--:R-:W-:Y:S01]  /*3300*/  LOP3.LUT R3, R223, 0xffffffe0, RZ, 0xc0, !PT ;  /* 0xffffffe0df037812 */ /* 0x008fe200078ec0ff */
[----:B------:R-:W-:Y:S01]  /*3310*/  STL [R1+0x28], R234 ;  /* 0x000028ea01007387 */ /* 0x000fe20000100800 */
[----:B-1----:R-:W-:Y:S01]  /*3320*/  LEA.HI R6, R224, R225, RZ, 0x2 ;  /* 0x000000e1e0067211 */ /* 0x002fe200078f10ff */
[----:B------:R-:W-:Y:S01]  /*3330*/  IMAD.SHL.U32 R229, R0, 0x2, RZ ;  /* 0x0000000200e57824 */ /* 0x000fe200078e00ff */
[----:B------:R-:W-:Y:S01]  /*3340*/  SHF.R.S32.HI R7, RZ, 0x1f, R222 ;  /* 0x0000001fff077819 */ /* 0x000fe200000114de */
[----:B------:R-:W-:Y:S01]  /*3350*/  IMAD.IADD R5, R225, 0x1, -R3 ;  /* 0x00000001e1057824 */ /* 0x000fe200078e0a03 */
[----:B------:R-:W-:Y:S01]  /*3360*/  LOP3.LUT R3, R6, 0xfffffffc, RZ, 0xc0, !PT ;  /* 0xfffffffc06037812 */ /* 0x000fe200078ec0ff */
[----:B------:R-:W-:Y:S01]  /*3370*/  STL [R1+0x24], R233 ;  /* 0x000024e901007387 */ /* 0x000fe20000100800 */
[----:B------:R-:W-:Y:S01]  /*3380*/  LEA.HI R7, R7, R222, RZ, 0x2 ;  /* 0x000000de07077211 */ /* 0x000fe200078f10ff */
[----:B------:R-:W-:Y:S01]  /*3390*/  IMAD R230, R4, 0x2, R229 ;  /* 0x0000000204e67824 */ /* 0x000fe200078e02e5 */
[----:B------:R-:W-:Y:S01]  /*33a0*/  SHF.R.S32.HI R9, RZ, 0x1f, R5 ;  /* 0x0000001fff097819 */ /* 0x000fe20000011405 */
[----:B------:R-:W-:Y:S01]  /*33b0*/  IMAD.IADD R6, R225, 0x1, -R3 ;  /* 0x00000001e1067824 */ /* 0x000fe200078e0a03 */
[----:B------:R-:W-:Y:S01]  /*33c0*/  LOP3.LUT R8, R7, 0xffffffc, RZ, 0xc0, !PT ;  /* 0x0ffffffc07087812 */ /* 0x000fe200078ec0ff */
[----:B------:R-:W-:Y:S01]  /*33d0*/  STL [R1+0x20], R228 ;  /* 0x000020e401007387 */ /* 0x000fe20000100800 */
[----:B------:R-:W-:Y:S01]  /*33e0*/  LEA.HI R7, R9, R5, RZ, 0x2 ;  /* 0x0000000509077211 */ /* 0x000fe200078f10ff */
[----:B------:R-:W-:Y:S01]  /*33f0*/  IMAD R232, R2, 0x2, R229 ;  /* 0x0000000202e87824 */ /* 0x000fe200078e02e5 */
[----:B------:R-:W-:Y:S01]  /*3400*/  LEA.HI R3, R6, R6, RZ, 0x1 ;  /* 0x0000000606037211 */ /* 0x000fe200078f08ff */
[----:B------:R-:W-:Y:S01]  /*3410*/  IMAD.IADD R9, R222, 0x1, -R8 ;  /* 0x00000001de097824 */ /* 0x000fe200078e0a08 */
[----:B------:R-:W-:Y:S01]  /*3420*/  LEA.HI.SX32 R8, R7, UR10, 0x1e ;  /* 0x0000000a07087c11 */ /* 0x000fe2000f8ff2ff */
[----:B------:R-:W-:Y:S01]  /*3430*/  IMAD R231, R2, 0x2, R230 ;  /* 0x0000000202e77824 */ /* 0x000fe200078e02e6 */
[----:B------:R-:W-:Y:S01]  /*3440*/  PLOP3.LUT P1, PT, PT, PT, UP1, 0x80, 0x0 ;  /* 0x000000000000781c */ /* 0x000fe20003f2f018 */
[C---:B------:R-:W-:Y:S01]  /*3450*/  IMAD.SHL.U32 R10, R3.reuse, 0x20, RZ ;  /* 0x00000020030a7824 */ /* 0x040fe200078e00ff */
[----:B------:R-:W-:Y:S01]  /*3460*/  LOP3.LUT R3, R3, 0x1ffffffe, RZ, 0xc0, !PT ;  /* 0x1ffffffe03037812 */ /* 0x000fe200078ec0ff */
[----:B------:R-:W-:Y:S01]  /*3470*/  IMAD R9, R9, 0x10, R8 ;  /* 0x0000001009097824 */ /* 0x000fe200078e0208 */
[----:B------:R-:W-:Y:S01]  /*3480*/  PLOP3.LUT P0, PT, PT, PT, UP1, 0x80, 0x0 ;  /* 0x000000000000781c */ /* 0x000fe20003f0f018 */
[----:B------:R-:W-:Y:S01]  /*3490*/  ULDC.64 UR4, c[0x0][0x2c8] ;  /* 0x0000b20000047ab9 */ /* 0x000fe20000000a00 */
[----:B------:R-:W-:Y:S01]  /*34a0*/  LOP3.LUT R8, R10, 0xffffffc0, RZ, 0xc0, !PT ;  /* 0xffffffc00a087812 */ /* 0x000fe200078ec0ff */
[----:B------:R-:W-:Y:S01]  /*34b0*/  IMAD.IADD R6, R6, 0x1, -R3 ;  /* 0x0000000106067824 */ /* 0x000fe200078e0a03 */
[----:B------:R-:W-:Y:S01]  /*34c0*/  UIADD3 UR6, UR6, -0x2, URZ ;  /* 0xfffffffe06067890 */ /* 0x000fe2000fffe03f */
[----:B------:R-:W0:Y:S02]  /*34d0*/  LDGDEPBAR ;  /* 0x00000000000079af */ /* 0x000e240000000000 */
[----:B------:R-:W-:-:S04]  /*34e0*/  IMAD.IADD R3, R8, 0x1, R9 ;  /* 0x0000000108037824 */ /* 0x000fc800078e0209 */
[----:B------:R-:W-:-:S04]  /*34f0*/  IMAD R11, R6, 0x8, R3 ;  /* 0x00000008060b7824 */ /* 0x000fc800078e0203 */
[----:B------:R-:W-:Y:S01]  /*3500*/  @P1 IMAD.HI.U32 R6, R11, c[0x0][0x2c8], RZ ;  /* 0x0000b2000b061a27 */ /* 0x000fe200078e00ff */
[----:B------:R-:W-:Y:S03]  /*3510*/  STL [R1+0x18], R11 ;  /* 0x0000180b01007387 */ /* 0x000fe60000100800 */
[----:B------:R-:W-:Y:S01]  /*3520*/  IMAD.MOV.U32 R3, RZ, RZ, R11 ;  /* 0x000000ffff037224 */ /* 0x000fe200078e000b */
[----:B------:R-:W-:-:S05]  /*3530*/  @P0 SHF.R.U32.HI R3, RZ, c[0x0][0x2cc], R6 ;  /* 0x0000b300ff030a19 */ /* 0x000fca0000011606 */
[----:B------:R-:W-:Y:S04]  /*3540*/  SHFL.IDX PT, R6, R3, RZ, 0x1c1f ;  /* 0x001c1fff03067589 */ /* 0x000fe800000e0000 */
[----:B------:R-:W1:Y:S04]  /*3550*/  SHFL.IDX PT, R9, R3, 0x1, 0x1c1f ;  /* 0x003c1f0003097f89 */ /* 0x000e6800000e0000 */
[----:B------:R-:W2:Y:S04]  /*3560*/  SHFL.IDX PT, R11, R3, 0x2, 0x1c1f ;  /* 0x005c1f00030b7f89 */ /* 0x000ea800000e0000 */
[----:B------:R3:W4:Y:S02]  /*3570*/  SHFL.IDX PT, R10, R3, 0x3, 0x1c1f ;  /* 0x007c1f00030a7f89 */ /* 0x00072400000e0000 */
[----:B---3--:R-:W-:-:S05]  /*3580*/  LOP3.LUT R3, R7, 0x7ffffffc, RZ, 0xc0, !PT ;  /* 0x7ffffffc07037812 */ /* 0x008fca00078ec0ff */
[----:B------:R-:W-:Y:S02]  /*3590*/  IMAD.IADD R5, R5, 0x1, -R3 ;  /* 0x0000000105057824 */ /* 0x000fe400078e0a03 */
[----:B------:R-:W-:Y:S02]  /*35a0*/  IMAD.U32 R3, RZ, RZ, UR21 ;  /* 0x00000015ff037e24 */ /* 0x000fe4000f8e00ff */
[----:B------:R-:W-:-:S05]  /*35b0*/  IMAD.SHL.U32 R8, R5, 0x2, RZ ;  /* 0x0000000205087824 */ /* 0x000fca00078e00ff */
[----:B------:R-:W-:Y:S01]  /*35c0*/  IADD3 R3, -R8, 0x1, R3 ;  /* 0x0000000108037810 */ /* 0x000fe20007ffe103 */
[----:B------:R3:W-:Y:S03]  /*35d0*/  STL [R1+0x1c], R8 ;  /* 0x00001c0801007387 */ /* 0x0007e60000100800 */
[----:B------:R-:W-:-:S05]  /*35e0*/  IADD3 R3, R3, -UR12, RZ ;  /* 0x8000000c03037c10 */ /* 0x000fca000fffe0ff */
[C---:B-1----:R-:W-:Y:S02]  /*35f0*/  IMAD.IADD R7, R3.reuse, 0x1, R9 ;  /* 0x0000000103077824 */ /* 0x042fe400078e0209 */
[C---:B------:R-:W-:Y:S02]  /*3600*/  IMAD.IADD R6, R3.reuse, 0x1, R6 ;  /* 0x0000000103067824 */ /* 0x040fe400078e0206 */
[C---:B--2---:R-:W-:Y:S02]  /*3610*/  IMAD.IADD R5, R3.reuse, 0x1, R11 ;  /* 0x0000000103057824 */ /* 0x044fe400078e020b */
[----:B----4-:R-:W-:Y:S01]  /*3620*/  IMAD.IADD R3, R3, 0x1, R10 ;  /* 0x0000000103037824 */ /* 0x010fe200078e020a */
[----:B---3--:R-:W-:-:S04]  /*3630*/  IADD3 R8, -R8, UR21, RZ ;  /* 0x0000001508087c10 */ /* 0x008fc8000fffe1ff */
[C---:B------:R-:W-:Y:S02]  /*3640*/  IMNMX R7, R8.reuse, R7, PT ;  /* 0x0000000708077217 */ /* 0x040fe40003800200 */
[----:B------:R-:W-:Y:S02]  /*3650*/  IMNMX R6, R8, R6, PT ;  /* 0x0000000608067217 */ /* 0x000fe40003800200 */
[----:B------:R-:W-:Y:S02]  /*3660*/  ISETP.GT.AND P1, PT, R7, 0x1, PT ;  /* 0x000000010700780c */ /* 0x000fe40003f24270 */
[C---:B------:R-:W-:Y:S02]  /*3670*/  ISETP.GT.AND P0, PT, R6.reuse, RZ, PT ;  /* 0x000000ff0600720c */ /* 0x040fe40003f04270 */
[----:B------:R-:W-:Y:S02]  /*3680*/  FSEL R30, R103, -INF , P1 ;  /* 0xff800000671e7808 */ /* 0x000fe40000800000 */
[----:B------:R-:W-:-:S02]  /*3690*/  ISETP.GT.AND P1, PT, R6, 0x9, PT ;  /* 0x000000090600780c */ /* 0x000fc40003f24270 */
[----:B------:R-:W-:Y:S02]  /*36a0*/  FSEL R11, R100, -INF , P0 ;  /* 0xff800000640b7808 */ /* 0x000fe40000000000 */
[----:B------:R-:W-:Y:S02]  /*36b0*/  FSEL R14, R97, -INF , P1 ;  /* 0xff800000610e7808 */ /* 0x000fe40000800000 */
[C---:B------:R-:W-:Y:S02]  /*36c0*/  ISETP.GT.AND P1, PT, R6.reuse, 0x10, PT ;  /* 0x000000100600780c */ /* 0x040fe40003f24270 */
[----:B------:R-:W-:Y:S02]  /*36d0*/  ISETP.GT.AND P0, PT, R6, 0x8, PT ;  /* 0x000000080600780c */ /* 0x000fe40003f04270 */
[----:B------:R-:W-:Y:S02]  /*36e0*/  FSEL R15, R92, -INF , P1 ;  /* 0xff8000005c0f7808 */ /* 0x000fe40000800000 */
[----:B------:R-:W-:-:S02]  /*36f0*/  ISETP.GT.AND P1, PT, R7, 0x11, PT ;  /* 0x000000110700780c */ /* 0x000fc40003f24270 */
[----:B------:R-:W-:Y:S02]  /*3700*/  FSEL R13, R96, -INF , P0 ;  /* 0xff800000600d7808 */ /* 0x000fe40000000000 */
[----:B------:R-:W-:Y:S02]  /*3710*/  FSEL R97, R95, -INF , P1 ;  /* 0xff8000005f617808 */ /* 0x000fe40000800000 */
[C---:B------:R-:W-:Y:S02]  /*3720*/  ISETP.GT.AND P2, PT, R7.reuse, RZ, PT ;  /* 0x000000ff0700720c */ /* 0x040fe40003f44270 */
[----:B------:R-:W-:Y:S02]  /*3730*/  ISETP.GT.AND P0, PT, R7, 0x9, PT ;  /* 0x000000090700780c */ /* 0x000fe40003f04270 */
[----:B------:R-:W-:Y:S02]  /*3740*/  ISETP.GT.AND P1, PT, R6, 0x19, PT ;  /* 0x000000190600780c */ /* 0x000fe40003f24270 */
[----:B------:R-:W-:-:S02]  /*3750*/  FSEL R29, R102, -INF , P2 ;  /* 0xff800000661d7808 */ /* 0x000fc40001000000 */
[----:B------:R-:W-:Y:S02]  /*3760*/  FSEL R40, R99, -INF , P0 ;  /* 0xff80000063287808 */ /* 0x000fe40000000000 */
[----:B------:R-:W-:Y:S02]  /*3770*/  FSEL R28, R85, -INF , P1 ;  /* 0xff800000551c7808 */ /* 0x000fe40000800000 */
[----:B------:R-:W-:Y:S02]  /*3780*/  ISETP.GT.AND P2, PT, R7, 0x8, PT ;  /* 0x000000080700780c */ /* 0x000fe40003f44270 */
[C---:B------:R-:W-:Y:S02]  /*3790*/  ISETP.GT.AND P0, PT, R6.reuse, 0x11, PT ;  /* 0x000000110600780c */ /* 0x040fe40003f04270 */
[----:B------:R-:W-:Y:S02]  /*37a0*/  ISETP.GT.AND P1, PT, R6, 0x20, PT ;  /* 0x000000200600780c */ /* 0x000fe40003f24270 */
[----:B------:R-:W-:-:S02]  /*37b0*/  FSEL R31, R98, -INF , P2 ;  /* 0xff800000621f7808 */ /* 0x000fc40001000000 */
[----:B------:R-:W-:Y:S02]  /*37c0*/  FSEL R26, R93, -INF , P0 ;  /* 0xff8000005d1a7808 */ /* 0x000fe40000000000 */
[----:B------:R-:W-:Y:S02]  /*37d0*/  FSEL R117, R80, -INF , P1 ;  /* 0xff80000050757808 */ /* 0x000fe40000800000 */
[C---:B------:R-:W-:Y:S02]  /*37e0*/  ISETP.GT.AND P2, PT, R7.reuse, 0x10, PT ;  /* 0x000000100700780c */ /* 0x040fe40003f44270 */
        /* <DEDUP_REMOVED lines=18> */
[----:B------:R-:W-:Y:S02]  /*3910*/  ISETP.GT.AND P2, PT, R6, 0x29, PT ;  /* 0x000000290600780c */ /* 0x000fe40003f44270 */
[----:B------:R-:W-:Y:S02]  /*3920*/  ISETP.GT.AND P1, PT, R7, 0x38, PT ;  /* 0x000000380700780c */ /* 0x000fe40003f24270 */
[----:B------:R-:W-:-:S02]  /*3930*/  IMNMX R3, R8, R3, PT ;  /* 0x0000000308037217 */ /* 0x000fc40003800200 */
[----:B------:R-:W-:Y:S02]  /*3940*/  FSEL R118, R76, -INF , P0 ;  /* 0xff8000004c767808 */ /* 0x000fe40000000000 */
[----:B------:R-:W-:Y:S02]  /*3950*/  FSEL R119, R77, -INF , P2 ;  /* 0xff8000004d777808 */ /* 0x000fe40001000000 */
[----:B------:R-:W-:Y:S02]  /*3960*/  FSEL R180, R70, -INF , P1 ;  /* 0xff80000046b47808 */ /* 0x000fe40000800000 */
[----:B------:R-:W-:Y:S02]  /*3970*/  ISETP.GT.AND P0, PT, R7, 0x29, PT ;  /* 0x000000290700780c */ /* 0x000fe40003f04270 */
[----:B------:R-:W-:Y:S02]  /*3980*/  ISETP.GT.AND P2, PT, R6, 0x30, PT ;  /* 0x000000300600780c */ /* 0x000fe40003f44270 */
[----:B------:R-:W-:-:S02]  /*3990*/  ISETP.GT.AND P1, PT, R3, RZ, PT ;  /* 0x000000ff0300720c */ /* 0x000fc40003f24270 */
[----:B------:R-:W-:Y:S02]  /*39a0*/  IMNMX R5, R8, R5, PT ;  /* 0x0000000508057217 */ /* 0x000fe40003800200 */
[----:B------:R-:W-:Y:S02]  /*39b0*/  FSEL R123, R79, -INF , P0 ;  /* 0xff8000004f7b7808 */ /* 0x000fe40000000000 */
[----:B------:R-:W-:Y:S02]  /*39c0*/  FSEL R124, R72, -INF , P2 ;  /* 0xff800000487c7808 */ /* 0x000fe40001000000 */
[----:B------:R-:W-:Y:S02]  /*39d0*/  FSEL R20, R170, -INF , P1 ;  /* 0xff800000aa147808 */ /* 0x000fe40000800000 */
[----:B------:R-:W-:Y:S02]  /*39e0*/  ISETP.GT.AND P0, PT, R6, 0x31, PT ;  /* 0x000000310600780c */ /* 0x000fe40003f04270 */
[----:B------:R-:W-:-:S02]  /*39f0*/  ISETP.GT.AND P2, PT, R7, 0x31, PT ;  /* 0x000000310700780c */ /* 0x000fc40003f44270 */
[----:B------:R-:W-:Y:S02]  /*3a00*/  ISETP.GT.AND P1, PT, R5, 0x9, PT ;  /* 0x000000090500780c */ /* 0x000fe40003f24270 */
[----:B------:R-:W-:Y:S02]  /*3a10*/  FSEL R125, R73, -INF , P0 ;  /* 0xff800000497d7808 */ /* 0x000fe40000000000 */
[----:B------:R-:W-:Y:S02]  /*3a20*/  FSEL R175, R75, -INF , P2 ;  /* 0xff8000004baf7808 */ /* 0x000fe40001000000 */
[----:B------:R-:W-:Y:S02]  /*3a30*/  FSEL R19, R133, -INF , P1 ;  /* 0xff80000085137808 */ /* 0x000fe40000800000 */
[----:B------:R-:W-:Y:S02]  /*3a40*/  ISETP.GT.AND P3, PT, R6, 0x1, PT ;  /* 0x000000010600780c */ /* 0x000fe40003f64270 */
[----:B------:R-:W-:-:S02]  /*3a50*/  ISETP.GT.AND P0, PT, R7, 0x30, PT ;  /* 0x000000300700780c */ /* 0x000fc40003f04270 */
[C---:B------:R-:W-:Y:S02]  /*3a60*/  ISETP.GT.AND P2, PT, R5.reuse, RZ, PT ;  /* 0x000000ff0500720c */ /* 0x040fe40003f44270 */
[----:B------:R-:W-:Y:S02]  /*3a70*/  ISETP.GT.AND P1, PT, R5, 0x10, PT ;  /* 0x000000100500780c */ /* 0x000fe40003f24270 */
[----:B------:R-:W-:Y:S02]  /*3a80*/  FSEL R12, R101, -INF , P3 ;  /* 0xff800000650c7808 */ /* 0x000fe40001800000 */
[----:B------:R-:W-:Y:S02]  /*3a90*/  FSEL R174, R74, -INF , P0 ;  /* 0xff8000004aae7808 */ /* 0x000fe40000000000 */
[----:B------:R-:W-:Y:S02]  /*3aa0*/  FSEL R16, R168, -INF , P2 ;  /* 0xff800000a8107808 */ /* 0x000fe40001000000 */
[----:B------:R-:W-:-:S02]  /*3ab0*/  FSEL R41, R160, -INF , P1 ;  /* 0xff800000a0297808 */ /* 0x000fc40000800000 */
[----:B------:R-:W-:Y:S02]  /*3ac0*/  ISETP.GT.AND P0, PT, R7, 0x39, PT ;  /* 0x000000390700780c */ /* 0x000fe40003f04270 */
[----:B------:R-:W-:Y:S02]  /*3ad0*/  ISETP.GT.AND P2, PT, R5, 0x8, PT ;  /* 0x000000080500780c */ /* 0x000fe40003f44270 */
[----:B------:R-:W-:Y:S02]  /*3ae0*/  ISETP.GT.AND P1, PT, R3, 0x11, PT ;  /* 0x000000110300780c */ /* 0x000fe40003f24270 */
[----:B------:R-:W-:Y:S02]  /*3af0*/  FMNMX.FTZ R8, R11, R12, !PT ;  /* 0x0000000c0b087209 */ /* 0x000fe40007810000 */
[----:B------:R-:W-:Y:S02]  /*3b00*/  FSEL R181, R71, -INF , P0 ;  /* 0xff80000047b57808 */ /* 0x000fe40000000000 */
[----:B------:R-:W-:-:S02]  /*3b10*/  FSEL R18, R132, -INF , P2 ;  /* 0xff80000084127808 */ /* 0x000fc40001000000 */
[----:B------:R-:W-:Y:S02]  /*3b20*/  FSEL R68, R163, -INF , P1 ;  /* 0xff800000a3447808 */ /* 0x000fe40000800000 */
[C---:B------:R-:W-:Y:S02]  /*3b30*/  ISETP.GT.AND P0, PT, R3.reuse, 0x1, PT ;  /* 0x000000010300780c */ /* 0x040fe40003f04270 */
[----:B------:R-:W-:Y:S02]  /*3b40*/  ISETP.GT.AND P2, PT, R3, 0x9, PT ;  /* 0x000000090300780c */ /* 0x000fe40003f44270 */
[----:B------:R-:W-:Y:S02]  /*3b50*/  ISETP.GT.AND P1, PT, R5, 0x19, PT ;  /* 0x000000190500780c */ /* 0x000fe40003f24270 */
[----:B------:R-:W-:Y:S02]  /*3b60*/  FMNMX.FTZ R8, R13, R8, !PT ;  /* 0x000000080d087209 */ /* 0x000fe40007810000 */
        /* <DEDUP_REMOVED lines=10> */
[----:B------:R-:W-:Y:S02]  /*3c10*/  ISETP.GT.AND P0, PT, R3, 0x10, PT ;  /* 0x000000100300780c */ /* 0x000fe40003f04270 */
[----:B------:R-:W-:Y:S02]  /*3c20*/  ISETP.GT.AND P2, PT, R5, 0x18, PT ;  /* 0x000000180500780c */ /* 0x000fe40003f44270 */
[----:B------:R-:W-:-:S02]  /*3c30*/  ISETP.GT.AND P1, PT, R3, 0x21, PT ;  /* 0x000000210300780c */ /* 0x000fc40003f24270 */
[----:B------:R-:W-:Y:S02]  /*3c40*/  FMNMX.FTZ R8, R15, R8, !PT ;  /* 0x000000080f087209 */ /* 0x000fe40007810000 */
[----:B------:R-:W-:Y:S02]  /*3c50*/  ISETP.GT.AND P3, PT, R6, 0x39, PT ;  /* 0x000000390600780c */ /* 0x000fe40003f64270 */
[----:B------:R-:W-:Y:S02]  /*3c60*/  FSEL R45, R162, -INF , P0 ;  /* 0xff800000a22d7808 */ /* 0x000fe40000000000 */
[----:B------:R-:W-:Y:S02]  /*3c70*/  FSEL R43, R128, -INF , P2 ;  /* 0xff800000802b7808 */ /* 0x000fe40001000000 */
[----:B------:R-:W-:Y:S02]  /*3c80*/  FSEL R113, R159, -INF , P1 ;  /* 0xff8000009f717808 */ /* 0x000fe40000800000 */
[----:B------:R-:W-:-:S02]  /*3c90*/  FMNMX.FTZ R8, R26, R8, !PT ;  /* 0x000000081a087209 */ /* 0x000fc40007810000 */
[C---:B------:R-:W-:Y:S02]  /*3ca0*/  ISETP.GT.AND P0, PT, R3.reuse, 0x18, PT ;  /* 0x000000180300780c */ /* 0x040fe40003f04270 */
[----:B------:R-:W-:Y:S02]  /*3cb0*/  ISETP.GT.AND P2, PT, R3, 0x19, PT ;  /* 0x000000190300780c */ /* 0x000fe40003f44270 */
[----:B------:R-:W-:Y:S02]  /*3cc0*/  ISETP.GT.AND P1, PT, R5, 0x29, PT ;  /* 0x000000290500780c */ /* 0x000fe40003f24270 */
[----:B------:R-:W-:Y:S02]  /*3cd0*/  FSEL R172, R69, -INF , P3 ;  /* 0xff80000045ac7808 */ /* 0x000fe40001800000 */
[----:B------:R-:W-:Y:S02]  /*3ce0*/  FMNMX.FTZ R8, R27, R8, !PT ;  /* 0x000000081b087209 */ /* 0x000fe40007810000 */
[----:B------:R-:W-:-:S02]  /*3cf0*/  FSEL R69, R130, -INF , P0 ;  /* 0xff80000082457808 */ /* 0x000fc40000000000 */
[----:B------:R-:W-:Y:S02]  /*3d00*/  FSEL R71, R131, -INF , P2 ;  /* 0xff80000083477808 */ /* 0x000fe40001000000 */
[----:B------:R-:W-:Y:S02]  /*3d10*/  FSEL R111, R89, -INF , P1 ;  /* 0xff800000596f7808 */ /* 0x000fe40000800000 */
[----:B------:R-:W-:Y:S02]  /*3d20*/  ISETP.GT.AND P2, PT, R5, 0x21, PT ;  /* 0x000000210500780c */ /* 0x000fe40003f44270 */
[----:B------:R-:W-:Y:S02]  /*3d30*/  ISETP.GT.AND P0, PT, R3, 0x20, PT ;  /* 0x000000200300780c */ /* 0x000fe40003f04270 */
[----:B------:R-:W-:Y:S02]  /*3d40*/  ISETP.GT.AND P1, PT, R5, 0x30, PT ;  /* 0x000000300500780c */ /* 0x000fe40003f24270 */
[----:B------:R-:W-:-:S02]  /*3d50*/  FMNMX.FTZ R8, R28, R8, !PT ;  /* 0x000000081c087209 */ /* 0x000fc40007810000 */
[----:B------:R-:W-:Y:S02]  /*3d60*/  FSEL R109, R157, -INF , P2 ;  /* 0xff8000009d6d7808 */ /* 0x000fe40001000000 */
[----:B------:R-:W-:Y:S02]  /*3d70*/  FSEL R112, R158, -INF , P0 ;  /* 0xff8000009e707808 */ /* 0x000fe40000000000 */
[----:B------:R-:W-:Y:S02]  /*3d80*/  FSEL R126, R148, -INF , P1 ;  /* 0xff800000947e7808 */ /* 0x000fe40000800000 */
[----:B------:R-:W-:Y:S02]  /*3d90*/  ISETP.GT.AND P2, PT, R5, 0x28, PT ;  /* 0x000000280500780c */ /* 0x000fe40003f44270 */
[C---:B------:R-:W-:Y:S02]  /*3da0*/  ISETP.GT.AND P0, PT, R3.reuse, 0x28, PT ;  /* 0x000000280300780c */ /* 0x040fe40003f04270 */
[----:B------:R-:W-:-:S02]  /*3db0*/  ISETP.GT.AND P1, PT, R3, 0x31, PT ;  /* 0x000000310300780c */ /* 0x000fc40003f24270 */
[----:B------:R-:W-:Y:S02]  /*3dc0*/  FMNMX.FTZ R8, R117, R8, !PT ;  /* 0x0000000875087209 */ /* 0x000fe40007810000 */
[----:B------:R-:W-:Y:S02]  /*3dd0*/  FSEL R110, R88, -INF , P2 ;  /* 0xff800000586e7808 */ /* 0x000fe40001000000 */
[----:B------:R-:W-:Y:S02]  /*3de0*/  FSEL R114, R90, -INF , P0 ;  /* 0xff8000005a727808 */ /* 0x000fe40000000000 */
[----:B------:R-:W-:Y:S02]  /*3df0*/  FSEL R132, R151, -INF , P1 ;  /* 0xff80000097847808 */ /* 0x000fe40000800000 */
[C---:B------:R-:W-:Y:S02]  /*3e00*/  ISETP.GT.AND P2, PT, R3.reuse, 0x29, PT ;  /* 0x000000290300780c */ /* 0x040fe40003f44270 */
[----:B------:R-:W-:-:S02]  /*3e10*/  ISETP.GT.AND P0, PT, R3, 0x30, PT ;  /* 0x000000300300780c */ /* 0x000fc40003f04270 */
[----:B------:R-:W-:Y:S02]  /*3e20*/  ISETP.GT.AND P1, PT, R3, 0x38, PT ;  /* 0x000000380300780c */ /* 0x000fe40003f24270 */
[----:B------:R-:W-:Y:S02]  /*3e30*/  FMNMX.FTZ R8, R116, R8, !PT ;  /* 0x0000000874087209 */ /* 0x000fe40007810000 */
[----:B------:R-:W-:Y:S02]  /*3e40*/  FSEL R115, R91, -INF , P2 ;  /* 0xff8000005b737808 */ /* 0x000fe40001000000 */
[----:B------:R-:W-:Y:S02]  /*3e50*/  FSEL R130, R150, -INF , P0 ;  /* 0xff80000096827808 */ /* 0x000fe40000000000 */
[----:B------:R-:W-:Y:S02]  /*3e60*/  FSEL R131, R154, -INF , P1 ;  /* 0xff8000009a837808 */ /* 0x000fe40000800000 */
[----:B------:R-:W-:-:S02]  /*3e70*/  FMNMX.FTZ R8, R118, R8, !PT ;  /* 0x0000000876087209 */ /* 0x000fc40007810000 */
[C---:B------:R-:W-:Y:S02]  /*3e80*/  ISETP.GT.AND P2, PT, R5.reuse, 0x31, PT ;  /* 0x000000310500780c */ /* 0x040fe40003f44270 */
[----:B------:R-:W-:Y:S02]  /*3e90*/  ISETP.GT.AND P0, PT, R5, 0x38, PT ;  /* 0x000000380500780c */ /* 0x000fe40003f04270 */
[----:B------:R-:W-:Y:S02]  /*3ea0*/  ISETP.GT.AND P1, PT, R3, 0x40, PT ;  /* 0x000000400300780c */ /* 0x000fe40003f24270 */
[----:B------:R-:W-:Y:S02]  /*3eb0*/  FMNMX.FTZ R8, R119, R8, !PT ;  /* 0x0000000877087209 */ /* 0x000fe40007810000 */
[----:B------:R-:W-:Y:S02]  /*3ec0*/  FSEL R127, R149, -INF , P2 ;  /* 0xff800000957f7808 */ /* 0x000fe40001000000 */
[----:B------:R-:W-:-:S02]  /*3ed0*/  FSEL R128, R152, -INF , P0 ;  /* 0xff80000098807808 */ /* 0x000fc40000000000 */
[----:B------:R-:W-:Y:S02]  /*3ee0*/  FSEL R168, R146, -INF , P1 ;  /* 0xff80000092a87808 */ /* 0x000fe40000800000 */
[----:B------:R-:W-:Y:S02]  /*3ef0*/  ISETP.GT.AND P2, PT, R5, 0x39, PT ;  /* 0x000000390500780c */ /* 0x000fe40003f44270 */
[----:B------:R-:W-:Y:S02]  /*3f00*/  ISETP.GT.AND P0, PT, R3, 0x39, PT ;  /* 0x000000390300780c */ /* 0x000fe40003f04270 */
[----:B------:R-:W-:Y:S02]  /*3f10*/  ISETP.GT.AND P1, PT, R6, 0x41, PT ;  /* 0x000000410600780c */ /* 0x000fe40003f24270 */
[----:B------:R-:W-:Y:S02]  /*3f20*/  FMNMX.FTZ R8, R124, R8, !PT ;  /* 0x000000087c087209 */ /* 0x000fe40007810000 */
[----:B------:R-:W-:-:S02]  /*3f30*/  FSEL R129, R153, -INF , P2 ;  /* 0xff80000099817808 */ /* 0x000fc40001000000 */
[----:B------:R-:W-:Y:S02]  /*3f40*/  FSEL R133, R155, -INF , P0 ;  /* 0xff8000009b857808 */ /* 0x000fe40000000000 */
[----:B------:R-:W-:Y:S02]  /*3f50*/  FSEL R138, R65, -INF , P1 ;  /* 0xff800000418a7808 */ /* 0x000fe40000800000 */
[C---:B------:R-:W-:Y:S02]  /*3f60*/  ISETP.GT.AND P0, PT, R5.reuse, 0x40, PT ;  /* 0x000000400500780c */ /* 0x040fe40003f04270 */
[----:B------:R-:W-:Y:S02]  /*3f70*/  ISETP.GT.AND P2, PT, R5, 0x41, PT ;  /* 0x000000410500780c */ /* 0x000fe40003f44270 */
[----:B------:R-:W-:Y:S02]  /*3f80*/  ISETP.GT.AND P1, PT, R6, 0x50, PT ;  /* 0x000000500600780c */ /* 0x000fe40003f24270 */
[----:B------:R-:W-:-:S02]  /*3f90*/  FMNMX.FTZ R8, R125, R8, !PT ;  /* 0x000000087d087209 */ /* 0x000fc40007810000 */
[----:B------:R-:W-:Y:S02]  /*3fa0*/  ISETP.GT.AND P3, PT, R5, 0x1, PT ;  /* 0x000000010500780c */ /* 0x000fe40003f64270 */
[----:B------:R-:W-:Y:S02]  /*3fb0*/  FSEL R156, R144, -INF , P0 ;  /* 0xff800000909c7808 */ /* 0x000fe40000000000 */
[----:B------:R-:W-:Y:S02]  /*3fc0*/  FSEL R157, R145, -INF , P2 ;  /* 0xff800000919d7808 */ /* 0x000fe40001000000 */
[----:B------:R-:W-:Y:S02]  /*3fd0*/  FSEL R160, R56, -INF , P1 ;  /* 0xff80000038a07808 */ /* 0x000fe40000800000 */
[----:B------:R-:W-:Y:S02]  /*3fe0*/  ISETP.GT.AND P0, PT, R3, 0x41, PT ;  /* 0x000000410300780c */ /* 0x000fe40003f04270 */
[----:B------:R-:W-:-:S02]  /*3ff0*/  ISETP.GT.AND P2, PT, R6, 0x40, PT ;  /* 0x000000400600780c */ /* 0x000fc40003f44270 */
[----:B------:R-:W-:Y:S02]  /*4000*/  ISETP.GT.AND P1, PT, R6, 0x59, PT ;  /* 0x000000590600780c */ /* 0x000fe40003f24270 */
[----:B------:R-:W-:Y:S02]  /*4010*/  FMNMX.FTZ R8, R173, R8, !PT ;  /* 0x00000008ad087209 */ /* 0x000fe40007810000 */
[----:B------:R-:W-:Y:S02]  /*4020*/  FSEL R17, R169, -INF , P3 ;  /* 0xff800000a9117808 */ /* 0x000fe40001800000 */
[----:B------:R-:W-:Y:S02]  /*4030*/  FSEL R169, R147, -INF , P0 ;  /* 0xff80000093a97808 */ /* 0x000fe40000000000 */
[----:B------:R-:W-:Y:S02]  /*4040*/  FSEL R134, R64, -INF , P2 ;  /* 0xff80000040867808 */ /* 0x000fe40001000000 */
[----:B------:R-:W-:-:S02]  /*4050*/  FSEL R195, R53, -INF , P1 ;  /* 0xff80000035c37808 */ /* 0x000fc40000800000 */
[----:B------:R-:W-:Y:S02]  /*4060*/  FMNMX.FTZ R8, R172, R8, !PT ;  /* 0x00000008ac087209 */ /* 0x000fe40007810000 */
[C---:B------:R-:W-:Y:S02]  /*4070*/  ISETP.GT.AND P0, PT, R6.reuse, 0x48, PT ;  /* 0x000000480600780c */ /* 0x040fe40003f04270 */
[----:B------:R-:W-:Y:S02]  /*4080*/  ISETP.GT.AND P2, PT, R6, 0x49, PT ;  /* 0x000000490600780c */ /* 0x000fe40003f44270 */
[----:B------:R-:W-:Y:S02]  /*4090*/  ISETP.GT.AND P1, PT, R5, 0x48, PT ;  /* 0x000000480500780c */ /* 0x000fe40003f24270 */
[----:B------:R-:W-:Y:S02]  /*40a0*/  FMNMX.FTZ R9, R16, R17, !PT ;  /* 0x0000001110097209 */ /* 0x000fe40007810000 */
        /* <DEDUP_REMOVED lines=11> */
[----:B------:R-:W-:Y:S01]  /*4160*/  FSEL R159, R166, -INF , P1 ;  /* 0xff800000a69f7808 */ /* 0x000fe20000800000 */
[----:B------:R-:W-:Y:S01]  /*4170*/  IMAD.MOV.U32 R164, RZ, RZ, R22 ;  /* 0x000000ffffa47224 */ /* 0x000fe200078e0016 */
        /* <DEDUP_REMOVED lines=20> */
[----:B------:R-:W-:Y:S02]  /*42c0*/  ISETP.GT.AND P0, PT, R5, 0x49, PT ;  /* 0x000000490500780c */ /* 0x000fe40003f04270 */
[----:B------:R-:W-:Y:S02]  /*42d0*/  FMNMX.FTZ R9, R45, R9, !PT ;  /* 0x000000092d097209 */ /* 0x000fe40007810000 */
[----:B------:R-:W-:Y:S02]  /*42e0*/  FMNMX.FTZ R8, R109, R8, !PT ;  /* 0x000000086d087209 */ /* 0x000fe40007810000 */
[----:B------:R-:W-:Y:S02]  /*42f0*/  FSEL R193, R37, -INF , P3 ;  /* 0xff80000025c17808 */ /* 0x000fe40001800000 */
[----:B------:R-:W-:-:S02]  /*4300*/  FMNMX.FTZ R6, R192, R6, !PT ;  /* 0x00000006c0067209 */ /* 0x000fc40007810000 */
[----:B------:R-:W-:Y:S02]  /*4310*/  FSEL R155, R165, -INF , P0 ;  /* 0xff800000a59b7808 */ /* 0x000fe40000000000 */
[----:B------:R-:W-:Y:S02]  /*4320*/  FMNMX.FTZ R9, R68, R9, !PT ;  /* 0x0000000944097209 */ /* 0x000fe40007810000 */
[----:B------:R-:W-:Y:S02]  /*4330*/  ISETP.GT.AND P0, PT, R3, 0x49, PT ;  /* 0x000000490300780c */ /* 0x000fe40003f04270 */
[----:B------:R-:W-:Y:S02]  /*4340*/  FMNMX.FTZ R8, R110, R8, !PT ;  /* 0x000000086e087209 */ /* 0x000fe40007810000 */
[----:B------:R-:W-:Y:S02]  /*4350*/  FSEL R166, R32, -INF , P2 ;  /* 0xff80000020a67808 */ /* 0x000fe40001000000 */
[----:B------:R-:W-:-:S02]  /*4360*/  FMNMX.FTZ R6, R193, R6, !PT ;  /* 0x00000006c1067209 */ /* 0x000fc40007810000 */
[----:B------:R-:W-:Y:S02]  /*4370*/  FMNMX.FTZ R9, R69, R9, !PT ;  /* 0x0000000945097209 */ /* 0x000fe40007810000 */
[----:B------:R-:W-:Y:S02]  /*4380*/  FSEL R158, R167, -INF , P0 ;  /* 0xff800000a79e7808 */ /* 0x000fe40000000000 */
[----:B------:R-:W-:Y:S02]  /*4390*/  FMNMX.FTZ R8, R111, R8, !PT ;  /* 0x000000086f087209 */ /* 0x000fe40007810000 */
[----:B------:R-:W-:Y:S02]  /*43a0*/  FSEL R167, R33, -INF , P1 ;  /* 0xff80000021a77808 */ /* 0x000fe40000800000 */
[----:B------:R-:W-:Y:S02]  /*43b0*/  FMNMX.FTZ R6, R166, R6, !PT ;  /* 0x00000006a6067209 */ /* 0x000fe40007810000 */
[----:B------:R-:W-:-:S02]  /*43c0*/  FMNMX.FTZ R9, R71, R9, !PT ;  /* 0x0000000947097209 */ /* 0x000fc40007810000 */
[----:B------:R-:W-:Y:S02]  /*43d0*/  FMNMX.FTZ R8, R126, R8, !PT ;  /* 0x000000087e087209 */ /* 0x000fe40007810000 */
[----:B------:R-:W-:Y:S02]  /*43e0*/  FMNMX.FTZ R6, R167, R6, !PT ;  /* 0x00000006a7067209 */ /* 0x000fe40007810000 */
[----:B------:R-:W-:Y:S02]  /*43f0*/  FMNMX.FTZ R9, R112, R9, !PT ;  /* 0x0000000970097209 */ /* 0x000fe40007810000 */
[----:B------:R-:W-:Y:S01]  /*4400*/  FMNMX.FTZ R8, R127, R8, !PT ;  /* 0x000000087f087209 */ /* 0x000fe20007810000 */
[----:B------:R-:W1:Y:S01]  /*4410*/  SHFL.BFLY PT, R10, R6, 0x2, 0x1f ;  /* 0x0c401f00060a7f89 */ /* 0x000e6200000e0000 */
[----:B------:R-:W-:Y:S02]  /*4420*/  ISETP.GT.AND P0, PT, R5, 0x50, PT ;  /* 0x000000500500780c */ /* 0x000fe40003f04270 */
[----:B------:R-:W-:-:S02]  /*4430*/  FMNMX.FTZ R9, R113, R9, !PT ;  /* 0x0000000971097209 */ /* 0x000fc40007810000 */
[----:B------:R-:W-:Y:S02]  /*4440*/  FMNMX.FTZ R8, R128, R8, !PT ;  /* 0x0000000880087209 */ /* 0x000fe40007810000 */
[----:B------:R-:W-:Y:S02]  /*4450*/  FSEL R204, R140, -INF , P0 ;  /* 0xff8000008ccc7808 */ /* 0x000fe40000000000 */
[----:B------:R-:W-:Y:S02]  /*4460*/  FMNMX.FTZ R9, R114, R9, !PT ;  /* 0x0000000972097209 */ /* 0x000fe40007810000 */
[----:B------:R-:W-:Y:S02]  /*4470*/  ISETP.GT.AND P0, PT, R3, 0x51, PT ;  /* 0x000000510300780c */ /* 0x000fe40003f04270 */
[----:B------:R-:W-:Y:S02]  /*4480*/  FMNMX.FTZ R8, R129, R8, !PT ;  /* 0x0000000881087209 */ /* 0x000fe40007810000 */
[----:B------:R-:W-:-:S02]  /*4490*/  FMNMX.FTZ R9, R115, R9, !PT ;  /* 0x0000000973097209 */ /* 0x000fc40007810000 */
[----:B------:R-:W-:Y:S02]  /*44a0*/  FSEL R212, R143, -INF , P0 ;  /* 0xff8000008fd47808 */ /* 0x000fe40000000000 */
[----:B------:R-:W-:Y:S02]  /*44b0*/  FMNMX.FTZ R8, R156, R8, !PT ;  /* 0x000000089c087209 */ /* 0x000fe40007810000 */
[----:B------:R-:W-:Y:S02]  /*44c0*/  ISETP.GT.AND P1, PT, R3, 0x50, PT ;  /* 0x000000500300780c */ /* 0x000fe40003f24270 */
[----:B------:R-:W-:Y:S02]  /*44d0*/  ISETP.GT.AND P0, PT, R5, 0x60, PT ;  /* 0x000000600500780c */ /* 0x000fe40003f04270 */
[----:B------:R-:W-:Y:S02]  /*44e0*/  FMNMX.FTZ R9, R130, R9, !PT ;  /* 0x0000000982097209 */ /* 0x000fe40007810000 */
[----:B------:R-:W-:-:S02]  /*44f0*/  FMNMX.FTZ R8, R157, R8, !PT ;  /* 0x000000089d087209 */ /* 0x000fc40007810000 */
[----:B------:R-:W-:Y:S02]  /*4500*/  FSEL R210, R142, -INF , P1 ;  /* 0xff8000008ed27808 */ /* 0x000fe40000800000 */
[----:B------:R-:W-:Y:S02]  /*4510*/  FSEL R198, R184, -INF , P0 ;  /* 0xff800000b8c67808 */ /* 0x000fe40000000000 */
[C---:B------:R-:W-:Y:S02]  /*4520*/  ISETP.GT.AND P2, PT, R5.reuse, 0x51, PT ;  /* 0x000000510500780c */ /* 0x040fe40003f44270 */
[----:B------:R-:W-:Y:S02]  /*4530*/  ISETP.GT.AND P1, PT, R5, 0x59, PT ;  /* 0x000000590500780c */ /* 0x000fe40003f24270 */
[----:B------:R-:W-:Y:S02]  /*4540*/  ISETP.GT.AND P0, PT, R3, 0x58, PT ;  /* 0x000000580300780c */ /* 0x000fe40003f04270 */
[----:B------:R-:W-:-:S02]  /*4550*/  FMNMX.FTZ R9, R132, R9, !PT ;  /* 0x0000000984097209 */ /* 0x000fc40007810000 */
[----:B------:R-:W-:Y:S02]  /*4560*/  FMNMX.FTZ R8, R154, R8, !PT ;  /* 0x000000089a087209 */ /* 0x000fe40007810000 */
        /* <DEDUP_REMOVED lines=10> */
[----:B-1----:R-:W-:-:S02]  /*4610*/  FMNMX.FTZ R10, R10, R6, !PT ;  /* 0x000000060a0a7209 */ /* 0x002fc40007810000 */
[----:B------:R-:W-:Y:S02]  /*4620*/  FMNMX.FTZ R6, R133, R9, !PT ;  /* 0x0000000985067209 */ /* 0x000fe40007810000 */
[----:B------:R-:W-:Y:S01]  /*4630*/  FMNMX.FTZ R5, R204, R5, !PT ;  /* 0x00000005cc057209 */ /* 0x000fe20007810000 */
[----:B------:R-:W1:Y:S01]  /*4640*/  SHFL.BFLY PT, R137, R10, 0x1, 0x1f ;  /* 0x0c201f000a897f89 */ /* 0x000e6200000e0000 */
        /* <DEDUP_REMOVED lines=25> */
[----:B------:R-:W-:Y:S02]  /*47e0*/  FSEL R208, R179, -INF , P2 ;  /* 0xff800000b3d07808 */ /* 0x000fe40001000000 */
[----:B------:R-:W-:Y:S02]  /*47f0*/  FMNMX.FTZ R135, R251, R135, !PT ;  /* 0x00000087fb877209 */ /* 0x000fe40007810000 */
[----:B------:R-:W-:-:S02]  /*4800*/  FMNMX.FTZ R5, R121, R8, !PT ;  /* 0x0000000879057209 */ /* 0x000fc40007810000 */
[C---:B------:R-:W-:Y:S02]  /*4810*/  ISETP.GT.AND P3, PT, R3.reuse, 0x60, PT ;  /* 0x000000600300780c */ /* 0x040fe40003f64270 */
[C---:B------:R-:W-:Y:S02]  /*4820*/  ISETP.GT.AND P2, PT, R3.reuse, 0x61, PT ;  /* 0x000000610300780c */ /* 0x040fe40003f44270 */
[C---:B------:R-:W-:Y:S02]  /*4830*/  ISETP.GT.AND P1, PT, R3.reuse, 0x68, PT ;  /* 0x000000680300780c */ /* 0x040fe40003f24270 */
[----:B------:R-:W-:Y:S02]  /*4840*/  ISETP.GT.AND P0, PT, R3, 0x69, PT ;  /* 0x000000690300780c */ /* 0x000fe40003f04270 */
[----:B------:R-:W-:Y:S02]  /*4850*/  FMNMX.FTZ R3, R208, R6, !PT ;  /* 0x00000006d0037209 */ /* 0x000fe40007810000 */
[----:B------:R-:W2:Y:S01]  /*4860*/  SHFL.BFLY PT, R6, R135, 0x2, 0x1f ;  /* 0x0c401f0087067f89 */ /* 0x000ea200000e0000 */
[----:B------:R-:W-:-:S02]  /*4870*/  FMNMX.FTZ R5, R122, R5, !PT ;  /* 0x000000057a057209 */ /* 0x000fc40007810000 */
[----:B------:R-:W-:Y:S02]  /*4880*/  FSEL R225, R186, -INF , P3 ;  /* 0xff800000bae17808 */ /* 0x000fe40001800000 */
[----:B------:R-:W-:Y:S02]  /*4890*/  FMNMX.FTZ R5, R123, R5, !PT ;  /* 0x000000057b057209 */ /* 0x000fe40007810000 */
[----:B------:R-:W-:Y:S02]  /*48a0*/  FSEL R223, R187, -INF , P2 ;  /* 0xff800000bbdf7808 */ /* 0x000fe40001000000 */
[----:B------:R-:W-:Y:S02]  /*48b0*/  FMNMX.FTZ R5, R174, R5, !PT ;  /* 0x00000005ae057209 */ /* 0x000fe40007810000 */
[----:B------:R-:W-:Y:S02]  /*48c0*/  FMNMX.FTZ R3, R225, R3, !PT ;  /* 0x00000003e1037209 */ /* 0x000fe40007810000 */
[----:B------:R-:W-:-:S02]  /*48d0*/  FMNMX.FTZ R5, R175, R5, !PT ;  /* 0x00000005af057209 */ /* 0x000fc40007810000 */
[----:B------:R-:W-:Y:S02]  /*48e0*/  FSEL R252, R190, -INF , P1 ;  /* 0xff800000befc7808 */ /* 0x000fe40000800000 */
[----:B------:R-:W-:Y:S01]  /*48f0*/  FSEL R151, R191, -INF , P0 ;  /* 0xff800000bf977808 */ /* 0x000fe20000000000 */
[----:B------:R-:W-:Y:S01]  /*4900*/  IMAD.MOV.U32 R191, RZ, RZ, R106 ;  /* 0x000000ffffbf7224 */ /* 0x000fe200078e006a */
[----:B------:R-:W-:Y:S02]  /*4910*/  FMNMX.FTZ R3, R223, R3, !PT ;  /* 0x00000003df037209 */ /* 0x000fe40007810000 */
[C---:B------:R-:W-:Y:S02]  /*4920*/  ISETP.GT.AND P1, PT, R7.reuse, 0x40, PT ;  /* 0x000000400700780c */ /* 0x040fe40003f24270 */
[----:B------:R-:W-:Y:S02]  /*4930*/  ISETP.GT.AND P0, PT, R7, 0x41, PT ;  /* 0x000000410700780c */ /* 0x000fe40003f04270 */
[----:B------:R-:W-:-:S02]  /*4940*/  FMNMX.FTZ R5, R180, R5, !PT ;  /* 0x00000005b4057209 */ /* 0x000fc40007810000 */
[----:B------:R-:W-:Y:S02]  /*4950*/  FMNMX.FTZ R3, R252, R3, !PT ;  /* 0x00000003fc037209 */ /* 0x000fe40007810000 */
[----:B------:R-:W-:Y:S02]  /*4960*/  FSEL R139, R66, -INF , P1 ;  /* 0xff800000428b7808 */ /* 0x000fe40000800000 */
[----:B------:R-:W-:Y:S02]  /*4970*/  FSEL R140, R67, -INF , P0 ;  /* 0xff800000438c7808 */ /* 0x000fe40000000000 */
[----:B-1----:R-:W-:Y:S02]  /*4980*/  FMNMX.FTZ R137, R10, R137, !PT ;  /* 0x000000890a897209 */ /* 0x002fe40007810000 */
[----:B------:R-:W-:Y:S02]  /*4990*/  FMNMX.FTZ R5, R181, R5, !PT ;  /* 0x00000005b5057209 */ /* 0x000fe40007810000 */
[----:B------:R-:W-:-:S02]  /*49a0*/  ISETP.GT.AND P0, PT, R7, 0x49, PT ;  /* 0x000000490700780c */ /* 0x000fc40003f04270 */
[----:B------:R-:W-:Y:S02]  /*49b0*/  FMNMX.FTZ R3, R151, R3, !PT ;  /* 0x0000000397037209 */ /* 0x000fe40007810000 */
[----:B------:R-:W-:Y:S02]  /*49c0*/  ISETP.GT.AND P1, PT, R7, 0x48, PT ;  /* 0x000000480700780c */ /* 0x000fe40003f24270 */
[----:B--2---:R-:W-:Y:S01]  /*49d0*/  FMNMX.FTZ R135, R135, R6, !PT ;  /* 0x0000000687877209 */ /* 0x004fe20007810000 */
[----:B------:R-:W-:Y:S01]  /*49e0*/  FMUL.FTZ R6, R137, c[0x0][0x2d0] ;  /* 0x0000b40089067a20 */ /* 0x000fe20000410000 */
[----:B------:R-:W-:Y:S01]  /*49f0*/  FMNMX.FTZ R5, R139, R5, !PT ;  /* 0x000000058b057209 */ /* 0x000fe20007810000 */
[----:B------:R-:W1:Y:S01]  /*4a00*/  SHFL.BFLY PT, R9, R3, 0x2, 0x1f ;  /* 0x0c401f0003097f89 */ /* 0x000e6200000e0000 */
[----:B------:R-:W-:Y:S02]  /*4a10*/  FSEL R142, R63, -INF , P0 ;  /* 0xff8000003f8e7808 */ /* 0x000fe40000000000 */
[----:B------:R-:W-:Y:S01]  /*4a20*/  FSETP.NEU.FTZ.AND P0, PT, R137, -INF , PT ;  /* 0xff8000008900780b */ /* 0x000fe20003f1d000 */
[----:B------:R-:W2:Y:S01]  /*4a30*/  SHFL.BFLY PT, R10, R135, 0x1, 0x1f ;  /* 0x0c201f00870a7f89 */ /* 0x000ea200000e0000 */
[----:B------:R-:W-:-:S02]  /*4a40*/  FSEL R141, R62, -INF , P1 ;  /* 0xff8000003e8d7808 */ /* 0x000fc40000800000 */
[----:B------:R-:W-:Y:S02]  /*4a50*/  FMNMX.FTZ R5, R140, R5, !PT ;  /* 0x000000058c057209 */ /* 0x000fe40007810000 */
[----:B------:R-:W-:Y:S02]  /*4a60*/  FSEL R6, R6, RZ, P0 ;  /* 0x000000ff06067208 */ /* 0x000fe40000000000 */
[----:B------:R-:W-:Y:S02]  /*4a70*/  ISETP.GT.AND P2, PT, R7, 0x50, PT ;  /* 0x000000500700780c */ /* 0x000fe40003f44270 */
[----:B------:R-:W-:Y:S01]  /*4a80*/  FMNMX.FTZ R5, R141, R5, !PT ;  /* 0x000000058d057209 */ /* 0x000fe20007810000 */
[----:B------:R-:W-:Y:S01]  /*4a90*/  FFMA.FTZ R8, R11, c[0x0][0x2d0], -R6 ;  /* 0x0000b4000b087a23 */ /* 0x000fe20000010806 */
[----:B------:R-:W-:Y:S02]  /*4aa0*/  ISETP.GT.AND P1, PT, R7, 0x51, PT ;  /* 0x000000510700780c */ /* 0x000fe40003f24270 */
[----:B------:R-:W-:Y:S01]  /*4ab0*/  FSEL R170, R58, -INF , P2 ;  /* 0xff8000003aaa7808 */ /* 0x000fe20001000000 */
[----:B------:R3:W-:Y:S01]  /*4ac0*/  MUFU.EX2 R163, R8 ;  /* 0x0000000800a37308 */ /* 0x0007e20000000800 */
[----:B------:R-:W-:-:S02]  /*4ad0*/  FMNMX.FTZ R5, R142, R5, !PT ;  /* 0x000000058e057209 */ /* 0x000fc40007810000 */
[----:B------:R-:W-:Y:S02]  /*4ae0*/  FSEL R182, R59, -INF , P1 ;  /* 0xff8000003bb67808 */ /* 0x000fe40000800000 */
[C---:B------:R-:W-:Y:S02]  /*4af0*/  ISETP.GT.AND P1, PT, R7.reuse, 0x58, PT ;  /* 0x000000580700780c */ /* 0x040fe40003f24270 */
[----:B------:R-:W-:Y:S02]  /*4b00*/  ISETP.GT.AND P0, PT, R7, 0x59, PT ;  /* 0x000000590700780c */ /* 0x000fe40003f04270 */
[----:B------:R-:W-:Y:S02]  /*4b10*/  FSEL R183, R54, -INF , P1 ;  /* 0xff80000036b77808 */ /* 0x000fe40000800000 */
[----:B------:R-:W-:Y:S02]  /*4b20*/  FSEL R184, R55, -INF , P0 ;  /* 0xff80000037b87808 */ /* 0x000fe40000000000 */
[----:B------:R-:W-:-:S02]  /*4b30*/  ISETP.GT.AND P1, PT, R7, 0x60, PT ;  /* 0x000000600700780c */ /* 0x000fc40003f24270 */
[----:B------:R-:W-:Y:S02]  /*4b40*/  ISETP.GT.AND P0, PT, R7, 0x61, PT ;  /* 0x000000610700780c */ /* 0x000fe40003f04270 */
[----:B---3--:R-:W-:Y:S01]  /*4b50*/  FMNMX.FTZ R8, R170, R5, !PT ;  /* 0x00000005aa087209 */ /* 0x008fe20007810000 */
[----:B------:R-:W-:Y:S01]  /*4b60*/  FFMA.FTZ R5, R12, c[0x0][0x2d0], -R6 ;  /* 0x0000b4000c057a23 */ /* 0x000fe20000010806 */
[----:B------:R-:W-:Y:S02]  /*4b70*/  FSEL R227, R38, -INF , P1 ;  /* 0xff80000026e37808 */ /* 0x000fe40000800000 */
[----:B------:R-:W-:Y:S01]  /*4b80*/  FMNMX.FTZ R8, R182, R8, !PT ;  /* 0x00000008b6087209 */ /* 0x000fe20007810000 */
[----:B------:R3:W4:Y:S01]  /*4b90*/  MUFU.EX2 R162, R5 ;  /* 0x0000000500a27308 */ /* 0x0007220000000800 */
[----:B-1----:R-:W-:Y:S02]  /*4ba0*/  FMNMX.FTZ R3, R3, R9, !PT ;  /* 0x0000000903037209 */ /* 0x002fe40007810000 */
[----:B------:R-:W-:-:S02]  /*4bb0*/  FSEL R226, R39, -INF , P0 ;  /* 0xff80000027e27808 */ /* 0x000fc40000000000 */
[C---:B------:R-:W-:Y:S01]  /*4bc0*/  ISETP.GT.AND P0, PT, R7.reuse, 0x68, PT ;  /* 0x000000680700780c */ /* 0x040fe20003f04270 */
[----:B------:R-:W1:Y:S01]  /*4bd0*/  SHFL.BFLY PT, R70, R3, 0x1, 0x1f ;  /* 0x0c201f0003467f89 */ /* 0x000e6200000e0000 */
[----:B------:R-:W-:Y:S02]  /*4be0*/  ISETP.GT.AND P1, PT, R7, 0x69, PT ;  /* 0x000000690700780c */ /* 0x000fe40003f24270 */
[----:B------:R-:W-:Y:S01]  /*4bf0*/  FSEL R217, R34, -INF , P0 ;  /* 0xff80000022d97808 */ /* 0x000fe20000000000 */
[----:B------:R-:W-:Y:S01]  /*4c00*/  LDSM.16.MT88.4 R36, [R231+0x100] ;  /* 0x00010000e724783b */ /* 0x000fe20000004200 */
[----:B--2---:R-:W-:Y:S02]  /*4c10*/  FMNMX.FTZ R135, R135, R10, !PT ;  /* 0x0000000a87877209 */ /* 0x004fe40007810000 */
[----:B------:R-:W-:Y:S02]  /*4c20*/  FSEL R187, R35, -INF , P1 ;  /* 0xff80000023bb7808 */ /* 0x000fe40000800000 */
[C---:B------:R-:W-:Y:S01]  /*4c30*/  FSETP.NEU.FTZ.AND P0, PT, R135.reuse, -INF , PT ;  /* 0xff8000008700780b */ /* 0x040fe20003f1d000 */
[----:B------:R-:W-:Y:S01]  /*4c40*/  FMUL.FTZ R9, R135, c[0x0][0x2d0] ;  /* 0x0000b40087097a20 */ /* 0x000fe20000410000 */
[----:B---3--:R-:W-:Y:S01]  /*4c50*/  FMNMX.FTZ R5, R183, R8, !PT ;  /* 0x00000008b7057209 */ /* 0x008fe20007810000 */
[----:B------:R-:W-:Y:S01]  /*4c60*/  FFMA.FTZ R8, R13, c[0x0][0x2d0], -R6 ;  /* 0x0000b4000d087a23 */ /* 0x000fe20000010806 */
[----:B------:R-:W-:Y:S01]  /*4c70*/  LDSM.16.MT88.4 R32, [R230+0x100] ;  /* 0x00010000e620783b */ /* 0x000fe20000004200 */
[----:B----4-:R-:W-:-:S02]  /*4c80*/  F2FP.BF16.PACK_AB R12, R162, R163 ;  /* 0x000000a3a20c723e */ /* 0x010fc400000010ff */
[----:B------:R-:W-:Y:S01]  /*4c90*/  FMNMX.FTZ R5, R184, R5, !PT ;  /* 0x00000005b8057209 */ /* 0x000fe20007810000 */
[----:B------:R2:W-:Y:S01]  /*4ca0*/  MUFU.EX2 R199, R8 ;  /* 0x0000000800c77308 */ /* 0x0005e20000000800 */
[----:B-1----:R-:W-:Y:S02]  /*4cb0*/  FMNMX.FTZ R70, R70, R3, !PT ;  /* 0x0000000346467209 */ /* 0x002fe40007810000 */
[----:B--2---:R-:W-:Y:S01]  /*4cc0*/  FMNMX.FTZ R8, R227, R5, !PT ;  /* 0x00000005e3087209 */ /* 0x004fe20007810000 */
[----:B------:R-:W-:-:S03]  /*4cd0*/  FFMA.FTZ R5, R14, c[0x0][0x2d0], -R6 ;  /* 0x0000b4000e057a23 */ /* 0x000fc60000010806 */
[----:B------:R-:W-:Y:S01]  /*4ce0*/  FMNMX.FTZ R7, R226, R8, !PT ;  /* 0x00000008e2077209 */ /* 0x000fe20007810000 */
[----:B------:R1:W2:Y:S03]  /*4cf0*/  MUFU.EX2 R228, R5 ;  /* 0x0000000500e47308 */ /* 0x0002a60000000800 */
[----:B------:R-:W-:Y:S01]  /*4d00*/  FMNMX.FTZ R8, R217, R7, !PT ;  /* 0x00000007d9087209 */ /* 0x000fe20007810000 */
[----:B------:R-:W-:-:S04]  /*4d10*/  FFMA.FTZ R7, R15, c[0x0][0x2d0], -R6 ;  /* 0x0000b4000f077a23 */ /* 0x000fc80000010806 */
[----:B------:R3:W-:Y:S01]  /*4d20*/  MUFU.EX2 R190, R7 ;  /* 0x0000000700be7308 */ /* 0x0007e20000000800 */
[----:B-1----:R-:W-:Y:S02]  /*4d30*/  FSEL R5, R9, RZ, P0 ;  /* 0x000000ff09057208 */ /* 0x002fe40000000000 */
[----:B------:R-:W-:Y:S02]  /*4d40*/  FSETP.NEU.FTZ.AND P0, PT, R70, -INF , PT ;  /* 0xff8000004600780b */ /* 0x000fe40003f1d000 */
[----:B--2---:R-:W-:Y:S01]  /*4d50*/  F2FP.BF16.PACK_AB R14, R228, R199 ;  /* 0x000000c7e40e723e */ /* 0x004fe200000010ff */
[--C-:B------:R-:W-:Y:S01]  /*4d60*/  FFMA.FTZ R3, R17, c[0x0][0x2d0], -R5.reuse ;  /* 0x0000b40011037a23 */ /* 0x100fe20000010805 */
[----:B---3--:R-:W-:Y:S01]  /*4d70*/  FMNMX.FTZ R7, R187, R8, !PT ;  /* 0x00000008bb077209 */ /* 0x008fe20007810000 */
        /* <DEDUP_REMOVED lines=13> */
[----:B------:R1:W3:Y:S01]  /*4e50*/  MUFU.EX2 R189, R8 ;  /* 0x0000000800bd7308 */ /* 0x0002e20000000800 */
[----:B--2---:R-:W-:-:S07]  /*4e60*/  FFMA.FTZ R0, R24, c[0x0][0x2d0], -R3 ;  /* 0x0000b40018007a23 */ /* 0x004fce0000010803 */
[----:B------:R2:W-:Y:S01]  /*4e70*/  MUFU.EX2 R165, R0 ;  /* 0x0000000000a57308 */ /* 0x0005e20000000800 */
[--C-:B-1----:R-:W-:Y:S01]  /*4e80*/  FFMA.FTZ R8, R20, c[0x0][0x2d0], -R3.reuse ;  /* 0x0000b40014087a23 */ /* 0x102fe20000010803 */
[----:B---3--:R-:W-:Y:S01]  /*4e90*/  F2FP.BF16.PACK_AB R10, R189, R234 ;  /* 0x000000eabd0a723e */ /* 0x008fe200000010ff */
[----:B------:R-:W-:Y:S05]  /*4ea0*/  LDSM.16.MT88.4 R20, [R229+0x100] ;  /* 0x00010000e514783b */ /* 0x000fea0000004200 */
[----:B------:R1:W3:Y:S01]  /*4eb0*/  MUFU.EX2 R194, R8 ;  /* 0x0000000800c27308 */ /* 0x0002e20000000800 */
[----:B--2---:R-:W-:-:S07]  /*4ec0*/  FFMA.FTZ R0, R25, c[0x0][0x2d0], -R3 ;  /* 0x0000b40019007a23 */ /* 0x004fce0000010803 */
[----:B------:R2:W4:Y:S01]  /*4ed0*/  MUFU.EX2 R197, R0 ;  /* 0x0000000000c57308 */ /* 0x0005220000000800 */
[----:B-1----:R-:W1:Y:S01]  /*4ee0*/  SHFL.BFLY PT, R8, R7, 0x1, 0x1f ;  /* 0x0c201f0007087f89 */ /* 0x002e6200000e0000 */
[----:B---3--:R-:W-:Y:S01]  /*4ef0*/  F2FP.BF16.PACK_AB R9, R148, R194 ;  /* 0x000000c29409723e */ /* 0x008fe200000010ff */
[----:B--2---:R-:W-:Y:S01]  /*4f00*/  FFMA.FTZ R0, R26, c[0x0][0x2d0], -R6 ;  /* 0x0000b4001a007a23 */ /* 0x004fe20000010806 */
[----:B----4-:R-:W-:-:S04]  /*4f10*/  F2FP.BF16.PACK_AB R11, R197, R165 ;  /* 0x000000a5c50b723e */ /* 0x010fc800000010ff */
[----:B------:R2:W-:Y:S01]  /*4f20*/  MUFU.EX2 R196, R0 ;  /* 0x0000000000c47308 */ /* 0x0005e20000000800 */
[----:B-1----:R-:W-:Y:S01]  /*4f30*/  FMNMX.FTZ R136, R7, R8, !PT ;  /* 0x0000000807887209 */ /* 0x002fe20007810000 */
[----:B------:R-:W-:Y:S02]  /*4f40*/  IMAD.MOV.U32 R7, RZ, RZ, R46 ;  /* 0x000000ffff077224 */ /* 0x000fe400078e002e */
[--C-:B--2---:R-:W-:Y:S01]  /*4f50*/  FFMA.FTZ R0, R27, c[0x0][0x2d0], -R6.reuse ;  /* 0x0000b4001b007a23 */ /* 0x104fe20000010806 */
[C---:B------:R-:W-:Y:S01]  /*4f60*/  FSETP.NEU.FTZ.AND P0, PT, R136.reuse, -INF , PT ;  /* 0xff8000008800780b */ /* 0x040fe20003f1d000 */
[----:B------:R-:W-:Y:S01]  /*4f70*/  FMUL.FTZ R2, R136, c[0x0][0x2d0] ;  /* 0x0000b40088027a20 */ /* 0x000fe20000410000 */
[----:B------:R-:W-:Y:S01]  /*4f80*/  F2FP.BF16.PACK_AB R8, R150, R7 ;  /* 0x000000079608723e */ /* 0x000fe200000010ff */
[----:B------:R1:W-:Y:S06]  /*4f90*/  MUFU.EX2 R188, R0 ;  /* 0x0000000000bc7308 */ /* 0x0003ec0000000800 */
[C---:B------:R-:W-:Y:S08]  /*4fa0*/  HMMA.16816.F32.BF16 R80, R8.reuse, R20, RZ ;  /* 0x000000140850723c */ /* 0x040ff000000418ff */
[----:B------:R-:W-:Y:S01]  /*4fb0*/  HMMA.16816.F32.BF16 R76, R8, R16, RZ ;  /* 0x00000010084c723c */ /* 0x000fe200000418ff */
[----:B-1----:R-:W-:Y:S01]  /*4fc0*/  FSEL R0, R2, RZ, P0 ;  /* 0x000000ff02007208 */ /* 0x002fe20000000000 */
[----:B------:R-:W-:-:S04]  /*4fd0*/  FFMA.FTZ R2, R28, c[0x0][0x2d0], -R6 ;  /* 0x0000b4001c027a23 */ /* 0x000fc80000010806 */
[----:B------:R1:W-:Y:S02]  /*4fe0*/  MUFU.EX2 R4, R2 ;  /* 0x0000000200047308 */ /* 0x0003e40000000800 */
[C---:B------:R-:W-:Y:S08]  /*4ff0*/  HMMA.16816.F32.BF16 R72, R8.reuse, R32, RZ ;  /* 0x000000200848723c */ /* 0x040ff000000418ff */
[----:B------:R-:W-:Y:S01]  /*5000*/  HMMA.16816.F32.BF16 R64, R8, R36, RZ ;  /* 0x000000240840723c */ /* 0x000fe200000418ff */
[----:B-1----:R-:W-:-:S07]  /*5010*/  FFMA.FTZ R2, R29, c[0x0][0x2d0], -R0 ;  /* 0x0000b4001d027a23 */ /* 0x002fce0000010800 */
[C---:B------:R-:W-:Y:S01]  /*5020*/  HMMA.16816.F32.BF16 R60, R8.reuse, R22, RZ ;  /* 0x00000016083c723c */ /* 0x040fe200000418ff */
[----:B------:R1:W-:Y:S07]  /*5030*/  MUFU.EX2 R186, R2 ;  /* 0x0000000200ba7308 */ /* 0x0003ee0000000800 */
[C---:B------:R-:W-:Y:S08]  /*5040*/  HMMA.16816.F32.BF16 R56, R8.reuse, R18, RZ ;  /* 0x000000120838723c */ /* 0x040ff000000418ff */
[----:B------:R-:W-:Y:S01]  /*5050*/  HMMA.16816.F32.BF16 R52, R8, R34, RZ ;  /* 0x000000220834723c */ /* 0x000fe200000418ff */
[----:B-1----:R-:W-:-:S04]  /*5060*/  FFMA.FTZ R2, R30, c[0x0][0x2d0], -R0 ;  /* 0x0000b4001e027a23 */ /* 0x002fc80000010800 */
[----:B------:R1:W2:Y:S03]  /*5070*/  MUFU.EX2 R185, R2 ;  /* 0x0000000200b97308 */ /* 0x0002a60000000800 */
[----:B------:R-:W-:Y:S01]  /*5080*/  HMMA.16816.F32.BF16 R48, R8, R38, RZ ;  /* 0x000000260830723c */ /* 0x000fe200000418ff */
[--C-:B-1----:R-:W-:Y:S01]  /*5090*/  FFMA.FTZ R2, R31, c[0x0][0x2d0], -R0.reuse ;  /* 0x0000b4001f027a23 */ /* 0x102fe20000010800 */
[----:B--2---:R-:W-:Y:S01]  /*50a0*/  F2FP.BF16.PACK_AB R13, R185, R186 ;  /* 0x000000bab90d723e */ /* 0x004fe200000010ff */
[----:B------:R-:W1:Y:S02]  /*50b0*/  LDSM.16.MT88.4 R28, [R229+0x900] ;  /* 0x00090000e51c783b */ /* 0x000e640000004200 */
[----:B------:R2:W-:Y:S02]  /*50c0*/  MUFU.EX2 R222, R2 ;  /* 0x0000000200de7308 */ /* 0x0005e40000000800 */
[----:B--2---:R-:W-:-:S06]  /*50d0*/  FFMA.FTZ R2, R40, c[0x0][0x2d0], -R0 ;  /* 0x0000b40028027a23 */ /* 0x004fcc0000010800 */
[----:B------:R2:W3:Y:S02]  /*50e0*/  MUFU.EX2 R224, R2 ;  /* 0x0000000200e07308 */ /* 0x0004e40000000800 */
[----:B--2---:R-:W-:Y:S01]  /*50f0*/  FFMA.FTZ R2, R41, c[0x0][0x2d0], -R5 ;  /* 0x0000b40029027a23 */ /* 0x004fe20000010805 */
[----:B---3--:R-:W-:-:S05]  /*5100*/  F2FP.BF16.PACK_AB R15, R224, R222 ;  /* 0x000000dee00f723e */ /* 0x008fca00000010ff */
[----:B------:R2:W-:Y:S02]  /*5110*/  MUFU.EX2 R176, R2 ;  /* 0x0000000200b07308 */ /* 0x0005e40000000800 */
[C---:B------:R-:W-:Y:S08]  /*5120*/  HMMA.16816.F32.BF16 R84, R12.reuse, R20, RZ ;  /* 0x000000140c54723c */ /* 0x040ff000000418ff */
[----:B------:R-:W-:Y:S01]  /*5130*/  HMMA.16816.F32.BF16 R88, R12, R22, RZ ;  /* 0x000000160c58723c */ /* 0x000fe200000418ff */
[----:B------:R-:W-:Y:S01]  /*5140*/  LDSM.16.MT88.4 R20, [R230+0x900] ;  /* 0x00090000e614783b */ /* 0x000fe20000004200 */
[----:B--2---:R-:W-:-:S04]  /*5150*/  FFMA.FTZ R2, R42, c[0x0][0x2d0], -R5 ;  /* 0x0000b4002a027a23 */ /* 0x004fc80000010805 */
[----:B------:R2:W3:Y:S02]  /*5160*/  MUFU.EX2 R24, R2 ;  /* 0x0000000200187308 */ /* 0x0004e40000000800 */
[C---:B------:R-:W-:Y:S08]  /*5170*/  HMMA.16816.F32.BF16 R92, R12.reuse, R18, RZ ;  /* 0x000000120c5c723c */ /* 0x040ff000000418ff */
[----:B------:R-:W-:Y:S01]  /*5180*/  HMMA.16816.F32.BF16 R100, R12, R34, RZ ;  /* 0x000000220c64723c */ /* 0x000fe200000418ff */
[----:B--2---:R-:W-:-:S07]  /*5190*/  FFMA.FTZ R2, R43, c[0x0][0x2d0], -R5 ;  /* 0x0000b4002b027a23 */ /* 0x004fce0000010805 */
[C---:B------:R-:W-:Y:S01]  /*51a0*/  HMMA.16816.F32.BF16 R40, R12.reuse, R32, RZ ;  /* 0x000000200c28723c */ /* 0x040fe200000418ff */
[----:B------:R2:W4:Y:S07]  /*51b0*/  MUFU.EX2 R98, R2 ;  /* 0x0000000200627308 */ /* 0x00052e0000000800 */
[----:B------:R-:W-:Y:S01]  /*51c0*/  HMMA.16816.F32.BF16 R32, R12, R36, RZ ;  /* 0x000000240c20723c */ /* 0x000fe200000418ff */
[----:B--2---:R-:W-:-:S04]  /*51d0*/  FFMA.FTZ R2, R44, c[0x0][0x2d0], -R5 ;  /* 0x0000b4002c027a23 */ /* 0x004fc80000010805 */
[----:B------:R2:W1:Y:S02]  /*51e0*/  MUFU.EX2 R149, R2 ;  /* 0x0000000200957308 */ /* 0x0004640000000800 */
[--C-:B--2---:R-:W-:Y:S02]  /*51f0*/  FFMA.FTZ R2, R45, c[0x0][0x2d0], -R3.reuse ;  /* 0x0000b4002d027a23 */ /* 0x104fe40000010803 */
[----:B------:R-:W-:Y:S01]  /*5200*/  HMMA.16816.F32.BF16 R44, R12, R16, RZ ;  /* 0x000000100c2c723c */ /* 0x000fe200000418ff */
[----:B------:R-:W2:Y:S03]  /*5210*/  LDSM.16.MT88.4 R16, [R231+0x900] ;  /* 0x00090000e710783b */ /* 0x000ea60000004200 */
[----:B------:R1:W-:Y:S02]  /*5220*/  MUFU.EX2 R233, R2 ;  /* 0x0000000200e97308 */ /* 0x0003e40000000800 */
[----:B-1----:R-:W-:-:S02]  /*5230*/  FFMA.FTZ R2, R68, c[0x0][0x2d0], -R3 ;  /* 0x0000b40044027a23 */ /* 0x002fc40000010803 */
[----:B---3--:R-:W-:-:S04]  /*5240*/  IMAD.MOV.U32 R68, RZ, RZ, R24 ;  /* 0x000000ffff447224 */ /* 0x008fc800078e0018 */
[----:B------:R1:W3:Y:S01]  /*5250*/  MUFU.EX2 R8, R2 ;  /* 0x0000000200087308 */ /* 0x0002e20000000800 */
[----:B------:R-:W2:Y:S01]  /*5260*/  LDSM.16.MT88.4 R24, [R232+0x900] ;  /* 0x00090000e818783b */ /* 0x000ea20000004200 */
[----:B-1----:R-:W-:Y:S02]  /*5270*/  FFMA.FTZ R2, R69, c[0x0][0x2d0], -R3 ;  /* 0x0000b40045027a23 */ /* 0x002fe40000010803 */
[----:B----4-:R-:W-:-:S04]  /*5280*/  IMAD.MOV.U32 R69, RZ, RZ, R98 ;  /* 0x000000ffff457224 */ /* 0x010fc800078e0062 */
[----:B------:R1:W-:Y:S01]  /*5290*/  MUFU.EX2 R177, R2 ;  /* 0x0000000200b17308 */ /* 0x0003e20000000800 */
[----:B------:R-:W-:Y:S01]  /*52a0*/  F2FP.BF16.PACK_AB R10, R149, R69 ;  /* 0x00000045950a723e */ /* 0x000fe200000010ff */
[----:B-1----:R-:W-:Y:S02]  /*52b0*/  FFMA.FTZ R2, R71, c[0x0][0x2d0], -R3 ;  /* 0x0000b40047027a23 */ /* 0x002fe40000010803 */
[----:B---3--:R-:W-:Y:S01]  /*52c0*/  IMAD.MOV.U32 R71, RZ, RZ, R8 ;  /* 0x000000ffff477224 */ /* 0x008fe200078e0008 */
[----:B------:R-:W-:-:S03]  /*52d0*/  F2FP.BF16.PACK_AB R8, R68, R176 ;  /* 0x000000b04408723e */ /* 0x000fc600000010ff */
[----:B------:R1:W3:Y:S01]  /*52e0*/  MUFU.EX2 R161, R2 ;  /* 0x0000000200a17308 */ /* 0x0002e20000000800 */
[----:B------:R-:W-:Y:S01]  /*52f0*/  F2FP.BF16.PACK_AB R9, R71, R233 ;  /* 0x000000e94709723e */ /* 0x000fe200000010ff */
[----:B-1----:R-:W-:Y:S01]  /*5300*/  FFMA.FTZ R2, R96, c[0x0][0x2d0], -R0 ;  /* 0x0000b40060027a23 */ /* 0x002fe20000010800 */
[----:B---3--:R-:W-:-:S05]  /*5310*/  F2FP.BF16.PACK_AB R11, R161, R177 ;  /* 0x000000b1a10b723e */ /* 0x008fca00000010ff */
[----:B------:R1:W-:Y:S02]  /*5320*/  MUFU.EX2 R220, R2 ;  /* 0x0000000200dc7308 */ /* 0x0003e40000000800 */
[C---:B------:R-:W-:Y:S08]  /*5330*/  HMMA.16816.F32.BF16 R144, R8.reuse, R28, R80 ;  /* 0x0000001c0890723c */ /* 0x040ff00000041850 */
[----:B--2---:R-:W-:Y:S01]  /*5340*/  HMMA.16816.F32.BF16 R48, R8, R18, R48 ;  /* 0x000000120830723c */ /* 0x004fe20000041830 */
[----:B-1----:R-:W-:-:S04]  /*5350*/  FFMA.FTZ R2, R97, c[0x0][0x2d0], -R0 ;  /* 0x0000b40061027a23 */ /* 0x002fc80000010800 */
[----:B------:R1:W2:Y:S03]  /*5360*/  MUFU.EX2 R219, R2 ;  /* 0x0000000200db7308 */ /* 0x0002a60000000800 */
[----:B------:R-:W-:Y:S01]  /*5370*/  HMMA.16816.F32.BF16 R96, R12, R38, RZ ;  /* 0x000000260c60723c */ /* 0x000fe200000418ff */
[----:B------:R-:W3:Y:S01]  /*5380*/  LDSM.16.MT88.4 R12, [R229+0x1100] ;  /* 0x00110000e50c783b */ /* 0x000ee20000004200 */
[----:B-1----:R-:W-:-:S04]  /*5390*/  FFMA.FTZ R2, R104, c[0x0][0x2d0], -R0 ;  /* 0x0000b40068027a23 */ /* 0x002fc80000010800 */
[----:B------:R1:W-:Y:S02]  /*53a0*/  MUFU.EX2 R221, R2 ;  /* 0x0000000200dd7308 */ /* 0x0003e40000000800 */
[----:B-1----:R-:W-:Y:S02]  /*53b0*/  FFMA.FTZ R2, R105, c[0x0][0x2d0], -R0 ;  /* 0x0000b40069027a23 */ /* 0x002fe40000010800 */
[C---:B------:R-:W-:Y:S04]  /*53c0*/  HMMA.16816.F32.BF16 R104, R8.reuse, R24, R76 ;  /* 0x000000180868723c */ /* 0x040fe8000004184c */
[----:B------:R1:W4:Y:S04]  /*53d0*/  MUFU.EX2 R218, R2 ;  /* 0x0000000200da7308 */ /* 0x0003280000000800 */
        /* <DEDUP_REMOVED lines=8> */
[----:B------:R1:W1:Y:S06]  /*5460*/  MUFU.EX2 R215, R2 ;  /* 0x0000000200d77308 */ /* 0x00026c0000000800 */
[----:B------:R-:W-:Y:S02]  /*5470*/  F2FP.BF16.PACK_AB R8, R196, R190 ;  /* 0x000000bec408723e */ /* 0x000fe400000010ff */
[----:B--2---:R-:W-:Y:S02]  /*5480*/  F2FP.BF16.PACK_AB R9, R219, R220 ;  /* 0x000000dcdb09723e */ /* 0x004fe400000010ff */
[----:B------:R-:W-:-:S02]  /*5490*/  F2FP.BF16.PACK_AB R10, R4, R188 ;  /* 0x000000bc040a723e */ /* 0x000fc400000010ff */
[----:B----4-:R-:W-:Y:S01]  /*54a0*/  F2FP.BF16.PACK_AB R11, R218, R221 ;  /* 0x000000ddda0b723e */ /* 0x010fe200000010ff */
[----:B-1----:R-:W-:-:S06]  /*54b0*/  FFMA.FTZ R2, R110, c[0x0][0x2d0], -R5 ;  /* 0x0000b4006e027a23 */ /* 0x002fcc0000010805 */
[C---:B------:R-:W-:Y:S01]  /*54c0*/  HMMA.16816.F32.BF16 R36, R8.reuse, R30, R88 ;  /* 0x0000001e0824723c */ /* 0x040fe20000041858 */
[----:B------:R1:W-:Y:S06]  /*54d0*/  MUFU.EX2 R214, R2 ;  /* 0x0000000200d67308 */ /* 0x0003ec0000000800 */
[----:B------:R-:W-:Y:S01]  /*54e0*/  IMAD.MOV.U32 R91, RZ, RZ, R199 ;  /* 0x000000ffff5b7224 */ /* 0x000fe200078e00c7 */
[C---:B------:R-:W-:Y:S08]  /*54f0*/  HMMA.16816.F32.BF16 R44, R8.reuse, R24, R44 ;  /* 0x00000018082c723c */ /* 0x040ff0000004182c */
[----:B------:R-:W-:Y:S01]  /*5500*/  HMMA.16816.F32.BF16 R80, R8, R20, R40 ;  /* 0x000000140850723c */ /* 0x000fe20000041828 */
[----:B-1----:R-:W-:-:S04]  /*5510*/  FFMA.FTZ R2, R111, c[0x0][0x2d0], -R5 ;  /* 0x0000b4006f027a23 */ /* 0x002fc80000010805 */
[----:B------:R1:W2:Y:S03]  /*5520*/  MUFU.EX2 R213, R2 ;  /* 0x0000000200d57308 */ /* 0x0002a60000000800 */
[C---:B------:R-:W-:Y:S07]  /*5530*/  HMMA.16816.F32.BF16 R108, R8.reuse, R16, R32 ;  /* 0x00000010086c723c */ /* 0x040fee0000041820 */
[----:B------:R-:W-:Y:S01]  /*5540*/  IMAD.MOV.U32 R16, RZ, RZ, R4 ;  /* 0x000000ffff107224 */ /* 0x000fe200078e0004 */
[----:B------:R-:W-:Y:S01]  /*5550*/  HMMA.16816.F32.BF16 R32, R8, R26, R92 ;  /* 0x0000001a0820723c */ /* 0x000fe2000004185c */
[----:B------:R-:W-:Y:S01]  /*5560*/  IMAD.MOV.U32 R4, RZ, RZ, R200 ;  /* 0x000000ffff047224 */ /* 0x000fe200078e00c8 */
[----:B------:R-:W-:Y:S01]  /*5570*/  LDSM.16.MT88.4 R24, [R230+0x1100] ;  /* 0x00110000e618783b */ /* 0x000fe20000004200 */
[----:B------:R-:W-:-:S02]  /*5580*/  IMAD.MOV.U32 R17, RZ, RZ, R177 ;  /* 0x000000ffff117224 */ /* 0x000fc400078e00b1 */
[----:B-1----:R-:W-:Y:S02]  /*5590*/  FFMA.FTZ R2, R112, c[0x0][0x2d0], -R3 ;  /* 0x0000b40070027a23 */ /* 0x002fe40000010803 */
[----:B------:R-:W-:Y:S01]  /*55a0*/  IMAD.MOV.U32 R112, RZ, RZ, R201 ;  /* 0x000000ffff707224 */ /* 0x000fe200078e00c9 */
[C---:B------:R-:W-:Y:S01]  /*55b0*/  HMMA.16816.F32.BF16 R40, R8.reuse, R22, R100 ;  /* 0x000000160828723c */ /* 0x040fe20000041864 */
[----:B------:R1:W-:Y:S01]  /*55c0*/  MUFU.EX2 R211, R2 ;  /* 0x0000000200d37308 */ /* 0x0003e20000000800 */
[----:B------:R-:W-:Y:S01]  /*55d0*/  LDSM.16.MT88.4 R20, [R231+0x1100] ;  /* 0x00110000e714783b */ /* 0x000fe20000004200 */
[----:B------:R-:W-:Y:S02]  /*55e0*/  IMAD.MOV.U32 R95, RZ, RZ, R193 ;  /* 0x000000ffff5f7224 */ /* 0x000fe400078e00c1 */
[----:B------:R-:W-:Y:S02]  /*55f0*/  IMAD.MOV.U32 R94, RZ, RZ, R112 ;  /* 0x000000ffff5e7224 */ /* 0x000fe400078e0070 */
[----:B------:R-:W-:Y:S01]  /*5600*/  IMAD.MOV.U32 R100, RZ, RZ, R197 ;  /* 0x000000ffff647224 */ /* 0x000fe200078e00c5 */
[----:B------:R-:W-:Y:S01]  /*5610*/  HMMA.16816.F32.BF16 R52, R8, R28, R84 ;  /* 0x0000001c0834723c */ /* 0x000fe20000041854 */
[----:B------:R-:W4:Y:S01]  /*5620*/  LDSM.16.MT88.4 R28, [R232+0x1100] ;  /* 0x00110000e81c783b */ /* 0x000f220000004200 */
[----:B------:R-:W-:-:S02]  /*5630*/  IMAD.MOV.U32 R103, RZ, RZ, R191 ;  /* 0x000000ffff677224 */ /* 0x000fc400078e00bf */
[----:B------:R-:W-:Y:S02]  /*5640*/  IMAD.MOV.U32 R102, RZ, RZ, R190 ;  /* 0x000000ffff667224 */ /* 0x000fe400078e00be */
[----:B------:R-:W-:Y:S02]  /*5650*/  IMAD.MOV.U32 R101, RZ, RZ, R189 ;  /* 0x000000ffff657224 */ /* 0x000fe400078e00bd */
[----:B------:R-:W-:Y:S01]  /*5660*/  HMMA.16816.F32.BF16 R84, R8, R18, R96 ;  /* 0x000000120854723c */ /* 0x000fe20000041860 */
[----:B-1----:R-:W-:Y:S02]  /*5670*/  FFMA.FTZ R2, R113, c[0x0][0x2d0], -R3 ;  /* 0x0000b40071027a23 */ /* 0x002fe40000010803 */
[----:B------:R-:W-:Y:S02]  /*5680*/  IMAD.MOV.U32 R93, RZ, RZ, R16 ;  /* 0x000000ffff5d7224 */ /* 0x000fe400078e0010 */
[----:B------:R1:W1:Y:S01]  /*5690*/  MUFU.EX2 R209, R2 ;  /* 0x0000000200d17308 */ /* 0x0002620000000800 */
[----:B------:R-:W-:Y:S01]  /*56a0*/  IMAD.MOV.U32 R92, RZ, RZ, R17 ;  /* 0x000000ffff5c7224 */ /* 0x000fe200078e0011 */
[----:B------:R-:W-:Y:S01]  /*56b0*/  F2FP.BF16.PACK_AB R8, R215, R216 ;  /* 0x000000d8d708723e */ /* 0x000fe200000010ff */
[----:B------:R-:W-:Y:S01]  /*56c0*/  IMAD.MOV.U32 R98, RZ, RZ, R195 ;  /* 0x000000ffff627224 */ /* 0x000fe200078e00c3 */
[----:B--2---:R-:W-:Y:S01]  /*56d0*/  F2FP.BF16.PACK_AB R10, R213, R214 ;  /* 0x000000d6d50a723e */ /* 0x004fe200000010ff */
[----:B------:R-:W-:Y:S01]  /*56e0*/  IMAD.MOV.U32 R97, RZ, RZ, R194 ;  /* 0x000000ffff617224 */ /* 0x000fe200078e00c2 */
[----:B------:R-:W2:Y:S01]  /*56f0*/  LDSM.16.MT88.4 R16, [R229+0x1900] ;  /* 0x00190000e510783b */ /* 0x000ea20000004200 */
[----:B------:R-:W-:-:S02]  /*5700*/  IMAD.MOV.U32 R99, RZ, RZ, R188 ;  /* 0x000000ffff637224 */ /* 0x000fc400078e00bc */
[----:B------:R-:W-:Y:S02]  /*5710*/  IMAD.MOV.U32 R96, RZ, RZ, R149 ;  /* 0x000000ffff607224 */ /* 0x000fe400078e0095 */
[----:B-1----:R-:W-:Y:S01]  /*5720*/  FFMA.FTZ R2, R114, c[0x0][0x2d0], -R3 ;  /* 0x0000b40072027a23 */ /* 0x002fe20000010803 */
[----:B------:R-:W-:-:S03]  /*5730*/  F2FP.BF16.PACK_AB R9, R209, R211 ;  /* 0x000000d3d109723e */ /* 0x000fc600000010ff */
[----:B------:R1:W-:Y:S02]  /*5740*/  MUFU.EX2 R207, R2 ;  /* 0x0000000200cf7308 */ /* 0x0003e40000000800 */
[----:B-1----:R-:W-:-:S06]  /*5750*/  FFMA.FTZ R2, R115, c[0x0][0x2d0], -R3 ;  /* 0x0000b40073027a23 */ /* 0x002fcc0000010803 */
[----:B------:R1:W1:Y:S02]  /*5760*/  MUFU.EX2 R205, R2 ;  /* 0x0000000200cd7308 */ /* 0x0002640000000800 */
[----:B-1----:R-:W-:Y:S01]  /*5770*/  FFMA.FTZ R2, R117, c[0x0][0x2d0], -R6 ;  /* 0x0000b40075027a23 */ /* 0x002fe20000010806 */
[----:B------:R-:W-:Y:S01]  /*5780*/  F2FP.BF16.PACK_AB R11, R205, R207 ;  /* 0x000000cfcd0b723e */ /* 0x000fe200000010ff */
[----:B------:R-:W-:-:S04]  /*5790*/  IMAD.MOV.U32 R117, RZ, RZ, R196 ;  /* 0x000000ffff757224 */ /* 0x000fc800078e00c4 */
[----:B------:R1:W-:Y:S02]  /*57a0*/  MUFU.EX2 R202, R2 ;  /* 0x0000000200ca7308 */ /* 0x0003e40000000800 */
[C---:B---3--:R-:W-:Y:S08]  /*57b0*/  HMMA.16816.F32.BF16 R144, R8.reuse, R12, R144 ;  /* 0x0000000c0890723c */ /* 0x048ff00000041890 */
[----:B----4-:R-:W-:Y:S01]  /*57c0*/  HMMA.16816.F32.BF16 R104, R8, R28, R104 ;  /* 0x0000001c0868723c */ /* 0x010fe20000041868 */
[----:B-1----:R-:W-:-:S02]  /*57d0*/  FFMA.FTZ R2, R116, c[0x0][0x2d0], -R6 ;  /* 0x0000b40074027a23 */ /* 0x002fc40000010806 */
[----:B------:R-:W-:Y:S02]  /*57e0*/  IMAD.MOV.U32 R116, RZ, RZ, R198 ;  /* 0x000000ffff747224 */ /* 0x000fe400078e00c6 */
[----:B------:R1:W3:Y:S02]  /*57f0*/  MUFU.EX2 R201, R2 ;  /* 0x0000000200c97308 */ /* 0x0002e40000000800 */
[----:B-1----:R-:W-:Y:S02]  /*5800*/  FFMA.FTZ R2, R118, c[0x0][0x2d0], -R6 ;  /* 0x0000b40076027a23 */ /* 0x002fe40000010806 */
[----:B------:R-:W-:-:S04]  /*5810*/  IMAD.MOV.U32 R118, RZ, RZ, R176 ;  /* 0x000000ffff767224 */ /* 0x000fc800078e00b0 */
[----:B------:R1:W-:Y:S01]  /*5820*/  MUFU.EX2 R200, R2 ;  /* 0x0000000200c87308 */ /* 0x0003e20000000800 */
[C---:B------:R-:W-:Y:S08]  /*5830*/  HMMA.16816.F32.BF16 R176, R8.reuse, R24, R76 ;  /* 0x0000001808b0723c */ /* 0x040ff0000004184c */
[----:B------:R-:W-:Y:S01]  /*5840*/  HMMA.16816.F32.BF16 R76, R8, R14, R64 ;  /* 0x0000000e084c723c */ /* 0x000fe20000041840 */
[----:B-1----:R-:W-:-:S07]  /*5850*/  FFMA.FTZ R2, R119, c[0x0][0x2d0], -R6 ;  /* 0x0000b40077027a23 */ /* 0x002fce0000010806 */
[C---:B------:R-:W-:Y:S01]  /*5860*/  HMMA.16816.F32.BF16 R64, R8.reuse, R26, R56 ;  /* 0x0000001a0840723c */ /* 0x040fe20000041838 */
[----:B------:R-:W-:Y:S01]  /*5870*/  IMAD.MOV.U32 R119, RZ, RZ, R192 ;  /* 0x000000ffff777224 */ /* 0x000fe200078e00c0 */
[----:B------:R1:W-:Y:S06]  /*5880*/  MUFU.EX2 R199, R2 ;  /* 0x0000000200c77308 */ /* 0x0003ec0000000800 */
[----:B------:R-:W-:Y:S01]  /*5890*/  HMMA.16816.F32.BF16 R56, R8, R22, R48 ;  /* 0x000000160838723c */ /* 0x000fe20000041830 */
[----:B-1----:R-:W-:Y:S02]  /*58a0*/  FFMA.FTZ R2, R120, c[0x0][0x2d0], -R0 ;  /* 0x0000b40078027a23 */ /* 0x002fe40000010800 */
[----:B------:R-:W-:-:S02]  /*58b0*/  IMAD.MOV.U32 R120, RZ, RZ, R151 ;  /* 0x000000ffff787224 */ /* 0x000fc400078e0097 */
[----:B------:R1:W-:Y:S02]  /*58c0*/  MUFU.EX2 R198, R2 ;  /* 0x0000000200c67308 */ /* 0x0003e40000000800 */
[----:B-1----:R-:W-:Y:S02]  /*58d0*/  FFMA.FTZ R2, R121, c[0x0][0x2d0], -R0 ;  /* 0x0000b40079027a23 */ /* 0x002fe40000010800 */
[----:B------:R-:W-:-:S04]  /*58e0*/  IMAD.MOV.U32 R121, RZ, RZ, R91 ;  /* 0x000000ffff797224 */ /* 0x000fc800078e005b */
[----:B------:R1:W4:Y:S01]  /*58f0*/  MUFU.EX2 R197, R2 ;  /* 0x0000000200c57308 */ /* 0x0003220000000800 */
[C---:B------:R-:W-:Y:S08]  /*5900*/  HMMA.16816.F32.BF16 R88, R8.reuse, R20, R72 ;  /* 0x000000140858723c */ /* 0x040ff00000041848 */
[----:B------:R-:W-:Y:S01]  /*5910*/  HMMA.16816.F32.BF16 R72, R8, R30, R60 ;  /* 0x0000001e0848723c */ /* 0x000fe2000004183c */
[----:B-1----:R-:W-:-:S06]  /*5920*/  FFMA.FTZ R2, R122, c[0x0][0x2d0], -R0 ;  /* 0x0000b4007a027a23 */ /* 0x002fcc0000010800 */
[----:B---3--:R-:W-:Y:S01]  /*5930*/  F2FP.BF16.PACK_AB R8, R201, R202 ;  /* 0x000000cac908723e */ /* 0x008fe200000010ff */
[----:B------:R-:W-:Y:S01]  /*5940*/  IMAD.MOV.U32 R122, RZ, RZ, R150 ;  /* 0x000000ffff7a7224 */ /* 0x000fe200078e0096 */
[----:B----4-:R-:W-:Y:S01]  /*5950*/  F2FP.BF16.PACK_AB R9, R197, R198 ;  /* 0x000000c6c509723e */ /* 0x010fe200000010ff */
[----:B------:R1:W-:Y:S01]  /*5960*/  MUFU.EX2 R196, R2 ;  /* 0x0000000200c47308 */ /* 0x0003e20000000800 */
[----:B------:R-:W-:Y:S01]  /*5970*/  F2FP.BF16.PACK_AB R10, R199, R200 ;  /* 0x000000c8c70a723e */ /* 0x000fe200000010ff */
[----:B-1----:R-:W-:Y:S02]  /*5980*/  FFMA.FTZ R2, R123, c[0x0][0x2d0], -R0 ;  /* 0x0000b4007b027a23 */ /* 0x002fe40000010800 */
[----:B------:R-:W-:-:S04]  /*5990*/  IMAD.MOV.U32 R123, RZ, RZ, R148 ;  /* 0x000000ffff7b7224 */ /* 0x000fc800078e0094 */
[----:B------:R1:W3:Y:S02]  /*59a0*/  MUFU.EX2 R195, R2 ;  /* 0x0000000200c37308 */ /* 0x0002e40000000800 */
[----:B-1----:R-:W-:Y:S01]  /*59b0*/  FFMA.FTZ R2, R124, c[0x0][0x2d0], -R6 ;  /* 0x0000b4007c027a23 */ /* 0x002fe20000010806 */
[----:B---3--:R-:W-:Y:S01]  /*59c0*/  F2FP.BF16.PACK_AB R11, R195, R196 ;  /* 0x000000c4c30b723e */ /* 0x008fe200000010ff */
[----:B------:R-:W-:-:S04]  /*59d0*/  IMAD.MOV.U32 R124, RZ, RZ, R100 ;  /* 0x000000ffff7c7224 */ /* 0x000fc800078e0064 */
[----:B------:R1:W-:Y:S01]  /*59e0*/  MUFU.EX2 R194, R2 ;  /* 0x0000000200c27308 */ /* 0x0003e20000000800 */
[----:B------:R-:W-:Y:S02]  /*59f0*/  IMAD.MOV.U32 R100, RZ, RZ, R92 ;  /* 0x000000ffff647224 */ /* 0x000fe400078e005c */
[----:B------:R-:W-:Y:S01]  /*5a00*/  IMAD.MOV.U32 R92, RZ, RZ, R4 ;  /* 0x000000ffff5c7224 */ /* 0x000fe200078e0004 */
[----:B------:R-:W-:Y:S01]  /*5a10*/  HMMA.16816.F32.BF16 R52, R8, R12, R52 ;  /* 0x0000000c0834723c */ /* 0x000fe20000041834 */
[----:B------:R-:W-:-:S07]  /*5a20*/  IMAD.MOV.U32 R4, RZ, RZ, R166 ;  /* 0x000000ffff047224 */ /* 0x000fce00078e00a6 */
[C---:B------:R-:W-:Y:S01]  /*5a30*/  HMMA.16816.F32.BF16 R48, R8.reuse, R14, R36 ;  /* 0x0000000e0830723c */ /* 0x040fe20000041824 */
[----:B------:R-:W-:Y:S01]  /*5a40*/  LDSM.16.MT88.4 R12, [R232+0x1900] ;  /* 0x00190000e80c783b */ /* 0x000fe20000004200 */
[----:B-1----:R-:W-:Y:S02]  /*5a50*/  FFMA.FTZ R2, R125, c[0x0][0x2d0], -R6 ;  /* 0x0000b4007d027a23 */ /* 0x002fe40000010806 */
[----:B------:R-:W-:Y:S02]  /*5a60*/  IMAD.MOV.U32 R125, RZ, RZ, R101 ;  /* 0x000000ffff7d7224 */ /* 0x000fe400078e0065 */
[----:B------:R1:W-:Y:S02]  /*5a70*/  MUFU.EX2 R193, R2 ;  /* 0x0000000200c17308 */ /* 0x0003e40000000800 */
[----:B------:R-:W-:Y:S01]  /*5a80*/  HMMA.16816.F32.BF16 R60, R8, R20, R108 ;  /* 0x00000014083c723c */ /* 0x000fe2000004186c */
[----:B------:R-:W-:Y:S02]  /*5a90*/  IMAD.MOV.U32 R101, RZ, RZ, R93 ;  /* 0x000000ffff657224 */ /* 0x000fe400078e005d */
[----:B------:R-:W-:-:S05]  /*5aa0*/  IMAD.MOV.U32 R93, RZ, RZ, R164 ;  /* 0x000000ffff5d7224 */ /* 0x000fca00078e00a4 */
[----:B------:R-:W-:Y:S01]  /*5ab0*/  HMMA.16816.F32.BF16 R44, R8, R28, R44 ;  /* 0x0000001c082c723c */ /* 0x000fe2000004182c */
[----:B-1----:R-:W-:-:S07]  /*5ac0*/  FFMA.FTZ R2, R126, c[0x0][0x2d0], -R5 ;  /* 0x0000b4007e027a23 */ /* 0x002fce0000010805 */
[C---:B------:R-:W-:Y:S01]  /*5ad0*/  HMMA.16816.F32.BF16 R28, R8.reuse, R30, R32 ;  /* 0x0000001e081c723c */ /* 0x040fe20000041820 */
[----:B------:R-:W-:Y:S01]  /*5ae0*/  IMAD.MOV.U32 R126, RZ, RZ, R102 ;  /* 0x000000ffff7e7224 */ /* 0x000fe200078e0066 */
[----:B------:R-:W-:Y:S01]  /*5af0*/  LDSM.16.MT88.4 R32, [R231+0x1900] ;  /* 0x00190000e720783b */ /* 0x000fe20000004200 */
[----:B------:R1:W-:Y:S01]  /*5b00*/  MUFU.EX2 R192, R2 ;  /* 0x0000000200c07308 */ /* 0x0003e20000000800 */
[----:B------:R-:W-:Y:S02]  /*5b10*/  IMAD.MOV.U32 R102, RZ, RZ, R94 ;  /* 0x000000ffff667224 */ /* 0x000fe400078e005e */
[----:B------:R-:W-:Y:S02]  /*5b20*/  IMAD.MOV.U32 R94, RZ, RZ, R165 ;  /* 0x000000ffff5e7224 */ /* 0x000fe400078e00a5 */
[C---:B------:R-:W-:Y:S08]  /*5b30*/  HMMA.16816.F32.BF16 R36, R8.reuse, R24, R80 ;  /* 0x000000180824723c */ /* 0x040ff00000041850 */
[----:B------:R-:W-:Y:S01]  /*5b40*/  HMMA.16816.F32.BF16 R40, R8, R26, R40 ;  /* 0x0000001a0828723c */ /* 0x000fe20000041828 */
[----:B------:R-:W3:Y:S01]  /*5b50*/  LDSM.16.MT88.4 R24, [R230+0x1900] ;  /* 0x00190000e618783b */ /* 0x000ee20000004200 */
[----:B-1----:R-:W-:-:S02]  /*5b60*/  FFMA.FTZ R2, R127, c[0x0][0x2d0], -R5 ;  /* 0x0000b4007f027a23 */ /* 0x002fc40000010805 */
[----:B------:R-:W-:Y:S02]  /*5b70*/  IMAD.MOV.U32 R127, RZ, RZ, R119 ;  /* 0x000000ffff7f7224 */ /* 0x000fe400078e0077 */
[----:B------:R1:W4:Y:S02]  /*5b80*/  MUFU.EX2 R191, R2 ;  /* 0x0000000200bf7308 */ /* 0x0003240000000800 */
[----:B------:R-:W-:Y:S01]  /*5b90*/  HMMA.16816.F32.BF16 R84, R8, R22, R84 ;  /* 0x000000160854723c */ /* 0x000fe20000041854 */
[----:B------:R-:W-:Y:S01]  /*5ba0*/  IMAD.MOV.U32 R119, RZ, RZ, R161 ;  /* 0x000000ffff777224 */ /* 0x000fe200078e00a1 */
[----:B------:R-:W2:Y:S01]  /*5bb0*/  LDSM.16.MT88.4 R20, [R229+0x2100] ;  /* 0x00210000e514783b */ /* 0x000ea20000004200 */
[----:B-1----:R-:W-:-:S04]  /*5bc0*/  FFMA.FTZ R2, R128, c[0x0][0x2d0], -R5 ;  /* 0x0000b40080027a23 */ /* 0x002fc80000010805 */
[----:B----4-:R-:W-:Y:S01]  /*5bd0*/  F2FP.BF16.PACK_AB R8, R191, R192 ;  /* 0x000000c0bf08723e */ /* 0x010fe200000010ff */
[----:B------:R-:W-:Y:S01]  /*5be0*/  IMAD.MOV.U32 R128, RZ, RZ, R120 ;  /* 0x000000ffff807224 */ /* 0x000fe200078e0078 */
[----:B------:R1:W-:Y:S01]  /*5bf0*/  MUFU.EX2 R190, R2 ;  /* 0x0000000200be7308 */ /* 0x0003e20000000800 */
[----:B------:R-:W-:Y:S02]  /*5c00*/  IMAD.MOV.U32 R120, RZ, RZ, R162 ;  /* 0x000000ffff787224 */ /* 0x000fe400078e00a2 */
[----:B-1----:R-:W-:Y:S02]  /*5c10*/  FFMA.FTZ R2, R129, c[0x0][0x2d0], -R5 ;  /* 0x0000b40081027a23 */ /* 0x002fe40000010805 */
[----:B------:R-:W-:-:S03]  /*5c20*/  IMAD.MOV.U32 R129, RZ, RZ, R122 ;  /* 0x000000ffff817224 */ /* 0x000fc600078e007a */
[----:B------:R1:W4:Y:S01]  /*5c30*/  MUFU.EX2 R189, R2 ;  /* 0x0000000200bd7308 */ /* 0x0003220000000800 */
[----:B------:R-:W-:Y:S02]  /*5c40*/  IMAD.MOV.U32 R122, RZ, RZ, R163 ;  /* 0x000000ffff7a7224 */ /* 0x000fe400078e00a3 */
[----:B-1----:R-:W-:Y:S01]  /*5c50*/  FFMA.FTZ R2, R130, c[0x0][0x2d0], -R3 ;  /* 0x0000b40082027a23 */ /* 0x002fe20000010803 */
[----:B----4-:R-:W-:Y:S01]  /*5c60*/  F2FP.BF16.PACK_AB R10, R189, R190 ;  /* 0x000000bebd0a723e */ /* 0x010fe200000010ff */
[----:B------:R-:W-:-:S03]  /*5c70*/  IMAD.MOV.U32 R130, RZ, RZ, R120 ;  /* 0x000000ffff827224 */ /* 0x000fc600078e0078 */
[----:B------:R1:W-:Y:S02]  /*5c80*/  MUFU.EX2 R188, R2 ;  /* 0x0000000200bc7308 */ /* 0x0003e40000000800 */
[----:B-1----:R-:W-:-:S06]  /*5c90*/  FFMA.FTZ R2, R132, c[0x0][0x2d0], -R3 ;  /* 0x0000b40084027a23 */ /* 0x002fcc0000010803 */
[----:B------:R1:W4:Y:S02]  /*5ca0*/  MUFU.EX2 R132, R2 ;  /* 0x0000000200847308 */ /* 0x0003240000000800 */
[----:B-1----:R-:W-:Y:S01]  /*5cb0*/  FFMA.FTZ R2, R131, c[0x0][0x2d0], -R3 ;  /* 0x0000b40083027a23 */ /* 0x002fe20000010803 */
[----:B----4-:R-:W-:Y:S01]  /*5cc0*/  F2FP.BF16.PACK_AB R9, R132, R188 ;  /* 0x000000bc8409723e */ /* 0x010fe200000010ff */
[----:B------:R-:W-:-:S04]  /*5cd0*/  IMAD.MOV.U32 R131, RZ, RZ, R101 ;  /* 0x000000ffff837224 */ /* 0x000fc800078e0065 */
[----:B------:R1:W-:Y:S02]  /*5ce0*/  MUFU.EX2 R114, R2 ;  /* 0x0000000200727308 */ /* 0x0003e40000000800 */
[----:B-1----:R-:W-:Y:S02]  /*5cf0*/  FFMA.FTZ R2, R133, c[0x0][0x2d0], -R3 ;  /* 0x0000b40085027a23 */ /* 0x002fe40000010803 */
[----:B------:R-:W-:-:S04]  /*5d00*/  IMAD.MOV.U32 R133, RZ, RZ, R122 ;  /* 0x000000ffff857224 */ /* 0x000fc800078e007a */
[----:B------:R1:W4:Y:S01]  /*5d10*/  MUFU.EX2 R115, R2 ;  /* 0x0000000200737308 */ /* 0x0003220000000800 */
[----:B------:R-:W-:Y:S02]  /*5d20*/  IMAD.MOV.U32 R122, RZ, RZ, R92 ;  /* 0x000000ffff7a7224 */ /* 0x000fe400078e005c */
[----:B-1----:R-:W-:Y:S01]  /*5d30*/  FFMA.FTZ R2, R173, c[0x0][0x2d0], -R6 ;  /* 0x0000b400ad027a23 */ /* 0x002fe20000010806 */
[----:B----4-:R-:W-:-:S04]  /*5d40*/  F2FP.BF16.PACK_AB R11, R115, R114 ;  /* 0x00000072730b723e */ /* 0x010fc800000010ff */
[----:B------:R1:W-:Y:S03]  /*5d50*/  MUFU.EX2 R113, R2 ;  /* 0x0000000200717308 */ /* 0x0003e60000000800 */
[C---:B--2---:R-:W-:Y:S08]  /*5d60*/  HMMA.16816.F32.BF16 R148, R8.reuse, R18, R76 ;  /* 0x000000120894723c */ /* 0x044ff0000004184c */
[----:B------:R-:W-:Y:S01]  /*5d70*/  HMMA.16816.F32.BF16 R144, R8, R16, R144 ;  /* 0x000000100890723c */ /* 0x000fe20000041890 */
[----:B-1----:R-:W-:-:S02]  /*5d80*/  FFMA.FTZ R2, R172, c[0x0][0x2d0], -R6 ;  /* 0x0000b400ac027a23 */ /* 0x002fc40000010806 */
[----:B------:R-:W-:Y:S02]  /*5d90*/  IMAD.MOV.U32 R172, RZ, RZ, R127 ;  /* 0x000000ffffac7224 */ /* 0x000fe400078e007f */
[----:B------:R1:W-:Y:S01]  /*5da0*/  MUFU.EX2 R112, R2 ;  /* 0x0000000200707308 */ /* 0x0003e20000000800 */
[----:B------:R-:W-:Y:S02]  /*5db0*/  IMAD.MOV.U32 R127, RZ, RZ, R100 ;  /* 0x000000ffff7f7224 */ /* 0x000fe400078e0064 */
[C---:B---3--:R-:W-:Y:S08]  /*5dc0*/  HMMA.16816.F32.BF16 R176, R8.reuse, R24, R176 ;  /* 0x0000001808b0723c */ /* 0x048ff000000418b0 */
[----:B------:R-:W-:Y:S01]  /*5dd0*/  HMMA.16816.F32.BF16 R80, R8, R26, R64 ;  /* 0x0000001a0850723c */ /* 0x000fe20000041840 */
[----:B-1----:R-:W-:-:S02]  /*5de0*/  FFMA.FTZ R2, R134, c[0x0][0x2d0], -R6 ;  /* 0x0000b40086027a23 */ /* 0x002fc40000010806 */
[----:B------:R-:W-:-:S05]  /*5df0*/  IMAD.MOV.U32 R134, RZ, RZ, R128 ;  /* 0x000000ffff867224 */ /* 0x000fca00078e0080 */
[----:B------:R-:W-:Y:S01]  /*5e00*/  HMMA.16816.F32.BF16 R76, R8, R32, R88 ;  /* 0x00000020084c723c */ /* 0x000fe20000041858 */
[----:B------:R1:W-:Y:S01]  /*5e10*/  MUFU.EX2 R111, R2 ;  /* 0x00000002006f7308 */ /* 0x0003e20000000800 */
[----:B------:R-:W-:Y:S02]  /*5e20*/  IMAD.MOV.U32 R128, RZ, RZ, R119 ;  /* 0x000000ffff807224 */ /* 0x000fe400078e0077 */
[----:B------:R-:W-:Y:S02]  /*5e30*/  IMAD.MOV.U32 R119, RZ, RZ, R94 ;  /* 0x000000ffff777224 */ /* 0x000fe400078e005e */
[----:B-1----:R-:W-:Y:S02]  /*5e40*/  FFMA.FTZ R2, R138, c[0x0][0x2d0], -R6 ;  /* 0x0000b4008a027a23 */ /* 0x002fe40000010806 */
[----:B------:R-:W-:Y:S02]  /*5e50*/  IMAD.MOV.U32 R138, RZ, RZ, R102 ;  /* 0x000000ffff8a7224 */ /* 0x000fe400078e0066 */
[----:B------:R1:W-:Y:S02]  /*5e60*/  MUFU.EX2 R110, R2 ;  /* 0x00000002006e7308 */ /* 0x0003e40000000800 */
[----:B-1----:R-:W-:-:S02]  /*5e70*/  FFMA.FTZ R2, R174, c[0x0][0x2d0], -R0 ;  /* 0x0000b400ae027a23 */ /* 0x002fc40000010800 */
[----:B------:R-:W-:-:S04]  /*5e80*/  IMAD.MOV.U32 R174, RZ, RZ, R123 ;  /* 0x000000ffffae7224 */ /* 0x000fc800078e007b */
[----:B------:R1:W-:Y:S01]  /*5e90*/  MUFU.EX2 R108, R2 ;  /* 0x00000002006c7308 */ /* 0x0003e20000000800 */
[----:B------:R-:W-:Y:S02]  /*5ea0*/  IMAD.MOV.U32 R123, RZ, RZ, R95 ;  /* 0x000000ffff7b7224 */ /* 0x000fe400078e005f */
[----:B------:R-:W-:Y:S02]  /*5eb0*/  IMAD.MOV.U32 R95, RZ, RZ, R160 ;  /* 0x000000ffff5f7224 */ /* 0x000fe400078e00a0 */
[----:B------:R-:W-:Y:S01]  /*5ec0*/  HMMA.16816.F32.BF16 R160, R8, R12, R104 ;  /* 0x0000000c08a0723c */ /* 0x000fe20000041868 */
[----:B------:R-:W-:Y:S02]  /*5ed0*/  IMAD.MOV.U32 R173, RZ, RZ, R123 ;  /* 0x000000ffffad7224 */ /* 0x000fe400078e007b */
[----:B-1----:R-:W-:Y:S02]  /*5ee0*/  FFMA.FTZ R2, R175, c[0x0][0x2d0], -R0 ;  /* 0x0000b400af027a23 */ /* 0x002fe40000010800 */
[----:B------:R-:W-:-:S02]  /*5ef0*/  IMAD.MOV.U32 R175, RZ, RZ, R97 ;  /* 0x000000ffffaf7224 */ /* 0x000fc400078e0061 */
[----:B------:R1:W2:Y:S01]  /*5f00*/  MUFU.EX2 R107, R2 ;  /* 0x00000002006b7308 */ /* 0x0002a20000000800 */
[----:B------:R-:W-:Y:S02]  /*5f10*/  IMAD.MOV.U32 R97, RZ, RZ, R98 ;  /* 0x000000ffff617224 */ /* 0x000fe400078e0062 */
[----:B------:R-:W-:Y:S02]  /*5f20*/  IMAD.MOV.U32 R98, RZ, RZ, R99 ;  /* 0x000000ffff627224 */ /* 0x000fe400078e0063 */
[----:B------:R-:W-:Y:S02]  /*5f30*/  IMAD.MOV.U32 R99, RZ, RZ, R117 ;  /* 0x000000ffff637224 */ /* 0x000fe400078e0075 */
[----:B------:R-:W-:Y:S02]  /*5f40*/  IMAD.MOV.U32 R117, RZ, RZ, R103 ;  /* 0x000000ffff757224 */ /* 0x000fe400078e0067 */
[----:B------:R-:W-:Y:S02]  /*5f50*/  IMAD.MOV.U32 R103, RZ, RZ, R7 ;  /* 0x000000ffff677224 */ /* 0x000fe400078e0007 */
[----:B------:R-:W-:-:S02]  /*5f60*/  IMAD.MOV.U32 R123, RZ, RZ, R99 ;  /* 0x000000ffff7b7224 */ /* 0x000fc400078e0063 */
[----:B------:R-:W-:Y:S02]  /*5f70*/  IMAD.MOV.U32 R120, RZ, RZ, R98 ;  /* 0x000000ffff787224 */ /* 0x000fe400078e0062 */
[----:B------:R-:W-:Y:S02]  /*5f80*/  IMAD.MOV.U32 R7, RZ, RZ, R167 ;  /* 0x000000ffff077224 */ /* 0x000fe400078e00a7 */
[----:B-1----:R-:W-:Y:S01]  /*5f90*/  FFMA.FTZ R2, R180, c[0x0][0x2d0], -R0 ;  /* 0x0000b400b4027a23 */ /* 0x002fe20000010800 */
[----:B------:R-:W-:Y:S01]  /*5fa0*/  HMMA.16816.F32.BF16 R164, R8, R14, R72 ;  /* 0x0000000e08a4723c */ /* 0x000fe20000041848 */
[----:B------:R-:W-:Y:S02]  /*5fb0*/  IMAD.MOV.U32 R180, RZ, RZ, R129 ;  /* 0x000000ffffb47224 */ /* 0x000fe400078e0081 */
[----:B------:R1:W-:Y:S01]  /*5fc0*/  MUFU.EX2 R105, R2 ;  /* 0x0000000200697308 */ /* 0x0003e20000000800 */
[----:B------:R-:W-:-:S04]  /*5fd0*/  IMAD.MOV.U32 R129, RZ, RZ, R96 ;  /* 0x000000ffff817224 */ /* 0x000fc800078e0060 */
[----:B------:R-:W-:Y:S07]  /*5fe0*/  HMMA.16816.F32.BF16 R72, R8, R34, R56 ;  /* 0x000000220848723c */ /* 0x000fee0000041838 */
[----:B------:R-:W-:Y:S02]  /*5ff0*/  F2FP.BF16.PACK_AB R8, R193, R194 ;  /* 0x000000c2c108723e */ /* 0x000fe400000010ff */
[----:B--2---:R-:W-:Y:S01]  /*6000*/  F2FP.BF16.PACK_AB R9, R107, R108 ;  /* 0x0000006c6b09723e */ /* 0x004fe200000010ff */
[----:B-1----:R-:W-:Y:S01]  /*6010*/  FFMA.FTZ R2, R181, c[0x0][0x2d0], -R0 ;  /* 0x0000b400b5027a23 */ /* 0x002fe20000010800 */
[----:B------:R-:W-:Y:S01]  /*6020*/  F2FP.BF16.PACK_AB R10, R112, R113 ;  /* 0x00000071700a723e */ /* 0x000fe200000010ff */
[----:B------:R-:W-:-:S02]  /*6030*/  IMAD.MOV.U32 R181, RZ, RZ, R97 ;  /* 0x000000ffffb57224 */ /* 0x000fc400078e0061 */
[----:B------:R1:W2:Y:S02]  /*6040*/  MUFU.EX2 R104, R2 ;  /* 0x0000000200687308 */ /* 0x0002a40000000800 */
[----:B-1----:R-:W-:Y:S01]  /*6050*/  FFMA.FTZ R2, R152, c[0x0][0x2d0], -R6 ;  /* 0x0000b40098027a23 */ /* 0x002fe20000010806 */
[----:B--2---:R-:W-:Y:S01]  /*6060*/  F2FP.BF16.PACK_AB R11, R104, R105 ;  /* 0x00000069680b723e */ /* 0x004fe200000010ff */
[----:B------:R-:W-:-:S04]  /*6070*/  IMAD.MOV.U32 R152, RZ, RZ, R117 ;  /* 0x000000ffff987224 */ /* 0x000fc800078e0075 */
[----:B------:R1:W-:Y:S01]  /*6080*/  MUFU.EX2 R109, R2 ;  /* 0x00000002006d7308 */ /* 0x0003e20000000800 */
[----:B------:R-:W-:Y:S01]  /*6090*/  IMAD.MOV.U32 R117, RZ, RZ, R103 ;  /* 0x000000ffff757224 */ /* 0x000fe200078e0067 */
        /* <DEDUP_REMOVED lines=18> */
[----:B------:R1:W1:Y:S03]  /*61c0*/  MUFU.EX2 R102, R2 ;  /* 0x0000000200667308 */ /* 0x0002660000000800 */
[----:B------:R-:W-:Y:S01]  /*61d0*/  HMMA.16816.F32.BF16 R40, R8, R26, R40 ;  /* 0x0000001a0828723c */ /* 0x000fe20000041828 */
[----:B------:R-:W-:Y:S01]  /*61e0*/  IMAD.MOV.U32 R153, RZ, RZ, R181 ;  /* 0x000000ffff997224 */ /* 0x000fe200078e00b5 */
[----:B------:R-:W2:Y:S01]  /*61f0*/  LDSM.16.MT88.4 R24, [R229+0x2900] ;  /* 0x00290000e518783b */ /* 0x000ea20000004200 */
[----:B------:R-:W-:Y:S02]  /*6200*/  IMAD.MOV.U32 R181, RZ, RZ, R175 ;  /* 0x000000ffffb57224 */ /* 0x000fe400078e00af */
[----:B------:R-:W-:-:S02]  /*6210*/  IMAD.MOV.U32 R175, RZ, RZ, R121 ;  /* 0x000000ffffaf7224 */ /* 0x000fc400078e0079 */
[----:B------:R-:W-:Y:S02]  /*6220*/  IMAD.MOV.U32 R121, RZ, RZ, R116 ;  /* 0x000000ffff797224 */ /* 0x000fe400078e0074 */
[----:B------:R-:W-:Y:S02]  /*6230*/  IMAD.MOV.U32 R116, RZ, RZ, R71 ;  /* 0x000000ffff747224 */ /* 0x000fe400078e0047 */
[----:B-1----:R-:W-:Y:S01]  /*6240*/  FFMA.FTZ R2, R154, c[0x0][0x2d0], -R5 ;  /* 0x0000b4009a027a23 */ /* 0x002fe20000010805 */
[----:B------:R-:W-:-:S03]  /*6250*/  F2FP.BF16.PACK_AB R8, R102, R103 ;  /* 0x000000676608723e */ /* 0x000fc600000010ff */
[----:B------:R1:W-:Y:S02]  /*6260*/  MUFU.EX2 R101, R2 ;  /* 0x0000000200657308 */ /* 0x0003e40000000800 */
[----:B-1----:R-:W-:-:S06]  /*6270*/  FFMA.FTZ R2, R155, c[0x0][0x2d0], -R5 ;  /* 0x0000b4009b027a23 */ /* 0x002fcc0000010805 */
[----:B------:R1:W1:Y:S02]  /*6280*/  MUFU.EX2 R100, R2 ;  /* 0x0000000200647308 */ /* 0x0002640000000800 */
[----:B-1----:R-:W-:Y:S01]  /*6290*/  FFMA.FTZ R2, R168, c[0x0][0x2d0], -R3 ;  /* 0x0000b400a8027a23 */ /* 0x002fe20000010803 */
[----:B------:R-:W-:-:S05]  /*62a0*/  F2FP.BF16.PACK_AB R10, R100, R101 ;  /* 0x00000065640a723e */ /* 0x000fca00000010ff */
        /* <DEDUP_REMOVED lines=11> */
[C---:B------:R-:W-:Y:S08]  /*6360*/  HMMA.16816.F32.BF16 R144, R8.reuse, R20, R144 ;  /* 0x000000140890723c */ /* 0x040ff00000041890 */
[----:B------:R-:W-:Y:S01]  /*6370*/  HMMA.16816.F32.BF16 R148, R8, R22, R148 ;  /* 0x000000160894723c */ /* 0x000fe20000041894 */
[----:B-1----:R-:W-:-:S04]  /*6380*/  FFMA.FTZ R2, R140, c[0x0][0x2d0], -R0 ;  /* 0x0000b4008c027a23 */ /* 0x002fc80000010800 */
[----:B------:R1:W1:Y:S03]  /*6390*/  MUFU.EX2 R94, R2 ;  /* 0x00000002005e7308 */ /* 0x0002660000000800 */
[C---:B--2---:R-:W-:Y:S08]  /*63a0*/  HMMA.16816.F32.BF16 R160, R8.reuse, R16, R160 ;  /* 0x0000001008a0723c */ /* 0x044ff000000418a0 */
[----:B------:R-:W-:Y:S01]  /*63b0*/  HMMA.16816.F32.BF16 R164, R8, R18, R164 ;  /* 0x0000001208a4723c */ /* 0x000fe200000418a4 */
[----:B-1----:R-:W-:-:S07]  /*63c0*/  FFMA.FTZ R2, R141, c[0x0][0x2d0], -R0 ;  /* 0x0000b4008d027a23 */ /* 0x002fce0000010800 */
[C---:B---3--:R-:W-:Y:S01]  /*63d0*/  HMMA.16816.F32.BF16 R176, R8.reuse, R12, R176 ;  /* 0x0000000c08b0723c */ /* 0x048fe200000418b0 */
[----:B------:R1:W-:Y:S07]  /*63e0*/  MUFU.EX2 R93, R2 ;  /* 0x00000002005d7308 */ /* 0x0003ee0000000800 */
[C---:B------:R-:W-:Y:S08]  /*63f0*/  HMMA.16816.F32.BF16 R80, R8.reuse, R14, R80 ;  /* 0x0000000e0850723c */ /* 0x040ff00000041850 */
[----:B----4-:R-:W-:Y:S01]  /*6400*/  HMMA.16816.F32.BF16 R76, R8, R28, R76 ;  /* 0x0000001c084c723c */ /* 0x010fe2000004184c */
[----:B-1----:R-:W-:-:S04]  /*6410*/  FFMA.FTZ R2, R142, c[0x0][0x2d0], -R0 ;  /* 0x0000b4008e027a23 */ /* 0x002fc80000010800 */
[----:B------:R1:W2:Y:S03]  /*6420*/  MUFU.EX2 R92, R2 ;  /* 0x00000002005c7308 */ /* 0x0002a60000000800 */
[----:B------:R-:W-:Y:S07]  /*6430*/  HMMA.16816.F32.BF16 R72, R8, R30, R72 ;  /* 0x0000001e0848723c */ /* 0x000fee0000041848 */
[----:B------:R-:W-:-:S02]  /*6440*/  F2FP.BF16.PACK_AB R8, R110, R111 ;  /* 0x0000006f6e08723e */ /* 0x000fc400000010ff */
[----:B------:R-:W-:Y:S02]  /*6450*/  F2FP.BF16.PACK_AB R9, R94, R95 ;  /* 0x0000005f5e09723e */ /* 0x000fe400000010ff */
        /* <DEDUP_REMOVED lines=30> */
[----:B------:R-:W-:Y:S02]  /*6640*/  IMAD.MOV.U32 R156, RZ, RZ, R152 ;  /* 0x000000ffff9c7224 */ /* 0x000fe400078e0098 */
[----:B------:R-:W-:Y:S02]  /*6650*/  IMAD.MOV.U32 R152, RZ, RZ, R180 ;  /* 0x000000ffff987224 */ /* 0x000fe400078e00b4 */
[----:B------:R1:W-:Y:S01]  /*6660*/  MUFU.EX2 R71, R2 ;  /* 0x0000000200477308 */ /* 0x0003e20000000800 */
[----:B------:R-:W-:Y:S01]  /*6670*/  IMAD.MOV.U32 R180, RZ, RZ, R174 ;  /* 0x000000ffffb47224 */ /* 0x000fe200078e00ae */
[----:B---3--:R-:W-:Y:S01]  /*6680*/  F2FP.BF16.PACK_AB R8, R90, R91 ;  /* 0x0000005b5a08723e */ /* 0x008fe200000010ff */
[----:B------:R-:W-:Y:S01]  /*6690*/  IMAD.MOV.U32 R174, RZ, RZ, R118 ;  /* 0x000000ffffae7224 */ /* 0x000fe200078e0076 */
[----:B------:R-:W-:Y:S01]  /*66a0*/  F2FP.BF16.PACK_AB R9, R86, R87 ;  /* 0x000000575609723e */ /* 0x000fe200000010ff */
[----:B------:R-:W-:Y:S01]  /*66b0*/  FFMA.FTZ R4, R4, c[0x0][0x2d0], -R6 ;  /* 0x0000b40004047a23 */ /* 0x000fe20000010806 */
[----:B------:R-:W-:Y:S01]  /*66c0*/  F2FP.BF16.PACK_AB R10, R88, R89 ;  /* 0x00000059580a723e */ /* 0x000fe200000010ff */
[----:B------:R-:W-:-:S02]  /*66d0*/  IMAD.MOV.U32 R118, RZ, RZ, R234 ;  /* 0x000000ffff767224 */ /* 0x000fc400078e00ea */
[----:B-1----:R-:W-:Y:S01]  /*66e0*/  FFMA.FTZ R2, R157, c[0x0][0x2d0], -R6 ;  /* 0x0000b4009d027a23 */ /* 0x002fe20000010806 */
[----:B------:R-:W-:Y:S01]  /*66f0*/  F2FP.BF16.PACK_AB R11, R85, R84 ;  /* 0x00000054550b723e */ /* 0x000fe200000010ff */
[----:B------:R-:W-:Y:S01]  /*6700*/  IMAD.MOV.U32 R157, RZ, RZ, R156 ;  /* 0x000000ffff9d7224 */ /* 0x000fe200078e009c */
[----:B------:R-:W-:Y:S01]  /*6710*/  UIMAD.WIDE.U32 UR26, UR10, UR4, URZ ;  /* 0x000000040a1a72a5 */ /* 0x000fe2000f8e003f */
[----:B------:R-:W-:Y:S01]  /*6720*/  IMAD.MOV.U32 R156, RZ, RZ, R153 ;  /* 0x000000ffff9c7224 */ /* 0x000fe200078e0099 */
[----:B------:R1:W5:Y:S01]  /*6730*/  LDL.LU R234, [R1+0x28] ;  /* 0x0000280001ea7983 */ /* 0x0003620000300800 */
[----:B------:R-:W-:Y:S02]  /*6740*/  IMAD.MOV.U32 R153, RZ, RZ, R181 ;  /* 0x000000ffff997224 */ /* 0x000fe400078e00b5 */
[----:B------:R-:W-:Y:S01]  /*6750*/  IMAD.MOV.U32 R181, RZ, RZ, R180 ;  /* 0x000000ffffb57224 */ /* 0x000fe200078e00b4 */
[----:B------:R-:W-:Y:S01]  /*6760*/  HMMA.16816.F32.BF16 R144, R8, R24, R144 ;  /* 0x000000180890723c */ /* 0x000fe20000041890 */
[----:B------:R-:W-:-:S02]  /*6770*/  IMAD.MOV.U32 R180, RZ, RZ, R121 ;  /* 0x000000ffffb47224 */ /* 0x000fc400078e0079 */
[----:B------:R-:W-:Y:S02]  /*6780*/  IMAD.MOV.U32 R121, RZ, RZ, R69 ;  /* 0x000000ffff797224 */ /* 0x000fe400078e0045 */
[----:B------:R3:W1:Y:S02]  /*6790*/  MUFU.EX2 R69, R2 ;  /* 0x0000000200457308 */ /* 0x0006640000000800 */
[----:B---3--:R-:W-:Y:S02]  /*67a0*/  FFMA.FTZ R2, R157, c[0x0][0x2d0], -R6 ;  /* 0x0000b4009d027a23 */ /* 0x008fe40000010806 */
[----:B------:R-:W-:Y:S02]  /*67b0*/  IMAD.MOV.U32 R157, RZ, RZ, R156 ;  /* 0x000000ffff9d7224 */ /* 0x000fe400078e009c */
[----:B------:R-:W-:Y:S02]  /*67c0*/  IMAD.MOV.U32 R156, RZ, RZ, R181 ;  /* 0x000000ffff9c7224 */ /* 0x000fe400078e00b5 */
[----:B------:R-:W-:-:S02]  /*67d0*/  IMAD.MOV.U32 R181, RZ, RZ, R180 ;  /* 0x000000ffffb57224 */ /* 0x000fc400078e00b4 */
[----:B------:R-:W-:Y:S02]  /*67e0*/  IMAD.MOV.U32 R180, RZ, RZ, R138 ;  /* 0x000000ffffb47224 */ /* 0x000fe400078e008a */
[----:B------:R-:W-:Y:S02]  /*67f0*/  IMAD.MOV.U32 R138, RZ, RZ, R122 ;  /* 0x000000ffff8a7224 */ /* 0x000fe400078e007a */
[----:B------:R-:W-:Y:S02]  /*6800*/  IMAD.MOV.U32 R122, RZ, RZ, R68 ;  /* 0x000000ffff7a7224 */ /* 0x000fe400078e0044 */
[----:B------:R3:W-:Y:S01]  /*6810*/  MUFU.EX2 R68, R2 ;  /* 0x0000000200447308 */ /* 0x0007e20000000800 */
[----:B------:R-:W-:Y:S02]  /*6820*/  IMAD.MOV.U32 R155, RZ, RZ, R181 ;  /* 0x000000ffff9b7224 */ /* 0x000fe400078e00b5 */
[----:B------:R-:W-:Y:S02]  /*6830*/  IMAD.MOV.U32 R154, RZ, RZ, R180 ;  /* 0x000000ffff9a7224 */ /* 0x000fe400078e00b4 */
[----:B---3--:R-:W-:-:S02]  /*6840*/  FFMA.FTZ R2, R157, c[0x0][0x2d0], -R6 ;  /* 0x0000b4009d027a23 */ /* 0x008fc40000010806 */
[----:B------:R-:W-:Y:S02]  /*6850*/  IMAD.MOV.U32 R157, RZ, RZ, R138 ;  /* 0x000000ffff9d7224 */ /* 0x000fe400078e008a */
[----:B------:R3:W-:Y:S01]  /*6860*/  MUFU.EX2 R63, R2 ;  /* 0x00000002003f7308 */ /* 0x0007e20000000800 */
[----:B------:R-:W-:Y:S01]  /*6870*/  HMMA.16816.F32.BF16 R148, R8, R26, R148 ;  /* 0x0000001a0894723c */ /* 0x000fe20000041894 */
[----:B------:R-:W-:-:S07]  /*6880*/  IMAD.MOV.U32 R138, RZ, RZ, R233 ;  /* 0x000000ffff8a7224 */ /* 0x000fce00078e00e9 */
[----:B--2---:R-:W-:Y:S01]  /*6890*/  HMMA.16816.F32.BF16 R160, R8, R20, R160 ;  /* 0x0000001408a0723c */ /* 0x004fe200000418a0 */
[----:B---3--:R-:W-:-:S07]  /*68a0*/  FFMA.FTZ R2, R170, c[0x0][0x2d0], -R0 ;  /* 0x0000b400aa027a23 */ /* 0x008fce0000010800 */
[C---:B------:R-:W-:Y:S08]  /*68b0*/  HMMA.16816.F32.BF16 R164, R8.reuse, R22, R164 ;  /* 0x0000001608a4723c */ /* 0x040ff000000418a4 */
[C---:B----4-:R-:W-:Y:S01]  /*68c0*/  HMMA.16816.F32.BF16 R176, R8.reuse, R16, R176 ;  /* 0x0000001008b0723c */ /* 0x050fe200000418b0 */
[----:B------:R2:W-:Y:S07]  /*68d0*/  MUFU.EX2 R62, R2 ;  /* 0x00000002003e7308 */ /* 0x0005ee0000000800 */
[C---:B------:R-:W-:Y:S08]  /*68e0*/  HMMA.16816.F32.BF16 R76, R8.reuse, R12, R76 ;  /* 0x0000000c084c723c */ /* 0x040ff0000004184c */
[----:B------:R-:W-:Y:S01]  /*68f0*/  HMMA.16816.F32.BF16 R72, R8, R14, R72 ;  /* 0x0000000e0848723c */ /* 0x000fe20000041848 */
[----:B--2---:R-:W-:-:S02]  /*6900*/  FFMA.FTZ R2, R182, c[0x0][0x2d0], -R0 ;  /* 0x0000b400b6027a23 */ /* 0x004fc40000010800 */
[----:B------:R-:W-:Y:S02]  /*6910*/  IMAD.MOV.U32 R208, RZ, RZ, R125 ;  /* 0x000000ffffd07224 */ /* 0x000fe400078e007d */
[----:B------:R-:W-:Y:S01]  /*6920*/  IMAD.MOV.U32 R206, RZ, RZ, R124 ;  /* 0x000000ffffce7224 */ /* 0x000fe200078e007c */
[----:B------:R2:W3:Y:S01]  /*6930*/  MUFU.EX2 R61, R2 ;  /* 0x00000002003d7308 */ /* 0x0004e20000000800 */
[----:B------:R-:W-:Y:S02]  /*6940*/  IMAD.MOV.U32 R212, RZ, RZ, R126 ;  /* 0x000000ffffd47224 */ /* 0x000fe400078e007e */
[----:B------:R-:W-:Y:S01]  /*6950*/  IMAD.MOV.U32 R210, RZ, RZ, R174 ;  /* 0x000000ffffd27224 */ /* 0x000fe200078e00ae */
[----:B------:R-:W-:Y:S01]  /*6960*/  @UP1 UMOV UR21, UR27 ;  /* 0x0000001b00151c82 */ /* 0x000fe20008000000 */
[----:B------:R-:W-:Y:S01]  /*6970*/  IMAD.MOV.U32 R203, RZ, RZ, R138 ;  /* 0x000000ffffcb7224 */ /* 0x000fe200078e008a */
[----:B------:R-:W-:Y:S01]  /*6980*/  LDSM.16.MT88.4 R168, [R232+0x3100] ;  /* 0x00310000e8a8783b */ /* 0x000fe20000004200 */
[----:B------:R-:W-:-:S03]  /*6990*/  UMOV UR4, URZ ;  /* 0x0000003f00047c82 */ /* 0x000fc60008000000 */
[----:B------:R4:W5:Y:S01]  /*69a0*/  LDL.LU R233, [R1+0x24] ;  /* 0x0000240001e97983 */ /* 0x0009620000300800 */
[--C-:B--2---:R-:W-:Y:S02]  /*69b0*/  FFMA.FTZ R2, R183, c[0x0][0x2d0], -R0.reuse ;  /* 0x0000b400b7027a23 */ /* 0x104fe40000010800 */
[----:B------:R-:W-:Y:S02]  /*69c0*/  HMMA.16816.F32.BF16 R180, R8, R18, R80 ;  /* 0x0000001208b4723c */ /* 0x000fe40000041850 */
[----:B------:R2:W-:Y:S02]  /*69d0*/  MUFU.EX2 R60, R2 ;  /* 0x00000002003c7308 */ /* 0x0005e40000000800 */
[----:B--2---:R-:W-:-:S06]  /*69e0*/  FFMA.FTZ R2, R184, c[0x0][0x2d0], -R0 ;  /* 0x0000b400b8027a23 */ /* 0x004fcc0000010800 */
[----:B------:R2:W2:Y:S01]  /*69f0*/  MUFU.EX2 R31, R2 ;  /* 0x00000002001f7308 */ /* 0x0004a20000000800 */
[----:B-1----:R-:W-:Y:S02]  /*6a00*/  F2FP.BF16.PACK_AB R8, R69, R71 ;  /* 0x000000474508723e */ /* 0x002fe400000010ff */
[----:B---3--:R-:W-:Y:S02]  /*6a10*/  F2FP.BF16.PACK_AB R9, R61, R62 ;  /* 0x0000003e3d09723e */ /* 0x008fe400000010ff */
[----:B------:R-:W-:Y:S01]  /*6a20*/  F2FP.BF16.PACK_AB R10, R63, R68 ;  /* 0x000000443f0a723e */ /* 0x000fe200000010ff */
[----:B--2---:R-:W-:Y:S02]  /*6a30*/  FFMA.FTZ R2, R155, c[0x0][0x2d0], -R5 ;  /* 0x0000b4009b027a23 */ /* 0x004fe40000010805 */
[----:B------:R-:W-:Y:S02]  /*6a40*/  IMAD.MOV.U32 R155, RZ, RZ, R154 ;  /* 0x000000ffff9b7224 */ /* 0x000fe400078e009a */
[----:B------:R1:W-:Y:S01]  /*6a50*/  MUFU.EX2 R29, R2 ;  /* 0x00000002001d7308 */ /* 0x0003e20000000800 */
[----:B------:R-:W-:Y:S01]  /*6a60*/  IMAD.MOV.U32 R154, RZ, RZ, R157 ;  /* 0x000000ffff9a7224 */ /* 0x000fe200078e009d */
[----:B------:R-:W-:Y:S01]  /*6a70*/  F2FP.BF16.PACK_AB R11, R31, R60 ;  /* 0x0000003c1f0b723e */ /* 0x000fe200000010ff */
[----:B------:R-:W-:-:S02]  /*6a80*/  IMAD.MOV.U32 R157, RZ, RZ, R156 ;  /* 0x000000ffff9d7224 */ /* 0x000fc400078e009c */
[----:B------:R-:W-:Y:S02]  /*6a90*/  IMAD.MOV.U32 R156, RZ, RZ, R153 ;  /* 0x000000ffff9c7224 */ /* 0x000fe400078e0099 */
[----:B------:R-:W-:Y:S02]  /*6aa0*/  IMAD.MOV.U32 R153, RZ, RZ, R152 ;  /* 0x000000ffff997224 */ /* 0x000fe400078e0098 */
[----:B-1----:R-:W-:Y:S01]  /*6ab0*/  FFMA.FTZ R2, R155, c[0x0][0x2d0], -R5 ;  /* 0x0000b4009b027a23 */ /* 0x002fe20000010805 */
[----:B------:R-:W-:Y:S01]  /*6ac0*/  HMMA.16816.F32.BF16 R56, R8, R26, R56 ;  /* 0x0000001a0838723c */ /* 0x000fe20000041838 */
[----:B------:R-:W-:Y:S02]  /*6ad0*/  IMAD.MOV.U32 R152, RZ, RZ, R134 ;  /* 0x000000ffff987224 */ /* 0x000fe400078e0086 */
[----:B------:R1:W2:Y:S01]  /*6ae0*/  MUFU.EX2 R30, R2 ;  /* 0x00000002001e7308 */ /* 0x0002a20000000800 */
[----:B------:R-:W-:-:S04]  /*6af0*/  IMAD.MOV.U32 R134, RZ, RZ, R172 ;  /* 0x000000ffff867224 */ /* 0x000fc800078e00ac */
[C---:B------:R-:W-:Y:S01]  /*6b00*/  HMMA.16816.F32.BF16 R64, R8.reuse, R24, R64 ;  /* 0x000000180840723c */ /* 0x040fe20000041840 */
[----:B-1----:R-:W-:Y:S02]  /*6b10*/  FFMA.FTZ R2, R154, c[0x0][0x2d0], -R5 ;  /* 0x0000b4009a027a23 */ /* 0x002fe40000010805 */
[----:B------:R-:W-:Y:S02]  /*6b20*/  IMAD.MOV.U32 R142, RZ, RZ, R152 ;  /* 0x000000ffff8e7224 */ /* 0x000fe400078e0098 */
[----:B------:R1:W-:Y:S01]  /*6b30*/  MUFU.EX2 R28, R2 ;  /* 0x00000002001c7308 */ /* 0x0003e20000000800 */
[----:B------:R-:W-:Y:S02]  /*6b40*/  IMAD.MOV.U32 R172, RZ, RZ, R173 ;  /* 0x000000ffffac7224 */ /* 0x000fe400078e00ad */
[----:B------:R-:W-:Y:S01]  /*6b50*/  IMAD.MOV.U32 R141, RZ, RZ, R134 ;  /* 0x000000ffff8d7224 */ /* 0x000fe200078e0086 */
[----:B------:R-:W-:Y:S01]  /*6b60*/  HMMA.16816.F32.BF16 R48, R8, R22, R48 ;  /* 0x000000160830723c */ /* 0x000fe20000041830 */
[----:B------:R-:W-:-:S02]  /*6b70*/  IMAD.MOV.U32 R173, RZ, RZ, R133 ;  /* 0x000000ffffad7224 */ /* 0x000fc400078e0085 */
[----:B------:R-:W-:Y:S02]  /*6b80*/  IMAD.MOV.U32 R133, RZ, RZ, R130 ;  /* 0x000000ffff857224 */ /* 0x000fe400078e0082 */
[----:B-1----:R-:W-:-:S03]  /*6b90*/  FFMA.FTZ R2, R251, c[0x0][0x2d0], -R5 ;  /* 0x0000b400fb027a23 */ /* 0x002fc60000010805 */
[----:B------:R-:W-:Y:S01]  /*6ba0*/  HMMA.16816.F32.BF16 R52, R8, R20, R52 ;  /* 0x000000140834723c */ /* 0x000fe20000041834 */
[----:B------:R-:W-:Y:S01]  /*6bb0*/  IMAD.MOV.U32 R140, RZ, RZ, R172 ;  /* 0x000000ffff8c7224 */ /* 0x000fe200078e00ac */
[----:B------:R1:W-:Y:S01]  /*6bc0*/  MUFU.EX2 R26, R2 ;  /* 0x00000002001a7308 */ /* 0x0003e20000000800 */
[----:B------:R-:W-:Y:S02]  /*6bd0*/  IMAD.MOV.U32 R158, RZ, RZ, R173 ;  /* 0x000000ffff9e7224 */ /* 0x000fe400078e00ad */
[----:B------:R-:W-:-:S03]  /*6be0*/  IMAD.MOV.U32 R159, RZ, RZ, R153 ;  /* 0x000000ffff9f7224 */ /* 0x000fc600078e0099 */
[C---:B------:R-:W-:Y:S01]  /*6bf0*/  HMMA.16816.F32.BF16 R44, R8.reuse, R12, R44 ;  /* 0x0000000c082c723c */ /* 0x040fe2000004182c */
[----:B------:R-:W-:Y:S01]  /*6c00*/  IMAD.MOV.U32 R134, RZ, RZ, R118 ;  /* 0x000000ffff867224 */ /* 0x000fe200078e0076 */
[----:B------:R-:W-:Y:S01]  /*6c10*/  @UP1 USHF.R.U32.HI UR10, URZ, UR5, UR21 ;  /* 0x000000053f0a1299 */ /* 0x000fe20008011615 */
[----:B------:R-:W-:Y:S01]  /*6c20*/  IMAD.MOV.U32 R130, RZ, RZ, R228 ;  /* 0x000000ffff827224 */ /* 0x000fe200078e00e4 */
[----:B------:R-:W3:Y:S01]  /*6c30*/  LDSM.16.MT88.4 R152, [R229+0x3100] ;  /* 0x00310000e598783b */ /* 0x000ee20000004200 */
[----:B-1----:R-:W-:Y:S02]  /*6c40*/  FFMA.FTZ R2, R225, c[0x0][0x2d0], -R3 ;  /* 0x0000b400e1027a23 */ /* 0x002fe40000010803 */
[----:B------:R-:W-:Y:S01]  /*6c50*/  IMAD.MOV.U32 R139, RZ, RZ, R133 ;  /* 0x000000ffff8b7224 */ /* 0x000fe200078e0085 */
[----:B------:R-:W-:Y:S01]  /*6c60*/  HMMA.16816.F32.BF16 R36, R8, R16, R36 ;  /* 0x000000100824723c */ /* 0x000fe20000041824 */
[----:B------:R1:W-:Y:S01]  /*6c70*/  MUFU.EX2 R25, R2 ;  /* 0x0000000200197308 */ /* 0x0003e20000000800 */
[----:B------:R-:W-:-:S02]  /*6c80*/  FFMA.FTZ R5, R226, c[0x0][0x2d0], -R0 ;  /* 0x0000b400e2057a23 */ /* 0x000fc40000010800 */
[----:B------:R-:W-:Y:S02]  /*6c90*/  IMAD.MOV.U32 R172, RZ, RZ, R119 ;  /* 0x000000ffffac7224 */ /* 0x000fe400078e0077 */
[----:B------:R-:W-:Y:S02]  /*6ca0*/  FADD.FTZ R13, R186, R185 ;  /* 0x000000b9ba0d7221 */ /* 0x000fe40000010000 */
[----:B------:R-:W-:Y:S01]  /*6cb0*/  HMMA.16816.F32.BF16 R40, R8, R18, R40 ;  /* 0x000000120828723c */ /* 0x000fe20000041828 */
[----:B------:R-:W-:-:S07]  /*6cc0*/  IMAD.MOV.U32 R133, RZ, RZ, R127 ;  /* 0x000000ffff857224 */ /* 0x000fce00078e007f */
[----:B------:R-:W-:Y:S01]  /*6cd0*/  HMMA.16816.F32.BF16 R32, R8, R14, R32 ;  /* 0x0000000e0820723c */ /* 0x000fe20000041820 */
[----:B-1----:R-:W-:Y:S02]  /*6ce0*/  FFMA.FTZ R2, R223, c[0x0][0x2d0], -R3 ;  /* 0x0000b400df027a23 */ /* 0x002fe40000010803 */
[----:B------:R-:W-:Y:S02]  /*6cf0*/  IMAD.MOV.U32 R173, RZ, RZ, R121 ;  /* 0x000000ffffad7224 */ /* 0x000fe400078e0079 */
[----:B------:R-:W-:Y:S01]  /*6d00*/  IMAD.MOV.U32 R138, RZ, RZ, R131 ;  /* 0x000000ffff8a7224 */ /* 0x000fe200078e0083 */
[----:B------:R1:W1:Y:S01]  /*6d10*/  MUFU.EX2 R24, R2 ;  /* 0x0000000200187308 */ /* 0x0002620000000800 */
[----:B------:R-:W-:Y:S01]  /*6d20*/  IMAD.MOV.U32 R127, RZ, RZ, R117 ;  /* 0x000000ffff7f7224 */ /* 0x000fe200078e0075 */
[----:B------:R-:W-:Y:S01]  /*6d30*/  UIADD3 UR5, UR10, UR7, -UR12 ;  /* 0x000000070a057290 */ /* 0x000fe2000fffe80c */
[----:B------:R-:W-:Y:S01]  /*6d40*/  FADD.FTZ R12, R158, R139 ;  /* 0x0000008b9e0c7221 */ /* 0x000fe20000010000 */
[----:B------:R-:W-:Y:S04]  /*6d50*/  LDSM.16.MT88.4 R16, [R231+0x3100] ;  /* 0x00310000e710783b */ /* 0x000fe80000004200 */
[----:B------:R4:W5:Y:S01]  /*6d60*/  LDL.LU R228, [R1+0x20] ;  /* 0x0000200001e47983 */ /* 0x0009620000300800 */
[----:B------:R3:W-:Y:S01]  /*6d70*/  MUFU.EX2 R15, R4 ;  /* 0x00000004000f7308 */ /* 0x0007e20000000800 */
[----:B------:R-:W-:Y:S01]  /*6d80*/  IMAD.MOV.U32 R121, RZ, RZ, R116 ;  /* 0x000000ffff797224 */ /* 0x000fe200078e0074 */
[----:B------:R-:W-:Y:S01]  /*6d90*/  UIMAD.WIDE UR4, UR5, -0x6db6db6d, UR4 ;  /* 0x92492493050478a5 */ /* 0x000fe2000f8e0204 */
[----:B------:R-:W-:Y:S01]  /*6da0*/  IMAD.MOV.U32 R204, RZ, RZ, R173 ;  /* 0x000000ffffcc7224 */ /* 0x000fe200078e00ad */
[----:B------:R-:W4:Y:S01]  /*6db0*/  LDSM.16.MT88.4 R116, [R230+0x3100] ;  /* 0x00310000e674783b */ /* 0x000f220000004200 */
[----:B------:R-:W-:Y:S01]  /*6dc0*/  IMAD.MOV.U32 R139, RZ, RZ, R133 ;  /* 0x000000ffff8b7224 */ /* 0x000fe200078e0085 */
[----:B------:R-:W-:Y:S01]  /*6dd0*/  USHF.R.U32.HI UR4, URZ, 0x1f, UR5 ;  /* 0x0000001f3f047899 */ /* 0x000fe20008011605 */
[--C-:B-1----:R-:W-:Y:S01]  /*6de0*/  FFMA.FTZ R2, R252, c[0x0][0x2d0], -R3.reuse ;  /* 0x0000b400fc027a23 */ /* 0x102fe20000010803 */
[----:B------:R-:W-:Y:S01]  /*6df0*/  MUFU.EX2 R9, R5 ;  /* 0x0000000500097308 */ /* 0x000fe20000000800 */
[----:B------:R-:W-:Y:S01]  /*6e00*/  FFMA.FTZ R3, R142, c[0x0][0x2d0], -R3 ;  /* 0x0000b4008e037a23 */ /* 0x000fe20000010803 */
[----:B------:R-:W-:Y:S01]  /*6e10*/  ULEA.HI.SX32 UR4, UR5, UR4, 0x1a ;  /* 0x0000000405047291 */ /* 0x000fe2000f8fd23f */
[----:B------:R-:W-:Y:S01]  /*6e20*/  IMAD.MOV.U32 R133, RZ, RZ, R128 ;  /* 0x000000ffff857224 */ /* 0x000fe200078e0080 */
[----:B--2---:R-:W-:-:S02]  /*6e30*/  F2FP.BF16.PACK_AB R184, R30, R29 ;  /* 0x0000001d1eb8723e */ /* 0x004fc400000010ff */
[----:B------:R-:W-:Y:S01]  /*6e40*/  UISETP.LT.AND UP0, UPT, URZ, UR4, UPT ;  /* 0x000000043f00728c */ /* 0x000fe2000bf01270 */
[----:B------:R-:W-:Y:S01]  /*6e50*/  F2FP.BF16.PACK_AB R185, R24, R25 ;  /* 0x0000001918b9723e */ /* 0x000fe200000010ff */
[----:B------:R1:W-:Y:S01]  /*6e60*/  MUFU.EX2 R22, R3 ;  /* 0x0000000300167308 */ /* 0x0003e20000000800 */
[----:B---3--:R-:W-:Y:S01]  /*6e70*/  FADD.FTZ R4, R127, R159 ;  /* 0x0000009f7f047221 */ /* 0x008fe20000010000 */
[----:B------:R-:W-:Y:S01]  /*6e80*/  USEL UR4, URZ, UR4, !UP0 ;  /* 0x000000043f047287 */ /* 0x000fe2000c000000 */
[----:B------:R-:W-:-:S03]  /*6e90*/  F2FP.BF16.PACK_AB R186, R26, R28 ;  /* 0x0000001c1aba723e */ /* 0x000fc600000010ff */
[----:B------:R-:W-:Y:S02]  /*6ea0*/  UISETP.GE.AND UP0, UPT, UR6, UR4, UPT ;  /* 0x000000040600728c */ /* 0x000fe4000bf06270 */
[----:B------:R2:W3:Y:S04]  /*6eb0*/  MUFU.EX2 R23, R2 ;  /* 0x0000000200177308 */ /* 0x0004e80000000800 */
[----:B------:R-:W-:Y:S01]  /*6ec0*/  PLOP3.LUT P0, PT, PT, PT, UP0, 0x80, 0x0 ;  /* 0x000000000000781c */ /* 0x000fe20003f0f008 */
[----:B-1----:R-:W-:-:S04]  /*6ed0*/  FFMA.FTZ R3, R141, c[0x0][0x2d0], -R6 ;  /* 0x0000b4008d037a23 */ /* 0x002fc80000010806 */
[----:B------:R1:W-:Y:S01]  /*6ee0*/  MUFU.EX2 R21, R3 ;  /* 0x0000000300157308 */ /* 0x0003e20000000800 */
[--C-:B--2---:R-:W-:Y:S02]  /*6ef0*/  FFMA.FTZ R2, R140, c[0x0][0x2d0], -R6.reuse ;  /* 0x0000b4008c027a23 */ /* 0x104fe40000010806 */
[----:B------:R-:W-:Y:S02]  /*6f00*/  FFMA.FTZ R6, R7, c[0x0][0x2d0], -R6 ;  /* 0x0000b40007067a23 */ /* 0x000fe40000010806 */
[----:B------:R-:W-:-:S03]  /*6f10*/  FFMA.FTZ R7, R217, c[0x0][0x2d0], -R0 ;  /* 0x0000b400d9077a23 */ /* 0x000fc60000010800 */
[----:B------:R2:W2:Y:S01]  /*6f20*/  MUFU.EX2 R20, R2 ;  /* 0x0000000200147308 */ /* 0x0004a20000000800 */
[----:B-1----:R-:W-:-:S07]  /*6f30*/  FFMA.FTZ R3, R227, c[0x0][0x2d0], -R0 ;  /* 0x0000b400e3037a23 */ /* 0x002fce0000010800 */
[----:B------:R-:W1:Y:S01]  /*6f40*/  MUFU.EX2 R14, R6 ;  /* 0x00000006000e7308 */ /* 0x000e620000000800 */
[----:B------:R-:W-:Y:S01]  /*6f50*/  FFMA.FTZ R0, R187, c[0x0][0x2d0], -R0 ;  /* 0x0000b400bb007a23 */ /* 0x000fe20000010800 */
[----:B---3--:R-:W-:-:S06]  /*6f60*/  F2FP.BF16.PACK_AB R187, R22, R23 ;  /* 0x0000001716bb723e */ /* 0x008fcc00000010ff */
[----:B------:R3:W-:Y:S01]  /*6f70*/  MUFU.EX2 R8, R3 ;  /* 0x0000000300087308 */ /* 0x0007e20000000800 */
[----:B--2---:R-:W-:Y:S01]  /*6f80*/  FADD.FTZ R2, R175, R12 ;  /* 0x0000000caf027221 */ /* 0x004fe20000010000 */
[----:B------:R-:W-:Y:S01]  /*6f90*/  F2FP.BF16.PACK_AB R128, R20, R21 ;  /* 0x000000151480723e */ /* 0x000fe200000010ff */
[----:B------:R-:W-:Y:S02]  /*6fa0*/  HMMA.16816.F32.BF16 R144, R184, R152, R144 ;  /* 0x00000098b890723c */ /* 0x000fe40000041890 */
[----:B------:R-:W-:-:S03]  /*6fb0*/  FADD.FTZ R5, R130, R2 ;  /* 0x0000000282057221 */ /* 0x000fc60000010000 */
[----:B------:R2:W-:Y:S01]  /*6fc0*/  MUFU.EX2 R10, R7 ;  /* 0x00000007000a7308 */ /* 0x0005e20000000800 */
[----:B-1----:R-:W-:Y:S02]  /*6fd0*/  F2FP.BF16.PACK_AB R130, R14, R15 ;  /* 0x0000000f0e82723e */ /* 0x002fe400000010ff */
[----:B------:R-:W-:Y:S01]  /*6fe0*/  HMMA.16816.F32.BF16 R148, R184, R154, R148 ;  /* 0x0000009ab894723c */ /* 0x000fe20000041894 */
[----:B---3--:R-:W-:-:S04]  /*6ff0*/  FADD.FTZ R3, R156, R157 ;  /* 0x0000009d9c037221 */ /* 0x008fc80000010000 */
[----:B------:R-:W1:Y:S03]  /*7000*/  MUFU.EX2 R11, R0 ;  /* 0x00000000000b7308 */ /* 0x000e660000000800 */
[----:B------:R-:W-:Y:S01]  /*7010*/  HMMA.16816.F32.BF16 R160, R184, R168, R160 ;  /* 0x000000a8b8a0723c */ /* 0x000fe200000418a0 */
[----:B------:R-:W-:Y:S02]  /*7020*/  FADD.FTZ R6, R172, R3 ;  /* 0x00000003ac067221 */ /* 0x000fe40000010000 */
[----:B--2---:R-:W-:Y:S02]  /*7030*/  FADD.FTZ R7, R134, R4 ;  /* 0x0000000486077221 */ /* 0x004fe40000010000 */
[----:B------:R-:W-:-:S03]  /*7040*/  FADD.FTZ R2, R206, R6 ;  /* 0x00000006ce027221 */ /* 0x000fc60000010000 */
[C---:B------:R-:W-:Y:S01]  /*7050*/  HMMA.16816.F32.BF16 R164, R184.reuse, R170, R164 ;  /* 0x000000aab8a4723c */ /* 0x040fe200000418a4 */
[----:B------:R-:W-:Y:S02]  /*7060*/  FADD.FTZ R3, R208, R7 ;  /* 0x00000007d0037221 */ /* 0x000fe40000010000 */
[----:B------:R-:W-:Y:S02]  /*7070*/  FADD.FTZ R2, R203, R2 ;  /* 0x00000002cb027221 */ /* 0x000fe40000010000 */
[----:B------:R-:W-:Y:S01]  /*7080*/  FADD.FTZ R3, R210, R3 ;  /* 0x00000003d2037221 */ /* 0x000fe20000010000 */
[----:B-1----:R-:W-:Y:S01]  /*7090*/  F2FP.BF16.PACK_AB R131, R11, R10 ;  /* 0x0000000a0b83723e */ /* 0x002fe200000010ff */
[----:B------:R-:W-:Y:S01]  /*70a0*/  FADD.FTZ R0, R222, R13 ;  /* 0x0000000dde007221 */ /* 0x000fe20000010000 */
[----:B----4-:R-:W-:Y:S01]  /*70b0*/  HMMA.16816.F32.BF16 R176, R184, R116, R176 ;  /* 0x00000074b8b0723c */ /* 0x010fe200000418b0 */
        /* <DEDUP_REMOVED lines=15> */
[----:B------:R-:W-:Y:S01]  /*71b0*/  IMAD.MOV.U32 R134, RZ, RZ, R129 ;  /* 0x000000ffff867224 */ /* 0x000fe200078e0081 */
[----:B------:R-:W-:Y:S01]  /*71c0*/  F2FP.BF16.PACK_AB R129, R9, R8 ;  /* 0x000000080981723e */ /* 0x000fe200000010ff */
        /* <DEDUP_REMOVED lines=89> */
[----:B------:R-:W-:-:S02]  /*7760*/  FADD.FTZ R5, R11, R2 ;  /* 0x000000020b057221 */ /* 0x000fc40000010000 */
[----:B------:R-:W-:-:S03]  /*7770*/  FADD.FTZ R2, R26, R3 ;  /* 0x000000031a027221 */ /* 0x000fc60000010000 */
[----:B------:R2:W-:Y:S01]  /*7780*/  STL [R1+0x8], R5 ;  /* 0x0000080501007387 */ /* 0x0005e20000100800 */
[----:B-1----:R-:W-:-:S05]  /*7790*/  FADD.FTZ R0, R22, R4 ;  /* 0x0000000416007221 */ /* 0x002fca0000010000 */
[----:B------:R2:W-:Y:S04]  /*77a0*/  STL [R1+0xc], R0 ;  /* 0x00000c0001007387 */ /* 0x0005e80000100800 */
[----:B------:R2:W-:Y:S01]  /*77b0*/  STL [R1+0x10], R2 ;  /* 0x0000100201007387 */ /* 0x0005e20000100800 */
[----:B------:R-:W-:Y:S05]  /*77c0*/  @!P0 BRA `(.L_x_1457) ;  /* 0x0000573000008947 */ /* 0x000fea0003800000 */
[----:B------:R-:W3:Y:S01]  /*77d0*/  LDL R133, [R1+0x18] ;  /* 0x0000180001857983 */ /* 0x000ee20000100800 */
[----:B------:R-:W-:Y:S01]  /*77e0*/  PLOP3.LUT P1, PT, PT, PT, UP1, 0x80, 0x0 ;  /* 0x000000000000781c */ /* 0x000fe20003f2f018 */
[----:B------:R-:W-:Y:S01]  /*77f0*/  IMAD.MOV.U32 R132, RZ, RZ, R136 ;  /* 0x000000ffff847224 */ /* 0x000fe200078e0088 */
[----:B------:R-:W-:Y:S01]  /*7800*/  PLOP3.LUT P0, PT, PT, PT, UP1, 0x80, 0x0 ;  /* 0x000000000000781c */ /* 0x000fe20003f0f018 */
[----:B------:R-:W-:Y:S01]  /*7810*/  IMAD.MOV.U32 R3, RZ, RZ, R137 ;  /* 0x000000ffff037224 */ /* 0x000fe200078e0089 */
[----:B------:R-:W-:-:S09]  /*7820*/  MOV R134, R70 ;  /* 0x0000004600867202 */ /* 0x000fd20000000f00 */
[----:B--23--:R-:W-:-:S04]  /*7830*/  @P1 IMAD.HI.U32 R0, R133, c[0x0][0x2c8], RZ ;  /* 0x0000b20085001a27 */ /* 0x00cfc800078e00ff */
[----:B------:R-:W-:Y:S01]  /*7840*/  IMAD.MOV.U32 R133, RZ, RZ, R135 ;  /* 0x000000ffff857224 */ /* 0x000fe200078e0087 */
[----:B------:R-:W-:-:S05]  /*7850*/  @P0 SHF.R.U32.HI R0, RZ, c[0x0][0x2cc], R0 ;  /* 0x0000b300ff000a19 */ /* 0x000fca0000011600 */
[----:B------:R1:W-:Y:S02]  /*7860*/  @P0 STL [R1+0x14], R0 ;  /* 0x0000140001000387 */ /* 0x0003e40000100800 */
.L_x_1460:
[----:B------:R-:W-:Y:S04]  /*7870*/  DEPBAR.LE SB0, 0x0 ;  /* 0x000080000000791a */ /* 0x000fe80000000000 */
[----:B------:R-:W-:Y:S01]  /*7880*/  BAR.SYNC.DEFER_BLOCKING 0x0 ;  /* 0x0000000000007b1d */ /* 0x000fe20000010000 */
[----:B------:R-:W-:Y:S05]  /*7890*/  ISETP.LE.AND P0, PT, RZ, UR6, PT ;  /* 0x00000006ff007c0c */ /* 0x000fea000bf03270 */
[----:B---3-5:R2:W3:Y:S04]  /*78a0*/  LDSM.16.M88.4 R112, [R235+0x7100] ;  /* 0x00710000eb70783b */ /* 0x0284e80000000200 */
        /* <DEDUP_REMOVED lines=18> */
[----:B-1-34-:R-:W-:Y:S01]  /*79d0*/  SHF.R.S32.HI R0, RZ, 0x1f, R249 ;  /* 0x0000001fff007819 */ /* 0x01afe200000114f9 */
[C---:B------:R-:W-:Y:S01]  /*79e0*/  IMAD.WIDE.U32 R4, R249.reuse, c[0x0][0x208], RZ ;  /* 0x00008200f9047a25 */ /* 0x040fe200078e00ff */
[----:B------:R-:W-:Y:S02]  /*79f0*/  SHF.R.S32.HI R2, RZ, 0x1f, R248 ;  /* 0x0000001fff027819 */ /* 0x000fe400000114f8 */
[----:B------:R-:W-:Y:S01]  /*7a00*/  IADD3 R21, R250, 0x100, RZ ;  /* 0x00000100fa157810 */ /* 0x000fe20007ffe0ff */
[----:B------:R-:W-:Y:S02]  /*7a10*/  IMAD R0, R0, c[0x0][0x208], RZ ;  /* 0x0000820000007a24 */ /* 0x000fe400078e02ff */
[----:B------:R-:W-:Y:S02]  /*7a20*/  IMAD R2, R2, c[0x0][0x218], RZ ;  /* 0x0000860002027a24 */ /* 0x000fe400078e02ff */
[----:B------:R-:W-:Y:S04]  /*7a30*/  IMAD R0, R249, c[0x0][0x20c], R0 ;  /* 0x00008300f9007a24 */ /* 0x000fe800078e0200 */
[----:B------:R-:W-:Y:S04]  /*7a40*/  IMAD.IADD R5, R5, 0x1, R0 ;  /* 0x0000000105057824 */ /* 0x000fe800078e0200 */
        /* <DEDUP_REMOVED lines=8> */
[----:B------:R-:W-:Y:S04]  /*7ad0*/  SHFL.IDX PT, R7, R0, RZ, 0x181f ;  /* 0x00181fff00077589 */ /* 0x000fe800000e0000 */
[----:B------:R-:W-:Y:S04]  /*7ae0*/  SHFL.IDX PT, R5, R0, 0x1, 0x181f ;  /* 0x00381f0000057f89 */ /* 0x000fe800000e0000 */
[----:B------:R-:W-:Y:S04]  /*7af0*/  SHFL.IDX PT, R12, R2, 0x2, 0x181f ;  /* 0x00581f00020c7f89 */ /* 0x000fe800000e0000 */
[----:B------:R-:W4:Y:S04]  /*7b00*/  SHFL.IDX PT, R10, R2, 0x3, 0x181f ;  /* 0x00781f00020a7f89 */ /* 0x000f2800000e0000 */
[----:B------:R-:W-:Y:S04]  /*7b10*/  SHFL.IDX PT, R9, R0, 0x2, 0x181f ;  /* 0x00581f0000097f89 */ /* 0x000fe800000e0000 */
[----:B------:R-:W5:Y:S04]  /*7b20*/  SHFL.IDX PT, R8, R2, 0x4, 0x181f ;  /* 0x00981f0002087f89 */ /* 0x000f6800000e0000 */
[----:B------:R-:W-:Y:S04]  /*7b30*/  SHFL.IDX PT, R11, R2, 0x5, 0x181f ;  /* 0x00b81f00020b7f89 */ /* 0x000fe800000e0000 */
[----:B------:R-:W-:Y:S04]  /*7b40*/  SHFL.IDX PT, R20, R0, 0x3, 0x181f ;  /* 0x00781f0000147f89 */ /* 0x000fe800000e0000 */
[----:B------:R-:W2:Y:S04]  /*7b50*/  SHFL.IDX PT, R15, R0, 0x4, 0x181f ;  /* 0x00981f00000f7f89 */ /* 0x000ea800000e0000 */
[----:B------:R-:W2:Y:S04]  /*7b60*/  SHFL.IDX PT, R2, R2, 0x6, 0x181f ;  /* 0x00d81f0002027f89 */ /* 0x000ea800000e0000 */
[----:B------:R-:W2:Y:S04]  /*7b70*/  SHFL.IDX PT, R14, R0, 0x5, 0x181f ;  /* 0x00b81f00000e7f89 */ /* 0x000ea800000e0000 */
[----:B------:R-:W2:Y:S01]  /*7b80*/  SHFL.IDX PT, R0, R0, 0x6, 0x181f ;  /* 0x00d81f0000007f89 */ /* 0x000ea200000e0000 */
[-C--:B-1----:R-:W-:Y:S02]  /*7b90*/  IADD3 R6, P1, R6, R247.reuse, RZ ;  /* 0x000000f706067210 */ /* 0x082fe40007f3e0ff */
[-C--:B---3--:R-:W-:Y:S02]  /*7ba0*/  IADD3 R4, P0, R4, R247.reuse, RZ ;  /* 0x000000f704047210 */ /* 0x088fe40007f1e0ff */
[-C--:B----4-:R-:W-:Y:S01]  /*7bb0*/  IADD3 R10, P3, R10, R247.reuse, RZ ;  /* 0x000000f70a0a7210 */ /* 0x090fe20007f7e0ff */
[--C-:B------:R-:W-:Y:S01]  /*7bc0*/  IMAD.X R7, R7, 0x1, R246.reuse, P1 ;  /* 0x0000000107077824 */ /* 0x100fe200008e06f6 */
[-C--:B-----5:R-:W-:Y:S01]  /*7bd0*/  IADD3 R8, P2, R8, R247.reuse, RZ ;  /* 0x000000f708087210 */ /* 0x0a0fe20007f5e0ff */
[--C-:B------:R-:W-:Y:S01]  /*7be0*/  IMAD.X R5, R5, 0x1, R246.reuse, P0 ;  /* 0x0000000105057824 */ /* 0x100fe200000e06f6 */
[-C--:B------:R-:W-:Y:S02]  /*7bf0*/  IADD3 R12, P0, R12, R247.reuse, RZ ;  /* 0x000000f70c0c7210 */ /* 0x080fe40007f1e0ff */
[----:B------:R1:W-:Y:S03]  /*7c00*/  LDGSTS.E.BYPASS.LTC128B.128 [R21], [R6.64], !P6 ;  /* 0x0000000006157fae */ /* 0x0003e6000f101d4e */
[--C-:B------:R-:W-:Y:S01]  /*7c10*/  IMAD.X R13, R9, 0x1, R246.reuse, P0 ;  /* 0x00000001090d7824 */ /* 0x100fe200000e06f6 */
[----:B------:R3:W-:Y:S01]  /*7c20*/  LDGSTS.E.BYPASS.LTC128B.128 [R21+0x800], [R4.64], !P6 ;  /* 0x0080000004157fae */ /* 0x0007e2000f101d4e */
[--C-:B--2---:R-:W-:Y:S03]  /*7c30*/  IMAD.X R9, R15, 0x1, R246.reuse, P2 ;  /* 0x000000010f097824 */ /* 0x104fe600010e06f6 */
        /* <DEDUP_REMOVED lines=8> */
[----:B------:R2:W-:Y:S04]  /*7cc0*/  LDGSTS.E.BYPASS.LTC128B.128 [R21+0x2800], [R6.64], !P6 ;  /* 0x0280000006157fae */ /* 0x0005e8000f101d4e */
[----:B------:R2:W-:Y:S02]  /*7cd0*/  LDGSTS.E.BYPASS.LTC128B.128 [R21+0x3000], [R4.64], !P6 ;  /* 0x0300000004157fae */ /* 0x0005e4000f101d4e */
.L_x_1458:
[-C--:B-1234-:R-:W-:Y:S01]  /*7ce0*/  HMMA.16816.F32.BF16 R4, R112, R16.reuse, RZ ;  /* 0x000000107004723c */ /* 0x09efe200000418ff */
[----:B------:R-:W0:Y:S01]  /*7cf0*/  LDGDEPBAR ;  /* 0x00000000000079af */ /* 0x000e220000000000 */
[----:B------:R-:W-:Y:S06]  /*7d00*/  UISETP.GE.AND UP0, UPT, UR6, 0x1, UPT ;  /* 0x000000010600788c */ /* 0x000fec000bf06270 */
        /* <DEDUP_REMOVED lines=100> */
[----:B------:R-:W5:Y:S07]  /*8350*/  LDSM.16.M88.4 R136, [R233+0x2800] ;  /* 0x00280000e988783b */ /* 0x000f6e0000000200 */
        /* <DEDUP_REMOVED lines=30> */
[----:B------:R-:W-:Y:S01]  /*8540*/  HMMA.16816.F32.BF16 R112, R196, R194, R112 ;  /* 0x000000c2c470723c */ /* 0x000fe20000041870 */
[----:B------:R-:W-:-:S07]  /*8550*/  @!P0 BRA `(.L_x_1459) ;  /* 0x000003f000008947 */ /* 0x000fce0003800000 */
[----:B------:R-:W2:Y:S01]  /*8560*/  LDL R0, [R1] ;  /* 0x0000000001007983 */ /* 0x000ea20000100800 */
        /* <DEDUP_REMOVED lines=61> */
[----:B------:R2:W-:Y:S02]  /*8940*/  LDGSTS.E.BYPASS.LTC128B.128 [R250+0x6900], [R136.64], !P6 ;  /* 0x0690000088fa7fae */ /* 0x0005e4000f101d4e */
.L_x_1459:
[----:B------:R-:W3:Y:S01]  /*8950*/  LDL R2, [R1+0x14] ;  /* 0x0000140001027983 */ /* 0x000ee20000100800 */
[----:B------:R-:W-:Y:S01]  /*8960*/  PLOP3.LUT P0, PT, PT, PT, UP1, 0x80, 0x0 ;  /* 0x000000000000781c */ /* 0x000fe20003f0f018 */
[----:B------:R-:W-:Y:S01]  /*8970*/  UIMAD UR5, UR6, -0x70, URZ ;  /* 0xffffff90060578a4 */ /* 0x000fe2000f8e023f */
[----:B--2---:R-:W-:Y:S01]  /*8980*/  IMAD.U32 R136, RZ, RZ, UR12 ;  /* 0x0000000cff887e24 */ /* 0x004fe2000f8e00ff */
[----:B------:R-:W2:Y:S01]  /*8990*/  LDL R139, [R1+0x1c] ;  /* 0x00001c00018b7983 */ /* 0x000ea20000100800 */
[----:B------:R-:W-:Y:S02]  /*89a0*/  UISETP.GT.AND UP0, UPT, UR6, UR4, UPT ;  /* 0x000000040600728c */ /* 0x000fe4000bf04270 */
[----:B------:R-:W-:Y:S01]  /*89b0*/  UIADD3 UR6, UR6, -0x1, URZ ;  /* 0xffffffff06067890 */ /* 0x000fe2000fffe03f */
        /* <DEDUP_REMOVED lines=17> */
[----:B------:R1:W3:Y:S04]  /*8ad0*/  LDL R0, [R1+0x18] ;  /* 0x0000180001007983 */ /* 0x0002e80000100800 */
[----:B------:R-:W0:Y:S01]  /*8ae0*/  LDGDEPBAR ;  /* 0x00000000000079af */ /* 0x000e220000000000 */
[----:B---3--:R-:W-:Y:S07]  /*8af0*/  @P0 IMAD.MOV.U32 R0, RZ, RZ, R2 ;  /* 0x000000ffff000224 */ /* 0x008fee00078e0002 */
[----:B------:R-:W-:Y:S08]  /*8b00*/  SHFL.IDX PT, R138, R0, 0x2, 0x1c1f ;  /* 0x005c1f00008a7f89 */ /* 0x000ff000000e0000 */
[----:B------:R-:W-:Y:S08]  /*8b10*/  SHFL.IDX PT, R135, R0, RZ, 0x1c1f ;  /* 0x001c1fff00877589 */ /* 0x000ff000000e0000 */
[----:B------:R-:W3:Y:S08]  /*8b20*/  SHFL.IDX PT, R2, R0, 0x1, 0x1c1f ;  /* 0x003c1f0000027f89 */ /* 0x000ef000000e0000 */
[----:B------:R4:W1:Y:S02]  /*8b30*/  SHFL.IDX PT, R137, R0, 0x3, 0x1c1f ;  /* 0x007c1f0000897f89 */ /* 0x00086400000e0000 */
[----:B----4-:R-:W-:Y:S05]  /*8b40*/  IMAD.U32 R0, RZ, RZ, UR5 ;  /* 0x00000005ff007e24 */ /* 0x010fea000f8e00ff */
[----:B--2---:R-:W-:Y:S04]  /*8b50*/  IADD3 R0, -R139, 0x1, R0 ;  /* 0x000000018b007810 */ /* 0x004fe80007ffe100 */
[----:B------:R-:W-:Y:S05]  /*8b60*/  IADD3 R136, -R136, UR7, R0 ;  /* 0x0000000788887c10 */ /* 0x000fea000fffe100 */
[C---:B---3--:R-:W-:Y:S02]  /*8b70*/  IMAD.IADD R2, R136.reuse, 0x1, R2 ;  /* 0x0000000188027824 */ /* 0x048fe400078e0202 */
[C---:B------:R-:W-:Y:S02]  /*8b80*/  IMAD.IADD R135, R136.reuse, 0x1, R135 ;  /* 0x0000000188877824 */ /* 0x040fe400078e0287 */
[----:B------:R-:W-:Y:S01]  /*8b90*/  IMAD.IADD R0, R136, 0x1, R138 ;  /* 0x0000000188007824 */ /* 0x000fe200078e028a */
[----:B------:R-:W-:Y:S01]  /*8ba0*/  ISETP.GT.AND P1, PT, R2, RZ, PT ;  /* 0x000000ff0200720c */ /* 0x000fe20003f24270 */
[----:B-1----:R-:W-:Y:S01]  /*8bb0*/  IMAD.IADD R136, R136, 0x1, R137 ;  /* 0x0000000188887824 */ /* 0x002fe200078e0289 */
[----:B------:R-:W-:Y:S02]  /*8bc0*/  ISETP.GT.AND P0, PT, R2, 0x1, PT ;  /* 0x000000010200780c */ /* 0x000fe40003f04270 */
[----:B------:R-:W-:Y:S02]  /*8bd0*/  FSEL R188, R6, -INF , P1 ;  /* 0xff80000006bc7808 */ /* 0x000fe40000800000 */
[----:B------:R-:W-:Y:S02]  /*8be0*/  FSEL R7, R7, -INF , P0 ;  /* 0xff80000007077808 */ /* 0x000fe40000000000 */
[----:B------:R-:W-:Y:S02]  /*8bf0*/  ISETP.GT.AND P2, PT, R135, 0x1, PT ;  /* 0x000000018700780c */ /* 0x000fe40003f44270 */
[C---:B------:R-:W-:Y:S02]  /*8c00*/  ISETP.GT.AND P1, PT, R2.reuse, 0x8, PT ;  /* 0x000000080200780c */ /* 0x040fe40003f24270 */
        /* <DEDUP_REMOVED lines=34> */
[C---:B------:R-:W-:Y:S02]  /*8e30*/  ISETP.GT.AND P2, PT, R135.reuse, 0x31, PT ;  /* 0x000000318700780c */ /* 0x040fe40003f44270 */
[----:B------:R-:W-:Y:S02]  /*8e40*/  ISETP.GT.AND P3, PT, R135, RZ, PT ;  /* 0x000000ff8700720c */ /* 0x000fe40003f64270 */
[C---:B------:R-:W-:Y:S02]  /*8e50*/  ISETP.GT.AND P1, PT, R136.reuse, RZ, PT ;  /* 0x000000ff8800720c */ /* 0x040fe40003f24270 */
[----:B------:R-:W-:Y:S02]  /*8e60*/  ISETP.GT.AND P0, PT, R136, 0x1, PT ;  /* 0x000000018800780c */ /* 0x000fe40003f04270 */
[----:B------:R-:W-:Y:S02]  /*8e70*/  FSEL R190, R53, -INF , P2 ;  /* 0xff80000035be7808 */ /* 0x000fe40001000000 */
[----:B------:R-:W-:Y:S02]  /*8e80*/  FSEL R138, R4, -INF , P3 ;  /* 0xff800000048a7808 */ /* 0x000fe40001800000 */
[----:B------:R-:W-:Y:S02]  /*8e90*/  ISETP.GT.AND P3, PT, R135, 0x8, PT ;  /* 0x000000088700780c */ /* 0x000fe40003f64270 */
[----:B------:R-:W-:Y:S02]  /*8ea0*/  FSEL R11, R11, -INF , P0 ;  /* 0xff8000000b0b7808 */ /* 0x000fe40000000000 */
[----:B------:R-:W-:Y:S02]  /*8eb0*/  ISETP.GT.AND P0, PT, R2, 0x39, PT ;  /* 0x000000390200780c */ /* 0x000fe40003f04270 */
[----:B------:R-:W-:Y:S02]  /*8ec0*/  ISETP.GT.AND P2, PT, R0, 0x1, PT ;  /* 0x000000010000780c */ /* 0x000fe40003f44270 */
[----:B------:R-:W-:Y:S02]  /*8ed0*/  FSEL R10, R10, -INF , P1 ;  /* 0xff8000000a0a7808 */ /* 0x000fe40000800000 */
[----:B------:R-:W-:Y:S02]  /*8ee0*/  ISETP.GT.AND P1, PT, R2, 0x38, PT ;  /* 0x000000380200780c */ /* 0x000fe40003f24270 */
        /* <DEDUP_REMOVED lines=8> */
[----:B------:R-:W-:Y:S02]  /*8f70*/  FMNMX.FTZ R137, R138, R3, !PT ;  /* 0x000000038a897209 */ /* 0x000fe40007810000 */
[----:B------:R-:W-:Y:S02]  /*8f80*/  FSEL R20, R20, -INF , P3 ;  /* 0xff80000014147808 */ /* 0x000fe40001800000 */
[----:B------:R-:W-:Y:S02]  /*8f90*/  FSEL R194, R65, -INF , P2 ;  /* 0xff80000041c27808 */ /* 0x000fe40001000000 */
[----:B------:R-:W-:Y:S02]  /*8fa0*/  ISETP.GT.AND P3, PT, R135, 0x18, PT ;  /* 0x000000188700780c */ /* 0x000fe40003f64270 */
[----:B------:R-:W-:Y:S02]  /*8fb0*/  FSEL R14, R14, -INF , P1 ;  /* 0xff8000000e0e7808 */ /* 0x000fe40000800000 */
[----:B------:R-:W-:Y:S02]  /*8fc0*/  FSEL R15, R15, -INF , P0 ;  /* 0xff8000000f0f7808 */ /* 0x000fe40000000000 */
[C---:B------:R-:W-:Y:S02]  /*8fd0*/  ISETP.GT.AND P1, PT, R2.reuse, 0x40, PT ;  /* 0x000000400200780c */ /* 0x040fe40003f24270 */
[----:B------:R-:W-:Y:S02]  /*8fe0*/  ISETP.GT.AND P0, PT, R2, 0x41, PT ;  /* 0x000000410200780c */ /* 0x000fe40003f04270 */
[----:B------:R-:W-:Y:S02]  /*8ff0*/  FMNMX.FTZ R137, R139, R137, !PT ;  /* 0x000000898b897209 */ /* 0x000fe40007810000 */
[----:B------:R-:W-:Y:S02]  /*9000*/  ISETP.GT.AND P2, PT, R0, 0x9, PT ;  /* 0x000000090000780c */ /* 0x000fe40003f44270 */
[----:B------:R-:W-:Y:S02]  /*9010*/  FSEL R32, R32, -INF , P3 ;  /* 0xff80000020207808 */ /* 0x000fe40001800000 */
[----:B------:R-:W-:Y:S02]  /*9020*/  ISETP.GT.AND P3, PT, R135, 0x20, PT ;  /* 0x000000208700780c */ /* 0x000fe40003f64270 */
[----:B------:R-:W-:Y:S02]  /*9030*/  FSEL R13, R13, -INF , P2 ;  /* 0xff8000000d0d7808 */ /* 0x000fe40001000000 */
[----:B------:R-:W-:Y:S02]  /*9040*/  ISETP.GT.AND P2, PT, R135, 0x41, PT ;  /* 0x000000418700780c */ /* 0x000fe40003f44270 */
[----:B------:R-:W-:Y:S02]  /*9050*/  FSEL R204, R70, -INF , P1 ;  /* 0xff80000046cc7808 */ /* 0x000fe40000800000 */
[----:B------:R-:W-:Y:S02]  /*9060*/  FSEL R207, R71, -INF , P0 ;  /* 0xff80000047cf7808 */ /* 0x000fe40000000000 */
[C---:B------:R-:W-:Y:S02]  /*9070*/  ISETP.GT.AND P1, PT, R136.reuse, 0x10, PT ;  /* 0x000000108800780c */ /* 0x040fe40003f24270 */
[----:B------:R-:W-:Y:S02]  /*9080*/  ISETP.GT.AND P0, PT, R136, 0x11, PT ;  /* 0x000000118800780c */ /* 0x000fe40003f04270 */
[----:B------:R-:W-:Y:S02]  /*9090*/  FMNMX.FTZ R137, R16, R137, !PT ;  /* 0x0000008910897209 */ /* 0x000fe40007810000 */
[----:B------:R-:W-:Y:S02]  /*90a0*/  FSEL R36, R36, -INF , P3 ;  /* 0xff80000024247808 */ /* 0x000fe40001800000 */
[----:B------:R-:W-:Y:S02]  /*90b0*/  FSEL R201, R69, -INF , P2 ;  /* 0xff80000045c97808 */ /* 0x000fe40001000000 */
[----:B------:R-:W-:Y:S02]  /*90c0*/  FMNMX.FTZ R137, R17, R137, !PT ;  /* 0x0000008911897209 */ /* 0x000fe40007810000 */
[----:B------:R-:W-:Y:S02]  /*90d0*/  ISETP.GT.AND P3, PT, R135, 0x28, PT ;  /* 0x000000288700780c */ /* 0x000fe40003f64270 */
[----:B------:R-:W-:Y:S02]  /*90e0*/  FSEL R26, R26, -INF , P1 ;  /* 0xff8000001a1a7808 */ /* 0x000fe40000800000 */
[----:B------:R-:W-:Y:S02]  /*90f0*/  FSEL R27, R27, -INF , P0 ;  /* 0xff8000001b1b7808 */ /* 0x000fe40000000000 */
[C---:B------:R-:W-:Y:S02]  /*9100*/  ISETP.GT.AND P1, PT, R2.reuse, 0x48, PT ;  /* 0x000000480200780c */ /* 0x040fe40003f24270 */
[----:B------:R-:W-:Y:S02]  /*9110*/  ISETP.GT.AND P0, PT, R2, 0x49, PT ;  /* 0x000000490200780c */ /* 0x000fe40003f04270 */
[----:B------:R-:W-:Y:S02]  /*9120*/  ISETP.GT.AND P2, PT, R0, 0x11, PT ;  /* 0x000000110000780c */ /* 0x000fe40003f44270 */
[----:B------:R-:W-:Y:S02]  /*9130*/  FMNMX.FTZ R137, R20, R137, !PT ;  /* 0x0000008914897209 */ /* 0x000fe40007810000 */
[----:B------:R-:W-:Y:S02]  /*9140*/  FSEL R48, R48, -INF , P3 ;  /* 0xff80000030307808 */ /* 0x000fe40001800000 */
[----:B------:R-:W-:Y:S02]  /*9150*/  FSEL R216, R82, -INF , P1 ;  /* 0xff80000052d87808 */ /* 0x000fe40000800000 */
[----:B------:R-:W-:Y:S02]  /*9160*/  FSEL R217, R83, -INF , P0 ;  /* 0xff80000053d97808 */ /* 0x000fe40000000000 */
[----:B------:R-:W-:Y:S02]  /*9170*/  ISETP.GT.AND P3, PT, R135, 0x30, PT ;  /* 0x000000308700780c */ /* 0x000fe40003f64270 */
        /* <DEDUP_REMOVED lines=9> */
[----:B------:R-:W-:Y:S02]  /*9210*/  ISETP.GT.AND P0, PT, R2, 0x51, PT ;  /* 0x000000510200780c */ /* 0x000fe40003f04270 */
[----:B------:R-:W-:Y:S02]  /*9220*/  ISETP.GT.AND P3, PT, R0, RZ, PT ;  /* 0x000000ff0000720c */ /* 0x000fe40003f64270 */
[----:B------:R-:W-:Y:S02]  /*9230*/  FSEL R30, R30, -INF , P1 ;  /* 0xff8000001e1e7808 */ /* 0x000fe40000800000 */
[----:B------:R-:W-:Y:S02]  /*9240*/  ISETP.GT.AND P1, PT, R2, 0x50, PT ;  /* 0x000000500200780c */ /* 0x000fe40003f24270 */
        /* <DEDUP_REMOVED lines=28> */
[----:B------:R-:W-:Y:S02]  /*9410*/  FMNMX.FTZ R137, R37, R137, !PT ;  /* 0x0000008925897209 */ /* 0x000fe40007810000 */
        /* <DEDUP_REMOVED lines=17> */
[----:B------:R-:W-:Y:S02]  /*9530*/  FSEL R80, R101, -INF , P2 ;  /* 0xff80000065507808 */ /* 0x000fe40001000000 */
        /* <DEDUP_REMOVED lines=16> */
[----:B------:R-:W-:Y:S02]  /*9640*/  ISETP.GT.AND P3, PT, R0, 0x18, PT ;  /* 0x000000180000780c */ /* 0x000fe40003f64270 */
[----:B------:R-:W-:Y:S02]  /*9650*/  FMNMX.FTZ R2, R34, R2, !PT ;  /* 0x0000000222027209 */ /* 0x000fe40007810000 */
[----:B------:R-:W-:Y:S02]  /*9660*/  FMNMX.FTZ R137, R201, R137, !PT ;  /* 0x00000089c9897209 */ /* 0x000fe40007810000 */
[----:B------:R-:W-:Y:S02]  /*9670*/  FMNMX.FTZ R4, R8, R133, !PT ;  /* 0x0000008508047209 */ /* 0x000fe40007810000 */
[----:B------:R-:W-:Y:S02]  /*9680*/  FMNMX.FTZ R2, R35, R2, !PT ;  /* 0x0000000223027209 */ /* 0x000fe40007810000 */
[----:B------:R-:W-:Y:S02]  /*9690*/  FSEL R28, R28, -INF , P3 ;  /* 0xff8000001c1c7808 */ /* 0x000fe40001800000 */
[----:B------:R-:W-:Y:S02]  /*96a0*/  ISETP.GT.AND P3, PT, R135, 0x50, PT ;  /* 0x000000508700780c */ /* 0x000fe40003f64270 */
[----:B------:R-:W-:Y:S02]  /*96b0*/  FMNMX.FTZ R137, R206, R137, !PT ;  /* 0x00000089ce897209 */ /* 0x000fe40007810000 */
[----:B------:R-:W-:Y:S02]  /*96c0*/  FMNMX.FTZ R4, R9, R4, !PT ;  /* 0x0000000409047209 */ /* 0x000fe40007810000 */
[----:B------:R-:W-:Y:S02]  /*96d0*/  FSEL R84, R84, -INF , P3 ;  /* 0xff80000054547808 */ /* 0x000fe40001800000 */
[----:B------:R-:W-:Y:S02]  /*96e0*/  FMNMX.FTZ R2, R38, R2, !PT ;  /* 0x0000000226027209 */ /* 0x000fe40007810000 */
[----:B------:R-:W-:Y:S02]  /*96f0*/  FMNMX.FTZ R137, R213, R137, !PT ;  /* 0x00000089d5897209 */ /* 0x000fe40007810000 */
[----:B------:R-:W-:Y:S02]  /*9700*/  ISETP.GT.AND P3, PT, R0, 0x20, PT ;  /* 0x000000200000780c */ /* 0x000fe40003f64270 */
[----:B------:R-:W-:Y:S02]  /*9710*/  FMNMX.FTZ R4, R12, R4, !PT ;  /* 0x000000040c047209 */ /* 0x000fe40007810000 */
[----:B------:R-:W-:Y:S02]  /*9720*/  FMNMX.FTZ R137, R84, R137, !PT ;  /* 0x0000008954897209 */ /* 0x000fe40007810000 */
[----:B------:R-:W-:Y:S02]  /*9730*/  FMNMX.FTZ R2, R39, R2, !PT ;  /* 0x0000000227027209 */ /* 0x000fe40007810000 */
[----:B------:R-:W-:Y:S02]  /*9740*/  FSEL R40, R40, -INF , P3 ;  /* 0xff80000028287808 */ /* 0x000fe40001800000 */
[----:B------:R-:W-:Y:S02]  /*9750*/  ISETP.GT.AND P3, PT, R135, 0x58, PT ;  /* 0x000000588700780c */ /* 0x000fe40003f64270 */
        /* <DEDUP_REMOVED lines=20> */
[----:B------:R-:W-:Y:S02]  /*98a0*/  ISETP.GT.AND P2, PT, R0, 0x31, PT ;  /* 0x000000310000780c */ /* 0x000fe40003f44270 */
[----:B------:R-:W-:Y:S02]  /*98b0*/  FMNMX.FTZ R2, R192, R2, !PT ;  /* 0x00000002c0027209 */ /* 0x000fe40007810000 */
        /* <DEDUP_REMOVED lines=9> */
[----:B------:R-:W-:Y:S02]  /*9950*/  ISETP.GT.AND P1, PT, R136, 0x38, PT ;  /* 0x000000388800780c */ /* 0x000fe40003f24270 */
[----:B------:R-:W-:Y:S02]  /*9960*/  FMNMX.FTZ R4, R40, R4, !PT ;  /* 0x0000000428047209 */ /* 0x000fe40007810000 */
[----:B------:R-:W-:Y:S02]  /*9970*/  FSEL R227, R113, -INF , P2 ;  /* 0xff80000071e37808 */ /* 0x000fe40001000000 */
[----:B------:R-:W-:Y:S02]  /*9980*/  FMNMX.FTZ R137, R251, R137, !PT ;  /* 0x00000089fb897209 */ /* 0x000fe40007810000 */
[----:B------:R-:W-:Y:S02]  /*9990*/  FMNMX.FTZ R2, R196, R2, !PT ;  /* 0x00000002c4027209 */ /* 0x000fe40007810000 */
[----:B------:R-:W-:Y:S02]  /*99a0*/  FMNMX.FTZ R5, R15, R5, !PT ;  /* 0x000000050f057209 */ /* 0x000fe40007810000 */
[----:B------:R-:W-:Y:S02]  /*99b0*/  FSEL R113, R62, -INF , P1 ;  /* 0xff8000003e717808 */ /* 0x000fe40000800000 */
[----:B------:R-:W-:Y:S02]  /*99c0*/  ISETP.GT.AND P1, PT, R136, 0x40, PT ;  /* 0x000000408800780c */ /* 0x000fe40003f24270 */
[----:B------:R-:W-:Y:S02]  /*99d0*/  FMNMX.FTZ R4, R41, R4, !PT ;  /* 0x0000000429047209 */ /* 0x000fe40007810000 */
[----:B------:R-:W-:Y:S02]  /*99e0*/  FMNMX.FTZ R137, R227, R137, !PT ;  /* 0x00000089e3897209 */ /* 0x000fe40007810000 */
[----:B------:R-:W-:Y:S02]  /*99f0*/  FMNMX.FTZ R2, R204, R2, !PT ;  /* 0x00000002cc027209 */ /* 0x000fe40007810000 */
[----:B------:R-:W-:Y:S01]  /*9a00*/  FMNMX.FTZ R5, R26, R5, !PT ;  /* 0x000000051a057209 */ /* 0x000fe20007810000 */
[----:B------:R-:W1:Y:S01]  /*9a10*/  SHFL.BFLY PT, R6, R137, 0x2, 0x1f ;  /* 0x0c401f0089067f89 */ /* 0x000e6200000e0000 */
[----:B------:R-:W-:Y:S02]  /*9a20*/  FSEL R199, R74, -INF , P1 ;  /* 0xff8000004ac77808 */ /* 0x000fe40000800000 */
        /* <DEDUP_REMOVED lines=9> */
[----:B------:R-:W-:Y:S01]  /*9ac0*/  FSEL R52, R90, -INF , P1 ;  /* 0xff8000005a347808 */ /* 0x000fe20000800000 */
[----:B------:R-:W-:Y:S01]  /*9ad0*/  IMAD.MOV.U32 R90, RZ, RZ, R200 ;  /* 0x000000ffff5a7224 */ /* 0x000fe200078e00c8 */
[----:B------:R-:W-:Y:S02]  /*9ae0*/  FMNMX.FTZ R4, R99, R4, !PT ;  /* 0x0000000463047209 */ /* 0x000fe40007810000 */
[C---:B------:R-:W-:Y:S02]  /*9af0*/  ISETP.GT.AND P3, PT, R0.reuse, 0x38, PT ;  /* 0x000000380000780c */ /* 0x040fe40003f64270 */
        /* <DEDUP_REMOVED lines=8> */
[----:B------:R-:W-:Y:S01]  /*9b80*/  FSEL R112, R61, -INF , P2 ;  /* 0xff8000003d707808 */ /* 0x000fe20001000000 */
[----:B------:R-:W-:Y:S01]  /*9b90*/  IMAD.MOV.U32 R61, RZ, RZ, R114 ;  /* 0x000000ffff3d7224 */ /* 0x000fe200078e0072 */
[----:B------:R-:W-:Y:S01]  /*9ba0*/  ISETP.GT.AND P3, PT, R0, 0x40, PT ;  /* 0x000000400000780c */ /* 0x000fe20003f64270 */
[----:B------:R-:W-:Y:S01]  /*9bb0*/  IMAD.MOV.U32 R62, RZ, RZ, R115 ;  /* 0x000000ffff3e7224 */ /* 0x000fe200078e0073 */
        /* <DEDUP_REMOVED lines=12> */
[----:B------:R-:W-:Y:S02]  /*9c80*/  ISETP.GT.AND P0, PT, R136, 0x39, PT ;  /* 0x000000398800780c */ /* 0x000fe40003f04270 */
[----:B------:R-:W-:Y:S02]  /*9c90*/  FMNMX.FTZ R5, R47, R5, !PT ;  /* 0x000000052f057209 */ /* 0x000fe40007810000 */
[----:B-1----:R-:W-:Y:S02]  /*9ca0*/  FMNMX.FTZ R137, R6, R137, !PT ;  /* 0x0000008906897209 */ /* 0x002fe40007810000 */
[----:B------:R-:W-:Y:S02]  /*9cb0*/  FSEL R208, R76, -INF , P3 ;  /* 0xff8000004cd07808 */ /* 0x000fe40001800000 */
[----:B------:R-:W-:Y:S01]  /*9cc0*/  FMNMX.FTZ R4, R198, R4, !PT ;  /* 0x00000004c6047209 */ /* 0x000fe20007810000 */
[----:B------:R-:W1:Y:S01]  /*9cd0*/  SHFL.BFLY PT, R6, R137, 0x1, 0x1f ;  /* 0x0c201f0089067f89 */ /* 0x000e6200000e0000 */
        /* <DEDUP_REMOVED lines=20> */
[C---:B------:R-:W-:Y:S02]  /*9e20*/  ISETP.GT.AND P3, PT, R0.reuse, 0x58, PT ;  /* 0x000000580000780c */ /* 0x040fe40003f64270 */
[----:B------:R-:W-:Y:S02]  /*9e30*/  ISETP.GT.AND P2, PT, R0, 0x59, PT ;  /* 0x000000590000780c */ /* 0x000fe40003f44270 */
[----:B------:R-:W-:Y:S02]  /*9e40*/  FMNMX.FTZ R4, R220, R4, !PT ;  /* 0x00000004dc047209 */ /* 0x000fe40007810000 */
[----:B------:R-:W-:Y:S02]  /*9e50*/  FMNMX.FTZ R2, R62, R2, !PT ;  /* 0x000000023e027209 */ /* 0x000fe40007810000 */
[----:B------:R-:W-:Y:S02]  /*9e60*/  FSEL R91, R91, -INF , P0 ;  /* 0xff8000005b5b7808 */ /* 0x000fe40000000000 */
[C---:B------:R-:W-:Y:S02]  /*9e70*/  ISETP.GT.AND P1, PT, R0.reuse, 0x60, PT ;  /* 0x000000600000780c */ /* 0x040fe40003f24270 */
[----:B------:R-:W-:Y:S02]  /*9e80*/  ISETP.GT.AND P0, PT, R0, 0x61, PT ;  /* 0x000000610000780c */ /* 0x000fe40003f04270 */
[----:B------:R-:W-:Y:S02]  /*9e90*/  FSEL R212, R92, -INF , P3 ;  /* 0xff8000005cd47808 */ /* 0x000fe40001800000 */
[----:B------:R-:W-:Y:S02]  /*9ea0*/  FSEL R209, R93, -INF , P2 ;  /* 0xff8000005dd17808 */ /* 0x000fe40001000000 */
[C---:B------:R-:W-:Y:S02]  /*9eb0*/  ISETP.GT.AND P2, PT, R0.reuse, 0x69, PT ;  /* 0x000000690000780c */ /* 0x040fe40003f44270 */
[----:B------:R-:W-:Y:S02]  /*9ec0*/  ISETP.GT.AND P3, PT, R0, 0x68, PT ;  /* 0x000000680000780c */ /* 0x000fe40003f64270 */
[----:B------:R-:W-:Y:S02]  /*9ed0*/  FMNMX.FTZ R0, R114, R5, !PT ;  /* 0x0000000572007209 */ /* 0x000fe40007810000 */
[----:B------:R-:W-:Y:S02]  /*9ee0*/  FMNMX.FTZ R135, R219, R4, !PT ;  /* 0x00000004db877209 */ /* 0x000fe40007810000 */
[----:B------:R-:W2:Y:S01]  /*9ef0*/  SHFL.BFLY PT, R4, R2, 0x2, 0x1f ;  /* 0x0c401f0002047f89 */ /* 0x000ea200000e0000 */
[----:B------:R-:W-:Y:S02]  /*9f00*/  FMNMX.FTZ R0, R199, R0, !PT ;  /* 0x00000000c7007209 */ /* 0x000fe40007810000 */
[----:B-1----:R-:W-:Y:S02]  /*9f10*/  FMNMX.FTZ R137, R137, R6, !PT ;  /* 0x0000000689897209 */ /* 0x002fe40007810000 */
[----:B------:R-:W-:Y:S02]  /*9f20*/  FMNMX.FTZ R0, R205, R0, !PT ;  /* 0x00000000cd007209 */ /* 0x000fe40007810000 */
[----:B------:R-:W-:Y:S01]  /*9f30*/  FSEL R203, R104, -INF , P1 ;  /* 0xff80000068cb7808 */ /* 0x000fe20000800000 */
[----:B------:R-:W-:Y:S01]  /*9f40*/  IMAD.MOV.U32 R104, RZ, RZ, R52 ;  /* 0x000000ffff687224 */ /* 0x000fe200078e0034 */
[----:B------:R-:W-:Y:S01]  /*9f50*/  FMNMX.FTZ R0, R211, R0, !PT ;  /* 0x00000000d3007209 */ /* 0x000fe20007810000 */
[----:B------:R-:W-:Y:S01]  /*9f60*/  FMUL.FTZ R92, R137, c[0x0][0x2d0] ;  /* 0x0000b400895c7a20 */ /* 0x000fe20000410000 */
[----:B------:R-:W-:Y:S02]  /*9f70*/  FSEL R109, R109, -INF , P2 ;  /* 0xff8000006d6d7808 */ /* 0x000fe40001000000 */
[----:B------:R-:W-:Y:S02]  /*9f80*/  FMNMX.FTZ R0, R214, R0, !PT ;  /* 0x00000000d6007209 */ /* 0x000fe40007810000 */
[----:B------:R-:W-:Y:S02]  /*9f90*/  FSETP.NEU.FTZ.AND P2, PT, R137, -INF , PT ;  /* 0xff8000008900780b */ /* 0x000fe40003f5d000 */
[----:B------:R-:W-:Y:S02]  /*9fa0*/  FMNMX.FTZ R0, R104, R0, !PT ;  /* 0x0000000068007209 */ /* 0x000fe40007810000 */
[----:B------:R-:W-:Y:S02]  /*9fb0*/  ISETP.GT.AND P1, PT, R136, 0x58, PT ;  /* 0x000000588800780c */ /* 0x000fe40003f24270 */
[----:B------:R-:W-:Y:S02]  /*9fc0*/  FSEL R92, R92, RZ, P2 ;  /* 0x000000ff5c5c7208 */ /* 0x000fe40001000000 */
[----:B------:R-:W-:Y:S02]  /*9fd0*/  FMNMX.FTZ R0, R91, R0, !PT ;  /* 0x000000005b007209 */ /* 0x000fe40007810000 */
[----:B------:R-:W-:Y:S02]  /*9fe0*/  FSEL R63, R94, -INF , P1 ;  /* 0xff8000005e3f7808 */ /* 0x000fe40000800000 */
[----:B--2---:R-:W-:Y:S02]  /*9ff0*/  FMNMX.FTZ R2, R2, R4, !PT ;  /* 0x0000000402027209 */ /* 0x004fe40007810000 */
[----:B------:R-:W-:Y:S01]  /*a000*/  FMNMX.FTZ R4, R63, R0, !PT ;  /* 0x000000003f047209 */ /* 0x000fe20007810000 */
[--C-:B------:R-:W-:Y:S01]  /*a010*/  FFMA.FTZ R0, R138, c[0x0][0x2d0], -R92.reuse ;  /* 0x0000b4008a007a23 */ /* 0x100fe2000001085c */
[----:B------:R-:W-:Y:S01]  /*a020*/  FSEL R202, R105, -INF , P0 ;  /* 0xff80000069ca7808 */ /* 0x000fe20000000000 */
[----:B------:R-:W1:Y:S01]  /*a030*/  SHFL.BFLY PT, R6, R2, 0x1, 0x1f ;  /* 0x0c201f0002067f89 */ /* 0x000e6200000e0000 */
[C---:B------:R-:W-:Y:S01]  /*a040*/  ISETP.GT.AND P0, PT, R136.reuse, 0x59, PT ;  /* 0x000000598800780c */ /* 0x040fe20003f04270 */
[----:B------:R2:W-:Y:S01]  /*a050*/  MUFU.EX2 R52, R0 ;  /* 0x0000000000347308 */ /* 0x0005e20000000800 */
[----:B------:R-:W-:Y:S02]  /*a060*/  ISETP.GT.AND P1, PT, R136, 0x60, PT ;  /* 0x000000608800780c */ /* 0x000fe40003f24270 */
[----:B------:R-:W-:Y:S02]  /*a070*/  FSEL R89, R95, -INF , P0 ;  /* 0xff8000005f597808 */ /* 0x000fe40000000000 */
[----:B------:R-:W-:Y:S01]  /*a080*/  FSEL R88, R106, -INF , P1 ;  /* 0xff8000006a587808 */ /* 0x000fe20000800000 */
[----:B------:R-:W-:Y:S01]  /*a090*/  IMAD.MOV.U32 R106, RZ, RZ, R221 ;  /* 0x000000ffff6a7224 */ /* 0x000fe200078e00dd */
[----:B------:R-:W-:Y:S02]  /*a0a0*/  FMNMX.FTZ R4, R89, R4, !PT ;  /* 0x0000000459047209 */ /* 0x000fe40007810000 */
[----:B------:R-:W-:Y:S02]  /*a0b0*/  ISETP.GT.AND P0, PT, R136, 0x61, PT ;  /* 0x000000618800780c */ /* 0x000fe40003f04270 */
[----:B------:R-:W-:Y:S02]  /*a0c0*/  FMNMX.FTZ R4, R88, R4, !PT ;  /* 0x0000000458047209 */ /* 0x000fe40007810000 */
[----:B------:R-:W-:Y:S02]  /*a0d0*/  ISETP.GT.AND P1, PT, R136, 0x68, PT ;  /* 0x000000688800780c */ /* 0x000fe40003f24270 */
[----:B------:R-:W-:Y:S02]  /*a0e0*/  FSEL R252, R107, -INF , P0 ;  /* 0xff8000006bfc7808 */ /* 0x000fe40000000000 */
[----:B------:R-:W-:Y:S02]  /*a0f0*/  FMNMX.FTZ R135, R212, R135, !PT ;  /* 0x00000087d4877209 */ /* 0x000fe40007810000 */
[----:B------:R-:W-:Y:S02]  /*a100*/  FMNMX.FTZ R4, R252, R4, !PT ;  /* 0x00000004fc047209 */ /* 0x000fe40007810000 */
[----:B------:R-:W-:Y:S02]  /*a110*/  ISETP.GT.AND P0, PT, R136, 0x69, PT ;  /* 0x000000698800780c */ /* 0x000fe40003f04270 */
[----:B------:R-:W-:Y:S01]  /*a120*/  FSEL R225, R110, -INF , P1 ;  /* 0xff8000006ee17808 */ /* 0x000fe20000800000 */
[--C-:B--2---:R-:W-:Y:S01]  /*a130*/  FFMA.FTZ R0, R139, c[0x0][0x2d0], -R92.reuse ;  /* 0x0000b4008b007a23 */ /* 0x104fe2000001085c */
[----:B------:R-:W-:Y:S01]  /*a140*/  FSEL R71, R111, -INF , P0 ;  /* 0xff8000006f477808 */ /* 0x000fe20000000000 */
[----:B------:R-:W-:Y:S01]  /*a150*/  IMAD.MOV.U32 R139, RZ, RZ, R63 ;  /* 0x000000ffff8b7224 */ /* 0x000fe200078e003f */
[----:B-1----:R-:W-:Y:S01]  /*a160*/  FMNMX.FTZ R136, R2, R6, !PT ;  /* 0x0000000602887209 */ /* 0x002fe20007810000 */
[----:B------:R1:W-:Y:S01]  /*a170*/  MUFU.EX2 R248, R0 ;  /* 0x0000000000f87308 */ /* 0x0003e20000000800 */
[----:B------:R-:W-:Y:S01]  /*a180*/  FMNMX.FTZ R135, R209, R135, !PT ;  /* 0x00000087d1877209 */ /* 0x000fe20007810000 */
[----:B------:R-:W-:Y:S01]  /*a190*/  FFMA.FTZ R6, R21, c[0x0][0x2d0], -R92 ;  /* 0x0000b40015067a23 */ /* 0x000fe2000001085c */
[----:B------:R-:W-:Y:S01]  /*a1a0*/  FSEL R200, R108, -INF , P3 ;  /* 0xff8000006cc87808 */ /* 0x000fe20001800000 */
[C---:B------:R-:W-:Y:S01]  /*a1b0*/  FMUL.FTZ R96, R136.reuse, c[0x0][0x2d0] ;  /* 0x0000b40088607a20 */ /* 0x040fe20000410000 */
[----:B------:R-:W-:Y:S02]  /*a1c0*/  FMNMX.FTZ R135, R203, R135, !PT ;  /* 0x00000087cb877209 */ /* 0x000fe40007810000 */
[----:B------:R-:W-:Y:S02]  /*a1d0*/  FSETP.NEU.FTZ.AND P1, PT, R136, -INF , PT ;  /* 0xff8000008800780b */ /* 0x000fe40003f3d000 */
[----:B------:R-:W-:Y:S01]  /*a1e0*/  FMNMX.FTZ R135, R202, R135, !PT ;  /* 0x00000087ca877209 */ /* 0x000fe20007810000 */
[----:B------:R-:W-:Y:S01]  /*a1f0*/  MUFU.EX2 R234, R6 ;  /* 0x0000000600ea7308 */ /* 0x000fe20000000800 */
[----:B------:R-:W-:Y:S02]  /*a200*/  FSEL R96, R96, RZ, P1 ;  /* 0x000000ff60607208 */ /* 0x000fe40000800000 */
[----:B------:R-:W-:Y:S03]  /*a210*/  FMNMX.FTZ R135, R200, R135, !PT ;  /* 0x00000087c8877209 */ /* 0x000fe60007810000 */
[----:B------:R-:W-:Y:S01]  /*a220*/  FFMA.FTZ R106, R106, c[0x0][0x2d0], -R96 ;  /* 0x0000b4006a6a7a23 */ /* 0x000fe20000010860 */
[----:B------:R-:W-:Y:S05]  /*a230*/  FMNMX.FTZ R135, R109, R135, !PT ;  /* 0x000000876d877209 */ /* 0x000fea0007810000 */
[----:B------:R-:W2:Y:S01]  /*a240*/  SHFL.BFLY PT, R5, R135, 0x2, 0x1f ;  /* 0x0c401f0087057f89 */ /* 0x000ea200000e0000 */
[----:B-1----:R-:W-:Y:S01]  /*a250*/  FMNMX.FTZ R0, R225, R4, !PT ;  /* 0x00000004e1007209 */ /* 0x002fe20007810000 */
[--C-:B------:R-:W-:Y:S03]  /*a260*/  FFMA.FTZ R4, R16, c[0x0][0x2d0], -R92.reuse ;  /* 0x0000b40010047a23 */ /* 0x100fe6000001085c */
[----:B------:R-:W-:Y:S01]  /*a270*/  FMNMX.FTZ R0, R71, R0, !PT ;  /* 0x0000000047007209 */ /* 0x000fe20007810000 */
[----:B------:R1:W-:Y:S04]  /*a280*/  MUFU.EX2 R246, R4 ;  /* 0x0000000400f67308 */ /* 0x0003e80000000800 */
[----:B------:R-:W3:Y:S01]  /*a290*/  SHFL.BFLY PT, R2, R0, 0x2, 0x1f ;  /* 0x0c401f0000027f89 */ /* 0x000ee200000e0000 */
[----:B--2---:R-:W-:Y:S07]  /*a2a0*/  FMNMX.FTZ R135, R135, R5, !PT ;  /* 0x0000000587877209 */ /* 0x004fee0007810000 */
[----:B------:R-:W2:Y:S01]  /*a2b0*/  SHFL.BFLY PT, R5, R135, 0x1, 0x1f ;  /* 0x0c201f0087057f89 */ /* 0x000ea200000e0000 */
[----:B-1----:R-:W-:Y:S04]  /*a2c0*/  FFMA.FTZ R4, R17, c[0x0][0x2d0], -R92 ;  /* 0x0000b40011047a23 */ /* 0x002fe8000001085c */
[----:B------:R-:W1:Y:S01]  /*a2d0*/  MUFU.EX2 R242, R4 ;  /* 0x0000000400f27308 */ /* 0x000e620000000800 */
[----:B---3--:R-:W-:Y:S01]  /*a2e0*/  FMNMX.FTZ R0, R0, R2, !PT ;  /* 0x0000000200007209 */ /* 0x008fe20007810000 */
[----:B------:R-:W-:Y:S08]  /*a2f0*/  FFMA.FTZ R2, R18, c[0x0][0x2d0], -R96 ;  /* 0x0000b40012027a23 */ /* 0x000ff00000010860 */
[----:B------:R3:W-:Y:S01]  /*a300*/  MUFU.EX2 R245, R2 ;  /* 0x0000000200f57308 */ /* 0x0007e20000000800 */
[----:B--2---:R-:W-:Y:S01]  /*a310*/  FMNMX.FTZ R135, R135, R5, !PT ;  /* 0x0000000587877209 */ /* 0x004fe20007810000 */
[----:B------:R-:W-:Y:S03]  /*a320*/  FFMA.FTZ R5, R32, c[0x0][0x2d0], -R92 ;  /* 0x0000b40020057a23 */ /* 0x000fe6000001085c */
[C---:B------:R-:W-:Y:S05]  /*a330*/  FSETP.NEU.FTZ.AND P0, PT, R135.reuse, -INF , PT ;  /* 0xff8000008700780b */ /* 0x040fea0003f1d000 */
[----:B------:R2:W-:Y:S01]  /*a340*/  MUFU.EX2 R77, R5 ;  /* 0x00000005004d7308 */ /* 0x0005e20000000800 */
[----:B------:R-:W-:Y:S01]  /*a350*/  FMUL.FTZ R97, R135, c[0x0][0x2d0] ;  /* 0x0000b40087617a20 */ /* 0x000fe20000410000 */
[----:B-1----:R-:W-:Y:S01]  /*a360*/  F2FP.BF16.PACK_AB R74, R242, R246 ;  /* 0x000000f6f24a723e */ /* 0x002fe200000010ff */
[----:B------:R-:W-:Y:S02]  /*a370*/  FFMA.FTZ R4, R188, c[0x0][0x2d0], -R96 ;  /* 0x0000b400bc047a23 */ /* 0x000fe40000010860 */
[----:B------:R-:W-:Y:S01]  /*a380*/  IMAD.MOV.U32 R188, RZ, RZ, R89 ;  /* 0x000000ffffbc7224 */ /* 0x000fe200078e0059 */
[----:B------:R-:W-:Y:S04]  /*a390*/  FSEL R97, R97, RZ, P0 ;  /* 0x000000ff61617208 */ /* 0x000fe80000000000 */
[----:B------:R1:W-:Y:S01]  /*a3a0*/  MUFU.EX2 R223, R4 ;  /* 0x0000000400df7308 */ /* 0x0003e20000000800 */
[----:B---3--:R-:W3:Y:S01]  /*a3b0*/  SHFL.BFLY PT, R2, R0, 0x1, 0x1f ;  /* 0x0c201f0000027f89 */ /* 0x008ee200000e0000 */
[----:B--2---:R-:W-:Y:S08]  /*a3c0*/  FFMA.FTZ R5, R36, c[0x0][0x2d0], -R92 ;  /* 0x0000b40024057a23 */ /* 0x004ff0000001085c */
[----:B------:R-:W-:Y:S01]  /*a3d0*/  MUFU.EX2 R108, R5 ;  /* 0x00000005006c7308 */ /* 0x000fe20000000800 */
[--C-:B-1----:R-:W-:Y:S01]  /*a3e0*/  FFMA.FTZ R4, R7, c[0x0][0x2d0], -R96.reuse ;  /* 0x0000b40007047a23 */ /* 0x102fe20000010860 */
[----:B---3--:R-:W-:Y:S01]  /*a3f0*/  FMNMX.FTZ R70, R2, R0, !PT ;  /* 0x0000000002467209 */ /* 0x008fe20007810000 */
[--C-:B------:R-:W-:Y:S07]  /*a400*/  FFMA.FTZ R0, R12, c[0x0][0x2d0], -R97.reuse ;  /* 0x0000b4000c007a23 */ /* 0x100fee0000010861 */
[----:B------:R1:W2:Y:S01]  /*a410*/  MUFU.EX2 R226, R4 ;  /* 0x0000000400e27308 */ /* 0x0002a20000000800 */
[----:B------:R-:W-:Y:S01]  /*a420*/  FFMA.FTZ R2, R22, c[0x0][0x2d0], -R96 ;  /* 0x0000b40016027a23 */ /* 0x000fe20000010860 */
[----:B------:R-:W-:Y:S01]  /*a430*/  FSETP.NEU.FTZ.AND P3, PT, R70, -INF , PT ;  /* 0xff8000004600780b */ /* 0x000fe20003f7d000 */
[----:B------:R-:W-:Y:S02]  /*a440*/  FFMA.FTZ R7, R20, c[0x0][0x2d0], -R92 ;  /* 0x0000b40014077a23 */ /* 0x000fe4000001085c */
[----:B------:R-:W-:Y:S05]  /*a450*/  FMUL.FTZ R98, R70, c[0x0][0x2d0] ;  /* 0x0000b40046627a20 */ /* 0x000fea0000410000 */
[----:B------:R3:W-:Y:S01]  /*a460*/  MUFU.EX2 R244, R0 ;  /* 0x0000000000f47308 */ /* 0x0007e20000000800 */
[----:B------:R-:W-:Y:S09]  /*a470*/  FSEL R98, R98, RZ, P3 ;  /* 0x000000ff62627208 */ /* 0x000ff20001800000 */
[----:B------:R4:W-:Y:S01]  /*a480*/  MUFU.EX2 R237, R2 ;  /* 0x0000000200ed7308 */ /* 0x0009e20000000800 */
[----:B-1----:R-:W-:Y:S01]  /*a490*/  FFMA.FTZ R4, R19, c[0x0][0x2d0], -R96 ;  /* 0x0000b40013047a23 */ /* 0x002fe20000010860 */
[----:B--2---:R-:W-:Y:S08]  /*a4a0*/  F2FP.BF16.PACK_AB R73, R226, R223 ;  /* 0x000000dfe249723e */ /* 0x004ff000000010ff */
[----:B------:R1:W2:Y:S01]  /*a4b0*/  MUFU.EX2 R241, R4 ;  /* 0x0000000400f17308 */ /* 0x0002a20000000800 */
[--C-:B---3--:R-:W-:Y:S09]  /*a4c0*/  FFMA.FTZ R0, R13, c[0x0][0x2d0], -R97.reuse ;  /* 0x0000b4000d007a23 */ /* 0x108ff20000010861 */
[----:B------:R3:W3:Y:S01]  /*a4d0*/  MUFU.EX2 R240, R0 ;  /* 0x0000000000f07308 */ /* 0x0006e20000000800 */
[----:B----4-:R-:W-:Y:S09]  /*a4e0*/  FFMA.FTZ R2, R37, c[0x0][0x2d0], -R92 ;  /* 0x0000b40025027a23 */ /* 0x010ff2000001085c */
[----:B------:R4:W-:Y:S01]  /*a4f0*/  MUFU.EX2 R94, R2 ;  /* 0x00000002005e7308 */ /* 0x0009e20000000800 */
[--C-:B-1----:R-:W-:Y:S01]  /*a500*/  FFMA.FTZ R4, R8, c[0x0][0x2d0], -R97.reuse ;  /* 0x0000b40008047a23 */ /* 0x102fe20000010861 */
[----:B--2---:R-:W-:Y:S08]  /*a510*/  F2FP.BF16.PACK_AB R75, R241, R245 ;  /* 0x000000f5f14b723e */ /* 0x004ff000000010ff */
[----:B------:R1:W-:Y:S01]  /*a520*/  MUFU.EX2 R222, R4 ;  /* 0x0000000400de7308 */ /* 0x0003e20000000800 */
[----:B---3--:R-:W-:Y:S01]  /*a530*/  FFMA.FTZ R0, R10, c[0x0][0x2d0], -R98 ;  /* 0x0000b4000a007a23 */ /* 0x008fe20000010862 */
[----:B------:R-:W-:Y:S08]  /*a540*/  F2FP.BF16.PACK_AB R66, R240, R244 ;  /* 0x000000f4f042723e */ /* 0x000ff000000010ff */
[----:B------:R2:W-:Y:S01]  /*a550*/  MUFU.EX2 R110, R0 ;  /* 0x00000000006e7308 */ /* 0x0005e20000000800 */
[----:B----4-:R-:W-:Y:S09]  /*a560*/  FFMA.FTZ R2, R49, c[0x0][0x2d0], -R92 ;  /* 0x0000b40031027a23 */ /* 0x010ff2000001085c */
[----:B------:R3:W-:Y:S01]  /*a570*/  MUFU.EX2 R59, R2 ;  /* 0x00000002003b7308 */ /* 0x0007e20000000800 */
[--C-:B-1----:R-:W-:Y:S09]  /*a580*/  FFMA.FTZ R4, R9, c[0x0][0x2d0], -R97.reuse ;  /* 0x0000b40009047a23 */ /* 0x102ff20000010861 */
[----:B------:R1:W4:Y:S01]  /*a590*/  MUFU.EX2 R224, R4 ;  /* 0x0000000400e07308 */ /* 0x0003220000000800 */
[----:B--2---:R-:W-:Y:S09]  /*a5a0*/  FFMA.FTZ R0, R11, c[0x0][0x2d0], -R98 ;  /* 0x0000b4000b007a23 */ /* 0x004ff20000010862 */
[----:B------:R2:W2:Y:S01]  /*a5b0*/  MUFU.EX2 R247, R0 ;  /* 0x0000000000f77308 */ /* 0x0004a20000000800 */
[----:B---3--:R-:W-:Y:S09]  /*a5c0*/  FSEL R2, R136, RZ, P1 ;  /* 0x000000ff88027208 */ /* 0x008ff20000800000 */
[----:B------:R-:W-:Y:S01]  /*a5d0*/  MUFU.EX2 R238, R7 ;  /* 0x0000000700ee7308 */ /* 0x000fe20000000800 */
[----:B-1----:R-:W-:Y:S01]  /*a5e0*/  FFMA.FTZ R4, R33, c[0x0][0x2d0], -R92 ;  /* 0x0000b40021047a23 */ /* 0x002fe2000001085c */
[----:B----4-:R-:W-:Y:S08]  /*a5f0*/  F2FP.BF16.PACK_AB R64, R224, R222 ;  /* 0x000000dee040723e */ /* 0x010ff000000010ff */
[----:B------:R1:W-:Y:S01]  /*a600*/  MUFU.EX2 R95, R4 ;  /* 0x00000004005f7308 */ /* 0x0003e20000000800 */
[----:B--2---:R-:W-:Y:S01]  /*a610*/  FFMA.FTZ R0, R14, c[0x0][0x2d0], -R98 ;  /* 0x0000b4000e007a23 */ /* 0x004fe20000010862 */
[----:B------:R-:W-:Y:S08]  /*a620*/  F2FP.BF16.PACK_AB R65, R247, R110 ;  /* 0x0000006ef741723e */ /* 0x000ff000000010ff */
[----:B------:R2:W-:Y:S01]  /*a630*/  MUFU.EX2 R243, R0 ;  /* 0x0000000000f37308 */ /* 0x0005e20000000800 */
[----:B-1----:R-:W-:Y:S09]  /*a640*/  FFMA.FTZ R4, R38, c[0x0][0x2d0], -R96 ;  /* 0x0000b40026047a23 */ /* 0x002ff20000010860 */
[----:B------:R-:W-:Y:S01]  /*a650*/  MUFU.EX2 R58, R4 ;  /* 0x00000004003a7308 */ /* 0x000fe20000000800 */
[----:B--2---:R-:W-:Y:S09]  /*a660*/  FFMA.FTZ R0, R15, c[0x0][0x2d0], -R98 ;  /* 0x0000b4000f007a23 */ /* 0x004ff20000010862 */
[----:B------:R1:W2:Y:S02]  /*a670*/  MUFU.EX2 R239, R0 ;  /* 0x0000000000ef7308 */ /* 0x0002a40000000800 */
[--C-:B-1----:R-:W-:Y:S01]  /*a680*/  FFMA.FTZ R0, R23, c[0x0][0x2d0], -R96.reuse ;  /* 0x0000b40017007a23 */ /* 0x102fe20000010860 */
[----:B--2---:R-:W-:Y:S01]  /*a690*/  F2FP.BF16.PACK_AB R67, R239, R243 ;  /* 0x000000f3ef43723e */ /* 0x004fe200000010ff */
[----:B------:R-:W1:Y:S06]  /*a6a0*/  LDSM.16.MT88.4 R20, [R229+0x100] ;  /* 0x00010000e514783b */ /* 0x000e6c0000004200 */
[----:B------:R2:W-:Y:S02]  /*a6b0*/  MUFU.EX2 R233, R0 ;  /* 0x0000000000e97308 */ /* 0x0005e40000000800 */
[--C-:B--2---:R-:W-:Y:S08]  /*a6c0*/  FFMA.FTZ R0, R34, c[0x0][0x2d0], -R96.reuse ;  /* 0x0000b40022007a23 */ /* 0x104ff00000010860 */
[----:B------:R2:W-:Y:S02]  /*a6d0*/  MUFU.EX2 R78, R0 ;  /* 0x00000000004e7308 */ /* 0x0005e40000000800 */
[----:B--2---:R-:W-:Y:S08]  /*a6e0*/  FFMA.FTZ R0, R35, c[0x0][0x2d0], -R96 ;  /* 0x0000b40023007a23 */ /* 0x004ff00000010860 */
[----:B------:R2:W-:Y:S02]  /*a6f0*/  MUFU.EX2 R79, R0 ;  /* 0x00000000004f7308 */ /* 0x0005e40000000800 */
[--C-:B--2---:R-:W-:Y:S08]  /*a700*/  FFMA.FTZ R0, R24, c[0x0][0x2d0], -R97.reuse ;  /* 0x0000b40018007a23 */ /* 0x104ff00000010861 */
[----:B------:R2:W-:Y:S02]  /*a710*/  MUFU.EX2 R236, R0 ;  /* 0x0000000000ec7308 */ /* 0x0005e40000000800 */
[--C-:B--2---:R-:W-:Y:S08]  /*a720*/  FFMA.FTZ R0, R25, c[0x0][0x2d0], -R97.reuse ;  /* 0x0000b40019007a23 */ /* 0x104ff00000010861 */
        /* <DEDUP_REMOVED lines=13> */
[----:B--2---:R-:W-:Y:S02]  /*a800*/  FFMA.FTZ R0, R39, c[0x0][0x2d0], -R96 ;  /* 0x0000b40027007a23 */ /* 0x004fe40000010860 */
[----:B------:R-:W2:Y:S06]  /*a810*/  LDSM.16.MT88.4 R36, [R232+0x100] ;  /* 0x00010000e824783b */ /* 0x000eac0000004200 */
        /* <DEDUP_REMOVED lines=16> */
[C---:B------:R-:W-:Y:S02]  /*a920*/  FMUL.FTZ R33, R69.reuse, R169 ;  /* 0x000000a945217220 */ /* 0x040fe40000410000 */
[C---:B------:R-:W-:Y:S02]  /*a930*/  FMUL.FTZ R49, R69.reuse, R117 ;  /* 0x0000007545317220 */ /* 0x040fe40000410000 */
[----:B------:R-:W-:Y:S02]  /*a940*/  FMUL.FTZ R48, R69, R116 ;  /* 0x0000007445307220 */ /* 0x000fe40000410000 */
[----:B------:R-:W-:Y:S02]  /*a950*/  IMAD.MOV.U32 R153, RZ, RZ, R218 ;  /* 0x000000ffff997224 */ /* 0x000fe400078e00da */
[----:B------:R-:W-:Y:S02]  /*a960*/  IMAD.MOV.U32 R152, RZ, RZ, R61 ;  /* 0x000000ffff987224 */ /* 0x000fe400078e003d */
[----:B------:R-:W-:Y:S02]  /*a970*/  IMAD.MOV.U32 R141, RZ, RZ, R60 ;  /* 0x000000ffff8d7224 */ /* 0x000fe400078e003c */
        /* <DEDUP_REMOVED lines=8> */
[----:B------:R-:W-:Y:S02]  /*aa00*/  IMAD.MOV.U32 R133, RZ, RZ, R52 ;  /* 0x000000ffff857224 */ /* 0x000fe400078e0034 */
[C---:B------:R-:W-:Y:S01]  /*aa10*/  FMUL.FTZ R19, R68.reuse, R155 ;  /* 0x0000009b44137220 */ /* 0x040fe20000410000 */
[----:B------:R-:W2:Y:S01]  /*aa20*/  LDSM.16.MT88.4 R52, [R230+0x100] ;  /* 0x00010000e634783b */ /* 0x000ea20000004200 */
[----:B------:R-:W-:Y:S01]  /*aa30*/  FMUL.FTZ R18, R68, R154 ;  /* 0x0000009a44127220 */ /* 0x000fe20000410000 */
[----:B------:R-:W-:Y:S01]  /*aa40*/  F2FP.BF16.PACK_AB R72, R248, R133 ;  /* 0x00000085f848723e */ /* 0x000fe200000010ff */
[C---:B------:R-:W-:Y:S02]  /*aa50*/  FMUL.FTZ R34, R68.reuse, R170 ;  /* 0x000000aa44227220 */ /* 0x040fe40000410000 */
[----:B------:R-:W-:Y:S02]  /*aa60*/  IMAD.MOV.U32 R170, RZ, RZ, R85 ;  /* 0x000000ffffaa7224 */ /* 0x000fe400078e0055 */
[----:B------:R-:W-:Y:S02]  /*aa70*/  FMUL.FTZ R35, R68, R171 ;  /* 0x000000ab44237220 */ /* 0x000fe40000410000 */
[-C--:B-1----:R-:W-:Y:S01]  /*aa80*/  HMMA.16816.F32.BF16 R4, R72, R20.reuse, R4 ;  /* 0x000000144804723c */ /* 0x082fe20000041804 */
[----:B------:R-:W-:Y:S02]  /*aa90*/  IMAD.MOV.U32 R154, RZ, RZ, R215 ;  /* 0x000000ffff9a7224 */ /* 0x000fe400078e00d7 */
[----:B------:R-:W-:Y:S02]  /*aaa0*/  IMAD.MOV.U32 R171, RZ, RZ, R84 ;  /* 0x000000ffffab7224 */ /* 0x000fe400078e0054 */
[----:B---3--:R-:W-:Y:S02]  /*aab0*/  FADD.FTZ R0, -R2, R134 ;  /* 0x0000008602007221 */ /* 0x008fe40000010100 */
[----:B------:R-:W-:Y:S02]  /*aac0*/  FFMA.FTZ R2, R50, c[0x0][0x2d0], -R96 ;  /* 0x0000b40032027a23 */ /* 0x000fe40000010860 */
[C---:B----4-:R-:W-:Y:S02]  /*aad0*/  FMUL.FTZ R9, R3.reuse, R145 ;  /* 0x0000009103097220 */ /* 0x050fe40000410000 */
[----:B------:R1:W3:Y:S01]  /*aae0*/  MUFU.EX2 R32, R2 ;  /* 0x0000000200207308 */ /* 0x0002e20000000800 */
[C---:B------:R-:W-:Y:S02]  /*aaf0*/  FMUL.FTZ R12, R3.reuse, R148 ;  /* 0x00000094030c7220 */ /* 0x040fe40000410000 */
[----:B------:R-:W-:Y:S02]  /*ab00*/  FMUL.FTZ R0, R0, c[0x0][0x2d0] ;  /* 0x0000b40000007a20 */ /* 0x000fe40000410000 */
[C---:B------:R-:W-:Y:S02]  /*ab10*/  FMUL.FTZ R8, R3.reuse, R144 ;  /* 0x0000009003087220 */ /* 0x040fe40000410000 */
[C---:B------:R-:W-:Y:S02]  /*ab20*/  FMUL.FTZ R13, R3.reuse, R149 ;  /* 0x00000095030d7220 */ /* 0x040fe40000410000 */
[C---:B------:R-:W-:Y:S01]  /*ab30*/  FMUL.FTZ R24, R3.reuse, R160 ;  /* 0x000000a003187220 */ /* 0x040fe20000410000 */
[----:B------:R-:W4:Y:S01]  /*ab40*/  MUFU.EX2 R0, R0 ;  /* 0x0000000000007308 */ /* 0x000f220000000800 */
[C---:B------:R-:W-:Y:S02]  /*ab50*/  FMUL.FTZ R25, R3.reuse, R161 ;  /* 0x000000a103197220 */ /* 0x040fe40000410000 */
[----:B------:R-:W-:Y:S02]  /*ab60*/  FMUL.FTZ R28, R3, R164 ;  /* 0x000000a4031c7220 */ /* 0x000fe40000410000 */
[C---:B------:R-:W-:Y:S02]  /*ab70*/  FMUL.FTZ R50, R68.reuse, R118 ;  /* 0x0000007644327220 */ /* 0x040fe40000410000 */
[----:B------:R-:W-:Y:S02]  /*ab80*/  IMAD.MOV.U32 R144, RZ, RZ, R59 ;  /* 0x000000ffff907224 */ /* 0x000fe400078e003b */
[----:B------:R-:W-:Y:S02]  /*ab90*/  IMAD.MOV.U32 R149, RZ, RZ, R58 ;  /* 0x000000ffff957224 */ /* 0x000fe400078e003a */
[----:B------:R-:W-:Y:S02]  /*aba0*/  IMAD.MOV.U32 R160, RZ, RZ, R108 ;  /* 0x000000ffffa07224 */ /* 0x000fe400078e006c */
[----:B------:R-:W-:Y:S02]  /*abb0*/  IMAD.MOV.U32 R108, RZ, RZ, R82 ;  /* 0x000000ffff6c7224 */ /* 0x000fe400078e0052 */
[----:B-1----:R-:W-:Y:S02]  /*abc0*/  FFMA.FTZ R2, R51, c[0x0][0x2d0], -R96 ;  /* 0x0000b40033027a23 */ /* 0x002fe40000010860 */
[----:B---3--:R-:W-:Y:S02]  /*abd0*/  IMAD.MOV.U32 R140, RZ, RZ, R32 ;  /* 0x000000ffff8c7224 */ /* 0x008fe400078e0020 */
[----:B------:R1:W-:Y:S01]  /*abe0*/  MUFU.EX2 R145, R2 ;  /* 0x0000000200917308 */ /* 0x0003e20000000800 */
[C---:B------:R-:W-:Y:S02]  /*abf0*/  FMUL.FTZ R32, R69.reuse, R168 ;  /* 0x000000a845207220 */ /* 0x040fe40000410000 */
[----:B------:R-:W-:Y:S02]  /*ac00*/  FMUL.FTZ R51, R68, R119 ;  /* 0x0000007744337220 */ /* 0x000fe40000410000 */
[C---:B----4-:R-:W-:Y:S02]  /*ac10*/  FMUL.FTZ R11, R0.reuse, R147 ;  /* 0x00000093000b7220 */ /* 0x050fe40000410000 */
[C---:B------:R-:W-:Y:S02]  /*ac20*/  FMUL.FTZ R10, R0.reuse, R146 ;  /* 0x00000092000a7220 */ /* 0x040fe40000410000 */
[C---:B------:R-:W-:Y:S02]  /*ac30*/  FMUL.FTZ R14, R0.reuse, R150 ;  /* 0x00000096000e7220 */ /* 0x040fe40000410000 */
[C---:B------:R-:W-:Y:S02]  /*ac40*/  FMUL.FTZ R27, R0.reuse, R163 ;  /* 0x000000a3001b7220 */ /* 0x040fe40000410000 */
[----:B------:R-:W-:Y:S01]  /*ac50*/  IMAD.MOV.U32 R163, RZ, RZ, R79 ;  /* 0x000000ffffa37224 */ /* 0x000fe200078e004f */
[C---:B------:R-:W-:Y:S01]  /*ac60*/  HMMA.16816.F32.BF16 R8, R64.reuse, R20, R8 ;  /* 0x000000144008723c */ /* 0x040fe20000041808 */
[----:B------:R-:W-:Y:S02]  /*ac70*/  FMUL.FTZ R15, R0, R151 ;  /* 0x00000097000f7220 */ /* 0x000fe40000410000 */
[----:B------:R-:W-:Y:S02]  /*ac80*/  IMAD.MOV.U32 R161, RZ, RZ, R105 ;  /* 0x000000ffffa17224 */ /* 0x000fe400078e0069 */
[----:B------:R-:W-:Y:S02]  /*ac90*/  IMAD.MOV.U32 R105, RZ, RZ, R81 ;  /* 0x000000ffff697224 */ /* 0x000fe400078e0051 */
[----:B------:R-:W-:Y:S01]  /*aca0*/  FMUL.FTZ R20, R69, R156 ;  /* 0x0000009c45147220 */ /* 0x000fe20000410000 */
[-C--:B------:R-:W-:Y:S01]  /*acb0*/  HMMA.16816.F32.BF16 R12, R64, R22.reuse, R12 ;  /* 0x00000016400c723c */ /* 0x080fe2000004180c */
[----:B------:R-:W-:Y:S03]  /*acc0*/  IMAD.MOV.U32 R156, RZ, RZ, R78 ;  /* 0x000000ffff9c7224 */ /* 0x000fe600078e004e */
[----:B-1----:R-:W-:Y:S02]  /*acd0*/  FFMA.FTZ R2, R40, c[0x0][0x2d0], -R97 ;  /* 0x0000b40028027a23 */ /* 0x002fe40000010861 */
[----:B------:R-:W-:Y:S02]  /*ace0*/  FFMA.FTZ R105, R105, c[0x0][0x2d0], -R92 ;  /* 0x0000b40069697a23 */ /* 0x000fe4000001085c */
[C---:B------:R-:W-:Y:S01]  /*acf0*/  HMMA.16816.F32.BF16 R16, R72.reuse, R22, R16 ;  /* 0x000000164810723c */ /* 0x040fe20000041810 */
[----:B------:R1:W-:Y:S03]  /*ad00*/  MUFU.EX2 R148, R2 ;  /* 0x0000000200947308 */ /* 0x0003e60000000800 */
[----:B------:R-:W-:Y:S02]  /*ad10*/  FMUL.FTZ R21, R69, R157 ;  /* 0x0000009d45157220 */ /* 0x000fe40000410000 */
[----:B------:R-:W-:Y:S02]  /*ad20*/  FMUL.FTZ R26, R0, R162 ;  /* 0x000000a2001a7220 */ /* 0x000fe40000410000 */
[C---:B------:R-:W-:Y:S04]  /*ad30*/  FMUL.FTZ R22, R68.reuse, R158 ;  /* 0x0000009e44167220 */ /* 0x040fe80000410000 */
[----:B------:R-:W-:Y:S02]  /*ad40*/  FMUL.FTZ R23, R68, R159 ;  /* 0x0000009f44177220 */ /* 0x000fe40000410000 */
[----:B------:R-:W-:Y:S02]  /*ad50*/  IMAD.MOV.U32 R157, RZ, RZ, R77 ;  /* 0x000000ffff9d7224 */ /* 0x000fe400078e004d */
[----:B------:R-:W-:Y:S02]  /*ad60*/  IMAD.MOV.U32 R158, RZ, RZ, R76 ;  /* 0x000000ffff9e7224 */ /* 0x000fe400078e004c */
[----:B------:R-:W3:Y:S01]  /*ad70*/  LDSM.16.MT88.4 R76, [R231+0x100] ;  /* 0x00010000e74c783b */ /* 0x000ee20000004200 */
[-C--:B--2---:R-:W-:Y:S01]  /*ad80*/  HMMA.16816.F32.BF16 R20, R72, R36.reuse, R20 ;  /* 0x000000244814723c */ /* 0x084fe20000041814 */
[----:B------:R-:W-:Y:S02]  /*ad90*/  IMAD.MOV.U32 R162, RZ, RZ, R93 ;  /* 0x000000ffffa27224 */ /* 0x000fe400078e005d */
[----:B------:R-:W-:Y:S02]  /*ada0*/  IMAD.MOV.U32 R93, RZ, RZ, R83 ;  /* 0x000000ffff5d7224 */ /* 0x000fe400078e0053 */
[----:B------:R-:W-:Y:S02]  /*adb0*/  IMAD.MOV.U32 R107, RZ, RZ, R108 ;  /* 0x000000ffff6b7224 */ /* 0x000fe400078e006c */
[----:B-1----:R-:W-:Y:S01]  /*adc0*/  FFMA.FTZ R2, R41, c[0x0][0x2d0], -R97 ;  /* 0x0000b40029027a23 */ /* 0x002fe20000010861 */
[C---:B------:R-:W-:Y:S01]  /*add0*/  HMMA.16816.F32.BF16 R24, R64.reuse, R36, R24 ;  /* 0x000000244018723c */ /* 0x040fe20000041818 */
[C---:B------:R-:W-:Y:S02]  /*ade0*/  FMUL.FTZ R31, R0.reuse, R167 ;  /* 0x000000a7001f7220 */ /* 0x040fe40000410000 */
[----:B------:R1:W-:Y:S01]  /*adf0*/  MUFU.EX2 R30, R2 ;  /* 0x00000002001e7308 */ /* 0x0003e20000000800 */
[C---:B------:R-:W-:Y:S02]  /*ae00*/  FMUL.FTZ R40, R3.reuse, R176 ;  /* 0x000000b003287220 */ /* 0x040fe40000410000 */
[----:B------:R-:W-:Y:S02]  /*ae10*/  FMUL.FTZ R41, R3, R177 ;  /* 0x000000b103297220 */ /* 0x000fe40000410000 */
[C---:B------:R-:W-:Y:S04]  /*ae20*/  FMUL.FTZ R37, R69.reuse, R173 ;  /* 0x000000ad45257220 */ /* 0x040fe80000410000 */
[----:B------:R-:W-:Y:S02]  /*ae30*/  FMUL.FTZ R36, R69, R172 ;  /* 0x000000ac45247220 */ /* 0x000fe40000410000 */
[----:B------:R-:W-:Y:S02]  /*ae40*/  IMAD.MOV.U32 R151, RZ, RZ, R57 ;  /* 0x000000ffff977224 */ /* 0x000fe400078e0039 */
[----:B------:R-:W-:Y:S02]  /*ae50*/  IMAD.MOV.U32 R159, RZ, RZ, R56 ;  /* 0x000000ffff9f7224 */ /* 0x000fe400078e0038 */
[C---:B------:R-:W-:Y:S02]  /*ae60*/  FMUL.FTZ R56, R3.reuse, R124 ;  /* 0x0000007c03387220 */ /* 0x040fe40000410000 */
[C---:B------:R-:W-:Y:S02]  /*ae70*/  FMUL.FTZ R57, R3.reuse, R125 ;  /* 0x0000007d03397220 */ /* 0x040fe40000410000 */
[C---:B------:R-:W-:Y:S02]  /*ae80*/  FMUL.FTZ R58, R0.reuse, R126 ;  /* 0x0000007e003a7220 */ /* 0x040fe40000410000 */
[----:B------:R-:W-:Y:S02]  /*ae90*/  FMUL.FTZ R59, R0, R127 ;  /* 0x0000007f003b7220 */ /* 0x000fe40000410000 */
[----:B------:R-:W-:Y:S02]  /*aea0*/  IMAD.MOV.U32 R167, RZ, RZ, R94 ;  /* 0x000000ffffa77224 */ /* 0x000fe400078e005e */
[----:B-1----:R-:W-:Y:S02]  /*aeb0*/  FFMA.FTZ R2, R42, c[0x0][0x2d0], -R98 ;  /* 0x0000b4002a027a23 */ /* 0x002fe40000010862 */
[C---:B------:R-:W-:Y:S02]  /*aec0*/  FMUL.FTZ R42, R0.reuse, R178 ;  /* 0x000000b2002a7220 */ /* 0x040fe40000410000 */
[----:B------:R1:W-:Y:S01]  /*aed0*/  MUFU.EX2 R147, R2 ;  /* 0x0000000200937308 */ /* 0x0003e20000000800 */
[----:B------:R-:W-:Y:S02]  /*aee0*/  IMAD.MOV.U32 R94, RZ, RZ, R80 ;  /* 0x000000ffff5e7224 */ /* 0x000fe400078e0050 */
[----:B------:R-:W2:Y:S01]  /*aef0*/  LDSM.16.MT88.4 R80, [R229+0x900] ;  /* 0x00090000e550783b */ /* 0x000ea20000004200 */
[C---:B------:R-:W-:Y:S02]  /*af00*/  FMUL.FTZ R60, R3.reuse, R184 ;  /* 0x000000b8033c7220 */ /* 0x040fe40000410000 */
[----:B------:R-:W-:Y:S02]  /*af10*/  IMAD.MOV.U32 R134, RZ, RZ, R62 ;  /* 0x000000ffff867224 */ /* 0x000fe400078e003e */
[----:B------:R-:W-:Y:S02]  /*af20*/  FMUL.FTZ R61, R3, R185 ;  /* 0x000000b9033d7220 */ /* 0x000fe40000410000 */
[C---:B------:R-:W-:Y:S02]  /*af30*/  FMUL.FTZ R62, R0.reuse, R186 ;  /* 0x000000ba003e7220 */ /* 0x040fe40000410000 */
[C---:B------:R-:W-:Y:S02]  /*af40*/  FMUL.FTZ R63, R0.reuse, R187 ;  /* 0x000000bb003f7220 */ /* 0x040fe40000410000 */
[----:B------:R-:W-:Y:S02]  /*af50*/  IMAD.MOV.U32 R184, RZ, RZ, R95 ;  /* 0x000000ffffb87224 */ /* 0x000fe400078e005f */
[----:B------:R-:W-:Y:S02]  /*af60*/  IMAD.MOV.U32 R95, RZ, RZ, R94 ;  /* 0x000000ffff5f7224 */ /* 0x000fe400078e005e */
[----:B------:R-:W-:Y:S02]  /*af70*/  IMAD.MOV.U32 R108, RZ, RZ, R86 ;  /* 0x000000ffff6c7224 */ /* 0x000fe400078e0056 */
[----:B------:R-:W-:Y:S02]  /*af80*/  IMAD.MOV.U32 R94, RZ, RZ, R87 ;  /* 0x000000ffff5e7224 */ /* 0x000fe400078e0057 */
[----:B------:R-:W2:Y:S01]  /*af90*/  LDSM.16.MT88.4 R84, [R232+0x900] ;  /* 0x00090000e854783b */ /* 0x000ea20000004200 */
[----:B------:R-:W-:Y:S02]  /*afa0*/  IMAD.MOV.U32 R111, RZ, RZ, R93 ;  /* 0x000000ffff6f7224 */ /* 0x000fe400078e005d */
[--C-:B-1----:R-:W-:Y:S02]  /*afb0*/  FFMA.FTZ R2, R43, c[0x0][0x2d0], -R98.reuse ;  /* 0x0000b4002b027a23 */ /* 0x102fe40000010862 */
[----:B------:R-:W-:Y:S02]  /*afc0*/  FMUL.FTZ R43, R0, R179 ;  /* 0x000000b3002b7220 */ /* 0x000fe40000410000 */
[----:B------:R1:W1:Y:S01]  /*afd0*/  MUFU.EX2 R29, R2 ;  /* 0x00000002001d7308 */ /* 0x0002620000000800 */
[----:B------:R-:W-:Y:S02]  /*afe0*/  FFMA.FTZ R93, R199, c[0x0][0x2d0], -R98 ;  /* 0x0000b400c75d7a23 */ /* 0x000fe40000010862 */
[----:B------:R-:W-:Y:S02]  /*aff0*/  FFMA.FTZ R108, R108, c[0x0][0x2d0], -R96 ;  /* 0x0000b4006c6c7a23 */ /* 0x000fe40000010860 */
[----:B-1----:R-:W-:Y:S02]  /*b000*/  FFMA.FTZ R2, R44, c[0x0][0x2d0], -R97 ;  /* 0x0000b4002c027a23 */ /* 0x002fe40000010861 */
[----:B------:R-:W-:Y:S03]  /*b010*/  IMAD.MOV.U32 R164, RZ, RZ, R29 ;  /* 0x000000ffffa47224 */ /* 0x000fe600078e001d */
[----:B------:R1:W-:Y:S01]  /*b020*/  MUFU.EX2 R142, R2 ;  /* 0x00000002008e7308 */ /* 0x0003e20000000800 */
[C---:B------:R-:W-:Y:S02]  /*b030*/  FMUL.FTZ R29, R3.reuse, R165 ;  /* 0x000000a5031d7220 */ /* 0x040fe40000410000 */
[----:B------:R-:W-:Y:S02]  /*b040*/  IMAD.MOV.U32 R165, RZ, RZ, R30 ;  /* 0x000000ffffa57224 */ /* 0x000fe400078e001e */
[----:B------:R-:W-:Y:S02]  /*b050*/  FMUL.FTZ R30, R0, R166 ;  /* 0x000000a6001e7220 */ /* 0x000fe40000410000 */
[----:B------:R-:W-:Y:S02]  /*b060*/  FMUL.FTZ R44, R3, R180 ;  /* 0x000000b4032c7220 */ /* 0x000fe40000410000 */
[----:B------:R-:W-:Y:S01]  /*b070*/  IMAD.MOV.U32 R166, RZ, RZ, R138 ;  /* 0x000000ffffa67224 */ /* 0x000fe200078e008a */
[----:B------:R-:W-:Y:S01]  /*b080*/  MUFU.EX2 R180, R93 ;  /* 0x0000005d00b47308 */ /* 0x000fe20000000800 */
[----:B------:R-:W-:Y:S01]  /*b090*/  IMAD.MOV.U32 R138, RZ, RZ, R91 ;  /* 0x000000ffff8a7224 */ /* 0x000fe200078e005b */
[-C--:B------:R-:W-:Y:S01]  /*b0a0*/  HMMA.16816.F32.BF16 R28, R64, R38.reuse, R28 ;  /* 0x00000026401c723c */ /* 0x080fe2000004181c */
[----:B------:R-:W2:Y:S07]  /*b0b0*/  LDSM.16.MT88.4 R88, [R230+0x900] ;  /* 0x00090000e658783b */ /* 0x000eae0000004200 */
[C---:B------:R-:W-:Y:S01]  /*b0c0*/  HMMA.16816.F32.BF16 R32, R72.reuse, R38, R32 ;  /* 0x000000264820723c */ /* 0x040fe20000041820 */
[--C-:B-1----:R-:W-:Y:S03]  /*b0d0*/  FFMA.FTZ R2, R45, c[0x0][0x2d0], -R97.reuse ;  /* 0x0000b4002d027a23 */ /* 0x102fe60000010861 */
[----:B------:R-:W-:Y:S01]  /*b0e0*/  FMUL.FTZ R45, R3, R181 ;  /* 0x000000b5032d7220 */ /* 0x000fe20000410000 */
[----:B------:R1:W-:Y:S02]  /*b0f0*/  MUFU.EX2 R146, R2 ;  /* 0x0000000200927308 */ /* 0x0003e40000000800 */
[C---:B------:R-:W-:Y:S02]  /*b100*/  FMUL.FTZ R39, R68.reuse, R175 ;  /* 0x000000af44277220 */ /* 0x040fe40000410000 */
[----:B------:R-:W-:Y:S07]  /*b110*/  FMUL.FTZ R38, R68, R174 ;  /* 0x000000ae44267220 */ /* 0x000fee0000410000 */
[-C--:B------:R-:W-:Y:S08]  /*b120*/  HMMA.16816.F32.BF16 R36, R72, R52.reuse, R36 ;  /* 0x000000344824723c */ /* 0x080ff00000041824 */
[C---:B------:R-:W-:Y:S01]  /*b130*/  HMMA.16816.F32.BF16 R40, R64.reuse, R52, R40 ;  /* 0x000000344028723c */ /* 0x040fe20000041828 */
[--C-:B-1----:R-:W-:Y:S03]  /*b140*/  FFMA.FTZ R2, R46, c[0x0][0x2d0], -R98.reuse ;  /* 0x0000b4002e027a23 */ /* 0x102fe60000010862 */
[----:B------:R-:W-:Y:S01]  /*b150*/  FMUL.FTZ R46, R0, R182 ;  /* 0x000000b6002e7220 */ /* 0x000fe20000410000 */
[----:B------:R1:W-:Y:S02]  /*b160*/  MUFU.EX2 R143, R2 ;  /* 0x00000002008f7308 */ /* 0x0003e40000000800 */
[C---:B------:R-:W-:Y:S02]  /*b170*/  FMUL.FTZ R52, R69.reuse, R120 ;  /* 0x0000007845347220 */ /* 0x040fe40000410000 */
[----:B------:R-:W-:Y:S03]  /*b180*/  FMUL.FTZ R53, R69, R121 ;  /* 0x0000007945357220 */ /* 0x000fe60000410000 */
[----:B------:R-:W-:Y:S02]  /*b190*/  FFMA.FTZ R121, R200, c[0x0][0x2d0], -R97 ;  /* 0x0000b400c8797a23 */ /* 0x000fe40000010861 */
[----:B------:R-:W-:Y:S02]  /*b1a0*/  IMAD.MOV.U32 R200, RZ, RZ, R151 ;  /* 0x000000ffffc87224 */ /* 0x000fe400078e0097 */
[----:B-1----:R-:W-:Y:S02]  /*b1b0*/  FFMA.FTZ R2, R47, c[0x0][0x2d0], -R98 ;  /* 0x0000b4002f027a23 */ /* 0x002fe40000010862 */
[----:B------:R-:W-:Y:S02]  /*b1c0*/  FMUL.FTZ R47, R0, R183 ;  /* 0x000000b7002f7220 */ /* 0x000fe40000410000 */
[----:B------:R1:W-:Y:S05]  /*b1d0*/  MUFU.EX2 R150, R2 ;  /* 0x0000000200967308 */ /* 0x0003ea0000000800 */
[-C--:B------:R-:W-:Y:S08]  /*b1e0*/  HMMA.16816.F32.BF16 R44, R64, R54.reuse, R44 ;  /* 0x00000036402c723c */ /* 0x080ff0000004182c */
[C---:B------:R-:W-:Y:S07]  /*b1f0*/  HMMA.16816.F32.BF16 R48, R72.reuse, R54, R48 ;  /* 0x000000364830723c */ /* 0x040fee0000041830 */
[C---:B------:R-:W-:Y:S02]  /*b200*/  FMUL.FTZ R54, R68.reuse, R122 ;  /* 0x0000007a44367220 */ /* 0x040fe40000410000 */
[----:B------:R-:W-:Y:S03]  /*b210*/  FMUL.FTZ R55, R68, R123 ;  /* 0x0000007b44377220 */ /* 0x000fe60000410000 */
[--C-:B-1----:R-:W-:Y:S04]  /*b220*/  FFMA.FTZ R2, R189, c[0x0][0x2d0], -R92.reuse ;  /* 0x0000b400bd027a23 */ /* 0x102fe8000001085c */
[-C--:B---3--:R-:W-:Y:S01]  /*b230*/  HMMA.16816.F32.BF16 R52, R72, R76.reuse, R52 ;  /* 0x0000004c4834723c */ /* 0x088fe20000041834 */
[----:B------:R1:W3:Y:S07]  /*b240*/  MUFU.EX2 R155, R2 ;  /* 0x00000002009b7308 */ /* 0x0002ee0000000800 */
[C---:B------:R-:W-:Y:S07]  /*b250*/  HMMA.16816.F32.BF16 R56, R64.reuse, R76, R56 ;  /* 0x0000004c4038723c */ /* 0x040fee0000041838 */
[----:B------:R-:W-:Y:S01]  /*b260*/  F2FP.BF16.PACK_AB R76, R228, R236 ;  /* 0x000000ece44c723e */ /* 0x000fe200000010ff */
[-C--:B------:R-:W-:Y:S01]  /*b270*/  HMMA.16816.F32.BF16 R60, R64, R78.reuse, R60 ;  /* 0x0000004e403c723c */ /* 0x080fe2000004183c */
[----:B------:R-:W-:Y:S06]  /*b280*/  F2FP.BF16.PACK_AB R77, R158, R235 ;  /* 0x000000eb9e4d723e */ /* 0x000fec00000010ff */
[C---:B------:R-:W-:Y:S02]  /*b290*/  FMUL.FTZ R64, R69.reuse, R128 ;  /* 0x0000008045407220 */ /* 0x040fe40000410000 */
[----:B-1----:R-:W-:Y:S01]  /*b2a0*/  FFMA.FTZ R2, R190, c[0x0][0x2d0], -R92 ;  /* 0x0000b400be027a23 */ /* 0x002fe2000001085c */
[----:B------:R-:W4:Y:S02]  /*b2b0*/  LDL.LU R128, [R1+0x4] ;  /* 0x0000040001807983 */ /* 0x000f240000300800 */
[----:B------:R-:W-:Y:S01]  /*b2c0*/  FMUL.FTZ R65, R69, R129 ;  /* 0x0000008145417220 */ /* 0x000fe20000410000 */
[----:B------:R1:W-:Y:S01]  /*b2d0*/  MUFU.EX2 R168, R2 ;  /* 0x0000000200a87308 */ /* 0x0003e20000000800 */
[C---:B------:R-:W-:Y:S02]  /*b2e0*/  FMUL.FTZ R66, R68.reuse, R130 ;  /* 0x0000008244427220 */ /* 0x040fe40000410000 */
[----:B------:R-:W-:Y:S02]  /*b2f0*/  FMUL.FTZ R67, R68, R131 ;  /* 0x0000008344437220 */ /* 0x000fe40000410000 */
[----:B---3--:R-:W-:Y:S02]  /*b300*/  IMAD.MOV.U32 R199, RZ, RZ, R155 ;  /* 0x000000ffffc77224 */ /* 0x008fe400078e009b */
[----:B------:R-:W-:Y:S02]  /*b310*/  IMAD.MOV.U32 R155, RZ, RZ, R104 ;  /* 0x000000ffff9b7224 */ /* 0x000fe400078e0068 */
[----:B------:R-:W-:Y:S01]  /*b320*/  FFMA.FTZ R104, R209, c[0x0][0x2d0], -R97 ;  /* 0x0000b400d1687a23 */ /* 0x000fe20000010861 */
[----:B------:R-:W-:Y:S01]  /*b330*/  HMMA.16816.F32.BF16 R64, R72, R78, R64 ;  /* 0x0000004e4840723c */ /* 0x000fe20000041840 */
[----:B------:R-:W-:Y:S06]  /*b340*/  IMAD.MOV.U32 R209, RZ, RZ, R149 ;  /* 0x000000ffffd17224 */ /* 0x000fec00078e0095 */
[----:B------:R-:W-:Y:S02]  /*b350*/  F2FP.BF16.PACK_AB R72, R234, R238 ;  /* 0x000000eeea48723e */ /* 0x000fe400000010ff */
[----:B------:R-:W-:Y:S03]  /*b360*/  F2FP.BF16.PACK_AB R73, R233, R237 ;  /* 0x000000ede949723e */ /* 0x000fe600000010ff */
[----:B------:R-:W-:Y:S01]  /*b370*/  F2FP.BF16.PACK_AB R74, R184, R157 ;  /* 0x0000009db84a723e */ /* 0x000fe200000010ff */
[--C-:B-1----:R-:W-:Y:S01]  /*b380*/  FFMA.FTZ R2, R191, c[0x0][0x2d0], -R96.reuse ;  /* 0x0000b400bf027a23 */ /* 0x102fe20000010860 */
[----:B------:R-:W-:Y:S02]  /*b390*/  F2FP.BF16.PACK_AB R75, R163, R156 ;  /* 0x0000009ca34b723e */ /* 0x000fe400000010ff */
[----:B------:R-:W-:Y:S01]  /*b3a0*/  F2FP.BF16.PACK_AB R78, R162, R151 ;  /* 0x00000097a24e723e */ /* 0x000fe200000010ff */
[----:B------:R1:W-:Y:S01]  /*b3b0*/  MUFU.EX2 R175, R2 ;  /* 0x0000000200af7308 */ /* 0x0003e20000000800 */
[----:B------:R-:W-:Y:S03]  /*b3c0*/  F2FP.BF16.PACK_AB R79, R161, R159 ;  /* 0x0000009fa14f723e */ /* 0x000fe600000010ff */
[-C--:B--2---:R-:W-:Y:S08]  /*b3d0*/  HMMA.16816.F32.BF16 R4, R72, R80.reuse, R4 ;  /* 0x000000504804723c */ /* 0x084ff00000041804 */
[C---:B------:R-:W-:Y:S08]  /*b3e0*/  HMMA.16816.F32.BF16 R8, R76.reuse, R80, R8 ;  /* 0x000000504c08723c */ /* 0x040ff00000041808 */
[-C--:B------:R-:W-:Y:S01]  /*b3f0*/  HMMA.16816.F32.BF16 R12, R76, R82.reuse, R12 ;  /* 0x000000524c0c723c */ /* 0x080fe2000004180c */
[----:B-1----:R-:W-:Y:S07]  /*b400*/  FFMA.FTZ R2, R192, c[0x0][0x2d0], -R96 ;  /* 0x0000b400c0027a23 */ /* 0x002fee0000010860 */
[C---:B------:R-:W-:Y:S01]  /*b410*/  HMMA.16816.F32.BF16 R16, R72.reuse, R82, R16 ;  /* 0x000000524810723c */ /* 0x040fe20000041810 */
[----:B------:R1:W-:Y:S01]  /*b420*/  MUFU.EX2 R174, R2 ;  /* 0x0000000200ae7308 */ /* 0x0003e20000000800 */
[----:B------:R-:W2:Y:S06]  /*b430*/  LDSM.16.MT88.4 R80, [R231+0x900] ;  /* 0x00090000e750783b */ /* 0x000eac0000004200 */
[-C--:B------:R-:W-:Y:S08]  /*b440*/  HMMA.16816.F32.BF16 R20, R72, R84.reuse, R20 ;  /* 0x000000544814723c */ /* 0x080ff00000041814 */
[C---:B------:R-:W-:Y:S07]  /*b450*/  HMMA.16816.F32.BF16 R24, R76.reuse, R84, R24 ;  /* 0x000000544c18723c */ /* 0x040fee0000041818 */
[--C-:B------:R-:W-:Y:S01]  /*b460*/  FFMA.FTZ R84, R102, c[0x0][0x2d0], -R97.reuse ;  /* 0x0000b40066547a23 */ /* 0x100fe20000010861 */
[-C--:B------:R-:W-:Y:S01]  /*b470*/  HMMA.16816.F32.BF16 R28, R76, R86.reuse, R28 ;  /* 0x000000564c1c723c */ /* 0x080fe2000004181c */
[--C-:B-1----:R-:W-:Y:S02]  /*b480*/  FFMA.FTZ R2, R193, c[0x0][0x2d0], -R92.reuse ;  /* 0x0000b400c1027a23 */ /* 0x102fe4000001085c */
[----:B------:R1:W-:Y:S01]  /*b490*/  MUFU.EX2 R177, R84 ;  /* 0x0000005400b17308 */ /* 0x0003e20000000800 */
[----:B------:R-:W-:Y:S02]  /*b4a0*/  FFMA.FTZ R102, R219, c[0x0][0x2d0], -R97 ;  /* 0x0000b400db667a23 */ /* 0x000fe40000010861 */
[----:B------:R-:W-:Y:S02]  /*b4b0*/  IMAD.MOV.U32 R219, RZ, RZ, R147 ;  /* 0x000000ffffdb7224 */ /* 0x000fe400078e0093 */
[C---:B------:R-:W-:Y:S05]  /*b4c0*/  HMMA.16816.F32.BF16 R32, R72.reuse, R86, R32 ;  /* 0x000000564820723c */ /* 0x040fea0000041820 */
[----:B------:R3:W-:Y:S03]  /*b4d0*/  MUFU.EX2 R117, R2 ;  /* 0x0000000200757308 */ /* 0x0007e60000000800 */
[-C--:B------:R-:W-:Y:S07]  /*b4e0*/  HMMA.16816.F32.BF16 R36, R72, R88.reuse, R36 ;  /* 0x000000584824723c */ /* 0x080fee0000041824 */
[----:B------:R-:W-:Y:S01]  /*b4f0*/  MUFU.EX2 R126, R102 ;  /* 0x00000066007e7308 */ /* 0x000fe20000000800 */
[C---:B------:R-:W-:Y:S01]  /*b500*/  HMMA.16816.F32.BF16 R40, R76.reuse, R88, R40 ;  /* 0x000000584c28723c */ /* 0x040fe20000041828 */
[----:B-1----:R-:W1:Y:S06]  /*b510*/  LDSM.16.MT88.4 R84, [R229+0x1100] ;  /* 0x00110000e554783b */ /* 0x002e6c0000004200 */
[--C-:B------:R-:W-:Y:S01]  /*b520*/  FFMA.FTZ R88, R197, c[0x0][0x2d0], -R92.reuse ;  /* 0x0000b400c5587a23 */ /* 0x100fe2000001085c */
[-C--:B------:R-:W-:Y:S03]  /*b530*/  HMMA.16816.F32.BF16 R44, R76, R90.reuse, R44 ;  /* 0x0000005a4c2c723c */ /* 0x080fe6000004182c */
[----:B------:R1:W-:Y:S01]  /*b540*/  MUFU.EX2 R183, R88 ;  /* 0x0000005800b77308 */ /* 0x0003e20000000800 */
[----:B---3--:R-:W-:Y:S04]  /*b550*/  FFMA.FTZ R2, R194, c[0x0][0x2d0], -R92 ;  /* 0x0000b400c2027a23 */ /* 0x008fe8000001085c */
[C---:B------:R-:W-:Y:S05]  /*b560*/  HMMA.16816.F32.BF16 R48, R72.reuse, R90, R48 ;  /* 0x0000005a4830723c */ /* 0x040fea0000041830 */
[----:B------:R3:W-:Y:S03]  /*b570*/  MUFU.EX2 R119, R2 ;  /* 0x0000000200777308 */ /* 0x0007e60000000800 */
[-C--:B--2---:R-:W-:Y:S08]  /*b580*/  HMMA.16816.F32.BF16 R52, R72, R80.reuse, R52 ;  /* 0x000000504834723c */ /* 0x084ff00000041834 */
[C---:B------:R-:W-:Y:S01]  /*b590*/  HMMA.16816.F32.BF16 R56, R76.reuse, R80, R56 ;  /* 0x000000504c38723c */ /* 0x040fe20000041838 */
[----:B-1----:R-:W1:Y:S07]  /*b5a0*/  LDSM.16.MT88.4 R88, [R232+0x1100] ;  /* 0x00110000e858783b */ /* 0x002e6e0000004200 */
[-C--:B------:R-:W-:Y:S01]  /*b5b0*/  HMMA.16816.F32.BF16 R60, R76, R82.reuse, R60 ;  /* 0x000000524c3c723c */ /* 0x080fe2000004183c */
[--C-:B---3--:R-:W-:Y:S06]  /*b5c0*/  FFMA.FTZ R2, R195, c[0x0][0x2d0], -R96.reuse ;  /* 0x0000b400c3027a23 */ /* 0x108fec0000010860 */
[----:B------:R-:W-:Y:S01]  /*b5d0*/  F2FP.BF16.PACK_AB R76, R165, R148 ;  /* 0x00000094a54c723e */ /* 0x000fe200000010ff */
[----:B------:R-:W-:Y:S01]  /*b5e0*/  HMMA.16816.F32.BF16 R64, R72, R82, R64 ;  /* 0x000000524840723c */ /* 0x000fe20000041840 */
[----:B------:R2:W-:Y:S01]  /*b5f0*/  MUFU.EX2 R116, R2 ;  /* 0x0000000200747308 */ /* 0x0005e20000000800 */
[----:B------:R-:W3:Y:S02]  /*b600*/  LDSM.16.MT88.4 R80, [R230+0x1100] ;  /* 0x00110000e650783b */ /* 0x000ee40000004200 */
[----:B------:R-:W-:Y:S02]  /*b610*/  F2FP.BF16.PACK_AB R77, R164, R147 ;  /* 0x00000093a44d723e */ /* 0x000fe400000010ff */
[----:B------:R-:W-:Y:S02]  /*b620*/  F2FP.BF16.PACK_AB R78, R146, R142 ;  /* 0x0000008e924e723e */ /* 0x000fe400000010ff */
[----:B------:R-:W-:Y:S04]  /*b630*/  F2FP.BF16.PACK_AB R72, R167, R160 ;  /* 0x000000a0a748723e */ /* 0x000fe800000010ff */
[----:B------:R-:W-:Y:S02]  /*b640*/  F2FP.BF16.PACK_AB R73, R166, R149 ;  /* 0x00000095a649723e */ /* 0x000fe400000010ff */
[----:B------:R-:W-:Y:S02]  /*b650*/  F2FP.BF16.PACK_AB R74, R144, R141 ;  /* 0x0000008d904a723e */ /* 0x000fe400000010ff */
[----:B------:R-:W-:Y:S02]  /*b660*/  F2FP.BF16.PACK_AB R75, R145, R140 ;  /* 0x0000008c914b723e */ /* 0x000fe400000010ff */
[----:B------:R-:W-:Y:S05]  /*b670*/  F2FP.BF16.PACK_AB R79, R150, R143 ;  /* 0x0000008f964f723e */ /* 0x000fea00000010ff */
[-C--:B------:R-:W-:Y:S01]  /*b680*/  HMMA.16816.F32.BF16 R4, R72, R84.reuse, R4 ;  /* 0x000000544804723c */ /* 0x080fe20000041804 */
[----:B--2---:R-:W-:Y:S04]  /*b690*/  FFMA.FTZ R2, R196, c[0x0][0x2d0], -R96 ;  /* 0x0000b400c4027a23 */ /* 0x004fe80000010860 */
[----:B------:R2:W-:Y:S03]  /*b6a0*/  MUFU.EX2 R118, R2 ;  /* 0x0000000200767308 */ /* 0x0005e60000000800 */
[C---:B------:R-:W-:Y:S08]  /*b6b0*/  HMMA.16816.F32.BF16 R8, R76.reuse, R84, R8 ;  /* 0x000000544c08723c */ /* 0x040ff00000041808 */
[-C--:B------:R-:W-:Y:S08]  /*b6c0*/  HMMA.16816.F32.BF16 R12, R76, R86.reuse, R12 ;  /* 0x000000564c0c723c */ /* 0x080ff0000004180c */
[C---:B------:R-:W-:Y:S01]  /*b6d0*/  HMMA.16816.F32.BF16 R16, R72.reuse, R86, R16 ;  /* 0x000000564810723c */ /* 0x040fe20000041810 */
[----:B------:R-:W3:Y:S03]  /*b6e0*/  LDSM.16.MT88.4 R84, [R231+0x1100] ;  /* 0x00110000e754783b */ /* 0x000ee60000004200 */
[--C-:B--2---:R-:W-:Y:S04]  /*b6f0*/  FFMA.FTZ R2, R99, c[0x0][0x2d0], -R97.reuse ;  /* 0x0000b40063027a23 */ /* 0x104fe80000010861 */
[-C--:B-1----:R-:W-:Y:S01]  /*b700*/  HMMA.16816.F32.BF16 R20, R72, R88.reuse, R20 ;  /* 0x000000584814723c */ /* 0x082fe20000041814 */
[--C-:B------:R-:W-:Y:S01]  /*b710*/  FFMA.FTZ R99, R107, c[0x0][0x2d0], -R92.reuse ;  /* 0x0000b4006b637a23 */ /* 0x100fe2000001085c */
[----:B------:R1:W-:Y:S02]  /*b720*/  MUFU.EX2 R173, R2 ;  /* 0x0000000200ad7308 */ /* 0x0003e40000000800 */
[----:B------:R-:W-:Y:S04]  /*b730*/  FFMA.FTZ R107, R95, c[0x0][0x2d0], -R92 ;  /* 0x0000b4005f6b7a23 */ /* 0x000fe8000001085c */
[C---:B------:R-:W-:Y:S08]  /*b740*/  HMMA.16816.F32.BF16 R24, R76.reuse, R88, R24 ;  /* 0x000000584c18723c */ /* 0x040ff00000041818 */
[-C--:B------:R-:W-:Y:S08]  /*b750*/  HMMA.16816.F32.BF16 R28, R76, R90.reuse, R28 ;  /* 0x0000005a4c1c723c */ /* 0x080ff0000004181c */
[C---:B------:R-:W-:Y:S01]  /*b760*/  HMMA.16816.F32.BF16 R32, R72.reuse, R90, R32 ;  /* 0x0000005a4820723c */ /* 0x040fe20000041820 */
[----:B------:R-:W-:Y:S03]  /*b770*/  LDSM.16.MT88.4 R88, [R232+0x1900] ;  /* 0x00190000e858783b */ /* 0x000fe60000004200 */
[----:B-1----:R-:W-:Y:S02]  /*b780*/  FFMA.FTZ R2, R100, c[0x0][0x2d0], -R97 ;  /* 0x0000b40064027a23 */ /* 0x002fe40000010861 */
[----:B------:R-:W-:Y:S02]  /*b790*/  FFMA.FTZ R100, R154, c[0x0][0x2d0], -R96 ;  /* 0x0000b4009a647a23 */ /* 0x000fe40000010860 */
[-C--:B---3--:R-:W-:Y:S01]  /*b7a0*/  HMMA.16816.F32.BF16 R36, R72, R80.reuse, R36 ;  /* 0x000000504824723c */ /* 0x088fe20000041824 */
[----:B------:R1:W2:Y:S03]  /*b7b0*/  MUFU.EX2 R179, R2 ;  /* 0x0000000200b37308 */ /* 0x0002a60000000800 */
[----:B------:R-:W-:Y:S04]  /*b7c0*/  IMAD.MOV.U32 R154, RZ, RZ, R188 ;  /* 0x000000ffff9a7224 */ /* 0x000fe800078e00bc */
[C---:B------:R-:W-:Y:S03]  /*b7d0*/  HMMA.16816.F32.BF16 R40, R76.reuse, R80, R40 ;  /* 0x000000504c28723c */ /* 0x040fe60000041828 */
[----:B------:R-:W-:Y:S05]  /*b7e0*/  MUFU.EX2 R188, R99 ;  /* 0x0000006300bc7308 */ /* 0x000fea0000000800 */
[-C--:B------:R-:W-:Y:S08]  /*b7f0*/  HMMA.16816.F32.BF16 R44, R76, R82.reuse, R44 ;  /* 0x000000524c2c723c */ /* 0x080ff0000004182c */
[C---:B------:R-:W-:Y:S01]  /*b800*/  HMMA.16816.F32.BF16 R48, R72.reuse, R82, R48 ;  /* 0x000000524830723c */ /* 0x040fe20000041830 */
[----:B-1----:R-:W-:Y:S01]  /*b810*/  FFMA.FTZ R2, R101, c[0x0][0x2d0], -R98 ;  /* 0x0000b40065027a23 */ /* 0x002fe20000010862 */
[----:B------:R-:W1:Y:S02]  /*b820*/  LDSM.16.MT88.4 R80, [R229+0x1900] ;  /* 0x00190000e550783b */ /* 0x000e640000004200 */
[----:B------:R-:W-:Y:S01]  /*b830*/  FFMA.FTZ R101, R153, c[0x0][0x2d0], -R96 ;  /* 0x0000b40099657a23 */ /* 0x000fe20000010860 */
[----:B------:R3:W-:Y:S01]  /*b840*/  MUFU.EX2 R172, R2 ;  /* 0x0000000200ac7308 */ /* 0x0007e20000000800 */
[----:B------:R-:W-:Y:S02]  /*b850*/  IMAD.MOV.U32 R153, RZ, RZ, R132 ;  /* 0x000000ffff997224 */ /* 0x000fe400078e0084 */
[-C--:B------:R-:W-:Y:S01]  /*b860*/  HMMA.16816.F32.BF16 R52, R72, R84.reuse, R52 ;  /* 0x000000544834723c */ /* 0x080fe20000041834 */
[----:B------:R-:W-:Y:S07]  /*b870*/  IMAD.MOV.U32 R132, RZ, RZ, R139 ;  /* 0x000000ffff847224 */ /* 0x000fee00078e008b */
[C---:B------:R-:W-:Y:S07]  /*b880*/  HMMA.16816.F32.BF16 R56, R76.reuse, R84, R56 ;  /* 0x000000544c38723c */ /* 0x040fee0000041838 */
[--C-:B------:R-:W-:Y:S01]  /*b890*/  FFMA.FTZ R84, R111, c[0x0][0x2d0], -R92.reuse ;  /* 0x0000b4006f547a23 */ /* 0x100fe2000001085c */
[-C--:B------:R-:W-:Y:S01]  /*b8a0*/  HMMA.16816.F32.BF16 R60, R76, R86.reuse, R60 ;  /* 0x000000564c3c723c */ /* 0x080fe2000004183c */
[----:B------:R-:W-:Y:S02]  /*b8b0*/  FFMA.FTZ R111, R251, c[0x0][0x2d0], -R92 ;  /* 0x0000b400fb6f7a23 */ /* 0x000fe4000001085c */
[----:B------:R1:W-:Y:S01]  /*b8c0*/  MUFU.EX2 R139, R84 ;  /* 0x00000054008b7308 */ /* 0x0003e20000000800 */
[----:B------:R-:W-:Y:S02]  /*b8d0*/  IMAD.MOV.U32 R251, RZ, RZ, R142 ;  /* 0x000000fffffb7224 */ /* 0x000fe400078e008e */
[----:B---3--:R-:W-:Y:S01]  /*b8e0*/  FFMA.FTZ R2, R103, c[0x0][0x2d0], -R98 ;  /* 0x0000b40067027a23 */ /* 0x008fe20000010862 */
[----:B--2---:R-:W-:Y:S01]  /*b8f0*/  F2FP.BF16.PACK_AB R76, R179, R173 ;  /* 0x000000adb34c723e */ /* 0x004fe200000010ff */
[----:B------:R-:W-:Y:S01]  /*b900*/  HMMA.16816.F32.BF16 R64, R72, R86, R64 ;  /* 0x000000564840723c */ /* 0x000fe20000041840 */
[--C-:B------:R-:W-:Y:S03]  /*b910*/  FFMA.FTZ R103, R212, c[0x0][0x2d0], -R97.reuse ;  /* 0x0000b400d4677a23 */ /* 0x100fe60000010861 */
[----:B------:R-:W-:Y:S01]  /*b920*/  IMAD.MOV.U32 R212, RZ, RZ, R148 ;  /* 0x000000ffffd47224 */ /* 0x000fe200078e0094 */
[----:B------:R2:W3:Y:S02]  /*b930*/  MUFU.EX2 R178, R2 ;  /* 0x0000000200b27308 */ /* 0x0004e40000000800 */
[----:B------:R-:W-:Y:S01]  /*b940*/  F2FP.BF16.PACK_AB R73, R174, R175 ;  /* 0x000000afae49723e */ /* 0x000fe200000010ff */
[----:B-1----:R-:W-:Y:S01]  /*b950*/  LDSM.16.MT88.4 R84, [R231+0x1900] ;  /* 0x00190000e754783b */ /* 0x002fe20000004200 */
[--C-:B--2---:R-:W-:Y:S03]  /*b960*/  FFMA.FTZ R2, R112, c[0x0][0x2d0], -R97.reuse ;  /* 0x0000b40070027a23 */ /* 0x104fe60000010861 */
[----:B---3--:R-:W-:Y:S03]  /*b970*/  F2FP.BF16.PACK_AB R77, R178, R172 ;  /* 0x000000acb24d723e */ /* 0x008fe600000010ff */
[----:B------:R1:W2:Y:S02]  /*b980*/  MUFU.EX2 R221, R2 ;  /* 0x0000000200dd7308 */ /* 0x0002a40000000800 */
[--C-:B-1----:R-:W-:Y:S01]  /*b990*/  FFMA.FTZ R2, R113, c[0x0][0x2d0], -R98.reuse ;  /* 0x0000b40071027a23 */ /* 0x102fe20000010862 */
[----:B--2---:R-:W-:Y:S07]  /*b9a0*/  F2FP.BF16.PACK_AB R78, R221, R177 ;  /* 0x000000b1dd4e723e */ /* 0x004fee00000010ff */
[----:B------:R1:W-:Y:S02]  /*b9b0*/  MUFU.EX2 R176, R2 ;  /* 0x0000000200b07308 */ /* 0x0003e40000000800 */
[--C-:B-1----:R-:W-:Y:S02]  /*b9c0*/  FFMA.FTZ R2, R114, c[0x0][0x2d0], -R98.reuse ;  /* 0x0000b40072027a23 */ /* 0x102fe40000010862 */
[----:B------:R-:W-:Y:S06]  /*b9d0*/  FFMA.FTZ R114, R225, c[0x0][0x2d0], -R98 ;  /* 0x0000b400e1727a23 */ /* 0x000fec0000010862 */
[----:B------:R1:W2:Y:S02]  /*b9e0*/  MUFU.EX2 R218, R2 ;  /* 0x0000000200da7308 */ /* 0x0002a40000000800 */
[----:B-1----:R-:W-:Y:S01]  /*b9f0*/  FFMA.FTZ R2, R201, c[0x0][0x2d0], -R92 ;  /* 0x0000b400c9027a23 */ /* 0x002fe2000001085c */
[----:B--2---:R-:W-:Y:S07]  /*ba00*/  F2FP.BF16.PACK_AB R79, R218, R176 ;  /* 0x000000b0da4f723e */ /* 0x004fee00000010ff */
[----:B------:R1:W-:Y:S02]  /*ba10*/  MUFU.EX2 R215, R2 ;  /* 0x0000000200d77308 */ /* 0x0003e40000000800 */
[--C-:B-1----:R-:W-:Y:S08]  /*ba20*/  FFMA.FTZ R2, R204, c[0x0][0x2d0], -R96.reuse ;  /* 0x0000b400cc027a23 */ /* 0x102ff00000010860 */
[----:B------:R1:W-:Y:S02]  /*ba30*/  MUFU.EX2 R182, R2 ;  /* 0x0000000200b67308 */ /* 0x0003e40000000800 */
[----:B-1----:R-:W-:Y:S08]  /*ba40*/  FFMA.FTZ R2, R207, c[0x0][0x2d0], -R96 ;  /* 0x0000b400cf027a23 */ /* 0x002ff00000010860 */
[----:B------:R1:W-:Y:S02]  /*ba50*/  MUFU.EX2 R207, R2 ;  /* 0x0000000200cf7308 */ /* 0x0003e40000000800 */
[----:B-1----:R-:W-:Y:S02]  /*ba60*/  FFMA.FTZ R2, R206, c[0x0][0x2d0], -R92 ;  /* 0x0000b400ce027a23 */ /* 0x002fe4000001085c */
[----:B------:R-:W-:Y:S06]  /*ba70*/  IMAD.MOV.U32 R206, RZ, RZ, R118 ;  /* 0x000000ffffce7224 */ /* 0x000fec00078e0076 */
[----:B------:R1:W-:Y:S01]  /*ba80*/  MUFU.EX2 R204, R2 ;  /* 0x0000000200cc7308 */ /* 0x0003e20000000800 */
[----:B------:R-:W-:Y:S02]  /*ba90*/  FFMA.FTZ R118, R203, c[0x0][0x2d0], -R97 ;  /* 0x0000b400cb767a23 */ /* 0x000fe40000010861 */
[----:B------:R-:W-:Y:S02]  /*baa0*/  IMAD.MOV.U32 R203, RZ, RZ, R184 ;  /* 0x000000ffffcb7224 */ /* 0x000fe400078e00b8 */
[----:B-1----:R-:W-:Y:S02]  /*bab0*/  FFMA.FTZ R2, R213, c[0x0][0x2d0], -R92 ;  /* 0x0000b400d5027a23 */ /* 0x002fe4000001085c */
[----:B------:R-:W-:Y:S03]  /*bac0*/  IMAD.MOV.U32 R213, RZ, RZ, R119 ;  /* 0x000000ffffd57224 */ /* 0x000fe600078e0077 */
[----:B------:R1:W-:Y:S01]  /*bad0*/  MUFU.EX2 R201, R2 ;  /* 0x0000000200c97308 */ /* 0x0003e20000000800 */
[----:B------:R-:W-:Y:S02]  /*bae0*/  FFMA.FTZ R119, R202, c[0x0][0x2d0], -R97 ;  /* 0x0000b400ca777a23 */ /* 0x000fe40000010861 */
[----:B------:R-:W-:Y:S02]  /*baf0*/  IMAD.MOV.U32 R202, RZ, RZ, R159 ;  /* 0x000000ffffca7224 */ /* 0x000fe400078e009f */
[----:B-1----:R-:W-:Y:S02]  /*bb00*/  FFMA.FTZ R2, R216, c[0x0][0x2d0], -R96 ;  /* 0x0000b400d8027a23 */ /* 0x002fe40000010860 */
[----:B------:R-:W-:Y:S03]  /*bb10*/  IMAD.MOV.U32 R216, RZ, RZ, R116 ;  /* 0x000000ffffd87224 */ /* 0x000fe600078e0074 */
[----:B------:R1:W-:Y:S01]  /*bb20*/  MUFU.EX2 R196, R2 ;  /* 0x0000000200c47308 */ /* 0x0003e20000000800 */
[----:B------:R-:W-:Y:S01]  /*bb30*/  FFMA.FTZ R116, R152, c[0x0][0x2d0], -R96 ;  /* 0x0000b40098747a23 */ /* 0x000fe20000010860 */
[----:B------:R-:W-:Y:S01]  /*bb40*/  F2FP.BF16.PACK_AB R75, R206, R216 ;  /* 0x000000d8ce4b723e */ /* 0x000fe200000010ff */
[----:B------:R-:W-:Y:S02]  /*bb50*/  IMAD.MOV.U32 R152, RZ, RZ, R133 ;  /* 0x000000ffff987224 */ /* 0x000fe400078e0085 */
[----:B------:R-:W-:Y:S02]  /*bb60*/  IMAD.MOV.U32 R133, RZ, RZ, R138 ;  /* 0x000000ffff857224 */ /* 0x000fe400078e008a */
[----:B----4-:R-:W-:Y:S03]  /*bb70*/  FFMA.FTZ R69, R69, R128, R152 ;  /* 0x0000008045457223 */ /* 0x010fe60000010098 */
[----:B------:R-:W-:Y:S01]  /*bb80*/  MUFU.EX2 R138, R100 ;  /* 0x00000064008a7308 */ /* 0x000fe20000000800 */
[----:B------:R-:W-:Y:S09]  /*bb90*/  FADD.FTZ R69, R248, R69 ;  /* 0x00000045f8457221 */ /* 0x000ff20000010000 */
[----:B------:R-:W-:Y:S01]  /*bba0*/  MUFU.EX2 R100, R118 ;  /* 0x0000007600647308 */ /* 0x000fe20000000800 */
[----:B-1----:R-:W-:Y:S02]  /*bbb0*/  FFMA.FTZ R2, R217, c[0x0][0x2d0], -R96 ;  /* 0x0000b400d9027a23 */ /* 0x002fe40000010860 */
[----:B------:R-:W-:Y:S02]  /*bbc0*/  IMAD.MOV.U32 R217, RZ, RZ, R117 ;  /* 0x000000ffffd97224 */ /* 0x000fe400078e0075 */
[----:B------:R-:W-:Y:S05]  /*bbd0*/  FFMA.FTZ R117, R227, c[0x0][0x2d0], -R92 ;  /* 0x0000b400e3757a23 */ /* 0x000fea000001085c */
[----:B------:R1:W-:Y:S01]  /*bbe0*/  MUFU.EX2 R197, R2 ;  /* 0x0000000200c57308 */ /* 0x0003e20000000800 */
[----:B------:R-:W-:Y:S01]  /*bbf0*/  F2FP.BF16.PACK_AB R74, R213, R217 ;  /* 0x000000d9d54a723e */ /* 0x000fe200000010ff */
[----:B------:R-:W-:Y:S02]  /*bc00*/  IMAD.MOV.U32 R227, RZ, RZ, R140 ;  /* 0x000000ffffe37224 */ /* 0x000fe400078e008c */
[--C-:B-1----:R-:W-:Y:S02]  /*bc10*/  FFMA.FTZ R2, R115, c[0x0][0x2d0], -R97.reuse ;  /* 0x0000b40073027a23 */ /* 0x102fe40000010861 */
[----:B------:R-:W2:Y:S04]  /*bc20*/  LDL.LU R115, [R1+0x8] ;  /* 0x0000080001737983 */ /* 0x000ea80000300800 */
[----:B------:R1:W-:Y:S01]  /*bc30*/  MUFU.EX2 R181, R2 ;  /* 0x0000000200b57308 */ /* 0x0003e20000000800 */
[----:B------:R-:W3:Y:S04]  /*bc40*/  LDL.LU R113, [R1+0x10] ;  /* 0x0000100001717983 */ /* 0x000ee80000300800 */
[----:B------:R-:W4:Y:S04]  /*bc50*/  LDL.LU R112, [R1+0xc] ;  /* 0x00000c0001707983 */ /* 0x000f280000300800 */
[----:B------:R2:W5:Y:S01]  /*bc60*/  LDL.LU R248, [R1+0x60] ;  /* 0x0000600001f87983 */ /* 0x0005620000300800 */
[--C-:B-1----:R-:W-:Y:S02]  /*bc70*/  FFMA.FTZ R2, R198, c[0x0][0x2d0], -R97.reuse ;  /* 0x0000b400c6027a23 */ /* 0x102fe40000010861 */
[----:B------:R-:W-:Y:S02]  /*bc80*/  IMAD.MOV.U32 R198, RZ, RZ, R168 ;  /* 0x000000ffffc67224 */ /* 0x000fe400078e00a8 */
[----:B------:R1:W-:Y:S03]  /*bc90*/  MUFU.EX2 R195, R2 ;  /* 0x0000000200c37308 */ /* 0x0003e60000000800 */
[----:B------:R-:W-:Y:S07]  /*bca0*/  F2FP.BF16.PACK_AB R72, R198, R199 ;  /* 0x000000c7c648723e */ /* 0x000fee00000010ff */
[-C--:B------:R-:W-:Y:S08]  /*bcb0*/  HMMA.16816.F32.BF16 R4, R72, R80.reuse, R4 ;  /* 0x000000504804723c */ /* 0x080ff00000041804 */
[C---:B------:R-:W-:Y:S01]  /*bcc0*/  HMMA.16816.F32.BF16 R8, R76.reuse, R80, R8 ;  /* 0x000000504c08723c */ /* 0x040fe20000041808 */
[----:B-1----:R-:W-:Y:S07]  /*bcd0*/  FFMA.FTZ R2, R205, c[0x0][0x2d0], -R98 ;  /* 0x0000b400cd027a23 */ /* 0x002fee0000010862 */
[-C--:B------:R-:W-:Y:S01]  /*bce0*/  HMMA.16816.F32.BF16 R12, R76, R82.reuse, R12 ;  /* 0x000000524c0c723c */ /* 0x080fe2000004180c */
[----:B------:R-:W-:Y:S01]  /*bcf0*/  IMAD.MOV.U32 R205, RZ, RZ, R150 ;  /* 0x000000ffffcd7224 */ /* 0x000fe200078e0096 */
[----:B------:R1:W-:Y:S06]  /*bd00*/  MUFU.EX2 R194, R2 ;  /* 0x0000000200c27308 */ /* 0x0003ec0000000800 */
[C---:B------:R-:W-:Y:S01]  /*bd10*/  HMMA.16816.F32.BF16 R16, R72.reuse, R82, R16 ;  /* 0x000000524810723c */ /* 0x040fe20000041810 */
[----:B------:R-:W-:Y:S07]  /*bd20*/  LDSM.16.MT88.4 R80, [R229+0x2100] ;  /* 0x00210000e550783b */ /* 0x000fee0000004200 */
[-C--:B------:R-:W-:Y:S08]  /*bd30*/  HMMA.16816.F32.BF16 R20, R72, R88.reuse, R20 ;  /* 0x000000584814723c */ /* 0x080ff00000041814 */
[C---:B------:R-:W-:Y:S01]  /*bd40*/  HMMA.16816.F32.BF16 R24, R76.reuse, R88, R24 ;  /* 0x000000584c18723c */ /* 0x040fe20000041818 */
[--C-:B-1----:R-:W-:Y:S03]  /*bd50*/  FFMA.FTZ R2, R208, c[0x0][0x2d0], -R97.reuse ;  /* 0x0000b400d0027a23 */ /* 0x102fe60000010861 */
[----:B------:R-:W-:Y:S04]  /*bd60*/  IMAD.MOV.U32 R208, RZ, RZ, R146 ;  /* 0x000000ffffd07224 */ /* 0x000fe800078e0092 */
[-C--:B------:R-:W-:Y:S01]  /*bd70*/  HMMA.16816.F32.BF16 R28, R76, R90.reuse, R28 ;  /* 0x0000005a4c1c723c */ /* 0x080fe2000004181c */
[----:B------:R1:W-:Y:S07]  /*bd80*/  MUFU.EX2 R192, R2 ;  /* 0x0000000200c07308 */ /* 0x0003ee0000000800 */
[C---:B------:R-:W-:Y:S01]  /*bd90*/  HMMA.16816.F32.BF16 R32, R72.reuse, R90, R32 ;  /* 0x0000005a4820723c */ /* 0x040fe20000041820 */
[----:B------:R-:W-:Y:S03]  /*bda0*/  LDSM.16.MT88.4 R88, [R232+0x2100] ;  /* 0x00210000e858783b */ /* 0x000fe60000004200 */
[----:B-1----:R-:W-:Y:S02]  /*bdb0*/  FFMA.FTZ R2, R210, c[0x0][0x2d0], -R97 ;  /* 0x0000b400d2027a23 */ /* 0x002fe40000010861 */
[----:B------:R-:W-:Y:S02]  /*bdc0*/  IMAD.MOV.U32 R210, RZ, RZ, R145 ;  /* 0x000000ffffd27224 */ /* 0x000fe400078e0091 */
[----:B------:R1:W-:Y:S04]  /*bdd0*/  MUFU.EX2 R193, R2 ;  /* 0x0000000200c17308 */ /* 0x0003e80000000800 */
[----:B-1----:R-:W-:Y:S02]  /*bde0*/  FFMA.FTZ R2, R211, c[0x0][0x2d0], -R98 ;  /* 0x0000b400d3027a23 */ /* 0x002fe40000010862 */
[----:B------:R-:W-:Y:S04]  /*bdf0*/  IMAD.MOV.U32 R211, RZ, RZ, R144 ;  /* 0x000000ffffd37224 */ /* 0x000fe800078e0090 */
[----:B------:R1:W-:Y:S02]  /*be00*/  MUFU.EX2 R191, R2 ;  /* 0x0000000200bf7308 */ /* 0x0003e40000000800 */
[----:B-1----:R-:W-:Y:S02]  /*be10*/  FFMA.FTZ R2, R214, c[0x0][0x2d0], -R98 ;  /* 0x0000b400d6027a23 */ /* 0x002fe40000010862 */
[----:B------:R-:W-:Y:S06]  /*be20*/  IMAD.MOV.U32 R214, RZ, RZ, R143 ;  /* 0x000000ffffd67224 */ /* 0x000fec00078e008f */
[----:B------:R1:W-:Y:S02]  /*be30*/  MUFU.EX2 R123, R2 ;  /* 0x00000002007b7308 */ /* 0x0003e40000000800 */
[--C-:B-1----:R-:W-:Y:S08]  /*be40*/  FFMA.FTZ R2, R171, c[0x0][0x2d0], -R92.reuse ;  /* 0x0000b400ab027a23 */ /* 0x102ff0000001085c */
[----:B------:R1:W-:Y:S02]  /*be50*/  MUFU.EX2 R122, R2 ;  /* 0x00000002007a7308 */ /* 0x0003e40000000800 */
[----:B-1----:R-:W-:Y:S08]  /*be60*/  FFMA.FTZ R2, R170, c[0x0][0x2d0], -R92 ;  /* 0x0000b400aa027a23 */ /* 0x002ff0000001085c */
[----:B------:R1:W-:Y:S02]  /*be70*/  MUFU.EX2 R190, R2 ;  /* 0x0000000200be7308 */ /* 0x0003e40000000800 */
[--C-:B-1----:R-:W-:Y:S02]  /*be80*/  FFMA.FTZ R2, R169, c[0x0][0x2d0], -R96.reuse ;  /* 0x0000b400a9027a23 */ /* 0x102fe40000010860 */
[----:B------:R-:W-:Y:S06]  /*be90*/  LDSM.16.MT88.4 R168, [R232+0x3100] ;  /* 0x00310000e8a8783b */ /* 0x000fec0000004200 */
[----:B------:R1:W-:Y:S02]  /*bea0*/  MUFU.EX2 R120, R2 ;  /* 0x0000000200787308 */ /* 0x0003e40000000800 */
[--C-:B-1----:R-:W-:Y:S02]  /*beb0*/  FFMA.FTZ R2, R94, c[0x0][0x2d0], -R96.reuse ;  /* 0x0000b4005e027a23 */ /* 0x102fe40000010860 */
[----:B------:R-:W1:Y:S01]  /*bec0*/  LDSM.16.MT88.4 R92, [R230+0x1900] ;  /* 0x00190000e65c783b */ /* 0x000e620000004200 */
[----:B------:R-:W-:Y:S05]  /*bed0*/  FFMA.FTZ R96, R134, c[0x0][0x2d0], -R96 ;  /* 0x0000b40086607a23 */ /* 0x000fea0000010860 */
[----:B------:R4:W-:Y:S10]  /*bee0*/  MUFU.EX2 R189, R2 ;  /* 0x0000000200bd7308 */ /* 0x0009f40000000800 */
[----:B------:R1:W-:Y:S01]  /*bef0*/  MUFU.EX2 R134, R101 ;  /* 0x0000006500867308 */ /* 0x0003e20000000800 */
[----:B--2---:R-:W-:Y:S04]  /*bf00*/  FFMA.FTZ R68, R68, R115, R223 ;  /* 0x0000007344447223 */ /* 0x004fe800000100df */
[----:B------:R-:W-:Y:S05]  /*bf10*/  FADD.FTZ R68, R226, R68 ;  /* 0x00000044e2447221 */ /* 0x000fea0000010000 */
[----:B------:R-:W-:Y:S01]  /*bf20*/  MUFU.EX2 R102, R96 ;  /* 0x0000006000667308 */ /* 0x000fe20000000800 */
[----:B---3--:R-:W-:Y:S02]  /*bf30*/  FFMA.FTZ R3, R3, R113, R222 ;  /* 0x0000007103037223 */ /* 0x008fe400000100de */
[----:B------:R-:W-:Y:S02]  /*bf40*/  FADD.FTZ R68, R245, R68 ;  /* 0x00000044f5447221 */ /* 0x000fe40000010000 */
[----:B----4-:R-:W-:Y:S02]  /*bf50*/  FFMA.FTZ R2, R220, c[0x0][0x2d0], -R97 ;  /* 0x0000b400dc027a23 */ /* 0x010fe40000010861 */
[----:B------:R-:W-:Y:S02]  /*bf60*/  FFMA.FTZ R0, R0, R112, R110 ;  /* 0x0000007000007223 */ /* 0x000fe4000001006e */
[----:B------:R-:W-:Y:S01]  /*bf70*/  FADD.FTZ R3, R224, R3 ;  /* 0x00000003e0037221 */ /* 0x000fe20000010000 */
[----:B------:R-:W2:Y:S01]  /*bf80*/  MUFU.EX2 R96, R119 ;  /* 0x0000007700607308 */ /* 0x000ea20000000800 */
[----:B------:R-:W-:Y:S02]  /*bf90*/  IMAD.MOV.U32 R220, RZ, RZ, R141 ;  /* 0x000000ffffdc7224 */ /* 0x000fe400078e008d */
[----:B------:R-:W-:Y:S02]  /*bfa0*/  FADD.FTZ R3, R244, R3 ;  /* 0x00000003f4037221 */ /* 0x000fe40000010000 */
[--C-:B-1----:R-:W-:Y:S02]  /*bfb0*/  FFMA.FTZ R101, R153, c[0x0][0x2d0], -R98.reuse ;  /* 0x0000b40099657a23 */ /* 0x102fe40000010862 */
[----:B------:R-:W-:Y:S01]  /*bfc0*/  FFMA.FTZ R97, R109, c[0x0][0x2d0], -R97 ;  /* 0x0000b4006d617a23 */ /* 0x000fe20000010861 */
[-C--:B------:R-:W-:Y:S02]  /*bfd0*/  HMMA.16816.F32.BF16 R36, R72, R92.reuse, R36 ;  /* 0x0000005c4824723c */ /* 0x080fe40000041824 */
[----:B------:R1:W-:Y:S06]  /*bfe0*/  MUFU.EX2 R127, R2 ;  /* 0x00000002007f7308 */ /* 0x0003ec0000000800 */
[C---:B------:R-:W-:Y:S04]  /*bff0*/  HMMA.16816.F32.BF16 R40, R76.reuse, R92, R40 ;  /* 0x0000005c4c28723c */ /* 0x040fe80000041828 */
[----:B------:R-:W-:Y:S04]  /*c000*/  MUFU.EX2 R112, R105 ;  /* 0x0000006900707308 */ /* 0x000fe80000000800 */
[-C--:B------:R-:W-:Y:S01]  /*c010*/  HMMA.16816.F32.BF16 R44, R76, R94.reuse, R44 ;  /* 0x0000005e4c2c723c */ /* 0x080fe2000004182c */
[----:B--2---:R-:W-:Y:S05]  /*c020*/  F2FP.BF16.PACK_AB R184, R96, R100 ;  /* 0x0000006460b8723e */ /* 0x004fea00000010ff */
[----:B------:R-:W-:Y:S02]  /*c030*/  MUFU.EX2 R105, R117 ;  /* 0x0000007500697308 */ /* 0x000fe40000000800 */
[C---:B------:R-:W-:Y:S01]  /*c040*/  HMMA.16816.F32.BF16 R48, R72.reuse, R94, R48 ;  /* 0x0000005e4830723c */ /* 0x040fe20000041830 */
[----:B------:R-:W2:Y:S03]  /*c050*/  LDSM.16.MT88.4 R92, [R230+0x2100] ;  /* 0x00210000e65c783b */ /* 0x000ea60000004200 */
[--C-:B-1----:R-:W-:Y:S04]  /*c060*/  FFMA.FTZ R2, R155, c[0x0][0x2d0], -R98.reuse ;  /* 0x0000b4009b027a23 */ /* 0x102fe80000010862 */
[-C--:B------:R-:W-:Y:S01]  /*c070*/  HMMA.16816.F32.BF16 R52, R72, R84.reuse, R52 ;  /* 0x000000544834723c */ /* 0x080fe20000041834 */
[----:B------:R-:W-:Y:S07]  /*c080*/  MUFU.EX2 R97, R97 ;  /* 0x0000006100617308 */ /* 0x000fee0000000800 */
[C---:B------:R-:W-:Y:S03]  /*c090*/  HMMA.16816.F32.BF16 R56, R76.reuse, R84, R56 ;  /* 0x000000544c38723c */ /* 0x040fe60000041838 */
[----:B------:R1:W-:Y:S05]  /*c0a0*/  MUFU.EX2 R125, R2 ;  /* 0x00000002007d7308 */ /* 0x0003ea0000000800 */
[-C--:B------:R-:W-:Y:S05]  /*c0b0*/  HMMA.16816.F32.BF16 R60, R76, R86.reuse, R60 ;  /* 0x000000564c3c723c */ /* 0x080fea000004183c */
[----:B------:R-:W3:Y:S02]  /*c0c0*/  MUFU.EX2 R110, R107 ;  /* 0x0000006b006e7308 */ /* 0x000ee40000000800 */
[--C-:B------:R-:W-:Y:S01]  /*c0d0*/  FFMA.FTZ R76, R154, c[0x0][0x2d0], -R98.reuse ;  /* 0x0000b4009a4c7a23 */ /* 0x100fe20000010862 */
[----:B------:R-:W-:Y:S01]  /*c0e0*/  HMMA.16816.F32.BF16 R64, R72, R86, R64 ;  /* 0x000000564840723c */ /* 0x000fe20000041840 */
[----:B------:R-:W-:Y:S01]  /*c0f0*/  F2FP.BF16.PACK_AB R77, R194, R180 ;  /* 0x000000b4c24d723e */ /* 0x000fe200000010ff */
[----:B------:R-:W4:Y:S02]  /*c100*/  LDSM.16.MT88.4 R84, [R231+0x2100] ;  /* 0x00210000e754783b */ /* 0x000f240000004200 */
[----:B------:R-:W-:Y:S02]  /*c110*/  F2FP.BF16.PACK_AB R78, R193, R192 ;  /* 0x000000c0c14e723e */ /* 0x000fe400000010ff */
[----:B------:R-:W-:Y:S01]  /*c120*/  F2FP.BF16.PACK_AB R79, R123, R191 ;  /* 0x000000bf7b4f723e */ /* 0x000fe200000010ff */
[----:B------:R2:W-:Y:S01]  /*c130*/  MUFU.EX2 R113, R76 ;  /* 0x0000004c00717308 */ /* 0x0005e20000000800 */
[----:B------:R-:W-:Y:S02]  /*c140*/  F2FP.BF16.PACK_AB R72, R215, R183 ;  /* 0x000000b7d748723e */ /* 0x000fe400000010ff */
[----:B------:R-:W-:Y:S02]  /*c150*/  LDSM.16.MT88.4 R152, [R229+0x3100] ;  /* 0x00310000e598783b */ /* 0x000fe40000004200 */
[----:B------:R-:W-:Y:S01]  /*c160*/  F2FP.BF16.PACK_AB R73, R207, R182 ;  /* 0x000000b6cf49723e */ /* 0x000fe200000010ff */
[--C-:B-1----:R-:W-:Y:S01]  /*c170*/  FFMA.FTZ R2, R133, c[0x0][0x2d0], -R98.reuse ;  /* 0x0000b40085027a23 */ /* 0x102fe20000010862 */
[----:B------:R-:W-:Y:S02]  /*c180*/  F2FP.BF16.PACK_AB R74, R201, R204 ;  /* 0x000000ccc94a723e */ /* 0x000fe400000010ff */
[----:B------:R-:W-:Y:S01]  /*c190*/  F2FP.BF16.PACK_AB R75, R197, R196 ;  /* 0x000000c4c54b723e */ /* 0x000fe200000010ff */
[----:B------:R-:W-:Y:S01]  /*c1a0*/  MUFU.EX2 R133, R103 ;  /* 0x0000006700857308 */ /* 0x000fe20000000800 */
[----:B---3--:R-:W-:Y:S05]  /*c1b0*/  F2FP.BF16.PACK_AB R128, R110, R112 ;  /* 0x000000706e80723e */ /* 0x008fea00000010ff */
[-C--:B------:R-:W-:Y:S04]  /*c1c0*/  HMMA.16816.F32.BF16 R4, R72, R80.reuse, R4 ;  /* 0x000000504804723c */ /* 0x080fe80000041804 */
[----:B------:R1:W-:Y:S01]  /*c1d0*/  MUFU.EX2 R124, R2 ;  /* 0x00000002007c7308 */ /* 0x0003e20000000800 */
[----:B--2---:R-:W-:Y:S09]  /*c1e0*/  F2FP.BF16.PACK_AB R76, R195, R181 ;  /* 0x000000b5c34c723e */ /* 0x004ff200000010ff */
[----:B------:R-:W2:Y:S01]  /*c1f0*/  MUFU.EX2 R103, R116 ;  /* 0x0000007400677308 */ /* 0x000ea20000000800 */
[C---:B------:R-:W-:Y:S08]  /*c200*/  HMMA.16816.F32.BF16 R8, R76.reuse, R80, R8 ;  /* 0x000000504c08723c */ /* 0x040ff00000041808 */
[-C--:B------:R-:W-:Y:S01]  /*c210*/  HMMA.16816.F32.BF16 R12, R76, R82.reuse, R12 ;  /* 0x000000524c0c723c */ /* 0x080fe2000004180c */
[----:B------:R-:W3:Y:S03]  /*c220*/  MUFU.EX2 R107, R111 ;  /* 0x0000006f006b7308 */ /* 0x000ee60000000800 */
[----:B-1----:R-:W-:Y:S04]  /*c230*/  FFMA.FTZ R2, R132, c[0x0][0x2d0], -R98 ;  /* 0x0000b40084027a23 */ /* 0x002fe80000010862 */
[C---:B------:R-:W-:Y:S01]  /*c240*/  HMMA.16816.F32.BF16 R16, R72.reuse, R82, R16 ;  /* 0x000000524810723c */ /* 0x040fe20000041810 */
[----:B------:R-:W1:Y:S02]  /*c250*/  LDSM.16.MT88.4 R80, [R229+0x2900] ;  /* 0x00290000e550783b */ /* 0x000e640000004200 */
[----:B------:R4:W-:Y:S01]  /*c260*/  MUFU.EX2 R115, R2 ;  /* 0x0000000200737308 */ /* 0x0009e20000000800 */
[----:B--2---:R-:W-:Y:S04]  /*c270*/  F2FP.BF16.PACK_AB R131, R102, R103 ;  /* 0x000000676683723e */ /* 0x004fe800000010ff */
[-C--:B------:R-:W-:Y:S01]  /*c280*/  HMMA.16816.F32.BF16 R20, R72, R88.reuse, R20 ;  /* 0x000000584814723c */ /* 0x080fe20000041814 */
[----:B------:R-:W-:Y:S04]  /*c290*/  LDSM.16.MT88.4 R116, [R230+0x3100] ;  /* 0x00310000e674783b */ /* 0x000fe80000004200 */
[----:B------:R2:W-:Y:S03]  /*c2a0*/  MUFU.EX2 R132, R104 ;  /* 0x0000006800847308 */ /* 0x0005e60000000800 */
[C---:B------:R-:W-:Y:S01]  /*c2b0*/  HMMA.16816.F32.BF16 R24, R76.reuse, R88, R24 ;  /* 0x000000584c18723c */ /* 0x040fe20000041818 */
[----:B---3--:R-:W-:Y:S06]  /*c2c0*/  F2FP.BF16.PACK_AB R130, R105, R107 ;  /* 0x0000006b6982723e */ /* 0x008fec00000010ff */
[----:B------:R-:W-:Y:S01]  /*c2d0*/  MUFU.EX2 R109, R106 ;  /* 0x0000006a006d7308 */ /* 0x000fe20000000800 */
[-C--:B------:R-:W-:Y:S01]  /*c2e0*/  HMMA.16816.F32.BF16 R28, R76, R90.reuse, R28 ;  /* 0x0000005a4c1c723c */ /* 0x080fe2000004181c */
[----:B----4-:R-:W-:Y:S02]  /*c2f0*/  FADD.FTZ R2, R247, R0 ;  /* 0x00000000f7027221 */ /* 0x010fe40000010000 */
[----:B------:R3:W5:Y:S01]  /*c300*/  LDL.LU R247, [R1+0x5c] ;  /* 0x00005c0001f77983 */ /* 0x0007620000300800 */
[----:B------:R-:W-:Y:S04]  /*c310*/  FADD.FTZ R0, R246, R69 ;  /* 0x00000045f6007221 */ /* 0x000fe80000010000 */
[C---:B------:R-:W-:Y:S01]  /*c320*/  HMMA.16816.F32.BF16 R32, R72.reuse, R90, R32 ;  /* 0x0000005a4820723c */ /* 0x040fe20000041820 */
[----:B------:R-:W-:Y:S01]  /*c330*/  FADD.FTZ R99, R243, R2 ;  /* 0x00000002f3637221 */ /* 0x000fe20000010000 */
[----:B------:R-:W4:Y:S01]  /*c340*/  LDSM.16.MT88.4 R88, [R232+0x2900] ;  /* 0x00290000e858783b */ /* 0x000f220000004200 */
[----:B------:R-:W1:Y:S01]  /*c350*/  MUFU.EX2 R106, R108 ;  /* 0x0000006c006a7308 */ /* 0x000e620000000800 */
[----:B------:R-:W-:Y:S02]  /*c360*/  FADD.FTZ R69, R241, R68 ;  /* 0x00000044f1457221 */ /* 0x000fe40000010000 */
[----:B------:R-:W-:Y:S02]  /*c370*/  FADD.FTZ R2, R240, R3 ;  /* 0x00000003f0027221 */ /* 0x000fe40000010000 */
[-C--:B------:R-:W-:Y:S01]  /*c380*/  HMMA.16816.F32.BF16 R36, R72, R92.reuse, R36 ;  /* 0x0000005c4824723c */ /* 0x080fe20000041824 */
[----:B------:R-:W-:Y:S01]  /*c390*/  FADD.FTZ R3, R237, R69 ;  /* 0x00000045ed037221 */ /* 0x000fe20000010000 */
[----:B------:R3:W5:Y:S02]  /*c3a0*/  LDL.LU R246, [R1+0x58] ;  /* 0x0000580001f67983 */ /* 0x0007640000300800 */
[----:B------:R-:W-:Y:S02]  /*c3b0*/  FADD.FTZ R2, R236, R2 ;  /* 0x00000002ec027221 */ /* 0x000fe40000010000 */
[----:B------:R3:W5:Y:S01]  /*c3c0*/  LDL.LU R245, [R1+0x54] ;  /* 0x0000540001f57983 */ /* 0x0007620000300800 */
[----:B------:R-:W-:Y:S01]  /*c3d0*/  FADD.FTZ R3, R233, R3 ;  /* 0x00000003e9037221 */ /* 0x000fe20000010000 */
[C---:B------:R-:W-:Y:S01]  /*c3e0*/  HMMA.16816.F32.BF16 R40, R76.reuse, R92, R40 ;  /* 0x0000005c4c28723c */ /* 0x040fe20000041828 */
[--C-:B--2---:R-:W-:Y:S01]  /*c3f0*/  FFMA.FTZ R104, R252, c[0x0][0x2d0], -R98.reuse ;  /* 0x0000b400fc687a23 */ /* 0x104fe20000010862 */
[----:B------:R3:W5:Y:S02]  /*c400*/  LDL.LU R244, [R1+0x50] ;  /* 0x0000500001f47983 */ /* 0x0007640000300800 */
[----:B------:R-:W-:Y:S02]  /*c410*/  FFMA.FTZ R98, R71, c[0x0][0x2d0], -R98 ;  /* 0x0000b40047627a23 */ /* 0x000fe40000010862 */
[----:B------:R3:W5:Y:S01]  /*c420*/  LDL.LU R243, [R1+0x4c] ;  /* 0x00004c0001f37983 */ /* 0x0007620000300800 */
[----:B------:R-:W-:Y:S01]  /*c430*/  FADD.FTZ R71, R242, R0 ;  /* 0x00000000f2477221 */ /* 0x000fe20000010000 */
[-C--:B------:R-:W-:Y:S01]  /*c440*/  HMMA.16816.F32.BF16 R44, R76, R94.reuse, R44 ;  /* 0x0000005e4c2c723c */ /* 0x080fe2000004182c */
[----:B------:R-:W-:Y:S01]  /*c450*/  FADD.FTZ R0, R239, R99 ;  /* 0x00000063ef007221 */ /* 0x000fe20000010000 */
[----:B------:R3:W5:Y:S01]  /*c460*/  LDL.LU R242, [R1+0x48] ;  /* 0x0000480001f27983 */ /* 0x0007620000300800 */
[----:B------:R-:W-:Y:S01]  /*c470*/  MUFU.EX2 R98, R98 ;  /* 0x0000006200627308 */ /* 0x000fe20000000800 */
[----:B------:R-:W-:Y:S01]  /*c480*/  FADD.FTZ R68, R238, R71 ;  /* 0x00000047ee447221 */ /* 0x000fe20000010000 */
[----:B-1----:R-:W-:Y:S01]  /*c490*/  F2FP.BF16.PACK_AB R129, R106, R109 ;  /* 0x0000006d6a81723e */ /* 0x002fe200000010ff */
[----:B------:R3:W5:Y:S01]  /*c4a0*/  LDL.LU R241, [R1+0x44] ;  /* 0x0000440001f17983 */ /* 0x0007620000300800 */
[----:B------:R-:W-:Y:S01]  /*c4b0*/  FADD.FTZ R69, R235, R0 ;  /* 0x00000000eb457221 */ /* 0x000fe20000010000 */
[C---:B------:R-:W-:Y:S01]  /*c4c0*/  HMMA.16816.F32.BF16 R48, R72.reuse, R94, R48 ;  /* 0x0000005e4830723c */ /* 0x040fe20000041830 */
[----:B------:R-:W-:Y:S01]  /*c4d0*/  FADD.FTZ R0, R234, R68 ;  /* 0x00000044ea007221 */ /* 0x000fe20000010000 */
[----:B------:R3:W5:Y:S02]  /*c4e0*/  LDL.LU R240, [R1+0x40] ;  /* 0x0000400001f07983 */ /* 0x0007640000300800 */
[----:B------:R-:W-:Y:S02]  /*c4f0*/  FADD.FTZ R68, R228, R2 ;  /* 0x00000002e4447221 */ /* 0x000fe40000010000 */
[----:B------:R-:W1:Y:S01]  /*c500*/  LDSM.16.MT88.4 R92, [R230+0x2900] ;  /* 0x00290000e65c783b */ /* 0x000e620000004200 */
[----:B------:R-:W-:Y:S01]  /*c510*/  FADD.FTZ R2, R158, R69 ;  /* 0x000000459e027221 */ /* 0x000fe20000010000 */
[-C--:B------:R-:W-:Y:S01]  /*c520*/  HMMA.16816.F32.BF16 R52, R72, R84.reuse, R52 ;  /* 0x000000544834723c */ /* 0x080fe20000041834 */
[----:B------:R-:W-:Y:S03]  /*c530*/  FADD.FTZ R0, R157, R0 ;  /* 0x000000009d007221 */ /* 0x000fe60000010000 */
[----:B------:R-:W-:Y:S02]  /*c540*/  FADD.FTZ R2, R202, R2 ;  /* 0x00000002ca027221 */ /* 0x000fe40000010000 */
[----:B------:R3:W5:Y:S01]  /*c550*/  LDL.LU R239, [R1+0x3c] ;  /* 0x00003c0001ef7983 */ /* 0x0007620000300800 */
[----:B------:R-:W-:Y:S01]  /*c560*/  FADD.FTZ R0, R203, R0 ;  /* 0x00000000cb007221 */ /* 0x000fe20000010000 */
[C---:B------:R-:W-:Y:S02]  /*c570*/  HMMA.16816.F32.BF16 R56, R76.reuse, R84, R56 ;  /* 0x000000544c38723c */ /* 0x040fe40000041838 */
[----:B------:R3:W5:Y:S04]  /*c580*/  LDL.LU R238, [R1+0x38] ;  /* 0x0000380001ee7983 */ /* 0x0007680000300800 */
[----:B------:R3:W5:Y:S02]  /*c590*/  LDL.LU R237, [R1+0x34] ;  /* 0x0000340001ed7983 */ /* 0x0007640000300800 */
[-C--:B------:R-:W-:Y:S02]  /*c5a0*/  HMMA.16816.F32.BF16 R60, R76, R86.reuse, R60 ;  /* 0x000000564c3c723c */ /* 0x080fe4000004183c */
[----:B------:R3:W5:Y:S04]  /*c5b0*/  LDL.LU R236, [R1+0x30] ;  /* 0x0000300001ec7983 */ /* 0x0007680000300800 */
[----:B------:R3:W5:Y:S01]  /*c5c0*/  LDL.LU R235, [R1+0x2c] ;  /* 0x00002c0001eb7983 */ /* 0x0007620000300800 */
[----:B------:R-:W-:Y:S01]  /*c5d0*/  F2FP.BF16.PACK_AB R76, R126, R127 ;  /* 0x0000007f7e4c723e */ /* 0x000fe200000010ff */
[----:B------:R-:W-:Y:S01]  /*c5e0*/  HMMA.16816.F32.BF16 R64, R72, R86, R64 ;  /* 0x000000564840723c */ /* 0x000fe20000041840 */
[----:B------:R-:W-:Y:S01]  /*c5f0*/  F2FP.BF16.PACK_AB R77, R124, R125 ;  /* 0x0000007d7c4d723e */ /* 0x000fe200000010ff */
[----:B------:R3:W5:Y:S02]  /*c600*/  LDL.LU R234, [R1+0x28] ;  /* 0x0000280001ea7983 */ /* 0x0007640000300800 */
[----:B------:R-:W-:Y:S02]  /*c610*/  F2FP.BF16.PACK_AB R78, R132, R133 ;  /* 0x00000085844e723e */ /* 0x000fe400000010ff */
[----:B------:R3:W5:Y:S01]  /*c620*/  LDL.LU R233, [R1+0x24] ;  /* 0x0000240001e97983 */ /* 0x0007620000300800 */
[----:B------:R-:W-:Y:S02]  /*c630*/  F2FP.BF16.PACK_AB R72, R190, R122 ;  /* 0x0000007abe48723e */ /* 0x000fe400000010ff */
[----:B------:R-:W-:Y:S01]  /*c640*/  F2FP.BF16.PACK_AB R73, R189, R120 ;  /* 0x00000078bd49723e */ /* 0x000fe200000010ff */
[----:B------:R3:W5:Y:S02]  /*c650*/  LDL.LU R228, [R1+0x20] ;  /* 0x0000200001e47983 */ /* 0x0007640000300800 */
[----:B------:R-:W-:Y:S02]  /*c660*/  F2FP.BF16.PACK_AB R74, R188, R139 ;  /* 0x0000008bbc4a723e */ /* 0x000fe400000010ff */
[----:B------:R-:W-:Y:S01]  /*c670*/  F2FP.BF16.PACK_AB R75, R134, R138 ;  /* 0x0000008a864b723e */ /* 0x000fe200000010ff */
[----:B------:R-:W2:Y:S01]  /*c680*/  LDSM.16.MT88.4 R84, [R231+0x2900] ;  /* 0x00290000e754783b */ /* 0x000ea20000004200 */
[----:B------:R-:W-:Y:S05]  /*c690*/  F2FP.BF16.PACK_AB R79, R113, R115 ;  /* 0x00000073714f723e */ /* 0x000fea00000010ff */
[-C--:B------:R-:W-:Y:S08]  /*c6a0*/  HMMA.16816.F32.BF16 R4, R72, R80.reuse, R4 ;  /* 0x000000504804723c */ /* 0x080ff00000041804 */
[C---:B------:R-:W-:Y:S01]  /*c6b0*/  HMMA.16816.F32.BF16 R8, R76.reuse, R80, R8 ;  /* 0x000000504c08723c */ /* 0x040fe20000041808 */
[----:B------:R-:W1:Y:S07]  /*c6c0*/  MUFU.EX2 R81, R121 ;  /* 0x0000007900517308 */ /* 0x000e6e0000000800 */
[-C--:B------:R-:W-:Y:S03]  /*c6d0*/  HMMA.16816.F32.BF16 R12, R76, R82.reuse, R12 ;  /* 0x000000524c0c723c */ /* 0x080fe6000004180c */
[----:B------:R-:W2:Y:S05]  /*c6e0*/  MUFU.EX2 R80, R114 ;  /* 0x0000007200507308 */ /* 0x000eaa0000000800 */
[C---:B------:R-:W-:Y:S05]  /*c6f0*/  HMMA.16816.F32.BF16 R16, R72.reuse, R82, R16 ;  /* 0x000000524810723c */ /* 0x040fea0000041810 */
[----:B------:R-:W-:Y:S03]  /*c700*/  MUFU.EX2 R83, R101 ;  /* 0x0000006500537308 */ /* 0x000fe60000000800 */
[-C--:B----4-:R-:W-:Y:S01]  /*c710*/  HMMA.16816.F32.BF16 R20, R72, R88.reuse, R20 ;  /* 0x000000584814723c */ /* 0x090fe20000041814 */
[----:B-1----:R-:W-:Y:S06]  /*c720*/  F2FP.BF16.PACK_AB R186, R97, R81 ;  /* 0x0000005161ba723e */ /* 0x002fec00000010ff */
[----:B------:R-:W1:Y:S01]  /*c730*/  MUFU.EX2 R82, R104 ;  /* 0x0000006800527308 */ /* 0x000e620000000800 */
[C---:B------:R-:W-:Y:S01]  /*c740*/  HMMA.16816.F32.BF16 R24, R76.reuse, R88, R24 ;  /* 0x000000584c18723c */ /* 0x040fe20000041818 */
[----:B--2---:R-:W-:Y:S07]  /*c750*/  F2FP.BF16.PACK_AB R187, R98, R80 ;  /* 0x0000005062bb723e */ /* 0x004fee00000010ff */
[-C--:B------:R-:W-:Y:S08]  /*c760*/  HMMA.16816.F32.BF16 R28, R76, R90.reuse, R28 ;  /* 0x0000005a4c1c723c */ /* 0x080ff0000004181c */
[C---:B------:R-:W-:Y:S01]  /*c770*/  HMMA.16816.F32.BF16 R32, R72.reuse, R90, R32 ;  /* 0x0000005a4820723c */ /* 0x040fe20000041820 */
[----:B-1----:R-:W-:Y:S07]  /*c780*/  F2FP.BF16.PACK_AB R185, R82, R83 ;  /* 0x0000005352b9723e */ /* 0x002fee00000010ff */
        /* <DEDUP_REMOVED lines=110> */
[----:B------:R1:W-:Y:S01]  /*ce70*/  STL [R1+0x8], R3 ;  /* 0x0000080301007387 */ /* 0x0003e20000100800 */
[----:B------:R-:W-:Y:S02]  /*ce80*/  FADD.FTZ R0, R98, R0 ;  /* 0x0000000062007221 */ /* 0x000fe40000010000 */
[----:B------:R-:W-:Y:S01]  /*ce90*/  IMAD.MOV.U32 R134, RZ, RZ, R70 ;  /* 0x000000ffff867224 */ /* 0x000fe200078e0046 */
[----:B------:R3:W-:Y:S01]  /*cea0*/  STL [R1+0x10], R2 ;  /* 0x0000100201007387 */ /* 0x0007e20000100800 */
[----:B------:R-:W-:Y:S02]  /*ceb0*/  IMAD.MOV.U32 R132, RZ, RZ, R136 ;  /* 0x000000ffff847224 */ /* 0x000fe400078e0088 */
[----:B------:R-:W-:Y:S01]  /*cec0*/  IMAD.MOV.U32 R133, RZ, RZ, R135 ;  /* 0x000000ffff857224 */ /* 0x000fe200078e0087 */
[----:B------:R3:W-:Y:S01]  /*ced0*/  STL [R1+0xc], R0 ;  /* 0x00000c0001007387 */ /* 0x0007e20000100800 */
[----:B-1----:R-:W-:Y:S01]  /*cee0*/  IMAD.MOV.U32 R3, RZ, RZ, R137 ;  /* 0x000000ffff037224 */ /* 0x002fe200078e0089 */
[----:B------:R-:W-:-:S05]  /*cef0*/  @P0 BRA `(.L_x_1460) ;  /* 0xffffa97000000947 */ /* 0x000fca000383ffff */
.L_x_1457:
[----:B------:R-:W-:-:S13]  /*cf00*/  ISETP.LE.AND P0, PT, RZ, UR6, PT ;  /* 0x00000006ff007c0c */ /* 0x000fda000bf03270 */
[----:B------:R-:W-:Y:S05]  /*cf10*/  @!P0 BRA `(.L_x_1461) ;  /* 0x0000425000008947 */ /* 0x000fea0003800000 */
[----:B------:R-:W-:Y:S01]  /*cf20*/  IMAD.MOV.U32 R3, RZ, RZ, R136 ;  /* 0x000000ffff037224 */ /* 0x000fe200078e0088 */
[----:B------:R-:W-:Y:S01]  /*cf30*/  MOV R138, R70 ;  /* 0x00000046008a7202 */ /* 0x000fe20000000f00 */
[----:B--23--:R-:W-:Y:S01]  /*cf40*/  IMAD.MOV.U32 R0, RZ, RZ, R137 ;  /* 0x000000ffff007224 */ /* 0x00cfe200078e0089 */
[----:B------:R-:W-:Y:S01]  /*cf50*/  MOV R133, R135 ;  /* 0x0000008700857202 */ /* 0x000fe20000000f00 */
[----:B------:R-:W-:Y:S05]  /*cf60*/  BRA `(.L_x_1462) ;  /* 0x0000040000007947 */ /* 0x000fea0003800000 */
.L_x_1464:
        /* <DEDUP_REMOVED lines=35> */
[-C--:B-1----:R-:W-:Y:S03]  /*d1a0*/  IADD3 R136, P1, R136, R247.reuse, RZ ;  /* 0x000000f788887210 */ /* 0x082fe60007f3e0ff */
[----:B------:R-:W1:Y:S04]  /*d1b0*/  SHFL.IDX PT, R188, R132, 0x4, 0x181f ;  /* 0x00981f0084bc7f89 */ /* 0x000e6800000e0000 */
[----:B------:R-:W1:Y:S01]  /*d1c0*/  SHFL.IDX PT, R191, R2, 0x3, 0x181f ;  /* 0x00781f0002bf7f89 */ /* 0x000e6200000e0000 */
[-C--:B--2---:R-:W-:Y:S03]  /*d1d0*/  IADD3 R134, P0, R134, R247.reuse, RZ ;  /* 0x000000f786867210 */ /* 0x084fe60007f1e0ff */
[----:B------:R-:W2:Y:S01]  /*d1e0*/  SHFL.IDX PT, R189, R132, 0x5, 0x181f ;  /* 0x00b81f0084bd7f89 */ /* 0x000ea200000e0000 */
[--C-:B---3--:R-:W-:Y:S03]  /*d1f0*/  IMAD.X R137, R137, 0x1, R246.reuse, P1 ;  /* 0x0000000189897824 */ /* 0x108fe600008e06f6 */
[----:B------:R-:W3:Y:S01]  /*d200*/  SHFL.IDX PT, R195, R2, 0x4, 0x181f ;  /* 0x00981f0002c37f89 */ /* 0x000ee200000e0000 */
[-C--:B----4-:R-:W-:Y:S02]  /*d210*/  IADD3.X R135, R135, R246.reuse, RZ, P0, !PT ;  /* 0x000000f687877210 */ /* 0x090fe400007fe4ff */
[-C--:B------:R-:W-:Y:S01]  /*d220*/  IADD3 R192, P0, R192, R247.reuse, RZ ;  /* 0x000000f7c0c07210 */ /* 0x080fe20007f1e0ff */
[----:B------:R2:W-:Y:S01]  /*d230*/  LDGSTS.E.BYPASS.LTC128B.128 [R250+0x3900], [R136.64], !P6 ;  /* 0x0390000088fa7fae */ /* 0x0005e2000f101d4e */
[-C--:B-----5:R-:W-:Y:S03]  /*d240*/  IADD3 R190, P3, R190, R247.reuse, RZ ;  /* 0x000000f7bebe7210 */ /* 0x0a0fe60007f7e0ff */
[----:B------:R4:W-:Y:S01]  /*d250*/  LDGSTS.E.BYPASS.LTC128B.128 [R250+0x4100], [R134.64], !P6 ;  /* 0x0410000086fa7fae */ /* 0x0009e2000f101d4e */
[--C-:B------:R-:W-:Y:S03]  /*d260*/  IMAD.X R193, R139, 0x1, R246.reuse, P0 ;  /* 0x000000018bc17824 */ /* 0x100fe600000e06f6 */
[----:B------:R-:W4:Y:S01]  /*d270*/  SHFL.IDX PT, R132, R132, 0x6, 0x181f ;  /* 0x00d81f0084847f89 */ /* 0x000f2200000e0000 */
[-C--:B-1----:R-:W-:Y:S03]  /*d280*/  IADD3 R188, P2, R188, R247.reuse, RZ ;  /* 0x000000f7bcbc7210 */ /* 0x082fe60007f5e0ff */
[----:B------:R-:W1:Y:S01]  /*d290*/  SHFL.IDX PT, R194, R2, 0x5, 0x181f ;  /* 0x00b81f0002c27f89 */ /* 0x000e6200000e0000 */
[--C-:B------:R-:W-:Y:S03]  /*d2a0*/  IMAD.X R191, R191, 0x1, R246.reuse, P3 ;  /* 0x00000001bfbf7824 */ /* 0x100fe600018e06f6 */
[----:B------:R-:W5:Y:S04]  /*d2b0*/  SHFL.IDX PT, R2, R2, 0x6, 0x181f ;  /* 0x00d81f0002027f89 */ /* 0x000f6800000e0000 */
[----:B------:R5:W-:Y:S04]  /*d2c0*/  LDGSTS.E.BYPASS.LTC128B.128 [R250+0x4900], [R192.64], !P6 ;  /* 0x04900000c0fa7fae */ /* 0x000be8000f101d4e */
[----:B------:R5:W-:Y:S01]  /*d2d0*/  LDGSTS.E.BYPASS.LTC128B.128 [R250+0x5100], [R190.64], !P6 ;  /* 0x05100000befa7fae */ /* 0x000be2000f101d4e */
[-C--:B--2---:R-:W-:Y:S01]  /*d2e0*/  IADD3 R136, P1, R189, R247.reuse, RZ ;  /* 0x000000f7bd887210 */ /* 0x084fe20007f3e0ff */
[--C-:B---3--:R-:W-:Y:S01]  /*d2f0*/  IMAD.X R189, R195, 0x1, R246.reuse, P2 ;  /* 0x00000001c3bd7824 */ /* 0x108fe200010e06f6 */
[----:B----4-:R-:W-:Y:S04]  /*d300*/  IADD3 R134, P0, R132, R247, RZ ;  /* 0x000000f784867210 */ /* 0x010fe80007f1e0ff */
[----:B------:R2:W-:Y:S01]  /*d310*/  LDGSTS.E.BYPASS.LTC128B.128 [R250+0x5900], [R188.64], !P6 ;  /* 0x05900000bcfa7fae */ /* 0x0005e2000f101d4e */
[----:B-1----:R-:W-:Y:S01]  /*d320*/  IADD3.X R137, R194, R246, RZ, P1, !PT ;  /* 0x000000f6c2897210 */ /* 0x002fe20000ffe4ff */
[----:B-----5:R-:W-:Y:S04]  /*d330*/  IMAD.X R135, R2, 0x1, R246, P0 ;  /* 0x0000000102877824 */ /* 0x020fe800000e06f6 */
[----:B------:R2:W-:Y:S04]  /*d340*/  LDGSTS.E.BYPASS.LTC128B.128 [R250+0x6100], [R136.64], !P6 ;  /* 0x0610000088fa7fae */ /* 0x0005e8000f101d4e */
[----:B------:R2:W-:Y:S01]  /*d350*/  LDGSTS.E.BYPASS.LTC128B.128 [R250+0x6900], [R134.64], !P6 ;  /* 0x0690000086fa7fae */ /* 0x0005e2000f101d4e */
[----:B------:R-:W-:-:S05]  /*d360*/  BRA `(.L_x_1463) ;  /* 0x00000ce000007947 */ /* 0x000fca0003800000 */
.L_x_1462:
[----:B------:R-:W-:Y:S04]  /*d370*/  DEPBAR.LE SB0, 0x0 ;  /* 0x000080000000791a */ /* 0x000fe80000000000 */
[----:B------:R-:W-:Y:S01]  /*d380*/  BAR.SYNC.DEFER_BLOCKING 0x0 ;  /* 0x0000000000007b1d */ /* 0x000fe20000010000 */
[----:B------:R-:W-:Y:S01]  /*d390*/  IADD3 R136, R250, 0x100, RZ ;  /* 0x00000100fa887810 */ /* 0x000fe20007ffe0ff */
        /* <DEDUP_REMOVED lines=41> */
[----:B------:R-:W-:Y:S03]  /*d630*/  IMAD.WIDE.U32 R72, R248, c[0x0][0x218], R64 ;  /* 0x00008600f8487a25 */ /* 0x000fe600078e0040 */
        /* <DEDUP_REMOVED lines=28> */
[--C-:B-1----:R-:W-:Y:S03]  /*d800*/  IMAD.X R97, R103, 0x1, R246.reuse, P0 ;  /* 0x0000000167617824 */ /* 0x102fe600000e06f6 */
        /* <DEDUP_REMOVED lines=12> */
[--C-:B---3--:R-:W-:Y:S05]  /*d8d0*/  IMAD.X R105, R107, 0x1, R246.reuse, P0 ;  /* 0x000000016b697824 */ /* 0x108fea00000e06f6 */
        /* <DEDUP_REMOVED lines=119> */
.L_x_1463:
        /* <DEDUP_REMOVED lines=112> */
[----:B------:R-:W2:Y:S03]  /*e750*/  SHFL.BFLY PT, R136, R132, 0x2, 0x1f ;  /* 0x0c401f0084887f89 */ /* 0x000ea600000e0000 */
[----:B------:R-:W-:Y:S04]  /*e760*/  FMNMX.FTZ R135, R90, R135, !PT ;  /* 0x000000875a877209 */ /* 0x000fe80007810000 */
[----:B------:R-:W-:Y:S01]  /*e770*/  FMNMX.FTZ R135, R91, R135, !PT ;  /* 0x000000875b877209 */ /* 0x000fe20007810000 */
[----:B------:R-:W3:Y:S03]  /*e780*/  SHFL.BFLY PT, R139, R134, 0x1, 0x1f ;  /* 0x0c201f00868b7f89 */ /* 0x000ee600000e0000 */
[----:B------:R-:W-:Y:S02]  /*e790*/  FMNMX.FTZ R135, R94, R135, !PT ;  /* 0x000000875e877209 */ /* 0x000fe40007810000 */
[----:B-1----:R-:W-:Y:S02]  /*e7a0*/  FMNMX.FTZ R137, R2, R188, !PT ;  /* 0x000000bc02897209 */ /* 0x002fe40007810000 */
[----:B------:R-:W-:Y:S03]  /*e7b0*/  FMNMX.FTZ R2, R95, R135, !PT ;  /* 0x000000875f027209 */ /* 0x000fe60007810000 */
[C---:B------:R-:W-:Y:S01]  /*e7c0*/  FMUL.FTZ R192, R137.reuse, c[0x0][0x2d0] ;  /* 0x0000b40089c07a20 */ /* 0x040fe20000410000 */
[----:B------:R-:W-:Y:S01]  /*e7d0*/  FMNMX.FTZ R135, R106, R2, !PT ;  /* 0x000000026a877209 */ /* 0x000fe20007810000 */
[----:B------:R-:W-:Y:S01]  /*e7e0*/  FADD.FTZ R0, -R137, R0 ;  /* 0x0000000089007221 */ /* 0x000fe20000010100 */
[----:B--2---:R-:W-:Y:S01]  /*e7f0*/  FMNMX.FTZ R132, R132, R136, !PT ;  /* 0x0000008884847209 */ /* 0x004fe20007810000 */
[--C-:B------:R-:W-:Y:S02]  /*e800*/  FFMA.FTZ R20, R20, c[0x0][0x2d0], -R192.reuse ;  /* 0x0000b40014147a23 */ /* 0x100fe400000108c0 */
[--C-:B------:R-:W-:Y:S02]  /*e810*/  FFMA.FTZ R21, R21, c[0x0][0x2d0], -R192.reuse ;  /* 0x0000b40015157a23 */ /* 0x100fe400000108c0 */
[----:B------:R-:W-:Y:S01]  /*e820*/  MUFU.EX2 R198, R20 ;  /* 0x0000001400c67308 */ /* 0x000fe20000000800 */
[----:B------:R-:W1:Y:S01]  /*e830*/  SHFL.BFLY PT, R189, R132, 0x1, 0x1f ;  /* 0x0c201f0084bd7f89 */ /* 0x000e6200000e0000 */
[--C-:B------:R-:W-:Y:S01]  /*e840*/  FFMA.FTZ R52, R52, c[0x0][0x2d0], -R192.reuse ;  /* 0x0000b40034347a23 */ /* 0x100fe200000108c0 */
[----:B---3--:R-:W-:Y:S01]  /*e850*/  FMNMX.FTZ R136, R134, R139, !PT ;  /* 0x0000008b86887209 */ /* 0x008fe20007810000 */
[--C-:B------:R-:W-:Y:S02]  /*e860*/  FFMA.FTZ R53, R53, c[0x0][0x2d0], -R192.reuse ;  /* 0x0000b40035357a23 */ /* 0x100fe400000108c0 */
[--C-:B------:R-:W-:Y:S02]  /*e870*/  FFMA.FTZ R64, R64, c[0x0][0x2d0], -R192.reuse ;  /* 0x0000b40040407a23 */ /* 0x100fe400000108c0 */
[--C-:B------:R-:W-:Y:S02]  /*e880*/  FFMA.FTZ R65, R65, c[0x0][0x2d0], -R192.reuse ;  /* 0x0000b40041417a23 */ /* 0x100fe400000108c0 */
[----:B------:R-:W-:Y:S01]  /*e890*/  MUFU.EX2 R193, R21 ;  /* 0x0000001500c17308 */ /* 0x000fe20000000800 */
[--C-:B------:R-:W-:Y:S02]  /*e8a0*/  FFMA.FTZ R68, R68, c[0x0][0x2d0], -R192.reuse ;  /* 0x0000b40044447a23 */ /* 0x100fe400000108c0 */
[--C-:B------:R-:W-:Y:S02]  /*e8b0*/  FFMA.FTZ R69, R69, c[0x0][0x2d0], -R192.reuse ;  /* 0x0000b40045457a23 */ /* 0x100fe400000108c0 */
[----:B------:R-:W-:Y:S02]  /*e8c0*/  FMUL.FTZ R139, R136, c[0x0][0x2d0] ;  /* 0x0000b400888b7a20 */ /* 0x000fe40000410000 */
[--C-:B------:R-:W-:Y:S02]  /*e8d0*/  FFMA.FTZ R16, R16, c[0x0][0x2d0], -R192.reuse ;  /* 0x0000b40010107a23 */ /* 0x100fe400000108c0 */
[--C-:B------:R-:W-:Y:S02]  /*e8e0*/  FFMA.FTZ R22, R22, c[0x0][0x2d0], -R139.reuse ;  /* 0x0000b40016167a23 */ /* 0x100fe4000001088b */
[----:B------:R-:W-:Y:S01]  /*e8f0*/  MUFU.EX2 R220, R16 ;  /* 0x0000001000dc7308 */ /* 0x000fe20000000800 */
[----:B------:R-:W-:Y:S01]  /*e900*/  FMUL.FTZ R2, R0, c[0x0][0x2d0] ;  /* 0x0000b40000027a20 */ /* 0x000fe20000410000 */
[----:B------:R-:W-:Y:S01]  /*e910*/  FMNMX.FTZ R0, R107, R135, !PT ;  /* 0x000000876b007209 */ /* 0x000fe20007810000 */
[--C-:B------:R-:W-:Y:S01]  /*e920*/  FFMA.FTZ R23, R23, c[0x0][0x2d0], -R139.reuse ;  /* 0x0000b40017177a23 */ /* 0x100fe2000001088b */
[----:B-1----:R-:W-:Y:S01]  /*e930*/  FMNMX.FTZ R135, R132, R189, !PT ;  /* 0x000000bd84877209 */ /* 0x002fe20007810000 */
[--C-:B------:R-:W-:Y:S01]  /*e940*/  FFMA.FTZ R54, R54, c[0x0][0x2d0], -R139.reuse ;  /* 0x0000b40036367a23 */ /* 0x100fe2000001088b */
[----:B------:R-:W-:Y:S01]  /*e950*/  LDSM.16.MT88.4 R188, [R232+0x100] ;  /* 0x00010000e8bc783b */ /* 0x000fe20000004200 */
[--C-:B------:R-:W-:Y:S01]  /*e960*/  FFMA.FTZ R55, R55, c[0x0][0x2d0], -R139.reuse ;  /* 0x0000b40037377a23 */ /* 0x100fe2000001088b */
[----:B------:R-:W-:Y:S01]  /*e970*/  FMNMX.FTZ R0, R110, R0, !PT ;  /* 0x000000006e007209 */ /* 0x000fe20007810000 */
        /* <DEDUP_REMOVED lines=18> */
[C---:B--2---:R-:W-:Y:S01]  /*eaa0*/  FMUL.FTZ R16, R134.reuse, R152 ;  /* 0x0000009886107220 */ /* 0x044fe20000410000 */
[----:B------:R-:W1:Y:S01]  /*eab0*/  SHFL.BFLY PT, R3, R0, 0x2, 0x1f ;  /* 0x0c401f0000037f89 */ /* 0x000e6200000e0000 */
[----:B------:R-:W-:Y:S01]  /*eac0*/  FMUL.FTZ R116, R134, R116 ;  /* 0x0000007486747220 */ /* 0x000fe20000410000 */
[----:B------:R2:W-:Y:S01]  /*ead0*/  MUFU.EX2 R202, R4 ;  /* 0x0000000400ca7308 */ /* 0x0005e20000000800 */
[----:B------:R-:W-:Y:S02]  /*eae0*/  FMUL.FTZ R2, R2, c[0x0][0x2d0] ;  /* 0x0000b40002027a20 */ /* 0x000fe40000410000 */
[C---:B------:R-:W-:Y:S02]  /*eaf0*/  FMUL.FTZ R117, R134.reuse, R117 ;  /* 0x0000007586757220 */ /* 0x040fe40000410000 */
[C---:B------:R-:W-:Y:S02]  /*eb00*/  FMUL.FTZ R120, R134.reuse, R120 ;  /* 0x0000007886787220 */ /* 0x040fe40000410000 */
[C---:B------:R-:W-:Y:S02]  /*eb10*/  FMUL.FTZ R121, R134.reuse, R121 ;  /* 0x0000007986797220 */ /* 0x040fe40000410000 */
[C---:B------:R-:W-:Y:S01]  /*eb20*/  FMUL.FTZ R128, R134.reuse, R128 ;  /* 0x0000008086807220 */ /* 0x040fe20000410000 */
[----:B------:R4:W5:Y:S01]  /*eb30*/  MUFU.EX2 R132, R2 ;  /* 0x0000000200847308 */ /* 0x0009620000000800 */
[----:B------:R-:W-:Y:S02]  /*eb40*/  FMUL.FTZ R129, R134, R129 ;  /* 0x0000008186817220 */ /* 0x000fe40000410000 */
[--C-:B------:R-:W-:Y:S01]  /*eb50*/  FFMA.FTZ R37, R37, c[0x0][0x2d0], -R192.reuse ;  /* 0x0000b40025257a23 */ /* 0x100fe200000108c0 */
[----:B---3--:R-:W-:Y:S01]  /*eb60*/  LDSM.16.MT88.4 R20, [R229+0x100] ;  /* 0x00010000e514783b */ /* 0x008fe20000004200 */
[--C-:B------:R-:W-:Y:S02]  /*eb70*/  FFMA.FTZ R36, R36, c[0x0][0x2d0], -R192.reuse ;  /* 0x0000b40024247a23 */ /* 0x100fe400000108c0 */
[--C-:B------:R-:W-:Y:S02]  /*eb80*/  FFMA.FTZ R38, R38, c[0x0][0x2d0], -R139.reuse ;  /* 0x0000b40026267a23 */ /* 0x100fe4000001088b */
[--C-:B------:R-:W-:Y:S01]  /*eb90*/  FFMA.FTZ R39, R39, c[0x0][0x2d0], -R139.reuse ;  /* 0x0000b40027277a23 */ /* 0x100fe2000001088b */
[----:B------:R-:W3:Y:S01]  /*eba0*/  MUFU.EX2 R217, R5 ;  /* 0x0000000500d97308 */ /* 0x000ee20000000800 */
[--C-:B------:R-:W-:Y:S01]  /*ebb0*/  FFMA.FTZ R48, R48, c[0x0][0x2d0], -R192.reuse ;  /* 0x0000b40030307a23 */ /* 0x100fe200000108c0 */
[----:B-1----:R-:W-:Y:S01]  /*ebc0*/  FMNMX.FTZ R0, R0, R3, !PT ;  /* 0x0000000300007209 */ /* 0x002fe20007810000 */
[--C-:B------:R-:W-:Y:S02]  /*ebd0*/  FFMA.FTZ R49, R49, c[0x0][0x2d0], -R192.reuse ;  /* 0x0000b40031317a23 */ /* 0x100fe400000108c0 */
[----:B--2---:R-:W-:Y:S02]  /*ebe0*/  FMUL.FTZ R4, R134, R140 ;  /* 0x0000008c86047220 */ /* 0x004fe40000410000 */
[--C-:B------:R-:W-:Y:S02]  /*ebf0*/  FFMA.FTZ R50, R50, c[0x0][0x2d0], -R139.reuse ;  /* 0x0000b40032327a23 */ /* 0x100fe4000001088b */
[----:B------:R-:W-:Y:S01]  /*ec00*/  FFMA.FTZ R51, R51, c[0x0][0x2d0], -R139 ;  /* 0x0000b40033337a23 */ /* 0x000fe2000001088b */
[----:B------:R1:W2:Y:S01]  /*ec10*/  MUFU.EX2 R197, R17 ;  /* 0x0000001100c57308 */ /* 0x0002a20000000800 */
[--C-:B------:R-:W-:Y:S02]  /*ec20*/  FFMA.FTZ R80, R80, c[0x0][0x2d0], -R192.reuse ;  /* 0x0000b40050507a23 */ /* 0x100fe400000108c0 */
[--C-:B------:R-:W-:Y:S02]  /*ec30*/  FFMA.FTZ R113, R113, c[0x0][0x2d0], -R192.reuse ;  /* 0x0000b40071717a23 */ /* 0x100fe400000108c0 */
[----:B----4-:R-:W-:Y:S02]  /*ec40*/  FADD.FTZ R2, -R135, R133 ;  /* 0x0000008587027221 */ /* 0x010fe40000010100 */
[----:B-----5:R-:W-:Y:S02]  /*ec50*/  FMUL.FTZ R118, R132, R118 ;  /* 0x0000007684767220 */ /* 0x020fe40000410000 */
[----:B------:R-:W-:Y:S01]  /*ec60*/  FMUL.FTZ R2, R2, c[0x0][0x2d0] ;  /* 0x0000b40002027a20 */ /* 0x000fe20000410000 */
[----:B------:R4:W-:Y:S01]  /*ec70*/  MUFU.EX2 R201, R6 ;  /* 0x0000000600c97308 */ /* 0x0009e20000000800 */
[C---:B------:R-:W-:Y:S02]  /*ec80*/  FMUL.FTZ R119, R132.reuse, R119 ;  /* 0x0000007784777220 */ /* 0x040fe40000410000 */
[----:B------:R-:W-:Y:S01]  /*ec90*/  FMUL.FTZ R122, R132, R122 ;  /* 0x0000007a847a7220 */ /* 0x000fe20000410000 */
[----:B---3--:R-:W-:Y:S01]  /*eca0*/  F2FP.BF16.PACK_AB R140, R217, R202 ;  /* 0x000000cad98c723e */ /* 0x008fe200000010ff */
[----:B------:R-:W-:Y:S02]  /*ecb0*/  FMUL.FTZ R5, R134, R141 ;  /* 0x0000008d86057220 */ /* 0x000fe40000410000 */
[C---:B------:R-:W-:Y:S02]  /*ecc0*/  FMUL.FTZ R123, R132.reuse, R123 ;  /* 0x0000007b847b7220 */ /* 0x040fe40000410000 */
[C---:B------:R-:W-:Y:S01]  /*ecd0*/  FMUL.FTZ R130, R132.reuse, R130 ;  /* 0x0000008284827220 */ /* 0x040fe20000410000 */
[----:B------:R3:W5:Y:S01]  /*ece0*/  MUFU.EX2 R133, R2 ;  /* 0x0000000200857308 */ /* 0x0007620000000800 */
[----:B------:R-:W-:Y:S02]  /*ecf0*/  FMUL.FTZ R131, R132, R131 ;  /* 0x0000008384837220 */ /* 0x000fe40000410000 */
[--C-:B------:R-:W-:Y:S02]  /*ed00*/  FFMA.FTZ R115, R115, c[0x0][0x2d0], -R139.reuse ;  /* 0x0000b40073737a23 */ /* 0x100fe4000001088b */
[----:B-1----:R-:W-:Y:S02]  /*ed10*/  FMUL.FTZ R17, R134, R153 ;  /* 0x0000009986117220 */ /* 0x002fe40000410000 */
[--C-:B------:R-:W-:Y:S02]  /*ed20*/  FFMA.FTZ R32, R32, c[0x0][0x2d0], -R192.reuse ;  /* 0x0000b40020207a23 */ /* 0x100fe400000108c0 */
[--C-:B------:R-:W-:Y:S01]  /*ed30*/  FFMA.FTZ R33, R33, c[0x0][0x2d0], -R192.reuse ;  /* 0x0000b40021217a23 */ /* 0x100fe200000108c0 */
[----:B------:R-:W1:Y:S01]  /*ed40*/  MUFU.EX2 R214, R7 ;  /* 0x0000000700d67308 */ /* 0x000e620000000800 */
[--C-:B------:R-:W-:Y:S02]  /*ed50*/  FFMA.FTZ R81, R81, c[0x0][0x2d0], -R192.reuse ;  /* 0x0000b40051517a23 */ /* 0x100fe400000108c0 */
[--C-:B------:R-:W-:Y:S02]  /*ed60*/  FFMA.FTZ R82, R82, c[0x0][0x2d0], -R139.reuse ;  /* 0x0000b40052527a23 */ /* 0x100fe4000001088b */
[----:B----4-:R-:W-:Y:S01]  /*ed70*/  FMUL.FTZ R6, R132, R142 ;  /* 0x0000008e84067220 */ /* 0x010fe20000410000 */
[----:B--2---:R-:W-:Y:S01]  /*ed80*/  F2FP.BF16.PACK_AB R142, R197, R220 ;  /* 0x000000dcc58e723e */ /* 0x004fe200000010ff */
[--C-:B------:R-:W-:Y:S02]  /*ed90*/  FFMA.FTZ R83, R83, c[0x0][0x2d0], -R139.reuse ;  /* 0x0000b40053537a23 */ /* 0x100fe4000001088b */
[--C-:B------:R-:W-:Y:S01]  /*eda0*/  FFMA.FTZ R84, R84, c[0x0][0x2d0], -R192.reuse ;  /* 0x0000b40054547a23 */ /* 0x100fe200000108c0 */
[----:B------:R2:W-:Y:S01]  /*edb0*/  MUFU.EX2 R219, R18 ;  /* 0x0000001200db7308 */ /* 0x0005e20000000800 */
[--C-:B------:R-:W-:Y:S02]  /*edc0*/  FFMA.FTZ R85, R85, c[0x0][0x2d0], -R192.reuse ;  /* 0x0000b40055557a23 */ /* 0x100fe400000108c0 */
[--C-:B------:R-:W-:Y:S01]  /*edd0*/  FFMA.FTZ R86, R86, c[0x0][0x2d0], -R139.reuse ;  /* 0x0000b40056567a23 */ /* 0x100fe2000001088b */
[----:B---3--:R-:W3:Y:S01]  /*ede0*/  SHFL.BFLY PT, R2, R0, 0x1, 0x1f ;  /* 0x0c201f0000027f89 */ /* 0x008ee200000e0000 */
[C---:B-----5:R-:W-:Y:S02]  /*edf0*/  FMUL.FTZ R124, R133.reuse, R124 ;  /* 0x0000007c857c7220 */ /* 0x060fe40000410000 */
[----:B------:R-:W-:Y:S02]  /*ee00*/  FMUL.FTZ R125, R133, R125 ;  /* 0x0000007d857d7220 */ /* 0x000fe40000410000 */
[--C-:B------:R-:W-:Y:S01]  /*ee10*/  FFMA.FTZ R87, R87, c[0x0][0x2d0], -R139.reuse ;  /* 0x0000b40057577a23 */ /* 0x100fe2000001088b */
[----:B------:R-:W4:Y:S01]  /*ee20*/  MUFU.EX2 R196, R19 ;  /* 0x0000001300c47308 */ /* 0x000f220000000800 */
[--C-:B------:R-:W-:Y:S02]  /*ee30*/  FFMA.FTZ R96, R96, c[0x0][0x2d0], -R192.reuse ;  /* 0x0000b40060607a23 */ /* 0x100fe400000108c0 */
[--C-:B------:R-:W-:Y:S01]  /*ee40*/  FFMA.FTZ R97, R97, c[0x0][0x2d0], -R192.reuse ;  /* 0x0000b40061617a23 */ /* 0x100fe200000108c0 */
[----:B-1----:R-:W-:Y:S01]  /*ee50*/  F2FP.BF16.PACK_AB R141, R214, R201 ;  /* 0x000000c9d68d723e */ /* 0x002fe200000010ff */
[----:B------:R-:W-:Y:S02]  /*ee60*/  FMUL.FTZ R7, R132, R143 ;  /* 0x0000008f84077220 */ /* 0x000fe40000410000 */
[--C-:B------:R-:W-:Y:S02]  /*ee70*/  FFMA.FTZ R98, R98, c[0x0][0x2d0], -R139.reuse ;  /* 0x0000b40062627a23 */ /* 0x100fe4000001088b */
[--C-:B------:R-:W-:Y:S01]  /*ee80*/  FFMA.FTZ R99, R99, c[0x0][0x2d0], -R139.reuse ;  /* 0x0000b40063637a23 */ /* 0x100fe2000001088b */
[----:B------:R-:W-:Y:S01]  /*ee90*/  MUFU.EX2 R215, R32 ;  /* 0x0000002000d77308 */ /* 0x000fe20000000800 */
[--C-:B------:R-:W-:Y:S02]  /*eea0*/  FFMA.FTZ R100, R100, c[0x0][0x2d0], -R192.reuse ;  /* 0x0000b40064647a23 */ /* 0x100fe400000108c0 */
[--C-:B------:R-:W-:Y:S02]  /*eeb0*/  FFMA.FTZ R101, R101, c[0x0][0x2d0], -R192.reuse ;  /* 0x0000b40065657a23 */ /* 0x100fe400000108c0 */
[----:B--2---:R-:W-:Y:S02]  /*eec0*/  FMUL.FTZ R18, R132, R154 ;  /* 0x0000009a84127220 */ /* 0x004fe40000410000 */
[----:B------:R-:W-:Y:S01]  /*eed0*/  FFMA.FTZ R112, R112, c[0x0][0x2d0], -R192 ;  /* 0x0000b40070707a23 */ /* 0x000fe200000108c0 */
[----:B---3--:R-:W-:Y:S01]  /*eee0*/  FMNMX.FTZ R2, R2, R0, !PT ;  /* 0x0000000002027209 */ /* 0x008fe20007810000 */
[--C-:B------:R-:W-:Y:S01]  /*eef0*/  FFMA.FTZ R102, R102, c[0x0][0x2d0], -R139.reuse ;  /* 0x0000b40066667a23 */ /* 0x100fe2000001088b */
[----:B------:R-:W-:Y:S01]  /*ef00*/  MUFU.EX2 R216, R33 ;  /* 0x0000002100d87308 */ /* 0x000fe20000000800 */
[----:B------:R-:W-:Y:S02]  /*ef10*/  FFMA.FTZ R103, R103, c[0x0][0x2d0], -R139 ;  /* 0x0000b40067677a23 */ /* 0x000fe4000001088b */
[----:B------:R-:W-:Y:S01]  /*ef20*/  FADD.FTZ R0, -R2, R138 ;  /* 0x0000008a02007221 */ /* 0x000fe20000010100 */
[----:B----4-:R-:W-:Y:S01]  /*ef30*/  F2FP.BF16.PACK_AB R143, R196, R219 ;  /* 0x000000dbc48f723e */ /* 0x010fe200000010ff */
[----:B------:R-:W-:Y:S02]  /*ef40*/  FMUL.FTZ R138, R135, c[0x0][0x2d0] ;  /* 0x0000b400878a7a20 */ /* 0x000fe40000410000 */
[----:B------:R-:W-:Y:S02]  /*ef50*/  FMUL.FTZ R3, R2, c[0x0][0x2d0] ;  /* 0x0000b40002037a20 */ /* 0x000fe40000410000 */
[----:B------:R-:W-:Y:S01]  /*ef60*/  FMUL.FTZ R0, R0, c[0x0][0x2d0] ;  /* 0x0000b40000007a20 */ /* 0x000fe20000410000 */
[----:B------:R1:W-:Y:S01]  /*ef70*/  MUFU.EX2 R221, R35 ;  /* 0x0000002300dd7308 */ /* 0x0003e20000000800 */
[--C-:B------:R-:W-:Y:S01]  /*ef80*/  FFMA.FTZ R12, R12, c[0x0][0x2d0], -R138.reuse ;  /* 0x0000b4000c0c7a23 */ /* 0x100fe2000001088a */
[-C--:B------:R-:W-:Y:S05]  /*ef90*/  HMMA.16816.F32.BF16 R4, R140, R20.reuse, R4 ;  /* 0x000000148c04723c */ /* 0x080fea0000041804 */
[--C-:B------:R-:W-:Y:S02]  /*efa0*/  FFMA.FTZ R13, R13, c[0x0][0x2d0], -R138.reuse ;  /* 0x0000b4000d0d7a23 */ /* 0x100fe4000001088a */
[--C-:B------:R-:W-:Y:S01]  /*efb0*/  FFMA.FTZ R14, R14, c[0x0][0x2d0], -R3.reuse ;  /* 0x0000b4000e0e7a23 */ /* 0x100fe20000010803 */
[----:B------:R-:W2:Y:S01]  /*efc0*/  MUFU.EX2 R0, R0 ;  /* 0x0000000000007308 */ /* 0x000ea20000000800 */
[--C-:B------:R-:W-:Y:S03]  /*efd0*/  FFMA.FTZ R15, R15, c[0x0][0x2d0], -R3.reuse ;  /* 0x0000b4000f0f7a23 */ /* 0x100fe60000010803 */
[--C-:B------:R-:W-:Y:S02]  /*efe0*/  FFMA.FTZ R8, R8, c[0x0][0x2d0], -R138.reuse ;  /* 0x0000b40008087a23 */ /* 0x100fe4000001088a */
[--C-:B------:R-:W-:Y:S02]  /*eff0*/  FFMA.FTZ R9, R9, c[0x0][0x2d0], -R138.reuse ;  /* 0x0000b40009097a23 */ /* 0x100fe4000001088a */
[--C-:B------:R-:W-:Y:S02]  /*f000*/  FFMA.FTZ R10, R10, c[0x0][0x2d0], -R3.reuse ;  /* 0x0000b4000a0a7a23 */ /* 0x100fe40000010803 */
[----:B------:R3:W-:Y:S01]  /*f010*/  MUFU.EX2 R200, R8 ;  /* 0x0000000800c87308 */ /* 0x0007e20000000800 */
[--C-:B------:R-:W-:Y:S02]  /*f020*/  FFMA.FTZ R11, R11, c[0x0][0x2d0], -R3.reuse ;  /* 0x0000b4000b0b7a23 */ /* 0x100fe40000010803 */
[----:B------:R-:W-:Y:S02]  /*f030*/  FMUL.FTZ R19, R132, R155 ;  /* 0x0000009b84137220 */ /* 0x000fe40000410000 */
[----:B------:R-:W-:Y:S01]  /*f040*/  LDSM.16.MT88.4 R152, [R231+0x100] ;  /* 0x00010000e798783b */ /* 0x000fe20000004200 */
[--C-:B------:R-:W-:Y:S02]  /*f050*/  FFMA.FTZ R56, R56, c[0x0][0x2d0], -R138.reuse ;  /* 0x0000b40038387a23 */ /* 0x100fe4000001088a */
[--C-:B------:R-:W-:Y:S02]  /*f060*/  FFMA.FTZ R57, R57, c[0x0][0x2d0], -R138.reuse ;  /* 0x0000b40039397a23 */ /* 0x100fe4000001088a */
[----:B------:R-:W4:Y:S01]  /*f070*/  MUFU.EX2 R212, R9 ;  /* 0x0000000900d47308 */ /* 0x000f220000000800 */
[--C-:B------:R-:W-:Y:S02]  /*f080*/  FFMA.FTZ R58, R58, c[0x0][0x2d0], -R3.reuse ;  /* 0x0000b4003a3a7a23 */ /* 0x100fe40000010803 */
[--C-:B------:R-:W-:Y:S02]  /*f090*/  FFMA.FTZ R59, R59, c[0x0][0x2d0], -R3.reuse ;  /* 0x0000b4003b3b7a23 */ /* 0x100fe40000010803 */
[--C-:B------:R-:W-:Y:S02]  /*f0a0*/  FFMA.FTZ R72, R72, c[0x0][0x2d0], -R138.reuse ;  /* 0x0000b40048487a23 */ /* 0x100fe4000001088a */
[--C-:B------:R-:W-:Y:S02]  /*f0b0*/  FFMA.FTZ R73, R73, c[0x0][0x2d0], -R138.reuse ;  /* 0x0000b40049497a23 */ /* 0x100fe4000001088a */
[--C-:B------:R-:W-:Y:S01]  /*f0c0*/  FFMA.FTZ R74, R74, c[0x0][0x2d0], -R3.reuse ;  /* 0x0000b4004a4a7a23 */ /* 0x100fe20000010803 */
[----:B------:R5:W-:Y:S01]  /*f0d0*/  MUFU.EX2 R218, R12 ;  /* 0x0000000c00da7308 */ /* 0x000be20000000800 */
[--C-:B------:R-:W-:Y:S02]  /*f0e0*/  FFMA.FTZ R75, R75, c[0x0][0x2d0], -R3.reuse ;  /* 0x0000b4004b4b7a23 */ /* 0x100fe40000010803 */
[----:B-1----:R-:W-:Y:S02]  /*f0f0*/  FMUL.FTZ R35, R132, R171 ;  /* 0x000000ab84237220 */ /* 0x002fe40000410000 */
[----:B---3--:R-:W-:Y:S02]  /*f100*/  FMUL.FTZ R8, R133, R144 ;  /* 0x0000009085087220 */ /* 0x008fe40000410000 */
[C---:B--2---:R-:W-:Y:S02]  /*f110*/  FMUL.FTZ R126, R0.reuse, R126 ;  /* 0x0000007e007e7220 */ /* 0x044fe40000410000 */
[----:B------:R-:W-:Y:S01]  /*f120*/  FMUL.FTZ R127, R0, R127 ;  /* 0x0000007f007f7220 */ /* 0x000fe20000410000 */
[----:B------:R1:W2:Y:S01]  /*f130*/  MUFU.EX2 R195, R13 ;  /* 0x0000000d00c37308 */ /* 0x0002a20000000800 */
        /* <DEDUP_REMOVED lines=9> */
[----:B-----5:R-:W-:Y:S02]  /*f1d0*/  FMUL.FTZ R12, R133, R148 ;  /* 0x00000094850c7220 */ /* 0x020fe40000410000 */
[--C-:B------:R-:W-:Y:S02]  /*f1e0*/  FFMA.FTZ R25, R25, c[0x0][0x2d0], -R138.reuse ;  /* 0x0000b40019197a23 */ /* 0x100fe4000001088a */
[--C-:B------:R-:W-:Y:S01]  /*f1f0*/  FFMA.FTZ R28, R28, c[0x0][0x2d0], -R138.reuse ;  /* 0x0000b4001c1c7a23 */ /* 0x100fe2000001088a */
[----:B------:R-:W4:Y:S01]  /*f200*/  MUFU.EX2 R211, R11 ;  /* 0x0000000b00d37308 */ /* 0x000f220000000800 */
[--C-:B------:R-:W-:Y:S02]  /*f210*/  FFMA.FTZ R29, R29, c[0x0][0x2d0], -R138.reuse ;  /* 0x0000b4001d1d7a23 */ /* 0x100fe4000001088a */
[--C-:B------:R-:W-:Y:S02]  /*f220*/  FFMA.FTZ R30, R30, c[0x0][0x2d0], -R3.reuse ;  /* 0x0000b4001e1e7a23 */ /* 0x100fe40000010803 */
[----:B-1----:R-:W-:Y:S02]  /*f230*/  FMUL.FTZ R13, R133, R149 ;  /* 0x00000095850d7220 */ /* 0x002fe40000410000 */
[--C-:B------:R-:W-:Y:S02]  /*f240*/  FFMA.FTZ R40, R40, c[0x0][0x2d0], -R138.reuse ;  /* 0x0000b40028287a23 */ /* 0x100fe4000001088a */
[--C-:B------:R-:W-:Y:S01]  /*f250*/  FFMA.FTZ R41, R41, c[0x0][0x2d0], -R138.reuse ;  /* 0x0000b40029297a23 */ /* 0x100fe2000001088a */
[----:B------:R1:W-:Y:S01]  /*f260*/  MUFU.EX2 R213, R14 ;  /* 0x0000000e00d57308 */ /* 0x0003e20000000800 */
[--C-:B------:R-:W-:Y:S02]  /*f270*/  FFMA.FTZ R42, R42, c[0x0][0x2d0], -R3.reuse ;  /* 0x0000b4002a2a7a23 */ /* 0x100fe40000010803 */
[--C-:B------:R-:W-:Y:S02]  /*f280*/  FFMA.FTZ R43, R43, c[0x0][0x2d0], -R3.reuse ;  /* 0x0000b4002b2b7a23 */ /* 0x100fe40000010803 */
[----:B---3--:R-:W-:Y:S01]  /*f290*/  FMUL.FTZ R10, R0, R146 ;  /* 0x00000092000a7220 */ /* 0x008fe20000410000 */
[----:B--2---:R-:W-:Y:S01]  /*f2a0*/  F2FP.BF16.PACK_AB R146, R195, R218 ;  /* 0x000000dac392723e */ /* 0x004fe200000010ff */
[--C-:B------:R-:W-:Y:S02]  /*f2b0*/  FFMA.FTZ R44, R44, c[0x0][0x2d0], -R138.reuse ;  /* 0x0000b4002c2c7a23 */ /* 0x100fe4000001088a */
[--C-:B------:R-:W-:Y:S01]  /*f2c0*/  FFMA.FTZ R45, R45, c[0x0][0x2d0], -R138.reuse ;  /* 0x0000b4002d2d7a23 */ /* 0x100fe2000001088a */
[----:B------:R-:W2:Y:S01]  /*f2d0*/  MUFU.EX2 R194, R15 ;  /* 0x0000000f00c27308 */ /* 0x000ea20000000800 */
        /* <DEDUP_REMOVED lines=12> */
[----:B------:R1:W4:Y:S01]  /*f3a0*/  MUFU.EX2 R209, R25 ;  /* 0x0000001900d17308 */ /* 0x0003220000000800 */
[--C-:B------:R-:W-:Y:S02]  /*f3b0*/  FFMA.FTZ R88, R88, c[0x0][0x2d0], -R138.reuse ;  /* 0x0000b40058587a23 */ /* 0x100fe4000001088a */
[--C-:B------:R-:W-:Y:S01]  /*f3c0*/  FFMA.FTZ R89, R89, c[0x0][0x2d0], -R138.reuse ;  /* 0x0000b40059597a23 */ /* 0x100fe2000001088a */
[----:B--2---:R-:W-:Y:S01]  /*f3d0*/  F2FP.BF16.PACK_AB R147, R194, R213 ;  /* 0x000000d5c293723e */ /* 0x004fe200000010ff */
[----:B------:R-:W-:Y:S02]  /*f3e0*/  FMUL.FTZ R15, R0, R151 ;  /* 0x00000097000f7220 */ /* 0x000fe40000410000 */
[----:B------:R-:W2:Y:S01]  /*f3f0*/  LDSM.16.MT88.4 R148, [R230+0x100] ;  /* 0x00010000e694783b */ /* 0x000ea20000004200 */
[--C-:B------:R-:W-:Y:S02]  /*f400*/  FFMA.FTZ R90, R90, c[0x0][0x2d0], -R3.reuse ;  /* 0x0000b4005a5a7a23 */ /* 0x100fe40000010803 */
[----:B------:R5:W-:Y:S01]  /*f410*/  MUFU.EX2 R206, R28 ;  /* 0x0000001c00ce7308 */ /* 0x000be20000000800 */
[C---:B------:R-:W-:Y:S04]  /*f420*/  HMMA.16816.F32.BF16 R8, R144.reuse, R20, R8 ;  /* 0x000000149008723c */ /* 0x040fe80000041808 */
[----:B---3--:R-:W-:Y:S02]  /*f430*/  FMUL.FTZ R24, R133, R160 ;  /* 0x000000a085187220 */ /* 0x008fe40000410000 */
[--C-:B------:R-:W-:Y:S02]  /*f440*/  FFMA.FTZ R91, R91, c[0x0][0x2d0], -R3.reuse ;  /* 0x0000b4005b5b7a23 */ /* 0x100fe40000010803 */
[-C--:B------:R-:W-:Y:S01]  /*f450*/  HMMA.16816.F32.BF16 R12, R144, R22.reuse, R12 ;  /* 0x00000016900c723c */ /* 0x080fe2000004180c */
[----:B------:R3:W-:Y:S03]  /*f460*/  MUFU.EX2 R226, R26 ;  /* 0x0000001a00e27308 */ /* 0x0007e60000000800 */
[C---:B------:R-:W-:Y:S01]  /*f470*/  FMUL.FTZ R20, R134.reuse, R156 ;  /* 0x0000009c86147220 */ /* 0x040fe20000410000 */
[----:B------:R-:W-:Y:S01]  /*f480*/  MOV R156, R215 ;  /* 0x000000d7009c7202 */ /* 0x000fe20000000f00 */
[----:B------:R-:W-:Y:S02]  /*f490*/  FMUL.FTZ R21, R134, R157 ;  /* 0x0000009d86157220 */ /* 0x000fe40000410000 */
[C---:B------:R-:W-:Y:S03]  /*f4a0*/  HMMA.16816.F32.BF16 R16, R140.reuse, R22, R16 ;  /* 0x000000168c10723c */ /* 0x040fe60000041810 */
[----:B------:R-:W2:Y:S01]  /*f4b0*/  MUFU.EX2 R210, R27 ;  /* 0x0000001b00d27308 */ /* 0x000ea20000000800 */
[C---:B-1----:R-:W-:Y:S02]  /*f4c0*/  FMUL.FTZ R25, R133.reuse, R161 ;  /* 0x000000a185197220 */ /* 0x042fe40000410000 */
[--C-:B------:R-:W-:Y:S02]  /*f4d0*/  FFMA.FTZ R92, R92, c[0x0][0x2d0], -R138.reuse ;  /* 0x0000b4005c5c7a23 */ /* 0x100fe4000001088a */
[C---:B------:R-:W-:Y:S01]  /*f4e0*/  FMUL.FTZ R22, R132.reuse, R158 ;  /* 0x0000009e84167220 */ /* 0x040fe20000410000 */
[----:B----4-:R-:W-:Y:S03]  /*f4f0*/  MOV R158, R209 ;  /* 0x000000d1009e7202 */ /* 0x010fe60000000f00 */
[----:B------:R-:W-:Y:S01]  /*f500*/  FMUL.FTZ R23, R132, R159 ;  /* 0x0000009f84177220 */ /* 0x000fe20000410000 */
[----:B------:R1:W4:Y:S01]  /*f510*/  MUFU.EX2 R205, R30 ;  /* 0x0000001e00cd7308 */ /* 0x0003220000000800 */
[----:B-----5:R-:W-:Y:S01]  /*f520*/  FMUL.FTZ R28, R133, R164 ;  /* 0x000000a4851c7220 */ /* 0x020fe20000410000 */
[----:B------:R-:W-:Y:S01]  /*f530*/  MOV R159, R208 ;  /* 0x000000d0009f7202 */ /* 0x000fe20000000f00 */
[--C-:B------:R-:W-:Y:S02]  /*f540*/  FFMA.FTZ R93, R93, c[0x0][0x2d0], -R138.reuse ;  /* 0x0000b4005d5d7a23 */ /* 0x100fe4000001088a */
[----:B---3--:R-:W-:Y:S01]  /*f550*/  FMUL.FTZ R26, R0, R162 ;  /* 0x000000a2001a7220 */ /* 0x008fe20000410000 */
[-C--:B------:R-:W-:Y:S03]  /*f560*/  HMMA.16816.F32.BF16 R20, R140, R188.reuse, R20 ;  /* 0x000000bc8c14723c */ /* 0x080fe60000041814 */
[----:B------:R-:W-:Y:S01]  /*f570*/  MOV R162, R221 ;  /* 0x000000dd00a27202 */ /* 0x000fe20000000f00 */
[----:B------:R3:W5:Y:S01]  /*f580*/  MUFU.EX2 R32, R29 ;  /* 0x0000001d00207308 */ /* 0x0007620000000800 */
[--C-:B------:R-:W-:Y:S02]  /*f590*/  FFMA.FTZ R94, R94, c[0x0][0x2d0], -R3.reuse ;  /* 0x0000b4005e5e7a23 */ /* 0x100fe40000010803 */
[----:B------:R-:W-:Y:S01]  /*f5a0*/  FFMA.FTZ R95, R95, c[0x0][0x2d0], -R3 ;  /* 0x0000b4005f5f7a23 */ /* 0x000fe20000010803 */
[----:B--2---:R-:W-:Y:S01]  /*f5b0*/  MOV R157, R210 ;  /* 0x000000d2009d7202 */ /* 0x004fe20000000f00 */
[----:B------:R-:W-:Y:S03]  /*f5c0*/  FMUL.FTZ R27, R0, R163 ;  /* 0x000000a3001b7220 */ /* 0x000fe60000410000 */
[----:B------:R-:W-:Y:S01]  /*f5d0*/  MOV R163, R216 ;  /* 0x000000d800a37202 */ /* 0x000fe20000000f00 */
[----:B------:R-:W-:Y:S01]  /*f5e0*/  FFMA.FTZ R114, R114, c[0x0][0x2d0], -R139 ;  /* 0x0000b40072727a23 */ /* 0x000fe2000001088b */
[----:B------:R-:W2:Y:S01]  /*f5f0*/  MUFU.EX2 R33, R31 ;  /* 0x0000001f00217308 */ /* 0x000ea20000000800 */
[--C-:B------:R-:W-:Y:S01]  /*f600*/  FFMA.FTZ R104, R104, c[0x0][0x2d0], -R138.reuse ;  /* 0x0000b40068687a23 */ /* 0x100fe2000001088a */
[C---:B------:R-:W-:Y:S04]  /*f610*/  HMMA.16816.F32.BF16 R24, R144.reuse, R188, R24 ;  /* 0x000000bc9018723c */ /* 0x040fe80000041818 */
[----:B-1----:R-:W-:Y:S01]  /*f620*/  FMUL.FTZ R30, R0, R166 ;  /* 0x000000a6001e7220 */ /* 0x002fe20000410000 */
[----:B----4-:R-:W-:Y:S01]  /*f630*/  MOV R171, R205 ;  /* 0x000000cd00ab7202 */ /* 0x010fe20000000f00 */
[--C-:B------:R-:W-:Y:S02]  /*f640*/  FFMA.FTZ R105, R105, c[0x0][0x2d0], -R138.reuse ;  /* 0x0000b40069697a23 */ /* 0x100fe4000001088a */
[----:B------:R-:W1:Y:S01]  /*f650*/  MUFU.EX2 R207, R34 ;  /* 0x0000002200cf7308 */ /* 0x000e620000000800 */
[--C-:B------:R-:W-:Y:S03]  /*f660*/  FFMA.FTZ R108, R108, c[0x0][0x2d0], -R138.reuse ;  /* 0x0000b4006c6c7a23 */ /* 0x100fe6000001088a */
[----:B---3--:R-:W-:Y:S01]  /*f670*/  FMUL.FTZ R29, R133, R165 ;  /* 0x000000a5851d7220 */ /* 0x008fe20000410000 */
[----:B-----5:R-:W-:Y:S01]  /*f680*/  MOV R161, R32 ;  /* 0x0000002000a17202 */ /* 0x020fe20000000f00 */
[----:B------:R-:W-:Y:S01]  /*f690*/  FMUL.FTZ R32, R134, R168 ;  /* 0x000000a886207220 */ /* 0x000fe20000410000 */
[----:B------:R-:W-:Y:S01]  /*f6a0*/  MOV R168, R197 ;  /* 0x000000c500a87202 */ /* 0x000fe20000000f00 */
[----:B------:R-:W-:Y:S02]  /*f6b0*/  FFMA.FTZ R138, R109, c[0x0][0x2d0], -R138 ;  /* 0x0000b4006d8a7a23 */ /* 0x000fe4000001088a */
[----:B------:R-:W3:Y:S01]  /*f6c0*/  MUFU.EX2 R34, R37 ;  /* 0x0000002500227308 */ /* 0x000ee20000000800 */
[--C-:B------:R-:W-:Y:S02]  /*f6d0*/  FFMA.FTZ R106, R106, c[0x0][0x2d0], -R3.reuse ;  /* 0x0000b4006a6a7a23 */ /* 0x100fe40000010803 */
[--C-:B------:R-:W-:Y:S01]  /*f6e0*/  FFMA.FTZ R107, R107, c[0x0][0x2d0], -R3.reuse ;  /* 0x0000b4006b6b7a23 */ /* 0x100fe20000010803 */
[----:B--2---:R-:W-:Y:S01]  /*f6f0*/  MOV R160, R33 ;  /* 0x0000002100a07202 */ /* 0x004fe20000000f00 */
[----:B------:R-:W-:Y:S02]  /*f700*/  FMUL.FTZ R31, R0, R167 ;  /* 0x000000a7001f7220 */ /* 0x000fe40000410000 */
[----:B------:R-:W-:Y:S02]  /*f710*/  FMUL.FTZ R33, R134, R169 ;  /* 0x000000a986217220 */ /* 0x000fe40000410000 */
[--C-:B------:R-:W-:Y:S01]  /*f720*/  FFMA.FTZ R110, R110, c[0x0][0x2d0], -R3.reuse ;  /* 0x0000b4006e6e7a23 */ /* 0x100fe20000010803 */
[----:B------:R2:W4:Y:S01]  /*f730*/  MUFU.EX2 R203, R36 ;  /* 0x0000002400cb7308 */ /* 0x0005220000000800 */
[----:B------:R-:W-:Y:S01]  /*f740*/  FFMA.FTZ R3, R111, c[0x0][0x2d0], -R3 ;  /* 0x0000b4006f037a23 */ /* 0x000fe20000010803 */
[-C--:B------:R-:W-:Y:S03]  /*f750*/  HMMA.16816.F32.BF16 R28, R144, R190.reuse, R28 ;  /* 0x000000be901c723c */ /* 0x080fe6000004181c */
[----:B-1----:R-:W-:Y:S05]  /*f760*/  MOV R169, R207 ;  /* 0x000000cf00a97202 */ /* 0x002fea0000000f00 */
[----:B------:R1:W-:Y:S01]  /*f770*/  MUFU.EX2 R251, R39 ;  /* 0x0000002700fb7308 */ /* 0x0003e20000000800 */
[----:B---3--:R-:W-:Y:S03]  /*f780*/  MOV R167, R34 ;  /* 0x0000002200a77202 */ /* 0x008fe60000000f00 */
[----:B------:R-:W-:Y:S01]  /*f790*/  FMUL.FTZ R34, R132, R170 ;  /* 0x000000aa84227220 */ /* 0x000fe20000410000 */
[----:B------:R-:W-:Y:S01]  /*f7a0*/  MOV R170, R206 ;  /* 0x000000ce00aa7202 */ /* 0x000fe20000000f00 */
[C---:B------:R-:W-:Y:S04]  /*f7b0*/  FMUL.FTZ R37, R134.reuse, R173 ;  /* 0x000000ad86257220 */ /* 0x040fe80000410000 */
[----:B------:R3:W5:Y:S01]  /*f7c0*/  MUFU.EX2 R252, R38 ;  /* 0x0000002600fc7308 */ /* 0x0007620000000800 */
[C---:B------:R-:W-:Y:S04]  /*f7d0*/  HMMA.16816.F32.BF16 R32, R140.reuse, R190, R32 ;  /* 0x000000be8c20723c */ /* 0x040fe80000041820 */
[----:B--2---:R-:W-:Y:S05]  /*f7e0*/  FMUL.FTZ R36, R134, R172 ;  /* 0x000000ac86247220 */ /* 0x004fea0000410000 */
[----:B------:R2:W-:Y:S03]  /*f7f0*/  MUFU.EX2 R225, R48 ;  /* 0x0000003000e17308 */ /* 0x0005e60000000800 */
[C---:B-1----:R-:W-:Y:S07]  /*f800*/  FMUL.FTZ R39, R132.reuse, R175 ;  /* 0x000000af84277220 */ /* 0x042fee0000410000 */
[----:B------:R1:W-:Y:S01]  /*f810*/  MUFU.EX2 R223, R50 ;  /* 0x0000003200df7308 */ /* 0x0003e20000000800 */
[----:B---3--:R-:W-:Y:S09]  /*f820*/  FMUL.FTZ R38, R132, R174 ;  /* 0x000000ae84267220 */ /* 0x008ff20000410000 */
[----:B------:R3:W3:Y:S01]  /*f830*/  MUFU.EX2 R224, R49 ;  /* 0x0000003100e07308 */ /* 0x0006e20000000800 */
[-C--:B------:R-:W-:Y:S03]  /*f840*/  HMMA.16816.F32.BF16 R36, R140, R148.reuse, R36 ;  /* 0x000000948c24723c */ /* 0x080fe60000041824 */
[C---:B--2---:R-:W-:Y:S06]  /*f850*/  FMUL.FTZ R48, R133.reuse, R176 ;  /* 0x000000b085307220 */ /* 0x044fec0000410000 */
[----:B------:R2:W2:Y:S03]  /*f860*/  MUFU.EX2 R222, R51 ;  /* 0x0000003300de7308 */ /* 0x0004a60000000800 */
[C---:B-1----:R-:W-:Y:S07]  /*f870*/  FMUL.FTZ R50, R0.reuse, R178 ;  /* 0x000000b200327220 */ /* 0x042fee0000410000 */
[----:B------:R1:W-:Y:S01]  /*f880*/  MUFU.EX2 R166, R40 ;  /* 0x0000002800a67308 */ /* 0x0003e20000000800 */
[C---:B---3--:R-:W-:Y:S09]  /*f890*/  FMUL.FTZ R49, R133.reuse, R177 ;  /* 0x000000b185317220 */ /* 0x048ff20000410000 */
[----:B------:R3:W3:Y:S01]  /*f8a0*/  MUFU.EX2 R165, R41 ;  /* 0x0000002900a57308 */ /* 0x0006e20000000800 */
[C---:B--2---:R-:W-:Y:S09]  /*f8b0*/  FMUL.FTZ R51, R0.reuse, R179 ;  /* 0x000000b300337220 */ /* 0x044ff20000410000 */
[----:B------:R2:W-:Y:S01]  /*f8c0*/  MUFU.EX2 R164, R42 ;  /* 0x0000002a00a47308 */ /* 0x0005e20000000800 */
[C---:B------:R-:W-:Y:S04]  /*f8d0*/  HMMA.16816.F32.BF16 R48, R144.reuse, R148, R48 ;  /* 0x000000949030723c */ /* 0x040fe80000041830 */
[C---:B-1----:R-:W-:Y:S05]  /*f8e0*/  FMUL.FTZ R40, R133.reuse, R180 ;  /* 0x000000b485287220 */ /* 0x042fea0000410000 */
[----:B------:R1:W1:Y:S03]  /*f8f0*/  MUFU.EX2 R221, R43 ;  /* 0x0000002b00dd7308 */ /* 0x0002660000000800 */
[C---:B---3--:R-:W-:Y:S07]  /*f900*/  FMUL.FTZ R41, R133.reuse, R181 ;  /* 0x000000b585297220 */ /* 0x048fee0000410000 */
[----:B------:R3:W-:Y:S01]  /*f910*/  MUFU.EX2 R215, R44 ;  /* 0x0000002c00d77308 */ /* 0x0007e20000000800 */
[C---:B--2---:R-:W-:Y:S09]  /*f920*/  FMUL.FTZ R42, R0.reuse, R182 ;  /* 0x000000b6002a7220 */ /* 0x044ff20000410000 */
[----:B------:R2:W2:Y:S01]  /*f930*/  MUFU.EX2 R216, R45 ;  /* 0x0000002d00d87308 */ /* 0x0004a20000000800 */
[C---:B-1----:R-:W-:Y:S09]  /*f940*/  FMUL.FTZ R43, R0.reuse, R183 ;  /* 0x000000b7002b7220 */ /* 0x042ff20000410000 */
[----:B------:R-:W-:Y:S01]  /*f950*/  MUFU.EX2 R208, R52 ;  /* 0x0000003400d07308 */ /* 0x000fe20000000800 */
[-C--:B------:R-:W-:Y:S03]  /*f960*/  HMMA.16816.F32.BF16 R40, R144, R150.reuse, R40 ;  /* 0x000000969028723c */ /* 0x080fe60000041828 */
[C---:B---3--:R-:W-:Y:S01]  /*f970*/  FMUL.FTZ R44, R133.reuse, R184 ;  /* 0x000000b8852c7220 */ /* 0x048fe20000410000 */
[----:B------:R-:W-:Y:S04]  /*f980*/  MOV R184, R204 ;  /* 0x000000cc00b87202 */ /* 0x000fe80000000f00 */
[C---:B------:R-:W-:Y:S01]  /*f990*/  HMMA.16816.F32.BF16 R116, R140.reuse, R150, R116 ;  /* 0x000000968c74723c */ /* 0x040fe20000041874 */
[----:B------:R1:W-:Y:S01]  /*f9a0*/  MUFU.EX2 R210, R46 ;  /* 0x0000002e00d27308 */ /* 0x0003e20000000800 */
[----:B------:R-:W3:Y:S02]  /*f9b0*/  LDSM.16.MT88.4 R148, [R229+0x900] ;  /* 0x00090000e594783b */ /* 0x000ee40000004200 */
[----:B--2---:R-:W-:Y:S01]  /*f9c0*/  FMUL.FTZ R45, R133, R185 ;  /* 0x000000b9852d7220 */ /* 0x004fe20000410000 */
[----:B----4-:R-:W-:Y:S03]  /*f9d0*/  MOV R185, R203 ;  /* 0x000000cb00b97202 */ /* 0x010fe60000000f00 */
[-C--:B------:R-:W-:Y:S03]  /*f9e0*/  HMMA.16816.F32.BF16 R120, R140, R152.reuse, R120 ;  /* 0x000000988c78723c */ /* 0x080fe60000041878 */
[----:B------:R2:W2:Y:S01]  /*f9f0*/  MUFU.EX2 R209, R47 ;  /* 0x0000002f00d17308 */ /* 0x0004a20000000800 */
[----:B------:R-:W-:Y:S04]  /*fa00*/  MOV R192, R185 ;  /* 0x000000b900c07202 */ /* 0x000fe80000000f00 */
[C---:B------:R-:W-:Y:S05]  /*fa10*/  HMMA.16816.F32.BF16 R124, R144.reuse, R152, R124 ;  /* 0x00000098907c723c */ /* 0x040fea000004187c */
[----:B------:R-:W-:Y:S01]  /*fa20*/  MUFU.EX2 R175, R53 ;  /* 0x0000003500af7308 */ /* 0x000fe20000000800 */
[C---:B-1----:R-:W-:Y:S01]  /*fa30*/  FMUL.FTZ R46, R0.reuse, R186 ;  /* 0x000000ba002e7220 */ /* 0x042fe20000410000 */
[----:B------:R-:W-:Y:S08]  /*fa40*/  MOV R186, R198 ;  /* 0x000000c600ba7202 */ /* 0x000ff00000000f00 */
[----:B------:R-:W-:Y:S01]  /*fa50*/  MUFU.EX2 R174, R54 ;  /* 0x0000003600ae7308 */ /* 0x000fe20000000800 */
[----:B--2---:R-:W-:Y:S01]  /*fa60*/  FMUL.FTZ R47, R0, R187 ;  /* 0x000000bb002f7220 */ /* 0x004fe20000410000 */
[----:B------:R-:W-:Y:S08]  /*fa70*/  MOV R187, R194 ;  /* 0x000000c200bb7202 */ /* 0x000ff00000000f00 */
[----:B------:R1:W-:Y:S01]  /*fa80*/  MUFU.EX2 R207, R55 ;  /* 0x0000003700cf7308 */ /* 0x0003e20000000800 */
[-C--:B------:R-:W-:Y:S07]  /*fa90*/  HMMA.16816.F32.BF16 R44, R144, R154.reuse, R44 ;  /* 0x0000009a902c723c */ /* 0x080fee000004182c */
[----:B------:R-:W-:Y:S01]  /*faa0*/  F2FP.BF16.PACK_AB R146, R161, R170 ;  /* 0x000000aaa192723e */ /* 0x000fe200000010ff */
[----:B------:R-:W-:Y:S01]  /*fab0*/  HMMA.16816.F32.BF16 R128, R140, R154, R128 ;  /* 0x0000009a8c80723c */ /* 0x000fe20000041880 */
[----:B------:R-:W2:Y:S01]  /*fac0*/  LDSM.16.MT88.4 R152, [R232+0x900] ;  /* 0x00090000e898783b */ /* 0x000ea20000004200 */
[----:B------:R-:W-:Y:S02]  /*fad0*/  MUFU.EX2 R205, R64 ;  /* 0x0000004000cd7308 */ /* 0x000fe40000000800 */
[----:B------:R-:W-:Y:S02]  /*fae0*/  F2FP.BF16.PACK_AB R147, R160, R171 ;  /* 0x000000aba093723e */ /* 0x000fe400000010ff */
[----:B------:R-:W-:Y:S02]  /*faf0*/  F2FP.BF16.PACK_AB R144, R158, R227 ;  /* 0x000000e39e90723e */ /* 0x000fe400000010ff */
[----:B------:R-:W-:Y:S04]  /*fb00*/  F2FP.BF16.PACK_AB R143, R162, R169 ;  /* 0x000000a9a28f723e */ /* 0x000fe800000010ff */
[----:B------:R-:W-:Y:S01]  /*fb10*/  F2FP.BF16.PACK_AB R140, R193, R186 ;  /* 0x000000bac18c723e */ /* 0x000fe200000010ff */
[----:B------:R-:W-:Y:S01]  /*fb20*/  MUFU.EX2 R206, R65 ;  /* 0x0000004100ce7308 */ /* 0x000fe20000000800 */
[----:B------:R-:W-:Y:S01]  /*fb30*/  F2FP.BF16.PACK_AB R141, R159, R184 ;  /* 0x000000b89f8d723e */ /* 0x000fe200000010ff */
[----:B-1----:R-:W1:Y:S01]  /*fb40*/  LDSM.16.MT88.4 R52, [R230+0x900] ;  /* 0x00090000e634783b */ /* 0x002e620000004200 */
[----:B------:R-:W-:Y:S02]  /*fb50*/  F2FP.BF16.PACK_AB R142, R163, R156 ;  /* 0x0000009ca38e723e */ /* 0x000fe400000010ff */
[----:B------:R-:W-:Y:S05]  /*fb60*/  F2FP.BF16.PACK_AB R145, R157, R226 ;  /* 0x000000e29d91723e */ /* 0x000fea00000010ff */
[-C--:B---3--:R-:W-:Y:S01]  /*fb70*/  HMMA.16816.F32.BF16 R4, R140, R148.reuse, R4 ;  /* 0x000000948c04723c */ /* 0x088fe20000041804 */
[----:B------:R-:W-:Y:S07]  /*fb80*/  MUFU.EX2 R203, R66 ;  /* 0x0000004200cb7308 */ /* 0x000fee0000000800 */
[C---:B------:R-:W-:Y:S03]  /*fb90*/  HMMA.16816.F32.BF16 R8, R144.reuse, R148, R8 ;  /* 0x000000949008723c */ /* 0x040fe60000041808 */
[----:B------:R3:W-:Y:S04]  /*fba0*/  MUFU.EX2 R204, R67 ;  /* 0x0000004300cc7308 */ /* 0x0007e80000000800 */
[----:B------:R-:W-:Y:S01]  /*fbb0*/  MOV R148, R196 ;  /* 0x000000c400947202 */ /* 0x000fe20000000f00 */
[-C--:B------:R-:W-:Y:S04]  /*fbc0*/  HMMA.16816.F32.BF16 R12, R144, R150.reuse, R12 ;  /* 0x00000096900c723c */ /* 0x080fe8000004180c */
[----:B------:R-:W-:Y:S01]  /*fbd0*/  MOV R149, R195 ;  /* 0x000000c300957202 */ /* 0x000fe20000000f00 */
[----:B------:R-:W-:Y:S03]  /*fbe0*/  MUFU.EX2 R173, R56 ;  /* 0x0000003800ad7308 */ /* 0x000fe60000000800 */
[C---:B------:R-:W-:Y:S01]  /*fbf0*/  HMMA.16816.F32.BF16 R16, R140.reuse, R150, R16 ;  /* 0x000000968c10723c */ /* 0x040fe20000041810 */
[----:B------:R-:W4:Y:S06]  /*fc00*/  LDL.LU R150, [R1+0xc] ;  /* 0x00000c0001967983 */ /* 0x000f2c0000300800 */
[----:B------:R-:W1:Y:S01]  /*fc10*/  MUFU.EX2 R179, R57 ;  /* 0x0000003900b37308 */ /* 0x000e620000000800 */
[-C--:B--2---:R-:W-:Y:S01]  /*fc20*/  HMMA.16816.F32.BF16 R20, R140, R152.reuse, R20 ;  /* 0x000000988c14723c */ /* 0x084fe20000041814 */
[----:B---3--:R-:W2:Y:S03]  /*fc30*/  LDSM.16.MT88.4 R64, [R231+0x900] ;  /* 0x00090000e740783b */ /* 0x008ea60000004200 */
[----:B------:R-:W-:Y:S04]  /*fc40*/  MOV R151, R193 ;  /* 0x000000c100977202 */ /* 0x000fe80000000f00 */
[C---:B------:R-:W-:Y:S01]  /*fc50*/  HMMA.16816.F32.BF16 R24, R144.reuse, R152, R24 ;  /* 0x000000989018723c */ /* 0x040fe20000041818 */
[----:B------:R-:W-:Y:S01]  /*fc60*/  MUFU.EX2 R172, R58 ;  /* 0x0000003a00ac7308 */ /* 0x000fe20000000800 */
[----:B------:R-:W3:Y:S04]  /*fc70*/  LDL.LU R152, [R1+0x8] ;  /* 0x0000080001987983 */ /* 0x000ee80000300800 */
[----:B------:R-:W3:Y:S02]  /*fc80*/  LDL.LU R153, [R1+0x10] ;  /* 0x0000100001997983 */ /* 0x000ee40000300800 */
[-C--:B------:R-:W-:Y:S03]  /*fc90*/  HMMA.16816.F32.BF16 R28, R144, R154.reuse, R28 ;  /* 0x0000009a901c723c */ /* 0x080fe6000004181c */
[----:B------:R2:W2:Y:S05]  /*fca0*/  MUFU.EX2 R178, R59 ;  /* 0x0000003b00b27308 */ /* 0x0004aa0000000800 */
[C---:B------:R-:W-:Y:S01]  /*fcb0*/  HMMA.16816.F32.BF16 R32, R140.reuse, R154, R32 ;  /* 0x0000009a8c20723c */ /* 0x040fe20000041820 */
[----:B------:R-:W3:Y:S04]  /*fcc0*/  LDL.LU R155, [R1+0x4] ;  /* 0x00000400019b7983 */ /* 0x000ee80000300800 */
[----:B------:R-:W-:Y:S03]  /*fcd0*/  MUFU.EX2 R182, R68 ;  /* 0x0000004400b67308 */ /* 0x000fe60000000800 */
[-C--:B-1----:R-:W-:Y:S07]  /*fce0*/  HMMA.16816.F32.BF16 R36, R140, R52.reuse, R36 ;  /* 0x000000348c24723c */ /* 0x082fee0000041824 */
[----:B------:R-:W-:Y:S01]  /*fcf0*/  MUFU.EX2 R197, R69 ;  /* 0x0000004500c57308 */ /* 0x000fe20000000800 */
[C---:B------:R-:W-:Y:S01]  /*fd00*/  HMMA.16816.F32.BF16 R48, R144.reuse, R52, R48 ;  /* 0x000000349030723c */ /* 0x040fe20000041830 */
[----:B--2---:R-:W1:Y:S06]  /*fd10*/  LDSM.16.MT88.4 R56, [R229+0x1100] ;  /* 0x00110000e538783b */ /* 0x004e6c0000004200 */
[----:B------:R-:W-:Y:S01]  /*fd20*/  F2FP.BF16.PACK_AB R52, R167, R185 ;  /* 0x000000b9a734723e */ /* 0x000fe200000010ff */
[-C--:B------:R-:W-:Y:S01]  /*fd30*/  HMMA.16816.F32.BF16 R40, R144, R54.reuse, R40 ;  /* 0x000000369028723c */ /* 0x080fe20000041828 */
[----:B------:R-:W-:Y:S03]  /*fd40*/  MUFU.EX2 R181, R70 ;  /* 0x0000004600b57308 */ /* 0x000fe60000000800 */
[----:B-----5:R-:W-:Y:S04]  /*fd50*/  F2FP.BF16.PACK_AB R53, R251, R252 ;  /* 0x000000fcfb35723e */ /* 0x020fe800000010ff */
[C---:B------:R-:W-:Y:S03]  /*fd60*/  HMMA.16816.F32.BF16 R116, R140.reuse, R54, R116 ;  /* 0x000000368c74723c */ /* 0x040fe60000041874 */
[----:B------:R2:W-:Y:S04]  /*fd70*/  MUFU.EX2 R196, R71 ;  /* 0x0000004700c47308 */ /* 0x0005e80000000800 */
[----:B------:R-:W-:Y:S01]  /*fd80*/  F2FP.BF16.PACK_AB R54, R224, R225 ;  /* 0x000000e1e036723e */ /* 0x000fe200000010ff */
[-C--:B------:R-:W-:Y:S04]  /*fd90*/  HMMA.16816.F32.BF16 R120, R140, R64.reuse, R120 ;  /* 0x000000408c78723c */ /* 0x080fe80000041878 */
[----:B------:R-:W-:Y:S01]  /*fda0*/  F2FP.BF16.PACK_AB R55, R222, R223 ;  /* 0x000000dfde37723e */ /* 0x000fe200000010ff */
[----:B------:R-:W-:Y:S03]  /*fdb0*/  MUFU.EX2 R180, R72 ;  /* 0x0000004800b47308 */ /* 0x000fe60000000800 */
[C---:B------:R-:W-:Y:S07]  /*fdc0*/  HMMA.16816.F32.BF16 R124, R144.reuse, R64, R124 ;  /* 0x00000040907c723c */ /* 0x040fee000004187c */
[----:B------:R5:W-:Y:S01]  /*fdd0*/  MUFU.EX2 R177, R60 ;  /* 0x0000003c00b17308 */ /* 0x000be20000000800 */
[-C--:B------:R-:W-:Y:S01]  /*fde0*/  HMMA.16816.F32.BF16 R44, R144, R66.reuse, R44 ;  /* 0x00000042902c723c */ /* 0x080fe2000004182c */
[----:B--2---:R-:W-:Y:S06]  /*fdf0*/  LDSM.16.MT88.4 R68, [R230+0x1100] ;  /* 0x00110000e644783b */ /* 0x004fec0000004200 */
[----:B------:R-:W-:Y:S01]  /*fe00*/  MOV R147, R169 ;  /* 0x000000a900937202 */ /* 0x000fe20000000f00 */
[----:B------:R-:W-:Y:S01]  /*fe10*/  HMMA.16816.F32.BF16 R128, R140, R66, R128 ;  /* 0x000000428c80723c */ /* 0x000fe20000041880 */
[----:B------:R2:W2:Y:S01]  /*fe20*/  MUFU.EX2 R198, R61 ;  /* 0x0000003d00c67308 */ /* 0x0004a20000000800 */
[----:B------:R-:W2:Y:S02]  /*fe30*/  LDSM.16.MT88.4 R64, [R232+0x1100] ;  /* 0x00110000e840783b */ /* 0x000ea40000004200 */
[----:B------:R-:W-:Y:S02]  /*fe40*/  MOV R146, R168 ;  /* 0x000000a800927202 */ /* 0x000fe40000000f00 */
[----:B------:R-:W-:Y:S02]  /*fe50*/  MOV R111, R147 ;  /* 0x00000093006f7202 */ /* 0x000fe40000000f00 */
[-C--:B-1----:R-:W-:Y:S03]  /*fe60*/  HMMA.16816.F32.BF16 R4, R52, R56.reuse, R4 ;  /* 0x000000383404723c */ /* 0x082fe60000041804 */
[----:B------:R1:W-:Y:S02]  /*fe70*/  MUFU.EX2 R176, R62 ;  /* 0x0000003e00b07308 */ /* 0x0003e40000000800 */
[----:B-----5:R-:W-:Y:S08]  /*fe80*/  F2FP.BF16.PACK_AB R60, R165, R166 ;  /* 0x000000a6a53c723e */ /* 0x020ff000000010ff */
[----:B------:R5:W5:Y:S01]  /*fe90*/  MUFU.EX2 R183, R63 ;  /* 0x0000003f00b77308 */ /* 0x000b620000000800 */
[----:B--2---:R-:W-:Y:S09]  /*fea0*/  F2FP.BF16.PACK_AB R61, R221, R164 ;  /* 0x000000a4dd3d723e */ /* 0x004ff200000010ff */
[----:B------:R-:W2:Y:S01]  /*feb0*/  MUFU.EX2 R190, R73 ;  /* 0x0000004900be7308 */ /* 0x000ea20000000800 */
[----:B-1----:R-:W-:Y:S09]  /*fec0*/  F2FP.BF16.PACK_AB R62, R216, R215 ;  /* 0x000000d7d83e723e */ /* 0x002ff200000010ff */
[----:B------:R-:W-:Y:S01]  /*fed0*/  MUFU.EX2 R189, R74 ;  /* 0x0000004a00bd7308 */ /* 0x000fe20000000800 */
[----:B-----5:R-:W-:Y:S09]  /*fee0*/  F2FP.BF16.PACK_AB R63, R209, R210 ;  /* 0x000000d2d13f723e */ /* 0x020ff200000010ff */
[----:B------:R1:W5:Y:S01]  /*fef0*/  MUFU.EX2 R188, R75 ;  /* 0x0000004b00bc7308 */ /* 0x0003620000000800 */
[C---:B------:R-:W-:Y:S08]  /*ff00*/  HMMA.16816.F32.BF16 R8, R60.reuse, R56, R8 ;  /* 0x000000383c08723c */ /* 0x040ff00000041808 */
[-C--:B------:R-:W-:Y:S01]  /*ff10*/  HMMA.16816.F32.BF16 R12, R60, R58.reuse, R12 ;  /* 0x0000003a3c0c723c */ /* 0x080fe2000004180c */
[----:B------:R-:W-:Y:S07]  /*ff20*/  MUFU.EX2 R113, R113 ;  /* 0x0000007100717308 */ /* 0x000fee0000000800 */
[C---:B------:R-:W-:Y:S01]  /*ff30*/  HMMA.16816.F32.BF16 R16, R52.reuse, R58, R16 ;  /* 0x0000003a3410723c */ /* 0x040fe20000041810 */
[----:B------:R-:W2:Y:S02]  /*ff40*/  LDSM.16.MT88.4 R56, [R231+0x1100] ;  /* 0x00110000e738783b */ /* 0x000ea40000004200 */
[----:B------:R-:W-:Y:S05]  /*ff50*/  MUFU.EX2 R115, R115 ;  /* 0x0000007300737308 */ /* 0x000fea0000000800 */
[-C--:B------:R-:W-:Y:S01]  /*ff60*/  HMMA.16816.F32.BF16 R20, R52, R64.reuse, R20 ;  /* 0x000000403414723c */ /* 0x080fe20000041814 */
        /* <DEDUP_REMOVED lines=14> */
[----:B------:R-:W-:Y:S01]  /*10050*/  LDSM.16.MT88.4 R68, [R230+0x1900] ;  /* 0x00190000e644783b */ /* 0x000fe20000004200 */
[----:B------:R-:W-:Y:S06]  /*10060*/  MUFU.EX2 R191, R83 ;  /* 0x0000005300bf7308 */ /* 0x000fec0000000800 */
[-C--:B--2---:R-:W-:Y:S04]  /*10070*/  HMMA.16816.F32.BF16 R120, R52, R56.reuse, R120 ;  /* 0x000000383478723c */ /* 0x084fe80000041878 */
[----:B------:R2:W-:Y:S04]  /*10080*/  MUFU.EX2 R83, R76 ;  /* 0x0000004c00537308 */ /* 0x0005e80000000800 */
[C---:B------:R-:W-:Y:S06]  /*10090*/  HMMA.16816.F32.BF16 R124, R60.reuse, R56, R124 ;  /* 0x000000383c7c723c */ /* 0x040fec000004187c */
[----:B------:R-:W1:Y:S01]  /*100a0*/  MUFU.EX2 R82, R77 ;  /* 0x0000004d00527308 */ /* 0x000e620000000800 */
[----:B------:R-:W-:Y:S01]  /*100b0*/  F2FP.BF16.PACK_AB R56, R179, R173 ;  /* 0x000000adb338723e */ /* 0x000fe200000010ff */
[-C--:B------:R-:W-:Y:S01]  /*100c0*/  HMMA.16816.F32.BF16 R44, R60, R58.reuse, R44 ;  /* 0x0000003a3c2c723c */ /* 0x080fe2000004182c */
[----:B------:R-:W2:Y:S03]  /*100d0*/  LDSM.16.MT88.4 R60, [R232+0x1900] ;  /* 0x00190000e83c783b */ /* 0x000ea60000004200 */
[----:B------:R-:W-:Y:S04]  /*100e0*/  F2FP.BF16.PACK_AB R57, R178, R172 ;  /* 0x000000acb239723e */ /* 0x000fe800000010ff */
[----:B------:R-:W-:Y:S01]  /*100f0*/  HMMA.16816.F32.BF16 R128, R52, R58, R128 ;  /* 0x0000003a3480723c */ /* 0x000fe20000041880 */
[----:B------:R-:W2:Y:S06]  /*10100*/  MUFU.EX2 R81, R78 ;  /* 0x0000004e00517308 */ /* 0x000eac0000000800 */
        /* <DEDUP_REMOVED lines=11> */
[-C--:B------:R-:W-:Y:S04]  /*101c0*/  HMMA.16816.F32.BF16 R12, R56, R66.reuse, R12 ;  /* 0x00000042380c723c */ /* 0x080fe8000004180c */
[----:B----4-:R-:W-:Y:S01]  /*101d0*/  FFMA.FTZ R0, R0, R150, R199 ;  /* 0x0000009600007223 */ /* 0x010fe200000100c7 */
[----:B------:R-:W-:Y:S01]  /*101e0*/  MOV R150, R170 ;  /* 0x000000aa00967202 */ /* 0x000fe20000000f00 */
[----:B------:R-:W-:Y:S02]  /*101f0*/  MUFU.EX2 R87, R87 ;  /* 0x0000005700577308 */ /* 0x000fe40000000800 */
[C---:B------:R-:W-:Y:S01]  /*10200*/  HMMA.16816.F32.BF16 R16, R52.reuse, R66, R16 ;  /* 0x000000423410723c */ /* 0x040fe20000041810 */
[----:B------:R-:W1:Y:S03]  /*10210*/  LDSM.16.MT88.4 R64, [R231+0x1900] ;  /* 0x00190000e740783b */ /* 0x000e660000004200 */
[----:B------:R-:W-:Y:S01]  /*10220*/  MOV R109, R150 ;  /* 0x00000096006d7202 */ /* 0x000fe20000000f00 */
[----:B------:R-:W-:Y:S03]  /*10230*/  FADD.FTZ R0, R211, R0 ;  /* 0x00000000d3007221 */ /* 0x000fe60000010000 */
[-C--:B--2---:R-:W-:Y:S01]  /*10240*/  HMMA.16816.F32.BF16 R20, R52, R60.reuse, R20 ;  /* 0x0000003c3414723c */ /* 0x084fe20000041814 */
[----:B------:R-:W-:Y:S03]  /*10250*/  MUFU.EX2 R96, R96 ;  /* 0x0000006000607308 */ /* 0x000fe60000000800 */
[----:B------:R-:W-:Y:S02]  /*10260*/  FADD.FTZ R76, R213, R0 ;  /* 0x00000000d54c7221 */ /* 0x000fe40000010000 */
[----:B---3--:R-:W-:Y:S02]  /*10270*/  FFMA.FTZ R132, R132, R152, R201 ;  /* 0x0000009884847223 */ /* 0x008fe400000100c9 */
[C---:B------:R-:W-:Y:S03]  /*10280*/  HMMA.16816.F32.BF16 R24, R56.reuse, R60, R24 ;  /* 0x0000003c3818723c */ /* 0x040fe60000041818 */
[----:B------:R-:W-:Y:S01]  /*10290*/  MUFU.EX2 R97, R97 ;  /* 0x0000006100617308 */ /* 0x000fe20000000800 */
[----:B------:R-:W-:Y:S04]  /*102a0*/  FFMA.FTZ R133, R133, R153, R200 ;  /* 0x0000009985857223 */ /* 0x000fe800000100c8 */
[-C--:B------:R-:W-:Y:S04]  /*102b0*/  HMMA.16816.F32.BF16 R28, R56, R62.reuse, R28 ;  /* 0x0000003e381c723c */ /* 0x080fe8000004181c */
[----:B------:R-:W-:Y:S01]  /*102c0*/  FFMA.FTZ R134, R134, R155, R202 ;  /* 0x0000009b86867223 */ /* 0x000fe200000100ca */
[----:B------:R-:W-:Y:S01]  /*102d0*/  MOV R202, R151 ;  /* 0x0000009700ca7202 */ /* 0x000fe20000000f00 */
[----:B------:R-:W-:Y:S01]  /*102e0*/  LDSM.16.MT88.4 R152, [R229+0x3100] ;  /* 0x00310000e598783b */ /* 0x000fe20000004200 */
[----:B------:R-:W-:Y:S01]  /*102f0*/  MOV R151, R171 ;  /* 0x000000ab00977202 */ /* 0x000fe20000000f00 */
[C---:B------:R-:W-:Y:S01]  /*10300*/  HMMA.16816.F32.BF16 R32, R52.reuse, R62, R32 ;  /* 0x0000003e3420723c */ /* 0x040fe20000041820 */
[----:B------:R-:W-:Y:S03]  /*10310*/  MUFU.EX2 R98, R98 ;  /* 0x0000006200627308 */ /* 0x000fe60000000800 */
[----:B------:R-:W-:Y:S02]  /*10320*/  MOV R139, R151 ;  /* 0x00000097008b7202 */ /* 0x000fe40000000f00 */
[----:B------:R-:W2:Y:S02]  /*10330*/  LDSM.16.MT88.4 R60, [R229+0x2100] ;  /* 0x00210000e53c783b */ /* 0x000ea40000004200 */
[-C--:B------:R-:W-:Y:S03]  /*10340*/  HMMA.16816.F32.BF16 R36, R52, R68.reuse, R36 ;  /* 0x000000443424723c */ /* 0x080fe60000041824 */
[----:B------:R-:W-:Y:S03]  /*10350*/  MUFU.EX2 R99, R99 ;  /* 0x0000006300637308 */ /* 0x000fe60000000800 */
[----:B------:R-:W-:Y:S02]  /*10360*/  LDSM.16.MT88.4 R168, [R232+0x3100] ;  /* 0x00310000e8a8783b */ /* 0x000fe40000004200 */
[C---:B------:R-:W-:Y:S05]  /*10370*/  HMMA.16816.F32.BF16 R48, R56.reuse, R68, R48 ;  /* 0x000000443830723c */ /* 0x040fea0000041830 */
[----:B------:R-:W-:Y:S03]  /*10380*/  MUFU.EX2 R100, R100 ;  /* 0x0000006400647308 */ /* 0x000fe60000000800 */
[-C--:B------:R-:W-:Y:S07]  /*10390*/  HMMA.16816.F32.BF16 R40, R56, R70.reuse, R40 ;  /* 0x000000463828723c */ /* 0x080fee0000041828 */
[----:B------:R-:W-:Y:S01]  /*103a0*/  MUFU.EX2 R101, R101 ;  /* 0x0000006500657308 */ /* 0x000fe20000000800 */
[C---:B------:R-:W-:Y:S01]  /*103b0*/  HMMA.16816.F32.BF16 R116, R52.reuse, R70, R116 ;  /* 0x000000463474723c */ /* 0x040fe20000041874 */
[----:B------:R-:W3:Y:S07]  /*103c0*/  LDSM.16.MT88.4 R68, [R232+0x2100] ;  /* 0x00210000e844783b */ /* 0x000eee0000004200 */
[-C--:B-1----:R-:W-:Y:S01]  /*103d0*/  HMMA.16816.F32.BF16 R120, R52, R64.reuse, R120 ;  /* 0x000000403478723c */ /* 0x082fe20000041878 */
[----:B------:R-:W-:Y:S07]  /*103e0*/  MUFU.EX2 R102, R102 ;  /* 0x0000006600667308 */ /* 0x000fee0000000800 */
[C---:B------:R-:W-:Y:S03]  /*103f0*/  HMMA.16816.F32.BF16 R124, R56.reuse, R64, R124 ;  /* 0x00000040387c723c */ /* 0x040fe6000004187c */
[----:B------:R-:W-:Y:S05]  /*10400*/  MUFU.EX2 R103, R103 ;  /* 0x0000006700677308 */ /* 0x000fea0000000800 */
[-C--:B------:R-:W-:Y:S05]  /*10410*/  HMMA.16816.F32.BF16 R44, R56, R66.reuse, R44 ;  /* 0x00000042382c723c */ /* 0x080fea000004182c */
[----:B------:R-:W-:Y:S02]  /*10420*/  MUFU.EX2 R112, R112 ;  /* 0x0000007000707308 */ /* 0x000fe40000000800 */
[----:B------:R-:W-:Y:S01]  /*10430*/  F2FP.BF16.PACK_AB R56, R190, R180 ;  /* 0x000000b4be38723e */ /* 0x000fe200000010ff */
[----:B------:R-:W-:Y:S01]  /*10440*/  HMMA.16816.F32.BF16 R128, R52, R66, R128 ;  /* 0x000000423480723c */ /* 0x000fe20000041880 */
[----:B------:R-:W1:Y:S03]  /*10450*/  LDSM.16.MT88.4 R64, [R231+0x2100] ;  /* 0x00210000e740783b */ /* 0x000e660000004200 */
[----:B-----5:R-:W-:Y:S02]  /*10460*/  F2FP.BF16.PACK_AB R57, R188, R189 ;  /* 0x000000bdbc39723e */ /* 0x020fe400000010ff */
[----:B------:R-:W-:Y:S01]  /*10470*/  F2FP.BF16.PACK_AB R58, R82, R83 ;  /* 0x00000053523a723e */ /* 0x000fe200000010ff */
[----:B------:R-:W-:Y:S01]  /*10480*/  MUFU.EX2 R114, R114 ;  /* 0x0000007200727308 */ /* 0x000fe20000000800 */
[----:B------:R-:W-:Y:S04]  /*10490*/  F2FP.BF16.PACK_AB R52, R197, R182 ;  /* 0x000000b6c534723e */ /* 0x000fe800000010ff */
[----:B------:R-:W-:Y:S02]  /*104a0*/  F2FP.BF16.PACK_AB R53, R196, R181 ;  /* 0x000000b5c435723e */ /* 0x000fe400000010ff */
[----:B------:R-:W-:Y:S02]  /*104b0*/  F2FP.BF16.PACK_AB R54, R194, R195 ;  /* 0x000000c3c236723e */ /* 0x000fe400000010ff */
[----:B------:R-:W-:Y:S01]  /*104c0*/  F2FP.BF16.PACK_AB R55, R191, R193 ;  /* 0x000000c1bf37723e */ /* 0x000fe200000010ff */
[----:B------:R-:W-:Y:S01]  /*104d0*/  MUFU.EX2 R107, R107 ;  /* 0x0000006b006b7308 */ /* 0x000fe20000000800 */
[----:B------:R-:W-:Y:S05]  /*104e0*/  F2FP.BF16.PACK_AB R59, R80, R81 ;  /* 0x00000051503b723e */ /* 0x000fea00000010ff */
[-C--:B--2---:R-:W-:Y:S04]  /*104f0*/  HMMA.16816.F32.BF16 R4, R52, R60.reuse, R4 ;  /* 0x0000003c3404723c */ /* 0x084fe80000041804 */
[----:B------:R-:W-:Y:S04]  /*10500*/  MUFU.EX2 R108, R108 ;  /* 0x0000006c006c7308 */ /* 0x000fe80000000800 */
[C---:B------:R-:W-:Y:S06]  /*10510*/  HMMA.16816.F32.BF16 R8, R56.reuse, R60, R8 ;  /* 0x0000003c3808723c */ /* 0x040fec0000041808 */
[----:B------:R-:W-:Y:S02]  /*10520*/  MUFU.EX2 R110, R110 ;  /* 0x0000006e006e7308 */ /* 0x000fe40000000800 */
[-C--:B------:R-:W-:Y:S08]  /*10530*/  HMMA.16816.F32.BF16 R12, R56, R62.reuse, R12 ;  /* 0x0000003e380c723c */ /* 0x080ff0000004180c */
[C---:B------:R-:W-:Y:S01]  /*10540*/  HMMA.16816.F32.BF16 R16, R52.reuse, R62, R16 ;  /* 0x0000003e3410723c */ /* 0x040fe20000041810 */
[----:B------:R-:W2:Y:S01]  /*10550*/  LDSM.16.MT88.4 R60, [R229+0x2900] ;  /* 0x00290000e53c783b */ /* 0x000ea20000004200 */
[----:B------:R-:W-:Y:S06]  /*10560*/  MUFU.EX2 R88, R88 ;  /* 0x0000005800587308 */ /* 0x000fec0000000800 */
[-C--:B---3--:R-:W-:Y:S04]  /*10570*/  HMMA.16816.F32.BF16 R20, R52, R68.reuse, R20 ;  /* 0x000000443414723c */ /* 0x088fe80000041814 */
[----:B------:R-:W-:Y:S04]  /*10580*/  MUFU.EX2 R89, R89 ;  /* 0x0000005900597308 */ /* 0x000fe80000000800 */
[C---:B------:R-:W-:Y:S06]  /*10590*/  HMMA.16816.F32.BF16 R24, R56.reuse, R68, R24 ;  /* 0x000000443818723c */ /* 0x040fec0000041818 */
[----:B------:R-:W-:Y:S02]  /*105a0*/  MUFU.EX2 R90, R90 ;  /* 0x0000005a005a7308 */ /* 0x000fe40000000800 */
[-C--:B------:R-:W-:Y:S08]  /*105b0*/  HMMA.16816.F32.BF16 R28, R56, R70.reuse, R28 ;  /* 0x00000046381c723c */ /* 0x080ff0000004181c */
[C---:B------:R-:W-:Y:S01]  /*105c0*/  HMMA.16816.F32.BF16 R32, R52.reuse, R70, R32 ;  /* 0x000000463420723c */ /* 0x040fe20000041820 */
[----:B------:R-:W3:Y:S01]  /*105d0*/  LDSM.16.MT88.4 R68, [R232+0x2900] ;  /* 0x00290000e844783b */ /* 0x000ee20000004200 */
[----:B------:R-:W-:Y:S06]  /*105e0*/  MUFU.EX2 R91, R91 ;  /* 0x0000005b005b7308 */ /* 0x000fec0000000800 */
[-C--:B------:R-:W-:Y:S04]  /*105f0*/  HMMA.16816.F32.BF16 R36, R52, R72.reuse, R36 ;  /* 0x000000483424723c */ /* 0x080fe80000041824 */
[----:B------:R-:W-:Y:S04]  /*10600*/  MUFU.EX2 R92, R92 ;  /* 0x0000005c005c7308 */ /* 0x000fe80000000800 */
[C---:B------:R-:W-:Y:S06]  /*10610*/  HMMA.16816.F32.BF16 R48, R56.reuse, R72, R48 ;  /* 0x000000483830723c */ /* 0x040fec0000041830 */
[----:B------:R-:W4:Y:S02]  /*10620*/  MUFU.EX2 R93, R93 ;  /* 0x0000005d005d7308 */ /* 0x000f240000000800 */
[-C--:B------:R-:W-:Y:S08]  /*10630*/  HMMA.16816.F32.BF16 R40, R56, R74.reuse, R40 ;  /* 0x0000004a3828723c */ /* 0x080ff00000041828 */
[C---:B------:R-:W-:Y:S01]  /*10640*/  HMMA.16816.F32.BF16 R116, R52.reuse, R74, R116 ;  /* 0x0000004a3474723c */ /* 0x040fe20000041874 */
[----:B------:R-:W5:Y:S01]  /*10650*/  LDSM.16.MT88.4 R72, [R230+0x2900] ;  /* 0x00290000e648783b */ /* 0x000f620000004200 */
[----:B------:R-:W-:Y:S06]  /*10660*/  MUFU.EX2 R94, R94 ;  /* 0x0000005e005e7308 */ /* 0x000fec0000000800 */
[-C--:B-1----:R-:W-:Y:S04]  /*10670*/  HMMA.16816.F32.BF16 R120, R52, R64.reuse, R120 ;  /* 0x000000403478723c */ /* 0x082fe80000041878 */
[----:B------:R-:W1:Y:S04]  /*10680*/  MUFU.EX2 R95, R95 ;  /* 0x0000005f005f7308 */ /* 0x000e680000000800 */
[C---:B------:R-:W-:Y:S06]  /*10690*/  HMMA.16816.F32.BF16 R124, R56.reuse, R64, R124 ;  /* 0x00000040387c723c */ /* 0x040fec000004187c */
[----:B------:R-:W-:Y:S01]  /*106a0*/  MUFU.EX2 R104, R104 ;  /* 0x0000006800687308 */ /* 0x000fe20000000800 */
[----:B------:R-:W-:Y:S01]  /*106b0*/  FADD.FTZ R64, R217, R134 ;  /* 0x00000086d9407221 */ /* 0x000fe20000010000 */
[-C--:B------:R-:W-:Y:S04]  /*106c0*/  HMMA.16816.F32.BF16 R44, R56, R66.reuse, R44 ;  /* 0x00000042382c723c */ /* 0x080fe8000004182c */
[----:B------:R-:W-:Y:S03]  /*106d0*/  FADD.FTZ R79, R220, R64 ;  /* 0x00000040dc4f7221 */ /* 0x000fe60000010000 */
[----:B----4-:R-:W-:Y:S01]  /*106e0*/  F2FP.BF16.PACK_AB R58, R93, R92 ;  /* 0x0000005c5d3a723e */ /* 0x010fe200000010ff */
[----:B------:R-:W-:Y:S01]  /*106f0*/  HMMA.16816.F32.BF16 R128, R52, R66, R128 ;  /* 0x000000423480723c */ /* 0x000fe20000041880 */
[----:B------:R-:W4:Y:S01]  /*10700*/  LDSM.16.MT88.4 R64, [R231+0x2900] ;  /* 0x00290000e740783b */ /* 0x000f220000004200 */
[----:B------:R-:W-:Y:S02]  /*10710*/  MUFU.EX2 R105, R105 ;  /* 0x0000006900697308 */ /* 0x000fe40000000800 */
[----:B------:R-:W-:Y:S01]  /*10720*/  FADD.FTZ R56, R214, R132 ;  /* 0x00000084d6387221 */ /* 0x000fe20000010000 */
[----:B-1----:R-:W-:Y:S01]  /*10730*/  F2FP.BF16.PACK_AB R59, R95, R94 ;  /* 0x0000005e5f3b723e */ /* 0x002fe200000010ff */
[----:B------:R-:W-:Y:S01]  /*10740*/  FADD.FTZ R57, R212, R133 ;  /* 0x00000085d4397221 */ /* 0x000fe20000010000 */
[----:B------:R-:W-:Y:S01]  /*10750*/  F2FP.BF16.PACK_AB R52, R85, R84 ;  /* 0x000000545534723e */ /* 0x000fe200000010ff */
[----:B------:R-:W-:Y:S01]  /*10760*/  FADD.FTZ R78, R219, R56 ;  /* 0x00000038db4e7221 */ /* 0x000fe20000010000 */
[----:B------:R-:W-:Y:S03]  /*10770*/  F2FP.BF16.PACK_AB R53, R87, R86 ;  /* 0x000000565735723e */ /* 0x000fe600000010ff */
[----:B------:R-:W-:Y:S01]  /*10780*/  F2FP.BF16.PACK_AB R54, R97, R96 ;  /* 0x000000606136723e */ /* 0x000fe200000010ff */
[----:B------:R-:W-:Y:S01]  /*10790*/  FADD.FTZ R77, R218, R57 ;  /* 0x00000039da4d7221 */ /* 0x000fe20000010000 */
[----:B------:R-:W-:Y:S01]  /*107a0*/  F2FP.BF16.PACK_AB R55, R99, R98 ;  /* 0x000000626337723e */ /* 0x000fe200000010ff */
[----:B------:R-:W1:Y:S01]  /*107b0*/  MUFU.EX2 R106, R106 ;  /* 0x0000006a006a7308 */ /* 0x000e620000000800 */
[----:B------:R-:W-:Y:S01]  /*107c0*/  F2FP.BF16.PACK_AB R56, R89, R88 ;  /* 0x000000585938723e */ /* 0x000fe200000010ff */
[----:B------:R-:W-:Y:S01]  /*107d0*/  FADD.FTZ R0, R146, R79 ;  /* 0x0000004f92007221 */ /* 0x000fe20000010000 */
[----:B------:R-:W-:Y:S02]  /*107e0*/  F2FP.BF16.PACK_AB R57, R91, R90 ;  /* 0x0000005a5b39723e */ /* 0x000fe400000010ff */
[----:B------:R-:W-:Y:S01]  /*107f0*/  MOV R133, R135 ;  /* 0x0000008700857202 */ /* 0x000fe20000000f00 */
[-C--:B--2---:R-:W-:Y:S03]  /*10800*/  HMMA.16816.F32.BF16 R4, R52, R60.reuse, R4 ;  /* 0x0000003c3404723c */ /* 0x084fe60000041804 */
[----:B------:R-:W-:Y:S01]  /*10810*/  FADD.FTZ R0, R186, R0 ;  /* 0x00000000ba007221 */ /* 0x000fe20000010000 */
[----:B------:R-:W-:Y:S03]  /*10820*/  F2FP.BF16.PACK_AB R186, R138, R108 ;  /* 0x0000006c8aba723e */ /* 0x000fe600000010ff */
[----:B------:R-:W-:Y:S01]  /*10830*/  FADD.FTZ R0, R202, R0 ;  /* 0x00000000ca007221 */ /* 0x000fe20000010000 */
[C---:B------:R-:W-:Y:S01]  /*10840*/  HMMA.16816.F32.BF16 R8, R56.reuse, R60, R8 ;  /* 0x0000003c3808723c */ /* 0x040fe20000041808 */
[----:B------:R2:W2:Y:S07]  /*10850*/  MUFU.EX2 R60, R3 ;  /* 0x00000003003c7308 */ /* 0x0004ae0000000800 */
[-C--:B------:R-:W-:Y:S04]  /*10860*/  HMMA.16816.F32.BF16 R12, R56, R62.reuse, R12 ;  /* 0x0000003e380c723c */ /* 0x080fe8000004180c */
[----:B-1----:R-:W-:Y:S04]  /*10870*/  F2FP.BF16.PACK_AB R185, R107, R106 ;  /* 0x0000006a6bb9723e */ /* 0x002fe800000010ff */
[C---:B------:R-:W-:Y:S08]  /*10880*/  HMMA.16816.F32.BF16 R16, R52.reuse, R62, R16 ;  /* 0x0000003e3410723c */ /* 0x040ff00000041810 */
[-C--:B---3--:R-:W-:Y:S04]  /*10890*/  HMMA.16816.F32.BF16 R20, R52, R68.reuse, R20 ;  /* 0x000000443414723c */ /* 0x088fe80000041814 */
[----:B--2---:R-:W-:Y:S01]  /*108a0*/  FADD.FTZ R3, R187, R76 ;  /* 0x0000004cbb037221 */ /* 0x004fe20000010000 */
[----:B------:R-:W-:Y:S03]  /*108b0*/  F2FP.BF16.PACK_AB R187, R60, R110 ;  /* 0x0000006e3cbb723e */ /* 0x000fe600000010ff */
[C---:B------:R-:W-:Y:S08]  /*108c0*/  HMMA.16816.F32.BF16 R24, R56.reuse, R68, R24 ;  /* 0x000000443818723c */ /* 0x040ff00000041818 */
[-C--:B------:R-:W-:Y:S08]  /*108d0*/  HMMA.16816.F32.BF16 R28, R56, R70.reuse, R28 ;  /* 0x00000046381c723c */ /* 0x080ff0000004181c */
[C---:B------:R-:W-:Y:S07]  /*108e0*/  HMMA.16816.F32.BF16 R32, R52.reuse, R70, R32 ;  /* 0x000000463420723c */ /* 0x040fee0000041820 */
[----:B------:R-:W-:Y:S01]  /*108f0*/  MOV R70, R2 ;  /* 0x0000000200467202 */ /* 0x000fe20000000f00 */
[-C--:B-----5:R-:W-:Y:S08]  /*10900*/  HMMA.16816.F32.BF16 R36, R52, R72.reuse, R36 ;  /* 0x000000483424723c */ /* 0x0a0ff00000041824 */
[C---:B------:R-:W-:Y:S08]  /*10910*/  HMMA.16816.F32.BF16 R48, R56.reuse, R72, R48 ;  /* 0x000000483830723c */ /* 0x040ff00000041830 */
[-C--:B------:R-:W-:Y:S08]  /*10920*/  HMMA.16816.F32.BF16 R40, R56, R74.reuse, R40 ;  /* 0x0000004a3828723c */ /* 0x080ff00000041828 */
[C---:B------:R-:W-:Y:S08]  /*10930*/  HMMA.16816.F32.BF16 R116, R52.reuse, R74, R116 ;  /* 0x0000004a3474723c */ /* 0x040ff00000041874 */
[-C--:B----4-:R-:W-:Y:S08]  /*10940*/  HMMA.16816.F32.BF16 R120, R52, R64.reuse, R120 ;  /* 0x000000403478723c */ /* 0x090ff00000041878 */
[C---:B------:R-:W-:Y:S08]  /*10950*/  HMMA.16816.F32.BF16 R124, R56.reuse, R64, R124 ;  /* 0x00000040387c723c */ /* 0x040ff0000004187c */
[-C--:B------:R-:W-:Y:S07]  /*10960*/  HMMA.16816.F32.BF16 R44, R56, R66.reuse, R44 ;  /* 0x00000042382c723c */ /* 0x080fee000004182c */
[----:B------:R-:W-:Y:S01]  /*10970*/  FADD.FTZ R57, R148, R78 ;  /* 0x0000004e94397221 */ /* 0x000fe20000010000 */
[----:B------:R-:W-:Y:S04]  /*10980*/  HMMA.16816.F32.BF16 R128, R52, R66, R128 ;  /* 0x000000423480723c */ /* 0x000fe80000041880 */
[----:B------:R-:W-:Y:S01]  /*10990*/  FADD.FTZ R58, R184, R57 ;  /* 0x00000039b83a7221 */ /* 0x000fe20000010000 */
[----:B------:R-:W-:Y:S01]  /*109a0*/  F2FP.BF16.PACK_AB R184, R105, R104 ;  /* 0x0000006869b8723e */ /* 0x000fe200000010ff */
[----:B------:R-:W-:Y:S01]  /*109b0*/  FADD.FTZ R56, R149, R77 ;  /* 0x0000004d95387221 */ /* 0x000fe20000010000 */
[----:B------:R-:W-:Y:S02]  /*109c0*/  F2FP.BF16.PACK_AB R52, R101, R100 ;  /* 0x000000646534723e */ /* 0x000fe400000010ff */
[----:B------:R-:W-:Y:S03]  /*109d0*/  F2FP.BF16.PACK_AB R53, R103, R102 ;  /* 0x000000666735723e */ /* 0x000fe600000010ff */
[----:B------:R-:W-:Y:S01]  /*109e0*/  FADD.FTZ R57, R227, R56 ;  /* 0x00000038e3397221 */ /* 0x000fe20000010000 */
[----:B------:R-:W-:Y:S01]  /*109f0*/  F2FP.BF16.PACK_AB R54, R113, R112 ;  /* 0x000000707136723e */ /* 0x000fe200000010ff */
[----:B------:R-:W-:Y:S01]  /*10a00*/  FADD.FTZ R56, R226, R3 ;  /* 0x00000003e2387221 */ /* 0x000fe20000010000 */
[----:B------:R-:W-:Y:S01]  /*10a10*/  F2FP.BF16.PACK_AB R55, R115, R114 ;  /* 0x000000727337723e */ /* 0x000fe200000010ff */
[----:B------:R-:W-:Y:S04]  /*10a20*/  FADD.FTZ R3, R158, R57 ;  /* 0x000000399e037221 */ /* 0x000fe80000010000 */
[----:B------:R-:W-:Y:S02]  /*10a30*/  FADD.FTZ R3, R109, R3 ;  /* 0x000000036d037221 */ /* 0x000fe40000010000 */
        /* <DEDUP_REMOVED lines=107> */
[----:B------:R-:W-:Y:S01]  /*110f0*/  MOV R138, R2 ;  /* 0x00000002008a7202 */ /* 0x000fe20000000f00 */
[----:B------:R-:W-:Y:S01]  /*11100*/  FADD.FTZ R0, R60, R0 ;  /* 0x000000003c007221 */ /* 0x000fe20000010000 */
[----:B------:R-:W-:Y:S04]  /*11110*/  STL [R1+0x8], R4 ;  /* 0x0000080401007387 */ /* 0x000fe80000100800 */
[----:B------:R1:W-:Y:S04]  /*11120*/  STL [R1+0x10], R3 ;  /* 0x0000100301007387 */ /* 0x0003e80000100800 */
[----:B------:R2:W-:Y:S01]  /*11130*/  STL [R1+0xc], R0 ;  /* 0x00000c0001007387 */ /* 0x0005e20000100800 */
[----:B-1----:R-:W-:Y:S02]  /*11140*/  MOV R3, R136 ;  /* 0x0000008800037202 */ /* 0x002fe40000000f00 */
[----:B--2---:R-:W-:Y:S01]  /*11150*/  MOV R0, R137 ;  /* 0x0000008900007202 */ /* 0x004fe20000000f00 */
[----:B------:R-:W-:-:S05]  /*11160*/  @P0 BRA `(.L_x_1462) ;  /* 0xffffc20000000947 */ /* 0x000fca000383ffff */
.L_x_1461:
[----:B------:R-:W4:Y:S04]  /*11170*/  LDL.LU R6, [R1+0x4] ;  /* 0x0000040001067983 */ /* 0x000f280000300800 */
[----:B--2---:R-:W2:Y:S04]  /*11180*/  LDL.LU R9, [R1+0x8] ;  /* 0x0000080001097983 */ /* 0x004ea80000300800 */
[----:B---3--:R-:W3:Y:S04]  /*11190*/  LDL.LU R8, [R1+0x10] ;  /* 0x0000100001087983 */ /* 0x008ee80000300800 */
[----:B------:R-:W3:Y:S01]  /*111a0*/  LDL.LU R2, [R1+0xc] ;  /* 0x00000c0001027983 */ /* 0x000ee20000300800 */
[----:B------:R-:W-:-:S02]  /*111b0*/  MOV R36, 0xff800000 ;  /* 0xff80000000247802 */ /* 0x000fc40000000f00 */
[----:B------:R-:W-:Y:S02]  /*111c0*/  MOV R37, 0xff800000 ;  /* 0xff80000000257802 */ /* 0x000fe40000000f00 */
[----:B------:R-:W-:Y:S02]  /*111d0*/  MOV R38, 0xff800000 ;  /* 0xff80000000267802 */ /* 0x000fe40000000f00 */
[----:B------:R-:W-:Y:S02]  /*111e0*/  MOV R39, 0xff800000 ;  /* 0xff80000000277802 */ /* 0x000fe40000000f00 */
[----:B------:R-:W-:Y:S01]  /*111f0*/  PLOP3.LUT P4, PT, PT, PT, PT, 0x8, 0x0 ;  /* 0x000000000000781c */ /* 0x000fe20003f8e170 */
[----:B----4-:R-:W1:Y:S04]  /*11200*/  SHFL.BFLY PT, R4, R6, 0x2, 0x1f ;  /* 0x0c401f0006047f89 */ /* 0x010e6800000e0000 */
[----:B--2---:R-:W2:Y:S04]  /*11210*/  SHFL.BFLY PT, R5, R9, 0x2, 0x1f ;  /* 0x0c401f0009057f89 */ /* 0x004ea800000e0000 */
[----:B---3--:R-:W3:Y:S01]  /*11220*/  SHFL.BFLY PT, R7, R2, 0x2, 0x1f ;  /* 0x0c401f0002077f89 */ /* 0x008ee200000e0000 */
[----:B-1----:R-:W-:-:S03]  /*11230*/  FADD.FTZ R4, R4, R6 ;  /* 0x0000000604047221 */ /* 0x002fc60000010000 */
[----:B------:R-:W1:Y:S01]  /*11240*/  SHFL.BFLY PT, R6, R8, 0x2, 0x1f ;  /* 0x0c401f0008067f89 */ /* 0x000e6200000e0000 */
[----:B--2---:R-:W-:-:S03]  /*11250*/  FADD.FTZ R5, R5, R9 ;  /* 0x0000000905057221 */ /* 0x004fc60000010000 */
[----:B------:R-:W2:Y:S04]  /*11260*/  SHFL.BFLY PT, R0, R4, 0x1, 0x1f ;  /* 0x0c201f0004007f89 */ /* 0x000ea800000e0000 */
[----:B------:R-:W4:Y:S01]  /*11270*/  SHFL.BFLY PT, R3, R5, 0x1, 0x1f ;  /* 0x0c201f0005037f89 */ /* 0x000f2200000e0000 */
[----:B---3--:R-:W-:Y:S02]  /*11280*/  FADD.FTZ R7, R7, R2 ;  /* 0x0000000207077221 */ /* 0x008fe40000010000 */
[----:B-1----:R-:W-:-:S03]  /*11290*/  FADD.FTZ R6, R6, R8 ;  /* 0x0000000806067221 */ /* 0x002fc60000010000 */
[----:B------:R-:W1:Y:S01]  /*112a0*/  SHFL.BFLY PT, R8, R7, 0x1, 0x1f ;  /* 0x0c201f0007087f89 */ /* 0x000e6200000e0000 */
[----:B--2---:R-:W-:Y:S01]  /*112b0*/  FADD.FTZ R4, R4, R0 ;  /* 0x0000000004047221 */ /* 0x004fe20000010000 */
[----:B------:R-:W-:Y:S02]  /*112c0*/  MOV R0, RZ ;  /* 0x000000ff00007202 */ /* 0x000fe40000000f00 */
[----:B------:R-:W2:Y:S01]  /*112d0*/  SHFL.BFLY PT, R2, R6, 0x1, 0x1f ;  /* 0x0c201f0006027f89 */ /* 0x000ea200000e0000 */
[----:B----4-:R-:W-:Y:S01]  /*112e0*/  FADD.FTZ R5, R5, R3 ;  /* 0x0000000305057221 */ /* 0x010fe20000010000 */
[----:B------:R-:W-:-:S04]  /*112f0*/  FSETP.NE.FTZ.AND P3, PT, R4, RZ, PT ;  /* 0x000000ff0400720b */ /* 0x000fc80003f75000 */
[----:B------:R-:W-:-:S09]  /*11300*/  FSETP.NE.FTZ.AND P2, PT, R5, RZ, PT ;  /* 0x000000ff0500720b */ /* 0x000fd20003f55000 */
[----:B------:R-:W3:Y:S01]  /*11310*/  @P3 MUFU.RCP R0, R4 ;  /* 0x0000000400003308 */ /* 0x000ee20000001000 */
[----:B-1----:R-:W-:Y:S02]  /*11320*/  FADD.FTZ R7, R8, R7 ;  /* 0x0000000708077221 */ /* 0x002fe40000010000 */
[----:B--2---:R-:W-:-:S03]  /*11330*/  FADD.FTZ R6, R6, R2 ;  /* 0x0000000206067221 */ /* 0x004fc60000010000 */
[----:B------:R-:W-:Y:S01]  /*11340*/  FSETP.NE.FTZ.AND P0, PT, R7, RZ, PT ;  /* 0x000000ff0700720b */ /* 0x000fe20003f15000 */
[----:B------:R-:W-:Y:S01]  /*11350*/  CS2R R2, SRZ ;  /* 0x0000000000027805 */ /* 0x000fe2000001ff00 */
[----:B------:R-:W-:Y:S01]  /*11360*/  @P2 MUFU.LG2 R8, R5 ;  /* 0x0000000500082308 */ /* 0x000fe20000000c00 */
[----:B------:R-:W-:Y:S01]  /*11370*/  FSETP.NE.FTZ.AND P1, PT, R6, RZ, PT ;  /* 0x000000ff0600720b */ /* 0x000fe20003f35000 */
[C---:B---3--:R-:W-:Y:S02]  /*11380*/  FMUL.FTZ R140, R0.reuse, R140 ;  /* 0x0000008c008c7220 */ /* 0x048fe40000410000 */
[----:B------:R-:W-:-:S04]  /*11390*/  FMUL.FTZ R141, R0, R141 ;  /* 0x0000008d008d7220 */ /* 0x000fc80000410000 */
[----:B------:R-:W-:Y:S01]  /*113a0*/  @P2 MUFU.RCP R3, R5 ;  /* 0x0000000500032308 */ /* 0x000fe20000001000 */
[C---:B------:R-:W-:Y:S02]  /*113b0*/  FMUL.FTZ R152, R0.reuse, R152 ;  /* 0x0000009800987220 */ /* 0x040fe40000410000 */
[C---:B------:R-:W-:Y:S02]  /*113c0*/  FMUL.FTZ R26, R0.reuse, R153 ;  /* 0x00000099001a7220 */ /* 0x040fe40000410000 */
[C---:B------:R-:W-:Y:S02]  /*113d0*/  FMUL.FTZ R156, R0.reuse, R156 ;  /* 0x0000009c009c7220 */ /* 0x040fe40000410000 */
[C---:B------:R-:W-:Y:S01]  /*113e0*/  FMUL.FTZ R30, R0.reuse, R157 ;  /* 0x0000009d001e7220 */ /* 0x040fe20000410000 */
[----:B------:R-:W1:Y:S01]  /*113f0*/  @P1 MUFU.RCP R2, R6 ;  /* 0x0000000600021308 */ /* 0x000e620000001000 */
        /* <DEDUP_REMOVED lines=11> */
[----:B------:R-:W-:Y:S01]  /*114b0*/  FMUL.FTZ R129, R0, R129 ;  /* 0x0000008100817220 */ /* 0x000fe20000410000 */
[----:B------:R-:W-:Y:S01]  /*114c0*/  MOV R0, RZ ;  /* 0x000000ff00007202 */ /* 0x000fe20000000f00 */
[C---:B-1----:R-:W-:Y:S02]  /*114d0*/  FMUL.FTZ R144, R2.reuse, R144 ;  /* 0x0000009002907220 */ /* 0x042fe40000410000 */
[C---:B------:R-:W-:Y:S01]  /*114e0*/  FMUL.FTZ R33, R2.reuse, R145 ;  /* 0x0000009102217220 */ /* 0x040fe20000410000 */
        /* <DEDUP_REMOVED lines=64> */
.L_x_1441:
        /* <DEDUP_REMOVED lines=135> */
.L_x_1466:
        /* <DEDUP_REMOVED lines=194> */
.L_x_1465:
        /* <DEDUP_REMOVED lines=31> */
.L_x_1467:
        /* <DEDUP_REMOVED lines=43> */
.L_x_1469:
[----:B------:R-:W-:Y:S05]  /*13220*/  BSYNC B0 ;  /* 0x0000000000007941 */ /* 0x000fea0003800000 */
.L_x_1468:
        /* <DEDUP_REMOVED lines=107> */
.L_x_1470:
        /* <DEDUP_REMOVED lines=10> */
.L_x_1616:


//--------------------- .text._ZN7cutlass13device_kernelIN5flash19enable_sm80_to_sm89INS1_16FlashAttnFwdSm80INS1_25CollectiveMainloopFwdSm80ILi4ELi1ELb0EN4cute5tupleIJNS5_1CILi128EEENS7_ILi112EEENS7_ILi64EEEEEELi64ENS_10bfloat16_tEfNS_4arch4Sm80ELb1ELb0ELb0ELb1ELb1ELb1ELb1ELb0EEENS1_21CollectiveEpilogueFwdINS6_IJS8_SA_S9_EEENS6_IJNS7_ILi1EEESI_SI_EEESC_SE_Li128ELb1ELb1ELb0ELb0EEENS1_19SingleTileSchedulerILb1ELb0ELb1ELi128EEEEEEEEEvNT_6ParamsE --------------------------
	.section	.text._ZN7cutlass13device_kernelIN5flash19enable_sm80_to_sm89INS1_16FlashAttnFwdSm80INS1_25CollectiveMainloopFwdSm80ILi4ELi1ELb0EN4cute5tupleIJNS5_1CILi128EEENS7_ILi112EEENS7_ILi64EEEEEELi64ENS_10bfloat16_tEfNS_4arch4Sm80ELb1ELb0ELb0ELb1ELb1ELb1ELb1ELb0EEENS1_21CollectiveEpilogueFwdINS6_IJS8_SA_S9_EEENS6_IJNS7_ILi1EEESI_SI_EEESC_SE_Li128ELb1ELb1ELb0ELb0EEENS1_19SingleTileSchedulerILb1ELb0ELb1ELi128EEEEEEEEEvNT_6ParamsE,"ax",@progbits
	.sectioninfo	@"SHI_REGISTERS=255"
	.align	128
.text._ZN7cutlass13device_kernelIN5flash19enable_sm80_to_sm89INS1_16FlashAttnFwdSm80INS1_25CollectiveMainloopFwdSm80ILi4ELi1ELb0EN4cute5tupleIJNS5_1CILi128EEENS7_ILi112EEENS7_ILi64EEEEEELi64ENS_10bfloat16_tEfNS_4arch4Sm80ELb1ELb0ELb0ELb1ELb1ELb1ELb1ELb0EEENS1_21CollectiveEpilogueFwdINS6_IJS8_SA_S9_EEENS6_IJNS7_ILi1EEESI_SI_EEESC_SE_Li128ELb1ELb1ELb0ELb0EEENS1_19SingleTileSchedulerILb1ELb0ELb1ELi128EEEEEEEEEvNT_6ParamsE:
        .type           _ZN7cutlass13device_kernelIN5flash19enable_sm80_to_sm89INS1_16FlashAttnFwdSm80INS1_25CollectiveMainloopFwdSm80ILi4ELi1ELb0EN4cute5tupleIJNS5_1CILi128EEENS7_ILi112EEENS7_ILi64EEEEEELi64ENS_10bfloat16_tEfNS_4arch4Sm80ELb1ELb0ELb0ELb1ELb1ELb1ELb1ELb0EEENS1_21CollectiveEpilogueFwdINS6_IJS8_SA_S9_EEENS6_IJNS7_ILi1EEESI_SI_EEESC_SE_Li128ELb1ELb1ELb0ELb0EEENS1_19SingleTileSchedulerILb1ELb0ELb1ELi128EEEEEEEEEvNT_6ParamsE,@function
        .size           _ZN7cutlass13device_kernelIN5flash19enable_sm80_to_sm89INS1_16FlashAttnFwdSm80INS1_25CollectiveMainloopFwdSm80ILi4ELi1ELb0EN4cute5tupleIJNS5_1CILi128EEENS7_ILi112EEENS7_ILi64EEEEEELi64ENS_10bfloat16_tEfNS_4arch4Sm80ELb1ELb0ELb0ELb1ELb1ELb1ELb1ELb0EEENS1_21CollectiveEpilogueFwdINS6_IJS8_SA_S9_EEENS6_IJNS7_ILi1EEESI_SI_EEESC_SE_Li128ELb1ELb1ELb0ELb0EEENS1_19SingleTileSchedulerILb1ELb0ELb1ELi128EEEEEEEEEvNT_6ParamsE,(.L_x_1617 - _ZN7cutlass13device_kernelIN5flash19enable_sm80_to_sm89INS1_16FlashAttnFwdSm80INS1_25CollectiveMainloopFwdSm80ILi4ELi1ELb0EN4cute5tupleIJNS5_1CILi128EEENS7_ILi112EEENS7_ILi64EEEEEELi64ENS_10bfloat16_tEfNS_4arch4Sm80ELb1ELb0ELb0ELb1ELb1ELb1ELb1ELb0EEENS1_21CollectiveEpilogueFwdINS6_IJS8_SA_S9_EEENS6_IJNS7_ILi1EEESI_SI_EEESC_SE_Li128ELb1ELb1ELb0ELb0EEENS1_19SingleTileSchedulerILb1ELb0ELb1ELi128EEEEEEEEEvNT_6ParamsE)
        .other          _ZN7cutlass13device_kernelIN5flash19enable_sm80_to_sm89INS1_16FlashAttnFwdSm80INS1_25CollectiveMainloopFwdSm80ILi4ELi1ELb0EN4cute5tupleIJNS5_1CILi128EEENS7_ILi112EEENS7_ILi64EEEEEELi64ENS_10bfloat16_tEfNS_4arch4Sm80ELb1ELb0ELb0ELb1ELb1ELb1ELb1ELb0EEENS1_21CollectiveEpilogueFwdINS6_IJS8_SA_S9_EEENS6_IJNS7_ILi1EEESI_SI_EEESC_SE_Li128ELb1ELb1ELb0ELb0EEENS1_19SingleTileSchedulerILb1ELb0ELb1ELi128EEEEEEEEEvNT_6ParamsE,@"STO_CUDA_ENTRY STV_DEFAULT"
_ZN7cutlass13device_kernelIN5flash19enable_sm80_to_sm89INS1_16FlashAttnFwdSm80INS1_25CollectiveMainloopFwdSm80ILi4ELi1ELb0EN4cute5tupleIJNS5_1CILi128EEENS7_ILi112EEENS7_ILi64EEEEEELi64ENS_10bfloat16_tEfNS_4arch4Sm80ELb1ELb0ELb0ELb1ELb1ELb1ELb1ELb0EEENS1_21CollectiveEpilogueFwdINS6_IJS8_SA_S9_EEENS6_IJNS7_ILi1EEESI_SI_EEESC_SE_Li128ELb1ELb1ELb0ELb0EEENS1_19SingleTileSchedulerILb1ELb0ELb1ELi128EEEEEEEEEvNT_6ParamsE:
        /* <DEDUP_REMOVED lines=21> */
.L_x_1472:
        /* <DEDUP_REMOVED lines=13> */
.L_x_1474:
[----:B------:R-:W-:Y:S02]  /*0220*/  ULDC UR6, c[0x0][0x54c] ;  /* 0x0001530000067ab9 */ /* 0x000fe40000000800 */
.L_x_1473:
[----:B------:R-:W-:Y:S02]  /*0230*/  ULDC UR4, c[0x0][0x548] ;  /* 0x0001520000047ab9 */ /* 0x000fe40000000800 */
[----:B------:R-:W-:-:S02]  /*0240*/  USHF.L.U32 UR17, UR17, 0x7, URZ ;  /* 0x0000000711117899 */ /* 0x000fc4000800063f */
[----:B------:R-:W-:-:S04]  /*0250*/  UIMAD UR4, UR6, UR4, URZ ;  /* 0x00000004060472a4 */ /* 0x000fc8000f8e023f */
[----:B------:R-:W-:-:S04]  /*0260*/  UISETP.GE.AND UP0, UPT, UR17, UR4, UPT ;  /* 0x000000041100728c */ /* 0x000fc8000bf06270 */
[----:B------:R-:W-:Y:S01]  /*0270*/  USEL UR21, UR21, 0xffffffff, !UP0 ;  /* 0xffffffff15157887 */ /* 0x000fe2000c000000 */
[----:B------:R-:W-:Y:S05]  /*0280*/  BRA `(.L_x_1475) ;  /* 0x000001b000007947 */ /* 0x000fea0003800000 */
.L_x_1471:
        /* <DEDUP_REMOVED lines=8> */
.L_x_1476:
        /* <DEDUP_REMOVED lines=13> */
.L_x_1478:
[----:B------:R-:W-:Y:S02]  /*03e0*/  ULDC UR6, c[0x0][0x54c] ;  /* 0x0001530000067ab9 */ /* 0x000fe40000000800 */
.L_x_1477:
[----:B------:R-:W-:Y:S02]  /*03f0*/  ULDC UR4, c[0x0][0x548] ;  /* 0x0001520000047ab9 */ /* 0x000fe40000000800 */
[----:B------:R-:W-:-:S02]  /*0400*/  USHF.L.U32 UR17, UR17, 0x7, URZ ;  /* 0x0000000711117899 */ /* 0x000fc4000800063f */
[----:B------:R-:W-:-:S04]  /*0410*/  UIMAD UR4, UR6, UR4, URZ ;  /* 0x00000004060472a4 */ /* 0x000fc8000f8e023f */
[----:B------:R-:W-:-:S04]  /*0420*/  UISETP.GE.AND UP0, UPT, UR17, UR4, UPT ;  /* 0x000000041100728c */ /* 0x000fc8000bf06270 */
[----:B------:R-:W-:-:S06]  /*0430*/  USEL UR21, UR21, 0xffffffff, !UP0 ;  /* 0xffffffff15157887 */ /* 0x000fcc000c000000 */
.L_x_1475:
        /* <DEDUP_REMOVED lines=64> */
.L_x_1479:
        /* <DEDUP_REMOVED lines=10> */
.L_x_1480:
[----:B------:R-:W-:Y:S05]  /*08e0*/  @!P4 BRA `(.L_x_1481) ;  /* 0x000000500000c947 */ /* 0x000fea0003800000 */
[----:B-1--4-:R1:W4:Y:S04]  /*08f0*/  LDG.E R0, [R4.64] ;  /* 0x0000001604007981 */ /* 0x012328000c1e1900 */
[----:B-1-3--:R-:W3:Y:S01]  /*0900*/  LDG.E R4, [R4.64+0x4] ;  /* 0x0000041604047981 */ /* 0x00aee2000c1e1900 */
[----:B----4-:R-:W1:Y:S08]  /*0910*/  R2UR UR24, R0 ;  /* 0x00000000001873c2 */ /* 0x010e7000000e0000 */
[----:B---3--:R-:W1:Y:S02]  /*0920*/  R2UR UR6, R4 ;  /* 0x00000000040673c2 */ /* 0x008e6400000e0000 */
[----:B-1----:R-:W-:-:S06]  /*0930*/  UIADD3 UR24, -UR24, UR6, URZ ;  /* 0x0000000618187290 */ /* 0x002fcc000fffe13f */
.L_x_1481:
        /* <DEDUP_REMOVED lines=365> */
.L_x_1529:
        /* <DEDUP_REMOVED lines=77> */
.L_x_1487:
[----:B------:R-:W-:Y:S05]  /*24e0*/  BSYNC B0 ;  /* 0x0000000000007941 */ /* 0x000fea0003800000 */
.L_x_1486:
        /* <DEDUP_REMOVED lines=38> */
.L_x_1489:
[----:B------:R-:W-:Y:S05]  /*2750*/  BSYNC B0 ;  /* 0x0000000000007941 */ /* 0x000fea0003800000 */
.L_x_1488:
        /* <DEDUP_REMOVED lines=40> */
.L_x_1491:
[----:B------:R-:W-:Y:S05]  /*29e0*/  BSYNC B0 ;  /* 0x0000000000007941 */ /* 0x000fea0003800000 */
.L_x_1490:
        /* <DEDUP_REMOVED lines=38> */
.L_x_1493:
[----:B------:R-:W-:Y:S05]  /*2c50*/  BSYNC B0 ;  /* 0x0000000000007941 */ /* 0x000fea0003800000 */
.L_x_1492:
        /* <DEDUP_REMOVED lines=74> */
.L_x_1497:
[----:B------:R-:W-:Y:S05]  /*3100*/  BSYNC B0 ;  /* 0x0000000000007941 */ /* 0x000fea0003800000 */
.L_x_1496:
        /* <DEDUP_REMOVED lines=57> */
.L_x_1495:
[----:B------:R-:W-:Y:S05]  /*34a0*/  BSYNC B1 ;  /* 0x0000000000017941 */ /* 0x000fea0003800000 */
.L_x_1494:
        /* <DEDUP_REMOVED lines=62> */
.L_x_1501:
[----:B------:R-:W-:Y:S05]  /*3890*/  BSYNC B0 ;  /* 0x0000000000007941 */ /* 0x000fea0003800000 */
.L_x_1500:
        /* <DEDUP_REMOVED lines=57> */
.L_x_1499:
[----:B------:R-:W-:Y:S05]  /*3c30*/  BSYNC B1 ;  /* 0x0000000000017941 */ /* 0x000fea0003800000 */
.L_x_1498:
        /* <DEDUP_REMOVED lines=62> */
.L_x_1505:
[----:B------:R-:W-:Y:S05]  /*4020*/  BSYNC B0 ;  /* 0x0000000000007941 */ /* 0x000fea0003800000 */
.L_x_1504:
        /* <DEDUP_REMOVED lines=57> */
.L_x_1503:
[----:B------:R-:W-:Y:S05]  /*43c0*/  BSYNC B1 ;  /* 0x0000000000017941 */ /* 0x000fea0003800000 */
.L_x_1502:
        /* <DEDUP_REMOVED lines=61> */
.L_x_1508:
[----:B------:R-:W-:Y:S05]  /*47a0*/  BSYNC B0 ;  /* 0x0000000000007941 */ /* 0x000fea0003800000 */
.L_x_1507:
        /* <DEDUP_REMOVED lines=58> */
.L_x_1485:
        /* <DEDUP_REMOVED lines=232> */
.L_x_1510:
[----:B------:R-:W-:Y:S05]  /*59d0*/  BSYNC B0 ;  /* 0x0000000000007941 */ /* 0x000fea0003800000 */
.L_x_1509:
        /* <DEDUP_REMOVED lines=118> */
.L_x_1512:
[----:B------:R-:W-:Y:S05]  /*6140*/  BSYNC B0 ;  /* 0x0000000000007941 */ /* 0x000fea0003800000 */
.L_x_1511:
        /* <DEDUP_REMOVED lines=118> */
.L_x_1514:
[----:B------:R-:W-:Y:S05]  /*68b0*/  BSYNC B0 ;  /* 0x0000000000007941 */ /* 0x000fea0003800000 */
.L_x_1513:
        /* <DEDUP_REMOVED lines=120> */
.L_x_1484:
        /* <DEDUP_REMOVED lines=22> */
.L_x_1516:
[----:B-123--:R-:W-:Y:S05]  /*71a0*/  BSYNC B0 ;  /* 0x0000000000007941 */ /* 0x00efea0003800000 */
.L_x_1515:
        /* <DEDUP_REMOVED lines=17> */
.L_x_1518:
[----:B------:R-:W-:Y:S05]  /*72c0*/  BSYNC B0 ;  /* 0x0000000000007941 */ /* 0x000fea0003800000 */
.L_x_1517:
        /* <DEDUP_REMOVED lines=17> */
.L_x_1520:
[----:B------:R-:W-:Y:S05]  /*73e0*/  BSYNC B0 ;  /* 0x0000000000007941 */ /* 0x000fea0003800000 */
.L_x_1519:
        /* <DEDUP_REMOVED lines=16> */
.L_x_1506:
[----:B------:R-:W-:Y:S05]  /*74f0*/  BSYNC B2 ;  /* 0x0000000000027941 */ /* 0x000fea0003800000 */
.L_x_1483:
        /* <DEDUP_REMOVED lines=135> */
.L_x_1522:
[----:B------:R-:W-:Y:S05]  /*7d70*/  BSYNC B0 ;  /* 0x0000000000007941 */ /* 0x000fea0003800000 */
.L_x_1521:
        /* <DEDUP_REMOVED lines=17> */
.L_x_1524:
[----:B------:R-:W-:Y:S05]  /*7e90*/  BSYNC B0 ;  /* 0x0000000000007941 */ /* 0x000fea0003800000 */
.L_x_1523:
        /* <DEDUP_REMOVED lines=17> */
.L_x_1526:
[----:B------:R-:W-:Y:S05]  /*7fb0*/  BSYNC B0 ;  /* 0x0000000000007941 */ /* 0x000fea0003800000 */
.L_x_1525:
        /* <DEDUP_REMOVED lines=17> */
.L_x_1528:
[----:B------:R-:W-:Y:S05]  /*80d0*/  BSYNC B0 ;  /* 0x0000000000007941 */ /* 0x000fea0003800000 */
.L_x_1527:
        /* <DEDUP_REMOVED lines=37> */
.L_x_1482:
        /* <DEDUP_REMOVED lines=165> */
.L_x_1532:
[----:B-1-34-:R-:W-:Y:S05]  /*8d80*/  BSYNC B0 ;  /* 0x0000000000007941 */ /* 0x01afea0003800000 */
.L_x_1531:
        /* <DEDUP_REMOVED lines=11> */
.L_x_1534:
[----:B------:R-:W-:Y:S05]  /*8e40*/  BSYNC B0 ;  /* 0x0000000000007941 */ /* 0x000fea0003800000 */
.L_x_1533:
        /* <DEDUP_REMOVED lines=11> */
.L_x_1536:
[----:B------:R-:W-:Y:S05]  /*8f00*/  BSYNC B0 ;  /* 0x0000000000007941 */ /* 0x000fea0003800000 */
.L_x_1535:
        /* <DEDUP_REMOVED lines=11> */
.L_x_1538:
[----:B------:R-:W-:Y:S05]  /*8fc0*/  BSYNC B0 ;  /* 0x0000000000007941 */ /* 0x000fea0003800000 */
.L_x_1537:
        /* <DEDUP_REMOVED lines=11> */
.L_x_1540:
[----:B------:R-:W-:Y:S05]  /*9080*/  BSYNC B0 ;  /* 0x0000000000007941 */ /* 0x000fea0003800000 */
.L_x_1539:
        /* <DEDUP_REMOVED lines=11> */
.L_x_1542:
[----:B------:R-:W-:Y:S05]  /*9140*/  BSYNC B0 ;  /* 0x0000000000007941 */ /* 0x000fea0003800000 */
.L_x_1541:
        /* <DEDUP_REMOVED lines=11> */
.L_x_1544:
[----:B------:R-:W-:Y:S05]  /*9200*/  BSYNC B0 ;  /* 0x0000000000007941 */ /* 0x000fea0003800000 */
.L_x_1543:
        /* <DEDUP_REMOVED lines=66> */
[----:B------:R-:W-:Y:S03]  /*9630*/  STL [R1], R98 ;  /* 0x0000006201007387 */ /* 0x000fe60000100800 */
        /* <DEDUP_REMOVED lines=60> */
.L_x_1545:
[----:B------:R-:W-:Y:S01]  /*9a00*/  ULDC.U8 UR4, c[0x0][0x298] ;  /* 0x0000a60000047ab9 */ /* 0x000fe20000000000 */
[----:B-1----:R-:W-:Y:S01]  /*9a10*/  SHF.R.S32.HI R0, RZ, 0x1f, R149 ;  /* 0x0000001fff007819 */ /* 0x002fe20000011495 */
        /* <DEDUP_REMOVED lines=68> */
.L_x_1549:
[----:B------:R-:W-:Y:S05]  /*9e60*/  BSYNC B0 ;  /* 0x0000000000007941 */ /* 0x000fea0003800000 */
.L_x_1548:
        /* <DEDUP_REMOVED lines=41> */
.L_x_1551:
[----:B------:R-:W-:Y:S05]  /*a100*/  BSYNC B0 ;  /* 0x0000000000007941 */ /* 0x000fea0003800000 */
.L_x_1550:
        /* <DEDUP_REMOVED lines=43> */
.L_x_1553:
[----:B------:R-:W-:Y:S05]  /*a3c0*/  BSYNC B0 ;  /* 0x0000000000007941 */ /* 0x000fea0003800000 */
.L_x_1552:
        /* <DEDUP_REMOVED lines=41> */
.L_x_1555:
[----:B-12---:R-:W-:Y:S05]  /*a660*/  BSYNC B0 ;  /* 0x0000000000007941 */ /* 0x006fea0003800000 */
.L_x_1554:
        /* <DEDUP_REMOVED lines=86> */
.L_x_1559:
[----:B------:R-:W-:Y:S05]  /*abd0*/  BSYNC B0 ;  /* 0x0000000000007941 */ /* 0x000fea0003800000 */
.L_x_1558:
        /* <DEDUP_REMOVED lines=49> */
.L_x_1557:
[----:B------:R-:W-:Y:S05]  /*aef0*/  BSYNC B1 ;  /* 0x0000000000017941 */ /* 0x000fea0003800000 */
.L_x_1556:
        /* <DEDUP_REMOVED lines=53> */
.L_x_1563:
[----:B------:R-:W-:Y:S05]  /*b250*/  BSYNC B0 ;  /* 0x0000000000007941 */ /* 0x000fea0003800000 */
.L_x_1562:
        /* <DEDUP_REMOVED lines=49> */
.L_x_1561:
[----:B------:R-:W-:Y:S05]  /*b570*/  BSYNC B1 ;  /* 0x0000000000017941 */ /* 0x000fea0003800000 */
.L_x_1560:
        /* <DEDUP_REMOVED lines=53> */
.L_x_1567:
[----:B------:R-:W-:Y:S05]  /*b8d0*/  BSYNC B0 ;  /* 0x0000000000007941 */ /* 0x000fea0003800000 */
.L_x_1566:
        /* <DEDUP_REMOVED lines=49> */
.L_x_1565:
[----:B------:R-:W-:Y:S05]  /*bbf0*/  BSYNC B1 ;  /* 0x0000000000017941 */ /* 0x000fea0003800000 */
.L_x_1564:
        /* <DEDUP_REMOVED lines=52> */
.L_x_1570:
[----:B------:R-:W-:Y:S05]  /*bf40*/  BSYNC B0 ;  /* 0x0000000000007941 */ /* 0x000fea0003800000 */
.L_x_1569:
        /* <DEDUP_REMOVED lines=50> */
.L_x_1547:
        /* <DEDUP_REMOVED lines=75> */
.L_x_1572:
[----:B-1-3--:R-:W-:Y:S05]  /*c720*/  BSYNC B0 ;  /* 0x0000000000007941 */ /* 0x00afea0003800000 */
.L_x_1571:
        /* <DEDUP_REMOVED lines=65> */
.L_x_1574:
[----:B-1-3--:R-:W-:Y:S05]  /*cb40*/  BSYNC B0 ;  /* 0x0000000000007941 */ /* 0x00afea0003800000 */
.L_x_1573:
        /* <DEDUP_REMOVED lines=124> */
.L_x_1576:
[----:B------:R-:W-:Y:S05]  /*d310*/  BSYNC B0 ;  /* 0x0000000000007941 */ /* 0x000fea0003800000 */
.L_x_1575:
        /* <DEDUP_REMOVED lines=88> */
[C---:B------:R-:W-:Y:S01]  /*d8a0*/  FFMA.FTZ R11, R26.reuse, R7, -R3 ;  /* 0x000000071a0b7223 */ /* 0x040fe20000010803 */
        /* <DEDUP_REMOVED lines=21> */
.L_x_1578:
[----:B------:R-:W-:Y:S05]  /*da00*/  BSYNC B0 ;  /* 0x0000000000007941 */ /* 0x000fea0003800000 */
.L_x_1577:
        /* <DEDUP_REMOVED lines=110> */
.L_x_1580:
[----:B------:R-:W-:Y:S05]  /*e0f0*/  BSYNC B0 ;  /* 0x0000000000007941 */ /* 0x000fea0003800000 */
.L_x_1579:
        /* <DEDUP_REMOVED lines=72> */
[C---:B------:R-:W-:Y:S01]  /*e580*/  LOP3.LUT R12, R28.reuse, 0xffff0000, RZ, 0xc0, !PT ;  /* 0xffff00001c0c7812 */ /* 0x040fe200078ec0ff */
[----:B------:R-:W-:-:S02]  /*e590*/  IMAD.U32 R5, R28, 0x10000, RZ ;  /* 0x000100001c057824 */ /* 0x000fc400078e00ff */
[----:B------:R-:W-:Y:S02]  /*e5a0*/  FFMA.FTZ R17, R17, R10, R0 ;  /* 0x0000000a11117223 */ /* 0x000fe40000010000 */
[----:B------:R-:W-:Y:S02]  /*e5b0*/  FMUL.FTZ R3, R8, R14 ;  /* 0x0000000e08037220 */ /* 0x000fe40000410000 */
[----:B------:R-:W-:Y:S02]  /*e5c0*/  IMAD.U32 R10, R24, 0x10000, RZ ;  /* 0x00010000180a7824 */ /* 0x000fe400078e00ff */
        /* <DEDUP_REMOVED lines=20> */
[----:B------:R-:W-:Y:S02]  /*e710*/  FFMA.FTZ R6, R30, R7, -R6 ;  /* 0x000000071e067223 */ /* 0x000fe40000010806 */
[C---:B------:R-:W-:Y:S01]  /*e720*/  FFMA.FTZ R3, R29.reuse, R12, -R3 ;  /* 0x0000000c1d037223 */ /* 0x040fe20000010803 */
[----:B------:R-:W-:Y:S01]  /*e730*/  F2FP.BF16.PACK_AB R12, R32, R36 ;  /* 0x00000024200c723e */ /* 0x000fe200000010ff */
[----:B------:R-:W-:Y:S01]  /*e740*/  FFMA.FTZ R5, R30, R8, R5 ;  /* 0x000000081e057223 */ /* 0x000fe20000010005 */
[----:B------:R-:W-:Y:S01]  /*e750*/  F2FP.BF16.PACK_AB R14, R6, R14 ;  /* 0x0000000e060e723e */ /* 0x000fe200000010ff */
[----:B------:R-:W-:Y:S01]  /*e760*/  FFMA.FTZ R0, R29, R26, R0 ;  /* 0x0000001a1d007223 */ /* 0x000fe20000010000 */
[----:B------:R-:W-:Y:S02]  /*e770*/  F2FP.BF16.PACK_AB R15, R3, R16 ;  /* 0x00000010030f723e */ /* 0x000fe400000010ff */
[----:B------:R-:W-:-:S02]  /*e780*/  F2FP.BF16.PACK_AB R8, R31, R34 ;  /* 0x000000221f08723e */ /* 0x000fc400000010ff */
[----:B------:R-:W-:Y:S01]  /*e790*/  F2FP.BF16.PACK_AB R10, R5, R10 ;  /* 0x0000000a050a723e */ /* 0x000fe200000010ff */
[----:B------:R1:W-:Y:S01]  /*e7a0*/  STS.128 [R35+0x7100], R12 ;  /* 0x0071000c23007388 */ /* 0x0003e20000000c00 */
[----:B------:R-:W-:-:S05]  /*e7b0*/  F2FP.BF16.PACK_AB R11, R0, R18 ;  /* 0x00000012000b723e */ /* 0x000fca00000010ff */
[----:B------:R1:W-:Y:S02]  /*e7c0*/  STS.128 [R33+0x7100], R8 ;  /* 0x0071000821007388 */ /* 0x0003e40000000c00 */
.L_x_1568:
[----:B------:R-:W-:Y:S05]  /*e7d0*/  BSYNC B2 ;  /* 0x0000000000027941 */ /* 0x000fea0003800000 */
.L_x_1546:
        /* <DEDUP_REMOVED lines=40> */
[--C-:B------:R-:W-:Y:S01]  /*ea60*/  IMAD R238, R2, 0x2, R235.reuse ;  /* 0x0000000202ee7824 */ /* 0x100fe200078e02eb */
[----:B------:R-:W-:Y:S01]  /*ea70*/  IADD3 R243, R239, 0x1800, RZ ;  /* 0x00001800eff37810 */ /* 0x000fe20007ffe0ff */
[----:B------:R-:W-:Y:S01]  /*ea80*/  IMAD.IADD R7, R7, 0x1, R0 ;  /* 0x0000000107077824 */ /* 0x000fe200078e0200 */
[C---:B------:R-:W-:Y:S01]  /*ea90*/  IADD3 R242, R239.reuse, 0x2000, RZ ;  /* 0x00002000eff27810 */ /* 0x040fe20007ffe0ff */
        /* <DEDUP_REMOVED lines=237> */
[----:B------:R-:W-:Y:S03]  /*f970*/  STL [R1], R9 ;  /* 0x0000000901007387 */ /* 0x000fe60000100800 */
        /* <DEDUP_REMOVED lines=41> */
.L_x_1581:
[----:B------:R-:W-:Y:S01]  /*fc10*/  LOP3.LUT R3, R231, 0xffffffe0, RZ, 0xc0, !PT ;  /* 0xffffffe0e7037812 */ /* 0x000fe200078ec0ff */
        /* <DEDUP_REMOVED lines=18> */
[----:B------:R-:W-:Y:S01]  /*fd40*/  STL [R1+0x28], R228 ;  /* 0x000028e401007387 */ /* 0x000fe20000100800 */
[----:B------:R-:W-:Y:S01]  /*fd50*/  PLOP3.LUT P1, PT, PT, PT, UP2, 0x80, 0x0 ;  /* 0x000000000000781c */ /* 0x000fe20003f2f028 */
[C---:B------:R-:W-:Y:S01]  /*fd60*/  IMAD.SHL.U32 R10, R6.reuse, 0x20, RZ ;  /* 0x00000020060a7824 */ /* 0x040fe200078e00ff */
[----:B------:R-:W-:Y:S01]  /*fd70*/  LOP3.LUT R6, R6, 0x1ffffffe, RZ, 0xc0, !PT ;  /* 0x1ffffffe06067812 */ /* 0x000fe200078ec0ff */
[----:B------:R-:W-:Y:S01]  /*fd80*/  IMAD R9, R9, 0x10, R8 ;  /* 0x0000001009097824 */ /* 0x000fe200078e0208 */
[----:B------:R-:W-:Y:S01]  /*fd90*/  PLOP3.LUT P0, PT, PT, PT, UP2, 0x80, 0x0 ;  /* 0x000000000000781c */ /* 0x000fe20003f0f028 */
[----:B------:R-:W-:Y:S01]  /*fda0*/  IMAD R232, R2, 0x2, R229 ;  /* 0x0000000202e87824 */ /* 0x000fe200078e02e5 */
[----:B------:R-:W-:Y:S01]  /*fdb0*/  LOP3.LUT R8, R10, 0xffffffc0, RZ, 0xc0, !PT ;  /* 0xffffffc00a087812 */ /* 0x000fe200078ec0ff */
[----:B------:R-:W-:Y:S01]  /*fdc0*/  IMAD.IADD R6, R3, 0x1, -R6 ;  /* 0x0000000103067824 */ /* 0x000fe200078e0a06 */
[----:B------:R-:W-:Y:S01]  /*fdd0*/  LDSM.16.MT88.4 R36, [R231+0x100] ;  /* 0x00010000e724783b */ /* 0x000fe20000004200 */
[----:B------:R-:W-:-:S02]  /*fde0*/  ULDC.64 UR4, c[0x0][0x2c8] ;  /* 0x0000b20000047ab9 */ /* 0x000fc40000000a00 */
[----:B------:R-:W-:Y:S01]  /*fdf0*/  IMAD.IADD R3, R8, 0x1, R9 ;  /* 0x0000000108037824 */ /* 0x000fe200078e0209 */
[----:B------:R-:W0:Y:S03]  /*fe00*/  LDGDEPBAR ;  /* 0x00000000000079af */ /* 0x000e260000000000 */
[----:B------:R-:W-:-:S04]  /*fe10*/  IMAD R11, R6, 0x8, R3 ;  /* 0x00000008060b7824 */ /* 0x000fc800078e0203 */
[----:B------:R-:W-:Y:S01]  /*fe20*/  @P1 IMAD.HI.U32 R6, R11, c[0x0][0x2c8], RZ ;  /* 0x0000b2000b061a27 */ /* 0x000fe200078e00ff */
[----:B------:R-:W-:Y:S03]  /*fe30*/  STL [R1+0x20], R11 ;  /* 0x0000200b01007387 */ /* 0x000fe60000100800 */
[----:B------:R-:W-:Y:S01]  /*fe40*/  IMAD.MOV.U32 R3, RZ, RZ, R11 ;  /* 0x000000ffff037224 */ /* 0x000fe200078e000b */
[----:B------:R-:W-:-:S05]  /*fe50*/  @P0 SHF.R.U32.HI R3, RZ, c[0x0][0x2cc], R6 ;  /* 0x0000b300ff030a19 */ /* 0x000fca0000011606 */
[----:B------:R-:W1:Y:S04]  /*fe60*/  SHFL.IDX PT, R6, R3, RZ, 0x1c1f ;  /* 0x001c1fff03067589 */ /* 0x000e6800000e0000 */
[----:B------:R-:W2:Y:S04]  /*fe70*/  SHFL.IDX PT, R9, R3, 0x1, 0x1c1f ;  /* 0x003c1f0003097f89 */ /* 0x000ea800000e0000 */
[----:B------:R-:W3:Y:S04]  /*fe80*/  SHFL.IDX PT, R11, R3, 0x2, 0x1c1f ;  /* 0x005c1f00030b7f89 */ /* 0x000ee800000e0000 */
[----:B------:R4:W1:Y:S02]  /*fe90*/  SHFL.IDX PT, R10, R3, 0x3, 0x1c1f ;  /* 0x007c1f00030a7f89 */ /* 0x00086400000e0000 */
[----:B----4-:R-:W-:-:S05]  /*fea0*/  LOP3.LUT R3, R7, 0x7ffffffc, RZ, 0xc0, !PT ;  /* 0x7ffffffc07037812 */ /* 0x010fca00078ec0ff */
[----:B------:R-:W-:Y:S02]  /*feb0*/  IMAD.IADD R5, R5, 0x1, -R3 ;  /* 0x0000000105057824 */ /* 0x000fe400078e0a03 */
[----:B------:R-:W-:Y:S02]  /*fec0*/  IMAD.U32 R3, RZ, RZ, UR12 ;  /* 0x0000000cff037e24 */ /* 0x000fe4000f8e00ff */
[----:B------:R-:W-:-:S05]  /*fed0*/  IMAD.SHL.U32 R8, R5, 0x2, RZ ;  /* 0x0000000205087824 */ /* 0x000fca00078e00ff */
[----:B------:R-:W-:Y:S01]  /*fee0*/  IADD3 R3, -R8, 0x1, R3 ;  /* 0x0000000108037810 */ /* 0x000fe20007ffe103 */
[----:B------:R4:W-:Y:S03]  /*fef0*/  STL [R1+0x24], R8 ;  /* 0x0000240801007387 */ /* 0x0009e60000100800 */
[----:B------:R-:W-:-:S05]  /*ff00*/  IADD3 R3, R3, -UR20, RZ ;  /* 0x8000001403037c10 */ /* 0x000fca000fffe0ff */
[C---:B-1----:R-:W-:Y:S02]  /*ff10*/  IMAD.IADD R6, R3.reuse, 0x1, R6 ;  /* 0x0000000103067824 */ /* 0x042fe400078e0206 */
[C---:B--2---:R-:W-:Y:S02]  /*ff20*/  IMAD.IADD R7, R3.reuse, 0x1, R9 ;  /* 0x0000000103077824 */ /* 0x044fe400078e0209 */
[C---:B---3--:R-:W-:Y:S02]  /*ff30*/  IMAD.IADD R5, R3.reuse, 0x1, R11 ;  /* 0x0000000103057824 */ /* 0x048fe400078e020b */
[----:B------:R-:W-:Y:S01]  /*ff40*/  IMAD.IADD R3, R3, 0x1, R10 ;  /* 0x0000000103037824 */ /* 0x000fe200078e020a */
[----:B----4-:R-:W-:-:S04]  /*ff50*/  IADD3 R8, -R8, UR12, RZ ;  /* 0x0000000c08087c10 */ /* 0x010fc8000fffe1ff */
[C---:B------:R-:W-:Y:S02]  /*ff60*/  IMNMX R6, R8.reuse, R6, PT ;  /* 0x0000000608067217 */ /* 0x040fe40003800200 */
[----:B------:R-:W-:Y:S02]  /*ff70*/  IMNMX R7, R8, R7, PT ;  /* 0x0000000708077217 */ /* 0x000fe40003800200 */
[----:B------:R-:W-:Y:S02]  /*ff80*/  ISETP.GT.AND P2, PT, R6, 0x1, PT ;  /* 0x000000010600780c */ /* 0x000fe40003f44270 */
[----:B------:R-:W-:Y:S02]  /*ff90*/  ISETP.GT.AND P1, PT, R7, RZ, PT ;  /* 0x000000ff0700720c */ /* 0x000fe40003f24270 */
[----:B------:R-:W-:Y:S02]  /*ffa0*/  FSEL R29, R101, -INF , P2 ;  /* 0xff800000651d7808 */ /* 0x000fe40001000000 */
[----:B------:R-:W-:-:S02]  /*ffb0*/  FSEL R32, R102, -INF , P1 ;  /* 0xff80000066207808 */ /* 0x000fc40000800000 */
[C---:B------:R-:W-:Y:S02]  /*ffc0*/  ISETP.GT.AND P3, PT, R6.reuse, RZ, PT ;  /* 0x000000ff0600720c */ /* 0x040fe40003f64270 */
[----:B------:R-:W-:Y:S02]  /*ffd0*/  ISETP.GT.AND P2, PT, R6, 0x9, PT ;  /* 0x000000090600780c */ /* 0x000fe40003f44270 */
[C---:B------:R-:W-:Y:S02]  /*ffe0*/  ISETP.GT.AND P1, PT, R7.reuse, 0x8, PT ;  /* 0x000000080700780c */ /* 0x040fe40003f24270 */
[----:B------:R-:W-:Y:S02]  /*fff0*/  ISETP.GT.AND P0, PT, R7, 0x1, PT ;  /* 0x000000010700780c */ /* 0x000fe40003f04270 */
[----:B------:R-:W-:Y:S02]  /*10000*/  FSEL R10, R100, -INF , P3 ;  /* 0xff800000640a7808 */ /* 0x000fe40001800000 */
[----:B------:R-:W-:-:S02]  /*10010*/  FSEL R31, R97, -INF , P2 ;  /* 0xff800000611f7808 */ /* 0x000fc40001000000 */
[----:B------:R-:W-:Y:S02]  /*10020*/  FSEL R34, R98, -INF , P1 ;  /* 0xff80000062227808 */ /* 0x000fe40000800000 */
[C---:B------:R-:W-:Y:S02]  /*10030*/  ISETP.GT.AND P3, PT, R6.reuse, 0x8, PT ;  /* 0x000000080600780c */ /* 0x040fe40003f64270 */
[----:B------:R-:W-:Y:S02]  /*10040*/  ISETP.GT.AND P2, PT, R6, 0x11, PT ;  /* 0x000000110600780c */ /* 0x000fe40003f44270 */
[----:B------:R-:W-:Y:S02]  /*10050*/  ISETP.GT.AND P1, PT, R7, 0x10, PT ;  /* 0x000000100700780c */ /* 0x000fe40003f24270 */
[----:B------:R-:W-:Y:S02]  /*10060*/  FSEL R33, R103, -INF , P0 ;  /* 0xff80000067217808 */ /* 0x000fe40000000000 */
[----:B------:R-:W-:-:S02]  /*10070*/  FSEL R30, R96, -INF , P3 ;  /* 0xff800000601e7808 */ /* 0x000fc40001800000 */
[----:B------:R-:W-:Y:S02]  /*10080*/  ISETP.GT.AND P0, PT, R7, 0x9, PT ;  /* 0x000000090700780c */ /* 0x000fe40003f04270 */
[----:B------:R-:W-:Y:S02]  /*10090*/  FSEL R93, R93, -INF , P2 ;  /* 0xff8000005d5d7808 */ /* 0x000fe40001000000 */
[----:B------:R-:W-:Y:S02]  /*100a0*/  FSEL R116, R94, -INF , P1 ;  /* 0xff8000005e747808 */ /* 0x000fe40000800000 */
[C---:B------:R-:W-:Y:S02]  /*100b0*/  ISETP.GT.AND P3, PT, R6.reuse, 0x10, PT ;  /* 0x000000100600780c */ /* 0x040fe40003f64270 */
[----:B------:R-:W-:Y:S02]  /*100c0*/  ISETP.GT.AND P2, PT, R6, 0x19, PT ;  /* 0x000000190600780c */ /* 0x000fe40003f44270 */
[----:B------:R-:W-:-:S02]  /*100d0*/  ISETP.GT.AND P1, PT, R7, 0x18, PT ;  /* 0x000000180700780c */ /* 0x000fc40003f24270 */
[----:B------:R-:W-:Y:S02]  /*100e0*/  FSEL R35, R99, -INF , P0 ;  /* 0xff80000063237808 */ /* 0x000fe40000000000 */
[----:B------:R-:W-:Y:S02]  /*100f0*/  FSEL R92, R92, -INF , P3 ;  /* 0xff8000005c5c7808 */ /* 0x000fe40001800000 */
[----:B------:R-:W-:Y:S02]  /*10100*/  ISETP.GT.AND P0, PT, R7, 0x11, PT ;  /* 0x000000110700780c */ /* 0x000fe40003f04270 */
[----:B------:R-:W-:Y:S02]  /*10110*/  FSEL R89, R89, -INF , P2 ;  /* 0xff80000059597808 */ /* 0x000fe40001000000 */
[----:B------:R-:W-:Y:S02]  /*10120*/  FSEL R119, R90, -INF , P1 ;  /* 0xff8000005a777808 */ /* 0x000fe40000800000 */
[----:B------:R-:W-:-:S02]  /*10130*/  ISETP.GT.AND P3, PT, R6, 0x18, PT ;  /* 0x000000180600780c */ /* 0x000fc40003f64270 */
[----:B------:R-:W-:Y:S02]  /*10140*/  ISETP.GT.AND P2, PT, R6, 0x21, PT ;  /* 0x000000210600780c */ /* 0x000fe40003f44270 */
[----:B------:R-:W-:Y:S02]  /*10150*/  ISETP.GT.AND P1, PT, R7, 0x20, PT ;  /* 0x000000200700780c */ /* 0x000fe40003f24270 */
[----:B------:R-:W-:Y:S02]  /*10160*/  FSEL R118, R95, -INF , P0 ;  /* 0xff8000005f767808 */ /* 0x000fe40000000000 */
[----:B------:R-:W-:Y:S02]  /*10170*/  FSEL R94, R88, -INF , P3 ;  /* 0xff800000585e7808 */ /* 0x000fe40001800000 */
[----:B------:R-:W-:Y:S02]  /*10180*/  ISETP.GT.AND P0, PT, R7, 0x19, PT ;  /* 0x000000190700780c */ /* 0x000fe40003f04270 */
        /* <DEDUP_REMOVED lines=19> */
[C---:B------:R-:W-:Y:S02]  /*102c0*/  ISETP.GT.AND P2, PT, R7.reuse, 0x31, PT ;  /* 0x000000310700780c */ /* 0x040fe40003f44270 */
[----:B------:R-:W-:Y:S02]  /*102d0*/  ISETP.GT.AND P1, PT, R7, 0x38, PT ;  /* 0x000000380700780c */ /* 0x000fe40003f24270 */
[C---:B------:R-:W-:Y:S02]  /*102e0*/  IMNMX R5, R8.reuse, R5, PT ;  /* 0x0000000508057217 */ /* 0x040fe40003800200 */
[----:B------:R-:W-:Y:S02]  /*102f0*/  IMNMX R3, R8, R3, PT ;  /* 0x0000000308037217 */ /* 0x000fe40003800200 */
[----:B------:R-:W-:Y:S02]  /*10300*/  FSEL R139, R79, -INF , P0 ;  /* 0xff8000004f8b7808 */ /* 0x000fe40000000000 */
[----:B------:R-:W-:-:S02]  /*10310*/  ISETP.GT.AND P0, PT, R6, 0x38, PT ;  /* 0x000000380600780c */ /* 0x000fc40003f04270 */
[----:B------:R-:W-:Y:S02]  /*10320*/  FSEL R177, R74, -INF , P3 ;  /* 0xff8000004ab17808 */ /* 0x000fe40001800000 */
[----:B------:R-:W-:Y:S02]  /*10330*/  FSEL R178, R75, -INF , P2 ;  /* 0xff8000004bb27808 */ /* 0x000fe40001000000 */
[----:B------:R-:W-:Y:S02]  /*10340*/  FSEL R179, R70, -INF , P1 ;  /* 0xff80000046b37808 */ /* 0x000fe40000800000 */
[C---:B------:R-:W-:Y:S02]  /*10350*/  ISETP.GT.AND P3, PT, R5.reuse, RZ, PT ;  /* 0x000000ff0500720c */ /* 0x040fe40003f64270 */
[----:B------:R-:W-:Y:S02]  /*10360*/  ISETP.GT.AND P2, PT, R5, 0x1, PT ;  /* 0x000000010500780c */ /* 0x000fe40003f44270 */
[----:B------:R-:W-:-:S02]  /*10370*/  ISETP.GT.AND P1, PT, R3, RZ, PT ;  /* 0x000000ff0300720c */ /* 0x000fc40003f24270 */
[----:B------:R-:W-:Y:S02]  /*10380*/  FSEL R149, R68, -INF , P0 ;  /* 0xff80000044957808 */ /* 0x000fe40000000000 */
[----:B------:R-:W-:Y:S02]  /*10390*/  ISETP.GT.AND P0, PT, R7, 0x39, PT ;  /* 0x000000390700780c */ /* 0x000fe40003f04270 */
[----:B------:R-:W-:Y:S02]  /*103a0*/  FSEL R11, R168, -INF , P3 ;  /* 0xff800000a80b7808 */ /* 0x000fe40001800000 */
[----:B------:R-:W-:Y:S02]  /*103b0*/  FSEL R12, R169, -INF , P2 ;  /* 0xff800000a90c7808 */ /* 0x000fe40001000000 */
[----:B------:R-:W-:Y:S02]  /*103c0*/  FSEL R15, R170, -INF , P1 ;  /* 0xff800000aa0f7808 */ /* 0x000fe40000800000 */
[----:B------:R-:W-:-:S02]  /*103d0*/  ISETP.GT.AND P3, PT, R5, 0x8, PT ;  /* 0x000000080500780c */ /* 0x000fc40003f64270 */
[----:B------:R-:W-:Y:S02]  /*103e0*/  ISETP.GT.AND P2, PT, R5, 0x9, PT ;  /* 0x000000090500780c */ /* 0x000fe40003f44270 */
[----:B------:R-:W-:Y:S02]  /*103f0*/  ISETP.GT.AND P1, PT, R3, 0x8, PT ;  /* 0x000000080300780c */ /* 0x000fe40003f24270 */
[----:B------:R-:W-:Y:S02]  /*10400*/  FSEL R186, R71, -INF , P0 ;  /* 0xff80000047ba7808 */ /* 0x000fe40000000000 */
        /* <DEDUP_REMOVED lines=8> */
[----:B------:R-:W-:-:S02]  /*10490*/  ISETP.GT.AND P4, PT, R6, 0x39, PT ;  /* 0x000000390600780c */ /* 0x000fc40003f84270 */
[----:B------:R-:W-:Y:S02]  /*104a0*/  ISETP.GT.AND P0, PT, R3, 0x9, PT ;  /* 0x000000090300780c */ /* 0x000fe40003f04270 */
[----:B------:R-:W-:Y:S02]  /*104b0*/  FSEL R40, R160, -INF , P3 ;  /* 0xff800000a0287808 */ /* 0x000fe40001800000 */
[----:B------:R-:W-:Y:S02]  /*104c0*/  FSEL R41, R161, -INF , P2 ;  /* 0xff800000a1297808 */ /* 0x000fe40001000000 */
[----:B------:R-:W-:Y:S02]  /*104d0*/  FSEL R71, R162, -INF , P1 ;  /* 0xff800000a2477808 */ /* 0x000fe40000800000 */
[C---:B------:R-:W-:Y:S02]  /*104e0*/  ISETP.GT.AND P3, PT, R5.reuse, 0x18, PT ;  /* 0x000000180500780c */ /* 0x040fe40003f64270 */
[----:B------:R-:W-:-:S02]  /*104f0*/  ISETP.GT.AND P2, PT, R5, 0x19, PT ;  /* 0x000000190500780c */ /* 0x000fc40003f44270 */
[----:B------:R-:W-:Y:S02]  /*10500*/  ISETP.GT.AND P1, PT, R3, 0x18, PT ;  /* 0x000000180300780c */ /* 0x000fe40003f24270 */
[----:B------:R-:W-:Y:S02]  /*10510*/  FSEL R176, R69, -INF , P4 ;  /* 0xff80000045b07808 */ /* 0x000fe40002000000 */
        /* <DEDUP_REMOVED lines=10> */
[----:B------:R-:W-:Y:S02]  /*105c0*/  FSEL R117, R156, -INF , P3 ;  /* 0xff8000009c757808 */ /* 0x000fe40001800000 */
[----:B------:R-:W-:Y:S02]  /*105d0*/  FSEL R121, R157, -INF , P2 ;  /* 0xff8000009d797808 */ /* 0x000fe40001000000 */
[----:B------:R-:W-:Y:S02]  /*105e0*/  FSEL R125, R158, -INF , P1 ;  /* 0xff8000009e7d7808 */ /* 0x000fe40000800000 */
[C---:B------:R-:W-:Y:S02]  /*105f0*/  ISETP.GT.AND P3, PT, R5.reuse, 0x28, PT ;  /* 0x000000280500780c */ /* 0x040fe40003f64270 */
[----:B------:R-:W-:Y:S02]  /*10600*/  ISETP.GT.AND P2, PT, R5, 0x29, PT ;  /* 0x000000290500780c */ /* 0x000fe40003f44270 */
[----:B------:R-:W-:-:S02]  /*10610*/  ISETP.GT.AND P1, PT, R3, 0x28, PT ;  /* 0x000000280300780c */ /* 0x000fc40003f24270 */
        /* <DEDUP_REMOVED lines=18> */
[----:B------:R-:W-:Y:S02]  /*10740*/  FSEL R153, R85, -INF , P2 ;  /* 0xff80000055997808 */ /* 0x000fe40001000000 */
[----:B------:R-:W-:Y:S02]  /*10750*/  FSEL R155, R86, -INF , P1 ;  /* 0xff800000569b7808 */ /* 0x000fe40000800000 */
[----:B------:R-:W-:Y:S02]  /*10760*/  ISETP.GT.AND P0, PT, R3, 0x31, PT ;  /* 0x000000310300780c */ /* 0x000fe40003f04270 */
[C---:B------:R-:W-:Y:S02]  /*10770*/  ISETP.GT.AND P3, PT, R6.reuse, 0x40, PT ;  /* 0x000000400600780c */ /* 0x040fe40003f64270 */
[C---:B------:R-:W-:Y:S02]  /*10780*/  ISETP.GT.AND P2, PT, R6.reuse, 0x48, PT ;  /* 0x000000480600780c */ /* 0x040fe40003f44270 */
[----:B------:R-:W-:-:S02]  /*10790*/  ISETP.GT.AND P1, PT, R6, 0x50, PT ;  /* 0x000000500600780c */ /* 0x000fc40003f24270 */
[----:B------:R-:W-:Y:S02]  /*107a0*/  FSEL R156, R147, -INF , P0 ;  /* 0xff800000939c7808 */ /* 0x000fe40000000000 */
[----:B------:R-:W-:Y:S02]  /*107b0*/  FSEL R158, R64, -INF , P3 ;  /* 0xff800000409e7808 */ /* 0x000fe40001800000 */
[----:B------:R-:W-:Y:S02]  /*107c0*/  FSEL R160, R60, -INF , P2 ;  /* 0xff8000003ca07808 */ /* 0x000fe40001000000 */
[----:B------:R-:W-:Y:S02]  /*107d0*/  FSEL R164, R56, -INF , P1 ;  /* 0xff80000038a47808 */ /* 0x000fe40000800000 */
[----:B------:R-:W-:Y:S02]  /*107e0*/  ISETP.GT.AND P0, PT, R3, 0x39, PT ;  /* 0x000000390300780c */ /* 0x000fe40003f04270 */
[----:B------:R-:W-:-:S02]  /*107f0*/  ISETP.GT.AND P3, PT, R6, 0x49, PT ;  /* 0x000000490600780c */ /* 0x000fc40003f64270 */
[C---:B------:R-:W-:Y:S02]  /*10800*/  ISETP.GT.AND P2, PT, R6.reuse, 0x59, PT ;  /* 0x000000590600780c */ /* 0x040fe40003f44270 */
[----:B------:R-:W-:Y:S02]  /*10810*/  ISETP.GT.AND P1, PT, R6, 0x60, PT ;  /* 0x000000600600780c */ /* 0x000fe40003f24270 */
[----:B------:R-:W-:Y:S02]  /*10820*/  FSEL R157, R87, -INF , P0 ;  /* 0xff800000579d7808 */ /* 0x000fe40000000000 */
[----:B------:R-:W-:Y:S02]  /*10830*/  FSEL R168, R61, -INF , P3 ;  /* 0xff8000003da87808 */ /* 0x000fe40001800000 */
[----:B------:R-:W-:Y:S02]  /*10840*/  FSEL R204, R53, -INF , P2 ;  /* 0xff80000035cc7808 */ /* 0x000fe40001000000 */
[----:B------:R-:W-:-:S02]  /*10850*/  FSEL R193, R20, -INF , P1 ;  /* 0xff80000014c17808 */ /* 0x000fc40000800000 */
[C---:B------:R-:W-:Y:S02]  /*10860*/  ISETP.GT.AND P0, PT, R6.reuse, 0x41, PT ;  /* 0x000000410600780c */ /* 0x040fe40003f04270 */
[----:B------:R-:W-:Y:S02]  /*10870*/  ISETP.GT.AND P3, PT, R6, 0x58, PT ;  /* 0x000000580600780c */ /* 0x000fe40003f64270 */
[----:B------:R-:W-:Y:S02]  /*10880*/  ISETP.GT.AND P2, PT, R5, 0x41, PT ;  /* 0x000000410500780c */ /* 0x000fe40003f44270 */
[----:B------:R-:W-:Y:S02]  /*10890*/  ISETP.GT.AND P1, PT, R3, 0x40, PT ;  /* 0x000000400300780c */ /* 0x000fe40003f24270 */
        /* <DEDUP_REMOVED lines=9> */
[----:B------:R-:W-:Y:S02]  /*10930*/  FSEL R165, R57, -INF , P0 ;  /* 0xff80000039a57808 */ /* 0x000fe40000000000 */
[----:B------:R-:W-:Y:S02]  /*10940*/  FMNMX.FTZ R6, R30, R6, !PT ;  /* 0x000000061e067209 */ /* 0x000fe40007810000 */
[----:B------:R-:W-:Y:S02]  /*10950*/  FMNMX.FTZ R8, R11, R12, !PT ;  /* 0x0000000c0b087209 */ /* 0x000fe40007810000 */
[----:B------:R-:W-:Y:S02]  /*10960*/  ISETP.GT.AND P0, PT, R5, 0x40, PT ;  /* 0x000000400500780c */ /* 0x000fe40003f04270 */
[----:B------:R-:W-:-:S02]  /*10970*/  FMNMX.FTZ R6, R31, R6, !PT ;  /* 0x000000061f067209 */ /* 0x000fc40007810000 */
[----:B------:R-:W-:Y:S02]  /*10980*/  FMNMX.FTZ R8, R13, R8, !PT ;  /* 0x000000080d087209 */ /* 0x000fe40007810000 */
[----:B------:R-:W-:Y:S02]  /*10990*/  FSEL R169, R140, -INF , P0 ;  /* 0xff8000008ca97808 */ /* 0x000fe40000000000 */
[----:B------:R-:W-:Y:S02]  /*109a0*/  FSEL R161, R25, -INF , P1 ;  /* 0xff80000019a17808 */ /* 0x000fe40000800000 */
[----:B------:R-:W-:Y:S02]  /*109b0*/  ISETP.GT.AND P0, PT, R3, 0x41, PT ;  /* 0x000000410300780c */ /* 0x000fe40003f04270 */
[----:B------:R-:W-:Y:S02]  /*109c0*/  ISETP.GT.AND P1, PT, R5, 0x50, PT ;  /* 0x000000500500780c */ /* 0x000fe40003f24270 */
[----:B------:R-:W-:-:S02]  /*109d0*/  FMNMX.FTZ R6, R92, R6, !PT ;  /* 0x000000065c067209 */ /* 0x000fc40007810000 */
[----:B------:R-:W-:Y:S02]  /*109e0*/  FMNMX.FTZ R8, R14, R8, !PT ;  /* 0x000000080e087209 */ /* 0x000fe40007810000 */
        /* <DEDUP_REMOVED lines=74> */
[----:B------:R-:W-:Y:S02]  /*10e90*/  ISETP.GT.AND P0, PT, R3, 0x49, PT ;  /* 0x000000490300780c */ /* 0x000fe40003f04270 */
[----:B------:R-:W-:Y:S02]  /*10ea0*/  FMNMX.FTZ R135, R184, R135, !PT ;  /* 0x00000087b8877209 */ /* 0x000fe40007810000 */
[----:B------:R-:W-:-:S02]  /*10eb0*/  FMNMX.FTZ R5, R185, R5, !PT ;  /* 0x00000005b9057209 */ /* 0x000fc40007810000 */
[----:B------:R-:W-:Y:S02]  /*10ec0*/  FMNMX.FTZ R137, R193, R137, !PT ;  /* 0x00000089c1897209 */ /* 0x000fe40007810000 */
[----:B------:R-:W-:Y:S02]  /*10ed0*/  FMNMX.FTZ R6, R118, R6, !PT ;  /* 0x0000000676067209 */ /* 0x000fe40007810000 */
[----:B------:R-:W-:Y:S02]  /*10ee0*/  FSEL R173, R115, -INF , P0 ;  /* 0xff80000073ad7808 */ /* 0x000fe40000000000 */
[----:B------:R-:W-:Y:S02]  /*10ef0*/  ISETP.GT.AND P0, PT, R3, 0x50, PT ;  /* 0x000000500300780c */ /* 0x000fe40003f04270 */
[----:B------:R-:W-:Y:S02]  /*10f00*/  FMNMX.FTZ R135, R206, R135, !PT ;  /* 0x00000087ce877209 */ /* 0x000fe40007810000 */
[----:B------:R-:W-:-:S02]  /*10f10*/  FMNMX.FTZ R5, R187, R5, !PT ;  /* 0x00000005bb057209 */ /* 0x000fc40007810000 */
[----:B------:R-:W-:Y:S02]  /*10f20*/  FMNMX.FTZ R137, R195, R137, !PT ;  /* 0x00000089c3897209 */ /* 0x000fe40007810000 */
[----:B------:R-:W-:Y:S02]  /*10f30*/  FMNMX.FTZ R6, R119, R6, !PT ;  /* 0x0000000677067209 */ /* 0x000fe40007810000 */
[----:B------:R-:W-:Y:S02]  /*10f40*/  FSEL R207, R174, -INF , P0 ;  /* 0xff800000aecf7808 */ /* 0x000fe40000000000 */
[----:B------:R-:W-:Y:S02]  /*10f50*/  FMNMX.FTZ R135, R210, R135, !PT ;  /* 0x00000087d2877209 */ /* 0x000fe40007810000 */
[----:B------:R-:W-:Y:S02]  /*10f60*/  ISETP.GT.AND P0, PT, R3, 0x51, PT ;  /* 0x000000510300780c */ /* 0x000fe40003f04270 */
[----:B------:R-:W-:-:S02]  /*10f70*/  FMNMX.FTZ R5, R172, R5, !PT ;  /* 0x00000005ac057209 */ /* 0x000fc40007810000 */
[----:B------:R-:W-:Y:S02]  /*10f80*/  FMNMX.FTZ R137, R163, R137, !PT ;  /* 0x00000089a3897209 */ /* 0x000fe40007810000 */
[----:B------:R-:W-:Y:S02]  /*10f90*/  FMNMX.FTZ R6, R120, R6, !PT ;  /* 0x0000000678067209 */ /* 0x000fe40007810000 */
[----:B------:R-:W-:Y:S02]  /*10fa0*/  FMNMX.FTZ R135, R211, R135, !PT ;  /* 0x00000087d3877209 */ /* 0x000fe40007810000 */
[----:B------:R-:W-:Y:S02]  /*10fb0*/  FSEL R209, R175, -INF , P0 ;  /* 0xff800000afd17808 */ /* 0x000fe40000000000 */
[----:B------:R-:W-:Y:S02]  /*10fc0*/  FMNMX.FTZ R5, R173, R5, !PT ;  /* 0x00000005ad057209 */ /* 0x000fe40007810000 */
[----:B------:R-:W-:-:S02]  /*10fd0*/  ISETP.GT.AND P0, PT, R3, 0x58, PT ;  /* 0x000000580300780c */ /* 0x000fc40003f04270 */
[----:B------:R-:W-:Y:S02]  /*10fe0*/  FMNMX.FTZ R137, R161, R137, !PT ;  /* 0x00000089a1897209 */ /* 0x000fe40007810000 */
[----:B------:R-:W-:Y:S02]  /*10ff0*/  FMNMX.FTZ R6, R133, R6, !PT ;  /* 0x0000000685067209 */ /* 0x000fe40007810000 */
[----:B------:R-:W-:Y:S01]  /*11000*/  FMNMX.FTZ R135, R213, R135, !PT ;  /* 0x00000087d5877209 */ /* 0x000fe20007810000 */
[----:B------:R-:W1:Y:S01]  /*11010*/  SHFL.BFLY PT, R8, R137, 0x2, 0x1f ;  /* 0x0c401f0089087f89 */ /* 0x000e6200000e0000 */
[----:B------:R-:W-:Y:S02]  /*11020*/  FMNMX.FTZ R5, R207, R5, !PT ;  /* 0x00000005cf057209 */ /* 0x000fe40007810000 */
[----:B------:R-:W-:Y:S02]  /*11030*/  FSEL R205, R110, -INF , P0 ;  /* 0xff8000006ecd7808 */ /* 0x000fe40000000000 */
[----:B------:R-:W-:-:S02]  /*11040*/  FMNMX.FTZ R6, R134, R6, !PT ;  /* 0x0000000686067209 */ /* 0x000fc40007810000 */
[----:B------:R-:W-:Y:S02]  /*11050*/  ISETP.GT.AND P0, PT, R3, 0x59, PT ;  /* 0x000000590300780c */ /* 0x000fe40003f04270 */
[----:B------:R-:W-:Y:S02]  /*11060*/  FSEL R196, R181, -INF , P3 ;  /* 0xff800000b5c47808 */ /* 0x000fe40001800000 */
[----:B------:R-:W-:Y:S02]  /*11070*/  FMNMX.FTZ R135, R189, R135, !PT ;  /* 0x00000087bd877209 */ /* 0x000fe40007810000 */
[----:B------:R-:W-:Y:S02]  /*11080*/  FMNMX.FTZ R5, R209, R5, !PT ;  /* 0x00000005d1057209 */ /* 0x000fe40007810000 */
[----:B------:R-:W-:Y:S02]  /*11090*/  FMNMX.FTZ R6, R138, R6, !PT ;  /* 0x000000068a067209 */ /* 0x000fe40007810000 */
[----:B------:R-:W-:-:S02]  /*110a0*/  FSEL R208, R111, -INF , P0 ;  /* 0xff8000006fd07808 */ /* 0x000fc40000000000 */
[----:B------:R-:W-:Y:S02]  /*110b0*/  FSEL R203, R104, -INF , P2 ;  /* 0xff80000068cb7808 */ /* 0x000fe40001000000 */
[----:B------:R-:W-:Y:S02]  /*110c0*/  FSEL R105, R105, -INF , P1 ;  /* 0xff80000069697808 */ /* 0x000fe40000800000 */
[C---:B------:R-:W-:Y:S02]  /*110d0*/  ISETP.GT.AND P0, PT, R3.reuse, 0x60, PT ;  /* 0x000000600300780c */ /* 0x040fe40003f04270 */
[----:B------:R-:W-:Y:S02]  /*110e0*/  FMNMX.FTZ R135, R196, R135, !PT ;  /* 0x00000087c4877209 */ /* 0x000fe40007810000 */
[C---:B------:R-:W-:Y:S02]  /*110f0*/  ISETP.GT.AND P1, PT, R3.reuse, 0x61, PT ;  /* 0x000000610300780c */ /* 0x040fe40003f24270 */
[----:B------:R-:W-:-:S02]  /*11100*/  ISETP.GT.AND P3, PT, R3, 0x68, PT ;  /* 0x000000680300780c */ /* 0x000fc40003f64270 */
[----:B------:R-:W-:Y:S02]  /*11110*/  ISETP.GT.AND P2, PT, R3, 0x69, PT ;  /* 0x000000690300780c */ /* 0x000fe40003f44270 */
        /* <DEDUP_REMOVED lines=8> */
[----:B------:R-:W-:Y:S01]  /*111a0*/  FMNMX.FTZ R3, R226, R3, !PT ;  /* 0x00000003e2037209 */ /* 0x000fe20007810000 */
[----:B------:R-:W2:Y:S01]  /*111b0*/  SHFL.BFLY PT, R9, R135, 0x2, 0x1f ;  /* 0x0c401f0087097f89 */ /* 0x000ea200000e0000 */
[----:B------:R-:W-:Y:S02]  /*111c0*/  FMNMX.FTZ R5, R178, R5, !PT ;  /* 0x00000005b2057209 */ /* 0x000fe40007810000 */
[----:B------:R-:W-:-:S02]  /*111d0*/  ISETP.GT.AND P0, PT, R7, 0x40, PT ;  /* 0x000000400700780c */ /* 0x000fc40003f04270 */
        /* <DEDUP_REMOVED lines=8> */
[----:B-1----:R-:W-:Y:S02]  /*11260*/  FMNMX.FTZ R137, R8, R137, !PT ;  /* 0x0000008908897209 */ /* 0x002fe40007810000 */
[----:B------:R-:W-:Y:S02]  /*11270*/  FSEL R141, R67, -INF , P0 ;  /* 0xff800000438d7808 */ /* 0x000fe40000000000 */
[----:B------:R-:W-:Y:S01]  /*11280*/  ISETP.GT.AND P1, PT, R7, 0x48, PT ;  /* 0x000000480700780c */ /* 0x000fe20003f24270 */
[----:B------:R-:W1:Y:S01]  /*11290*/  SHFL.BFLY PT, R8, R137, 0x1, 0x1f ;  /* 0x0c201f0089087f89 */ /* 0x000e6200000e0000 */
[----:B------:R-:W-:-:S02]  /*112a0*/  FMNMX.FTZ R3, R192, R3, !PT ;  /* 0x00000003c0037209 */ /* 0x000fc40007810000 */
[----:B------:R-:W-:Y:S02]  /*112b0*/  FMNMX.FTZ R5, R142, R5, !PT ;  /* 0x000000058e057209 */ /* 0x000fe40007810000 */
[----:B------:R-:W-:Y:S01]  /*112c0*/  ISETP.GT.AND P0, PT, R7, 0x49, PT ;  /* 0x000000490700780c */ /* 0x000fe20003f04270 */
[----:B------:R-:W3:Y:S01]  /*112d0*/  SHFL.BFLY PT, R6, R3, 0x2, 0x1f ;  /* 0x0c401f0003067f89 */ /* 0x000ee200000e0000 */
[----:B------:R-:W-:Y:S02]  /*112e0*/  FSEL R140, R62, -INF , P1 ;  /* 0xff8000003e8c7808 */ /* 0x000fe40000800000 */
[----:B------:R-:W-:Y:S02]  /*112f0*/  FMNMX.FTZ R5, R141, R5, !PT ;  /* 0x000000058d057209 */ /* 0x000fe40007810000 */
[----:B------:R-:W-:Y:S02]  /*11300*/  FSEL R143, R63, -INF , P0 ;  /* 0xff8000003f8f7808 */ /* 0x000fe40000000000 */
[----:B------:R-:W-:-:S02]  /*11310*/  ISETP.GT.AND P1, PT, R7, 0x50, PT ;  /* 0x000000500700780c */ /* 0x000fc40003f24270 */
[----:B------:R-:W-:Y:S02]  /*11320*/  FMNMX.FTZ R5, R140, R5, !PT ;  /* 0x000000058c057209 */ /* 0x000fe40007810000 */
[----:B------:R-:W-:Y:S02]  /*11330*/  ISETP.GT.AND P0, PT, R7, 0x51, PT ;  /* 0x000000510700780c */ /* 0x000fe40003f04270 */
[----:B------:R-:W-:Y:S02]  /*11340*/  FSEL R174, R58, -INF , P1 ;  /* 0xff8000003aae7808 */ /* 0x000fe40000800000 */
[----:B------:R-:W-:Y:S02]  /*11350*/  FMNMX.FTZ R5, R143, R5, !PT ;  /* 0x000000058f057209 */ /* 0x000fe40007810000 */
[----:B--2---:R-:W-:Y:S02]  /*11360*/  FMNMX.FTZ R135, R135, R9, !PT ;  /* 0x0000000987877209 */ /* 0x004fe40007810000 */
[----:B------:R-:W-:-:S02]  /*11370*/  FSEL R175, R59, -INF , P0 ;  /* 0xff8000003baf7808 */ /* 0x000fc40000000000 */
[C---:B------:R-:W-:Y:S01]  /*11380*/  ISETP.GT.AND P0, PT, R7.reuse, 0x58, PT ;  /* 0x000000580700780c */ /* 0x040fe20003f04270 */
[----:B------:R-:W2:Y:S01]  /*11390*/  SHFL.BFLY PT, R9, R135, 0x1, 0x1f ;  /* 0x0c201f0087097f89 */ /* 0x000ea200000e0000 */
[----:B------:R-:W-:Y:S02]  /*113a0*/  FMNMX.FTZ R5, R174, R5, !PT ;  /* 0x00000005ae057209 */ /* 0x000fe40007810000 */
[----:B------:R-:W-:Y:S02]  /*113b0*/  ISETP.GT.AND P2, PT, R7, 0x59, PT ;  /* 0x000000590700780c */ /* 0x000fe40003f44270 */
[----:B------:R-:W-:Y:S02]  /*113c0*/  FSEL R180, R54, -INF , P0 ;  /* 0xff80000036b47808 */ /* 0x000fe40000000000 */
[----:B------:R-:W-:Y:S02]  /*113d0*/  FMNMX.FTZ R5, R175, R5, !PT ;  /* 0x00000005af057209 */ /* 0x000fe40007810000 */
[----:B------:R-:W-:-:S02]  /*113e0*/  ISETP.GT.AND P1, PT, R7, 0x60, PT ;  /* 0x000000600700780c */ /* 0x000fc40003f24270 */
[----:B------:R-:W-:Y:S02]  /*113f0*/  FSEL R181, R55, -INF , P2 ;  /* 0xff80000037b57808 */ /* 0x000fe40001000000 */
[----:B------:R-:W-:Y:S02]  /*11400*/  FMNMX.FTZ R5, R180, R5, !PT ;  /* 0x00000005b4057209 */ /* 0x000fe40007810000 */
[----:B-1----:R-:W-:Y:S02]  /*11410*/  FMNMX.FTZ R137, R137, R8, !PT ;  /* 0x0000000889897209 */ /* 0x002fe40007810000 */
[----:B------:R-:W-:Y:S02]  /*11420*/  ISETP.GT.AND P0, PT, R7, 0x61, PT ;  /* 0x000000610700780c */ /* 0x000fe40003f04270 */
[----:B------:R-:W-:Y:S02]  /*11430*/  FSEL R234, R22, -INF , P1 ;  /* 0xff80000016ea7808 */ /* 0x000fe40000800000 */
[----:B------:R-:W-:-:S02]  /*11440*/  FMNMX.FTZ R5, R181, R5, !PT ;  /* 0x00000005b5057209 */ /* 0x000fc40007810000 */
[----:B---3--:R-:W-:Y:S01]  /*11450*/  FMNMX.FTZ R3, R3, R6, !PT ;  /* 0x0000000603037209 */ /* 0x008fe20007810000 */
[----:B------:R-:W-:Y:S01]  /*11460*/  FMUL.FTZ R6, R137, c[0x0][0x2d0] ;  /* 0x0000b40089067a20 */ /* 0x000fe20000410000 */
[----:B------:R-:W-:Y:S02]  /*11470*/  FSEL R197, R23, -INF , P0 ;  /* 0xff80000017c57808 */ /* 0x000fe40000000000 */
[----:B------:R-:W-:Y:S01]  /*11480*/  ISETP.GT.AND P1, PT, R7, 0x68, PT ;  /* 0x000000680700780c */ /* 0x000fe20003f24270 */
[----:B------:R-:W1:Y:S01]  /*11490*/  SHFL.BFLY PT, R70, R3, 0x1, 0x1f ;  /* 0x0c201f0003467f89 */ /* 0x000e6200000e0000 */
[----:B------:R-:W-:Y:S02]  /*114a0*/  FMNMX.FTZ R5, R234, R5, !PT ;  /* 0x00000005ea057209 */ /* 0x000fe40007810000 */
[----:B------:R-:W-:Y:S01]  /*114b0*/  FSETP.NEU.FTZ.AND P0, PT, R137, -INF , PT ;  /* 0xff8000008900780b */ /* 0x000fe20003f1d000 */
[----:B------:R-:W-:Y:S01]  /*114c0*/  LDSM.16.MT88.4 R20, [R229+0x100] ;  /* 0x00010000e514783b */ /* 0x000fe20000004200 */
[----:B------:R-:W-:-:S02]  /*114d0*/  ISETP.GT.AND P2, PT, R7, 0x69, PT ;  /* 0x000000690700780c */ /* 0x000fc40003f44270 */
[----:B------:R-:W-:Y:S02]  /*114e0*/  FSEL R235, R26, -INF , P1 ;  /* 0xff8000001aeb7808 */ /* 0x000fe40000800000 */
[----:B------:R-:W-:Y:S02]  /*114f0*/  FMNMX.FTZ R7, R197, R5, !PT ;  /* 0x00000005c5077209 */ /* 0x000fe40007810000 */
[----:B------:R-:W-:Y:S02]  /*11500*/  FSEL R6, R6, RZ, P0 ;  /* 0x000000ff06067208 */ /* 0x000fe40000000000 */
[----:B------:R-:W-:Y:S02]  /*11510*/  FMNMX.FTZ R8, R235, R7, !PT ;  /* 0x00000007eb087209 */ /* 0x000fe40007810000 */
[----:B------:R-:W-:Y:S01]  /*11520*/  FSEL R249, R27, -INF , P2 ;  /* 0xff8000001bf97808 */ /* 0x000fe20001000000 */
[----:B------:R-:W-:Y:S01]  /*11530*/  FFMA.FTZ R7, R10, c[0x0][0x2d0], -R6 ;  /* 0x0000b4000a077a23 */ /* 0x000fe20000010806 */
[----:B--2---:R-:W-:Y:S01]  /*11540*/  FMNMX.FTZ R135, R135, R9, !PT ;  /* 0x0000000987877209 */ /* 0x004fe20007810000 */
[----:B------:R-:W-:Y:S02]  /*11550*/  LDSM.16.MT88.4 R24, [R230+0x100] ;  /* 0x00010000e618783b */ /* 0x000fe40000004200 */
[----:B------:R2:W-:Y:S01]  /*11560*/  MUFU.EX2 R223, R7 ;  /* 0x0000000700df7308 */ /* 0x0005e20000000800 */
[C---:B------:R-:W-:Y:S01]  /*11570*/  FSETP.NEU.FTZ.AND P0, PT, R135.reuse, -INF , PT ;  /* 0xff8000008700780b */ /* 0x040fe20003f1d000 */
[----:B------:R-:W-:Y:S01]  /*11580*/  FMUL.FTZ R5, R135, c[0x0][0x2d0] ;  /* 0x0000b40087057a20 */ /* 0x000fe20000410000 */
[----:B-1----:R-:W-:-:S04]  /*11590*/  FMNMX.FTZ R70, R70, R3, !PT ;  /* 0x0000000346467209 */ /* 0x002fc80007810000 */
[----:B------:R-:W-:Y:S02]  /*115a0*/  FSEL R5, R5, RZ, P0 ;  /* 0x000000ff05057208 */ /* 0x000fe40000000000 */
[----:B------:R-:W-:-:S03]  /*115b0*/  FSETP.NEU.FTZ.AND P0, PT, R70, -INF , PT ;  /* 0xff8000004600780b */ /* 0x000fc60003f1d000 */
[--C-:B------:R-:W-:Y:S01]  /*115c0*/  FFMA.FTZ R3, R12, c[0x0][0x2d0], -R5.reuse ;  /* 0x0000b4000c037a23 */ /* 0x100fe20000010805 */
[----:B--2---:R-:W-:Y:S01]  /*115d0*/  FMNMX.FTZ R7, R249, R8, !PT ;  /* 0x00000008f9077209 */ /* 0x004fe20007810000 */
        /* <DEDUP_REMOVED lines=11> */
[----:B-1----:R-:W-:-:S07]  /*11690*/  FFMA.FTZ R8, R14, c[0x0][0x2d0], -R5 ;  /* 0x0000b4000e087a23 */ /* 0x002fce0000010805 */
[----:B------:R1:W3:Y:S01]  /*116a0*/  MUFU.EX2 R233, R8 ;  /* 0x0000000800e97308 */ /* 0x0002e20000000800 */
[--C-:B--2---:R-:W-:Y:S02]  /*116b0*/  FFMA.FTZ R0, R17, c[0x0][0x2d0], -R3.reuse ;  /* 0x0000b40011007a23 */ /* 0x104fe40000010803 */
[----:B------:R-:W-:Y:S05]  /*116c0*/  LDSM.16.MT88.4 R16, [R232+0x100] ;  /* 0x00010000e810783b */ /* 0x000fea0000004200 */
[----:B------:R2:W-:Y:S01]  /*116d0*/  MUFU.EX2 R167, R0 ;  /* 0x0000000000a77308 */ /* 0x0005e20000000800 */
[----:B-1----:R-:W-:Y:S01]  /*116e0*/  FFMA.FTZ R8, R15, c[0x0][0x2d0], -R3 ;  /* 0x0000b4000f087a23 */ /* 0x002fe20000010803 */
[----:B---3--:R-:W-:-:S06]  /*116f0*/  F2FP.BF16.PACK_AB R10, R233, R201 ;  /* 0x000000c9e90a723e */ /* 0x008fcc00000010ff */
        /* <DEDUP_REMOVED lines=9> */
[----:B------:R-:W-:Y:S01]  /*11790*/  F2FP.BF16.PACK_AB R8, R191, R198 ;  /* 0x000000c6bf08723e */ /* 0x000fe200000010ff */
[--C-:B--2---:R-:W-:Y:S01]  /*117a0*/  FFMA.FTZ R0, R30, c[0x0][0x2d0], -R6.reuse ;  /* 0x0000b4001e007a23 */ /* 0x104fe20000010806 */
[C---:B------:R-:W-:Y:S01]  /*117b0*/  FSETP.NEU.FTZ.AND P0, PT, R136.reuse, -INF , PT ;  /* 0xff8000008800780b */ /* 0x040fe20003f1d000 */
[----:B------:R-:W-:Y:S01]  /*117c0*/  FMUL.FTZ R2, R136, c[0x0][0x2d0] ;  /* 0x0000b40088027a20 */ /* 0x000fe20000410000 */
[----:B---3--:R-:W-:Y:S01]  /*117d0*/  F2FP.BF16.PACK_AB R12, R215, R223 ;  /* 0x000000dfd70c723e */ /* 0x008fe200000010ff */
        /* <DEDUP_REMOVED lines=28> */
[----:B-1----:R-:W-:-:S04]  /*119a0*/  FFMA.FTZ R2, R41, c[0x0][0x2d0], -R5 ;  /* 0x0000b40029027a23 */ /* 0x002fc80000010805 */
[----:B------:R1:W3:Y:S03]  /*119b0*/  MUFU.EX2 R188, R2 ;  /* 0x0000000200bc7308 */ /* 0x0002e60000000800 */
[C---:B------:R-:W-:Y:S01]  /*119c0*/  HMMA.16816.F32.BF16 R96, R12.reuse, R22, RZ ;  /* 0x000000160c60723c */ /* 0x040fe200000418ff */
[----:B------:R-:W4:Y:S07]  /*119d0*/  LDSM.16.MT88.4 R20, [R229+0x900] ;  /* 0x00090000e514783b */ /* 0x000f2e0000004200 */
[----:B------:R-:W-:Y:S01]  /*119e0*/  HMMA.16816.F32.BF16 R80, R12, R16, RZ ;  /* 0x000000100c50723c */ /* 0x000fe200000418ff */
[----:B-1----:R-:W-:-:S07]  /*119f0*/  FFMA.FTZ R2, R68, c[0x0][0x2d0], -R5 ;  /* 0x0000b40044027a23 */ /* 0x002fce0000010805 */
[-C--:B------:R-:W-:Y:S01]  /*11a00*/  HMMA.16816.F32.BF16 R40, R8, R38.reuse, RZ ;  /* 0x000000260828723c */ /* 0x080fe200000418ff */
[----:B------:R1:W-:Y:S07]  /*11a10*/  MUFU.EX2 R162, R2 ;  /* 0x0000000200a27308 */ /* 0x0003ee0000000800 */
[----:B------:R-:W-:Y:S01]  /*11a20*/  HMMA.16816.F32.BF16 R100, R12, R38, RZ ;  /* 0x000000260c64723c */ /* 0x000fe200000418ff */
[----:B-1----:R-:W-:Y:S02]  /*11a30*/  FFMA.FTZ R2, R69, c[0x0][0x2d0], -R5 ;  /* 0x0000b40045027a23 */ /* 0x002fe40000010805 */
[----:B--2---:R-:W-:-:S02]  /*11a40*/  IMAD.MOV.U32 R69, RZ, RZ, R194 ;  /* 0x000000ffff457224 */ /* 0x004fc400078e00c2 */
[----:B------:R1:W2:Y:S03]  /*11a50*/  MUFU.EX2 R228, R2 ;  /* 0x0000000200e47308 */ /* 0x0002a60000000800 */
[----:B---3--:R-:W-:Y:S01]  /*11a60*/  F2FP.BF16.PACK_AB R8, R188, R69 ;  /* 0x00000045bc08723e */ /* 0x008fe200000010ff */
[----:B-1----:R-:W-:Y:S01]  /*11a70*/  FFMA.FTZ R2, R71, c[0x0][0x2d0], -R3 ;  /* 0x0000b40047027a23 */ /* 0x002fe20000010803 */
[----:B--2---:R-:W-:Y:S01]  /*11a80*/  F2FP.BF16.PACK_AB R10, R228, R162 ;  /* 0x000000a2e40a723e */ /* 0x004fe200000010ff */
[----:B------:R-:W-:Y:S02]  /*11a90*/  IMAD.MOV.U32 R71, RZ, RZ, R105 ;  /* 0x000000ffff477224 */ /* 0x000fe400078e0069 */
[----:B------:R1:W-:Y:S01]  /*11aa0*/  MUFU.EX2 R7, R2 ;  /* 0x0000000200077308 */ /* 0x0003e20000000800 */
[----:B------:R-:W-:Y:S01]  /*11ab0*/  HMMA.16816.F32.BF16 R104, R12, R18, RZ ;  /* 0x000000120c68723c */ /* 0x000fe200000418ff */
[----:B------:R-:W2:Y:S01]  /*11ac0*/  LDSM.16.MT88.4 R16, [R230+0x900] ;  /* 0x00090000e610783b */ /* 0x000ea20000004200 */
[----:B-1----:R-:W-:-:S05]  /*11ad0*/  FFMA.FTZ R2, R76, c[0x0][0x2d0], -R3 ;  /* 0x0000b4004c027a23 */ /* 0x002fca0000010803 */
[----:B------:R1:W3:Y:S02]  /*11ae0*/  MUFU.EX2 R182, R2 ;  /* 0x0000000200b67308 */ /* 0x0002e40000000800 */
[----:B-1----:R-:W-:Y:S01]  /*11af0*/  FFMA.FTZ R2, R77, c[0x0][0x2d0], -R3 ;  /* 0x0000b4004d027a23 */ /* 0x002fe20000010803 */
[----:B---3--:R-:W-:Y:S01]  /*11b00*/  F2FP.BF16.PACK_AB R9, R182, R7 ;  /* 0x00000007b609723e */ /* 0x008fe200000010ff */
[C---:B------:R-:W-:Y:S04]  /*11b10*/  HMMA.16816.F32.BF16 R76, R12.reuse, R24, RZ ;  /* 0x000000180c4c723c */ /* 0x040fe800000418ff */
[----:B------:R1:W-:Y:S04]  /*11b20*/  MUFU.EX2 R194, R2 ;  /* 0x0000000200c27308 */ /* 0x0003e80000000800 */
[----:B------:R-:W-:Y:S01]  /*11b30*/  HMMA.16816.F32.BF16 R24, R12, R36, RZ ;  /* 0x000000240c18723c */ /* 0x000fe200000418ff */
[----:B------:R-:W3:Y:S06]  /*11b40*/  LDSM.16.MT88.4 R12, [R229+0x1100] ;  /* 0x00110000e50c783b */ /* 0x000eec0000004200 */
[----:B------:R-:W-:-:S02]  /*11b50*/  IMAD.MOV.U32 R37, RZ, RZ, R214 ;  /* 0x000000ffff257224 */ /* 0x000fc400078e00d6 */
[----:B-1----:R-:W-:-:S04]  /*11b60*/  FFMA.FTZ R2, R88, c[0x0][0x2d0], -R3 ;  /* 0x0000b40058027a23 */ /* 0x002fc80000010803 */
[----:B------:R1:W1:Y:S02]  /*11b70*/  MUFU.EX2 R68, R2 ;  /* 0x0000000200447308 */ /* 0x0002640000000800 */
[----:B-1----:R-:W-:Y:S01]  /*11b80*/  FFMA.FTZ R2, R92, c[0x0][0x2d0], -R6 ;  /* 0x0000b4005c027a23 */ /* 0x002fe20000010806 */
[----:B------:R-:W-:-:S05]  /*11b90*/  F2FP.BF16.PACK_AB R11, R68, R194 ;  /* 0x000000c2440b723e */ /* 0x000fca00000010ff */
[----:B------:R1:W-:Y:S02]  /*11ba0*/  MUFU.EX2 R36, R2 ;  /* 0x0000000200247308 */ /* 0x0003e40000000800 */
[C---:B----4-:R-:W-:Y:S08]  /*11bb0*/  HMMA.16816.F32.BF16 R144, R8.reuse, R20, R72 ;  /* 0x000000140890723c */ /* 0x050ff00000041848 */
[----:B------:R-:W-:Y:S01]  /*11bc0*/  HMMA.16816.F32.BF16 R108, R8, R32, R60 ;  /* 0x00000020086c723c */ /* 0x000fe2000004183c */
[----:B-1----:R-:W-:-:S04]  /*11bd0*/  FFMA.FTZ R2, R93, c[0x0][0x2d0], -R6 ;  /* 0x0000b4005d027a23 */ /* 0x002fc80000010806 */
[----:B------:R1:W4:Y:S03]  /*11be0*/  MUFU.EX2 R252, R2 ;  /* 0x0000000200fc7308 */ /* 0x0003260000000800 */
[C---:B------:R-:W-:Y:S08]  /*11bf0*/  HMMA.16816.F32.BF16 R72, R8.reuse, R22, R64 ;  /* 0x000000160848723c */ /* 0x040ff00000041840 */
[----:B------:R-:W-:Y:S01]  /*11c00*/  HMMA.16816.F32.BF16 R64, R8, R34, R56 ;  /* 0x000000220840723c */ /* 0x000fe20000041838 */
[----:B-1----:R-:W-:-:S07]  /*11c10*/  FFMA.FTZ R2, R94, c[0x0][0x2d0], -R6 ;  /* 0x0000b4005e027a23 */ /* 0x002fce0000010806 */
[C---:B--2---:R-:W-:Y:S01]  /*11c20*/  HMMA.16816.F32.BF16 R60, R8.reuse, R18, R48 ;  /* 0x00000012083c723c */ /* 0x044fe20000041830 */
[----:B------:R1:W-:Y:S07]  /*11c30*/  MUFU.EX2 R227, R2 ;  /* 0x0000000200e37308 */ /* 0x0003ee0000000800 */
[----:B------:R-:W-:Y:S01]  /*11c40*/  HMMA.16816.F32.BF16 R92, R8, R16, R52 ;  /* 0x00000010085c723c */ /* 0x000fe20000041834 */
[----:B-1----:R-:W-:-:S07]  /*11c50*/  FFMA.FTZ R2, R89, c[0x0][0x2d0], -R6 ;  /* 0x0000b40059027a23 */ /* 0x002fce0000010806 */
[C---:B------:R-:W-:Y:S01]  /*11c60*/  HMMA.16816.F32.BF16 R88, R8.reuse, R28, R44 ;  /* 0x0000001c0858723c */ /* 0x040fe2000004182c */
[----:B------:R1:W2:Y:S07]  /*11c70*/  MUFU.EX2 R251, R2 ;  /* 0x0000000200fb7308 */ /* 0x0002ae0000000800 */
[----:B------:R-:W-:Y:S07]  /*11c80*/  HMMA.16816.F32.BF16 R44, R8, R30, R40 ;  /* 0x0000001e082c723c */ /* 0x000fee0000041828 */
[----:B----4-:R-:W-:Y:S01]  /*11c90*/  F2FP.BF16.PACK_AB R8, R252, R36 ;  /* 0x00000024fc08723e */ /* 0x010fe200000010ff */
        /* <DEDUP_REMOVED lines=15> */
[----:B------:R-:W-:Y:S02]  /*11d90*/  IMAD.MOV.U32 R122, RZ, RZ, R189 ;  /* 0x000000ffff7a7224 */ /* 0x000fe400078e00bd */
[----:B------:R1:W-:Y:S04]  /*11da0*/  MUFU.EX2 R221, R2 ;  /* 0x0000000200dd7308 */ /* 0x0003e80000000800 */
[C---:B------:R-:W-:Y:S07]  /*11db0*/  HMMA.16816.F32.BF16 R76, R8.reuse, R16, R76 ;  /* 0x00000010084c723c */ /* 0x040fee000004184c */
[----:B------:R-:W-:Y:S01]  /*11dc0*/  IMAD.MOV.U32 R16, RZ, RZ, R204 ;  /* 0x000000ffff107224 */ /* 0x000fe200078e00cc */
[----:B------:R-:W-:Y:S01]  /*11dd0*/  HMMA.16816.F32.BF16 R48, R8, R20, R84 ;  /* 0x000000140830723c */ /* 0x000fe20000041854 */
[----:B------:R-:W-:-:S02]  /*11de0*/  IMAD.MOV.U32 R17, RZ, RZ, R37 ;  /* 0x000000ffff117224 */ /* 0x000fc400078e0025 */
[----:B-1----:R-:W-:-:S04]  /*11df0*/  FFMA.FTZ R2, R117, c[0x0][0x2d0], -R5 ;  /* 0x0000b40075027a23 */ /* 0x002fc80000010805 */
[----:B------:R1:W-:Y:S01]  /*11e00*/  MUFU.EX2 R216, R2 ;  /* 0x0000000200d87308 */ /* 0x0003e20000000800 */
[C---:B------:R-:W-:Y:S01]  /*11e10*/  HMMA.16816.F32.BF16 R116, R8.reuse, R28, R24 ;  /* 0x0000001c0874723c */ /* 0x040fe20000041818 */
[----:B------:R-:W-:Y:S06]  /*11e20*/  LDSM.16.MT88.4 R24, [R230+0x1100] ;  /* 0x00110000e618783b */ /* 0x000fec0000004200 */
[----:B------:R-:W-:Y:S01]  /*11e30*/  IMAD.MOV.U32 R29, RZ, RZ, R68 ;  /* 0x000000ffff1d7224 */ /* 0x000fe200078e0044 */
[----:B------:R-:W-:Y:S01]  /*11e40*/  HMMA.16816.F32.BF16 R40, R8, R22, R96 ;  /* 0x000000160828723c */ /* 0x000fe20000041860 */
[----:B------:R-:W-:Y:S01]  /*11e50*/  IMAD.MOV.U32 R68, RZ, RZ, R203 ;  /* 0x000000ffff447224 */ /* 0x000fe200078e00cb */
[----:B------:R-:W2:Y:S01]  /*11e60*/  LDSM.16.MT88.4 R20, [R232+0x1100] ;  /* 0x00110000e814783b */ /* 0x000ea20000004200 */
[----:B------:R-:W-:-:S02]  /*11e70*/  IMAD.MOV.U32 R28, RZ, RZ, R202 ;  /* 0x000000ffff1c7224 */ /* 0x000fc400078e00ca */
[----:B-1----:R-:W-:-:S03]  /*11e80*/  FFMA.FTZ R2, R121, c[0x0][0x2d0], -R5 ;  /* 0x0000b40079027a23 */ /* 0x002fc60000010805 */
[C---:B------:R-:W-:Y:S01]  /*11e90*/  HMMA.16816.F32.BF16 R52, R8.reuse, R32, R80 ;  /* 0x000000200834723c */ /* 0x040fe20000041850 */
[----:B------:R-:W-:Y:S01]  /*11ea0*/  IMAD.MOV.U32 R121, RZ, RZ, R36 ;  /* 0x000000ffff797224 */ /* 0x000fe200078e0024 */
[----:B------:R1:W4:Y:S06]  /*11eb0*/  MUFU.EX2 R217, R2 ;  /* 0x0000000200d97308 */ /* 0x00032c0000000800 */
[C---:B------:R-:W-:Y:S01]  /*11ec0*/  HMMA.16816.F32.BF16 R36, R8.reuse, R34, R104 ;  /* 0x000000220824723c */ /* 0x040fe20000041868 */
[----:B------:R-:W2:Y:S06]  /*11ed0*/  LDSM.16.MT88.4 R32, [R231+0x1100] ;  /* 0x00110000e720783b */ /* 0x000eac0000004200 */
[----:B------:R-:W-:Y:S01]  /*11ee0*/  IMAD.MOV.U32 R107, RZ, RZ, R199 ;  /* 0x000000ffff6b7224 */ /* 0x000fe200078e00c7 */
[----:B------:R-:W-:Y:S01]  /*11ef0*/  HMMA.16816.F32.BF16 R56, R8, R18, R112 ;  /* 0x000000120838723c */ /* 0x000fe20000041870 */
[----:B------:R-:W-:-:S02]  /*11f00*/  IMAD.MOV.U32 R104, RZ, RZ, R198 ;  /* 0x000000ffff687224 */ /* 0x000fc400078e00c6 */
[----:B-1----:R-:W-:Y:S02]  /*11f10*/  FFMA.FTZ R2, R123, c[0x0][0x2d0], -R5 ;  /* 0x0000b4007b027a23 */ /* 0x002fe40000010805 */
[----:B------:R-:W-:Y:S02]  /*11f20*/  IMAD.MOV.U32 R123, RZ, RZ, R212 ;  /* 0x000000ffff7b7224 */ /* 0x000fe400078e00d4 */
[----:B------:R1:W-:Y:S01]  /*11f30*/  MUFU.EX2 R214, R2 ;  /* 0x0000000200d67308 */ /* 0x0003e20000000800 */
[----:B------:R-:W-:Y:S01]  /*11f40*/  IMAD.MOV.U32 R105, RZ, RZ, R197 ;  /* 0x000000ffff697224 */ /* 0x000fe200078e00c5 */
[----:B------:R-:W-:Y:S01]  /*11f50*/  HMMA.16816.F32.BF16 R84, R8, R30, R100 ;  /* 0x0000001e0854723c */ /* 0x000fe20000041864 */
[----:B------:R-:W-:Y:S02]  /*11f60*/  IMAD.MOV.U32 R106, RZ, RZ, R196 ;  /* 0x000000ffff6a7224 */ /* 0x000fe400078e00c4 */
[----:B------:R-:W-:Y:S02]  /*11f70*/  IMAD.MOV.U32 R115, RZ, RZ, R191 ;  /* 0x000000ffff737224 */ /* 0x000fe400078e00bf */
[----:B------:R-:W-:-:S02]  /*11f80*/  IMAD.MOV.U32 R114, RZ, RZ, R190 ;  /* 0x000000ffff727224 */ /* 0x000fc400078e00be */
[----:B----4-:R-:W-:Y:S01]  /*11f90*/  F2FP.BF16.PACK_AB R8, R217, R216 ;  /* 0x000000d8d908723e */ /* 0x010fe200000010ff */
[----:B------:R-:W-:Y:S02]  /*11fa0*/  IMAD.MOV.U32 R112, RZ, RZ, R104 ;  /* 0x000000ffff707224 */ /* 0x000fe400078e0068 */
        /* <DEDUP_REMOVED lines=19> */
[----:B------:R-:W-:Y:S02]  /*120e0*/  IMAD.MOV.U32 R128, RZ, RZ, R16 ;  /* 0x000000ffff807224 */ /* 0x000fe400078e0010 */
[----:B------:R-:W-:Y:S01]  /*120f0*/  LDSM.16.MT88.4 R16, [R229+0x1900] ;  /* 0x00190000e510783b */ /* 0x000fe20000004200 */
[----:B-1----:R-:W-:Y:S01]  /*12100*/  FFMA.FTZ R2, R130, c[0x0][0x2d0], -R6 ;  /* 0x0000b40082027a23 */ /* 0x002fe20000010806 */
[----:B----4-:R-:W-:Y:S01]  /*12110*/  F2FP.BF16.PACK_AB R11, R201, R202 ;  /* 0x000000cac90b723e */ /* 0x010fe200000010ff */
[----:B------:R-:W-:Y:S02]  /*12120*/  IMAD.MOV.U32 R130, RZ, RZ, R115 ;  /* 0x000000ffff827224 */ /* 0x000fe400078e0073 */
[----:B------:R1:W4:Y:S01]  /*12130*/  MUFU.EX2 R200, R2 ;  /* 0x0000000200c87308 */ /* 0x0003220000000800 */
[----:B------:R-:W-:-:S02]  /*12140*/  IMAD.MOV.U32 R115, RZ, RZ, R127 ;  /* 0x000000ffff737224 */ /* 0x000fc400078e007f */
[----:B------:R-:W-:Y:S01]  /*12150*/  IMAD.MOV.U32 R127, RZ, RZ, R28 ;  /* 0x000000ffff7f7224 */ /* 0x000fe200078e001c */
[C---:B---3--:R-:W-:Y:S08]  /*12160*/  HMMA.16816.F32.BF16 R80, R8.reuse, R14, R72 ;  /* 0x0000000e0850723c */ /* 0x048ff00000041848 */
[----:B--2---:R-:W-:Y:S01]  /*12170*/  HMMA.16816.F32.BF16 R72, R8, R22, R64 ;  /* 0x000000160848723c */ /* 0x004fe20000041840 */
        /* <DEDUP_REMOVED lines=8> */
[----:B------:R1:W2:Y:S01]  /*12200*/  MUFU.EX2 R198, R2 ;  /* 0x0000000200c67308 */ /* 0x0002a20000000800 */
[----:B------:R-:W-:-:S05]  /*12210*/  IMAD.MOV.U32 R68, RZ, RZ, R166 ;  /* 0x000000ffff447224 */ /* 0x000fca00078e00a6 */
[C---:B------:R-:W-:Y:S08]  /*12220*/  HMMA.16816.F32.BF16 R92, R8.reuse, R24, R92 ;  /* 0x00000018085c723c */ /* 0x040ff0000004185c */
[----:B------:R-:W-:Y:S01]  /*12230*/  HMMA.16816.F32.BF16 R96, R8, R32, R88 ;  /* 0x000000200860723c */ /* 0x000fe20000041858 */
[----:B-1----:R-:W-:-:S04]  /*12240*/  FFMA.FTZ R2, R132, c[0x0][0x2d0], -R6 ;  /* 0x0000b40084027a23 */ /* 0x002fc80000010806 */
        /* <DEDUP_REMOVED lines=18> */
[----:B------:R-:W-:Y:S01]  /*12370*/  LDSM.16.MT88.4 R12, [R232+0x1900] ;  /* 0x00190000e80c783b */ /* 0x000fe20000004200 */
[----:B-1----:R-:W-:-:S04]  /*12380*/  FFMA.FTZ R2, R149, c[0x0][0x2d0], -R6 ;  /* 0x0000b40095027a23 */ /* 0x002fc80000010806 */
[----:B------:R1:W-:Y:S02]  /*12390*/  MUFU.EX2 R191, R2 ;  /* 0x0000000200bf7308 */ /* 0x0003e40000000800 */
[C---:B------:R-:W-:Y:S07]  /*123a0*/  HMMA.16816.F32.BF16 R88, R8.reuse, R32, R116 ;  /* 0x000000200858723c */ /* 0x040fee0000041874 */
[----:B------:R-:W-:Y:S01]  /*123b0*/  IMAD.MOV.U32 R117, RZ, RZ, R115 ;  /* 0x000000ffff757224 */ /* 0x000fe200078e0073 */
[----:B------:R-:W-:Y:S01]  /*123c0*/  HMMA.16816.F32.BF16 R40, R8, R20, R52 ;  /* 0x000000140828723c */ /* 0x000fe20000041834 */
[----:B------:R-:W-:-:S02]  /*123d0*/  IMAD.MOV.U32 R119, RZ, RZ, R112 ;  /* 0x000000ffff777224 */ /* 0x000fc400078e0070 */
[----:B------:R-:W-:Y:S02]  /*123e0*/  IMAD.MOV.U32 R116, RZ, RZ, R4 ;  /* 0x000000ffff747224 */ /* 0x000fe400078e0004 */
[----:B------:R-:W-:Y:S02]  /*123f0*/  IMAD.MOV.U32 R4, RZ, RZ, R163 ;  /* 0x000000ffff047224 */ /* 0x000fe400078e00a3 */
[--C-:B-1----:R-:W-:Y:S01]  /*12400*/  FFMA.FTZ R2, R150, c[0x0][0x2d0], -R5.reuse ;  /* 0x0000b40096027a23 */ /* 0x102fe20000010805 */
[C---:B------:R-:W-:Y:S01]  /*12410*/  HMMA.16816.F32.BF16 R36, R8.reuse, R22, R36 ;  /* 0x000000160824723c */ /* 0x040fe20000041824 */
[----:B------:R-:W-:Y:S02]  /*12420*/  LDSM.16.MT88.4 R20, [R229+0x2100] ;  /* 0x00210000e514783b */ /* 0x000fe40000004200 */
[----:B------:R1:W-:Y:S05]  /*12430*/  MUFU.EX2 R190, R2 ;  /* 0x0000000200be7308 */ /* 0x0003ea0000000800 */
[C---:B------:R-:W-:Y:S08]  /*12440*/  HMMA.16816.F32.BF16 R56, R8.reuse, R26, R56 ;  /* 0x0000001a0838723c */ /* 0x040ff00000041838 */
[----:B------:R-:W-:Y:S01]  /*12450*/  HMMA.16816.F32.BF16 R84, R8, R34, R84 ;  /* 0x000000220854723c */ /* 0x000fe20000041854 */
[----:B------:R-:W2:Y:S01]  /*12460*/  LDSM.16.MT88.4 R32, [R231+0x1900] ;  /* 0x00190000e720783b */ /* 0x000ea20000004200 */
[----:B-1----:R-:W-:-:S04]  /*12470*/  FFMA.FTZ R2, R151, c[0x0][0x2d0], -R5 ;  /* 0x0000b40097027a23 */ /* 0x002fc80000010805 */
[----:B------:R1:W3:Y:S02]  /*12480*/  MUFU.EX2 R189, R2 ;  /* 0x0000000200bd7308 */ /* 0x0002e40000000800 */
[--C-:B-1----:R-:W-:Y:S02]  /*12490*/  FFMA.FTZ R2, R152, c[0x0][0x2d0], -R5.reuse ;  /* 0x0000b40098027a23 */ /* 0x102fe40000010805 */
[----:B------:R-:W-:Y:S02]  /*124a0*/  IMAD.MOV.U32 R152, RZ, RZ, R122 ;  /* 0x000000ffff987224 */ /* 0x000fe400078e007a */
[----:B------:R-:W-:Y:S02]  /*124b0*/  IMAD.MOV.U32 R122, RZ, RZ, R188 ;  /* 0x000000ffff7a7224 */ /* 0x000fe400078e00bc */
[----:B------:R1:W-:Y:S02]  /*124c0*/  MUFU.EX2 R188, R2 ;  /* 0x0000000200bc7308 */ /* 0x0003e40000000800 */
[----:B-1----:R-:W-:-:S02]  /*124d0*/  FFMA.FTZ R2, R153, c[0x0][0x2d0], -R5 ;  /* 0x0000b40099027a23 */ /* 0x002fc40000010805 */
[----:B------:R-:W-:-:S04]  /*124e0*/  IMAD.MOV.U32 R153, RZ, RZ, R114 ;  /* 0x000000ffff997224 */ /* 0x000fc800078e0072 */
[----:B------:R1:W4:Y:S01]  /*124f0*/  MUFU.EX2 R139, R2 ;  /* 0x00000002008b7308 */ /* 0x0003220000000800 */
[----:B------:R-:W-:Y:S02]  /*12500*/  IMAD.MOV.U32 R114, RZ, RZ, R107 ;  /* 0x000000ffff727224 */ /* 0x000fe400078e006b */
[----:B------:R-:W-:Y:S02]  /*12510*/  IMAD.MOV.U32 R107, RZ, RZ, R29 ;  /* 0x000000ffff6b7224 */ /* 0x000fe400078e001d */
[----:B------:R-:W-:Y:S01]  /*12520*/  IMAD.MOV.U32 R118, RZ, RZ, R114 ;  /* 0x000000ffff767224 */ /* 0x000fe200078e0072 */
[----:B------:R-:W-:Y:S01]  /*12530*/  HMMA.16816.F32.BF16 R28, R8, R24, R76 ;  /* 0x00000018081c723c */ /* 0x000fe2000004184c */
[----:B------:R-:W2:Y:S06]  /*12540*/  LDSM.16.MT88.4 R24, [R230+0x1900] ;  /* 0x00190000e618783b */ /* 0x000eac0000004200 */
[----:B---3--:R-:W-:Y:S01]  /*12550*/  F2FP.BF16.PACK_AB R8, R189, R190 ;  /* 0x000000bebd08723e */ /* 0x008fe200000010ff */
[----:B-1----:R-:W-:Y:S01]  /*12560*/  FFMA.FTZ R2, R154, c[0x0][0x2d0], -R3 ;  /* 0x0000b4009a027a23 */ /* 0x002fe20000010803 */
[----:B----4-:R-:W-:Y:S01]  /*12570*/  F2FP.BF16.PACK_AB R10, R139, R188 ;  /* 0x000000bc8b0a723e */ /* 0x010fe200000010ff */
[----:B------:R-:W-:-:S02]  /*12580*/  IMAD.MOV.U32 R154, RZ, RZ, R105 ;  /* 0x000000ffff9a7224 */ /* 0x000fc400078e0069 */
        /* <DEDUP_REMOVED lines=11> */
[----:B------:R-:W-:Y:S02]  /*12640*/  IMAD.MOV.U32 R130, RZ, RZ, R71 ;  /* 0x000000ffff827224 */ /* 0x000fe400078e0047 */
[----:B------:R-:W-:Y:S02]  /*12650*/  IMAD.MOV.U32 R71, RZ, RZ, R164 ;  /* 0x000000ffff477224 */ /* 0x000fe400078e00a4 */
[----:B-1----:R-:W-:Y:S01]  /*12660*/  FFMA.FTZ R2, R176, c[0x0][0x2d0], -R6 ;  /* 0x0000b400b0027a23 */ /* 0x002fe20000010806 */
[----:B---3--:R-:W-:-:S03]  /*12670*/  F2FP.BF16.PACK_AB R11, R133, R132 ;  /* 0x00000084850b723e */ /* 0x008fc600000010ff */
[----:B------:R1:W-:Y:S04]  /*12680*/  MUFU.EX2 R115, R2 ;  /* 0x0000000200737308 */ /* 0x0003e80000000800 */
[C---:B--2---:R-:W-:Y:S08]  /*12690*/  HMMA.16816.F32.BF16 R76, R8.reuse, R32, R96 ;  /* 0x00000020084c723c */ /* 0x044ff00000041860 */
[----:B------:R-:W-:Y:S01]  /*126a0*/  HMMA.16816.F32.BF16 R148, R8, R18, R80 ;  /* 0x000000120894723c */ /* 0x000fe20000041850 */
[----:B-1----:R-:W-:-:S02]  /*126b0*/  FFMA.FTZ R2, R158, c[0x0][0x2d0], -R6 ;  /* 0x0000b4009e027a23 */ /* 0x002fc40000010806 */
[----:B------:R-:W-:Y:S02]  /*126c0*/  IMAD.MOV.U32 R158, RZ, RZ, R125 ;  /* 0x000000ffff9e7224 */ /* 0x000fe400078e007d */
[----:B------:R1:W-:Y:S01]  /*126d0*/  MUFU.EX2 R114, R2 ;  /* 0x0000000200727308 */ /* 0x0003e20000000800 */
[----:B------:R-:W-:Y:S02]  /*126e0*/  IMAD.MOV.U32 R125, RZ, RZ, R162 ;  /* 0x000000ffff7d7224 */ /* 0x000fe400078e00a2 */
[C---:B------:R-:W-:Y:S08]  /*126f0*/  HMMA.16816.F32.BF16 R144, R8.reuse, R16, R144 ;  /* 0x000000100890723c */ /* 0x040ff00000041890 */
[----:B------:R-:W-:Y:S01]  /*12700*/  HMMA.16816.F32.BF16 R80, R8, R26, R64 ;  /* 0x0000001a0850723c */ /* 0x000fe20000041840 */
[----:B-1----:R-:W-:-:S02]  /*12710*/  FFMA.FTZ R2, R159, c[0x0][0x2d0], -R6 ;  /* 0x0000b4009f027a23 */ /* 0x002fc40000010806 */
[----:B------:R-:W-:Y:S02]  /*12720*/  IMAD.MOV.U32 R159, RZ, RZ, R113 ;  /* 0x000000ffff9f7224 */ /* 0x000fe400078e0071 */
[----:B------:R1:W-:Y:S02]  /*12730*/  MUFU.EX2 R113, R2 ;  /* 0x0000000200717308 */ /* 0x0003e40000000800 */
[----:B-1----:R-:W-:Y:S02]  /*12740*/  FFMA.FTZ R2, R160, c[0x0][0x2d0], -R6 ;  /* 0x0000b400a0027a23 */ /* 0x002fe40000010806 */
[----:B------:R-:W-:Y:S04]  /*12750*/  HMMA.16816.F32.BF16 R160, R8, R12, R108 ;  /* 0x0000000c08a0723c */ /* 0x000fe8000004186c */
[----:B------:R1:W-:Y:S03]  /*12760*/  MUFU.EX2 R112, R2 ;  /* 0x0000000200707308 */ /* 0x0003e60000000800 */
[----:B------:R-:W-:-:S02]  /*12770*/  IMAD.MOV.U32 R111, RZ, RZ, R128 ;  /* 0x000000ffff6f7224 */ /* 0x000fc400078e0080 */
[----:B------:R-:W-:Y:S02]  /*12780*/  IMAD.MOV.U32 R128, RZ, RZ, R107 ;  /* 0x000000ffff807224 */ /* 0x000fe400078e006b */
[----:B------:R-:W-:Y:S02]  /*12790*/  IMAD.MOV.U32 R110, RZ, RZ, R104 ;  /* 0x000000ffff6e7224 */ /* 0x000fe400078e0068 */
[----:B------:R-:W-:Y:S02]  /*127a0*/  IMAD.MOV.U32 R109, RZ, RZ, R165 ;  /* 0x000000ffff6d7224 */ /* 0x000fe400078e00a5 */
[----:B------:R-:W-:Y:S01]  /*127b0*/  HMMA.16816.F32.BF16 R164, R8, R14, R72 ;  /* 0x0000000e08a4723c */ /* 0x000fe20000041848 */
[----:B-1----:R-:W-:-:S04]  /*127c0*/  FFMA.FTZ R2, R177, c[0x0][0x2d0], -R0 ;  /* 0x0000b400b1027a23 */ /* 0x002fc80000010800 */
[----:B------:R1:W-:Y:S03]  /*127d0*/  MUFU.EX2 R107, R2 ;  /* 0x00000002006b7308 */ /* 0x0003e60000000800 */
[----:B------:R-:W-:Y:S01]  /*127e0*/  HMMA.16816.F32.BF16 R72, R8, R34, R60 ;  /* 0x000000220848723c */ /* 0x000fe2000004183c */
[----:B-1----:R-:W-:-:S04]  /*127f0*/  FFMA.FTZ R2, R178, c[0x0][0x2d0], -R0 ;  /* 0x0000b400b2027a23 */ /* 0x002fc80000010800 */
[----:B------:R1:W2:Y:S02]  /*12800*/  MUFU.EX2 R106, R2 ;  /* 0x00000002006a7308 */ /* 0x0002a40000000800 */
[----:B-1----:R-:W-:Y:S02]  /*12810*/  FFMA.FTZ R2, R179, c[0x0][0x2d0], -R0 ;  /* 0x0000b400b3027a23 */ /* 0x002fe40000010800 */
[----:B------:R-:W-:Y:S04]  /*12820*/  HMMA.16816.F32.BF16 R176, R8, R24, R92 ;  /* 0x0000001808b0723c */ /* 0x000fe8000004185c */
[----:B------:R1:W-:Y:S03]  /*12830*/  MUFU.EX2 R105, R2 ;  /* 0x0000000200697308 */ /* 0x0003e60000000800 */
[----:B------:R-:W-:-:S02]  /*12840*/  F2FP.BF16.PACK_AB R8, R193, R197 ;  /* 0x000000c5c108723e */ /* 0x000fc400000010ff */
[----:B--2---:R-:W-:Y:S02]  /*12850*/  F2FP.BF16.PACK_AB R9, R106, R107 ;  /* 0x0000006b6a09723e */ /* 0x004fe400000010ff */
[----:B------:R-:W-:Y:S01]  /*12860*/  F2FP.BF16.PACK_AB R10, R115, R191 ;  /* 0x000000bf730a723e */ /* 0x000fe200000010ff */
[----:B-1----:R-:W-:Y:S02]  /*12870*/  FFMA.FTZ R2, R186, c[0x0][0x2d0], -R0 ;  /* 0x0000b400ba027a23 */ /* 0x002fe40000010800 */
[----:B------:R-:W-:Y:S02]  /*12880*/  IMAD.MOV.U32 R186, RZ, RZ, R110 ;  /* 0x000000ffffba7224 */ /* 0x000fe400078e006e */
[----:B------:R1:W2:Y:S01]  /*12890*/  MUFU.EX2 R104, R2 ;  /* 0x0000000200687308 */ /* 0x0002a20000000800 */
[----:B------:R-:W-:Y:S02]  /*128a0*/  IMAD.MOV.U32 R110, RZ, RZ, R152 ;  /* 0x000000ffff6e7224 */ /* 0x000fe400078e0098 */
[----:B------:R-:W-:-:S02]  /*128b0*/  IMAD.MOV.U32 R152, RZ, RZ, R123 ;  /* 0x000000ffff987224 */ /* 0x000fc400078e007b */
[----:B------:R-:W-:Y:S02]  /*128c0*/  IMAD.MOV.U32 R123, RZ, RZ, R69 ;  /* 0x000000ffff7b7224 */ /* 0x000fe400078e0045 */
[----:B-1----:R-:W-:Y:S01]  /*128d0*/  FFMA.FTZ R2, R168, c[0x0][0x2d0], -R6 ;  /* 0x0000b400a8027a23 */ /* 0x002fe20000010806 */
[----:B--2---:R-:W-:-:S03]  /*128e0*/  F2FP.BF16.PACK_AB R11, R104, R105 ;  /* 0x00000069680b723e */ /* 0x004fc600000010ff */
[----:B------:R1:W-:Y:S04]  /*128f0*/  MUFU.EX2 R108, R2 ;  /* 0x00000002006c7308 */ /* 0x0003e80000000800 */
        /* <DEDUP_REMOVED lines=14> */
[----:B---3--:R-:W-:-:S04]  /*129e0*/  FFMA.FTZ R2, R170, c[0x0][0x2d0], -R5 ;  /* 0x0000b400aa027a23 */ /* 0x008fc80000010805 */
[----:B------:R3:W-:Y:S03]  /*129f0*/  MUFU.EX2 R101, R2 ;  /* 0x0000000200657308 */ /* 0x0007e60000000800 */
        /* <DEDUP_REMOVED lines=63> */
[----:B-1----:R-:W-:-:S06]  /*12df0*/  FFMA.FTZ R2, R71, c[0x0][0x2d0], -R6 ;  /* 0x0000b40047027a23 */ /* 0x002fcc0000010806 */
[----:B------:R1:W-:Y:S02]  /*12e00*/  MUFU.EX2 R71, R2 ;  /* 0x0000000200477308 */ /* 0x0003e40000000800 */
[----:B-1----:R-:W-:Y:S02]  /*12e10*/  FFMA.FTZ R2, R109, c[0x0][0x2d0], -R6 ;  /* 0x0000b4006d027a23 */ /* 0x002fe40000010806 */
[----:B------:R-:W-:-:S04]  /*12e20*/  IMAD.MOV.U32 R109, RZ, RZ, R111 ;  /* 0x000000ffff6d7224 */ /* 0x000fc800078e006f */
[----:B------:R1:W1:Y:S01]  /*12e30*/  MUFU.EX2 R69, R2 ;  /* 0x0000000200457308 */ /* 0x0002620000000800 */
[----:B---3--:R-:W-:Y:S01]  /*12e40*/  F2FP.BF16.PACK_AB R8, R90, R91 ;  /* 0x0000005b5a08723e */ /* 0x008fe200000010ff */
[----:B------:R-:W-:Y:S01]  /*12e50*/  IMAD.MOV.U32 R111, RZ, RZ, R117 ;  /* 0x000000ffff6f7224 */ /* 0x000fe200078e0075 */
[----:B------:R-:W-:Y:S01]  /*12e60*/  F2FP.BF16.PACK_AB R9, R86, R87 ;  /* 0x000000575609723e */ /* 0x000fe200000010ff */
[----:B------:R-:W-:Y:S01]  /*12e70*/  IMAD.MOV.U32 R117, RZ, RZ, R118 ;  /* 0x000000ffff757224 */ /* 0x000fe200078e0076 */
[----:B------:R-:W-:Y:S01]  /*12e80*/  F2FP.BF16.PACK_AB R10, R88, R89 ;  /* 0x00000059580a723e */ /* 0x000fe200000010ff */
[----:B------:R-:W-:Y:S01]  /*12e90*/  IMAD.MOV.U32 R118, RZ, RZ, R119 ;  /* 0x000000ffff767224 */ /* 0x000fe200078e0077 */
[----:B------:R-:W-:Y:S01]  /*12ea0*/  F2FP.BF16.PACK_AB R11, R85, R84 ;  /* 0x00000054550b723e */ /* 0x000fe200000010ff */
[----:B------:R-:W-:Y:S02]  /*12eb0*/  IMAD.MOV.U32 R119, RZ, RZ, R157 ;  /* 0x000000ffff777224 */ /* 0x000fe400078e009d */
[----:B------:R-:W-:-:S02]  /*12ec0*/  IMAD.MOV.U32 R157, RZ, RZ, R153 ;  /* 0x000000ffff9d7224 */ /* 0x000fc400078e0099 */
[----:B------:R-:W-:Y:S02]  /*12ed0*/  IMAD.MOV.U32 R153, RZ, RZ, R121 ;  /* 0x000000ffff997224 */ /* 0x000fe400078e0079 */
[----:B-1----:R-:W-:Y:S02]  /*12ee0*/  FFMA.FTZ R2, R186, c[0x0][0x2d0], -R6 ;  /* 0x0000b400ba027a23 */ /* 0x002fe40000010806 */
[----:B------:R-:W-:Y:S02]  /*12ef0*/  IMAD.MOV.U32 R186, RZ, RZ, R109 ;  /* 0x000000ffffba7224 */ /* 0x000fe400078e006d */
[----:B------:R-:W-:Y:S02]  /*12f00*/  IMAD.MOV.U32 R109, RZ, RZ, R110 ;  /* 0x000000ffff6d7224 */ /* 0x000fe400078e006e */
[----:B------:R-:W-:Y:S02]  /*12f10*/  IMAD.MOV.U32 R110, RZ, RZ, R156 ;  /* 0x000000ffff6e7224 */ /* 0x000fe400078e009c */
[----:B------:R-:W-:-:S02]  /*12f20*/  IMAD.MOV.U32 R156, RZ, RZ, R131 ;  /* 0x000000ffff9c7224 */ /* 0x000fc400078e0083 */
[----:B------:R-:W-:Y:S02]  /*12f30*/  IMAD.MOV.U32 R131, RZ, RZ, R129 ;  /* 0x000000ffff837224 */ /* 0x000fe400078e0081 */
[----:B------:R-:W-:Y:S02]  /*12f40*/  IMAD.MOV.U32 R129, RZ, RZ, R68 ;  /* 0x000000ffff817224 */ /* 0x000fe400078e0044 */
[----:B------:R1:W-:Y:S01]  /*12f50*/  MUFU.EX2 R68, R2 ;  /* 0x0000000200447308 */ /* 0x0003e20000000800 */
[----:B------:R-:W-:Y:S01]  /*12f60*/  HMMA.16816.F32.BF16 R144, R8, R24, R144 ;  /* 0x000000180890723c */ /* 0x000fe20000041890 */
[----:B------:R-:W-:Y:S02]  /*12f70*/  IMAD.MOV.U32 R121, RZ, RZ, R7 ;  /* 0x000000ffff797224 */ /* 0x000fe400078e0007 */
[----:B------:R-:W-:Y:S02]  /*12f80*/  IMAD.MOV.U32 R168, RZ, RZ, R109 ;  /* 0x000000ffffa87224 */ /* 0x000fe400078e006d */
[----:B-1----:R-:W-:-:S03]  /*12f90*/  FFMA.FTZ R2, R186, c[0x0][0x2d0], -R6 ;  /* 0x0000b400ba027a23 */ /* 0x002fc60000010806 */
[C---:B------:R-:W-:Y:S01]  /*12fa0*/  HMMA.16816.F32.BF16 R148, R8.reuse, R26, R148 ;  /* 0x0000001a0894723c */ /* 0x040fe20000041894 */
[----:B------:R-:W-:Y:S01]  /*12fb0*/  IMAD.MOV.U32 R7, RZ, RZ, R235 ;  /* 0x000000ffff077224 */ /* 0x000fe200078e00eb */
[----:B------:R1:W-:Y:S01]  /*12fc0*/  MUFU.EX2 R59, R2 ;  /* 0x00000002003b7308 */ /* 0x0003e20000000800 */
[----:B------:R-:W-:Y:S01]  /*12fd0*/  IMAD.MOV.U32 R186, RZ, RZ, R110 ;  /* 0x000000ffffba7224 */ /* 0x000fe200078e006e */
[----:B------:R-:W-:Y:S01]  /*12fe0*/  UIMAD.WIDE.U32 UR24, UR17, UR4, URZ ;  /* 0x00000004111872a5 */ /* 0x000fe2000f8e003f */
[----:B------:R-:W-:Y:S01]  /*12ff0*/  IMAD.MOV.U32 R109, RZ, RZ, R156 ;  /* 0x000000ffff6d7224 */ /* 0x000fe200078e009c */
[----:B------:R3:W5:Y:S01]  /*13000*/  LDL.LU R235, [R1+0x34] ;  /* 0x0000340001eb7983 */ /* 0x0007620000300800 */
[----:B------:R-:W-:Y:S01]  /*13010*/  IMAD.MOV.U32 R110, RZ, RZ, R120 ;  /* 0x000000ffff6e7224 */ /* 0x000fe200078e0078 */
[----:B--2---:R-:W-:Y:S01]  /*13020*/  HMMA.16816.F32.BF16 R160, R8, R20, R160 ;  /* 0x0000001408a0723c */ /* 0x004fe200000418a0 */
[----:B------:R-:W-:Y:S02]  /*13030*/  IMAD.MOV.U32 R156, RZ, RZ, R183 ;  /* 0x000000ffff9c7224 */ /* 0x000fe400078e00b7 */
[----:B------:R-:W-:-:S05]  /*13040*/  IMAD.MOV.U32 R120, RZ, RZ, R182 ;  /* 0x000000ffff787224 */ /* 0x000fca00078e00b6 */
[----:B------:R-:W-:Y:S01]  /*13050*/  HMMA.16816.F32.BF16 R164, R8, R22, R164 ;  /* 0x0000001608a4723c */ /* 0x000fe200000418a4 */
[----:B-1----:R-:W-:-:S04]  /*13060*/  FFMA.FTZ R2, R174, c[0x0][0x2d0], -R0 ;  /* 0x0000b400ae027a23 */ /* 0x002fc80000010800 */
[----:B------:R1:W-:Y:S03]  /*13070*/  MUFU.EX2 R58, R2 ;  /* 0x00000002003a7308 */ /* 0x0003e60000000800 */
[C---:B----4-:R-:W-:Y:S08]  /*13080*/  HMMA.16816.F32.BF16 R176, R8.reuse, R16, R176 ;  /* 0x0000001008b0723c */ /* 0x050ff000000418b0 */
[----:B------:R-:W-:Y:S01]  /*13090*/  HMMA.16816.F32.BF16 R76, R8, R12, R76 ;  /* 0x0000000c084c723c */ /* 0x000fe2000004184c */
[----:B-1----:R-:W-:-:S04]  /*130a0*/  FFMA.FTZ R2, R175, c[0x0][0x2d0], -R0 ;  /* 0x0000b400af027a23 */ /* 0x002fc80000010800 */
[----:B------:R1:W2:Y:S02]  /*130b0*/  MUFU.EX2 R57, R2 ;  /* 0x0000000200397308 */ /* 0x0002a40000000800 */
[----:B-1----:R-:W-:-:S06]  /*130c0*/  FFMA.FTZ R2, R180, c[0x0][0x2d0], -R0 ;  /* 0x0000b400b4027a23 */ /* 0x002fcc0000010800 */
[----:B------:R1:W-:Y:S02]  /*130d0*/  MUFU.EX2 R56, R2 ;  /* 0x0000000200387308 */ /* 0x0003e40000000800 */
[----:B-1----:R-:W-:Y:S01]  /*130e0*/  FFMA.FTZ R2, R181, c[0x0][0x2d0], -R0 ;  /* 0x0000b400b5027a23 */ /* 0x002fe20000010800 */
[C---:B------:R-:W-:Y:S05]  /*130f0*/  HMMA.16816.F32.BF16 R72, R8.reuse, R14, R72 ;  /* 0x0000000e0848723c */ /* 0x040fea0000041848 */
[----:B------:R1:W4:Y:S03]  /*13100*/  MUFU.EX2 R31, R2 ;  /* 0x00000002001f7308 */ /* 0x0003260000000800 */
[----:B------:R-:W-:Y:S01]  /*13110*/  HMMA.16816.F32.BF16 R180, R8, R18, R80 ;  /* 0x0000001208b4723c */ /* 0x000fe20000041850 */
[----:B-1----:R-:W-:-:S02]  /*13120*/  FFMA.FTZ R2, R168, c[0x0][0x2d0], -R5 ;  /* 0x0000b400a8027a23 */ /* 0x002fc40000010805 */
[----:B------:R-:W-:Y:S02]  /*13130*/  IMAD.MOV.U32 R168, RZ, RZ, R186 ;  /* 0x000000ffffa87224 */ /* 0x000fe400078e00ba */
[----:B------:R-:W-:Y:S01]  /*13140*/  IMAD.MOV.U32 R186, RZ, RZ, R109 ;  /* 0x000000ffffba7224 */ /* 0x000fe200078e006d */
[----:B------:R1:W-:Y:S01]  /*13150*/  MUFU.EX2 R29, R2 ;  /* 0x00000002001d7308 */ /* 0x0003e20000000800 */
[----:B------:R-:W-:Y:S01]  /*13160*/  IMAD.MOV.U32 R109, RZ, RZ, R110 ;  /* 0x000000ffff6d7224 */ /* 0x000fe200078e006e */
[----:B------:R-:W-:Y:S01]  /*13170*/  F2FP.BF16.PACK_AB R8, R69, R71 ;  /* 0x000000474508723e */ /* 0x000fe200000010ff */
[----:B------:R-:W-:Y:S01]  /*13180*/  IMAD.MOV.U32 R110, RZ, RZ, R111 ;  /* 0x000000ffff6e7224 */ /* 0x000fe200078e006f */
[----:B--2---:R-:W-:Y:S01]  /*13190*/  F2FP.BF16.PACK_AB R9, R57, R58 ;  /* 0x0000003a3909723e */ /* 0x004fe200000010ff */
[----:B------:R-:W-:Y:S01]  /*131a0*/  IMAD.MOV.U32 R111, RZ, RZ, R159 ;  /* 0x000000ffff6f7224 */ /* 0x000fe200078e009f */
[----:B------:R-:W-:Y:S01]  /*131b0*/  F2FP.BF16.PACK_AB R10, R59, R68 ;  /* 0x000000443b0a723e */ /* 0x000fe200000010ff */
[----:B------:R-:W-:Y:S01]  /*131c0*/  IMAD.MOV.U32 R159, RZ, RZ, R158 ;  /* 0x000000ffff9f7224 */ /* 0x000fe200078e009e */
[----:B----4-:R-:W-:Y:S01]  /*131d0*/  F2FP.BF16.PACK_AB R11, R31, R56 ;  /* 0x000000381f0b723e */ /* 0x010fe200000010ff */
[----:B------:R-:W-:-:S02]  /*131e0*/  IMAD.MOV.U32 R158, RZ, RZ, R116 ;  /* 0x000000ffff9e7224 */ /* 0x000fc400078e0074 */
[----:B------:R-:W-:Y:S02]  /*131f0*/  IMAD.MOV.U32 R116, RZ, RZ, R155 ;  /* 0x000000ffff747224 */ /* 0x000fe400078e009b */
[----:B------:R-:W-:Y:S02]  /*13200*/  IMAD.MOV.U32 R155, RZ, RZ, R234 ;  /* 0x000000ffff9b7224 */ /* 0x000fe400078e00ea */
[----:B-1----:R-:W-:Y:S01]  /*13210*/  FFMA.FTZ R2, R168, c[0x0][0x2d0], -R5 ;  /* 0x0000b400a8027a23 */ /* 0x002fe20000010805 */
[C---:B------:R-:W-:Y:S01]  /*13220*/  HMMA.16816.F32.BF16 R64, R8.reuse, R24, R64 ;  /* 0x000000180840723c */ /* 0x040fe20000041840 */
[----:B------:R-:W-:Y:S02]  /*13230*/  IMAD.MOV.U32 R168, RZ, RZ, R186 ;  /* 0x000000ffffa87224 */ /* 0x000fe400078e00ba */
[----:B------:R-:W-:Y:S02]  /*13240*/  FFMA.FTZ R4, R4, c[0x0][0x2d0], -R6 ;  /* 0x0000b40004047a23 */ /* 0x000fe40000010806 */
[----:B------:R-:W-:Y:S01]  /*13250*/  FFMA.FTZ R7, R7, c[0x0][0x2d0], -R0 ;  /* 0x0000b40007077a23 */ /* 0x000fe20000010800 */
[----:B------:R-:W-:Y:S01]  /*13260*/  @UP2 UMOV UR19, UR25 ;  /* 0x0000001900132c82 */ /* 0x000fe20008000000 */
[----:B------:R-:W-:Y:S01]  /*13270*/  IMAD.MOV.U32 R186, RZ, RZ, R109 ;  /* 0x000000ffffba7224 */ /* 0x000fe200078e006d */
[----:B------:R1:W2:Y:S01]  /*13280*/  MUFU.EX2 R30, R2 ;  /* 0x00000002001e7308 */ /* 0x0002a20000000800 */
[----:B------:R-:W-:Y:S01]  /*13290*/  IMAD.MOV.U32 R109, RZ, RZ, R110 ;  /* 0x000000ffff6d7224 */ /* 0x000fe200078e006e */
[----:B------:R-:W-:Y:S01]  /*132a0*/  HMMA.16816.F32.BF16 R48, R8, R22, R48 ;  /* 0x000000160830723c */ /* 0x000fe20000041830 */
[----:B------:R-:W-:Y:S01]  /*132b0*/  IMAD.MOV.U32 R110, RZ, RZ, R111 ;  /* 0x000000ffff6e7224 */ /* 0x000fe200078e006f */
[----:B------:R-:W-:Y:S01]  /*132c0*/  UMOV UR4, URZ ;  /* 0x0000003f00047c82 */ /* 0x000fe20008000000 */
[----:B------:R-:W-:Y:S01]  /*132d0*/  IMAD.MOV.U32 R111, RZ, RZ, R159 ;  /* 0x000000ffff6f7224 */ /* 0x000fe200078e009f */
[----:B------:R3:W5:Y:S01]  /*132e0*/  LDL.LU R234, [R1+0x30] ;  /* 0x0000300001ea7983 */ /* 0x0007620000300800 */
[----:B------:R-:W-:-:S02]  /*132f0*/  IMAD.MOV.U32 R159, RZ, RZ, R158 ;  /* 0x000000ffff9f7224 */ /* 0x000fc400078e009e */
[----:B------:R-:W-:Y:S02]  /*13300*/  IMAD.MOV.U32 R158, RZ, RZ, R116 ;  /* 0x000000ffff9e7224 */ /* 0x000fe400078e0074 */
[----:B------:R-:W-:Y:S02]  /*13310*/  IMAD.MOV.U32 R116, RZ, RZ, R155 ;  /* 0x000000ffff747224 */ /* 0x000fe400078e009b */
[----:B------:R-:W-:Y:S02]  /*13320*/  IMAD.MOV.U32 R155, RZ, RZ, R154 ;  /* 0x000000ffff9b7224 */ /* 0x000fe400078e009a */
[----:B------:R-:W-:Y:S02]  /*13330*/  IMAD.MOV.U32 R154, RZ, RZ, R153 ;  /* 0x000000ffff9a7224 */ /* 0x000fe400078e0099 */
[----:B-1----:R-:W-:Y:S02]  /*13340*/  FFMA.FTZ R2, R168, c[0x0][0x2d0], -R5 ;  /* 0x0000b400a8027a23 */ /* 0x002fe40000010805 */
[----:B------:R-:W-:-:S02]  /*13350*/  IMAD.MOV.U32 R168, RZ, RZ, R186 ;  /* 0x000000ffffa87224 */ /* 0x000fc400078e00ba */
[----:B------:R1:W-:Y:S01]  /*13360*/  MUFU.EX2 R28, R2 ;  /* 0x00000002001c7308 */ /* 0x0003e20000000800 */
[----:B------:R-:W-:Y:S02]  /*13370*/  IMAD.MOV.U32 R186, RZ, RZ, R109 ;  /* 0x000000ffffba7224 */ /* 0x000fe400078e006d */
[----:B------:R-:W-:Y:S02]  /*13380*/  IMAD.MOV.U32 R109, RZ, RZ, R110 ;  /* 0x000000ffff6d7224 */ /* 0x000fe400078e006e */
[----:B------:R-:W-:Y:S02]  /*13390*/  IMAD.MOV.U32 R110, RZ, RZ, R111 ;  /* 0x000000ffff6e7224 */ /* 0x000fe400078e006f */
[----:B------:R-:W-:Y:S02]  /*133a0*/  IMAD.MOV.U32 R111, RZ, RZ, R159 ;  /* 0x000000ffff6f7224 */ /* 0x000fe400078e009f */
[----:B------:R-:W-:Y:S02]  /*133b0*/  IMAD.MOV.U32 R153, RZ, RZ, R152 ;  /* 0x000000ffff997224 */ /* 0x000fe400078e0098 */
[----:B-1----:R-:W-:-:S02]  /*133c0*/  FFMA.FTZ R2, R168, c[0x0][0x2d0], -R5 ;  /* 0x0000b400a8027a23 */ /* 0x002fc40000010805 */
[----:B------:R-:W-:Y:S02]  /*133d0*/  IMAD.MOV.U32 R171, RZ, RZ, R109 ;  /* 0x000000ffffab7224 */ /* 0x000fe400078e006d */
[----:B------:R1:W-:Y:S01]  /*133e0*/  MUFU.EX2 R25, R2 ;  /* 0x0000000200197308 */ /* 0x0003e20000000800 */
[----:B------:R-:W-:Y:S02]  /*133f0*/  IMAD.MOV.U32 R159, RZ, RZ, R158 ;  /* 0x000000ffff9f7224 */ /* 0x000fe400078e009e */
[----:B------:R-:W-:Y:S02]  /*13400*/  IMAD.MOV.U32 R152, RZ, RZ, R233 ;  /* 0x000000ffff987224 */ /* 0x000fe400078e00e9 */
[----:B------:R-:W-:Y:S01]  /*13410*/  IMAD.MOV.U32 R158, RZ, RZ, R116 ;  /* 0x000000ffff9e7224 */ /* 0x000fe200078e0074 */
[----:B------:R-:W-:Y:S01]  /*13420*/  HMMA.16816.F32.BF16 R52, R8, R20, R52 ;  /* 0x000000140834723c */ /* 0x000fe20000041834 */
[----:B------:R-:W-:-:S07]  /*13430*/  IMAD.MOV.U32 R116, RZ, RZ, R155 ;  /* 0x000000ffff747224 */ /* 0x000fce00078e009b */
[----:B------:R-:W-:Y:S01]  /*13440*/  HMMA.16816.F32.BF16 R44, R8, R12, R44 ;  /* 0x0000000c082c723c */ /* 0x000fe2000004182c */
[----:B-1----:R-:W-:-:S07]  /*13450*/  FFMA.FTZ R2, R226, c[0x0][0x2d0], -R3 ;  /* 0x0000b400e2027a23 */ /* 0x002fce0000010803 */
[----:B------:R-:W-:Y:S01]  /*13460*/  HMMA.16816.F32.BF16 R32, R8, R14, R32 ;  /* 0x0000000e0820723c */ /* 0x000fe20000041820 */
[----:B------:R1:W-:Y:S01]  /*13470*/  MUFU.EX2 R24, R2 ;  /* 0x0000000200187308 */ /* 0x0003e20000000800 */
[----:B------:R-:W-:-:S06]  /*13480*/  IMAD.MOV.U32 R170, RZ, RZ, R186 ;  /* 0x000000ffffaa7224 */ /* 0x000fcc00078e00ba */
[----:B------:R-:W-:Y:S01]  /*13490*/  HMMA.16816.F32.BF16 R60, R8, R26, R60 ;  /* 0x0000001a083c723c */ /* 0x000fe2000004183c */
[----:B------:R-:W-:-:S07]  /*134a0*/  IMAD.MOV.U32 R155, RZ, RZ, R154 ;  /* 0x000000ffff9b7224 */ /* 0x000fce00078e009a */
[----:B------:R-:W-:Y:S01]  /*134b0*/  HMMA.16816.F32.BF16 R36, R8, R16, R36 ;  /* 0x000000100824723c */ /* 0x000fe20000041824 */
[----:B-1----:R-:W-:-:S07]  /*134c0*/  FFMA.FTZ R2, R224, c[0x0][0x2d0], -R3 ;  /* 0x0000b400e0027a23 */ /* 0x002fce0000010803 */
[----:B------:R-:W-:Y:S01]  /*134d0*/  HMMA.16816.F32.BF16 R40, R8, R18, R40 ;  /* 0x000000120828723c */ /* 0x000fe20000041828 */
[----:B------:R-:W-:Y:S01]  /*134e0*/  IMAD.MOV.U32 R141, RZ, RZ, R171 ;  /* 0x000000ffff8d7224 */ /* 0x000fe200078e00ab */
[----:B------:R1:W4:Y:S01]  /*134f0*/  MUFU.EX2 R23, R2 ;  /* 0x0000000200177308 */ /* 0x0003220000000800 */
[----:B------:R-:W-:Y:S01]  /*13500*/  IMAD.MOV.U32 R154, RZ, RZ, R153 ;  /* 0x000000ffff9a7224 */ /* 0x000fe200078e0099 */
[----:B------:R-:W-:Y:S01]  /*13510*/  @UP2 USHF.R.U32.HI UR17, URZ, UR5, UR19 ;  /* 0x000000053f112299 */ /* 0x000fe20008011613 */
[----:B------:R-:W-:Y:S01]  /*13520*/  IMAD.MOV.U32 R169, RZ, RZ, R110 ;  /* 0x000000ffffa97224 */ /* 0x000fe200078e006e */
[----:B------:R-:W-:Y:S01]  /*13530*/  LDSM.16.MT88.4 R16, [R231+0x3100] ;  /* 0x00310000e710783b */ /* 0x000fe20000004200 */
[----:B------:R-:W-:Y:S02]  /*13540*/  IMAD.MOV.U32 R153, RZ, RZ, R152 ;  /* 0x000000ffff997224 */ /* 0x000fe400078e0098 */
[----:B------:R-:W-:Y:S01]  /*13550*/  IMAD.MOV.U32 R152, RZ, RZ, R130 ;  /* 0x000000ffff987224 */ /* 0x000fe200078e0082 */
[----:B------:R3:W5:Y:S01]  /*13560*/  LDL.LU R233, [R1+0x2c] ;  /* 0x00002c0001e97983 */ /* 0x0007620000300800 */
[----:B------:R-:W-:-:S02]  /*13570*/  IMAD.MOV.U32 R142, RZ, RZ, R169 ;  /* 0x000000ffff8e7224 */ /* 0x000fc400078e00a9 */
[----:B------:R-:W-:Y:S02]  /*13580*/  IMAD.MOV.U32 R168, RZ, RZ, R111 ;  /* 0x000000ffffa87224 */ /* 0x000fe400078e006f */
[----:B------:R-:W-:Y:S02]  /*13590*/  IMAD.MOV.U32 R186, RZ, RZ, R159 ;  /* 0x000000ffffba7224 */ /* 0x000fe400078e009f */
[--C-:B-1----:R-:W-:Y:S02]  /*135a0*/  FFMA.FTZ R2, R170, c[0x0][0x2d0], -R3.reuse ;  /* 0x0000b400aa027a23 */ /* 0x102fe40000010803 */
[----:B------:R-:W-:Y:S02]  /*135b0*/  FFMA.FTZ R3, R141, c[0x0][0x2d0], -R3 ;  /* 0x0000b4008d037a23 */ /* 0x000fe40000010803 */
[----:B------:R-:W-:Y:S02]  /*135c0*/  IMAD.MOV.U32 R109, RZ, RZ, R158 ;  /* 0x000000ffff6d7224 */ /* 0x000fe400078e009e */
[----:B------:R-:W-:Y:S01]  /*135d0*/  IMAD.MOV.U32 R110, RZ, RZ, R116 ;  /* 0x000000ffff6e7224 */ /* 0x000fe200078e0074 */
[----:B------:R1:W-:Y:S01]  /*135e0*/  MUFU.EX2 R21, R3 ;  /* 0x0000000300157308 */ /* 0x0003e20000000800 */
[----:B------:R-:W-:-:S02]  /*135f0*/  IMAD.MOV.U32 R111, RZ, RZ, R155 ;  /* 0x000000ffff6f7224 */ /* 0x000fc400078e009b */
[----:B------:R-:W-:Y:S02]  /*13600*/  IMAD.MOV.U32 R159, RZ, RZ, R154 ;  /* 0x000000ffff9f7224 */ /* 0x000fe400078e009a */
[----:B------:R-:W-:Y:S02]  /*13610*/  IMAD.MOV.U32 R158, RZ, RZ, R153 ;  /* 0x000000ffff9e7224 */ /* 0x000fe400078e0099 */
[----:B------:R-:W-:Y:S02]  /*13620*/  IMAD.MOV.U32 R116, RZ, RZ, R152 ;  /* 0x000000ffff747224 */ /* 0x000fe400078e0098 */
[----:B------:R-:W-:Y:S02]  /*13630*/  IMAD.MOV.U32 R173, RZ, RZ, R168 ;  /* 0x000000ffffad7224 */ /* 0x000fe400078e00a8 */
[----:B------:R-:W-:Y:S01]  /*13640*/  IMAD.MOV.U32 R172, RZ, RZ, R186 ;  /* 0x000000ffffac7224 */ /* 0x000fe200078e00ba */
[----:B------:R2:W2:Y:S01]  /*13650*/  MUFU.EX2 R22, R2 ;  /* 0x0000000200167308 */ /* 0x0004a20000000800 */
[----:B------:R-:W-:Y:S01]  /*13660*/  IMAD.MOV.U32 R187, RZ, RZ, R109 ;  /* 0x000000ffffbb7224 */ /* 0x000fe200078e006d */
[----:B------:R-:W3:Y:S01]  /*13670*/  LDSM.16.MT88.4 R152, [R229+0x3100] ;  /* 0x00310000e598783b */ /* 0x000ee20000004200 */
[----:B------:R-:W-:-:S02]  /*13680*/  IMAD.MOV.U32 R185, RZ, RZ, R110 ;  /* 0x000000ffffb97224 */ /* 0x000fc400078e006e */
[----:B-1----:R-:W-:Y:S01]  /*13690*/  FFMA.FTZ R3, R142, c[0x0][0x2d0], -R6 ;  /* 0x0000b4008e037a23 */ /* 0x002fe20000010806 */
[----:B------:R-:W1:Y:S01]  /*136a0*/  LDSM.16.MT88.4 R168, [R232+0x3100] ;  /* 0x00310000e8a8783b */ /* 0x000e620000004200 */
[----:B------:R-:W-:Y:S02]  /*136b0*/  IMAD.MOV.U32 R184, RZ, RZ, R111 ;  /* 0x000000ffffb87224 */ /* 0x000fe400078e006f */
[----:B------:R-:W-:Y:S02]  /*136c0*/  IMAD.MOV.U32 R186, RZ, RZ, R159 ;  /* 0x000000ffffba7224 */ /* 0x000fe400078e009f */
[----:B------:R-:W-:Y:S02]  /*136d0*/  IMAD.MOV.U32 R109, RZ, RZ, R158 ;  /* 0x000000ffff6d7224 */ /* 0x000fe400078e009e */
[----:B------:R-:W-:Y:S01]  /*136e0*/  IMAD.MOV.U32 R110, RZ, RZ, R116 ;  /* 0x000000ffff6e7224 */ /* 0x000fe200078e0074 */
[----:B------:R4:W-:Y:S01]  /*136f0*/  MUFU.EX2 R20, R3 ;  /* 0x0000000300147308 */ /* 0x0009e20000000800 */
[----:B------:R-:W-:-:S02]  /*13700*/  IMAD.MOV.U32 R111, RZ, RZ, R117 ;  /* 0x000000ffff6f7224 */ /* 0x000fc400078e0075 */
[----:B------:R-:W-:Y:S02]  /*13710*/  IMAD.MOV.U32 R159, RZ, RZ, R118 ;  /* 0x000000ffff9f7224 */ /* 0x000fe400078e0076 */
[----:B------:R-:W-:Y:S02]  /*13720*/  IMAD.MOV.U32 R158, RZ, RZ, R119 ;  /* 0x000000ffff9e7224 */ /* 0x000fe400078e0077 */
[----:B--2---:R-:W-:Y:S02]  /*13730*/  FFMA.FTZ R2, R173, c[0x0][0x2d0], -R6 ;  /* 0x0000b400ad027a23 */ /* 0x004fe40000010806 */
[----:B------:R-:W-:Y:S01]  /*13740*/  FADD.FTZ R12, R223, R215 ;  /* 0x000000d7df0c7221 */ /* 0x000fe20000010000 */
[----:B------:R2:W-:Y:S01]  /*13750*/  MUFU.EX2 R14, R4 ;  /* 0x00000004000e7308 */ /* 0x0005e20000000800 */
[----:B------:R-:W-:Y:S01]  /*13760*/  FFMA.FTZ R5, R187, c[0x0][0x2d0], -R0 ;  /* 0x0000b400bb057a23 */ /* 0x000fe20000010800 */
[----:B------:R-:W1:Y:S01]  /*13770*/  LDSM.16.MT88.4 R116, [R230+0x3100] ;  /* 0x00310000e674783b */ /* 0x000e620000004200 */
[----:B------:R-:W-:-:S02]  /*13780*/  IMAD.MOV.U32 R213, RZ, RZ, R109 ;  /* 0x000000ffffd57224 */ /* 0x000fc400078e006d */
[----:B------:R-:W-:Y:S02]  /*13790*/  IMAD.MOV.U32 R207, RZ, RZ, R110 ;  /* 0x000000ffffcf7224 */ /* 0x000fe400078e006e */
[----:B----4-:R-:W-:Y:S02]  /*137a0*/  FFMA.FTZ R3, R172, c[0x0][0x2d0], -R6 ;  /* 0x0000b400ac037a23 */ /* 0x010fe40000010806 */
[----:B------:R-:W-:Y:S02]  /*137b0*/  FFMA.FTZ R6, R185, c[0x0][0x2d0], -R0 ;  /* 0x0000b400b9067a23 */ /* 0x000fe40000010800 */
[----:B------:R-:W-:Y:S02]  /*137c0*/  IMAD.MOV.U32 R110, RZ, RZ, R111 ;  /* 0x000000ffff6e7224 */ /* 0x000fe400078e006f */
[----:B------:R-:W-:Y:S02]  /*137d0*/  IMAD.MOV.U32 R172, RZ, RZ, R159 ;  /* 0x000000ffffac7224 */ /* 0x000fe400078e009f */
[----:B------:R-:W-:-:S02]  /*137e0*/  IMAD.MOV.U32 R173, RZ, RZ, R158 ;  /* 0x000000ffffad7224 */ /* 0x000fc400078e009e */
[----:B------:R-:W-:Y:S02]  /*137f0*/  IMAD.MOV.U32 R109, RZ, RZ, R157 ;  /* 0x000000ffff6d7224 */ /* 0x000fe400078e009d */
[----:B------:R-:W-:Y:S02]  /*13800*/  FFMA.FTZ R0, R249, c[0x0][0x2d0], -R0 ;  /* 0x0000b400f9007a23 */ /* 0x000fe40000010800 */
[----:B------:R-:W-:Y:S01]  /*13810*/  IMAD.MOV.U32 R111, RZ, RZ, R156 ;  /* 0x000000ffff6f7224 */ /* 0x000fe200078e009c */
[----:B------:R4:W1:Y:S01]  /*13820*/  MUFU.EX2 R15, R2 ;  /* 0x00000002000f7308 */ /* 0x0008620000000800 */
[----:B------:R-:W-:Y:S02]  /*13830*/  IMAD.MOV.U32 R159, RZ, RZ, R127 ;  /* 0x000000ffff9f7224 */ /* 0x000fe400078e007f */
[----:B------:R-:W-:Y:S02]  /*13840*/  IMAD.MOV.U32 R158, RZ, RZ, R126 ;  /* 0x000000ffff9e7224 */ /* 0x000fe400078e007e */
[----:B--2---:R-:W-:-:S02]  /*13850*/  FADD.FTZ R4, R250, R225 ;  /* 0x000000e1fa047221 */ /* 0x004fc40000010000 */
[----:B------:R-:W-:Y:S01]  /*13860*/  IMAD.MOV.U32 R130, RZ, RZ, R228 ;  /* 0x000000ffff827224 */ /* 0x000fe200078e00e4 */
[----:B------:R2:W-:Y:S01]  /*13870*/  MUFU.EX2 R13, R3 ;  /* 0x00000003000d7308 */ /* 0x0005e20000000800 */
[----:B------:R-:W-:-:S07]  /*13880*/  IMAD.MOV.U32 R211, RZ, RZ, R186 ;  /* 0x000000ffffd37224 */ /* 0x000fce00078e00ba */
[----:B------:R-:W-:Y:S01]  /*13890*/  MUFU.EX2 R10, R7 ;  /* 0x00000007000a7308 */ /* 0x000fe20000000800 */
[----:B----4-:R-:W-:Y:S01]  /*138a0*/  FADD.FTZ R2, R110, R109 ;  /* 0x0000006d6e027221 */ /* 0x010fe20000010000 */
[----:B------:R-:W-:Y:S01]  /*138b0*/  UIADD3 UR5, UR17, UR14, -UR20 ;  /* 0x0000000e11057290 */ /* 0x000fe2000fffe814 */
[----:B------:R-:W-:Y:S01]  /*138c0*/  FADD.FTZ R4, R159, R4 ;  /* 0x000000049f047221 */ /* 0x000fe20000010000 */
[----:B------:R4:W5:Y:S01]  /*138d0*/  LDL.LU R228, [R1+0x28] ;  /* 0x0000280001e47983 */ /* 0x0009620000300800 */
[----:B------:R-:W-:Y:S01]  /*138e0*/  FADD.FTZ R2, R131, R2 ;  /* 0x0000000283027221 */ /* 0x000fe20000010000 */
[----:B------:R-:W-:Y:S01]  /*138f0*/  UIMAD.WIDE UR4, UR5, -0x6db6db6d, UR4 ;  /* 0x92492493050478a5 */ /* 0x000fe2000f8e0204 */
[----:B------:R-:W-:Y:S01]  /*13900*/  IMAD.MOV.U32 R210, RZ, RZ, R184 ;  /* 0x000000ffffd27224 */ /* 0x000fe200078e00b8 */
[----:B------:R1:W1:Y:S01]  /*13910*/  MUFU.EX2 R11, R0 ;  /* 0x00000000000b7308 */ /* 0x0002620000000800 */
[----:B--2---:R-:W-:Y:S01]  /*13920*/  FADD.FTZ R3, R172, R173 ;  /* 0x000000adac037221 */ /* 0x004fe20000010000 */
[----:B------:R-:W-:Y:S01]  /*13930*/  USHF.R.U32.HI UR6, URZ, 0x1f, UR5 ;  /* 0x0000001f3f067899 */ /* 0x000fe20008011605 */
[----:B------:R-:W-:Y:S01]  /*13940*/  FADD.FTZ R2, R211, R2 ;  /* 0x00000002d3027221 */ /* 0x000fe20000010000 */
[----:B------:R-:W-:Y:S01]  /*13950*/  UIADD3 UR12, UR13, -0x2, URZ ;  /* 0xfffffffe0d0c7890 */ /* 0x000fe2000fffe03f */
[----:B------:R-:W-:Y:S01]  /*13960*/  FADD.FTZ R3, R158, R3 ;  /* 0x000000039e037221 */ /* 0x000fe20000010000 */
[----:B------:R-:W-:Y:S01]  /*13970*/  ULEA.HI.SX32 UR6, UR5, UR6, 0x1a ;  /* 0x0000000605067291 */ /* 0x000fe2000f8fd23f */
[----:B------:R-:W-:Y:S01]  /*13980*/  IMAD.MOV.U32 R157, RZ, RZ, R125 ;  /* 0x000000ffff9d7224 */ /* 0x000fe200078e007d */
[----:B------:R2:W-:Y:S01]  /*13990*/  MUFU.EX2 R8, R5 ;  /* 0x0000000500087308 */ /* 0x0005e20000000800 */
[----:B------:R-:W-:Y:S01]  /*139a0*/  FADD.FTZ R3, R213, R3 ;  /* 0x00000003d5037221 */ /* 0x000fe20000010000 */
[----:B------:R-:W-:Y:S01]  /*139b0*/  UISETP.LT.AND UP0, UPT, URZ, UR6, UPT ;  /* 0x000000063f00728c */ /* 0x000fe2000bf01270 */
[----:B------:R-:W-:Y:S01]  /*139c0*/  IMAD.MOV.U32 R156, RZ, RZ, R124 ;  /* 0x000000ffff9c7224 */ /* 0x000fe200078e007c */
[----:B------:R-:W-:Y:S01]  /*139d0*/  F2FP.BF16.PACK_AB R184, R30, R29 ;  /* 0x0000001d1eb8723e */ /* 0x000fe200000010ff */
[----:B------:R-:W-:Y:S01]  /*139e0*/  FADD.FTZ R3, R123, R3 ;  /* 0x000000037b037221 */ /* 0x000fe20000010000 */
[----:B------:R-:W-:Y:S01]  /*139f0*/  USEL UR6, URZ, UR6, !UP0 ;  /* 0x000000063f067287 */ /* 0x000fe2000c000000 */
[----:B------:R-:W-:Y:S01]  /*13a00*/  FADD.FTZ R2, R121, R2 ;  /* 0x0000000279027221 */ /* 0x000fe20000010000 */
[----:B------:R-:W3:Y:S01]  /*13a10*/  MUFU.EX2 R9, R6 ;  /* 0x0000000600097308 */ /* 0x000ee20000000800 */
[----:B-1----:R-:W-:Y:S01]  /*13a20*/  FADD.FTZ R0, R111, R12 ;  /* 0x0000000c6f007221 */ /* 0x002fe20000010000 */
[----:B------:R-:W-:Y:S01]  /*13a30*/  UISETP.GE.AND UP0, UPT, UR12, UR6, UPT ;  /* 0x000000060c00728c */ /* 0x000fe2000bf06270 */
[----:B------:R-:W-:Y:S01]  /*13a40*/  IMAD.MOV.U32 R206, RZ, RZ, R157 ;  /* 0x000000ffffce7224 */ /* 0x000fe200078e009d */
[----:B------:R-:W-:Y:S01]  /*13a50*/  F2FP.BF16.PACK_AB R185, R23, R24 ;  /* 0x0000001817b9723e */ /* 0x000fe200000010ff */
[----:B------:R-:W-:Y:S01]  /*13a60*/  IMAD.MOV.U32 R109, RZ, RZ, R156 ;  /* 0x000000ffff6d7224 */ /* 0x000fe200078e009c */
[----:B------:R-:W-:Y:S01]  /*13a70*/  F2FP.BF16.PACK_AB R186, R25, R28 ;  /* 0x0000001c19ba723e */ /* 0x000fe200000010ff */
[----:B------:R-:W-:Y:S01]  /*13a80*/  IMAD.MOV.U32 R111, RZ, RZ, R128 ;  /* 0x000000ffff6f7224 */ /* 0x000fe200078e0080 */
[----:B------:R-:W-:Y:S01]  /*13a90*/  PLOP3.LUT P0, PT, PT, PT, UP0, 0x80, 0x0 ;  /* 0x000000000000781c */ /* 0x000fe20003f0f008 */
[----:B--2---:R-:W-:Y:S01]  /*13aa0*/  FADD.FTZ R5, R129, R0 ;  /* 0x0000000081057221 */ /* 0x004fe20000010000 */
[----:B------:R-:W-:Y:S01]  /*13ab0*/  F2FP.BF16.PACK_AB R187, R21, R22 ;  /* 0x0000001615bb723e */ /* 0x000fe200000010ff */
[----:B------:R-:W-:Y:S01]  /*13ac0*/  FADD.FTZ R0, R207, R4 ;  /* 0x00000004cf007221 */ /* 0x000fe20000010000 */
[----:B------:R-:W-:Y:S01]  /*13ad0*/  F2FP.BF16.PACK_AB R128, R15, R20 ;  /* 0x000000140f80723e */ /* 0x000fe200000010ff */
[----:B------:R-:W-:Y:S01]  /*13ae0*/  FADD.FTZ R5, R210, R5 ;  /* 0x00000005d2057221 */ /* 0x000fe20000010000 */
[----:B------:R-:W-:Y:S01]  /*13af0*/  F2FP.BF16.PACK_AB R131, R11, R10 ;  /* 0x0000000a0b83723e */ /* 0x000fe200000010ff */
[----:B------:R-:W-:Y:S01]  /*13b00*/  FADD.FTZ R4, R218, R0 ;  /* 0x00000000da047221 */ /* 0x000fe20000010000 */
[----:B---3--:R-:W-:Y:S01]  /*13b10*/  F2FP.BF16.PACK_AB R129, R9, R8 ;  /* 0x000000080981723e */ /* 0x008fe200000010ff */
        /* <DEDUP_REMOVED lines=12> */
[----:B------:R-:W-:Y:S01]  /*13be0*/  IMAD.MOV.U32 R110, RZ, RZ, R130 ;  /* 0x000000ffff6e7224 */ /* 0x000fe200078e0082 */
[----:B------:R-:W-:Y:S01]  /*13bf0*/  F2FP.BF16.PACK_AB R130, R13, R14 ;  /* 0x0000000e0d82723e */ /* 0x000fe200000010ff */
        /* <DEDUP_REMOVED lines=93> */
[----:B------:R-:W-:Y:S02]  /*141d0*/  FADD.FTZ R3, R28, R3 ;  /* 0x000000031c037221 */ /* 0x000fe40000010000 */
[----:B------:R-:W-:Y:S02]  /*141e0*/  FADD.FTZ R5, R11, R2 ;  /* 0x000000020b057221 */ /* 0x000fe40000010000 */
[----:B------:R-:W-:-:S03]  /*141f0*/  FADD.FTZ R2, R25, R3 ;  /* 0x0000000319027221 */ /* 0x000fc60000010000 */
[----:B------:R4:W-:Y:S01]  /*14200*/  STL [R1+0xc], R5 ;  /* 0x00000c0501007387 */ /* 0x0009e20000100800 */
[----:B-1----:R-:W-:-:S05]  /*14210*/  FADD.FTZ R0, R21, R4 ;  /* 0x0000000415007221 */ /* 0x002fca0000010000 */
[----:B------:R4:W-:Y:S04]  /*14220*/  STL [R1+0x14], R0 ;  /* 0x0000140001007387 */ /* 0x0009e80000100800 */
[----:B------:R4:W-:Y:S01]  /*14230*/  STL [R1+0x10], R2 ;  /* 0x0000100201007387 */ /* 0x0009e20000100800 */
[----:B------:R-:W-:Y:S05]  /*14240*/  @!P0 BRA `(.L_x_1582) ;  /* 0x000056e000008947 */ /* 0x000fea0003800000 */
[----:B------:R-:W2:Y:S01]  /*14250*/  LDL R111, [R1+0x20] ;  /* 0x00002000016f7983 */ /* 0x000ea20000100800 */
        /* <DEDUP_REMOVED lines=10> */
[----:B--2-4-:R-:W-:-:S05]  /*14300*/  @P1 IMAD.HI.U32 R0, R111, c[0x0][0x2c8], RZ ;  /* 0x0000b2006f001a27 */ /* 0x014fca00078e00ff */
[----:B------:R-:W-:-:S05]  /*14310*/  @P0 SHF.R.U32.HI R0, RZ, c[0x0][0x2cc], R0 ;  /* 0x0000b300ff000a19 */ /* 0x000fca0000011600 */
[----:B------:R1:W-:Y:S02]  /*14320*/  @P0 STL [R1+0x1c], R0 ;  /* 0x00001c0001000387 */ /* 0x0003e40000100800 */
.L_x_1585:
        /* <DEDUP_REMOVED lines=23> */
[----:B------:R-:W4:Y:S01]  /*144a0*/  LDL R6, [R1] ;  /* 0x0000000001067983 */ /* 0x000f220000100800 */
        /* <DEDUP_REMOVED lines=16> */
[----:B------:R-:W5:Y:S04]  /*145b0*/  SHFL.IDX PT, R8, R0, 0x1, 0x181f ;  /* 0x00381f0000087f89 */ /* 0x000f6800000e0000 */
        /* <DEDUP_REMOVED lines=8> */
[----:B------:R-:W3:Y:S01]  /*14640*/  SHFL.IDX PT, R12, R2, 0x2, 0x181f ;  /* 0x00581f00020c7f89 */ /* 0x000ee200000e0000 */
[--C-:B-----5:R-:W-:Y:S03]  /*14650*/  IMAD.X R5, R8, 0x1, R246.reuse, P0 ;  /* 0x0000000108057824 */ /* 0x120fe600000e06f6 */
[----:B------:R-:W4:Y:S04]  /*14660*/  SHFL.IDX PT, R10, R2, 0x3, 0x181f ;  /* 0x00781f00020a7f89 */ /* 0x000f2800000e0000 */
[----:B------:R-:W5:Y:S04]  /*14670*/  SHFL.IDX PT, R9, R2, 0x4, 0x181f ;  /* 0x00981f0002097f89 */ /* 0x000f6800000e0000 */
[----:B------:R-:W2:Y:S04]  /*14680*/  SHFL.IDX PT, R14, R2, 0x5, 0x181f ;  /* 0x00b81f00020e7f89 */ /* 0x000ea800000e0000 */
[----:B------:R-:W2:Y:S01]  /*14690*/  SHFL.IDX PT, R2, R2, 0x6, 0x181f ;  /* 0x00d81f0002027f89 */ /* 0x000ea200000e0000 */
[----:B-1----:R-:W-:Y:S05]  /*146a0*/  IADD3 R0, R248, 0x100, RZ ;  /* 0x00000100f8007810 */ /* 0x002fea0007ffe0ff */
[----:B------:R2:W-:Y:S01]  /*146b0*/  LDGSTS.E.BYPASS.LTC128B.128 [R0], [R6.64], !P6 ;  /* 0x0000000006007fae */ /* 0x0005e2000f101d56 */
[-C--:B---3--:R-:W-:Y:S03]  /*146c0*/  IADD3 R12, P0, R12, R247.reuse, RZ ;  /* 0x000000f70c0c7210 */ /* 0x088fe60007f1e0ff */
[----:B------:R1:W-:Y:S01]  /*146d0*/  LDGSTS.E.BYPASS.LTC128B.128 [R0+0x800], [R4.64], !P6 ;  /* 0x0080000004007fae */ /* 0x0003e2000f101d56 */
[-C--:B----4-:R-:W-:Y:S01]  /*146e0*/  IADD3 R10, P3, R10, R247.reuse, RZ ;  /* 0x000000f70a0a7210 */ /* 0x090fe20007f7e0ff */
[--C-:B------:R-:W-:Y:S01]  /*146f0*/  IMAD.X R13, R11, 0x1, R246.reuse, P0 ;  /* 0x000000010b0d7824 */ /* 0x100fe200000e06f6 */
[-C--:B-----5:R-:W-:Y:S03]  /*14700*/  IADD3 R8, P2, R9, R247.reuse, RZ ;  /* 0x000000f709087210 */ /* 0x0a0fe60007f5e0ff */
[--C-:B------:R-:W-:Y:S01]  /*14710*/  IMAD.X R11, R22, 0x1, R246.reuse, P3 ;  /* 0x00000001160b7824 */ /* 0x100fe200018e06f6 */
[----:B------:R3:W-:Y:S01]  /*14720*/  LDGSTS.E.BYPASS.LTC128B.128 [R0+0x1000], [R12.64], !P6 ;  /* 0x010000000c007fae */ /* 0x0007e2000f101d56 */
[--C-:B------:R-:W-:Y:S03]  /*14730*/  IMAD.X R9, R21, 0x1, R246.reuse, P2 ;  /* 0x0000000115097824 */ /* 0x100fe600010e06f6 */
[----:B------:R3:W-:Y:S04]  /*14740*/  LDGSTS.E.BYPASS.LTC128B.128 [R0+0x1800], [R10.64], !P6 ;  /* 0x018000000a007fae */ /* 0x0007e8000f101d56 */
[----:B------:R3:W-:Y:S01]  /*14750*/  LDGSTS.E.BYPASS.LTC128B.128 [R0+0x2000], [R8.64], !P6 ;  /* 0x0200000008007fae */ /* 0x0007e2000f101d56 */
[-C--:B--2---:R-:W-:Y:S02]  /*14760*/  IADD3 R6, P1, R14, R247.reuse, RZ ;  /* 0x000000f70e067210 */ /* 0x084fe40007f3e0ff */
[----:B-1----:R-:W-:Y:S03]  /*14770*/  IADD3 R4, P0, R2, R247, RZ ;  /* 0x000000f702047210 */ /* 0x002fe60007f1e0ff */
[--C-:B------:R-:W-:Y:S02]  /*14780*/  IMAD.X R7, R20, 0x1, R246.reuse, P1 ;  /* 0x0000000114077824 */ /* 0x100fe400008e06f6 */
[----:B------:R-:W-:Y:S03]  /*14790*/  IMAD.X R5, R15, 0x1, R246, P0 ;  /* 0x000000010f057824 */ /* 0x000fe600000e06f6 */
[----:B------:R3:W-:Y:S04]  /*147a0*/  LDGSTS.E.BYPASS.LTC128B.128 [R0+0x2800], [R6.64], !P6 ;  /* 0x0280000006007fae */ /* 0x0007e8000f101d56 */
[----:B------:R3:W-:Y:S02]  /*147b0*/  LDGSTS.E.BYPASS.LTC128B.128 [R0+0x3000], [R4.64], !P6 ;  /* 0x0300000004007fae */ /* 0x0007e4000f101d56 */
.L_x_1583:
[-C--:B-1-34-:R-:W-:Y:S01]  /*147c0*/  HMMA.16816.F32.BF16 R4, R112, R16.reuse, RZ ;  /* 0x000000107004723c */ /* 0x09afe200000418ff */
        /* <DEDUP_REMOVED lines=64> */
[----:B------:R-:W2:Y:S07]  /*14bd0*/  LDSM.16.M88.4 R196, [R234+0x5900] ;  /* 0x00590000eac4783b */ /* 0x000eae0000000200 */
[----:B------:R-:W-:Y:S01]  /*14be0*/  HMMA.16816.F32.BF16 R112, R188, R222, R112 ;  /* 0x000000debc70723c */ /* 0x000fe20000041870 */
[----:B------:R-:W2:Y:S07]  /*14bf0*/  LDSM.16.M88.4 R188, [R234+0x6100] ;  /* 0x00610000eabc783b */ /* 0x000eae0000000200 */
[-C--:B-1----:R-:W-:Y:S01]  /*14c00*/  HMMA.16816.F32.BF16 R4, R136, R192.reuse, R4 ;  /* 0x000000c08804723c */ /* 0x082fe20000041804 */
[----:B------:R-:W-:Y:S07]  /*14c10*/  LDSM.16.M88.4 R220, [R233+0x1800] ;  /* 0x00180000e9dc783b */ /* 0x000fee0000000200 */
[C---:B---3--:R-:W-:Y:S08]  /*14c20*/  HMMA.16816.F32.BF16 R8, R200.reuse, R192, R8 ;  /* 0x000000c0c808723c */ /* 0x048ff00000041808 */
[-C--:B------:R-:W-:Y:S08]  /*14c30*/  HMMA.16816.F32.BF16 R12, R200, R194.reuse, R12 ;  /* 0x000000c2c80c723c */ /* 0x080ff0000004180c */
[C---:B------:R-:W-:Y:S01]  /*14c40*/  HMMA.16816.F32.BF16 R16, R136.reuse, R194, R16 ;  /* 0x000000c28810723c */ /* 0x040fe20000041810 */
[----:B------:R-:W1:Y:S07]  /*14c50*/  LDSM.16.M88.4 R192, [R234+0x6900] ;  /* 0x00690000eac0783b */ /* 0x000e6e0000000200 */
        /* <DEDUP_REMOVED lines=9> */
[----:B------:R-:W-:Y:S07]  /*14cf0*/  LDSM.16.M88.4 R208, [R237+0x9100] ;  /* 0x00910000edd0783b */ /* 0x000fee0000000200 */
[-C--:B--2---:R-:W-:Y:S08]  /*14d00*/  HMMA.16816.F32.BF16 R52, R136, R212.reuse, R52 ;  /* 0x000000d48834723c */ /* 0x084ff00000041834 */
        /* <DEDUP_REMOVED lines=14> */
[-C--:B-1----:R-:W-:Y:S08]  /*14df0*/  HMMA.16816.F32.BF16 R100, R136, R192.reuse, R100 ;  /* 0x000000c08864723c */ /* 0x082ff00000041864 */
[C---:B------:R-:W-:Y:S08]  /*14e00*/  HMMA.16816.F32.BF16 R104, R200.reuse, R192, R104 ;  /* 0x000000c0c868723c */ /* 0x040ff00000041868 */
[-C--:B------:R-:W-:Y:S01]  /*14e10*/  HMMA.16816.F32.BF16 R108, R200, R194.reuse, R108 ;  /* 0x000000c2c86c723c */ /* 0x080fe2000004186c */
[----:B------:R-:W1:Y:S07]  /*14e20*/  LDSM.16.M88.4 R200, [R233+0x2800] ;  /* 0x00280000e9c8783b */ /* 0x000e6e0000000200 */
[----:B------:R-:W-:Y:S01]  /*14e30*/  HMMA.16816.F32.BF16 R112, R136, R194, R112 ;  /* 0x000000c28870723c */ /* 0x000fe20000041870 */
[----:B------:R-:W4:Y:S01]  /*14e40*/  LDSM.16.M88.4 R136, [R233+0x3000] ;  /* 0x00300000e988783b */ /* 0x000f220000000200 */
[----:B------:R-:W-:Y:S06]  /*14e50*/  DEPBAR.LE SB0, 0x0 ;  /* 0x000080000000791a */ /* 0x000fec0000000000 */
[-C--:B--2---:R-:W-:Y:S01]  /*14e60*/  HMMA.16816.F32.BF16 R4, R196, R204.reuse, R4 ;  /* 0x000000ccc404723c */ /* 0x084fe20000041804 */
[----:B------:R-:W-:Y:S07]  /*14e70*/  BAR.SYNC.DEFER_BLOCKING 0x0 ;  /* 0x0000000000007b1d */ /* 0x000fee0000010000 */
        /* <DEDUP_REMOVED lines=29> */
[----:B------:R-:W-:Y:S01]  /*15050*/  IMAD.MOV.U32 R2, RZ, RZ, c[0x0][0x2b8] ;  /* 0x0000ae00ff027624 */ /* 0x000fe200078e00ff */
[----:B------:R-:W-:Y:S01]  /*15060*/  UIMAD UR10, UR12, 0x70, UR18 ;  /* 0x000000700c0a78a4 */ /* 0x000fe2000f8e0212 */
[----:B------:R-:W-:Y:S03]  /*15070*/  IMAD.MOV.U32 R138, RZ, RZ, RZ ;  /* 0x000000ffff8a7224 */ /* 0x000fe600078e00ff */
[----:B------:R-:W-:Y:S02]  /*15080*/  ISETP.NE.AND P2, PT, R2, 0x1, PT ;  /* 0x000000010200780c */ /* 0x000fe40003f45270 */
[----:B------:R-:W-:Y:S05]  /*15090*/  IMAD.U32 R2, RZ, RZ, UR10 ;  /* 0x0000000aff027e24 */ /* 0x000fea000f8e00ff */
[----:B--2---:R-:W-:Y:S02]  /*150a0*/  IADD3 R2, R2, -0x70, R0 ;  /* 0xffffff9002027810 */ /* 0x004fe40007ffe000 */
[----:B------:R-:W-:Y:S04]  /*150b0*/  ISETP.GT.AND P1, PT, R0, 0x6f, PT ;  /* 0x0000006f0000780c */ /* 0x000fe80003f24270 */
        /* <DEDUP_REMOVED lines=16> */
[----:B--2---:R-:W-:Y:S01]  /*151c0*/  STL [R1], R138 ;  /* 0x0000008a01007387 */ /* 0x004fe20000100800 */
[----:B------:R-:W-:Y:S02]  /*151d0*/  SHF.R.S32.HI R2, RZ, 0x1f, R138 ;  /* 0x0000001fff027819 */ /* 0x000fe4000001148a */
        /* <DEDUP_REMOVED lines=38> */
[--C-:B-1----:R-:W-:Y:S02]  /*15440*/  IMAD.X R139, R194, 0x1, R246.reuse, P1 ;  /* 0x00000001c28b7824 */ /* 0x102fe400008e06f6 */
[----:B------:R-:W-:Y:S03]  /*15450*/  IMAD.X R137, R0, 0x1, R246, P0 ;  /* 0x0000000100897824 */ /* 0x000fe600000e06f6 */
[----:B------:R2:W-:Y:S04]  /*15460*/  LDGSTS.E.BYPASS.LTC128B.128 [R248+0x6100], [R138.64], !P6 ;  /* 0x061000008af87fae */ /* 0x0005e8000f101d56 */
[----:B------:R2:W-:Y:S02]  /*15470*/  LDGSTS.E.BYPASS.LTC128B.128 [R248+0x6900], [R136.64], !P6 ;  /* 0x0690000088f87fae */ /* 0x0005e4000f101d56 */
.L_x_1584:
        /* <DEDUP_REMOVED lines=20> */
[----:B------:R-:W-:Y:S08]  /*155c0*/  SHFL.IDX PT, R135, R0, RZ, 0x1c1f ;  /* 0x001c1fff00877589 */ /* 0x000ff000000e0000 */
[----:B------:R-:W-:Y:S08]  /*155d0*/  SHFL.IDX PT, R138, R0, 0x2, 0x1c1f ;  /* 0x005c1f00008a7f89 */ /* 0x000ff000000e0000 */
[----:B------:R-:W-:Y:S08]  /*155e0*/  SHFL.IDX PT, R137, R0, 0x3, 0x1c1f ;  /* 0x007c1f0000897f89 */ /* 0x000ff000000e0000 */
[----:B------:R3:W4:Y:S02]  /*155f0*/  SHFL.IDX PT, R2, R0, 0x1, 0x1c1f ;  /* 0x003c1f0000027f89 */ /* 0x00072400000e0000 */
[----:B---3--:R-:W-:Y:S05]  /*15600*/  IMAD.U32 R0, RZ, RZ, UR10 ;  /* 0x0000000aff007e24 */ /* 0x008fea000f8e00ff */
[----:B--2---:R-:W-:Y:S04]  /*15610*/  IADD3 R0, -R139, 0x1, R0 ;  /* 0x000000018b007810 */ /* 0x004fe80007ffe100 */
[----:B------:R-:W-:Y:S05]  /*15620*/  IADD3 R136, -R136, UR14, R0 ;  /* 0x0000000e88887c10 */ /* 0x000fea000fffe100 */
[C---:B----4-:R-:W-:Y:S02]  /*15630*/  IMAD.IADD R2, R136.reuse, 0x1, R2 ;  /* 0x0000000188027824 */ /* 0x050fe400078e0202 */
[C---:B------:R-:W-:Y:S02]  /*15640*/  IMAD.IADD R135, R136.reuse, 0x1, R135 ;  /* 0x0000000188877824 */ /* 0x040fe400078e0287 */
[----:B------:R-:W-:Y:S01]  /*15650*/  IMAD.IADD R0, R136, 0x1, R138 ;  /* 0x0000000188007824 */ /* 0x000fe200078e028a */
[----:B------:R-:W-:Y:S01]  /*15660*/  ISETP.GT.AND P1, PT, R2, RZ, PT ;  /* 0x000000ff0200720c */ /* 0x000fe20003f24270 */
[----:B------:R-:W-:Y:S01]  /*15670*/  IMAD.IADD R136, R136, 0x1, R137 ;  /* 0x0000000188887824 */ /* 0x000fe200078e0289 */
[----:B------:R-:W-:Y:S02]  /*15680*/  ISETP.GT.AND P0, PT, R2, 0x1, PT ;  /* 0x000000010200780c */ /* 0x000fe40003f04270 */
        /* <DEDUP_REMOVED lines=25> */
[----:B------:R-:W-:Y:S02]  /*15820*/  ISETP.GT.AND P3, PT, R135, RZ, PT ;  /* 0x000000ff8700720c */ /* 0x000fe40003f64270 */
[----:B------:R-:W-:Y:S02]  /*15830*/  FSEL R33, R33, -INF , P2 ;  /* 0xff80000021217808 */ /* 0x000fe40001000000 */
[----:B------:R-:W-:Y:S02]  /*15840*/  ISETP.GT.AND P2, PT, R135, 0x21, PT ;  /* 0x000000218700780c */ /* 0x000fe40003f44270 */
[C---:B------:R-:W-:Y:S02]  /*15850*/  ISETP.GT.AND P1, PT, R2.reuse, 0x28, PT ;  /* 0x000000280200780c */ /* 0x040fe40003f24270 */
[----:B------:R-:W-:Y:S02]  /*15860*/  ISETP.GT.AND P0, PT, R2, 0x29, PT ;  /* 0x000000290200780c */ /* 0x000fe40003f04270 */
[----:B------:R-:W-:Y:S02]  /*15870*/  FSEL R37, R37, -INF , P2 ;  /* 0xff80000025257808 */ /* 0x000fe40001000000 */
[----:B------:R-:W-:Y:S02]  /*15880*/  FSEL R138, R4, -INF , P3 ;  /* 0xff800000048a7808 */ /* 0x000fe40001800000 */
        /* <DEDUP_REMOVED lines=10> */
[----:B------:R-:W-:Y:S02]  /*15930*/  FSEL R49, R49, -INF , P2 ;  /* 0xff80000031317808 */ /* 0x000fe40001000000 */
[C---:B------:R-:W-:Y:S02]  /*15940*/  ISETP.GT.AND P2, PT, R135.reuse, 0x31, PT ;  /* 0x000000318700780c */ /* 0x040fe40003f44270 */
[C---:B------:R-:W-:Y:S02]  /*15950*/  ISETP.GT.AND P1, PT, R136.reuse, RZ, PT ;  /* 0x000000ff8800720c */ /* 0x040fe40003f24270 */
        /* <DEDUP_REMOVED lines=13> */
[----:B------:R-:W-:Y:S02]  /*15a30*/  FMNMX.FTZ R137, R138, R3, !PT ;  /* 0x000000038a897209 */ /* 0x000fe40007810000 */
[----:B------:R-:W-:Y:S02]  /*15a40*/  FSEL R9, R9, -INF , P2 ;  /* 0xff80000009097808 */ /* 0x000fe40001000000 */
[C---:B------:R-:W-:Y:S02]  /*15a50*/  ISETP.GT.AND P2, PT, R135.reuse, 0x39, PT ;  /* 0x000000398700780c */ /* 0x040fe40003f44270 */
[C---:B------:R-:W-:Y:S02]  /*15a60*/  ISETP.GT.AND P1, PT, R136.reuse, 0x8, PT ;  /* 0x000000088800780c */ /* 0x040fe40003f24270 */
[----:B------:R-:W-:Y:S02]  /*15a70*/  ISETP.GT.AND P0, PT, R136, 0x9, PT ;  /* 0x000000098800780c */ /* 0x000fe40003f04270 */
        /* <DEDUP_REMOVED lines=19> */
[C---:B------:R-:W-:Y:S02]  /*15bb0*/  ISETP.GT.AND P3, PT, R0.reuse, RZ, PT ;  /* 0x000000ff0000720c */ /* 0x040fe40003f64270 */
[----:B------:R-:W-:Y:S02]  /*15bc0*/  FSEL R198, R69, -INF , P2 ;  /* 0xff80000045c67808 */ /* 0x000fe40001000000 */
[----:B------:R-:W-:Y:S02]  /*15bd0*/  ISETP.GT.AND P2, PT, R0, 0x11, PT ;  /* 0x000000110000780c */ /* 0x000fe40003f44270 */
[----:B------:R-:W-:Y:S02]  /*15be0*/  FMNMX.FTZ R137, R17, R137, !PT ;  /* 0x0000008911897209 */ /* 0x000fe40007810000 */
[----:B------:R-:W-:Y:S02]  /*15bf0*/  FSEL R26, R26, -INF , P1 ;  /* 0xff8000001a1a7808 */ /* 0x000fe40000800000 */
[----:B------:R-:W-:Y:S02]  /*15c00*/  FSEL R27, R27, -INF , P0 ;  /* 0xff8000001b1b7808 */ /* 0x000fe40000000000 */
[C---:B------:R-:W-:Y:S02]  /*15c10*/  ISETP.GT.AND P1, PT, R2.reuse, 0x48, PT ;  /* 0x000000480200780c */ /* 0x040fe40003f24270 */
        /* <DEDUP_REMOVED lines=46> */
[----:B------:R-:W-:Y:S02]  /*15f00*/  FSEL R81, R97, -INF , P2 ;  /* 0xff80000061517808 */ /* 0x000fe40001000000 */
[----:B------:R-:W-:Y:S02]  /*15f10*/  FMNMX.FTZ R137, R37, R137, !PT ;  /* 0x0000008925897209 */ /* 0x000fe40007810000 */
[----:B------:R-:W-:Y:S02]  /*15f20*/  FSEL R208, R80, -INF , P3 ;  /* 0xff80000050d07808 */ /* 0x000fe40001800000 */
[----:B------:R-:W-:Y:S02]  /*15f30*/  FSEL R80, R47, -INF , P0 ;  /* 0xff8000002f507808 */ /* 0x000fe40000000000 */
[----:B------:R-:W-:Y:S02]  /*15f40*/  ISETP.GT.AND P2, PT, R0, 0x29, PT ;  /* 0x000000290000780c */ /* 0x000fe40003f44270 */
        /* <DEDUP_REMOVED lines=11> */
[----:B------:R-:W-:Y:S02]  /*16000*/  ISETP.GT.AND P0, PT, R2, 0x69, PT ;  /* 0x000000690200780c */ /* 0x000fe40003f04270 */
[----:B------:R-:W-:Y:S02]  /*16010*/  FSEL R226, R101, -INF , P2 ;  /* 0xff80000065e27808 */ /* 0x000fe40001000000 */
[----:B------:R-:W-:Y:S02]  /*16020*/  FSEL R101, R58, -INF , P1 ;  /* 0xff8000003a657808 */ /* 0x000fe40000800000 */
[----:B------:R-:W-:Y:S02]  /*16030*/  ISETP.GT.AND P1, PT, R2, 0x68, PT ;  /* 0x000000680200780c */ /* 0x000fe40003f24270 */
[----:B------:R-:W-:Y:S02]  /*16040*/  FMNMX.FTZ R137, R49, R137, !PT ;  /* 0x0000008931897209 */ /* 0x000fe40007810000 */
        /* <DEDUP_REMOVED lines=29> */
[----:B------:R-:W-:Y:S01]  /*16220*/  FSEL R98, R56, -INF , P3 ;  /* 0xff80000038627808 */ /* 0x000fe20001800000 */
[----:B------:R-:W-:Y:S01]  /*16230*/  IMAD.MOV.U32 R56, RZ, RZ, R84 ;  /* 0x000000ffff387224 */ /* 0x000fe200078e0054 */
        /* <DEDUP_REMOVED lines=18> */
[----:B------:R-:W-:Y:S02]  /*16360*/  ISETP.GT.AND P3, PT, R135, 0x68, PT ;  /* 0x000000688700780c */ /* 0x000fe40003f64270 */
[----:B------:R-:W-:Y:S02]  /*16370*/  FMNMX.FTZ R137, R251, R137, !PT ;  /* 0x00000089fb897209 */ /* 0x000fe40007810000 */
[----:B------:R-:W-:Y:S02]  /*16380*/  FMNMX.FTZ R2, R192, R2, !PT ;  /* 0x00000002c0027209 */ /* 0x000fe40007810000 */
[----:B------:R-:W-:Y:S02]  /*16390*/  FMNMX.FTZ R5, R11, R5, !PT ;  /* 0x000000050b057209 */ /* 0x000fe40007810000 */
[----:B------:R-:W-:Y:S02]  /*163a0*/  FMNMX.FTZ R4, R29, R4, !PT ;  /* 0x000000041d047209 */ /* 0x000fe40007810000 */
[----:B------:R-:W-:Y:S02]  /*163b0*/  FSEL R99, R57, -INF , P2 ;  /* 0xff80000039637808 */ /* 0x000fe40001000000 */
        /* <DEDUP_REMOVED lines=46> */
[----:B------:R-:W-:Y:S02]  /*166a0*/  FMNMX.FTZ R5, R80, R5, !PT ;  /* 0x0000000550057209 */ /* 0x000fe40007810000 */
[C---:B------:R-:W-:Y:S02]  /*166b0*/  ISETP.GT.AND P0, PT, R136.reuse, 0x39, PT ;  /* 0x000000398800780c */ /* 0x040fe40003f04270 */
[----:B------:R-:W-:Y:S02]  /*166c0*/  ISETP.GT.AND P1, PT, R136, 0x38, PT ;  /* 0x000000388800780c */ /* 0x000fe40003f24270 */
[----:B--2---:R-:W-:Y:S02]  /*166d0*/  FMNMX.FTZ R137, R6, R137, !PT ;  /* 0x0000008906897209 */ /* 0x004fe40007810000 */
[----:B------:R-:W-:Y:S02]  /*166e0*/  ISETP.GT.AND P2, PT, R0, 0x49, PT ;  /* 0x000000490000780c */ /* 0x000fe40003f44270 */
[----:B------:R-:W-:Y:S01]  /*166f0*/  FSEL R203, R76, -INF , P3 ;  /* 0xff8000004ccb7808 */ /* 0x000fe20001800000 */
[----:B------:R-:W2:Y:S01]  /*16700*/  SHFL.BFLY PT, R6, R137, 0x1, 0x1f ;  /* 0x0c201f0089067f89 */ /* 0x000ea200000e0000 */
[----:B------:R-:W-:Y:S02]  /*16710*/  FMNMX.FTZ R4, R115, R4, !PT ;  /* 0x0000000473047209 */ /* 0x000fe40007810000 */
[----:B------:R-:W-:Y:S02]  /*16720*/  FMNMX.FTZ R2, R212, R2, !PT ;  /* 0x00000002d4027209 */ /* 0x000fe40007810000 */
[----:B------:R-:W-:Y:S02]  /*16730*/  FSEL R113, R63, -INF , P0 ;  /* 0xff8000003f717808 */ /* 0x000fe40000000000 */
[----:B------:R-:W-:Y:S02]  /*16740*/  FSEL R112, R62, -INF , P1 ;  /* 0xff8000003e707808 */ /* 0x000fe40000800000 */
[----:B------:R-:W-:Y:S02]  /*16750*/  FMNMX.FTZ R5, R101, R5, !PT ;  /* 0x0000000565057209 */ /* 0x000fe40007810000 */
[C---:B------:R-:W-:Y:S02]  /*16760*/  ISETP.GT.AND P1, PT, R136.reuse, 0x40, PT ;  /* 0x000000408800780c */ /* 0x040fe40003f24270 */
[----:B------:R-:W-:Y:S02]  /*16770*/  ISETP.GT.AND P0, PT, R136, 0x41, PT ;  /* 0x000000418800780c */ /* 0x000fe40003f04270 */
[----:B------:R-:W-:Y:S02]  /*16780*/  FSEL R205, R77, -INF , P2 ;  /* 0xff8000004dcd7808 */ /* 0x000fe40001000000 */
[----:B------:R-:W-:Y:S02]  /*16790*/  ISETP.GT.AND P3, PT, R0, 0x50, PT ;  /* 0x000000500000780c */ /* 0x000fe40003f64270 */
        /* <DEDUP_REMOVED lines=15> */
[----:B------:R-:W-:Y:S02]  /*16890*/  FMNMX.FTZ R5, R112, R5, !PT ;  /* 0x0000000570057209 */ /* 0x000fe40007810000 */
[----:B------:R-:W-:Y:S02]  /*168a0*/  FSEL R89, R89, -INF , P2 ;  /* 0xff80000059597808 */ /* 0x000fe40001000000 */
[----:B------:R-:W-:Y:S02]  /*168b0*/  FMNMX.FTZ R4, R88, R4, !PT ;  /* 0x0000000458047209 */ /* 0x000fe40007810000 */
[----:B------:R-:W-:Y:S02]  /*168c0*/  FMNMX.FTZ R2, R83, R2, !PT ;  /* 0x0000000253027209 */ /* 0x000fe40007810000 */
[----:B------:R-:W-:Y:S02]  /*168d0*/  FSEL R90, R90, -INF , P1 ;  /* 0xff8000005a5a7808 */ /* 0x000fe40000800000 */
[----:B------:R-:W-:Y:S02]  /*168e0*/  FSEL R91, R91, -INF , P0 ;  /* 0xff8000005b5b7808 */ /* 0x000fe40000000000 */
[C---:B------:R-:W-:Y:S02]  /*168f0*/  ISETP.GT.AND P1, PT, R0.reuse, 0x58, PT ;  /* 0x000000580000780c */ /* 0x040fe40003f24270 */
[C---:B------:R-:W-:Y:S02]  /*16900*/  ISETP.GT.AND P0, PT, R0.reuse, 0x59, PT ;  /* 0x000000590000780c */ /* 0x040fe40003f04270 */
[C---:B------:R-:W-:Y:S02]  /*16910*/  ISETP.GT.AND P3, PT, R0.reuse, 0x60, PT ;  /* 0x000000600000780c */ /* 0x040fe40003f64270 */
[C---:B------:R-:W-:Y:S02]  /*16920*/  ISETP.GT.AND P5, PT, R0.reuse, 0x61, PT ;  /* 0x000000610000780c */ /* 0x040fe40003fa4270 */
[C---:B------:R-:W-:Y:S02]  /*16930*/  ISETP.GT.AND P4, PT, R0.reuse, 0x68, PT ;  /* 0x000000680000780c */ /* 0x040fe40003f84270 */
[----:B------:R-:W-:Y:S02]  /*16940*/  ISETP.GT.AND P2, PT, R0, 0x69, PT ;  /* 0x000000690000780c */ /* 0x000fe40003f44270 */
[----:B------:R-:W-:Y:S02]  /*16950*/  FMNMX.FTZ R0, R113, R5, !PT ;  /* 0x0000000571007209 */ /* 0x000fe40007810000 */
[----:B------:R-:W-:Y:S02]  /*16960*/  FMNMX.FTZ R135, R89, R4, !PT ;  /* 0x0000000459877209 */ /* 0x000fe40007810000 */
[----:B------:R-:W3:Y:S01]  /*16970*/  SHFL.BFLY PT, R4, R2, 0x2, 0x1f ;  /* 0x0c401f0002047f89 */ /* 0x000ee200000e0000 */
[----:B------:R-:W-:Y:S02]  /*16980*/  FMNMX.FTZ R0, R201, R0, !PT ;  /* 0x00000000c9007209 */ /* 0x000fe40007810000 */
[----:B--2---:R-:W-:Y:S02]  /*16990*/  FMNMX.FTZ R137, R137, R6, !PT ;  /* 0x0000000689897209 */ /* 0x004fe40007810000 */
[----:B------:R-:W-:Y:S02]  /*169a0*/  FMNMX.FTZ R0, R202, R0, !PT ;  /* 0x00000000ca007209 */ /* 0x000fe40007810000 */
[----:B------:R-:W-:Y:S01]  /*169b0*/  FSEL R250, R92, -INF , P1 ;  /* 0xff8000005cfa7808 */ /* 0x000fe20000800000 */
[----:B------:R-:W-:Y:S01]  /*169c0*/  FMUL.FTZ R92, R137, c[0x0][0x2d0] ;  /* 0x0000b400895c7a20 */ /* 0x000fe20000410000 */
[----:B------:R-:W-:Y:S02]  /*169d0*/  FMNMX.FTZ R0, R206, R0, !PT ;  /* 0x00000000ce007209 */ /* 0x000fe40007810000 */
[----:B------:R-:W-:Y:S02]  /*169e0*/  FSEL R223, R105, -INF , P5 ;  /* 0xff80000069df7808 */ /* 0x000fe40002800000 */
[----:B------:R-:W-:Y:S02]  /*169f0*/  FMNMX.FTZ R0, R209, R0, !PT ;  /* 0x00000000d1007209 */ /* 0x000fe40007810000 */
[----:B------:R-:W-:Y:S02]  /*16a00*/  FSEL R105, R109, -INF , P2 ;  /* 0xff8000006d697808 */ /* 0x000fe40001000000 */
[----:B------:R-:W-:Y:S02]  /*16a10*/  FSETP.NEU.FTZ.AND P2, PT, R137, -INF , PT ;  /* 0xff8000008900780b */ /* 0x000fe40003f5d000 */
[----:B------:R-:W-:Y:S02]  /*16a20*/  FMNMX.FTZ R0, R90, R0, !PT ;  /* 0x000000005a007209 */ /* 0x000fe40007810000 */
[----:B------:R-:W-:Y:S02]  /*16a30*/  ISETP.GT.AND P1, PT, R136, 0x58, PT ;  /* 0x000000588800780c */ /* 0x000fe40003f24270 */
[----:B------:R-:W-:Y:S02]  /*16a40*/  FSEL R92, R92, RZ, P2 ;  /* 0x000000ff5c5c7208 */ /* 0x000fe40001000000 */
[----:B------:R-:W-:Y:S02]  /*16a50*/  FMNMX.FTZ R0, R91, R0, !PT ;  /* 0x000000005b007209 */ /* 0x000fe40007810000 */
[----:B------:R-:W-:Y:S02]  /*16a60*/  FSEL R204, R94, -INF , P1 ;  /* 0xff8000005ecc7808 */ /* 0x000fe40000800000 */
[----:B---3--:R-:W-:Y:S02]  /*16a70*/  FMNMX.FTZ R2, R2, R4, !PT ;  /* 0x0000000402027209 */ /* 0x008fe40007810000 */
[----:B------:R-:W-:Y:S01]  /*16a80*/  FMNMX.FTZ R4, R204, R0, !PT ;  /* 0x00000000cc047209 */ /* 0x000fe20007810000 */
[--C-:B------:R-:W-:Y:S01]  /*16a90*/  FFMA.FTZ R0, R138, c[0x0][0x2d0], -R92.reuse ;  /* 0x0000b4008a007a23 */ /* 0x100fe2000001085c */
[----:B------:R-:W-:Y:S01]  /*16aa0*/  FSEL R227, R93, -INF , P0 ;  /* 0xff8000005de37808 */ /* 0x000fe20000000000 */
[----:B------:R-:W-:Y:S01]  /*16ab0*/  IMAD.MOV.U32 R138, RZ, RZ, R91 ;  /* 0x000000ffff8a7224 */ /* 0x000fe200078e005b */
[----:B------:R-:W2:Y:S01]  /*16ac0*/  SHFL.BFLY PT, R6, R2, 0x1, 0x1f ;  /* 0x0c201f0002067f89 */ /* 0x000ea200000e0000 */
[----:B------:R3:W-:Y:S01]  /*16ad0*/  MUFU.EX2 R224, R0 ;  /* 0x0000000000e07308 */ /* 0x0007e20000000800 */
[----:B------:R-:W-:Y:S02]  /*16ae0*/  ISETP.GT.AND P0, PT, R136, 0x59, PT ;  /* 0x000000598800780c */ /* 0x000fe40003f04270 */
[----:B------:R-:W-:Y:S02]  /*16af0*/  FSEL R225, R104, -INF , P3 ;  /* 0xff80000068e17808 */ /* 0x000fe40001800000 */
[----:B------:R-:W-:Y:S02]  /*16b00*/  FSEL R249, R95, -INF , P0 ;  /* 0xff8000005ff97808 */ /* 0x000fe40000000000 */
[C---:B------:R-:W-:Y:S02]  /*16b10*/  ISETP.GT.AND P0, PT, R136.reuse, 0x60, PT ;  /* 0x000000608800780c */ /* 0x040fe40003f04270 */
[----:B------:R-:W-:Y:S02]  /*16b20*/  ISETP.GT.AND P3, PT, R136, 0x61, PT ;  /* 0x000000618800780c */ /* 0x000fe40003f64270 */
[----:B------:R-:W-:Y:S01]  /*16b30*/  FSEL R222, R106, -INF , P0 ;  /* 0xff8000006ade7808 */ /* 0x000fe20000000000 */
[----:B------:R-:W-:Y:S01]  /*16b40*/  IMAD.MOV.U32 R106, RZ, RZ, R207 ;  /* 0x000000ffff6a7224 */ /* 0x000fe200078e00cf */
[----:B------:R-:W-:Y:S02]  /*16b50*/  FMNMX.FTZ R4, R249, R4, !PT ;  /* 0x00000004f9047209 */ /* 0x000fe40007810000 */
[----:B------:R-:W-:Y:S02]  /*16b60*/  FMNMX.FTZ R135, R250, R135, !PT ;  /* 0x00000087fa877209 */ /* 0x000fe40007810000 */
[----:B------:R-:W-:Y:S02]  /*16b70*/  ISETP.GT.AND P1, PT, R136, 0x68, PT ;  /* 0x000000688800780c */ /* 0x000fe40003f24270 */
[----:B------:R-:W-:Y:S01]  /*16b80*/  FSEL R217, R107, -INF , P3 ;  /* 0xff8000006bd97808 */ /* 0x000fe20001800000 */
[----:B------:R-:W-:Y:S01]  /*16b90*/  IMAD.MOV.U32 R107, RZ, RZ, R251 ;  /* 0x000000ffff6b7224 */ /* 0x000fe200078e00fb */
[----:B------:R-:W-:Y:S02]  /*16ba0*/  FMNMX.FTZ R4, R222, R4, !PT ;  /* 0x00000004de047209 */ /* 0x000fe40007810000 */
[----:B------:R-:W-:Y:S01]  /*16bb0*/  FMNMX.FTZ R135, R227, R135, !PT ;  /* 0x00000087e3877209 */ /* 0x000fe20007810000 */
[--C-:B---3--:R-:W-:Y:S01]  /*16bc0*/  FFMA.FTZ R0, R139, c[0x0][0x2d0], -R92.reuse ;  /* 0x0000b4008b007a23 */ /* 0x108fe2000001085c */
[----:B------:R-:W-:Y:S02]  /*16bd0*/  FMNMX.FTZ R4, R217, R4, !PT ;  /* 0x00000004d9047209 */ /* 0x000fe40007810000 */
[----:B------:R-:W-:Y:S01]  /*16be0*/  FMNMX.FTZ R135, R225, R135, !PT ;  /* 0x00000087e1877209 */ /* 0x000fe20007810000 */
[----:B------:R3:W4:Y:S01]  /*16bf0*/  MUFU.EX2 R252, R0 ;  /* 0x0000000000fc7308 */ /* 0x0007220000000800 */
[----:B------:R-:W-:Y:S02]  /*16c00*/  ISETP.GT.AND P0, PT, R136, 0x69, PT ;  /* 0x000000698800780c */ /* 0x000fe40003f04270 */
[----:B------:R-:W-:Y:S02]  /*16c10*/  FSEL R214, R110, -INF , P1 ;  /* 0xff8000006ed67808 */ /* 0x000fe40000800000 */
[----:B------:R-:W-:Y:S02]  /*16c20*/  FSEL R71, R111, -INF , P0 ;  /* 0xff8000006f477808 */ /* 0x000fe40000000000 */
[----:B------:R-:W-:Y:S02]  /*16c30*/  FSEL R218, R108, -INF , P4 ;  /* 0xff8000006cda7808 */ /* 0x000fe40002000000 */
[----:B------:R-:W-:Y:S02]  /*16c40*/  FMNMX.FTZ R135, R223, R135, !PT ;  /* 0x00000087df877209 */ /* 0x000fe40007810000 */
[----:B--2---:R-:W-:Y:S01]  /*16c50*/  FMNMX.FTZ R136, R2, R6, !PT ;  /* 0x0000000602887209 */ /* 0x004fe20007810000 */
[--C-:B------:R-:W-:Y:S01]  /*16c60*/  FFMA.FTZ R6, R21, c[0x0][0x2d0], -R92.reuse ;  /* 0x0000b40015067a23 */ /* 0x100fe2000001085c */
[----:B------:R-:W-:Y:S02]  /*16c70*/  FMNMX.FTZ R135, R218, R135, !PT ;  /* 0x00000087da877209 */ /* 0x000fe40007810000 */
[C---:B------:R-:W-:Y:S01]  /*16c80*/  FSETP.NEU.FTZ.AND P1, PT, R136.reuse, -INF , PT ;  /* 0xff8000008800780b */ /* 0x040fe20003f3d000 */
[----:B------:R2:W-:Y:S01]  /*16c90*/  MUFU.EX2 R233, R6 ;  /* 0x0000000600e97308 */ /* 0x0005e20000000800 */
[----:B------:R-:W-:Y:S01]  /*16ca0*/  FMNMX.FTZ R135, R105, R135, !PT ;  /* 0x0000008769877209 */ /* 0x000fe20007810000 */
[----:B------:R-:W-:Y:S04]  /*16cb0*/  FMUL.FTZ R93, R136, c[0x0][0x2d0] ;  /* 0x0000b400885d7a20 */ /* 0x000fe80000410000 */
[----:B------:R-:W1:Y:S01]  /*16cc0*/  SHFL.BFLY PT, R5, R135, 0x2, 0x1f ;  /* 0x0c401f0087057f89 */ /* 0x000e6200000e0000 */
[----:B------:R-:W-:Y:S02]  /*16cd0*/  FSEL R93, R93, RZ, P1 ;  /* 0x000000ff5d5d7208 */ /* 0x000fe40000800000 */
[----:B---3--:R-:W-:Y:S01]  /*16ce0*/  FMNMX.FTZ R0, R214, R4, !PT ;  /* 0x00000004d6007209 */ /* 0x008fe20007810000 */
[--C-:B------:R-:W-:Y:S01]  /*16cf0*/  FFMA.FTZ R4, R16, c[0x0][0x2d0], -R92.reuse ;  /* 0x0000b40010047a23 */ /* 0x100fe2000001085c */
[----:B----4-:R-:W-:Y:S01]  /*16d00*/  F2FP.BF16.PACK_AB R72, R252, R224 ;  /* 0x000000e0fc48723e */ /* 0x010fe200000010ff */
[--C-:B------:R-:W-:Y:S01]  /*16d10*/  FFMA.FTZ R106, R106, c[0x0][0x2d0], -R93.reuse ;  /* 0x0000b4006a6a7a23 */ /* 0x100fe2000001085d */
[----:B------:R-:W-:Y:S01]  /*16d20*/  FMNMX.FTZ R0, R71, R0, !PT ;  /* 0x0000000047007209 */ /* 0x000fe20007810000 */
[----:B------:R3:W-:Y:S04]  /*16d30*/  MUFU.EX2 R53, R4 ;  /* 0x0000000400357308 */ /* 0x0007e80000000800 */
[----:B------:R-:W4:Y:S06]  /*16d40*/  SHFL.BFLY PT, R2, R0, 0x2, 0x1f ;  /* 0x0c401f0000027f89 */ /* 0x000f2c00000e0000 */
[----:B------:R-:W-:Y:S01]  /*16d50*/  MUFU.EX2 R106, R106 ;  /* 0x0000006a006a7308 */ /* 0x000fe20000000800 */
[--C-:B--2---:R-:W-:Y:S01]  /*16d60*/  FFMA.FTZ R6, R36, c[0x0][0x2d0], -R92.reuse ;  /* 0x0000b40024067a23 */ /* 0x104fe2000001085c */
[----:B-1----:R-:W-:Y:S08]  /*16d70*/  FMNMX.FTZ R135, R135, R5, !PT ;  /* 0x0000000587877209 */ /* 0x002ff00007810000 */
[----:B------:R-:W-:Y:S01]  /*16d80*/  MUFU.EX2 R104, R6 ;  /* 0x0000000600687308 */ /* 0x000fe20000000800 */
[----:B------:R-:W1:Y:S01]  /*16d90*/  SHFL.BFLY PT, R5, R135, 0x1, 0x1f ;  /* 0x0c201f0087057f89 */ /* 0x000e6200000e0000 */
[--C-:B---3--:R-:W-:Y:S01]  /*16da0*/  FFMA.FTZ R4, R17, c[0x0][0x2d0], -R92.reuse ;  /* 0x0000b40011047a23 */ /* 0x108fe2000001085c */
[----:B----4-:R-:W-:Y:S01]  /*16db0*/  FMNMX.FTZ R0, R0, R2, !PT ;  /* 0x0000000200007209 */ /* 0x010fe20007810000 */
[--C-:B------:R-:W-:Y:S06]  /*16dc0*/  FFMA.FTZ R2, R18, c[0x0][0x2d0], -R93.reuse ;  /* 0x0000b40012027a23 */ /* 0x100fec000001085d */
[----:B------:R2:W-:Y:S10]  /*16dd0*/  MUFU.EX2 R241, R4 ;  /* 0x0000000400f17308 */ /* 0x0005f40000000800 */
[----:B------:R3:W-:Y:S01]  /*16de0*/  MUFU.EX2 R52, R2 ;  /* 0x0000000200347308 */ /* 0x0007e20000000800 */
[----:B-1----:R-:W-:Y:S01]  /*16df0*/  FMNMX.FTZ R135, R135, R5, !PT ;  /* 0x0000000587877209 */ /* 0x002fe20007810000 */
[--C-:B------:R-:W-:Y:S03]  /*16e00*/  FFMA.FTZ R5, R32, c[0x0][0x2d0], -R92.reuse ;  /* 0x0000b40020057a23 */ /* 0x100fe6000001085c */
[C---:B------:R-:W-:Y:S05]  /*16e10*/  FSETP.NEU.FTZ.AND P0, PT, R135.reuse, -INF , PT ;  /* 0xff8000008700780b */ /* 0x040fea0003f1d000 */
[----:B------:R1:W-:Y:S01]  /*16e20*/  MUFU.EX2 R63, R5 ;  /* 0x00000005003f7308 */ /* 0x0003e20000000800 */
[----:B------:R-:W-:Y:S02]  /*16e30*/  FMUL.FTZ R96, R135, c[0x0][0x2d0] ;  /* 0x0000b40087607a20 */ /* 0x000fe40000410000 */
[--C-:B--2---:R-:W-:Y:S03]  /*16e40*/  FFMA.FTZ R4, R188, c[0x0][0x2d0], -R93.reuse ;  /* 0x0000b400bc047a23 */ /* 0x104fe6000001085d */
[----:B------:R-:W-:Y:S04]  /*16e50*/  FSEL R96, R96, RZ, P0 ;  /* 0x000000ff60607208 */ /* 0x000fe80000000000 */
[----:B------:R2:W-:Y:S01]  /*16e60*/  MUFU.EX2 R111, R4 ;  /* 0x00000004006f7308 */ /* 0x0005e20000000800 */
[----:B---3--:R-:W3:Y:S01]  /*16e70*/  SHFL.BFLY PT, R2, R0, 0x1, 0x1f ;  /* 0x0c201f0000027f89 */ /* 0x008ee200000e0000 */
[--C-:B-1----:R-:W-:Y:S08]  /*16e80*/  FFMA.FTZ R5, R37, c[0x0][0x2d0], -R92.reuse ;  /* 0x0000b40025057a23 */ /* 0x102ff0000001085c */
[----:B------:R-:W-:Y:S01]  /*16e90*/  MUFU.EX2 R60, R5 ;  /* 0x00000005003c7308 */ /* 0x000fe20000000800 */
[--C-:B--2---:R-:W-:Y:S02]  /*16ea0*/  FFMA.FTZ R4, R7, c[0x0][0x2d0], -R93.reuse ;  /* 0x0000b40007047a23 */ /* 0x104fe4000001085d */
[----:B------:R-:W-:Y:S07]  /*16eb0*/  FFMA.FTZ R7, R20, c[0x0][0x2d0], -R92 ;  /* 0x0000b40014077a23 */ /* 0x000fee000001085c */
[----:B------:R1:W2:Y:S01]  /*16ec0*/  MUFU.EX2 R215, R4 ;  /* 0x0000000400d77308 */ /* 0x0002a20000000800 */
[----:B---3--:R-:W-:Y:S01]  /*16ed0*/  FMNMX.FTZ R70, R2, R0, !PT ;  /* 0x0000000002467209 */ /* 0x008fe20007810000 */
[--C-:B------:R-:W-:Y:S02]  /*16ee0*/  FFMA.FTZ R0, R12, c[0x0][0x2d0], -R96.reuse ;  /* 0x0000b4000c007a23 */ /* 0x100fe40000010860 */
[--C-:B------:R-:W-:Y:S01]  /*16ef0*/  FFMA.FTZ R2, R22, c[0x0][0x2d0], -R93.reuse ;  /* 0x0000b40016027a23 */ /* 0x100fe2000001085d */
[C---:B------:R-:W-:Y:S01]  /*16f00*/  FSETP.NEU.FTZ.AND P3, PT, R70.reuse, -INF , PT ;  /* 0xff8000004600780b */ /* 0x040fe20003f7d000 */
[----:B------:R-:W-:Y:S04]  /*16f10*/  FMUL.FTZ R97, R70, c[0x0][0x2d0] ;  /* 0x0000b40046617a20 */ /* 0x000fe80000410000 */
[----:B------:R3:W-:Y:S01]  /*16f20*/  MUFU.EX2 R188, R0 ;  /* 0x0000000000bc7308 */ /* 0x0007e20000000800 */
[----:B------:R-:W-:Y:S09]  /*16f30*/  FSEL R97, R97, RZ, P3 ;  /* 0x000000ff61617208 */ /* 0x000ff20001800000 */
[----:B------:R4:W-:Y:S01]  /*16f40*/  MUFU.EX2 R236, R2 ;  /* 0x0000000200ec7308 */ /* 0x0009e20000000800 */
[--C-:B-1----:R-:W-:Y:S01]  /*16f50*/  FFMA.FTZ R4, R19, c[0x0][0x2d0], -R93.reuse ;  /* 0x0000b40013047a23 */ /* 0x102fe2000001085d */
[----:B--2---:R-:W-:Y:S08]  /*16f60*/  F2FP.BF16.PACK_AB R73, R215, R111 ;  /* 0x0000006fd749723e */ /* 0x004ff000000010ff */
[----:B------:R1:W-:Y:S01]  /*16f70*/  MUFU.EX2 R240, R4 ;  /* 0x0000000400f07308 */ /* 0x0003e20000000800 */
[--C-:B---3--:R-:W-:Y:S09]  /*16f80*/  FFMA.FTZ R0, R13, c[0x0][0x2d0], -R96.reuse ;  /* 0x0000b4000d007a23 */ /* 0x108ff20000010860 */
[----:B------:R2:W3:Y:S01]  /*16f90*/  MUFU.EX2 R239, R0 ;  /* 0x0000000000ef7308 */ /* 0x0004e20000000800 */
[----:B----4-:R-:W-:Y:S09]  /*16fa0*/  FFMA.FTZ R2, R39, c[0x0][0x2d0], -R93 ;  /* 0x0000b40027027a23 */ /* 0x010ff2000001085d */
[----:B------:R4:W-:Y:S01]  /*16fb0*/  MUFU.EX2 R94, R2 ;  /* 0x00000002005e7308 */ /* 0x0009e20000000800 */
[--C-:B-1----:R-:W-:Y:S09]  /*16fc0*/  FFMA.FTZ R4, R8, c[0x0][0x2d0], -R96.reuse ;  /* 0x0000b40008047a23 */ /* 0x102ff20000010860 */
[----:B------:R1:W-:Y:S01]  /*16fd0*/  MUFU.EX2 R110, R4 ;  /* 0x00000004006e7308 */ /* 0x0003e20000000800 */
[--C-:B--2---:R-:W-:Y:S01]  /*16fe0*/  FFMA.FTZ R0, R10, c[0x0][0x2d0], -R97.reuse ;  /* 0x0000b4000a007a23 */ /* 0x104fe20000010861 */
[----:B---3--:R-:W-:Y:S08]  /*16ff0*/  F2FP.BF16.PACK_AB R66, R239, R188 ;  /* 0x000000bcef42723e */ /* 0x008ff000000010ff */
[----:B------:R2:W-:Y:S01]  /*17000*/  MUFU.EX2 R108, R0 ;  /* 0x00000000006c7308 */ /* 0x0005e20000000800 */
[----:B----4-:R-:W-:Y:S09]  /*17010*/  FSEL R2, R136, RZ, P1 ;  /* 0x000000ff88027208 */ /* 0x010ff20000800000 */
[----:B------:R-:W-:Y:S01]  /*17020*/  MUFU.EX2 R237, R7 ;  /* 0x0000000700ed7308 */ /* 0x000fe20000000800 */
[----:B-1----:R-:W-:Y:S09]  /*17030*/  FFMA.FTZ R4, R9, c[0x0][0x2d0], -R96 ;  /* 0x0000b40009047a23 */ /* 0x002ff20000010860 */
[----:B------:R1:W3:Y:S01]  /*17040*/  MUFU.EX2 R95, R4 ;  /* 0x00000004005f7308 */ /* 0x0002e20000000800 */
[--C-:B--2---:R-:W-:Y:S09]  /*17050*/  FFMA.FTZ R0, R11, c[0x0][0x2d0], -R97.reuse ;  /* 0x0000b4000b007a23 */ /* 0x104ff20000010861 */
[----:B------:R2:W4:Y:S01]  /*17060*/  MUFU.EX2 R109, R0 ;  /* 0x00000000006d7308 */ /* 0x0005220000000800 */
[----:B-1----:R-:W-:Y:S01]  /*17070*/  FFMA.FTZ R4, R33, c[0x0][0x2d0], -R92 ;  /* 0x0000b40021047a23 */ /* 0x002fe2000001085c */
[----:B---3--:R-:W-:Y:S08]  /*17080*/  F2FP.BF16.PACK_AB R64, R95, R110 ;  /* 0x0000006e5f40723e */ /* 0x008ff000000010ff */
[----:B------:R1:W-:Y:S01]  /*17090*/  MUFU.EX2 R57, R4 ;  /* 0x0000000400397308 */ /* 0x0003e20000000800 */
[----:B--2---:R-:W-:Y:S01]  /*170a0*/  FFMA.FTZ R0, R14, c[0x0][0x2d0], -R97 ;  /* 0x0000b4000e007a23 */ /* 0x004fe20000010861 */
[----:B----4-:R-:W-:Y:S08]  /*170b0*/  F2FP.BF16.PACK_AB R65, R109, R108 ;  /* 0x0000006c6d41723e */ /* 0x010ff000000010ff */
[----:B------:R2:W-:Y:S01]  /*170c0*/  MUFU.EX2 R139, R0 ;  /* 0x00000000008b7308 */ /* 0x0005e20000000800 */
[----:B-1----:R-:W-:Y:S02]  /*170d0*/  FFMA.FTZ R4, R38, c[0x0][0x2d0], -R93 ;  /* 0x0000b40026047a23 */ /* 0x002fe4000001085d */
[----:B------:R-:W-:Y:S07]  /*170e0*/  LDSM.16.MT88.4 R36, [R232+0x100] ;  /* 0x00010000e824783b */ /* 0x000fee0000004200 */
        /* <DEDUP_REMOVED lines=27> */
[----:B--2---:R-:W-:Y:S05]  /*172a0*/  FSEL R0, R137, RZ, P2 ;  /* 0x000000ff89007208 */ /* 0x004fea0001000000 */
[----:B------:R-:W-:Y:S04]  /*172b0*/  FADD.FTZ R0, -R0, R3 ;  /* 0x0000000300007221 */ /* 0x000fe80000010100 */
[----:B------:R-:W-:Y:S04]  /*172c0*/  FMUL.FTZ R0, R0, c[0x0][0x2d0] ;  /* 0x0000b40000007a20 */ /* 0x000fe80000410000 */
[----:B------:R2:W3:Y:S02]  /*172d0*/  MUFU.EX2 R69, R0 ;  /* 0x0000000000457308 */ /* 0x0004e40000000800 */
[----:B--2---:R-:W-:Y:S01]  /*172e0*/  FADD.FTZ R0, -R2, R132 ;  /* 0x0000008402007221 */ /* 0x004fe20000010100 */
[----:B------:R-:W-:Y:S01]  /*172f0*/  FSEL R2, R135, RZ, P0 ;  /* 0x000000ff87027208 */ /* 0x000fe20000000000 */
[C---:B---3--:R-:W-:Y:S01]  /*17300*/  FMUL.FTZ R5, R69.reuse, R141 ;  /* 0x0000008d45057220 */ /* 0x048fe20000410000 */
[----:B------:R-:W-:Y:S01]  /*17310*/  PLOP3.LUT P0, PT, PT, PT, UP0, 0x80, 0x0 ;  /* 0x000000000000781c */ /* 0x000fe20003f0f008 */
[----:B------:R-:W-:Y:S02]  /*17320*/  FMUL.FTZ R0, R0, c[0x0][0x2d0] ;  /* 0x0000b40000007a20 */ /* 0x000fe40000410000 */
[C---:B------:R-:W-:Y:S02]  /*17330*/  FMUL.FTZ R4, R69.reuse, R140 ;  /* 0x0000008c45047220 */ /* 0x040fe40000410000 */
[----:B------:R2:W3:Y:S01]  /*17340*/  MUFU.EX2 R68, R0 ;  /* 0x0000000000447308 */ /* 0x0004e20000000800 */
[C---:B------:R-:W-:Y:S02]  /*17350*/  FMUL.FTZ R16, R69.reuse, R152 ;  /* 0x0000009845107220 */ /* 0x040fe40000410000 */
[C---:B------:R-:W-:Y:S02]  /*17360*/  FMUL.FTZ R17, R69.reuse, R153 ;  /* 0x0000009945117220 */ /* 0x040fe40000410000 */
[----:B------:R-:W-:Y:S02]  /*17370*/  FMUL.FTZ R33, R69, R169 ;  /* 0x000000a945217220 */ /* 0x000fe40000410000 */
[----:B------:R-:W-:Y:S02]  /*17380*/  IMAD.MOV.U32 R169, RZ, RZ, R212 ;  /* 0x000000ffffa97224 */ /* 0x000fe400078e00d4 */
[----:B------:R-:W-:Y:S02]  /*17390*/  IMAD.MOV.U32 R132, RZ, RZ, R204 ;  /* 0x000000ffff847224 */ /* 0x000fe400078e00cc */
[----:B------:R-:W-:Y:S02]  /*173a0*/  IMAD.MOV.U32 R153, RZ, RZ, R83 ;  /* 0x000000ffff997224 */ /* 0x000fe400078e0053 */
[----:B------:R-:W-:Y:S02]  /*173b0*/  IMAD.MOV.U32 R152, RZ, RZ, R90 ;  /* 0x000000ffff987224 */ /* 0x000fe400078e005a */
[----:B--2---:R-:W-:Y:S01]  /*173c0*/  FADD.FTZ R0, -R2, R133 ;  /* 0x0000008502007221 */ /* 0x004fe20000010100 */
[----:B------:R-:W-:Y:S01]  /*173d0*/  FSEL R2, R70, RZ, P3 ;  /* 0x000000ff46027208 */ /* 0x000fe20001800000 */
[----:B---3--:R-:W-:Y:S02]  /*173e0*/  FMUL.FTZ R6, R68, R142 ;  /* 0x0000008e44067220 */ /* 0x008fe40000410000 */
[----:B------:R-:W-:Y:S02]  /*173f0*/  FMUL.FTZ R0, R0, c[0x0][0x2d0] ;  /* 0x0000b40000007a20 */ /* 0x000fe40000410000 */
[----:B------:R-:W-:Y:S02]  /*17400*/  IMAD.MOV.U32 R133, RZ, RZ, R53 ;  /* 0x000000ffff857224 */ /* 0x000fe400078e0035 */
[----:B------:R2:W3:Y:S01]  /*17410*/  MUFU.EX2 R3, R0 ;  /* 0x0000000000037308 */ /* 0x0004e20000000800 */
[C---:B------:R-:W-:Y:S02]  /*17420*/  FMUL.FTZ R7, R68.reuse, R143 ;  /* 0x0000008f44077220 */ /* 0x040fe40000410000 */
[----:B------:R-:W-:Y:S01]  /*17430*/  F2FP.BF16.PACK_AB R74, R241, R133 ;  /* 0x00000085f14a723e */ /* 0x000fe200000010ff */
        /* <DEDUP_REMOVED lines=8> */
[----:B--2---:R-:W-:Y:S02]  /*174c0*/  FADD.FTZ R0, -R2, R134 ;  /* 0x0000008602007221 */ /* 0x004fe40000010100 */
[----:B------:R-:W-:Y:S02]  /*174d0*/  FFMA.FTZ R2, R48, c[0x0][0x2d0], -R92 ;  /* 0x0000b40030027a23 */ /* 0x000fe4000001085c */
[C---:B---3--:R-:W-:Y:S02]  /*174e0*/  FMUL.FTZ R8, R3.reuse, R144 ;  /* 0x0000009003087220 */ /* 0x048fe40000410000 */
[----:B------:R2:W3:Y:S01]  /*174f0*/  MUFU.EX2 R32, R2 ;  /* 0x0000000200207308 */ /* 0x0004e20000000800 */
[----:B------:R-:W-:Y:S02]  /*17500*/  FMUL.FTZ R0, R0, c[0x0][0x2d0] ;  /* 0x0000b40000007a20 */ /* 0x000fe40000410000 */
[C---:B------:R-:W-:Y:S02]  /*17510*/  FMUL.FTZ R29, R3.reuse, R165 ;  /* 0x000000a5031d7220 */ /* 0x040fe40000410000 */
[C---:B------:R-:W-:Y:S02]  /*17520*/  FMUL.FTZ R28, R3.reuse, R164 ;  /* 0x000000a4031c7220 */ /* 0x040fe40000410000 */
[----:B------:R-:W-:Y:S02]  /*17530*/  IMAD.MOV.U32 R134, RZ, RZ, R52 ;  /* 0x000000ffff867224 */ /* 0x000fe400078e0034 */
[C---:B------:R-:W-:Y:S01]  /*17540*/  FMUL.FTZ R9, R3.reuse, R145 ;  /* 0x0000009103097220 */ /* 0x040fe20000410000 */
[----:B------:R-:W4:Y:S01]  /*17550*/  MUFU.EX2 R0, R0 ;  /* 0x0000000000007308 */ /* 0x000f220000000800 */
[C---:B------:R-:W-:Y:S01]  /*17560*/  FMUL.FTZ R13, R3.reuse, R149 ;  /* 0x00000095030d7220 */ /* 0x040fe20000410000 */
[----:B------:R-:W-:Y:S01]  /*17570*/  F2FP.BF16.PACK_AB R75, R240, R134 ;  /* 0x00000086f04b723e */ /* 0x000fe200000010ff */
[----:B------:R-:W4:Y:S01]  /*17580*/  LDSM.16.MT88.4 R52, [R230+0x100] ;  /* 0x00010000e634783b */ /* 0x000f220000004200 */
[----:B------:R-:W-:Y:S02]  /*17590*/  FMUL.FTZ R25, R3, R161 ;  /* 0x000000a103197220 */ /* 0x000fe40000410000 */
[----:B------:R-:W-:Y:S02]  /*175a0*/  IMAD.MOV.U32 R161, RZ, RZ, R79 ;  /* 0x000000ffffa17224 */ /* 0x000fe400078e004f */
[----:B------:R-:W-:Y:S01]  /*175b0*/  FMUL.FTZ R48, R69, R116 ;  /* 0x0000007445307220 */ /* 0x000fe20000410000 */
[-C--:B-1----:R-:W-:Y:S01]  /*175c0*/  HMMA.16816.F32.BF16 R4, R72, R20.reuse, R4 ;  /* 0x000000144804723c */ /* 0x082fe20000041804 */
[C---:B------:R-:W-:Y:S02]  /*175d0*/  FMUL.FTZ R12, R3.reuse, R148 ;  /* 0x00000094030c7220 */ /* 0x040fe40000410000 */
[----:B------:R-:W-:Y:S02]  /*175e0*/  FMUL.FTZ R24, R3, R160 ;  /* 0x000000a003187220 */ /* 0x000fe40000410000 */
[----:B--2---:R-:W-:Y:S02]  /*175f0*/  FFMA.FTZ R2, R49, c[0x0][0x2d0], -R92 ;  /* 0x0000b40031027a23 */ /* 0x004fe4000001085c */
[----:B---3--:R-:W-:Y:S02]  /*17600*/  IMAD.MOV.U32 R140, RZ, RZ, R32 ;  /* 0x000000ffff8c7224 */ /* 0x008fe400078e0020 */
[----:B------:R1:W-:Y:S03]  /*17610*/  MUFU.EX2 R144, R2 ;  /* 0x0000000200907308 */ /* 0x0003e60000000800 */
[C---:B------:R-:W-:Y:S02]  /*17620*/  FMUL.FTZ R32, R69.reuse, R168 ;  /* 0x000000a845207220 */ /* 0x040fe40000410000 */
[----:B------:R-:W-:Y:S02]  /*17630*/  IMAD.MOV.U32 R160, RZ, RZ, R104 ;  /* 0x000000ffffa07224 */ /* 0x000fe400078e0068 */
[C---:B----4-:R-:W-:Y:S02]  /*17640*/  FMUL.FTZ R10, R0.reuse, R146 ;  /* 0x00000092000a7220 */ /* 0x050fe40000410000 */
[C---:B------:R-:W-:Y:S02]  /*17650*/  FMUL.FTZ R11, R0.reuse, R147 ;  /* 0x00000093000b7220 */ /* 0x040fe40000410000 */
[----:B------:R-:W-:Y:S02]  /*17660*/  IMAD.MOV.U32 R116, RZ, RZ, R87 ;  /* 0x000000ffff747224 */ /* 0x000fe400078e0057 */
[----:B------:R-:W-:Y:S02]  /*17670*/  IMAD.MOV.U32 R168, RZ, RZ, R89 ;  /* 0x000000ffffa87224 */ /* 0x000fe400078e0059 */
[----:B------:R-:W-:Y:S01]  /*17680*/  LDSM.16.MT88.4 R88, [R230+0x900] ;  /* 0x00090000e658783b */ /* 0x000fe20000004200 */
[C---:B------:R-:W-:Y:S01]  /*17690*/  HMMA.16816.F32.BF16 R8, R64.reuse, R20, R8 ;  /* 0x000000144008723c */ /* 0x040fe20000041808 */
[C---:B------:R-:W-:Y:S02]  /*176a0*/  FMUL.FTZ R14, R0.reuse, R150 ;  /* 0x00000096000e7220 */ /* 0x040fe40000410000 */
[C---:B------:R-:W-:Y:S02]  /*176b0*/  FMUL.FTZ R15, R0.reuse, R151 ;  /* 0x00000097000f7220 */ /* 0x040fe40000410000 */
[----:B------:R-:W-:Y:S02]  /*176c0*/  FMUL.FTZ R26, R0, R162 ;  /* 0x000000a2001a7220 */ /* 0x000fe40000410000 */
[----:B------:R-:W-:Y:S02]  /*176d0*/  IMAD.MOV.U32 R162, RZ, RZ, R78 ;  /* 0x000000ffffa27224 */ /* 0x000fe400078e004e */
[----:B-1----:R-:W-:Y:S01]  /*176e0*/  FFMA.FTZ R2, R50, c[0x0][0x2d0], -R93 ;  /* 0x0000b40032027a23 */ /* 0x002fe2000001085d */
[-C--:B------:R-:W-:Y:S02]  /*176f0*/  HMMA.16816.F32.BF16 R12, R64, R22.reuse, R12 ;  /* 0x00000016400c723c */ /* 0x080fe4000004180c */
[C---:B------:R-:W-:Y:S01]  /*17700*/  FMUL.FTZ R20, R69.reuse, R156 ;  /* 0x0000009c45147220 */ /* 0x040fe20000410000 */
[----:B------:R1:W-:Y:S01]  /*17710*/  MUFU.EX2 R141, R2 ;  /* 0x00000002008d7308 */ /* 0x0003e20000000800 */
[----:B------:R-:W-:Y:S02]  /*17720*/  IMAD.MOV.U32 R156, RZ, RZ, R76 ;  /* 0x000000ffff9c7224 */ /* 0x000fe400078e004c */
[C---:B------:R-:W-:Y:S02]  /*17730*/  FMUL.FTZ R27, R0.reuse, R163 ;  /* 0x000000a3001b7220 */ /* 0x040fe40000410000 */
[C---:B------:R-:W-:Y:S01]  /*17740*/  HMMA.16816.F32.BF16 R16, R72.reuse, R22, R16 ;  /* 0x000000164810723c */ /* 0x040fe20000041810 */
[----:B------:R-:W-:Y:S03]  /*17750*/  FMUL.FTZ R21, R69, R157 ;  /* 0x0000009d45157220 */ /* 0x000fe60000410000 */
[----:B------:R-:W-:Y:S02]  /*17760*/  FMUL.FTZ R30, R0, R166 ;  /* 0x000000a6001e7220 */ /* 0x000fe40000410000 */
[----:B------:R-:W-:Y:S02]  /*17770*/  IMAD.MOV.U32 R104, RZ, RZ, R226 ;  /* 0x000000ffff687224 */ /* 0x000fe400078e00e2 */
[C---:B------:R-:W-:Y:S04]  /*17780*/  FMUL.FTZ R22, R68.reuse, R158 ;  /* 0x0000009e44167220 */ /* 0x040fe80000410000 */
[----:B------:R-:W-:Y:S02]  /*17790*/  FMUL.FTZ R23, R68, R159 ;  /* 0x0000009f44177220 */ /* 0x000fe40000410000 */
[----:B------:R-:W-:Y:S02]  /*177a0*/  IMAD.MOV.U32 R163, RZ, RZ, R77 ;  /* 0x000000ffffa37224 */ /* 0x000fe400078e004d */
[----:B------:R-:W2:Y:S01]  /*177b0*/  LDSM.16.MT88.4 R76, [R231+0x100] ;  /* 0x00010000e74c783b */ /* 0x000ea20000004200 */
[----:B------:R-:W-:Y:S02]  /*177c0*/  FFMA.FTZ R104, R104, c[0x0][0x2d0], -R92 ;  /* 0x0000b40068687a23 */ /* 0x000fe4000001085c */
[-C--:B------:R-:W-:Y:S01]  /*177d0*/  HMMA.16816.F32.BF16 R20, R72, R36.reuse, R20 ;  /* 0x000000244814723c */ /* 0x080fe20000041814 */
[----:B-1----:R-:W-:Y:S02]  /*177e0*/  FFMA.FTZ R2, R51, c[0x0][0x2d0], -R93 ;  /* 0x0000b40033027a23 */ /* 0x002fe4000001085d */
[C---:B------:R-:W-:Y:S02]  /*177f0*/  FMUL.FTZ R49, R69.reuse, R117 ;  /* 0x0000007545317220 */ /* 0x040fe40000410000 */
[----:B------:R1:W-:Y:S01]  /*17800*/  MUFU.EX2 R146, R2 ;  /* 0x0000000200927308 */ /* 0x0003e20000000800 */
[----:B------:R-:W-:Y:S02]  /*17810*/  IMAD.MOV.U32 R117, RZ, RZ, R58 ;  /* 0x000000ffff757224 */ /* 0x000fe400078e003a */
[C---:B------:R-:W-:Y:S01]  /*17820*/  HMMA.16816.F32.BF16 R24, R64.reuse, R36, R24 ;  /* 0x000000244018723c */ /* 0x040fe20000041818 */
[----:B------:R-:W-:Y:S03]  /*17830*/  IMAD.MOV.U32 R151, RZ, RZ, R47 ;  /* 0x000000ffff977224 */ /* 0x000fe600078e002f */
[----:B------:R-:W-:Y:S02]  /*17840*/  FMUL.FTZ R47, R0, R183 ;  /* 0x000000b7002f7220 */ /* 0x000fe40000410000 */
[C---:B------:R-:W-:Y:S02]  /*17850*/  FMUL.FTZ R50, R68.reuse, R118 ;  /* 0x0000007644327220 */ /* 0x040fe40000410000 */
[C---:B------:R-:W-:Y:S04]  /*17860*/  FMUL.FTZ R36, R69.reuse, R172 ;  /* 0x000000ac45247220 */ /* 0x040fe80000410000 */
[----:B------:R-:W-:Y:S02]  /*17870*/  FMUL.FTZ R37, R69, R173 ;  /* 0x000000ad45257220 */ /* 0x000fe40000410000 */
[----:B------:R-:W-:Y:S02]  /*17880*/  FMUL.FTZ R51, R68, R119 ;  /* 0x0000007744337220 */ /* 0x000fe40000410000 */
[----:B------:R-:W-:Y:S02]  /*17890*/  IMAD.MOV.U32 R118, RZ, RZ, R57 ;  /* 0x000000ffff767224 */ /* 0x000fe400078e0039 */
[----:B------:R-:W-:Y:S02]  /*178a0*/  IMAD.MOV.U32 R148, RZ, RZ, R59 ;  /* 0x000000ffff947224 */ /* 0x000fe400078e003b */
[C---:B------:R-:W-:Y:S02]  /*178b0*/  FMUL.FTZ R57, R3.reuse, R125 ;  /* 0x0000007d03397220 */ /* 0x040fe40000410000 */
[----:B-1----:R-:W-:Y:S02]  /*178c0*/  FFMA.FTZ R2, R40, c[0x0][0x2d0], -R96 ;  /* 0x0000b40028027a23 */ /* 0x002fe40000010860 */
[C---:B------:R-:W-:Y:S02]  /*178d0*/  FMUL.FTZ R40, R3.reuse, R176 ;  /* 0x000000b003287220 */ /* 0x040fe40000410000 */
[----:B------:R1:W-:Y:S01]  /*178e0*/  MUFU.EX2 R147, R2 ;  /* 0x0000000200937308 */ /* 0x0003e20000000800 */
[C---:B------:R-:W-:Y:S02]  /*178f0*/  FMUL.FTZ R58, R0.reuse, R126 ;  /* 0x0000007e003a7220 */ /* 0x040fe40000410000 */
[C---:B------:R-:W-:Y:S02]  /*17900*/  FMUL.FTZ R59, R0.reuse, R127 ;  /* 0x0000007f003b7220 */ /* 0x040fe40000410000 */
[----:B------:R-:W-:Y:S02]  /*17910*/  IMAD.MOV.U32 R157, RZ, RZ, R63 ;  /* 0x000000ffff9d7224 */ /* 0x000fe400078e003f */
[----:B------:R-:W-:Y:S02]  /*17920*/  IMAD.MOV.U32 R158, RZ, RZ, R62 ;  /* 0x000000ffff9e7224 */ /* 0x000fe400078e003e */
[----:B------:R-:W-:Y:S02]  /*17930*/  IMAD.MOV.U32 R159, RZ, RZ, R61 ;  /* 0x000000ffff9f7224 */ /* 0x000fe400078e003d */
[----:B------:R-:W-:Y:S02]  /*17940*/  IMAD.MOV.U32 R145, RZ, RZ, R60 ;  /* 0x000000ffff917224 */ /* 0x000fe400078e003c */
[C---:B------:R-:W-:Y:S02]  /*17950*/  FMUL.FTZ R60, R3.reuse, R184 ;  /* 0x000000b8033c7220 */ /* 0x040fe40000410000 */
[----:B------:R-:W-:Y:S02]  /*17960*/  FMUL.FTZ R61, R3, R185 ;  /* 0x000000b9033d7220 */ /* 0x000fe40000410000 */
[C---:B------:R-:W-:Y:S02]  /*17970*/  FMUL.FTZ R62, R0.reuse, R186 ;  /* 0x000000ba003e7220 */ /* 0x040fe40000410000 */
[----:B------:R-:W-:Y:S02]  /*17980*/  FMUL.FTZ R63, R0, R187 ;  /* 0x000000bb003f7220 */ /* 0x000fe40000410000 */
[----:B------:R-:W-:Y:S02]  /*17990*/  IMAD.MOV.U32 R119, RZ, RZ, R86 ;  /* 0x000000ffff777224 */ /* 0x000fe400078e0056 */
[----:B-1----:R-:W-:Y:S02]  /*179a0*/  FFMA.FTZ R2, R41, c[0x0][0x2d0], -R96 ;  /* 0x0000b40029027a23 */ /* 0x002fe40000010860 */
[C---:B------:R-:W-:Y:S02]  /*179b0*/  FMUL.FTZ R41, R3.reuse, R177 ;  /* 0x000000b103297220 */ /* 0x040fe40000410000 */
[----:B------:R1:W3:Y:S02]  /*179c0*/  MUFU.EX2 R31, R2 ;  /* 0x00000002001f7308 */ /* 0x0002e40000000800 */
[----:B-1----:R-:W-:Y:S02]  /*179d0*/  FFMA.FTZ R2, R42, c[0x0][0x2d0], -R97 ;  /* 0x0000b4002a027a23 */ /* 0x002fe40000010861 */
[----:B---3--:R-:W-:Y:S06]  /*179e0*/  IMAD.MOV.U32 R166, RZ, RZ, R31 ;  /* 0x000000ffffa67224 */ /* 0x008fec00078e001f */
[----:B------:R1:W-:Y:S01]  /*179f0*/  MUFU.EX2 R165, R2 ;  /* 0x0000000200a57308 */ /* 0x0003e20000000800 */
[C---:B------:R-:W-:Y:S02]  /*17a00*/  FMUL.FTZ R31, R0.reuse, R167 ;  /* 0x000000a7001f7220 */ /* 0x040fe40000410000 */
[----:B------:R-:W-:Y:S02]  /*17a10*/  IMAD.MOV.U32 R167, RZ, RZ, R94 ;  /* 0x000000ffffa77224 */ /* 0x000fe400078e005e */
[----:B------:R-:W-:Y:S02]  /*17a20*/  FMUL.FTZ R42, R0, R178 ;  /* 0x000000b2002a7220 */ /* 0x000fe40000410000 */
[----:B------:R-:W-:Y:S01]  /*17a30*/  IMAD.MOV.U32 R94, RZ, RZ, R56 ;  /* 0x000000ffff5e7224 */ /* 0x000fe200078e0038 */
[-C--:B------:R-:W-:Y:S01]  /*17a40*/  HMMA.16816.F32.BF16 R28, R64, R38.reuse, R28 ;  /* 0x00000026401c723c */ /* 0x080fe2000004181c */
[----:B------:R-:W-:Y:S07]  /*17a50*/  FMUL.FTZ R56, R3, R124 ;  /* 0x0000007c03387220 */ /* 0x000fee0000410000 */
[C---:B------:R-:W-:Y:S07]  /*17a60*/  HMMA.16816.F32.BF16 R32, R72.reuse, R38, R32 ;  /* 0x000000264820723c */ /* 0x040fee0000041820 */
[C---:B------:R-:W-:Y:S02]  /*17a70*/  FMUL.FTZ R38, R68.reuse, R174 ;  /* 0x000000ae44267220 */ /* 0x040fe40000410000 */
[----:B-1----:R-:W-:Y:S03]  /*17a80*/  FFMA.FTZ R2, R43, c[0x0][0x2d0], -R97 ;  /* 0x0000b4002b027a23 */ /* 0x002fe60000010861 */
[----:B------:R-:W-:Y:S01]  /*17a90*/  FMUL.FTZ R39, R68, R175 ;  /* 0x000000af44277220 */ /* 0x000fe20000410000 */
[----:B------:R1:W3:Y:S01]  /*17aa0*/  MUFU.EX2 R164, R2 ;  /* 0x0000000200a47308 */ /* 0x0002e20000000800 */
[----:B------:R-:W-:Y:S05]  /*17ab0*/  FMUL.FTZ R43, R0, R179 ;  /* 0x000000b3002b7220 */ /* 0x000fea0000410000 */
[-C--:B------:R-:W-:Y:S08]  /*17ac0*/  HMMA.16816.F32.BF16 R36, R72, R52.reuse, R36 ;  /* 0x000000344824723c */ /* 0x080ff00000041824 */
[C---:B------:R-:W-:Y:S07]  /*17ad0*/  HMMA.16816.F32.BF16 R40, R64.reuse, R52, R40 ;  /* 0x000000344028723c */ /* 0x040fee0000041828 */
[C---:B------:R-:W-:Y:S02]  /*17ae0*/  FMUL.FTZ R52, R69.reuse, R120 ;  /* 0x0000007845347220 */ /* 0x040fe40000410000 */
[----:B------:R-:W-:Y:S03]  /*17af0*/  FMUL.FTZ R53, R69, R121 ;  /* 0x0000007945357220 */ /* 0x000fe60000410000 */
[----:B-1----:R-:W-:Y:S02]  /*17b00*/  FFMA.FTZ R2, R44, c[0x0][0x2d0], -R96 ;  /* 0x0000b4002c027a23 */ /* 0x002fe40000010860 */
[----:B------:R-:W-:Y:S02]  /*17b10*/  FMUL.FTZ R44, R3, R180 ;  /* 0x000000b4032c7220 */ /* 0x000fe40000410000 */
[----:B------:R1:W-:Y:S01]  /*17b20*/  MUFU.EX2 R142, R2 ;  /* 0x00000002008e7308 */ /* 0x0003e20000000800 */
[----:B------:R-:W-:Y:S02]  /*17b30*/  IMAD.MOV.U32 R180, RZ, RZ, R85 ;  /* 0x000000ffffb47224 */ /* 0x000fe400078e0055 */
[----:B------:R-:W-:Y:S02]  /*17b40*/  LDSM.16.MT88.4 R84, [R232+0x900] ;  /* 0x00090000e854783b */ /* 0x000fe40000004200 */
[----:B------:R-:W-:Y:S02]  /*17b50*/  IMAD.MOV.U32 R124, RZ, RZ, R180 ;  /* 0x000000ffff7c7224 */ /* 0x000fe400078e00b4 */
[----:B-1----:R-:W-:Y:S02]  /*17b60*/  FFMA.FTZ R2, R45, c[0x0][0x2d0], -R96 ;  /* 0x0000b4002d027a23 */ /* 0x002fe40000010860 */
[----:B------:R-:W-:Y:S02]  /*17b70*/  FMUL.FTZ R45, R3, R181 ;  /* 0x000000b5032d7220 */ /* 0x000fe40000410000 */
[----:B------:R1:W4:Y:S01]  /*17b80*/  MUFU.EX2 R149, R2 ;  /* 0x0000000200957308 */ /* 0x0003220000000800 */
[----:B------:R-:W-:Y:S02]  /*17b90*/  IMAD.MOV.U32 R181, RZ, RZ, R82 ;  /* 0x000000ffffb57224 */ /* 0x000fe400078e0052 */
[--C-:B-1----:R-:W-:Y:S02]  /*17ba0*/  FFMA.FTZ R2, R46, c[0x0][0x2d0], -R97.reuse ;  /* 0x0000b4002e027a23 */ /* 0x102fe40000010861 */
[----:B------:R-:W-:Y:S05]  /*17bb0*/  FMUL.FTZ R46, R0, R182 ;  /* 0x000000b6002e7220 */ /* 0x000fea0000410000 */
[----:B------:R1:W-:Y:S02]  /*17bc0*/  MUFU.EX2 R143, R2 ;  /* 0x00000002008f7308 */ /* 0x0003e40000000800 */
[-C--:B------:R-:W-:Y:S08]  /*17bd0*/  HMMA.16816.F32.BF16 R44, R64, R54.reuse, R44 ;  /* 0x00000036402c723c */ /* 0x080ff0000004182c */
[C---:B------:R-:W-:Y:S07]  /*17be0*/  HMMA.16816.F32.BF16 R48, R72.reuse, R54, R48 ;  /* 0x000000364830723c */ /* 0x040fee0000041830 */
[C---:B------:R-:W-:Y:S02]  /*17bf0*/  FMUL.FTZ R54, R68.reuse, R122 ;  /* 0x0000007a44367220 */ /* 0x040fe40000410000 */
[----:B------:R-:W-:Y:S03]  /*17c00*/  FMUL.FTZ R55, R68, R123 ;  /* 0x0000007b44377220 */ /* 0x000fe60000410000 */
[----:B-1----:R-:W-:Y:S04]  /*17c10*/  FFMA.FTZ R2, R80, c[0x0][0x2d0], -R97 ;  /* 0x0000b40050027a23 */ /* 0x002fe80000010861 */
[-C--:B--2---:R-:W-:Y:S01]  /*17c20*/  HMMA.16816.F32.BF16 R52, R72, R76.reuse, R52 ;  /* 0x0000004c4834723c */ /* 0x084fe20000041834 */
[----:B------:R1:W3:Y:S07]  /*17c30*/  MUFU.EX2 R150, R2 ;  /* 0x0000000200967308 */ /* 0x0002ee0000000800 */
[C---:B------:R-:W-:Y:S07]  /*17c40*/  HMMA.16816.F32.BF16 R56, R64.reuse, R76, R56 ;  /* 0x0000004c4038723c */ /* 0x040fee0000041838 */
[----:B------:R-:W-:Y:S01]  /*17c50*/  F2FP.BF16.PACK_AB R76, R159, R235 ;  /* 0x000000eb9f4c723e */ /* 0x000fe200000010ff */
[-C--:B------:R-:W-:Y:S01]  /*17c60*/  HMMA.16816.F32.BF16 R60, R64, R78.reuse, R60 ;  /* 0x0000004e403c723c */ /* 0x080fe2000004183c */
[----:B------:R-:W-:Y:S06]  /*17c70*/  F2FP.BF16.PACK_AB R77, R158, R234 ;  /* 0x000000ea9e4d723e */ /* 0x000fec00000010ff */
[----:B------:R-:W-:Y:S02]  /*17c80*/  FMUL.FTZ R64, R69, R128 ;  /* 0x0000008045407220 */ /* 0x000fe40000410000 */
[--C-:B-1----:R-:W-:Y:S01]  /*17c90*/  FFMA.FTZ R2, R189, c[0x0][0x2d0], -R92.reuse ;  /* 0x0000b400bd027a23 */ /* 0x102fe2000001085c */
[----:B------:R-:W2:Y:S02]  /*17ca0*/  LDL.LU R128, [R1+0x8] ;  /* 0x0000080001807983 */ /* 0x000ea40000300800 */
[----:B------:R-:W-:Y:S01]  /*17cb0*/  IMAD.MOV.U32 R189, RZ, RZ, R81 ;  /* 0x000000ffffbd7224 */ /* 0x000fe200078e0051 */
[----:B------:R1:W-:Y:S01]  /*17cc0*/  MUFU.EX2 R120, R2 ;  /* 0x0000000200787308 */ /* 0x0003e20000000800 */
[----:B------:R-:W3:Y:S01]  /*17cd0*/  LDSM.16.MT88.4 R80, [R229+0x900] ;  /* 0x00090000e550783b */ /* 0x000ee20000004200 */
[C---:B------:R-:W-:Y:S02]  /*17ce0*/  FMUL.FTZ R66, R68.reuse, R130 ;  /* 0x0000008244427220 */ /* 0x040fe40000410000 */
[----:B------:R-:W-:Y:S02]  /*17cf0*/  FMUL.FTZ R67, R68, R131 ;  /* 0x0000008344437220 */ /* 0x000fe40000410000 */
[----:B------:R-:W-:Y:S07]  /*17d00*/  FMUL.FTZ R65, R69, R129 ;  /* 0x0000008145417220 */ /* 0x000fee0000410000 */
[----:B------:R-:W-:Y:S07]  /*17d10*/  HMMA.16816.F32.BF16 R64, R72, R78, R64 ;  /* 0x0000004e4840723c */ /* 0x000fee0000041840 */
[----:B------:R-:W-:Y:S02]  /*17d20*/  F2FP.BF16.PACK_AB R72, R233, R237 ;  /* 0x000000ede948723e */ /* 0x000fe400000010ff */
[----:B------:R-:W-:Y:S03]  /*17d30*/  F2FP.BF16.PACK_AB R73, R228, R236 ;  /* 0x000000ece449723e */ /* 0x000fe600000010ff */
[--C-:B-1----:R-:W-:Y:S01]  /*17d40*/  FFMA.FTZ R2, R190, c[0x0][0x2d0], -R92.reuse ;  /* 0x0000b400be027a23 */ /* 0x102fe2000001085c */
[----:B------:R-:W-:Y:S02]  /*17d50*/  F2FP.BF16.PACK_AB R74, R118, R157 ;  /* 0x0000009d764a723e */ /* 0x000fe400000010ff */
[----:B------:R-:W-:Y:S01]  /*17d60*/  F2FP.BF16.PACK_AB R75, R163, R156 ;  /* 0x0000009ca34b723e */ /* 0x000fe200000010ff */
[----:B------:R1:W-:Y:S01]  /*17d70*/  MUFU.EX2 R121, R2 ;  /* 0x0000000200797308 */ /* 0x0003e20000000800 */
[----:B------:R-:W-:Y:S02]  /*17d80*/  F2FP.BF16.PACK_AB R79, R161, R117 ;  /* 0x00000075a14f723e */ /* 0x000fe400000010ff */
[----:B------:R-:W-:Y:S03]  /*17d90*/  F2FP.BF16.PACK_AB R78, R162, R151 ;  /* 0x00000097a24e723e */ /* 0x000fe600000010ff */
[-C--:B---3--:R-:W-:Y:S08]  /*17da0*/  HMMA.16816.F32.BF16 R4, R72, R80.reuse, R4 ;  /* 0x000000504804723c */ /* 0x088ff00000041804 */
[C---:B------:R-:W-:Y:S01]  /*17db0*/  HMMA.16816.F32.BF16 R8, R76.reuse, R80, R8 ;  /* 0x000000504c08723c */ /* 0x040fe20000041808 */
[--C-:B-1----:R-:W-:Y:S07]  /*17dc0*/  FFMA.FTZ R2, R191, c[0x0][0x2d0], -R93.reuse ;  /* 0x0000b400bf027a23 */ /* 0x102fee000001085d */
[-C--:B------:R-:W-:Y:S01]  /*17dd0*/  HMMA.16816.F32.BF16 R12, R76, R82.reuse, R12 ;  /* 0x000000524c0c723c */ /* 0x080fe2000004180c */
[----:B------:R1:W-:Y:S07]  /*17de0*/  MUFU.EX2 R175, R2 ;  /* 0x0000000200af7308 */ /* 0x0003ee0000000800 */
[C---:B------:R-:W-:Y:S01]  /*17df0*/  HMMA.16816.F32.BF16 R16, R72.reuse, R82, R16 ;  /* 0x000000524810723c */ /* 0x040fe20000041810 */
[----:B------:R-:W3:Y:S07]  /*17e00*/  LDSM.16.MT88.4 R80, [R231+0x900] ;  /* 0x00090000e750783b */ /* 0x000eee0000004200 */
[-C--:B------:R-:W-:Y:S08]  /*17e10*/  HMMA.16816.F32.BF16 R20, R72, R84.reuse, R20 ;  /* 0x000000544814723c */ /* 0x080ff00000041814 */
[C---:B------:R-:W-:Y:S01]  /*17e20*/  HMMA.16816.F32.BF16 R24, R76.reuse, R84, R24 ;  /* 0x000000544c18723c */ /* 0x040fe20000041818 */
[----:B-1----:R-:W-:Y:S04]  /*17e30*/  FFMA.FTZ R2, R192, c[0x0][0x2d0], -R93 ;  /* 0x0000b400c0027a23 */ /* 0x002fe8000001085d */
[----:B------:R1:W1:Y:S02]  /*17e40*/  MUFU.EX2 R174, R2 ;  /* 0x0000000200ae7308 */ /* 0x0002640000000800 */
[----:B------:R-:W-:Y:S01]  /*17e50*/  FFMA.FTZ R84, R101, c[0x0][0x2d0], -R97 ;  /* 0x0000b40065547a23 */ /* 0x000fe20000010861 */
[-C--:B------:R-:W-:Y:S01]  /*17e60*/  HMMA.16816.F32.BF16 R28, R76, R86.reuse, R28 ;  /* 0x000000564c1c723c */ /* 0x080fe2000004181c */
[--C-:B------:R-:W-:Y:S03]  /*17e70*/  FFMA.FTZ R101, R107, c[0x0][0x2d0], -R92.reuse ;  /* 0x0000b4006b657a23 */ /* 0x100fe6000001085c */
[--C-:B------:R-:W-:Y:S02]  /*17e80*/  FFMA.FTZ R107, R220, c[0x0][0x2d0], -R92.reuse ;  /* 0x0000b400dc6b7a23 */ /* 0x100fe4000001085c */
[----:B------:R-:W-:Y:S01]  /*17e90*/  IMAD.MOV.U32 R220, RZ, RZ, R145 ;  /* 0x000000ffffdc7224 */ /* 0x000fe200078e0091 */
[----:B------:R3:W-:Y:S01]  /*17ea0*/  MUFU.EX2 R172, R84 ;  /* 0x0000005400ac7308 */ /* 0x0007e20000000800 */
[C---:B------:R-:W-:Y:S08]  /*17eb0*/  HMMA.16816.F32.BF16 R32, R72.reuse, R86, R32 ;  /* 0x000000564820723c */ /* 0x040ff00000041820 */
[-C--:B------:R-:W-:Y:S01]  /*17ec0*/  HMMA.16816.F32.BF16 R36, R72, R88.reuse, R36 ;  /* 0x000000584824723c */ /* 0x080fe20000041824 */
[----:B------:R-:W-:Y:S03]  /*17ed0*/  MUFU.EX2 R107, R107 ;  /* 0x0000006b006b7308 */ /* 0x000fe60000000800 */
[--C-:B-1----:R-:W-:Y:S04]  /*17ee0*/  FFMA.FTZ R2, R193, c[0x0][0x2d0], -R92.reuse ;  /* 0x0000b400c1027a23 */ /* 0x102fe8000001085c */
[C---:B------:R-:W-:Y:S03]  /*17ef0*/  HMMA.16816.F32.BF16 R40, R76.reuse, R88, R40 ;  /* 0x000000584c28723c */ /* 0x040fe60000041828 */
[----:B------:R1:W-:Y:S01]  /*17f00*/  MUFU.EX2 R251, R2 ;  /* 0x0000000200fb7308 */ /* 0x0003e20000000800 */
[----:B---3--:R-:W3:Y:S04]  /*17f10*/  LDSM.16.MT88.4 R84, [R229+0x1100] ;  /* 0x00110000e554783b */ /* 0x008ee80000004200 */
[-C--:B------:R-:W-:Y:S08]  /*17f20*/  HMMA.16816.F32.BF16 R44, R76, R90.reuse, R44 ;  /* 0x0000005a4c2c723c */ /* 0x080ff0000004182c */
[C---:B------:R-:W-:Y:S01]  /*17f30*/  HMMA.16816.F32.BF16 R48, R72.reuse, R90, R48 ;  /* 0x0000005a4830723c */ /* 0x040fe20000041830 */
[----:B------:R-:W3:Y:S07]  /*17f40*/  LDSM.16.MT88.4 R88, [R232+0x1100] ;  /* 0x00110000e858783b */ /* 0x000eee0000004200 */
[-C--:B------:R-:W-:Y:S01]  /*17f50*/  HMMA.16816.F32.BF16 R52, R72, R80.reuse, R52 ;  /* 0x000000504834723c */ /* 0x080fe20000041834 */
[----:B-1----:R-:W-:Y:S07]  /*17f60*/  FFMA.FTZ R2, R194, c[0x0][0x2d0], -R92 ;  /* 0x0000b400c2027a23 */ /* 0x002fee000001085c */
[C---:B------:R-:W-:Y:S01]  /*17f70*/  HMMA.16816.F32.BF16 R56, R76.reuse, R80, R56 ;  /* 0x000000504c38723c */ /* 0x040fe20000041838 */
[----:B------:R1:W1:Y:S07]  /*17f80*/  MUFU.EX2 R226, R2 ;  /* 0x0000000200e27308 */ /* 0x00026e0000000800 */
[-C--:B------:R-:W-:Y:S07]  /*17f90*/  HMMA.16816.F32.BF16 R60, R76, R82.reuse, R60 ;  /* 0x000000524c3c723c */ /* 0x080fee000004183c */
[----:B------:R-:W-:Y:S01]  /*17fa0*/  F2FP.BF16.PACK_AB R76, R166, R147 ;  /* 0x00000093a64c723e */ /* 0x000fe200000010ff */
[----:B------:R-:W-:Y:S01]  /*17fb0*/  HMMA.16816.F32.BF16 R64, R72, R82, R64 ;  /* 0x000000524840723c */ /* 0x000fe20000041840 */
[----:B------:R-:W-:Y:S01]  /*17fc0*/  F2FP.BF16.PACK_AB R77, R164, R165 ;  /* 0x000000a5a44d723e */ /* 0x000fe200000010ff */
[----:B------:R-:W3:Y:S02]  /*17fd0*/  LDSM.16.MT88.4 R80, [R230+0x1100] ;  /* 0x00110000e650783b */ /* 0x000ee40000004200 */
[----:B----4-:R-:W-:Y:S02]  /*17fe0*/  F2FP.BF16.PACK_AB R78, R149, R142 ;  /* 0x0000008e954e723e */ /* 0x010fe400000010ff */
[----:B------:R-:W-:Y:S02]  /*17ff0*/  F2FP.BF16.PACK_AB R79, R150, R143 ;  /* 0x0000008f964f723e */ /* 0x000fe400000010ff */
[----:B------:R-:W-:Y:S01]  /*18000*/  F2FP.BF16.PACK_AB R72, R145, R160 ;  /* 0x000000a09148723e */ /* 0x000fe200000010ff */
[--C-:B-1----:R-:W-:Y:S03]  /*18010*/  FFMA.FTZ R2, R195, c[0x0][0x2d0], -R93.reuse ;  /* 0x0000b400c3027a23 */ /* 0x102fe6000001085d */
[----:B------:R-:W-:Y:S01]  /*18020*/  F2FP.BF16.PACK_AB R73, R167, R148 ;  /* 0x00000094a749723e */ /* 0x000fe200000010ff */
[----:B------:R1:W-:Y:S01]  /*18030*/  MUFU.EX2 R216, R2 ;  /* 0x0000000200d87308 */ /* 0x0003e20000000800 */
[----:B------:R-:W-:Y:S02]  /*18040*/  F2FP.BF16.PACK_AB R74, R144, R140 ;  /* 0x0000008c904a723e */ /* 0x000fe400000010ff */
[----:B------:R-:W-:Y:S07]  /*18050*/  F2FP.BF16.PACK_AB R75, R146, R141 ;  /* 0x0000008d924b723e */ /* 0x000fee00000010ff */
[-C--:B---3--:R-:W-:Y:S08]  /*18060*/  HMMA.16816.F32.BF16 R4, R72, R84.reuse, R4 ;  /* 0x000000544804723c */ /* 0x088ff00000041804 */
[C---:B------:R-:W-:Y:S01]  /*18070*/  HMMA.16816.F32.BF16 R8, R76.reuse, R84, R8 ;  /* 0x000000544c08723c */ /* 0x040fe20000041808 */
[--C-:B-1----:R-:W-:Y:S07]  /*18080*/  FFMA.FTZ R2, R196, c[0x0][0x2d0], -R93.reuse ;  /* 0x0000b400c4027a23 */ /* 0x102fee000001085d */
[-C--:B------:R-:W-:Y:S01]  /*18090*/  HMMA.16816.F32.BF16 R12, R76, R86.reuse, R12 ;  /* 0x000000564c0c723c */ /* 0x080fe2000004180c */
[----:B------:R1:W3:Y:S07]  /*180a0*/  MUFU.EX2 R221, R2 ;  /* 0x0000000200dd7308 */ /* 0x0002ee0000000800 */
[C---:B------:R-:W-:Y:S01]  /*180b0*/  HMMA.16816.F32.BF16 R16, R72.reuse, R86, R16 ;  /* 0x000000564810723c */ /* 0x040fe20000041810 */
[----:B------:R-:W4:Y:S07]  /*180c0*/  LDSM.16.MT88.4 R84, [R231+0x1100] ;  /* 0x00110000e754783b */ /* 0x000f2e0000004200 */
[-C--:B------:R-:W-:Y:S08]  /*180d0*/  HMMA.16816.F32.BF16 R20, R72, R88.reuse, R20 ;  /* 0x000000584814723c */ /* 0x080ff00000041814 */
[C---:B------:R-:W-:Y:S01]  /*180e0*/  HMMA.16816.F32.BF16 R24, R76.reuse, R88, R24 ;  /* 0x000000584c18723c */ /* 0x040fe20000041818 */
[--C-:B-1----:R-:W-:Y:S03]  /*180f0*/  FFMA.FTZ R2, R98, c[0x0][0x2d0], -R96.reuse ;  /* 0x0000b40062027a23 */ /* 0x102fe60000010860 */
[----:B------:R-:W-:Y:S04]  /*18100*/  FFMA.FTZ R98, R171, c[0x0][0x2d0], -R93 ;  /* 0x0000b400ab627a23 */ /* 0x000fe8000001085d */
[-C--:B------:R-:W-:Y:S01]  /*18110*/  HMMA.16816.F32.BF16 R28, R76, R90.reuse, R28 ;  /* 0x0000005a4c1c723c */ /* 0x080fe2000004181c */
[----:B------:R1:W-:Y:S07]  /*18120*/  MUFU.EX2 R173, R2 ;  /* 0x0000000200ad7308 */ /* 0x0003ee0000000800 */
[C---:B------:R-:W-:Y:S01]  /*18130*/  HMMA.16816.F32.BF16 R32, R72.reuse, R90, R32 ;  /* 0x0000005a4820723c */ /* 0x040fe20000041820 */
[----:B------:R-:W-:Y:S07]  /*18140*/  LDSM.16.MT88.4 R88, [R232+0x1900] ;  /* 0x00190000e858783b */ /* 0x000fee0000004200 */
[-C--:B------:R-:W-:Y:S08]  /*18150*/  HMMA.16816.F32.BF16 R36, R72, R80.reuse, R36 ;  /* 0x000000504824723c */ /* 0x080ff00000041824 */
[C---:B------:R-:W-:Y:S01]  /*18160*/  HMMA.16816.F32.BF16 R40, R76.reuse, R80, R40 ;  /* 0x000000504c28723c */ /* 0x040fe20000041828 */
[----:B-1----:R-:W-:Y:S03]  /*18170*/  FFMA.FTZ R2, R99, c[0x0][0x2d0], -R96 ;  /* 0x0000b40063027a23 */ /* 0x002fe60000010860 */
[----:B------:R-:W-:Y:S01]  /*18180*/  FFMA.FTZ R99, R189, c[0x0][0x2d0], -R92 ;  /* 0x0000b400bd637a23 */ /* 0x000fe2000001085c */
[----:B------:R1:W-:Y:S03]  /*18190*/  MUFU.EX2 R179, R2 ;  /* 0x0000000200b37308 */ /* 0x0003e60000000800 */
[-C--:B------:R-:W-:Y:S08]  /*181a0*/  HMMA.16816.F32.BF16 R44, R76, R82.reuse, R44 ;  /* 0x000000524c2c723c */ /* 0x080ff0000004182c */
[C---:B------:R-:W-:Y:S01]  /*181b0*/  HMMA.16816.F32.BF16 R48, R72.reuse, R82, R48 ;  /* 0x000000524830723c */ /* 0x040fe20000041830 */
[----:B------:R-:W3:Y:S07]  /*181c0*/  LDSM.16.MT88.4 R80, [R229+0x1900] ;  /* 0x00190000e550783b */ /* 0x000eee0000004200 */
[-C--:B----4-:R-:W-:Y:S01]  /*181d0*/  HMMA.16816.F32.BF16 R52, R72, R84.reuse, R52 ;  /* 0x000000544834723c */ /* 0x090fe20000041834 */
[----:B-1----:R-:W-:Y:S03]  /*181e0*/  FFMA.FTZ R2, R103, c[0x0][0x2d0], -R97 ;  /* 0x0000b40067027a23 */ /* 0x002fe60000010861 */
[----:B------:R-:W-:Y:S04]  /*181f0*/  FFMA.FTZ R103, R169, c[0x0][0x2d0], -R93 ;  /* 0x0000b400a9677a23 */ /* 0x000fe8000001085d */
[C---:B------:R-:W-:Y:S01]  /*18200*/  HMMA.16816.F32.BF16 R56, R76.reuse, R84, R56 ;  /* 0x000000544c38723c */ /* 0x040fe20000041838 */
[----:B------:R1:W4:Y:S03]  /*18210*/  MUFU.EX2 R178, R2 ;  /* 0x0000000200b27308 */ /* 0x0003260000000800 */
[----:B------:R-:W-:Y:S02]  /*18220*/  IMAD.MOV.U32 R169, RZ, RZ, R168 ;  /* 0x000000ffffa97224 */ /* 0x000fe400078e00a8 */
[----:B------:R-:W-:Y:S02]  /*18230*/  IMAD.MOV.U32 R168, RZ, RZ, R152 ;  /* 0x000000ffffa87224 */ /* 0x000fe400078e0098 */
[-C--:B------:R-:W-:Y:S01]  /*18240*/  HMMA.16816.F32.BF16 R60, R76, R86.reuse, R60 ;  /* 0x000000564c3c723c */ /* 0x080fe2000004183c */
[----:B------:R-:W-:Y:S02]  /*18250*/  IMAD.MOV.U32 R152, RZ, RZ, R139 ;  /* 0x000000ffff987224 */ /* 0x000fe400078e008b */
[----:B------:R-:W-:Y:S01]  /*18260*/  MUFU.EX2 R139, R98 ;  /* 0x00000062008b7308 */ /* 0x000fe20000000800 */
[----:B--2---:R-:W-:Y:S03]  /*18270*/  FFMA.FTZ R69, R69, R128, R224 ;  /* 0x0000008045457223 */ /* 0x004fe600000100e0 */
[--C-:B------:R-:W-:Y:S01]  /*18280*/  FFMA.FTZ R76, R116, c[0x0][0x2d0], -R93.reuse ;  /* 0x0000b400744c7a23 */ /* 0x100fe2000001085d */
[----:B------:R-:W-:Y:S01]  /*18290*/  HMMA.16816.F32.BF16 R64, R72, R86, R64 ;  /* 0x000000564840723c */ /* 0x000fe20000041840 */
[----:B------:R-:W2:Y:S03]  /*182a0*/  LDSM.16.MT88.4 R84, [R230+0x1900] ;  /* 0x00190000e654783b */ /* 0x000ea60000004200 */
[----:B------:R-:W-:Y:S01]  /*182b0*/  FFMA.FTZ R116, R153, c[0x0][0x2d0], -R93 ;  /* 0x0000b40099747a23 */ /* 0x000fe2000001085d */
[----:B------:R2:W-:Y:S01]  /*182c0*/  MUFU.EX2 R190, R76 ;  /* 0x0000004c00be7308 */ /* 0x0005e20000000800 */
[----:B------:R-:W-:Y:S01]  /*182d0*/  IMAD.MOV.U32 R153, RZ, RZ, R188 ;  /* 0x000000ffff997224 */ /* 0x000fe200078e00bc */
[----:B------:R-:W-:Y:S01]  /*182e0*/  F2FP.BF16.PACK_AB R73, R174, R175 ;  /* 0x000000afae49723e */ /* 0x000fe200000010ff */
[----:B------:R-:W-:Y:S01]  /*182f0*/  FADD.FTZ R69, R252, R69 ;  /* 0x00000045fc457221 */ /* 0x000fe20000010000 */
[----:B------:R-:W-:Y:S03]  /*18300*/  F2FP.BF16.PACK_AB R74, R226, R251 ;  /* 0x000000fbe24a723e */ /* 0x000fe600000010ff */
[--C-:B-1----:R-:W-:Y:S01]  /*18310*/  FFMA.FTZ R2, R100, c[0x0][0x2d0], -R96.reuse ;  /* 0x0000b40064027a23 */ /* 0x102fe20000010860 */
[----:B---3--:R-:W-:Y:S01]  /*18320*/  F2FP.BF16.PACK_AB R75, R221, R216 ;  /* 0x000000d8dd4b723e */ /* 0x008fe200000010ff */
[--C-:B------:R-:W-:Y:S01]  /*18330*/  FFMA.FTZ R100, R225, c[0x0][0x2d0], -R96.reuse ;  /* 0x0000b400e1647a23 */ /* 0x100fe20000010860 */
[----:B----4-:R-:W-:Y:S01]  /*18340*/  F2FP.BF16.PACK_AB R77, R178, R172 ;  /* 0x000000acb24d723e */ /* 0x010fe200000010ff */
[----:B------:R1:W-:Y:S01]  /*18350*/  MUFU.EX2 R177, R2 ;  /* 0x0000000200b17308 */ /* 0x0003e20000000800 */
[----:B------:R-:W-:Y:S09]  /*18360*/  IMAD.MOV.U32 R225, RZ, RZ, R117 ;  /* 0x000000ffffe17224 */ /* 0x000ff200078e0075 */
[----:B------:R-:W-:Y:S01]  /*18370*/  MUFU.EX2 R100, R100 ;  /* 0x0000006400647308 */ /* 0x000fe20000000800 */
[----:B--2---:R-:W-:Y:S09]  /*18380*/  F2FP.BF16.PACK_AB R76, R179, R173 ;  /* 0x000000adb34c723e */ /* 0x004ff200000010ff */
[----:B------:R2:W-:Y:S01]  /*18390*/  MUFU.EX2 R188, R99 ;  /* 0x0000006300bc7308 */ /* 0x0005e20000000800 */
[--C-:B-1----:R-:W-:Y:S02]  /*183a0*/  FFMA.FTZ R2, R102, c[0x0][0x2d0], -R96.reuse ;  /* 0x0000b40066027a23 */ /* 0x102fe40000010860 */
[----:B------:R-:W-:Y:S07]  /*183b0*/  FFMA.FTZ R102, R222, c[0x0][0x2d0], -R97 ;  /* 0x0000b400de667a23 */ /* 0x000fee0000010861 */
[----:B------:R1:W3:Y:S01]  /*183c0*/  MUFU.EX2 R212, R2 ;  /* 0x0000000200d47308 */ /* 0x0002e20000000800 */
[----:B--2---:R-:W-:Y:S02]  /*183d0*/  FFMA.FTZ R99, R223, c[0x0][0x2d0], -R96 ;  /* 0x0000b400df637a23 */ /* 0x004fe40000010860 */
[----:B------:R-:W-:Y:S07]  /*183e0*/  IMAD.MOV.U32 R223, RZ, RZ, R151 ;  /* 0x000000ffffdf7224 */ /* 0x000fee00078e0097 */
[----:B------:R-:W2:Y:S01]  /*183f0*/  MUFU.EX2 R99, R99 ;  /* 0x0000006300637308 */ /* 0x000ea20000000800 */
[----:B-1----:R-:W-:Y:S01]  /*18400*/  FFMA.FTZ R2, R112, c[0x0][0x2d0], -R97 ;  /* 0x0000b40070027a23 */ /* 0x002fe20000010861 */
[----:B---3--:R-:W-:Y:S01]  /*18410*/  F2FP.BF16.PACK_AB R78, R212, R177 ;  /* 0x000000b1d44e723e */ /* 0x008fe200000010ff */
[----:B------:R-:W-:Y:S02]  /*18420*/  FFMA.FTZ R112, R154, c[0x0][0x2d0], -R93 ;  /* 0x0000b4009a707a23 */ /* 0x000fe4000001085d */
[----:B------:R-:W-:Y:S05]  /*18430*/  IMAD.MOV.U32 R154, RZ, RZ, R95 ;  /* 0x000000ffff9a7224 */ /* 0x000fea00078e005f */
[----:B------:R1:W-:Y:S01]  /*18440*/  MUFU.EX2 R176, R2 ;  /* 0x0000000200b07308 */ /* 0x0003e20000000800 */
[----:B--2---:R-:W-:Y:S01]  /*18450*/  F2FP.BF16.PACK_AB R184, R99, R100 ;  /* 0x0000006463b8723e */ /* 0x004fe200000010ff */
[----:B-1----:R-:W-:Y:S08]  /*18460*/  FFMA.FTZ R2, R113, c[0x0][0x2d0], -R97 ;  /* 0x0000b40071027a23 */ /* 0x002ff00000010861 */
[----:B------:R1:W2:Y:S02]  /*18470*/  MUFU.EX2 R207, R2 ;  /* 0x0000000200cf7308 */ /* 0x0002a40000000800 */
[--C-:B-1----:R-:W-:Y:S01]  /*18480*/  FFMA.FTZ R2, R197, c[0x0][0x2d0], -R92.reuse ;  /* 0x0000b400c5027a23 */ /* 0x102fe2000001085c */
[----:B--2---:R-:W-:Y:S07]  /*18490*/  F2FP.BF16.PACK_AB R79, R207, R176 ;  /* 0x000000b0cf4f723e */ /* 0x004fee00000010ff */
        /* <DEDUP_REMOVED lines=10> */
[----:B------:R-:W-:Y:S02]  /*18540*/  IMAD.MOV.U32 R121, RZ, RZ, R94 ;  /* 0x000000ffff797224 */ /* 0x000fe400078e005e */
[----:B------:R-:W-:Y:S02]  /*18550*/  FFMA.FTZ R94, R114, c[0x0][0x2d0], -R96 ;  /* 0x0000b400725e7a23 */ /* 0x000fe40000010860 */
[----:B------:R-:W-:Y:S02]  /*18560*/  FFMA.FTZ R114, R214, c[0x0][0x2d0], -R97 ;  /* 0x0000b400d6727a23 */ /* 0x000fe40000010861 */
[----:B-1----:R-:W-:Y:S02]  /*18570*/  FFMA.FTZ R2, R210, c[0x0][0x2d0], -R92 ;  /* 0x0000b400d2027a23 */ /* 0x002fe4000001085c */
[----:B------:R-:W-:Y:S02]  /*18580*/  IMAD.MOV.U32 R210, RZ, RZ, R120 ;  /* 0x000000ffffd27224 */ /* 0x000fe400078e0078 */
[----:B------:R1:W-:Y:S01]  /*18590*/  MUFU.EX2 R199, R2 ;  /* 0x0000000200c77308 */ /* 0x0003e20000000800 */
[----:B------:R-:W-:Y:S02]  /*185a0*/  IMAD.MOV.U32 R120, RZ, RZ, R181 ;  /* 0x000000ffff787224 */ /* 0x000fe400078e00b5 */
[----:B------:R-:W-:Y:S07]  /*185b0*/  F2FP.BF16.PACK_AB R72, R208, R210 ;  /* 0x000000d2d048723e */ /* 0x000fee00000010ff */
[-C--:B------:R-:W-:Y:S01]  /*185c0*/  HMMA.16816.F32.BF16 R4, R72, R80.reuse, R4 ;  /* 0x000000504804723c */ /* 0x080fe20000041804 */
[----:B------:R2:W-:Y:S07]  /*185d0*/  MUFU.EX2 R181, R94 ;  /* 0x0000005e00b57308 */ /* 0x0005ee0000000800 */
[C---:B------:R-:W-:Y:S01]  /*185e0*/  HMMA.16816.F32.BF16 R8, R76.reuse, R80, R8 ;  /* 0x000000504c08723c */ /* 0x040fe20000041808 */
[--C-:B-1----:R-:W-:Y:S07]  /*185f0*/  FFMA.FTZ R2, R211, c[0x0][0x2d0], -R93.reuse ;  /* 0x0000b400d3027a23 */ /* 0x102fee000001085d */
[-C--:B------:R-:W-:Y:S01]  /*18600*/  HMMA.16816.F32.BF16 R12, R76, R82.reuse, R12 ;  /* 0x000000524c0c723c */ /* 0x080fe2000004180c */
[----:B------:R-:W-:Y:S01]  /*18610*/  IMAD.MOV.U32 R211, RZ, RZ, R150 ;  /* 0x000000ffffd37224 */ /* 0x000fe200078e0096 */
[----:B------:R1:W-:Y:S06]  /*18620*/  MUFU.EX2 R196, R2 ;  /* 0x0000000200c47308 */ /* 0x0003ec0000000800 */
[C---:B------:R-:W-:Y:S01]  /*18630*/  HMMA.16816.F32.BF16 R16, R72.reuse, R82, R16 ;  /* 0x000000524810723c */ /* 0x040fe20000041810 */
[----:B--2---:R-:W-:Y:S01]  /*18640*/  FFMA.FTZ R94, R120, c[0x0][0x2d0], -R92 ;  /* 0x0000b400785e7a23 */ /* 0x004fe2000001085c */
[----:B------:R-:W-:Y:S03]  /*18650*/  LDSM.16.MT88.4 R80, [R229+0x2100] ;  /* 0x00210000e550783b */ /* 0x000fe60000004200 */
[----:B------:R-:W-:Y:S03]  /*18660*/  MUFU.EX2 R189, R94 ;  /* 0x0000005e00bd7308 */ /* 0x000fe60000000800 */
[-C--:B------:R-:W-:Y:S08]  /*18670*/  HMMA.16816.F32.BF16 R20, R72, R88.reuse, R20 ;  /* 0x000000584814723c */ /* 0x080ff00000041814 */
[C---:B------:R-:W-:Y:S01]  /*18680*/  HMMA.16816.F32.BF16 R24, R76.reuse, R88, R24 ;  /* 0x000000584c18723c */ /* 0x040fe20000041818 */
[----:B-1----:R-:W-:Y:S03]  /*18690*/  FFMA.FTZ R2, R213, c[0x0][0x2d0], -R93 ;  /* 0x0000b400d5027a23 */ /* 0x002fe6000001085d */
[----:B------:R-:W-:Y:S04]  /*186a0*/  IMAD.MOV.U32 R213, RZ, RZ, R149 ;  /* 0x000000ffffd57224 */ /* 0x000fe800078e0095 */
        /* <DEDUP_REMOVED lines=8> */
[----:B------:R1:W-:Y:S01]  /*18730*/  MUFU.EX2 R195, R2 ;  /* 0x0000000200c37308 */ /* 0x0003e20000000800 */
[----:B------:R-:W-:Y:S02]  /*18740*/  IMAD.MOV.U32 R219, RZ, RZ, R147 ;  /* 0x000000ffffdb7224 */ /* 0x000fe400078e0093 */
[-C--:B------:R-:W-:Y:S08]  /*18750*/  HMMA.16816.F32.BF16 R44, R76, R86.reuse, R44 ;  /* 0x000000564c2c723c */ /* 0x080ff0000004182c */
[C---:B------:R-:W-:Y:S01]  /*18760*/  HMMA.16816.F32.BF16 R48, R72.reuse, R86, R48 ;  /* 0x000000564830723c */ /* 0x040fe20000041830 */
[----:B------:R-:W-:Y:S03]  /*18770*/  LDSM.16.MT88.4 R84, [R232+0x2100] ;  /* 0x00210000e854783b */ /* 0x000fe60000004200 */
[--C-:B-1----:R-:W-:Y:S02]  /*18780*/  FFMA.FTZ R2, R201, c[0x0][0x2d0], -R97.reuse ;  /* 0x0000b400c9027a23 */ /* 0x102fe40000010861 */
[----:B------:R-:W-:Y:S02]  /*18790*/  IMAD.MOV.U32 R201, RZ, RZ, R146 ;  /* 0x000000ffffc97224 */ /* 0x000fe400078e0092 */
[----:B------:R1:W-:Y:S04]  /*187a0*/  MUFU.EX2 R180, R2 ;  /* 0x0000000200b47308 */ /* 0x0003e80000000800 */
[----:B-1----:R-:W-:Y:S02]  /*187b0*/  FFMA.FTZ R2, R202, c[0x0][0x2d0], -R97 ;  /* 0x0000b400ca027a23 */ /* 0x002fe40000010861 */
[----:B------:R-:W-:Y:S04]  /*187c0*/  IMAD.MOV.U32 R202, RZ, RZ, R144 ;  /* 0x000000ffffca7224 */ /* 0x000fe800078e0090 */
[----:B------:R1:W2:Y:S02]  /*187d0*/  MUFU.EX2 R194, R2 ;  /* 0x0000000200c27308 */ /* 0x0002a40000000800 */
[--C-:B-1----:R-:W-:Y:S02]  /*187e0*/  FFMA.FTZ R2, R203, c[0x0][0x2d0], -R96.reuse ;  /* 0x0000b400cb027a23 */ /* 0x102fe40000010860 */
[----:B------:R-:W-:Y:S06]  /*187f0*/  IMAD.MOV.U32 R203, RZ, RZ, R143 ;  /* 0x000000ffffcb7224 */ /* 0x000fec00078e008f */
[----:B------:R1:W-:Y:S02]  /*18800*/  MUFU.EX2 R192, R2 ;  /* 0x0000000200c07308 */ /* 0x0003e40000000800 */
[----:B-1----:R-:W-:Y:S02]  /*18810*/  FFMA.FTZ R2, R205, c[0x0][0x2d0], -R96 ;  /* 0x0000b400cd027a23 */ /* 0x002fe40000010860 */
[----:B------:R-:W-:Y:S06]  /*18820*/  IMAD.MOV.U32 R205, RZ, RZ, R142 ;  /* 0x000000ffffcd7224 */ /* 0x000fec00078e008e */
[----:B------:R1:W3:Y:S02]  /*18830*/  MUFU.EX2 R193, R2 ;  /* 0x0000000200c17308 */ /* 0x0002e40000000800 */
[----:B-1----:R-:W-:Y:S02]  /*18840*/  FFMA.FTZ R2, R206, c[0x0][0x2d0], -R97 ;  /* 0x0000b400ce027a23 */ /* 0x002fe40000010861 */
[----:B------:R-:W-:Y:S06]  /*18850*/  IMAD.MOV.U32 R206, RZ, RZ, R141 ;  /* 0x000000ffffce7224 */ /* 0x000fec00078e008d */
[----:B------:R1:W-:Y:S02]  /*18860*/  MUFU.EX2 R123, R2 ;  /* 0x00000002007b7308 */ /* 0x0003e40000000800 */
[----:B-1----:R-:W-:Y:S02]  /*18870*/  FFMA.FTZ R2, R209, c[0x0][0x2d0], -R97 ;  /* 0x0000b400d1027a23 */ /* 0x002fe40000010861 */
[----:B------:R-:W-:Y:S06]  /*18880*/  IMAD.MOV.U32 R209, RZ, RZ, R140 ;  /* 0x000000ffffd17224 */ /* 0x000fec00078e008c */
[----:B------:R1:W2:Y:S02]  /*18890*/  MUFU.EX2 R122, R2 ;  /* 0x00000002007a7308 */ /* 0x0002a40000000800 */
[--C-:B-1----:R-:W-:Y:S08]  /*188a0*/  FFMA.FTZ R2, R121, c[0x0][0x2d0], -R92.reuse ;  /* 0x0000b40079027a23 */ /* 0x102ff0000001085c */
[----:B------:R1:W-:Y:S02]  /*188b0*/  MUFU.EX2 R121, R2 ;  /* 0x0000000200797308 */ /* 0x0003e40000000800 */
[----:B-1----:R-:W-:Y:S08]  /*188c0*/  FFMA.FTZ R2, R124, c[0x0][0x2d0], -R92 ;  /* 0x0000b4007c027a23 */ /* 0x002ff0000001085c */
[----:B------:R1:W-:Y:S02]  /*188d0*/  MUFU.EX2 R191, R2 ;  /* 0x0000000200bf7308 */ /* 0x0003e40000000800 */
[--C-:B-1----:R-:W-:Y:S02]  /*188e0*/  FFMA.FTZ R2, R119, c[0x0][0x2d0], -R93.reuse ;  /* 0x0000b40077027a23 */ /* 0x102fe4000001085d */
[----:B------:R-:W4:Y:S06]  /*188f0*/  LDL.LU R119, [R1+0xc] ;  /* 0x00000c0001777983 */ /* 0x000f2c0000300800 */
[----:B------:R1:W-:Y:S01]  /*18900*/  MUFU.EX2 R120, R2 ;  /* 0x0000000200787308 */ /* 0x0003e20000000800 */
[----:B------:R-:W4:Y:S04]  /*18910*/  LDL.LU R113, [R1+0x10] ;  /* 0x0000100001717983 */ /* 0x000f280000300800 */
[----:B------:R-:W4:Y:S01]  /*18920*/  LDL.LU R98, [R1+0x14] ;  /* 0x0000140001627983 */ /* 0x000f220000300800 */
[----:B-1----:R-:W-:Y:S02]  /*18930*/  FFMA.FTZ R2, R170, c[0x0][0x2d0], -R93 ;  /* 0x0000b400aa027a23 */ /* 0x002fe4000001085d */
[----:B------:R-:W-:Y:S01]  /*18940*/  IMAD.MOV.U32 R170, RZ, RZ, R155 ;  /* 0x000000ffffaa7224 */ /* 0x000fe200078e009b */
[----:B------:R-:W1:Y:S01]  /*18950*/  LDSM.16.MT88.4 R92, [R231+0x1900] ;  /* 0x00190000e75c783b */ /* 0x000e620000004200 */
[----:B------:R-:W-:Y:S02]  /*18960*/  IMAD.MOV.U32 R155, RZ, RZ, R138 ;  /* 0x000000ffff9b7224 */ /* 0x000fe400078e008a */
[----:B------:R2:W-:Y:S02]  /*18970*/  MUFU.EX2 R138, R2 ;  /* 0x00000002008a7308 */ /* 0x0005e40000000800 */
[--C-:B--2---:R-:W-:Y:S08]  /*18980*/  FFMA.FTZ R2, R170, c[0x0][0x2d0], -R96.reuse ;  /* 0x0000b400aa027a23 */ /* 0x104ff00000010860 */
[----:B------:R2:W-:Y:S01]  /*18990*/  MUFU.EX2 R127, R2 ;  /* 0x00000002007f7308 */ /* 0x0005e20000000800 */
[-C--:B-1----:R-:W-:Y:S08]  /*189a0*/  HMMA.16816.F32.BF16 R52, R72, R92.reuse, R52 ;  /* 0x0000005c4834723c */ /* 0x082ff00000041834 */
[C---:B------:R-:W-:Y:S01]  /*189b0*/  HMMA.16816.F32.BF16 R56, R76.reuse, R92, R56 ;  /* 0x0000005c4c38723c */ /* 0x040fe20000041838 */
[----:B--2---:R-:W-:Y:S07]  /*189c0*/  FFMA.FTZ R2, R169, c[0x0][0x2d0], -R96 ;  /* 0x0000b400a9027a23 */ /* 0x004fee0000010860 */
[-C--:B------:R-:W-:Y:S01]  /*189d0*/  HMMA.16816.F32.BF16 R60, R76, R94.reuse, R60 ;  /* 0x0000005e4c3c723c */ /* 0x080fe2000004183c */
[----:B------:R-:W-:Y:S01]  /*189e0*/  IMAD.MOV.U32 R169, RZ, RZ, R154 ;  /* 0x000000ffffa97224 */ /* 0x000fe200078e009a */
[----:B------:R1:W-:Y:S02]  /*189f0*/  MUFU.EX2 R126, R2 ;  /* 0x00000002007e7308 */ /* 0x0003e40000000800 */
[----:B------:R-:W-:Y:S03]  /*18a00*/  IMAD.MOV.U32 R154, RZ, RZ, R134 ;  /* 0x000000ffff9a7224 */ /* 0x000fe600078e0086 */
[--C-:B------:R-:W-:Y:S01]  /*18a10*/  FFMA.FTZ R76, R249, c[0x0][0x2d0], -R97.reuse ;  /* 0x0000b400f94c7a23 */ /* 0x100fe20000010861 */
[----:B------:R-:W-:Y:S01]  /*18a20*/  HMMA.16816.F32.BF16 R64, R72, R94, R64 ;  /* 0x0000005e4840723c */ /* 0x000fe20000041840 */
[----:B------:R-:W-:Y:S01]  /*18a30*/  F2FP.BF16.PACK_AB R77, R194, R180 ;  /* 0x000000b4c24d723e */ /* 0x000fe200000010ff */
[----:B------:R-:W2:Y:S02]  /*18a40*/  LDSM.16.MT88.4 R92, [R231+0x2100] ;  /* 0x00210000e75c783b */ /* 0x000ea40000004200 */
[----:B---3--:R-:W-:Y:S02]  /*18a50*/  F2FP.BF16.PACK_AB R78, R193, R192 ;  /* 0x000000c0c14e723e */ /* 0x008fe400000010ff */
[----:B------:R-:W-:Y:S02]  /*18a60*/  F2FP.BF16.PACK_AB R79, R122, R123 ;  /* 0x0000007b7a4f723e */ /* 0x000fe400000010ff */
[----:B------:R-:W-:Y:S04]  /*18a70*/  F2FP.BF16.PACK_AB R72, R204, R183 ;  /* 0x000000b7cc48723e */ /* 0x000fe800000010ff */
[----:B------:R-:W-:Y:S02]  /*18a80*/  F2FP.BF16.PACK_AB R73, R200, R182 ;  /* 0x000000b6c849723e */ /* 0x000fe400000010ff */
[----:B------:R-:W-:Y:S02]  /*18a90*/  F2FP.BF16.PACK_AB R74, R199, R198 ;  /* 0x000000c6c74a723e */ /* 0x000fe400000010ff */
[----:B------:R-:W-:Y:S01]  /*18aa0*/  F2FP.BF16.PACK_AB R75, R197, R196 ;  /* 0x000000c4c54b723e */ /* 0x000fe200000010ff */
[----:B-1----:R-:W-:Y:S02]  /*18ab0*/  FFMA.FTZ R2, R168, c[0x0][0x2d0], -R97 ;  /* 0x0000b400a8027a23 */ /* 0x002fe40000010861 */
[----:B------:R-:W-:Y:S04]  /*18ac0*/  IMAD.MOV.U32 R168, RZ, RZ, R109 ;  /* 0x000000ffffa87224 */ /* 0x000fe800078e006d */
[-C--:B------:R-:W-:Y:S01]  /*18ad0*/  HMMA.16816.F32.BF16 R4, R72, R80.reuse, R4 ;  /* 0x000000504804723c */ /* 0x080fe20000041804 */
[----:B------:R1:W-:Y:S01]  /*18ae0*/  MUFU.EX2 R125, R2 ;  /* 0x00000002007d7308 */ /* 0x0003e20000000800 */
[--C-:B------:R-:W-:Y:S02]  /*18af0*/  FFMA.FTZ R109, R218, c[0x0][0x2d0], -R96.reuse ;  /* 0x0000b400da6d7a23 */ /* 0x100fe40000010860 */
[----:B-1----:R-:W-:Y:S02]  /*18b00*/  FFMA.FTZ R2, R155, c[0x0][0x2d0], -R97 ;  /* 0x0000b4009b027a23 */ /* 0x002fe40000010861 */
[----:B------:R-:W-:Y:S05]  /*18b10*/  IMAD.MOV.U32 R155, RZ, RZ, R133 ;  /* 0x000000ffff9b7224 */ /* 0x000fea00078e0085 */
[----:B------:R1:W-:Y:S02]  /*18b20*/  MUFU.EX2 R124, R2 ;  /* 0x00000002007c7308 */ /* 0x0003e40000000800 */
[----:B-1----:R-:W-:Y:S02]  /*18b30*/  FFMA.FTZ R2, R250, c[0x0][0x2d0], -R96 ;  /* 0x0000b400fa027a23 */ /* 0x002fe40000010860 */
[----:B------:R-:W-:Y:S06]  /*18b40*/  IMAD.MOV.U32 R250, RZ, RZ, R148 ;  /* 0x000000fffffa7224 */ /* 0x000fec00078e0094 */
[----:B------:R1:W-:Y:S02]  /*18b50*/  MUFU.EX2 R134, R2 ;  /* 0x0000000200867308 */ /* 0x0003e40000000800 */
[--C-:B-1----:R-:W-:Y:S02]  /*18b60*/  FFMA.FTZ R2, R227, c[0x0][0x2d0], -R96.reuse ;  /* 0x0000b400e3027a23 */ /* 0x102fe40000010860 */
[----:B------:R-:W-:Y:S06]  /*18b70*/  FFMA.FTZ R96, R105, c[0x0][0x2d0], -R96 ;  /* 0x0000b40069607a23 */ /* 0x000fec0000010860 */
[----:B------:R1:W-:Y:S01]  /*18b80*/  MUFU.EX2 R133, R2 ;  /* 0x0000000200857308 */ /* 0x0003e20000000800 */
[--C-:B------:R-:W-:Y:S02]  /*18b90*/  FFMA.FTZ R105, R217, c[0x0][0x2d0], -R97.reuse ;  /* 0x0000b400d9697a23 */ /* 0x100fe40000010861 */
[----:B------:R-:W-:Y:S07]  /*18ba0*/  IMAD.MOV.U32 R227, RZ, RZ, R118 ;  /* 0x000000ffffe37224 */ /* 0x000fee00078e0076 */
[----:B------:R-:W-:Y:S01]  /*18bb0*/  MUFU.EX2 R96, R96 ;  /* 0x0000006000607308 */ /* 0x000fe20000000800 */
[--C-:B-1----:R-:W-:Y:S02]  /*18bc0*/  FFMA.FTZ R2, R132, c[0x0][0x2d0], -R97.reuse ;  /* 0x0000b40084027a23 */ /* 0x102fe40000010861 */
[----:B------:R-:W-:Y:S07]  /*18bd0*/  FFMA.FTZ R97, R71, c[0x0][0x2d0], -R97 ;  /* 0x0000b40047617a23 */ /* 0x000fee0000010861 */
[----:B------:R1:W-:Y:S10]  /*18be0*/  MUFU.EX2 R132, R2 ;  /* 0x0000000200847308 */ /* 0x0003f40000000800 */
[----:B------:R-:W-:Y:S01]  /*18bf0*/  MUFU.EX2 R97, R97 ;  /* 0x0000006100617308 */ /* 0x000fe20000000800 */
[----:B----4-:R-:W-:Y:S09]  /*18c00*/  FFMA.FTZ R68, R68, R119, R111 ;  /* 0x0000007744447223 */ /* 0x010ff2000001006f */
[----:B------:R-:W-:Y:S01]  /*18c10*/  MUFU.EX2 R111, R101 ;  /* 0x00000065006f7308 */ /* 0x000fe20000000800 */
[----:B------:R-:W-:Y:S02]  /*18c20*/  FFMA.FTZ R71, R3, R113, R110 ;  /* 0x0000007103477223 */ /* 0x000fe4000001006e */
[----:B------:R-:W-:Y:S02]  /*18c30*/  FADD.FTZ R3, R215, R68 ;  /* 0x00000044d7037221 */ /* 0x000fe40000010000 */
[----:B------:R-:W-:Y:S02]  /*18c40*/  FADD.FTZ R68, R155, R69 ;  /* 0x000000459b447221 */ /* 0x000fe40000010000 */
[----:B-1----:R-:W-:Y:S03]  /*18c50*/  FADD.FTZ R2, R169, R71 ;  /* 0x00000047a9027221 */ /* 0x002fe60000010000 */
[----:B------:R1:W-:Y:S01]  /*18c60*/  MUFU.EX2 R113, R76 ;  /* 0x0000004c00717308 */ /* 0x0003e20000000800 */
[----:B------:R-:W-:Y:S02]  /*18c70*/  FADD.FTZ R3, R154, R3 ;  /* 0x000000039a037221 */ /* 0x000fe40000010000 */
[----:B------:R-:W-:Y:S02]  /*18c80*/  FADD.FTZ R69, R241, R68 ;  /* 0x00000044f1457221 */ /* 0x000fe40000010000 */
[----:B------:R3:W5:Y:S01]  /*18c90*/  LDL.LU R241, [R1+0x4c] ;  /* 0x00004c0001f17983 */ /* 0x0007620000300800 */
[----:B------:R-:W-:Y:S02]  /*18ca0*/  FFMA.FTZ R0, R0, R98, R108 ;  /* 0x0000006200007223 */ /* 0x000fe4000001006c */
[----:B------:R-:W-:Y:S02]  /*18cb0*/  FADD.FTZ R98, R153, R2 ;  /* 0x0000000299627221 */ /* 0x000fe40000010000 */
[----:B------:R-:W-:Y:S01]  /*18cc0*/  FADD.FTZ R0, R168, R0 ;  /* 0x00000000a8007221 */ /* 0x000fe20000010000 */
[----:B------:R4:W-:Y:S01]  /*18cd0*/  MUFU.EX2 R101, R116 ;  /* 0x0000007400657308 */ /* 0x0009e20000000800 */
[----:B------:R-:W-:Y:S01]  /*18ce0*/  LDSM.16.MT88.4 R168, [R232+0x3100] ;  /* 0x00310000e8a8783b */ /* 0x000fe20000004200 */
[----:B------:R-:W-:Y:S02]  /*18cf0*/  FADD.FTZ R2, R240, R3 ;  /* 0x00000003f0027221 */ /* 0x000fe40000010000 */
[----:B------:R-:W-:Y:S02]  /*18d00*/  FADD.FTZ R71, R152, R0 ;  /* 0x0000000098477221 */ /* 0x000fe40000010000 */
[----:B------:R-:W-:Y:S02]  /*18d10*/  FADD.FTZ R0, R239, R98 ;  /* 0x00000062ef007221 */ /* 0x000fe40000010000 */
[----:B------:R-:W-:Y:S01]  /*18d20*/  FADD.FTZ R68, R238, R71 ;  /* 0x00000047ee447221 */ /* 0x000fe20000010000 */
[----:B------:R-:W-:Y:S01]  /*18d30*/  LDSM.16.MT88.4 R152, [R229+0x3100] ;  /* 0x00310000e598783b */ /* 0x000fe20000004200 */
[----:B------:R-:W-:Y:S01]  /*18d40*/  FADD.FTZ R3, R237, R69 ;  /* 0x00000045ed037221 */ /* 0x000fe20000010000 */
[----:B------:R-:W2:Y:S01]  /*18d50*/  MUFU.EX2 R110, R104 ;  /* 0x00000068006e7308 */ /* 0x000ea20000000800 */
[----:B------:R-:W-:Y:S01]  /*18d60*/  FADD.FTZ R2, R236, R2 ;  /* 0x00000002ec027221 */ /* 0x000fe20000010000 */
[----:B-1----:R-:W-:Y:S01]  /*18d70*/  F2FP.BF16.PACK_AB R76, R195, R181 ;  /* 0x000000b5c34c723e */ /* 0x002fe200000010ff */
[----:B------:R-:W-:Y:S02]  /*18d80*/  FADD.FTZ R71, R235, R0 ;  /* 0x00000000eb477221 */ /* 0x000fe40000010000 */
[----:B------:R-:W-:Y:S01]  /*18d90*/  FADD.FTZ R69, R234, R68 ;  /* 0x00000044ea457221 */ /* 0x000fe20000010000 */
[----:B------:R3:W5:Y:S01]  /*18da0*/  LDL.LU R240, [R1+0x48] ;  /* 0x0000480001f07983 */ /* 0x0007620000300800 */
[----:B------:R-:W-:Y:S02]  /*18db0*/  FADD.FTZ R0, R233, R3 ;  /* 0x00000003e9007221 */ /* 0x000fe40000010000 */
[C---:B------:R-:W-:Y:S01]  /*18dc0*/  HMMA.16816.F32.BF16 R8, R76.reuse, R80, R8 ;  /* 0x000000504c08723c */ /* 0x040fe20000041808 */
[----:B------:R3:W5:Y:S01]  /*18dd0*/  LDL.LU R239, [R1+0x44] ;  /* 0x0000440001ef7983 */ /* 0x0007620000300800 */
[----:B------:R-:W-:Y:S01]  /*18de0*/  FADD.FTZ R68, R228, R2 ;  /* 0x00000002e4447221 */ /* 0x000fe20000010000 */
[----:B------:R-:W1:Y:S01]  /*18df0*/  MUFU.EX2 R104, R115 ;  /* 0x0000007300687308 */ /* 0x000e620000000800 */
[----:B------:R-:W-:Y:S01]  /*18e00*/  FADD.FTZ R3, R159, R71 ;  /* 0x000000479f037221 */ /* 0x000fe20000010000 */
[----:B----4-:R-:W-:Y:S01]  /*18e10*/  LDSM.16.MT88.4 R116, [R230+0x3100] ;  /* 0x00310000e674783b */ /* 0x010fe20000004200 */
[----:B------:R-:W-:Y:S02]  /*18e20*/  FADD.FTZ R2, R158, R69 ;  /* 0x000000459e027221 */ /* 0x000fe40000010000 */
[-C--:B------:R-:W-:Y:S01]  /*18e30*/  HMMA.16816.F32.BF16 R12, R76, R82.reuse, R12 ;  /* 0x000000524c0c723c */ /* 0x080fe2000004180c */
[----:B------:R-:W-:Y:S03]  /*18e40*/  FADD.FTZ R3, R223, R3 ;  /* 0x00000003df037221 */ /* 0x000fe60000010000 */
[----:B------:R-:W-:Y:S01]  /*18e50*/  FADD.FTZ R2, R225, R2 ;  /* 0x00000002e1027221 */ /* 0x000fe20000010000 */
[----:B------:R3:W5:Y:S01]  /*18e60*/  LDL.LU R238, [R1+0x40] ;  /* 0x0000400001ee7983 */ /* 0x0007620000300800 */
[----:B------:R-:W4:Y:S01]  /*18e70*/  MUFU.EX2 R108, R103 ;  /* 0x00000067006c7308 */ /* 0x000f220000000800 */
[----:B--2---:R-:W-:Y:S01]  /*18e80*/  F2FP.BF16.PACK_AB R128, R110, R111 ;  /* 0x0000006f6e80723e */ /* 0x004fe200000010ff */
[C---:B------:R-:W-:Y:S01]  /*18e90*/  HMMA.16816.F32.BF16 R16, R72.reuse, R82, R16 ;  /* 0x000000524810723c */ /* 0x040fe20000041810 */
[----:B------:R-:W2:Y:S03]  /*18ea0*/  LDSM.16.MT88.4 R80, [R229+0x2900] ;  /* 0x00290000e550783b */ /* 0x000ea60000004200 */
[----:B------:R-:W-:Y:S04]  /*18eb0*/  FADD.FTZ R0, R157, R0 ;  /* 0x000000009d007221 */ /* 0x000fe80000010000 */
[-C--:B------:R-:W-:Y:S01]  /*18ec0*/  HMMA.16816.F32.BF16 R20, R72, R84.reuse, R20 ;  /* 0x000000544814723c */ /* 0x080fe20000041814 */
[----:B------:R3:W5:Y:S01]  /*18ed0*/  LDL.LU R237, [R1+0x3c] ;  /* 0x00003c0001ed7983 */ /* 0x0007620000300800 */
[----:B------:R-:W3:Y:S02]  /*18ee0*/  MUFU.EX2 R103, R112 ;  /* 0x0000007000677308 */ /* 0x000ee40000000800 */
[----:B------:R-:W-:Y:S01]  /*18ef0*/  FADD.FTZ R0, R227, R0 ;  /* 0x00000000e3007221 */ /* 0x000fe20000010000 */
[----:B------:R2:W5:Y:S01]  /*18f00*/  LDL.LU R236, [R1+0x38] ;  /* 0x0000380001ec7983 */ /* 0x0005620000300800 */
[----:B-1----:R-:W-:Y:S02]  /*18f10*/  F2FP.BF16.PACK_AB R130, R104, R107 ;  /* 0x0000006b6882723e */ /* 0x002fe400000010ff */
[C---:B------:R-:W-:Y:S01]  /*18f20*/  HMMA.16816.F32.BF16 R24, R76.reuse, R84, R24 ;  /* 0x000000544c18723c */ /* 0x040fe20000041818 */
[----:B------:R1:W5:Y:S04]  /*18f30*/  LDL.LU R235, [R1+0x34] ;  /* 0x0000340001eb7983 */ /* 0x0003680000300800 */
[----:B------:R1:W5:Y:S01]  /*18f40*/  LDL.LU R234, [R1+0x30] ;  /* 0x0000300001ea7983 */ /* 0x0003620000300800 */
[----:B----4-:R-:W-:Y:S02]  /*18f50*/  F2FP.BF16.PACK_AB R129, R106, R108 ;  /* 0x0000006c6a81723e */ /* 0x010fe400000010ff */
[-C--:B------:R-:W-:Y:S01]  /*18f60*/  HMMA.16816.F32.BF16 R28, R76, R86.reuse, R28 ;  /* 0x000000564c1c723c */ /* 0x080fe2000004181c */
[----:B------:R1:W5:Y:S04]  /*18f70*/  LDL.LU R233, [R1+0x2c] ;  /* 0x00002c0001e97983 */ /* 0x0003680000300800 */
[----:B------:R1:W5:Y:S03]  /*18f80*/  LDL.LU R228, [R1+0x28] ;  /* 0x0000280001e47983 */ /* 0x0003660000300800 */
[C---:B------:R-:W-:Y:S01]  /*18f90*/  HMMA.16816.F32.BF16 R32, R72.reuse, R86, R32 ;  /* 0x000000564820723c */ /* 0x040fe20000041820 */
[----:B------:R-:W4:Y:S03]  /*18fa0*/  LDSM.16.MT88.4 R84, [R232+0x2900] ;  /* 0x00290000e854783b */ /* 0x000f260000004200 */
[----:B---3--:R-:W-:Y:S04]  /*18fb0*/  F2FP.BF16.PACK_AB R131, R101, R103 ;  /* 0x000000676583723e */ /* 0x008fe800000010ff */
[-C--:B------:R-:W-:Y:S08]  /*18fc0*/  HMMA.16816.F32.BF16 R36, R72, R88.reuse, R36 ;  /* 0x000000584824723c */ /* 0x080ff00000041824 */
[C---:B------:R-:W-:Y:S08]  /*18fd0*/  HMMA.16816.F32.BF16 R40, R76.reuse, R88, R40 ;  /* 0x000000584c28723c */ /* 0x040ff00000041828 */
[-C--:B------:R-:W-:Y:S08]  /*18fe0*/  HMMA.16816.F32.BF16 R44, R76, R90.reuse, R44 ;  /* 0x0000005a4c2c723c */ /* 0x080ff0000004182c */
[C---:B------:R-:W-:Y:S01]  /*18ff0*/  HMMA.16816.F32.BF16 R48, R72.reuse, R90, R48 ;  /* 0x0000005a4830723c */ /* 0x040fe20000041830 */
[----:B------:R-:W3:Y:S07]  /*19000*/  LDSM.16.MT88.4 R88, [R230+0x2900] ;  /* 0x00290000e658783b */ /* 0x000eee0000004200 */
[-C--:B------:R-:W-:Y:S08]  /*19010*/  HMMA.16816.F32.BF16 R52, R72, R92.reuse, R52 ;  /* 0x0000005c4834723c */ /* 0x080ff00000041834 */
        /* <DEDUP_REMOVED lines=12> */
[-C--:B--2---:R-:W-:Y:S08]  /*190e0*/  HMMA.16816.F32.BF16 R4, R72, R80.reuse, R4 ;  /* 0x000000504804723c */ /* 0x084ff00000041804 */
[C---:B------:R-:W-:Y:S01]  /*190f0*/  HMMA.16816.F32.BF16 R8, R76.reuse, R80, R8 ;  /* 0x000000504c08723c */ /* 0x040fe20000041808 */
[----:B------:R-:W2:Y:S07]  /*19100*/  MUFU.EX2 R81, R109 ;  /* 0x0000006d00517308 */ /* 0x000eae0000000800 */
[-C--:B------:R-:W-:Y:S03]  /*19110*/  HMMA.16816.F32.BF16 R12, R76, R82.reuse, R12 ;  /* 0x000000524c0c723c */ /* 0x080fe6000004180c */
[----:B------:R-:W1:Y:S05]  /*19120*/  MUFU.EX2 R80, R114 ;  /* 0x0000007200507308 */ /* 0x000e6a0000000800 */
[C---:B------:R-:W-:Y:S05]  /*19130*/  HMMA.16816.F32.BF16 R16, R72.reuse, R82, R16 ;  /* 0x000000524810723c */ /* 0x040fea0000041810 */
[----:B------:R-:W-:Y:S03]  /*19140*/  MUFU.EX2 R83, R102 ;  /* 0x0000006600537308 */ /* 0x000fe60000000800 */
[-C--:B----4-:R-:W-:Y:S01]  /*19150*/  HMMA.16816.F32.BF16 R20, R72, R84.reuse, R20 ;  /* 0x000000544814723c */ /* 0x090fe20000041814 */
[----:B--2---:R-:W-:Y:S06]  /*19160*/  F2FP.BF16.PACK_AB R186, R96, R81 ;  /* 0x0000005160ba723e */ /* 0x004fec00000010ff */
[----:B------:R-:W2:Y:S01]  /*19170*/  MUFU.EX2 R82, R105 ;  /* 0x0000006900527308 */ /* 0x000ea20000000800 */
[C---:B------:R-:W-:Y:S01]  /*19180*/  HMMA.16816.F32.BF16 R24, R76.reuse, R84, R24 ;  /* 0x000000544c18723c */ /* 0x040fe20000041818 */
[----:B-1----:R-:W-:Y:S07]  /*19190*/  F2FP.BF16.PACK_AB R187, R97, R80 ;  /* 0x0000005061bb723e */ /* 0x002fee00000010ff */
[-C--:B------:R-:W-:Y:S08]  /*191a0*/  HMMA.16816.F32.BF16 R28, R76, R86.reuse, R28 ;  /* 0x000000564c1c723c */ /* 0x080ff0000004181c */
[C---:B------:R-:W-:Y:S01]  /*191b0*/  HMMA.16816.F32.BF16 R32, R72.reuse, R86, R32 ;  /* 0x000000564820723c */ /* 0x040fe20000041820 */
[----:B--2---:R-:W-:Y:S07]  /*191c0*/  F2FP.BF16.PACK_AB R185, R82, R83 ;  /* 0x0000005352b9723e */ /* 0x004fee00000010ff */
[-C--:B---3--:R-:W-:Y:S08]  /*191d0*/  HMMA.16816.F32.BF16 R36, R72, R88.reuse, R36 ;  /* 0x000000584824723c */ /* 0x088ff00000041824 */
        /* <DEDUP_REMOVED lines=117> */
.L_x_1582:
[----:B------:R-:W-:-:S13]  /*19930*/  ISETP.LE.AND P0, PT, RZ, UR12, PT ;  /* 0x0000000cff007c0c */ /* 0x000fda000bf03270 */
[----:B------:R-:W-:Y:S05]  /*19940*/  @!P0 BRA `(.L_x_1586) ;  /* 0x000042e000008947 */ /* 0x000fea0003800000 */
[----:B------:R-:W-:Y:S01]  /*19950*/  IMAD.MOV.U32 R3, RZ, RZ, R136 ;  /* 0x000000ffff037224 */ /* 0x000fe200078e0088 */
[----:B------:R-:W-:Y:S01]  /*19960*/  MOV R138, R70 ;  /* 0x00000046008a7202 */ /* 0x000fe20000000f00 */
[----:B--2-4-:R-:W-:Y:S01]  /*19970*/  IMAD.MOV.U32 R0, RZ, RZ, R137 ;  /* 0x000000ffff007224 */ /* 0x014fe200078e0089 */
[----:B------:R-:W-:Y:S01]  /*19980*/  MOV R133, R135 ;  /* 0x0000008700857202 */ /* 0x000fe20000000f00 */
[----:B------:R-:W-:Y:S01]  /*19990*/  ULDC UR5, c[0x0][0x210] ;  /* 0x0000840000057ab9 */ /* 0x000fe20000000800 */
[----:B------:R-:W-:Y:S01]  /*199a0*/  IADD3 R249, R248, 0x100, RZ ;  /* 0x00000100f8f97810 */ /* 0x000fe20007ffe0ff */
[----:B------:R-:W-:Y:S02]  /*199b0*/  ULDC UR4, c[0x0][0x1e8] ;  /* 0x00007a0000047ab9 */ /* 0x000fe40000000800 */
[----:B------:R-:W-:Y:S02]  /*199c0*/  UIMAD UR5, UR16, UR5, URZ ;  /* 0x00000005100572a4 */ /* 0x000fe4000f8e023f */
[----:B------:R-:W-:Y:S01]  /*199d0*/  UIMAD UR4, UR16, UR4, URZ ;  /* 0x00000004100472a4 */ /* 0x000fe2000f8e023f */
[----:B------:R-:W-:Y:S05]  /*199e0*/  BRA `(.L_x_1587) ;  /* 0x0000045000007947 */ /* 0x000fea0003800000 */
.L_x_1589:
[----:B------:R-:W2:Y:S01]  /*199f0*/  LDL R136, [R1+0x18] ;  /* 0x0000180001887983 */ /* 0x000ea20000100800 */
[----:B------:R-:W-:Y:S01]  /*19a00*/  IMAD.MOV.U32 R137, RZ, RZ, c[0x0][0x2b8] ;  /* 0x0000ae00ff897624 */ /* 0x000fe200078e00ff */
[----:B------:R-:W-:Y:S04]  /*19a10*/  UIMAD UR6, UR12, 0x70, UR18 ;  /* 0x000000700c0678a4 */ /* 0x000fe8000f8e0212 */
[----:B------:R-:W-:Y:S01]  /*19a20*/  ISETP.NE.AND P3, PT, R137, 0x1, PT ;  /* 0x000000018900780c */ /* 0x000fe20003f65270 */
[----:B------:R-:W-:Y:S02]  /*19a30*/  IMAD.MOV.U32 R137, RZ, RZ, RZ ;  /* 0x000000ffff897224 */ /* 0x000fe400078e00ff */
[----:B------:R-:W-:Y:S05]  /*19a40*/  IMAD.U32 R132, RZ, RZ, UR6 ;  /* 0x00000006ff847e24 */ /* 0x000fea000f8e00ff */
[----:B--2---:R-:W-:Y:S02]  /*19a50*/  IADD3 R132, R132, -0x70, R136 ;  /* 0xffffff9084847810 */ /* 0x004fe40007ffe088 */
[----:B------:R-:W-:Y:S03]  /*19a60*/  ISETP.GT.AND P2, PT, R136, 0x6f, PT ;  /* 0x0000006f8800780c */ /* 0x000fe60003f44270 */
[----:B------:R-:W-:Y:S04]  /*19a70*/  @P3 IMAD.HI.U32 R134, R132, c[0x0][0x2bc], RZ ;  /* 0x0000af0084863a27 */ /* 0x000fe800078e00ff */
[----:B------:R-:W-:Y:S01]  /*19a80*/  IMAD.MOV.U32 R2, RZ, RZ, R132 ;  /* 0x000000ffff027224 */ /* 0x000fe200078e0084 */
[----:B------:R-:W-:Y:S05]  /*19a90*/  @P3 SHF.R.U32.HI R2, RZ, c[0x0][0x2c0], R134 ;  /* 0x0000b000ff023a19 */ /* 0x000fea0000011686 */
        /* <DEDUP_REMOVED lines=36> */
[--C-:B----4-:R-:W-:Y:S01]  /*19ce0*/  IMAD.X R135, R135, 0x1, R246.reuse, P0 ;  /* 0x0000000187877824 */ /* 0x110fe200000e06f6 */
[-C--:B------:R-:W-:Y:S02]  /*19cf0*/  IADD3 R192, P0, R192, R247.reuse, RZ ;  /* 0x000000f7c0c07210 */ /* 0x080fe40007f1e0ff */
        /* <DEDUP_REMOVED lines=15> */
[--C-:B-1----:R-:W-:Y:S02]  /*19df0*/  IMAD.X R137, R194, 0x1, R246.reuse, P1 ;  /* 0x00000001c2897824 */ /* 0x102fe400008e06f6 */
[----:B-----5:R-:W-:Y:S03]  /*19e00*/  IMAD.X R135, R2, 0x1, R246, P0 ;  /* 0x0000000102877824 */ /* 0x020fe600000e06f6 */
[----:B------:R2:W-:Y:S04]  /*19e10*/  LDGSTS.E.BYPASS.LTC128B.128 [R248+0x6100], [R136.64], !P6 ;  /* 0x0610000088f87fae */ /* 0x0005e8000f101d56 */
[----:B------:R2:W-:Y:S01]  /*19e20*/  LDGSTS.E.BYPASS.LTC128B.128 [R248+0x6900], [R134.64], !P6 ;  /* 0x0690000086f87fae */ /* 0x0005e2000f101d56 */
[----:B------:R-:W-:-:S05]  /*19e30*/  BRA `(.L_x_1588) ;  /* 0x00000cf000007947 */ /* 0x000fca0003800000 */
.L_x_1587:
[----:B------:R-:W2:Y:S01]  /*19e40*/  LDL R56, [R1+0x4] ;  /* 0x0000040001387983 */ /* 0x000ea20000100800 */
[----:B------:R-:W-:Y:S04]  /*19e50*/  DEPBAR.LE SB0, 0x0 ;  /* 0x000080000000791a */ /* 0x000fe80000000000 */
[----:B------:R-:W-:Y:S01]  /*19e60*/  UISETP.GE.AND UP0, UPT, UR12, 0x1, UPT ;  /* 0x000000010c00788c */ /* 0x000fe2000bf06270 */
[----:B------:R-:W3:Y:S06]  /*19e70*/  LDL R70, [R1] ;  /* 0x0000000001467983 */ /* 0x000eec0000100800 */
[----:B------:R-:W-:Y:S06]  /*19e80*/  BAR.SYNC.DEFER_BLOCKING 0x0 ;  /* 0x0000000000007b1d */ /* 0x000fec0000010000 */
[----:B-----5:R-:W-:Y:S06]  /*19e90*/  LDSM.16.M88.4 R112, [R235+0x7100] ;  /* 0x00710000eb70783b */ /* 0x020fec0000000200 */
[----:B------:R-:W1:Y:S06]  /*19ea0*/  LDSM.16.M88.4 R16, [R228+0x3900] ;  /* 0x00390000e410783b */ /* 0x000e6c0000000200 */
[----:B------:R-:W4:Y:S06]  /*19eb0*/  LDSM.16.M88.4 R108, [R235+0x9100] ;  /* 0x00910000eb6c783b */ /* 0x000f2c0000000200 */
[----:B------:R-:W4:Y:S06]  /*19ec0*/  LDSM.16.M88.4 R32, [R228+0x4100] ;  /* 0x00410000e420783b */ /* 0x000f2c0000000200 */
[----:B------:R-:W4:Y:S06]  /*19ed0*/  LDSM.16.M88.4 R48, [R228+0x4900] ;  /* 0x00490000e430783b */ /* 0x000f2c0000000200 */
[----:B------:R-:W4:Y:S06]  /*19ee0*/  LDSM.16.M88.4 R64, [R228+0x5100] ;  /* 0x00510000e440783b */ /* 0x000f2c0000000200 */
[----:B------:R-:W2:Y:S06]  /*19ef0*/  LDSM.16.M88.4 R80, [R228+0x5900] ;  /* 0x00590000e450783b */ /* 0x000eac0000000200 */
[----:B------:R-:W-:Y:S01]  /*19f00*/  LDSM.16.M88.4 R96, [R228+0x6100] ;  /* 0x00610000e460783b */ /* 0x000fe20000000200 */
[-C--:B-1----:R-:W-:Y:S05]  /*19f10*/  HMMA.16816.F32.BF16 R4, R112, R16.reuse, RZ ;  /* 0x000000107004723c */ /* 0x082fea00000418ff */
[----:B------:R-:W-:Y:S03]  /*19f20*/  LDSM.16.M88.4 R188, [R228+0x6900] ;  /* 0x00690000e4bc783b */ /* 0x000fe60000000200 */
[C---:B----4-:R-:W-:Y:S03]  /*19f30*/  HMMA.16816.F32.BF16 R8, R108.reuse, R16, RZ ;  /* 0x000000106c08723c */ /* 0x050fe600000418ff */
[----:B------:R-:W-:Y:S06]  /*19f40*/  LDSM.16.M88.4 R192, [R238+0x7100] ;  /* 0x00710000eec0783b */ /* 0x000fec0000000200 */
[----:B------:R-:W-:Y:S01]  /*19f50*/  LDSM.16.M88.4 R196, [R239] ;  /* 0x00000000efc4783b */ /* 0x000fe20000000200 */
[-C--:B------:R-:W-:Y:S05]  /*19f60*/  HMMA.16816.F32.BF16 R12, R108, R18.reuse, RZ ;  /* 0x000000126c0c723c */ /* 0x080fea00000418ff */
[----:B------:R-:W-:Y:S03]  /*19f70*/  LDSM.16.M88.4 R200, [R238+0x9100] ;  /* 0x00910000eec8783b */ /* 0x000fe60000000200 */
[C---:B------:R-:W-:Y:S03]  /*19f80*/  HMMA.16816.F32.BF16 R16, R112.reuse, R18, RZ ;  /* 0x000000127010723c */ /* 0x040fe600000418ff */
[----:B------:R-:W-:Y:S05]  /*19f90*/  LDSM.16.M88.4 R204, [R245] ;  /* 0x00000000f5cc783b */ /* 0x000fea0000000200 */
[-C--:B------:R-:W-:Y:S01]  /*19fa0*/  HMMA.16816.F32.BF16 R20, R112, R32.reuse, RZ ;  /* 0x000000207014723c */ /* 0x080fe200000418ff */
        /* <DEDUP_REMOVED lines=18> */
[----:B------:R-:W-:Y:S01]  /*1a0d0*/  IMAD.IADD R65, R69, 0x1, R2 ;  /* 0x0000000145417824 */ /* 0x000fe200078e0202 */
[-C--:B------:R-:W-:Y:S01]  /*1a0e0*/  HMMA.16816.F32.BF16 R60, R108, R66.reuse, RZ ;  /* 0x000000426c3c723c */ /* 0x080fe200000418ff */
[----:B------:R-:W-:Y:S03]  /*1a0f0*/  IMAD.MOV.U32 R64, RZ, RZ, R68 ;  /* 0x000000ffff407224 */ /* 0x000fe600078e0044 */
[----:B---3--:R-:W-:Y:S01]  /*1a100*/  SHF.R.S32.HI R2, RZ, 0x1f, R70 ;  /* 0x0000001fff027819 */ /* 0x008fe20000011446 */
[----:B------:R-:W-:Y:S03]  /*1a110*/  IMAD.WIDE.U32 R72, R70, c[0x0][0x218], R64 ;  /* 0x0000860046487a25 */ /* 0x000fe600078e0040 */
[C---:B------:R-:W-:Y:S04]  /*1a120*/  HMMA.16816.F32.BF16 R64, R112.reuse, R66, RZ ;  /* 0x000000427040723c */ /* 0x040fe800000418ff */
[----:B------:R-:W-:Y:S01]  /*1a130*/  IMAD R2, R2, c[0x0][0x218], RZ ;  /* 0x0000860002027a24 */ /* 0x000fe200078e02ff */
[----:B------:R-:W-:Y:S03]  /*1a140*/  IADD3 R132, P1, R72, UR5, RZ ;  /* 0x0000000548847c10 */ /* 0x000fe6000ff3e0ff */
[----:B------:R-:W-:Y:S01]  /*1a150*/  IMAD R72, R70, c[0x0][0x21c], R2 ;  /* 0x0000870046487a24 */ /* 0x000fe200078e0202 */
[C---:B------:R-:W-:Y:S01]  /*1a160*/  LEA R2, P0, R132.reuse, c[0x0][0x1f8], 0x1 ;  /* 0x00007e0084027a11 */ /* 0x040fe200078008ff */
[-C--:B------:R-:W-:Y:S03]  /*1a170*/  HMMA.16816.F32.BF16 R68, R112, R80.reuse, RZ ;  /* 0x000000507044723c */ /* 0x080fe600000418ff */
[----:B------:R-:W-:Y:S01]  /*1a180*/  IADD3.X R72, R73, UR15, R72, P1, !PT ;  /* 0x0000000f49487c10 */ /* 0x000fe20008ffe448 */
        /* <DEDUP_REMOVED lines=154> */
.L_x_1588:
        /* <DEDUP_REMOVED lines=187> */
[--C-:B------:R-:W-:Y:S01]  /*1b6e0*/  FFMA.FTZ R51, R51, c[0x0][0x2d0], -R139.reuse ;  /* 0x0000b40033337a23 */ /* 0x100fe2000001088b */
[----:B------:R1:W2:Y:S01]  /*1b6f0*/  MUFU.EX2 R203, R17 ;  /* 0x0000001100cb7308 */ /* 0x0002a20000000800 */
[--C-:B------:R-:W-:Y:S02]  /*1b700*/  FFMA.FTZ R80, R80, c[0x0][0x2d0], -R192.reuse ;  /* 0x0000b40050507a23 */ /* 0x100fe400000108c0 */
[----:B------:R-:W-:Y:S02]  /*1b710*/  FFMA.FTZ R82, R82, c[0x0][0x2d0], -R139 ;  /* 0x0000b40052527a23 */ /* 0x000fe4000001088b */
        /* <DEDUP_REMOVED lines=29> */
[----:B------:R-:W-:Y:S01]  /*1b8f0*/  FFMA.FTZ R115, R115, c[0x0][0x2d0], -R139 ;  /* 0x0000b40073737a23 */ /* 0x000fe2000001088b */
        /* <DEDUP_REMOVED lines=11> */
[--C-:B------:R-:W-:Y:S01]  /*1b9b0*/  FFMA.FTZ R97, R97, c[0x0][0x2d0], -R192.reuse ;  /* 0x0000b40061617a23 */ /* 0x100fe200000108c0 */
        /* <DEDUP_REMOVED lines=34> */
[C---:B--2---:R-:W-:Y:S02]  /*1bbe0*/  FMUL.FTZ R126, R0.reuse, R126 ;  /* 0x0000007e007e7220 */ /* 0x044fe40000410000 */
[----:B------:R-:W-:Y:S02]  /*1bbf0*/  FMUL.FTZ R127, R0, R127 ;  /* 0x0000007f007f7220 */ /* 0x000fe40000410000 */
[--C-:B------:R-:W-:Y:S01]  /*1bc00*/  FFMA.FTZ R60, R60, c[0x0][0x2d0], -R138.reuse ;  /* 0x0000b4003c3c7a23 */ /* 0x100fe2000001088a */
[----:B------:R-:W1:Y:S01]  /*1bc10*/  MUFU.EX2 R197, R13 ;  /* 0x0000000d00c57308 */ /* 0x000e620000000800 */
[--C-:B------:R-:W-:Y:S02]  /*1bc20*/  FFMA.FTZ R61, R61, c[0x0][0x2d0], -R138.reuse ;  /* 0x0000b4003d3d7a23 */ /* 0x100fe4000001088a */
[--C-:B------:R-:W-:Y:S02]  /*1bc30*/  FFMA.FTZ R62, R62, c[0x0][0x2d0], -R3.reuse ;  /* 0x0000b4003e3e7a23 */ /* 0x100fe40000010803 */
[--C-:B------:R-:W-:Y:S02]  /*1bc40*/  FFMA.FTZ R63, R63, c[0x0][0x2d0], -R3.reuse ;  /* 0x0000b4003f3f7a23 */ /* 0x100fe40000010803 */
[--C-:B------:R-:W-:Y:S02]  /*1bc50*/  FFMA.FTZ R79, R79, c[0x0][0x2d0], -R3.reuse ;  /* 0x0000b4004f4f7a23 */ /* 0x100fe40000010803 */
[C---:B---3--:R-:W-:Y:S01]  /*1bc60*/  FMUL.FTZ R8, R133.reuse, R144 ;  /* 0x0000009085087220 */ /* 0x048fe20000410000 */
[----:B------:R2:W-:Y:S01]  /*1bc70*/  MUFU.EX2 R199, R10 ;  /* 0x0000000a00c77308 */ /* 0x0005e20000000800 */
[----:B----4-:R-:W-:Y:S01]  /*1bc80*/  F2FP.BF16.PACK_AB R144, R212, R200 ;  /* 0x000000c8d490723e */ /* 0x010fe200000010ff */
[C---:B------:R-:W-:Y:S02]  /*1bc90*/  FMUL.FTZ R9, R133.reuse, R145 ;  /* 0x0000009185097220 */ /* 0x040fe40000410000 */
[----:B-----5:R-:W-:Y:S02]  /*1bca0*/  FMUL.FTZ R12, R133, R148 ;  /* 0x00000094850c7220 */ /* 0x020fe40000410000 */
[--C-:B------:R-:W-:Y:S02]  /*1bcb0*/  FFMA.FTZ R25, R25, c[0x0][0x2d0], -R138.reuse ;  /* 0x0000b40019197a23 */ /* 0x100fe4000001088a */
[--C-:B------:R-:W-:Y:S02]  /*1bcc0*/  FFMA.FTZ R40, R40, c[0x0][0x2d0], -R138.reuse ;  /* 0x0000b40028287a23 */ /* 0x100fe4000001088a */
[----:B------:R-:W3:Y:S01]  /*1bcd0*/  MUFU.EX2 R211, R11 ;  /* 0x0000000b00d37308 */ /* 0x000ee20000000800 */
[--C-:B------:R-:W-:Y:S02]  /*1bce0*/  FFMA.FTZ R41, R41, c[0x0][0x2d0], -R138.reuse ;  /* 0x0000b40029297a23 */ /* 0x100fe4000001088a */
[--C-:B------:R-:W-:Y:S01]  /*1bcf0*/  FFMA.FTZ R42, R42, c[0x0][0x2d0], -R3.reuse ;  /* 0x0000b4002a2a7a23 */ /* 0x100fe20000010803 */
[----:B-1----:R-:W-:Y:S01]  /*1bd00*/  MOV R170, R197 ;  /* 0x000000c500aa7202 */ /* 0x002fe20000000f00 */
[----:B------:R-:W-:Y:S02]  /*1bd10*/  FMUL.FTZ R13, R133, R149 ;  /* 0x00000095850d7220 */ /* 0x000fe40000410000 */
[--C-:B------:R-:W-:Y:S02]  /*1bd20*/  FFMA.FTZ R43, R43, c[0x0][0x2d0], -R3.reuse ;  /* 0x0000b4002b2b7a23 */ /* 0x100fe40000010803 */
[--C-:B------:R-:W-:Y:S01]  /*1bd30*/  FFMA.FTZ R44, R44, c[0x0][0x2d0], -R138.reuse ;  /* 0x0000b4002c2c7a23 */ /* 0x100fe2000001088a */
[----:B------:R1:W-:Y:S01]  /*1bd40*/  MUFU.EX2 R213, R14 ;  /* 0x0000000e00d57308 */ /* 0x0003e20000000800 */
[--C-:B------:R-:W-:Y:S02]  /*1bd50*/  FFMA.FTZ R45, R45, c[0x0][0x2d0], -R138.reuse ;  /* 0x0000b4002d2d7a23 */ /* 0x100fe4000001088a */
[--C-:B------:R-:W-:Y:S02]  /*1bd60*/  FFMA.FTZ R46, R46, c[0x0][0x2d0], -R3.reuse ;  /* 0x0000b4002e2e7a23 */ /* 0x100fe40000010803 */
[----:B--2---:R-:W-:Y:S01]  /*1bd70*/  FMUL.FTZ R10, R0, R146 ;  /* 0x00000092000a7220 */ /* 0x004fe20000410000 */
[----:B------:R-:W-:Y:S01]  /*1bd80*/  F2FP.BF16.PACK_AB R146, R197, R218 ;  /* 0x000000dac592723e */ /* 0x000fe200000010ff */
[--C-:B------:R-:W-:Y:S02]  /*1bd90*/  FFMA.FTZ R47, R47, c[0x0][0x2d0], -R3.reuse ;  /* 0x0000b4002f2f7a23 */ /* 0x100fe40000010803 */
[--C-:B------:R-:W-:Y:S01]  /*1bda0*/  FFMA.FTZ R24, R24, c[0x0][0x2d0], -R138.reuse ;  /* 0x0000b40018187a23 */ /* 0x100fe2000001088a */
[----:B------:R-:W2:Y:S01]  /*1bdb0*/  MUFU.EX2 R196, R15 ;  /* 0x0000000f00c47308 */ /* 0x000ea20000000800 */
[--C-:B------:R-:W-:Y:S02]  /*1bdc0*/  FFMA.FTZ R26, R26, c[0x0][0x2d0], -R3.reuse ;  /* 0x0000b4001a1a7a23 */ /* 0x100fe40000010803 */
[--C-:B------:R-:W-:Y:S01]  /*1bdd0*/  FFMA.FTZ R27, R27, c[0x0][0x2d0], -R3.reuse ;  /* 0x0000b4001b1b7a23 */ /* 0x100fe20000010803 */
[----:B---3--:R-:W-:Y:S01]  /*1bde0*/  F2FP.BF16.PACK_AB R145, R211, R199 ;  /* 0x000000c7d391723e */ /* 0x008fe200000010ff */
        /* <DEDUP_REMOVED lines=16> */
[----:B------:R-:W-:Y:S01]  /*1bef0*/  MUFU.EX2 R197, R69 ;  /* 0x0000004500c57308 */ /* 0x000fe20000000800 */
[C---:B------:R-:W-:Y:S04]  /*1bf00*/  HMMA.16816.F32.BF16 R8, R144.reuse, R20, R8 ;  /* 0x000000149008723c */ /* 0x040fe80000041808 */
[C---:B---3--:R-:W-:Y:S02]  /*1bf10*/  FMUL.FTZ R24, R133.reuse, R160 ;  /* 0x000000a085187220 */ /* 0x048fe40000410000 */
[--C-:B------:R-:W-:Y:S02]  /*1bf20*/  FFMA.FTZ R90, R90, c[0x0][0x2d0], -R3.reuse ;  /* 0x0000b4005a5a7a23 */ /* 0x100fe40000010803 */
[-C--:B------:R-:W-:Y:S01]  /*1bf30*/  HMMA.16816.F32.BF16 R12, R144, R22.reuse, R12 ;  /* 0x00000016900c723c */ /* 0x080fe2000004180c */
[----:B------:R3:W-:Y:S03]  /*1bf40*/  MUFU.EX2 R226, R26 ;  /* 0x0000001a00e27308 */ /* 0x0007e60000000800 */
[C---:B------:R-:W-:Y:S01]  /*1bf50*/  FMUL.FTZ R20, R134.reuse, R156 ;  /* 0x0000009c86147220 */ /* 0x040fe20000410000 */
[----:B------:R-:W-:Y:S01]  /*1bf60*/  MOV R156, R210 ;  /* 0x000000d2009c7202 */ /* 0x000fe20000000f00 */
[----:B------:R-:W-:Y:S02]  /*1bf70*/  FMUL.FTZ R21, R134, R157 ;  /* 0x0000009d86157220 */ /* 0x000fe40000410000 */
[C---:B------:R-:W-:Y:S03]  /*1bf80*/  HMMA.16816.F32.BF16 R16, R140.reuse, R22, R16 ;  /* 0x000000168c10723c */ /* 0x040fe60000041810 */
[----:B------:R-:W5:Y:S01]  /*1bf90*/  MUFU.EX2 R209, R27 ;  /* 0x0000001b00d17308 */ /* 0x000f620000000800 */
[----:B-1----:R-:W-:Y:S02]  /*1bfa0*/  FMUL.FTZ R25, R133, R161 ;  /* 0x000000a185197220 */ /* 0x002fe40000410000 */
[--C-:B------:R-:W-:Y:S02]  /*1bfb0*/  FFMA.FTZ R91, R91, c[0x0][0x2d0], -R3.reuse ;  /* 0x0000b4005b5b7a23 */ /* 0x100fe40000010803 */
[C---:B------:R-:W-:Y:S01]  /*1bfc0*/  FMUL.FTZ R22, R132.reuse, R158 ;  /* 0x0000009e84167220 */ /* 0x040fe20000410000 */
[----:B----4-:R-:W-:Y:S03]  /*1bfd0*/  MOV R158, R208 ;  /* 0x000000d0009e7202 */ /* 0x010fe60000000f00 */
[----:B------:R-:W-:Y:S01]  /*1bfe0*/  FMUL.FTZ R23, R132, R159 ;  /* 0x0000009f84177220 */ /* 0x000fe20000410000 */
[----:B------:R1:W-:Y:S01]  /*1bff0*/  MUFU.EX2 R193, R28 ;  /* 0x0000001c00c17308 */ /* 0x0003e20000000800 */
[----:B------:R-:W-:Y:S01]  /*1c000*/  MOV R159, R207 ;  /* 0x000000cf009f7202 */ /* 0x000fe20000000f00 */
[--C-:B------:R-:W-:Y:S02]  /*1c010*/  FFMA.FTZ R92, R92, c[0x0][0x2d0], -R138.reuse ;  /* 0x0000b4005c5c7a23 */ /* 0x100fe4000001088a */
[----:B---3--:R-:W-:Y:S02]  /*1c020*/  FMUL.FTZ R26, R0, R162 ;  /* 0x000000a2001a7220 */ /* 0x008fe40000410000 */
[-C--:B------:R-:W-:Y:S03]  /*1c030*/  HMMA.16816.F32.BF16 R20, R140, R188.reuse, R20 ;  /* 0x000000bc8c14723c */ /* 0x080fe60000041814 */
[----:B------:R-:W-:Y:S01]  /*1c040*/  FFMA.FTZ R93, R93, c[0x0][0x2d0], -R138 ;  /* 0x0000b4005d5d7a23 */ /* 0x000fe2000001088a */
[----:B------:R3:W4:Y:S01]  /*1c050*/  MUFU.EX2 R221, R29 ;  /* 0x0000001d00dd7308 */ /* 0x0007220000000800 */
[--C-:B------:R-:W-:Y:S02]  /*1c060*/  FFMA.FTZ R94, R94, c[0x0][0x2d0], -R3.reuse ;  /* 0x0000b4005e5e7a23 */ /* 0x100fe40000010803 */
[--C-:B------:R-:W-:Y:S01]  /*1c070*/  FFMA.FTZ R95, R95, c[0x0][0x2d0], -R3.reuse ;  /* 0x0000b4005f5f7a23 */ /* 0x100fe20000010803 */
[----:B-----5:R-:W-:Y:S01]  /*1c080*/  MOV R157, R209 ;  /* 0x000000d1009d7202 */ /* 0x020fe20000000f00 */
[----:B------:R-:W-:Y:S03]  /*1c090*/  FMUL.FTZ R27, R0, R163 ;  /* 0x000000a3001b7220 */ /* 0x000fe60000410000 */
[----:B------:R-:W-:Y:S01]  /*1c0a0*/  MOV R163, R215 ;  /* 0x000000d700a37202 */ /* 0x000fe20000000f00 */
[----:B------:R-:W-:Y:S01]  /*1c0b0*/  FFMA.FTZ R112, R112, c[0x0][0x2d0], -R192 ;  /* 0x0000b40070707a23 */ /* 0x000fe200000108c0 */
[----:B------:R5:W-:Y:S01]  /*1c0c0*/  MUFU.EX2 R252, R30 ;  /* 0x0000001e00fc7308 */ /* 0x000be20000000800 */
[--C-:B------:R-:W-:Y:S01]  /*1c0d0*/  FFMA.FTZ R104, R104, c[0x0][0x2d0], -R138.reuse ;  /* 0x0000b40068687a23 */ /* 0x100fe2000001088a */
[C---:B------:R-:W-:Y:S04]  /*1c0e0*/  HMMA.16816.F32.BF16 R24, R144.reuse, R188, R24 ;  /* 0x000000bc9018723c */ /* 0x040fe80000041818 */
[----:B-1----:R-:W-:Y:S02]  /*1c0f0*/  FMUL.FTZ R28, R133, R164 ;  /* 0x000000a4851c7220 */ /* 0x002fe40000410000 */
[--C-:B------:R-:W-:Y:S02]  /*1c100*/  FFMA.FTZ R105, R105, c[0x0][0x2d0], -R138.reuse ;  /* 0x0000b40069697a23 */ /* 0x100fe4000001088a */
[----:B------:R1:W1:Y:S01]  /*1c110*/  MUFU.EX2 R32, R31 ;  /* 0x0000001f00207308 */ /* 0x0002620000000800 */
[--C-:B------:R-:W-:Y:S03]  /*1c120*/  FFMA.FTZ R108, R108, c[0x0][0x2d0], -R138.reuse ;  /* 0x0000b4006c6c7a23 */ /* 0x100fe6000001088a */
[----:B---3--:R-:W-:Y:S01]  /*1c130*/  FMUL.FTZ R29, R133, R165 ;  /* 0x000000a5851d7220 */ /* 0x008fe20000410000 */
[----:B----4-:R-:W-:Y:S01]  /*1c140*/  MOV R161, R221 ;  /* 0x000000dd00a17202 */ /* 0x010fe20000000f00 */
[----:B------:R-:W-:Y:S02]  /*1c150*/  FFMA.FTZ R138, R109, c[0x0][0x2d0], -R138 ;  /* 0x0000b4006d8a7a23 */ /* 0x000fe4000001088a */
[--C-:B------:R-:W-:Y:S02]  /*1c160*/  FFMA.FTZ R106, R106, c[0x0][0x2d0], -R3.reuse ;  /* 0x0000b4006a6a7a23 */ /* 0x100fe40000010803 */
[----:B------:R3:W4:Y:S01]  /*1c170*/  MUFU.EX2 R216, R35 ;  /* 0x0000002300d87308 */ /* 0x0007220000000800 */
[--C-:B------:R-:W-:Y:S02]  /*1c180*/  FFMA.FTZ R107, R107, c[0x0][0x2d0], -R3.reuse ;  /* 0x0000b4006b6b7a23 */ /* 0x100fe40000010803 */
[--C-:B------:R-:W-:Y:S02]  /*1c190*/  FFMA.FTZ R110, R110, c[0x0][0x2d0], -R3.reuse ;  /* 0x0000b4006e6e7a23 */ /* 0x100fe40000010803 */
[C---:B-----5:R-:W-:Y:S02]  /*1c1a0*/  FMUL.FTZ R30, R0.reuse, R166 ;  /* 0x000000a6001e7220 */ /* 0x060fe40000410000 */
[----:B------:R-:W-:Y:S03]  /*1c1b0*/  FFMA.FTZ R3, R111, c[0x0][0x2d0], -R3 ;  /* 0x0000b4006f037a23 */ /* 0x000fe60000010803 */
[----:B------:R-:W5:Y:S01]  /*1c1c0*/  MUFU.EX2 R33, R37 ;  /* 0x0000002500217308 */ /* 0x000f620000000800 */
[----:B-1----:R-:W-:Y:S01]  /*1c1d0*/  FMUL.FTZ R31, R0, R167 ;  /* 0x000000a7001f7220 */ /* 0x002fe20000410000 */
[----:B------:R-:W-:Y:S01]  /*1c1e0*/  MOV R160, R32 ;  /* 0x0000002000a07202 */ /* 0x000fe20000000f00 */
[----:B------:R-:W-:Y:S01]  /*1c1f0*/  FMUL.FTZ R32, R134, R168 ;  /* 0x000000a886207220 */ /* 0x000fe20000410000 */
[----:B------:R-:W-:Y:S06]  /*1c200*/  MOV R168, R203 ;  /* 0x000000cb00a87202 */ /* 0x000fec0000000f00 */
[----:B------:R1:W1:Y:S01]  /*1c210*/  MUFU.EX2 R205, R36 ;  /* 0x0000002400cd7308 */ /* 0x0002620000000800 */
[-C--:B------:R-:W-:Y:S03]  /*1c220*/  HMMA.16816.F32.BF16 R28, R144, R190.reuse, R28 ;  /* 0x000000be901c723c */ /* 0x080fe6000004181c */
[----:B---3--:R-:W-:Y:S01]  /*1c230*/  FMUL.FTZ R35, R132, R171 ;  /* 0x000000ab84237220 */ /* 0x008fe20000410000 */
[----:B----4-:R-:W-:Y:S02]  /*1c240*/  MOV R162, R216 ;  /* 0x000000d800a27202 */ /* 0x010fe40000000f00 */
[----:B------:R-:W-:Y:S03]  /*1c250*/  MOV R171, R196 ;  /* 0x000000c400ab7202 */ /* 0x000fe60000000f00 */
[----:B------:R3:W-:Y:S03]  /*1c260*/  MUFU.EX2 R250, R39 ;  /* 0x0000002700fa7308 */ /* 0x0007e60000000800 */
[----:B-----5:R-:W-:Y:S01]  /*1c270*/  MOV R167, R33 ;  /* 0x0000002100a77202 */ /* 0x020fe20000000f00 */
[C---:B------:R-:W-:Y:S01]  /*1c280*/  FMUL.FTZ R33, R134.reuse, R169 ;  /* 0x000000a986217220 */ /* 0x040fe20000410000 */
[----:B------:R-:W-:Y:S01]  /*1c290*/  MOV R169, R198 ;  /* 0x000000c600a97202 */ /* 0x000fe20000000f00 */
[C---:B------:R-:W-:Y:S04]  /*1c2a0*/  FMUL.FTZ R37, R134.reuse, R173 ;  /* 0x000000ad86257220 */ /* 0x040fe80000410000 */
[----:B------:R4:W5:Y:S01]  /*1c2b0*/  MUFU.EX2 R251, R38 ;  /* 0x0000002600fb7308 */ /* 0x0009620000000800 */
[C---:B------:R-:W-:Y:S04]  /*1c2c0*/  HMMA.16816.F32.BF16 R32, R140.reuse, R190, R32 ;  /* 0x000000be8c20723c */ /* 0x040fe80000041820 */
[----:B-1----:R-:W-:Y:S05]  /*1c2d0*/  FMUL.FTZ R36, R134, R172 ;  /* 0x000000ac86247220 */ /* 0x002fea0000410000 */
[----:B------:R1:W-:Y:S03]  /*1c2e0*/  MUFU.EX2 R225, R48 ;  /* 0x0000003000e17308 */ /* 0x0003e60000000800 */
[C---:B---3--:R-:W-:Y:S07]  /*1c2f0*/  FMUL.FTZ R39, R132.reuse, R175 ;  /* 0x000000af84277220 */ /* 0x048fee0000410000 */
[----:B------:R3:W-:Y:S01]  /*1c300*/  MUFU.EX2 R223, R50 ;  /* 0x0000003200df7308 */ /* 0x0007e20000000800 */
[----:B----4-:R-:W-:Y:S09]  /*1c310*/  FMUL.FTZ R38, R132, R174 ;  /* 0x000000ae84267220 */ /* 0x010ff20000410000 */
[----:B------:R4:W4:Y:S01]  /*1c320*/  MUFU.EX2 R224, R49 ;  /* 0x0000003100e07308 */ /* 0x0009220000000800 */
[-C--:B--2---:R-:W-:Y:S03]  /*1c330*/  HMMA.16816.F32.BF16 R36, R140, R148.reuse, R36 ;  /* 0x000000948c24723c */ /* 0x084fe60000041824 */
[C---:B-1----:R-:W-:Y:S06]  /*1c340*/  FMUL.FTZ R48, R133.reuse, R176 ;  /* 0x000000b085307220 */ /* 0x042fec0000410000 */
[----:B------:R1:W3:Y:S03]  /*1c350*/  MUFU.EX2 R222, R51 ;  /* 0x0000003300de7308 */ /* 0x0002e60000000800 */
[C---:B---3--:R-:W-:Y:S07]  /*1c360*/  FMUL.FTZ R50, R0.reuse, R178 ;  /* 0x000000b200327220 */ /* 0x048fee0000410000 */
[----:B------:R3:W-:Y:S01]  /*1c370*/  MUFU.EX2 R166, R40 ;  /* 0x0000002800a67308 */ /* 0x0007e20000000800 */
[C---:B----4-:R-:W-:Y:S09]  /*1c380*/  FMUL.FTZ R49, R133.reuse, R177 ;  /* 0x000000b185317220 */ /* 0x050ff20000410000 */
[----:B------:R4:W3:Y:S01]  /*1c390*/  MUFU.EX2 R165, R41 ;  /* 0x0000002900a57308 */ /* 0x0008e20000000800 */
[C---:B-1----:R-:W-:Y:S09]  /*1c3a0*/  FMUL.FTZ R51, R0.reuse, R179 ;  /* 0x000000b300337220 */ /* 0x042ff20000410000 */
[----:B------:R1:W-:Y:S01]  /*1c3b0*/  MUFU.EX2 R164, R42 ;  /* 0x0000002a00a47308 */ /* 0x0003e20000000800 */
[C---:B------:R-:W-:Y:S04]  /*1c3c0*/  HMMA.16816.F32.BF16 R48, R144.reuse, R148, R48 ;  /* 0x000000949030723c */ /* 0x040fe80000041830 */
[C---:B---3--:R-:W-:Y:S05]  /*1c3d0*/  FMUL.FTZ R40, R133.reuse, R180 ;  /* 0x000000b485287220 */ /* 0x048fea0000410000 */
[----:B------:R3:W3:Y:S03]  /*1c3e0*/  MUFU.EX2 R221, R43 ;  /* 0x0000002b00dd7308 */ /* 0x0006e60000000800 */
[C---:B----4-:R-:W-:Y:S07]  /*1c3f0*/  FMUL.FTZ R41, R133.reuse, R181 ;  /* 0x000000b585297220 */ /* 0x050fee0000410000 */
[----:B------:R4:W-:Y:S01]  /*1c400*/  MUFU.EX2 R215, R44 ;  /* 0x0000002c00d77308 */ /* 0x0009e20000000800 */
[C---:B-1----:R-:W-:Y:S09]  /*1c410*/  FMUL.FTZ R42, R0.reuse, R182 ;  /* 0x000000b6002a7220 */ /* 0x042ff20000410000 */
[----:B------:R1:W1:Y:S01]  /*1c420*/  MUFU.EX2 R216, R45 ;  /* 0x0000002d00d87308 */ /* 0x0002620000000800 */
[C---:B---3--:R-:W-:Y:S09]  /*1c430*/  FMUL.FTZ R43, R0.reuse, R183 ;  /* 0x000000b7002b7220 */ /* 0x048ff20000410000 */
[----:B------:R-:W-:Y:S01]  /*1c440*/  MUFU.EX2 R208, R52 ;  /* 0x0000003400d07308 */ /* 0x000fe20000000800 */
[-C--:B------:R-:W-:Y:S03]  /*1c450*/  HMMA.16816.F32.BF16 R40, R144, R150.reuse, R40 ;  /* 0x000000969028723c */ /* 0x080fe60000041828 */
[C---:B----4-:R-:W-:Y:S01]  /*1c460*/  FMUL.FTZ R44, R133.reuse, R184 ;  /* 0x000000b8852c7220 */ /* 0x050fe20000410000 */
[----:B------:R-:W-:Y:S04]  /*1c470*/  MOV R184, R206 ;  /* 0x000000ce00b87202 */ /* 0x000fe80000000f00 */
[C---:B------:R-:W-:Y:S01]  /*1c480*/  HMMA.16816.F32.BF16 R116, R140.reuse, R150, R116 ;  /* 0x000000968c74723c */ /* 0x040fe20000041874 */
[----:B------:R3:W-:Y:S01]  /*1c490*/  MUFU.EX2 R210, R46 ;  /* 0x0000002e00d27308 */ /* 0x0007e20000000800 */
[----:B------:R-:W4:Y:S02]  /*1c4a0*/  LDSM.16.MT88.4 R148, [R229+0x900] ;  /* 0x00090000e594783b */ /* 0x000f240000004200 */
[----:B-1----:R-:W-:Y:S01]  /*1c4b0*/  FMUL.FTZ R45, R133, R185 ;  /* 0x000000b9852d7220 */ /* 0x002fe20000410000 */
[----:B------:R-:W-:Y:S03]  /*1c4c0*/  MOV R185, R205 ;  /* 0x000000cd00b97202 */ /* 0x000fe60000000f00 */
[-C--:B------:R-:W-:Y:S03]  /*1c4d0*/  HMMA.16816.F32.BF16 R120, R140, R152.reuse, R120 ;  /* 0x000000988c78723c */ /* 0x080fe60000041878 */
[----:B------:R1:W1:Y:S01]  /*1c4e0*/  MUFU.EX2 R209, R47 ;  /* 0x0000002f00d17308 */ /* 0x0002620000000800 */
[----:B------:R-:W-:Y:S04]  /*1c4f0*/  MOV R192, R185 ;  /* 0x000000b900c07202 */ /* 0x000fe80000000f00 */
[C---:B------:R-:W-:Y:S05]  /*1c500*/  HMMA.16816.F32.BF16 R124, R144.reuse, R152, R124 ;  /* 0x00000098907c723c */ /* 0x040fea000004187c */
[----:B------:R-:W-:Y:S01]  /*1c510*/  MUFU.EX2 R175, R53 ;  /* 0x0000003500af7308 */ /* 0x000fe20000000800 */
[C---:B---3--:R-:W-:Y:S01]  /*1c520*/  FMUL.FTZ R46, R0.reuse, R186 ;  /* 0x000000ba002e7220 */ /* 0x048fe20000410000 */
[----:B------:R-:W-:Y:S08]  /*1c530*/  MOV R186, R204 ;  /* 0x000000cc00ba7202 */ /* 0x000ff00000000f00 */
[----:B------:R-:W-:Y:S01]  /*1c540*/  MUFU.EX2 R174, R54 ;  /* 0x0000003600ae7308 */ /* 0x000fe20000000800 */
[----:B-1----:R-:W-:Y:S01]  /*1c550*/  FMUL.FTZ R47, R0, R187 ;  /* 0x000000bb002f7220 */ /* 0x002fe20000410000 */
[----:B------:R-:W-:Y:S04]  /*1c560*/  MOV R187, R195 ;  /* 0x000000c300bb7202 */ /* 0x000fe80000000f00 */
[----:B------:R-:W-:Y:S04]  /*1c570*/  MOV R111, R187 ;  /* 0x000000bb006f7202 */ /* 0x000fe80000000f00 */
        /* <DEDUP_REMOVED lines=14> */
[----:B------:R-:W-:Y:S02]  /*1c660*/  MOV R187, R171 ;  /* 0x000000ab00bb7202 */ /* 0x000fe40000000f00 */
[----:B------:R-:W-:Y:S03]  /*1c670*/  F2FP.BF16.PACK_AB R147, R160, R252 ;  /* 0x000000fca093723e */ /* 0x000fe600000010ff */
[-C--:B----4-:R-:W-:Y:S01]  /*1c680*/  HMMA.16816.F32.BF16 R4, R140, R148.reuse, R4 ;  /* 0x000000948c04723c */ /* 0x090fe20000041804 */
[----:B------:R-:W-:Y:S07]  /*1c690*/  MUFU.EX2 R203, R66 ;  /* 0x0000004200cb7308 */ /* 0x000fee0000000800 */
[C---:B------:R-:W-:Y:S03]  /*1c6a0*/  HMMA.16816.F32.BF16 R8, R144.reuse, R148, R8 ;  /* 0x000000949008723c */ /* 0x040fe60000041808 */
[----:B------:R4:W-:Y:S04]  /*1c6b0*/  MUFU.EX2 R204, R67 ;  /* 0x0000004300cc7308 */ /* 0x0009e80000000800 */
[----:B------:R-:W-:Y:S01]  /*1c6c0*/  MOV R149, R194 ;  /* 0x000000c200957202 */ /* 0x000fe20000000f00 */
[-C--:B------:R-:W-:Y:S04]  /*1c6d0*/  HMMA.16816.F32.BF16 R12, R144, R150.reuse, R12 ;  /* 0x00000096900c723c */ /* 0x080fe8000004180c */
[----:B------:R-:W-:Y:S01]  /*1c6e0*/  MOV R148, R193 ;  /* 0x000000c100947202 */ /* 0x000fe20000000f00 */
[----:B------:R-:W-:Y:S01]  /*1c6f0*/  MUFU.EX2 R173, R56 ;  /* 0x0000003800ad7308 */ /* 0x000fe20000000800 */
[----:B------:R-:W-:Y:S02]  /*1c700*/  MOV R109, R149 ;  /* 0x00000095006d7202 */ /* 0x000fe40000000f00 */
[C---:B------:R-:W-:Y:S01]  /*1c710*/  HMMA.16816.F32.BF16 R16, R140.reuse, R150, R16 ;  /* 0x000000968c10723c */ /* 0x040fe20000041810 */
[----:B------:R-:W2:Y:S03]  /*1c720*/  LDL.LU R150, [R1+0x10] ;  /* 0x0000100001967983 */ /* 0x000ea60000300800 */
[----:B------:R-:W-:Y:S01]  /*1c730*/  MOV R149, R170 ;  /* 0x000000aa00957202 */ /* 0x000fe20000000f00 */
[----:B------:R-:W2:Y:S01]  /*1c740*/  LDL.LU R151, [R1+0x14] ;  /* 0x0000140001977983 */ /* 0x000ea20000300800 */
[----:B------:R-:W-:Y:S01]  /*1c750*/  MOV R139, R148 ;  /* 0x00000094008b7202 */ /* 0x000fe20000000f00 */
[----:B------:R-:W1:Y:S01]  /*1c760*/  MUFU.EX2 R179, R57 ;  /* 0x0000003900b37308 */ /* 0x000e620000000800 */
[-C--:B---3--:R-:W-:Y:S01]  /*1c770*/  HMMA.16816.F32.BF16 R20, R140, R152.reuse, R20 ;  /* 0x000000988c14723c */ /* 0x088fe20000041814 */
[----:B----4-:R-:W3:Y:S03]  /*1c780*/  LDSM.16.MT88.4 R64, [R231+0x900] ;  /* 0x00090000e740783b */ /* 0x010ee60000004200 */
[----:B------:R-:W-:Y:S04]  /*1c790*/  MOV R148, R169 ;  /* 0x000000a900947202 */ /* 0x000fe80000000f00 */
[C---:B------:R-:W-:Y:S01]  /*1c7a0*/  HMMA.16816.F32.BF16 R24, R144.reuse, R152, R24 ;  /* 0x000000989018723c */ /* 0x040fe20000041818 */
[----:B------:R-:W-:Y:S01]  /*1c7b0*/  MUFU.EX2 R172, R58 ;  /* 0x0000003a00ac7308 */ /* 0x000fe20000000800 */
[----:B------:R-:W4:Y:S04]  /*1c7c0*/  LDL.LU R152, [R1+0x8] ;  /* 0x0000080001987983 */ /* 0x000f280000300800 */
[----:B------:R-:W4:Y:S02]  /*1c7d0*/  LDL.LU R153, [R1+0xc] ;  /* 0x00000c0001997983 */ /* 0x000f240000300800 */
[-C--:B------:R-:W-:Y:S03]  /*1c7e0*/  HMMA.16816.F32.BF16 R28, R144, R154.reuse, R28 ;  /* 0x0000009a901c723c */ /* 0x080fe6000004181c */
[----:B------:R3:W3:Y:S05]  /*1c7f0*/  MUFU.EX2 R178, R59 ;  /* 0x0000003b00b27308 */ /* 0x0006ea0000000800 */
[C---:B------:R-:W-:Y:S05]  /*1c800*/  HMMA.16816.F32.BF16 R32, R140.reuse, R154, R32 ;  /* 0x0000009a8c20723c */ /* 0x040fea0000041820 */
[----:B------:R-:W-:Y:S03]  /*1c810*/  MUFU.EX2 R182, R68 ;  /* 0x0000004400b67308 */ /* 0x000fe60000000800 */
[-C--:B-1----:R-:W-:Y:S07]  /*1c820*/  HMMA.16816.F32.BF16 R36, R140, R52.reuse, R36 ;  /* 0x000000348c24723c */ /* 0x082fee0000041824 */
[----:B------:R-:W-:Y:S01]  /*1c830*/  MUFU.EX2 R181, R70 ;  /* 0x0000004600b57308 */ /* 0x000fe20000000800 */
[C---:B------:R-:W-:Y:S01]  /*1c840*/  HMMA.16816.F32.BF16 R48, R144.reuse, R52, R48 ;  /* 0x000000349030723c */ /* 0x040fe20000041830 */
[----:B---3--:R-:W1:Y:S06]  /*1c850*/  LDSM.16.MT88.4 R56, [R229+0x1100] ;  /* 0x00110000e538783b */ /* 0x008e6c0000004200 */
[----:B------:R-:W-:Y:S01]  /*1c860*/  F2FP.BF16.PACK_AB R52, R167, R185 ;  /* 0x000000b9a734723e */ /* 0x000fe200000010ff */
[-C--:B------:R-:W-:Y:S01]  /*1c870*/  HMMA.16816.F32.BF16 R40, R144, R54.reuse, R40 ;  /* 0x000000369028723c */ /* 0x080fe20000041828 */
[----:B------:R3:W-:Y:S03]  /*1c880*/  MUFU.EX2 R196, R71 ;  /* 0x0000004700c47308 */ /* 0x0007e60000000800 */
[----:B-----5:R-:W-:Y:S04]  /*1c890*/  F2FP.BF16.PACK_AB R53, R250, R251 ;  /* 0x000000fbfa35723e */ /* 0x020fe800000010ff */
[C---:B------:R-:W-:Y:S03]  /*1c8a0*/  HMMA.16816.F32.BF16 R116, R140.reuse, R54, R116 ;  /* 0x000000368c74723c */ /* 0x040fe60000041874 */
[----:B------:R-:W-:Y:S04]  /*1c8b0*/  MUFU.EX2 R180, R72 ;  /* 0x0000004800b47308 */ /* 0x000fe80000000800 */
[----:B------:R-:W-:Y:S01]  /*1c8c0*/  F2FP.BF16.PACK_AB R54, R224, R225 ;  /* 0x000000e1e036723e */ /* 0x000fe200000010ff */
[-C--:B------:R-:W-:Y:S04]  /*1c8d0*/  HMMA.16816.F32.BF16 R120, R140, R64.reuse, R120 ;  /* 0x000000408c78723c */ /* 0x080fe80000041878 */
[----:B------:R-:W-:Y:S01]  /*1c8e0*/  F2FP.BF16.PACK_AB R55, R222, R223 ;  /* 0x000000dfde37723e */ /* 0x000fe200000010ff */
[----:B------:R-:W-:Y:S03]  /*1c8f0*/  MUFU.EX2 R190, R73 ;  /* 0x0000004900be7308 */ /* 0x000fe60000000800 */
[C---:B------:R-:W-:Y:S01]  /*1c900*/  HMMA.16816.F32.BF16 R124, R144.reuse, R64, R124 ;  /* 0x00000040907c723c */ /* 0x040fe2000004187c */
[----:B---3--:R-:W-:Y:S06]  /*1c910*/  LDSM.16.MT88.4 R68, [R230+0x1100] ;  /* 0x00110000e644783b */ /* 0x008fec0000004200 */
[----:B------:R3:W-:Y:S01]  /*1c920*/  MUFU.EX2 R177, R60 ;  /* 0x0000003c00b17308 */ /* 0x0007e20000000800 */
[-C--:B------:R-:W-:Y:S08]  /*1c930*/  HMMA.16816.F32.BF16 R44, R144, R66.reuse, R44 ;  /* 0x00000042902c723c */ /* 0x080ff0000004182c */
[----:B------:R-:W-:Y:S01]  /*1c940*/  HMMA.16816.F32.BF16 R128, R140, R66, R128 ;  /* 0x000000428c80723c */ /* 0x000fe20000041880 */
[----:B------:R5:W5:Y:S01]  /*1c950*/  MUFU.EX2 R198, R61 ;  /* 0x0000003d00c67308 */ /* 0x000b620000000800 */
[----:B------:R-:W5:Y:S06]  /*1c960*/  LDSM.16.MT88.4 R64, [R232+0x1100] ;  /* 0x00110000e840783b */ /* 0x000f6c0000004200 */
[-C--:B-1----:R-:W-:Y:S03]  /*1c970*/  HMMA.16816.F32.BF16 R4, R52, R56.reuse, R4 ;  /* 0x000000383404723c */ /* 0x082fe60000041804 */
[----:B------:R1:W-:Y:S02]  /*1c980*/  MUFU.EX2 R176, R62 ;  /* 0x0000003e00b07308 */ /* 0x0003e40000000800 */
[----:B---3--:R-:W-:Y:S08]  /*1c990*/  F2FP.BF16.PACK_AB R60, R165, R166 ;  /* 0x000000a6a53c723e */ /* 0x008ff000000010ff */
[----:B------:R3:W3:Y:S01]  /*1c9a0*/  MUFU.EX2 R183, R63 ;  /* 0x0000003f00b77308 */ /* 0x0006e20000000800 */
[----:B-----5:R-:W-:Y:S09]  /*1c9b0*/  F2FP.BF16.PACK_AB R61, R221, R164 ;  /* 0x000000a4dd3d723e */ /* 0x020ff200000010ff */
[----:B------:R-:W-:Y:S01]  /*1c9c0*/  MUFU.EX2 R189, R74 ;  /* 0x0000004a00bd7308 */ /* 0x000fe20000000800 */
[----:B-1----:R-:W-:Y:S09]  /*1c9d0*/  F2FP.BF16.PACK_AB R62, R216, R215 ;  /* 0x000000d7d83e723e */ /* 0x002ff200000010ff */
[----:B------:R1:W5:Y:S01]  /*1c9e0*/  MUFU.EX2 R188, R75 ;  /* 0x0000004b00bc7308 */ /* 0x0003620000000800 */
[----:B---3--:R-:W-:Y:S09]  /*1c9f0*/  F2FP.BF16.PACK_AB R63, R209, R210 ;  /* 0x000000d2d13f723e */ /* 0x008ff200000010ff */
[----:B------:R-:W-:Y:S01]  /*1ca00*/  MUFU.EX2 R113, R113 ;  /* 0x0000007100717308 */ /* 0x000fe20000000800 */
[C---:B------:R-:W-:Y:S08]  /*1ca10*/  HMMA.16816.F32.BF16 R8, R60.reuse, R56, R8 ;  /* 0x000000383c08723c */ /* 0x040ff00000041808 */
[-C--:B------:R-:W-:Y:S01]  /*1ca20*/  HMMA.16816.F32.BF16 R12, R60, R58.reuse, R12 ;  /* 0x0000003a3c0c723c */ /* 0x080fe2000004180c */
[----:B------:R-:W-:Y:S01]  /*1ca30*/  MUFU.EX2 R115, R115 ;  /* 0x0000007300737308 */ /* 0x000fe20000000800 */
[----:B-1----:R-:W-:Y:S06]  /*1ca40*/  LDSM.16.MT88.4 R72, [R230+0x2100] ;  /* 0x00210000e648783b */ /* 0x002fec0000004200 */
[C---:B------:R-:W-:Y:S03]  /*1ca50*/  HMMA.16816.F32.BF16 R16, R52.reuse, R58, R16 ;  /* 0x0000003a3410723c */ /* 0x040fe60000041810 */
[----:B------:R-:W-:Y:S01]  /*1ca60*/  MUFU.EX2 R138, R138 ;  /* 0x0000008a008a7308 */ /* 0x000fe20000000800 */
[----:B------:R-:W1:Y:S04]  /*1ca70*/  LDSM.16.MT88.4 R56, [R231+0x1100] ;  /* 0x00110000e738783b */ /* 0x000e680000004200 */
[-C--:B------:R-:W-:Y:S05]  /*1ca80*/  HMMA.16816.F32.BF16 R20, R52, R64.reuse, R20 ;  /* 0x000000403414723c */ /* 0x080fea0000041814 */
        /* <DEDUP_REMOVED lines=14> */
[----:B------:R2:W-:Y:S06]  /*1cb70*/  MUFU.EX2 R83, R76 ;  /* 0x0000004c00537308 */ /* 0x0005ec0000000800 */
[-C--:B-1----:R-:W-:Y:S04]  /*1cb80*/  HMMA.16816.F32.BF16 R120, R52, R56.reuse, R120 ;  /* 0x000000383478723c */ /* 0x082fe80000041878 */
[----:B------:R-:W1:Y:S04]  /*1cb90*/  MUFU.EX2 R82, R77 ;  /* 0x0000004d00527308 */ /* 0x000e680000000800 */
[C---:B------:R-:W-:Y:S06]  /*1cba0*/  HMMA.16816.F32.BF16 R124, R60.reuse, R56, R124 ;  /* 0x000000383c7c723c */ /* 0x040fec000004187c */
[----:B------:R-:W1:Y:S01]  /*1cbb0*/  MUFU.EX2 R81, R78 ;  /* 0x0000004e00517308 */ /* 0x000e620000000800 */
[----:B------:R-:W-:Y:S01]  /*1cbc0*/  F2FP.BF16.PACK_AB R56, R179, R173 ;  /* 0x000000adb338723e */ /* 0x000fe200000010ff */
[-C--:B------:R-:W-:Y:S01]  /*1cbd0*/  HMMA.16816.F32.BF16 R44, R60, R58.reuse, R44 ;  /* 0x0000003a3c2c723c */ /* 0x080fe2000004182c */
[----:B------:R-:W1:Y:S03]  /*1cbe0*/  LDSM.16.MT88.4 R60, [R232+0x1900] ;  /* 0x00190000e83c783b */ /* 0x000e660000004200 */
        /* <DEDUP_REMOVED lines=10> */
[-C--:B---3--:R-:W-:Y:S01]  /*1cc90*/  HMMA.16816.F32.BF16 R4, R52, R64.reuse, R4 ;  /* 0x000000403404723c */ /* 0x088fe20000041804 */
[----:B------:R-:W-:Y:S07]  /*1cca0*/  MUFU.EX2 R86, R86 ;  /* 0x0000005600567308 */ /* 0x000fee0000000800 */
[C---:B------:R-:W-:Y:S03]  /*1ccb0*/  HMMA.16816.F32.BF16 R8, R56.reuse, R64, R8 ;  /* 0x000000403808723c */ /* 0x040fe60000041808 */
[----:B------:R-:W-:Y:S05]  /*1ccc0*/  MUFU.EX2 R87, R87 ;  /* 0x0000005700577308 */ /* 0x000fea0000000800 */
[-C--:B------:R-:W-:Y:S04]  /*1ccd0*/  HMMA.16816.F32.BF16 R12, R56, R66.reuse, R12 ;  /* 0x00000042380c723c */ /* 0x080fe8000004180c */
[----:B--2---:R-:W-:Y:S01]  /*1cce0*/  FFMA.FTZ R133, R133, R150, R200 ;  /* 0x0000009685857223 */ /* 0x004fe200000100c8 */
[----:B------:R-:W-:Y:S03]  /*1ccf0*/  MUFU.EX2 R96, R96 ;  /* 0x0000006000607308 */ /* 0x000fe60000000800 */
[C---:B------:R-:W-:Y:S01]  /*1cd00*/  HMMA.16816.F32.BF16 R16, R52.reuse, R66, R16 ;  /* 0x000000423410723c */ /* 0x040fe20000041810 */
[----:B------:R-:W2:Y:S03]  /*1cd10*/  LDSM.16.MT88.4 R64, [R231+0x1900] ;  /* 0x00190000e740783b */ /* 0x000ea60000004200 */
[----:B------:R-:W-:Y:S01]  /*1cd20*/  FFMA.FTZ R0, R0, R151, R199 ;  /* 0x0000009700007223 */ /* 0x000fe200000100c7 */
[----:B------:R-:W-:Y:S02]  /*1cd30*/  MOV R151, R168 ;  /* 0x000000a800977202 */ /* 0x000fe40000000f00 */
[----:B------:R-:W-:Y:S01]  /*1cd40*/  MUFU.EX2 R97, R97 ;  /* 0x0000006100617308 */ /* 0x000fe20000000800 */
[-C--:B-1----:R-:W-:Y:S01]  /*1cd50*/  HMMA.16816.F32.BF16 R20, R52, R60.reuse, R20 ;  /* 0x0000003c3414723c */ /* 0x082fe20000041814 */
[----:B------:R-:W-:Y:S03]  /*1cd60*/  LDSM.16.MT88.4 R168, [R232+0x3100] ;  /* 0x00310000e8a8783b */ /* 0x000fe60000004200 */
[----:B------:R-:W-:Y:S02]  /*1cd70*/  FADD.FTZ R0, R211, R0 ;  /* 0x00000000d3007221 */ /* 0x000fe40000010000 */
[----:B----4-:R-:W-:Y:S02]  /*1cd80*/  FFMA.FTZ R134, R134, R152, R202 ;  /* 0x0000009886867223 */ /* 0x010fe400000100ca */
[C---:B------:R-:W-:Y:S01]  /*1cd90*/  HMMA.16816.F32.BF16 R24, R56.reuse, R60, R24 ;  /* 0x0000003c3818723c */ /* 0x040fe20000041818 */
[----:B------:R-:W-:Y:S03]  /*1cda0*/  MUFU.EX2 R98, R98 ;  /* 0x0000006200627308 */ /* 0x000fe60000000800 */
[----:B------:R-:W-:Y:S02]  /*1cdb0*/  FFMA.FTZ R132, R132, R153, R201 ;  /* 0x0000009984847223 */ /* 0x000fe400000100c9 */
[----:B------:R-:W-:Y:S01]  /*1cdc0*/  LDSM.16.MT88.4 R152, [R229+0x3100] ;  /* 0x00310000e598783b */ /* 0x000fe20000004200 */
[----:B------:R-:W-:Y:S01]  /*1cdd0*/  FADD.FTZ R76, R213, R0 ;  /* 0x00000000d54c7221 */ /* 0x000fe20000010000 */
[-C--:B------:R-:W-:Y:S03]  /*1cde0*/  HMMA.16816.F32.BF16 R28, R56, R62.reuse, R28 ;  /* 0x0000003e381c723c */ /* 0x080fe6000004181c */
[----:B------:R-:W-:Y:S05]  /*1cdf0*/  MUFU.EX2 R99, R99 ;  /* 0x0000006300637308 */ /* 0x000fea0000000800 */
[C---:B------:R-:W-:Y:S01]  /*1ce00*/  HMMA.16816.F32.BF16 R32, R52.reuse, R62, R32 ;  /* 0x0000003e3420723c */ /* 0x040fe20000041820 */
[----:B------:R-:W1:Y:S04]  /*1ce10*/  LDSM.16.MT88.4 R60, [R229+0x2100] ;  /* 0x00210000e53c783b */ /* 0x000e680000004200 */
[----:B------:R-:W-:Y:S03]  /*1ce20*/  MUFU.EX2 R100, R100 ;  /* 0x0000006400647308 */ /* 0x000fe60000000800 */
[-C--:B------:R-:W-:Y:S07]  /*1ce30*/  HMMA.16816.F32.BF16 R36, R52, R68.reuse, R36 ;  /* 0x000000443424723c */ /* 0x080fee0000041824 */
[----:B------:R-:W-:Y:S01]  /*1ce40*/  MUFU.EX2 R101, R101 ;  /* 0x0000006500657308 */ /* 0x000fe20000000800 */
[C---:B------:R-:W-:Y:S08]  /*1ce50*/  HMMA.16816.F32.BF16 R48, R56.reuse, R68, R48 ;  /* 0x000000443830723c */ /* 0x040ff00000041830 */
[-C--:B------:R-:W-:Y:S01]  /*1ce60*/  HMMA.16816.F32.BF16 R40, R56, R70.reuse, R40 ;  /* 0x000000463828723c */ /* 0x080fe20000041828 */
[----:B------:R-:W-:Y:S07]  /*1ce70*/  MUFU.EX2 R102, R102 ;  /* 0x0000006600667308 */ /* 0x000fee0000000800 */
[C---:B------:R-:W-:Y:S01]  /*1ce80*/  HMMA.16816.F32.BF16 R116, R52.reuse, R70, R116 ;  /* 0x000000463474723c */ /* 0x040fe20000041874 */
[----:B------:R-:W3:Y:S02]  /*1ce90*/  LDSM.16.MT88.4 R68, [R232+0x2100] ;  /* 0x00210000e844783b */ /* 0x000ee40000004200 */
[----:B------:R-:W-:Y:S05]  /*1cea0*/  MUFU.EX2 R103, R103 ;  /* 0x0000006700677308 */ /* 0x000fea0000000800 */
[-C--:B--2---:R-:W-:Y:S05]  /*1ceb0*/  HMMA.16816.F32.BF16 R120, R52, R64.reuse, R120 ;  /* 0x000000403478723c */ /* 0x084fea0000041878 */
        /* <DEDUP_REMOVED lines=8> */
[----:B-----5:R-:W-:Y:S02]  /*1cf40*/  F2FP.BF16.PACK_AB R57, R188, R189 ;  /* 0x000000bdbc39723e */ /* 0x020fe400000010ff */
[----:B------:R-:W-:Y:S02]  /*1cf50*/  F2FP.BF16.PACK_AB R58, R82, R83 ;  /* 0x00000053523a723e */ /* 0x000fe400000010ff */
[----:B------:R-:W-:Y:S04]  /*1cf60*/  F2FP.BF16.PACK_AB R52, R197, R182 ;  /* 0x000000b6c534723e */ /* 0x000fe800000010ff */
[----:B------:R-:W-:Y:S01]  /*1cf70*/  F2FP.BF16.PACK_AB R53, R196, R181 ;  /* 0x000000b5c435723e */ /* 0x000fe200000010ff */
[----:B------:R-:W-:Y:S01]  /*1cf80*/  MUFU.EX2 R108, R108 ;  /* 0x0000006c006c7308 */ /* 0x000fe20000000800 */
[----:B------:R-:W-:Y:S02]  /*1cf90*/  F2FP.BF16.PACK_AB R54, R194, R195 ;  /* 0x000000c3c236723e */ /* 0x000fe400000010ff */
[----:B------:R-:W-:Y:S02]  /*1cfa0*/  F2FP.BF16.PACK_AB R55, R191, R193 ;  /* 0x000000c1bf37723e */ /* 0x000fe400000010ff */
[----:B------:R-:W-:Y:S05]  /*1cfb0*/  F2FP.BF16.PACK_AB R59, R80, R81 ;  /* 0x00000051503b723e */ /* 0x000fea00000010ff */
        /* <DEDUP_REMOVED lines=9> */
[-C--:B---3--:R-:W-:Y:S08]  /*1d050*/  HMMA.16816.F32.BF16 R20, R52, R68.reuse, R20 ;  /* 0x000000443414723c */ /* 0x088ff00000041814 */
        /* <DEDUP_REMOVED lines=13> */
[----:B------:R-:W1:Y:S02]  /*1d130*/  LDSM.16.MT88.4 R72, [R230+0x2900] ;  /* 0x00290000e648783b */ /* 0x000e640000004200 */
[----:B------:R-:W-:Y:S05]  /*1d140*/  MUFU.EX2 R104, R104 ;  /* 0x0000006800687308 */ /* 0x000fea0000000800 */
[-C--:B--2---:R-:W-:Y:S05]  /*1d150*/  HMMA.16816.F32.BF16 R120, R52, R64.reuse, R120 ;  /* 0x000000403478723c */ /* 0x084fea0000041878 */
[----:B------:R-:W-:Y:S03]  /*1d160*/  MUFU.EX2 R105, R105 ;  /* 0x0000006900697308 */ /* 0x000fe60000000800 */
[C---:B------:R-:W-:Y:S07]  /*1d170*/  HMMA.16816.F32.BF16 R124, R56.reuse, R64, R124 ;  /* 0x00000040387c723c */ /* 0x040fee000004187c */
[----:B------:R-:W-:Y:S01]  /*1d180*/  FADD.FTZ R64, R217, R134 ;  /* 0x00000086d9407221 */ /* 0x000fe20000010000 */
[-C--:B------:R-:W-:Y:S01]  /*1d190*/  HMMA.16816.F32.BF16 R44, R56, R66.reuse, R44 ;  /* 0x00000042382c723c */ /* 0x080fe2000004182c */
[----:B------:R-:W2:Y:S03]  /*1d1a0*/  MUFU.EX2 R106, R106 ;  /* 0x0000006a006a7308 */ /* 0x000ea60000000800 */
[----:B------:R-:W-:Y:S03]  /*1d1b0*/  FADD.FTZ R79, R220, R64 ;  /* 0x00000040dc4f7221 */ /* 0x000fe60000010000 */
[----:B----4-:R-:W-:Y:S01]  /*1d1c0*/  F2FP.BF16.PACK_AB R58, R93, R92 ;  /* 0x0000005c5d3a723e */ /* 0x010fe200000010ff */
[----:B------:R-:W-:Y:S01]  /*1d1d0*/  HMMA.16816.F32.BF16 R128, R52, R66, R128 ;  /* 0x000000423480723c */ /* 0x000fe20000041880 */
[----:B------:R-:W4:Y:S03]  /*1d1e0*/  LDSM.16.MT88.4 R64, [R231+0x2900] ;  /* 0x00290000e740783b */ /* 0x000f260000004200 */
        /* <DEDUP_REMOVED lines=13> */
[----:B--2---:R-:W-:Y:S01]  /*1d2c0*/  F2FP.BF16.PACK_AB R185, R107, R106 ;  /* 0x0000006a6bb9723e */ /* 0x004fe200000010ff */
[-C--:B-1----:R-:W-:Y:S03]  /*1d2d0*/  HMMA.16816.F32.BF16 R4, R52, R60.reuse, R4 ;  /* 0x0000003c3404723c */ /* 0x082fe60000041804 */
[----:B------:R-:W-:Y:S01]  /*1d2e0*/  F2FP.BF16.PACK_AB R186, R138, R108 ;  /* 0x0000006c8aba723e */ /* 0x000fe200000010ff */
[----:B------:R-:W-:Y:S01]  /*1d2f0*/  FADD.FTZ R0, R111, R0 ;  /* 0x000000006f007221 */ /* 0x000fe20000010000 */
[----:B------:R-:W-:Y:S03]  /*1d300*/  MOV R133, R135 ;  /* 0x0000008700857202 */ /* 0x000fe60000000f00 */
[C---:B------:R-:W-:Y:S01]  /*1d310*/  HMMA.16816.F32.BF16 R8, R56.reuse, R60, R8 ;  /* 0x0000003c3808723c */ /* 0x040fe20000041808 */
[----:B------:R1:W2:Y:S07]  /*1d320*/  MUFU.EX2 R60, R3 ;  /* 0x00000003003c7308 */ /* 0x0002ae0000000800 */
[-C--:B------:R-:W-:Y:S08]  /*1d330*/  HMMA.16816.F32.BF16 R12, R56, R62.reuse, R12 ;  /* 0x0000003e380c723c */ /* 0x080ff0000004180c */
[C---:B------:R-:W-:Y:S08]  /*1d340*/  HMMA.16816.F32.BF16 R16, R52.reuse, R62, R16 ;  /* 0x0000003e3410723c */ /* 0x040ff00000041810 */
[-C--:B---3--:R-:W-:Y:S04]  /*1d350*/  HMMA.16816.F32.BF16 R20, R52, R68.reuse, R20 ;  /* 0x000000443414723c */ /* 0x088fe80000041814 */
[----:B-1----:R-:W-:Y:S01]  /*1d360*/  FADD.FTZ R3, R187, R76 ;  /* 0x0000004cbb037221 */ /* 0x002fe20000010000 */
[----:B--2---:R-:W-:Y:S03]  /*1d370*/  F2FP.BF16.PACK_AB R187, R60, R110 ;  /* 0x0000006e3cbb723e */ /* 0x004fe600000010ff */
[C---:B------:R-:W-:Y:S08]  /*1d380*/  HMMA.16816.F32.BF16 R24, R56.reuse, R68, R24 ;  /* 0x000000443818723c */ /* 0x040ff00000041818 */
[-C--:B------:R-:W-:Y:S08]  /*1d390*/  HMMA.16816.F32.BF16 R28, R56, R70.reuse, R28 ;  /* 0x00000046381c723c */ /* 0x080ff0000004181c */
[C---:B------:R-:W-:Y:S07]  /*1d3a0*/  HMMA.16816.F32.BF16 R32, R52.reuse, R70, R32 ;  /* 0x000000463420723c */ /* 0x040fee0000041820 */
[----:B------:R-:W-:Y:S01]  /*1d3b0*/  MOV R70, R2 ;  /* 0x0000000200467202 */ /* 0x000fe20000000f00 */
[-C--:B------:R-:W-:Y:S08]  /*1d3c0*/  HMMA.16816.F32.BF16 R36, R52, R72.reuse, R36 ;  /* 0x000000483424723c */ /* 0x080ff00000041824 */
        /* <DEDUP_REMOVED lines=134> */
.L_x_1586:
[----:B------:R-:W3:Y:S04]  /*1dc30*/  LDL.LU R6, [R1+0x8] ;  /* 0x0000080001067983 */ /* 0x000ee80000300800 */
[----:B--2---:R-:W2:Y:S04]  /*1dc40*/  LDL.LU R9, [R1+0xc] ;  /* 0x00000c0001097983 */ /* 0x004ea80000300800 */
[----:B----4-:R-:W4:Y:S04]  /*1dc50*/  LDL.LU R8, [R1+0x10] ;  /* 0x0000100001087983 */ /* 0x010f280000300800 */
[----:B------:R-:W4:Y:S01]  /*1dc60*/  LDL.LU R2, [R1+0x14] ;  /* 0x0000140001027983 */ /* 0x000f220000300800 */
[----:B------:R-:W-:-:S02]  /*1dc70*/  MOV R36, 0xff800000 ;  /* 0xff80000000247802 */ /* 0x000fc40000000f00 */
[----:B------:R-:W-:Y:S02]  /*1dc80*/  MOV R37, 0xff800000 ;  /* 0xff80000000257802 */ /* 0x000fe40000000f00 */
[----:B------:R-:W-:Y:S02]  /*1dc90*/  MOV R38, 0xff800000 ;  /* 0xff80000000267802 */ /* 0x000fe40000000f00 */
[----:B------:R-:W-:Y:S02]  /*1dca0*/  MOV R39, 0xff800000 ;  /* 0xff80000000277802 */ /* 0x000fe40000000f00 */
[----:B------:R-:W-:Y:S01]  /*1dcb0*/  PLOP3.LUT P4, PT, PT, PT, PT, 0x8, 0x0 ;  /* 0x000000000000781c */ /* 0x000fe20003f8e170 */
[----:B---3--:R-:W1:Y:S04]  /*1dcc0*/  SHFL.BFLY PT, R4, R6, 0x2, 0x1f ;  /* 0x0c401f0006047f89 */ /* 0x008e6800000e0000 */
[----:B--2---:R-:W2:Y:S04]  /*1dcd0*/  SHFL.BFLY PT, R5, R9, 0x2, 0x1f ;  /* 0x0c401f0009057f89 */ /* 0x004ea800000e0000 */
[----:B----4-:R-:W3:Y:S01]  /*1dce0*/  SHFL.BFLY PT, R7, R2, 0x2, 0x1f ;  /* 0x0c401f0002077f89 */ /* 0x010ee200000e0000 */
        /* <DEDUP_REMOVED lines=108> */
.L_x_1530:
        /* <DEDUP_REMOVED lines=135> */
.L_x_1591:
        /* <DEDUP_REMOVED lines=44> */
[----:B------:R-:W-:-:S02]  /*1eee0*/  UIADD3 UR15, UR15, UR11, URZ ;  /* 0x0000000b0f0f7290 */ /* 0x000fc4000fffe03f */
[----:B------:R-:W-:Y:S01]  /*1eef0*/  UIMAD UR7, UR10, UR7, UR17 ;  /* 0x000000070a0772a4 */ /* 0x000fe2000f8e0211 */
[----:B------:R-:W-:Y:S01]  /*1ef00*/  IMAD R10, R22, 0x80, R6 ;  /* 0x00000080160a7824 */ /* 0x000fe200078e0206 */
[----:B------:R-:W-:Y:S01]  /*1ef10*/  UIMAD.WIDE.U32 UR14, UR10, UR6, UR14 ;  /* 0x000000060a0e72a5 */ /* 0x000fe2000f8e000e */
[--C-:B------:R-:W-:Y:S01]  /*1ef20*/  IMAD.MOV.U32 R0, RZ, RZ, R3.reuse ;  /* 0x000000ffff007224 */ /* 0x100fe200078e0003 */
[----:B------:R-:W-:Y:S01]  /*1ef30*/  @P0 SHF.R.U32.HI R0, RZ, c[0x0][0x4f0], R4 ;  /* 0x00013c00ff000a19 */ /* 0x000fe20000011604 */
[----:B------:R-:W-:Y:S01]  /*1ef40*/  @P0 IMAD.HI.U32 R4, R10, c[0x0][0x4ec], RZ ;  /* 0x00013b000a040a27 */ /* 0x000fe200078e00ff */
[----:B------:R-:W-:Y:S02]  /*1ef50*/  ULDC.64 UR4, c[0x0][0x3e8] ;  /* 0x0000fa0000047ab9 */ /* 0x000fe40000000a00 */
[----:B------:R-:W-:Y:S01]  /*1ef60*/  UIMAD UR12, UR8, UR4, URZ ;  /* 0x00000004080c72a4 */ /* 0x000fe2000f8e023f */
[----:B------:R-:W-:Y:S01]  /*1ef70*/  IMAD.MOV.U32 R8, RZ, RZ, R10 ;  /* 0x000000ffff087224 */ /* 0x000fe200078e000a */
[----:B------:R-:W-:Y:S01]  /*1ef80*/  @P0 SHF.R.U32.HI R8, RZ, c[0x0][0x4f0], R4 ;  /* 0x00013c00ff080a19 */ /* 0x000fe20000011604 */
[----:B------:R-:W-:Y:S01]  /*1ef90*/  IMAD.SHL.U32 R4, R19, 0x40, RZ ;  /* 0x0000004013047824 */ /* 0x000fe200078e00ff */
[----:B------:R-:W-:Y:S01]  /*1efa0*/  UIADD3 UR19, UR19, UR13, URZ ;  /* 0x0000000d13137290 */ /* 0x000fe2000fffe03f */
[--C-:B------:R-:W-:Y:S01]  /*1efb0*/  IMAD.MOV R5, RZ, RZ, -R0.reuse ;  /* 0x000000ffff057224 */ /* 0x100fe200078e0a00 */
[----:B------:R-:W-:Y:S01]  /*1efc0*/  SHF.R.S32.HI R7, RZ, 0x1f, R0 ;  /* 0x0000001fff077819 */ /* 0x000fe20000011400 */
[----:B------:R-:W-:Y:S01]  /*1efd0*/  IMAD.SHL.U32 R2, R2, 0x8, RZ ;  /* 0x0000000802027824 */ /* 0x000fe200078e00ff */
[----:B------:R-:W-:Y:S01]  /*1efe0*/  LOP3.LUT R4, R4, 0x1c0, RZ, 0xc0, !PT ;  /* 0x000001c004047812 */ /* 0x000fe200078ec0ff */
[----:B------:R-:W-:Y:S01]  /*1eff0*/  IMAD R3, R5, c[0x0][0x4e8], R3 ;  /* 0x00013a0005037a24 */ /* 0x000fe200078e0203 */
[----:B------:R-:W-:Y:S01]  /*1f000*/  UIMAD UR12, UR16, UR5, UR12 ;  /* 0x00000005100c72a4 */ /* 0x000fe2000f8e020c */
[----:B------:R-:W-:Y:S01]  /*1f010*/  IMAD.U32 R5, RZ, RZ, UR7 ;  /* 0x00000007ff057e24 */ /* 0x000fe2000f8e00ff */
[----:B------:R-:W-:Y:S01]  /*1f020*/  LOP3.LUT R9, R4, 0x38, R2, 0xf8, !PT ;  /* 0x0000003804097812 */ /* 0x000fe200078ef802 */
[----:B------:R-:W-:Y:S01]  /*1f030*/  UIMAD.WIDE.U32 UR18, UR16, UR4, UR18 ;  /* 0x00000004101272a5 */ /* 0x000fe2000f8e0012 */
[----:B------:R-:W-:Y:S01]  /*1f040*/  SHF.R.U32.HI R6, RZ, 0x3, R4 ;  /* 0x00000003ff067819 */ /* 0x000fe20000011604 */
[--C-:B------:R-:W-:Y:S01]  /*1f050*/  IMAD.MOV R16, RZ, RZ, -R8.reuse ;  /* 0x000000ffff107224 */ /* 0x100fe200078e0a08 */
[----:B------:R-:W-:Y:S01]  /*1f060*/  IADD3 R4, P0, R0, UR14, RZ ;  /* 0x0000000e00047c10 */ /* 0x000fe2000ff1e0ff */
[----:B------:R-:W-:Y:S01]  /*1f070*/  ULDC.64 UR4, c[0x0][0x3f0] ;  /* 0x0000fc0000047ab9 */ /* 0x000fe20000000a00 */
[----:B------:R-:W-:Y:S01]  /*1f080*/  SHF.R.S32.HI R0, RZ, 0x1f, R3 ;  /* 0x0000001fff007819 */ /* 0x000fe20000011403 */
[----:B------:R-:W-:Y:S01]  /*1f090*/  UIMAD UR9, UR9, UR4, URZ ;  /* 0x00000004090972a4 */ /* 0x000fe2000f8e023f */
[----:B------:R-:W-:Y:S01]  /*1f0a0*/  IADD3.X R5, R7, UR15, R5, P0, !PT ;  /* 0x0000000f07057c10 */ /* 0x000fe200087fe405 */
[----:B------:R-:W-:Y:S01]  /*1f0b0*/  UIADD3 UR13, UR19, UR12, URZ ;  /* 0x0000000c130d7290 */ /* 0x000fe2000fffe03f */
[----:B------:R-:W-:Y:S01]  /*1f0c0*/  LOP3.LUT R20, R9, R6, RZ, 0x3c, !PT ;  /* 0x0000000609147212 */ /* 0x000fe200078e3cff */
[----:B------:R-:W-:Y:S01]  /*1f0d0*/  IMAD R0, R0, c[0x0][0x488], RZ ;  /* 0x0001220000007a24 */ /* 0x000fe200078e02ff */
[----:B------:R-:W-:Y:S01]  /*1f0e0*/  UMOV UR12, UR18 ;  /* 0x00000012000c7c82 */ /* 0x000fe20008000000 */
[----:B------:R-:W-:Y:S01]  /*1f0f0*/  SHF.R.S32.HI R9, RZ, 0x1f, R8 ;  /* 0x0000001fff097819 */ /* 0x000fe20000011408 */
[----:B------:R-:W-:Y:S01]  /*1f100*/  UIMAD UR5, UR10, UR5, UR9 ;  /* 0x000000050a0572a4 */ /* 0x000fe2000f8e0209 */
[----:B------:R-:W-:Y:S01]  /*1f110*/  IMAD.WIDE.U32 R6, R3, c[0x0][0x488], R4 ;  /* 0x0001220003067a25 */ /* 0x000fe200078e0004 */
[----:B------:R-:W-:Y:S01]  /*1f120*/  UIMAD.WIDE.U32 UR10, UR10, UR4, UR12 ;  /* 0x000000040a0a72a5 */ /* 0x000fe2000f8e000c */
[----:B------:R-:W-:-:S02]  /*1f130*/  SHF.R.S32.HI R53, RZ, 0x1f, R2 ;  /* 0x0000001fff357819 */ /* 0x000fc40000011402 */
[----:B------:R-:W-:Y:S01]  /*1f140*/  IMAD R3, R3, c[0x0][0x48c], R0 ;  /* 0x0001230003037a24 */ /* 0x000fe200078e0200 */
[----:B------:R-:W-:Y:S01]  /*1f150*/  UIADD3 UR5, UR11, UR5, URZ ;  /* 0x000000050b057290 */ /* 0x000fe2000fffe03f */
        /* <DEDUP_REMOVED lines=9> */
[C---:B------:R-:W-:Y:S01]  /*1f1f0*/  IMAD R7, R8.reuse, c[0x0][0x3e4], R0 ;  /* 0x0000f90008077a24 */ /* 0x040fe200078e0200 */
[----:B------:R-:W1:Y:S01]  /*1f200*/  SHFL.IDX PT, R15, R3, RZ, 0x1c1f ;  /* 0x001c1fff030f7589 */ /* 0x000e6200000e0000 */
[----:B------:R-:W-:Y:S01]  /*1f210*/  IMAD.WIDE.U32 R4, R8, c[0x0][0x3e0], R4 ;  /* 0x0000f80008047a25 */ /* 0x000fe200078e0004 */
[----:B------:R-:W-:Y:S02]  /*1f220*/  SHF.R.S32.HI R8, RZ, 0x1f, R16 ;  /* 0x0000001fff087819 */ /* 0x000fe40000011410 */
[----:B------:R-:W-:Y:S01]  /*1f230*/  SHFL.IDX PT, R13, R3, 0x1, 0x1c1f ;  /* 0x003c1f00030d7f89 */ /* 0x000fe200000e0000 */
[----:B-----5:R-:W-:Y:S02]  /*1f240*/  IMAD R0, R12, c[0x0][0x4e8], RZ ;  /* 0x00013a000c007a24 */ /* 0x020fe400078e02ff */
[----:B------:R-:W-:Y:S01]  /*1f250*/  IMAD R6, R22, 0x80, R11 ;  /* 0x0000008016067824 */ /* 0x000fe200078e020b */
[----:B------:R-:W2:Y:S01]  /*1f260*/  SHFL.IDX PT, R12, R9, 0x1, 0x1c1f ;  /* 0x003c1f00090c7f89 */ /* 0x000ea200000e0000 */
[----:B------:R-:W-:-:S02]  /*1f270*/  IMAD.IADD R5, R5, 0x1, R7 ;  /* 0x0000000105057824 */ /* 0x000fc400078e0207 */
[----:B------:R-:W-:Y:S01]  /*1f280*/  IMAD R7, R8, c[0x0][0x3d8], RZ ;  /* 0x0000f60008077a24 */ /* 0x000fe200078e02ff */
[----:B------:R-:W-:Y:S01]  /*1f290*/  SHFL.IDX PT, R10, R9, 0x2, 0x1c1f ;  /* 0x005c1f00090a7f89 */ /* 0x000fe200000e0000 */
[----:B------:R-:W-:Y:S01]  /*1f2a0*/  IADD3 R17, R6, 0x8, RZ ;  /* 0x0000000806117810 */ /* 0x000fe20007ffe0ff */
[----:B------:R-:W-:Y:S01]  /*1f2b0*/  IMAD.WIDE.U32 R4, R16, c[0x0][0x3d8], R4 ;  /* 0x0000f60010047a25 */ /* 0x000fe200078e0004 */
[-C--:B------:R-:W-:Y:S01]  /*1f2c0*/  ISETP.GE.OR P5, PT, R6, R0.reuse, P1 ;  /* 0x000000000600720c */ /* 0x080fe20000fa6670 */
[----:B------:R-:W3:Y:S01]  /*1f2d0*/  SHFL.IDX PT, R11, R3, 0x2, 0x1c1f ;  /* 0x005c1f00030b7f89 */ /* 0x000ee200000e0000 */
[----:B------:R-:W-:Y:S01]  /*1f2e0*/  ISETP.GE.OR P4, PT, R17, R0, P1 ;  /* 0x000000001100720c */ /* 0x000fe20000f86670 */
[----:B------:R-:W-:Y:S01]  /*1f2f0*/  IMAD R18, R16, c[0x0][0x3dc], R7 ;  /* 0x0000f70010127a24 */ /* 0x000fe200078e0207 */
[----:B------:R-:W-:Y:S01]  /*1f300*/  IADD3 R16, R6, 0x48, RZ ;  /* 0x0000004806107810 */ /* 0x000fe20007ffe0ff */
[----:B------:R-:W-:Y:S01]  /*1f310*/  SHFL.IDX PT, R8, R9, 0x3, 0x1c1f ;  /* 0x007c1f0009087f89 */ /* 0x000fe200000e0000 */
[----:B------:R-:W-:-:S02]  /*1f320*/  IMAD.SHL.U32 R7, R21, 0x8, RZ ;  /* 0x0000000815077824 */ /* 0x000fc400078e00ff */
[----:B------:R-:W-:Y:S01]  /*1f330*/  ISETP.GE.OR P0, PT, R16, R0, P1 ;  /* 0x000000001000720c */ /* 0x000fe20000f06670 */
[----:B------:R4:W3:Y:S02]  /*1f340*/  SHFL.IDX PT, R9, R3, 0x3, 0x1c1f ;  /* 0x007c1f0003097f89 */ /* 0x0008e400000e0000 */
[----:B------:R-:W-:Y:S02]  /*1f350*/  LOP3.LUT R7, R20, 0x7ffffe00, R7, 0xf8, !PT ;  /* 0x7ffffe0014077812 */ /* 0x000fe400078ef807 */
[----:B-1----:R-:W-:Y:S04]  /*1f360*/  @!P5 ST.E [R14.64], R36 ;  /* 0x000000240e00d985 */ /* 0x002fe8000c101916 */
[----:B--2---:R-:W-:Y:S01]  /*1f370*/  @!P4 ST.E [R12.64], R37 ;  /* 0x000000250c00c985 */ /* 0x004fe2000c101916 */
[----:B----4-:R-:W-:Y:S01]  /*1f380*/  IADD3 R3, R6, 0x40, RZ ;  /* 0x0000004006037810 */ /* 0x010fe20007ffe0ff */
[----:B------:R-:W-:Y:S01]  /*1f390*/  IMAD.IADD R6, R5, 0x1, R18 ;  /* 0x0000000105067824 */ /* 0x000fe200078e0212 */
[----:B------:R-:W-:-:S02]  /*1f3a0*/  LEA R5, P2, R4, c[0x0][0x380], 0x1 ;  /* 0x0000e00004057a11 */ /* 0x000fc400078408ff */
[----:B------:R-:W-:Y:S01]  /*1f3b0*/  ISETP.GE.OR P3, PT, R3, R0, P1 ;  /* 0x000000000300720c */ /* 0x000fe20000f66670 */
[----:B------:R-:W-:Y:S01]  /*1f3c0*/  IMAD R3, R22, 0x80, R19 ;  /* 0x0000008016037824 */ /* 0x000fe200078e0213 */
[----:B------:R-:W-:Y:S01]  /*1f3d0*/  LEA.HI.X R4, R4, c[0x0][0x384], R6, 0x1, P2 ;  /* 0x0000e10004047a11 */ /* 0x000fe200010f0c06 */
[----:B------:R-:W-:Y:S01]  /*1f3e0*/  IMAD.SHL.U32 R6, R7, 0x2, RZ ;  /* 0x0000000207067824 */ /* 0x000fe200078e00ff */
[----:B------:R-:W-:Y:S02]  /*1f3f0*/  SHFL.IDX PT, R12, R5, RZ, 0x181f ;  /* 0x00181fff050c7589 */ /* 0x000fe400000e0000 */
[C---:B------:R-:W-:Y:S02]  /*1f400*/  IADD3 R7, R3.reuse, 0x10, RZ ;  /* 0x0000001003077810 */ /* 0x040fe40007ffe0ff */
        /* <DEDUP_REMOVED lines=68> */
.L_x_1590:
        /* <DEDUP_REMOVED lines=31> */
.L_x_1592:
        /* <DEDUP_REMOVED lines=43> */
.L_x_1594:
[----:B------:R-:W-:Y:S05]  /*1fcf0*/  BSYNC B0 ;  /* 0x0000000000007941 */ /* 0x000fea0003800000 */
.L_x_1593:
        /* <DEDUP_REMOVED lines=109> */
.L_x_1595:
        /* <DEDUP_REMOVED lines=11> */
.L_x_1617:


//--------------------- .nv.shared._ZN7cutlass13device_kernelIN5flash19enable_sm80_to_sm89INS1_16FlashAttnFwdSm80INS1_25CollectiveMainloopFwdSm80ILi4ELi1ELb0EN4cute5tupleIJNS5_1CILi128EEENS7_ILi112EEENS7_ILi64EEEEEELi64ENS_10bfloat16_tEfNS_4arch4Sm80ELb0ELb0ELb1ELb0ELb1ELb0ELb1ELb0EEENS1_21CollectiveEpilogueFwdINS6_IJS8_SA_S9_EEENS6_IJNS7_ILi1EEESI_SI_EEESC_SE_Li128ELb0ELb1ELb0ELb0EEENS1_19SingleTileSchedulerILb0ELb0ELb1ELi128EEEEEEEEEvNT_6ParamsE --------------------------
	.section	.nv.shared._ZN7cutlass13device_kernelIN5flash19enable_sm80_to_sm89INS1_16FlashAttnFwdSm80INS1_25CollectiveMainloopFwdSm80ILi4ELi1ELb0EN4cute5tupleIJNS5_1CILi128EEENS7_ILi112EEENS7_ILi64EEEEEELi64ENS_10bfloat16_tEfNS_4arch4Sm80ELb0ELb0ELb1ELb0ELb1ELb0ELb1ELb0EEENS1_21CollectiveEpilogueFwdINS6_IJS8_SA_S9_EEENS6_IJNS7_ILi1EEESI_SI_EEESC_SE_Li128ELb0ELb1ELb0ELb0EEENS1_19SingleTileSchedulerILb0ELb0ELb1ELi128EEEEEEEEEvNT_6ParamsE,"aw",@nobits
	.sectionflags	@""
	.align	16


//--------------------- .nv.global                --------------------------
	.section	.nv.global,"aw",@nobits
.nv.global:
	.type		_ZN82_INTERNAL_b44d191f_46_flash_fwd_hdim64_bf16_paged_softcapall_sm80_cu_49158569_35374cute1_E,@object
	.size		_ZN82_INTERNAL_b44d191f_46_flash_fwd_hdim64_bf16_paged_softcapall_sm80_cu_49158569_35374cute1_E,(_ZN82_INTERNAL_b44d191f_46_flash_fwd_hdim64_bf16_paged_softcapall_sm80_cu_49158569_35374cuda3std3__45__cpo6cbeginE - _ZN82_INTERNAL_b44d191f_46_flash_fwd_hdim64_bf16_paged_softcapall_sm80_cu_49158569_35374cute1_E)
_ZN82_INTERNAL_b44d191f_46_flash_fwd_hdim64_bf16_paged_softcapall_sm80_cu_49158569_35374cute1_E:
	.zero		1
	.type		_ZN82_INTERNAL_b44d191f_46_flash_fwd_hdim64_bf16_paged_softcapall_sm80_cu_49158569_35374cuda3std3__45__cpo6cbeginE,@object
	.size		_ZN82_INTERNAL_b44d191f_46_flash_fwd_hdim64_bf16_paged_softcapall_sm80_cu_49158569_35374cuda3std3__45__cpo6cbeginE,(_ZN82_INTERNAL_b44d191f_46_flash_fwd_hdim64_bf16_paged_softcapall_sm80_cu_49158569_35374cuda3std3__48in_placeE - _ZN82_INTERNAL_b44d191f_46_flash_fwd_hdim64_bf16_paged_softcapall_sm80_cu_49158569_35374cuda3std3__45__cpo6cbeginE)
_ZN82_INTERNAL_b44d191f_46_flash_fwd_hdim64_bf16_paged_softcapall_sm80_cu_49158569_35374cuda3std3__45__cpo6cbeginE:
	.zero		1
	.type		_ZN82_INTERNAL_b44d191f_46_flash_fwd_hdim64_bf16_paged_softcapall_sm80_cu_49158569_35374cuda3std3__48in_placeE,@object
	.size		_ZN82_INTERNAL_b44d191f_46_flash_fwd_hdim64_bf16_paged_softcapall_sm80_cu_49158569_35374cuda3std3__48in_placeE,(_ZN82_INTERNAL_b44d191f_46_flash_fwd_hdim64_bf16_paged_softcapall_sm80_cu_49158569_35374cuda3std6ranges3__45__cpo9iter_moveE - _ZN82_INTERNAL_b44d191f_46_flash_fwd_hdim64_bf16_paged_softcapall_sm80_cu_49158569_35374cuda3std3__48in_placeE)
_ZN82_INTERNAL_b44d191f_46_flash_fwd_hdim64_bf16_paged_softcapall_sm80_cu_49158569_35374cuda3std3__48in_placeE:
	.zero		1
	.type		_ZN82_INTERNAL_b44d191f_46_flash_fwd_hdim64_bf16_paged_softcapall_sm80_cu_49158569_35374cuda3std6ranges3__45__cpo9iter_moveE,@object
	.size		_ZN82_INTERNAL_b44d191f_46_flash_fwd_hdim64_bf16_paged_softcapall_sm80_cu_49158569_35374cuda3std6ranges3__45__cpo9iter_moveE,(_ZN82_INTERNAL_b44d191f_46_flash_fwd_hdim64_bf16_paged_softcapall_sm80_cu_49158569_35374cuda3std3__45__cpo5beginE - _ZN82_INTERNAL_b44d191f_46_flash_fwd_hdim64_bf16_paged_softcapall_sm80_cu_49158569_35374cuda3std6ranges3__45__cpo9iter_moveE)
_ZN82_INTERNAL_b44d191f_46_flash_fwd_hdim64_bf16_paged_softcapall_sm80_cu_49158569_35374cuda3std6ranges3__45__cpo9iter_moveE:
	.zero		1
	.type		_ZN82_INTERNAL_b44d191f_46_flash_fwd_hdim64_bf16_paged_softcapall_sm80_cu_49158569_35374cuda3std3__45__cpo5beginE,@object
	.size		_ZN82_INTERNAL_b44d191f_46_flash_fwd_hdim64_bf16_paged_softcapall_sm80_cu_49158569_35374cuda3std3__45__cpo5beginE,(_ZN82_INTERNAL_b44d191f_46_flash_fwd_hdim64_bf16_paged_softcapall_sm80_cu_49158569_35374cuda3std3__484_GLOBAL__N__b44d191f_46_flash_fwd_hdim64_bf16_paged_softcapall_sm80_cu_49158569_35376ignoreE - _ZN82_INTERNAL_b44d191f_46_flash_fwd_hdim64_bf16_paged_softcapall_sm80_cu_49158569_35374cuda3std3__45__cpo5beginE)
_ZN82_INTERNAL_b44d191f_46_flash_fwd_hdim64_bf16_paged_softcapall_sm80_cu_49158569_35374cuda3std3__45__cpo5beginE:
	.zero		1
	.type		_ZN82_INTERNAL_b44d191f_46_flash_fwd_hdim64_bf16_paged_softcapall_sm80_cu_49158569_35374cuda3std3__484_GLOBAL__N__b44d191f_46_flash_fwd_hdim64_bf16_paged_softcapall_sm80_cu_49158569_35376ignoreE,@object
	.size		_ZN82_INTERNAL_b44d191f_46_flash_fwd_hdim64_bf16_paged_softcapall_sm80_cu_49158569_35374cuda3std3__484_GLOBAL__N__b44d191f_46_flash_fwd_hdim64_bf16_paged_softcapall_sm80_cu_49158569_35376ignoreE,(_ZN82_INTERNAL_b44d191f_46_flash_fwd_hdim64_bf16_paged_softcapall_sm80_cu_49158569_35374cute7productE - _ZN82_INTERNAL_b44d191f_46_flash_fwd_hdim64_bf16_paged_softcapall_sm80_cu_49158569_35374cuda3std3__484_GLOBAL__N__b44d191f_46_flash_fwd_hdim64_bf16_paged_softcapall_sm80_cu_49158569_35376ignoreE)
_ZN82_INTERNAL_b44d191f_46_flash_fwd_hdim64_bf16_paged_softcapall_sm80_cu_49158569_35374cuda3std3__484_GLOBAL__N__b44d191f_46_flash_fwd_hdim64_bf16_paged_softcapall_sm80_cu_49158569_35376ignoreE:
	.zero		1
	.type		_ZN82_INTERNAL_b44d191f_46_flash_fwd_hdim64_bf16_paged_softcapall_sm80_cu_49158569_35374cute7productE,@object
	.size		_ZN82_INTERNAL_b44d191f_46_flash_fwd_hdim64_bf16_paged_softcapall_sm80_cu_49158569_35374cute7productE,(_ZN82_INTERNAL_b44d191f_46_flash_fwd_hdim64_bf16_paged_softcapall_sm80_cu_49158569_35374cuda3std3__45__cpo3endE - _ZN82_INTERNAL_b44d191f_46_flash_fwd_hdim64_bf16_paged_softcapall_sm80_cu_49158569_35374cute7productE)
_ZN82_INTERNAL_b44d191f_46_flash_fwd_hdim64_bf16_paged_softcapall_sm80_cu_49158569_35374cute7productE:
	.zero		1
	.type		_ZN82_INTERNAL_b44d191f_46_flash_fwd_hdim64_bf16_paged_softcapall_sm80_cu_49158569_35374cuda3std3__45__cpo3endE,@object
	.size		_ZN82_INTERNAL_b44d191f_46_flash_fwd_hdim64_bf16_paged_softcapall_sm80_cu_49158569_35374cuda3std3__45__cpo3endE,(_ZN82_INTERNAL_b44d191f_46_flash_fwd_hdim64_bf16_paged_softcapall_sm80_cu_49158569_35374cuda3std3__419piecewise_constructE - _ZN82_INTERNAL_b44d191f_46_flash_fwd_hdim64_bf16_paged_softcapall_sm80_cu_49158569_35374cuda3std3__45__cpo3endE)
_ZN82_INTERNAL_b44d191f_46_flash_fwd_hdim64_bf16_paged_softcapall_sm80_cu_49158569_35374cuda3std3__45__cpo3endE:
	.zero		1
	.type		_ZN82_INTERNAL_b44d191f_46_flash_fwd_hdim64_bf16_paged_softcapall_sm80_cu_49158569_35374cuda3std3__419piecewise_constructE,@object
	.size		_ZN82_INTERNAL_b44d191f_46_flash_fwd_hdim64_bf16_paged_softcapall_sm80_cu_49158569_35374cuda3std3__419piecewise_constructE,(_ZN82_INTERNAL_b44d191f_46_flash_fwd_hdim64_bf16_paged_softcapall_sm80_cu_49158569_35374cuda3std3__45__cpo4cendE - _ZN82_INTERNAL_b44d191f_46_flash_fwd_hdim64_bf16_paged_softcapall_sm80_cu_49158569_35374cuda3std3__419piecewise_constructE)
_ZN82_INTERNAL_b44d191f_46_flash_fwd_hdim64_bf16_paged_softcapall_sm80_cu_49158569_35374cuda3std3__419piecewise_constructE:
	.zero		1
	.type		_ZN82_INTERNAL_b44d191f_46_flash_fwd_hdim64_bf16_paged_softcapall_sm80_cu_49158569_35374cuda3std3__45__cpo4cendE,@object
	.size		_ZN82_INTERNAL_b44d191f_46_flash_fwd_hdim64_bf16_paged_softcapall_sm80_cu_49158569_35374cuda3std3__45__cpo4cendE,(_ZN82_INTERNAL_b44d191f_46_flash_fwd_hdim64_bf16_paged_softcapall_sm80_cu_49158569_35374cuda3std6ranges3__45__cpo4swapE - _ZN82_INTERNAL_b44d191f_46_flash_fwd_hdim64_bf16_paged_softcapall_sm80_cu_49158569_35374cuda3std3__45__cpo4cendE)
_ZN82_INTERNAL_b44d191f_46_flash_fwd_hdim64_bf16_paged_softcapall_sm80_cu_49158569_35374cuda3std3__45__cpo4cendE:
	.zero		1
	.type		_ZN82_INTERNAL_b44d191f_46_flash_fwd_hdim64_bf16_paged_softcapall_sm80_cu_49158569_35374cuda3std6ranges3__45__cpo4swapE,@object
	.size		_ZN82_INTERNAL_b44d191f_46_flash_fwd_hdim64_bf16_paged_softcapall_sm80_cu_49158569_35374cuda3std6ranges3__45__cpo4swapE,(.L_7 - _ZN82_INTERNAL_b44d191f_46_flash_fwd_hdim64_bf16_paged_softcapall_sm80_cu_49158569_35374cuda3std6ranges3__45__cpo4swapE)
_ZN82_INTERNAL_b44d191f_46_flash_fwd_hdim64_bf16_paged_softcapall_sm80_cu_49158569_35374cuda3std6ranges3__45__cpo4swapE:
	.zero		1
.L_7:


//--------------------- .nv.shared._ZN7cutlass13device_kernelIN5flash19enable_sm80_to_sm89INS1_16FlashAttnFwdSm80INS1_25CollectiveMainloopFwdSm80ILi4ELi1ELb0EN4cute5tupleIJNS5_1CILi128EEENS7_ILi112EEENS7_ILi64EEEEEELi64ENS_10bfloat16_tEfNS_4arch4Sm80ELb0ELb0ELb1ELb1ELb1ELb0ELb1ELb0EEENS1_21CollectiveEpilogueFwdINS6_IJS8_SA_S9_EEENS6_IJNS7_ILi1EEESI_SI_EEESC_SE_Li128ELb1ELb1ELb0ELb0EEENS1_19SingleTileSchedulerILb1ELb0ELb1ELi128EEEEEEEEEvNT_6ParamsE --------------------------
	.section	.nv.shared._ZN7cutlass13device_kernelIN5flash19enable_sm80_to_sm89INS1_16FlashAttnFwdSm80INS1_25CollectiveMainloopFwdSm80ILi4ELi1ELb0EN4cute5tupleIJNS5_1CILi128EEENS7_ILi112EEENS7_ILi64EEEEEELi64ENS_10bfloat16_tEfNS_4arch4Sm80ELb0ELb0ELb1ELb1ELb1ELb0ELb1ELb0EEENS1_21CollectiveEpilogueFwdINS6_IJS8_SA_S9_EEENS6_IJNS7_ILi1EEESI_SI_EEESC_SE_Li128ELb1ELb1ELb0ELb0EEENS1_19SingleTileSchedulerILb1ELb0ELb1ELi128EEEEEEEEEvNT_6ParamsE,"aw",@nobits
	.sectionflags	@""
	.align	16


//--------------------- .nv.shared._ZN7cutlass13device_kernelIN5flash19enable_sm80_to_sm89INS1_16FlashAttnFwdSm80INS1_25CollectiveMainloopFwdSm80ILi4ELi1ELb0EN4cute5tupleIJNS5_1CILi128EEENS7_ILi112EEENS7_ILi64EEEEEELi64ENS_10bfloat16_tEfNS_4arch4Sm80ELb0ELb0ELb1ELb1ELb1ELb1ELb1ELb0EEENS1_21CollectiveEpilogueFwdINS6_IJS8_SA_S9_EEENS6_IJNS7_ILi1EEESI_SI_EEESC_SE_Li128ELb1ELb1ELb0ELb0EEENS1_19SingleTileSchedulerILb1ELb0ELb1ELi128EEEEEEEEEvNT_6ParamsE --------------------------
	.section	.nv.shared._ZN7cutlass13device_kernelIN5flash19enable_sm80_to_sm89INS1_16FlashAttnFwdSm80INS1_25CollectiveMainloopFwdSm80ILi4ELi1ELb0EN4cute5tupleIJNS5_1CILi128EEENS7_ILi112EEENS7_ILi64EEEEEELi64ENS_10bfloat16_tEfNS_4arch4Sm80ELb0ELb0ELb1ELb1ELb1ELb1ELb1ELb0EEENS1_21CollectiveEpilogueFwdINS6_IJS8_SA_S9_EEENS6_IJNS7_ILi1EEESI_SI_EEESC_SE_Li128ELb1ELb1ELb0ELb0EEENS1_19SingleTileSchedulerILb1ELb0ELb1ELi128EEEEEEEEEvNT_6ParamsE,"aw",@nobits
	.sectionflags	@""
	.align	16


//--------------------- .nv.shared._ZN7cutlass13device_kernelIN5flash19enable_sm80_to_sm89INS1_16FlashAttnFwdSm80INS1_25CollectiveMainloopFwdSm80ILi4ELi1ELb0EN4cute5tupleIJNS5_1CILi128EEENS7_ILi96EEENS7_ILi64EEEEEELi64ENS_10bfloat16_tEfNS_4arch4Sm80ELb0ELb1ELb1ELb0ELb1ELb0ELb1ELb0EEENS1_21CollectiveEpilogueFwdINS6_IJS8_SA_S9_EEENS6_IJNS7_ILi1EEESI_SI_EEESC_SE_Li128ELb0ELb1ELb0ELb0EEENS1_19SingleTileSchedulerILb0ELb0ELb1ELi128EEEEEEEEEvNT_6ParamsE --------------------------
	.section	.nv.shared._ZN7cutlass13device_kernelIN5flash19enable_sm80_to_sm89INS1_16FlashAttnFwdSm80INS1_25CollectiveMainloopFwdSm80ILi4ELi1ELb0EN4cute5tupleIJNS5_1CILi128EEENS7_ILi96EEENS7_ILi64EEEEEELi64ENS_10bfloat16_tEfNS_4arch4Sm80ELb0ELb1ELb1ELb0ELb1ELb0ELb1ELb0EEENS1_21CollectiveEpilogueFwdINS6_IJS8_SA_S9_EEENS6_IJNS7_ILi1EEESI_SI_EEESC_SE_Li128ELb0ELb1ELb0ELb0EEENS1_19SingleTileSchedulerILb0ELb0ELb1ELi128EEEEEEEEEvNT_6ParamsE,"aw",@nobits
	.sectionflags	@""
	.align	16


//--------------------- .nv.shared._ZN7cutlass13device_kernelIN5flash19enable_sm80_to_sm89INS1_16FlashAttnFwdSm80INS1_25CollectiveMainloopFwdSm80ILi4ELi1ELb0EN4cute5tupleIJNS5_1CILi128EEENS7_ILi96EEENS7_ILi64EEEEEELi64ENS_10bfloat16_tEfNS_4arch4Sm80ELb0ELb1ELb1ELb1ELb1ELb0ELb1ELb0EEENS1_21CollectiveEpilogueFwdINS6_IJS8_SA_S9_EEENS6_IJNS7_ILi1EEESI_SI_EEESC_SE_Li128ELb1ELb1ELb0ELb0EEENS1_19SingleTileSchedulerILb1ELb0ELb1ELi128EEEEEEEEEvNT_6ParamsE --------------------------
	.section	.nv.shared._ZN7cutlass13device_kernelIN5flash19enable_sm80_to_sm89INS1_16FlashAttnFwdSm80INS1_25CollectiveMainloopFwdSm80ILi4ELi1ELb0EN4cute5tupleIJNS5_1CILi128EEENS7_ILi96EEENS7_ILi64EEEEEELi64ENS_10bfloat16_tEfNS_4arch4Sm80ELb0ELb1ELb1ELb1ELb1ELb0ELb1ELb0EEENS1_21CollectiveEpilogueFwdINS6_IJS8_SA_S9_EEENS6_IJNS7_ILi1EEESI_SI_EEESC_SE_Li128ELb1ELb1ELb0ELb0EEENS1_19SingleTileSchedulerILb1ELb0ELb1ELi128EEEEEEEEEvNT_6ParamsE,"aw",@nobits
	.sectionflags	@""
	.align	16


//--------------------- .nv.shared._ZN7cutlass13device_kernelIN5flash19enable_sm80_to_sm89INS1_16FlashAttnFwdSm80INS1_25CollectiveMainloopFwdSm80ILi4ELi1ELb0EN4cute5tupleIJNS5_1CILi128EEENS7_ILi96EEENS7_ILi64EEEEEELi64ENS_10bfloat16_tEfNS_4arch4Sm80ELb0ELb1ELb1ELb1ELb1ELb1ELb1ELb0EEENS1_21CollectiveEpilogueFwdINS6_IJS8_SA_S9_EEENS6_IJNS7_ILi1EEESI_SI_EEESC_SE_Li128ELb1ELb1ELb0ELb0EEENS1_19SingleTileSchedulerILb1ELb0ELb1ELi128EEEEEEEEEvNT_6ParamsE --------------------------
	.section	.nv.shared._ZN7cutlass13device_kernelIN5flash19enable_sm80_to_sm89INS1_16FlashAttnFwdSm80INS1_25CollectiveMainloopFwdSm80ILi4ELi1ELb0EN4cute5tupleIJNS5_1CILi128EEENS7_ILi96EEENS7_ILi64EEEEEELi64ENS_10bfloat16_tEfNS_4arch4Sm80ELb0ELb1ELb1ELb1ELb1ELb1ELb1ELb0EEENS1_21CollectiveEpilogueFwdINS6_IJS8_SA_S9_EEENS6_IJNS7_ILi1EEESI_SI_EEESC_SE_Li128ELb1ELb1ELb0ELb0EEENS1_19SingleTileSchedulerILb1ELb0ELb1ELi128EEEEEEEEEvNT_6ParamsE,"aw",@nobits
	.sectionflags	@""
	.align	16


//--------------------- .nv.shared._ZN7cutlass13device_kernelIN5flash19enable_sm80_to_sm89INS1_16FlashAttnFwdSm80INS1_25CollectiveMainloopFwdSm80ILi4ELi1ELb0EN4cute5tupleIJNS5_1CILi128EEENS7_ILi112EEENS7_ILi64EEEEEELi64ENS_10bfloat16_tEfNS_4arch4Sm80ELb1ELb0ELb1ELb0ELb1ELb0ELb1ELb0EEENS1_21CollectiveEpilogueFwdINS6_IJS8_SA_S9_EEENS6_IJNS7_ILi1EEESI_SI_EEESC_SE_Li128ELb0ELb1ELb0ELb0EEENS1_30DynamicPersistentTileSchedulerILi128ELi128ELb0ELb1ELb0EEEEEEEEEvNT_6ParamsE --------------------------
	.section	.nv.shared._ZN7cutlass13device_kernelIN5flash19enable_sm80_to_sm89INS1_16FlashAttnFwdSm80INS1_25CollectiveMainloopFwdSm80ILi4ELi1ELb0EN4cute5tupleIJNS5_1CILi128EEENS7_ILi112EEENS7_ILi64EEEEEELi64ENS_10bfloat16_tEfNS_4arch4Sm80ELb1ELb0ELb1ELb0ELb1ELb0ELb1ELb0EEENS1_21CollectiveEpilogueFwdINS6_IJS8_SA_S9_EEENS6_IJNS7_ILi1EEESI_SI_EEESC_SE_Li128ELb0ELb1ELb0ELb0EEENS1_30DynamicPersistentTileSchedulerILi128ELi128ELb0ELb1ELb0EEEEEEEEEvNT_6ParamsE,"aw",@nobits
	.sectionflags	@""
	.align	16


//--------------------- .nv.shared._ZN7cutlass13device_kernelIN5flash19enable_sm80_to_sm89INS1_16FlashAttnFwdSm80INS1_25CollectiveMainloopFwdSm80ILi4ELi1ELb0EN4cute5tupleIJNS5_1CILi128EEENS7_ILi112EEENS7_ILi64EEEEEELi64ENS_10bfloat16_tEfNS_4arch4Sm80ELb1ELb0ELb1ELb1ELb1ELb0ELb1ELb0EEENS1_21CollectiveEpilogueFwdINS6_IJS8_SA_S9_EEENS6_IJNS7_ILi1EEESI_SI_EEESC_SE_Li128ELb1ELb1ELb0ELb0EEENS1_19SingleTileSchedulerILb1ELb0ELb1ELi128EEEEEEEEEvNT_6ParamsE --------------------------
	.section	.nv.shared._ZN7cutlass13device_kernelIN5flash19enable_sm80_to_sm89INS1_16FlashAttnFwdSm80INS1_25CollectiveMainloopFwdSm80ILi4ELi1ELb0EN4cute5tupleIJNS5_1CILi128EEENS7_ILi112EEENS7_ILi64EEEEEELi64ENS_10bfloat16_tEfNS_4arch4Sm80ELb1ELb0ELb1ELb1ELb1ELb0ELb1ELb0EEENS1_21CollectiveEpilogueFwdINS6_IJS8_SA_S9_EEENS6_IJNS7_ILi1EEESI_SI_EEESC_SE_Li128ELb1ELb1ELb0ELb0EEENS1_19SingleTileSchedulerILb1ELb0ELb1ELi128EEEEEEEEEvNT_6ParamsE,"aw",@nobits
	.sectionflags	@""
	.align	16


//--------------------- .nv.shared._ZN7cutlass13device_kernelIN5flash19enable_sm80_to_sm89INS1_16FlashAttnFwdSm80INS1_25CollectiveMainloopFwdSm80ILi4ELi1ELb0EN4cute5tupleIJNS5_1CILi128EEENS7_ILi112EEENS7_ILi64EEEEEELi64ENS_10bfloat16_tEfNS_4arch4Sm80ELb1ELb0ELb1ELb1ELb1ELb1ELb1ELb0EEENS1_21CollectiveEpilogueFwdINS6_IJS8_SA_S9_EEENS6_IJNS7_ILi1EEESI_SI_EEESC_SE_Li128ELb1ELb1ELb0ELb0EEENS1_19SingleTileSchedulerILb1ELb0ELb1ELi128EEEEEEEEEvNT_6ParamsE --------------------------
	.section	.nv.shared._ZN7cutlass13device_kernelIN5flash19enable_sm80_to_sm89INS1_16FlashAttnFwdSm80INS1_25CollectiveMainloopFwdSm80ILi4ELi1ELb0EN4cute5tupleIJNS5_1CILi128EEENS7_ILi112EEENS7_ILi64EEEEEELi64ENS_10bfloat16_tEfNS_4arch4Sm80ELb1ELb0ELb1ELb1ELb1ELb1ELb1ELb0EEENS1_21CollectiveEpilogueFwdINS6_IJS8_SA_S9_EEENS6_IJNS7_ILi1EEESI_SI_EEESC_SE_Li128ELb1ELb1ELb0ELb0EEENS1_19SingleTileSchedulerILb1ELb0ELb1ELi128EEEEEEEEEvNT_6ParamsE,"aw",@nobits
	.sectionflags	@""
	.align	16


//--------------------- .nv.shared._ZN7cutlass13device_kernelIN5flash19enable_sm80_to_sm89INS1_16FlashAttnFwdSm80INS1_25CollectiveMainloopFwdSm80ILi4ELi1ELb0EN4cute5tupleIJNS5_1CILi128EEENS7_ILi112EEENS7_ILi64EEEEEELi64ENS_10bfloat16_tEfNS_4arch4Sm80ELb0ELb0ELb0ELb0ELb1ELb0ELb1ELb0EEENS1_21CollectiveEpilogueFwdINS6_IJS8_SA_S9_EEENS6_IJNS7_ILi1EEESI_SI_EEESC_SE_Li128ELb0ELb1ELb0ELb0EEENS1_19SingleTileSchedulerILb0ELb0ELb1ELi128EEEEEEEEEvNT_6ParamsE --------------------------
	.section	.nv.shared._ZN7cutlass13device_kernelIN5flash19enable_sm80_to_sm89INS1_16FlashAttnFwdSm80INS1_25CollectiveMainloopFwdSm80ILi4ELi1ELb0EN4cute5tupleIJNS5_1CILi128EEENS7_ILi112EEENS7_ILi64EEEEEELi64ENS_10bfloat16_tEfNS_4arch4Sm80ELb0ELb0ELb0ELb0ELb1ELb0ELb1ELb0EEENS1_21CollectiveEpilogueFwdINS6_IJS8_SA_S9_EEENS6_IJNS7_ILi1EEESI_SI_EEESC_SE_Li128ELb0ELb1ELb0ELb0EEENS1_19SingleTileSchedulerILb0ELb0ELb1ELi128EEEEEEEEEvNT_6ParamsE,"aw",@nobits
	.sectionflags	@""
	.align	16


//--------------------- .nv.shared._ZN7cutlass13device_kernelIN5flash19enable_sm80_to_sm89INS1_16FlashAttnFwdSm80INS1_25CollectiveMainloopFwdSm80ILi4ELi1ELb0EN4cute5tupleIJNS5_1CILi128EEENS7_ILi112EEENS7_ILi64EEEEEELi64ENS_10bfloat16_tEfNS_4arch4Sm80ELb0ELb0ELb0ELb1ELb1ELb0ELb1ELb0EEENS1_21CollectiveEpilogueFwdINS6_IJS8_SA_S9_EEENS6_IJNS7_ILi1EEESI_SI_EEESC_SE_Li128ELb1ELb1ELb0ELb0EEENS1_19SingleTileSchedulerILb1ELb0ELb1ELi128EEEEEEEEEvNT_6ParamsE --------------------------
	.section	.nv.shared._ZN7cutlass13device_kernelIN5flash19enable_sm80_to_sm89INS1_16FlashAttnFwdSm80INS1_25CollectiveMainloopFwdSm80ILi4ELi1ELb0EN4cute5tupleIJNS5_1CILi128EEENS7_ILi112EEENS7_ILi64EEEEEELi64ENS_10bfloat16_tEfNS_4arch4Sm80ELb0ELb0ELb0ELb1ELb1ELb0ELb1ELb0EEENS1_21CollectiveEpilogueFwdINS6_IJS8_SA_S9_EEENS6_IJNS7_ILi1EEESI_SI_EEESC_SE_Li128ELb1ELb1ELb0ELb0EEENS1_19SingleTileSchedulerILb1ELb0ELb1ELi128EEEEEEEEEvNT_6ParamsE,"aw",@nobits
	.sectionflags	@""
	.align	16


//--------------------- .nv.shared._ZN7cutlass13device_kernelIN5flash19enable_sm80_to_sm89INS1_16FlashAttnFwdSm80INS1_25CollectiveMainloopFwdSm80ILi4ELi1ELb0EN4cute5tupleIJNS5_1CILi128EEENS7_ILi112EEENS7_ILi64EEEEEELi64ENS_10bfloat16_tEfNS_4arch4Sm80ELb0ELb0ELb0ELb1ELb1ELb1ELb1ELb0EEENS1_21CollectiveEpilogueFwdINS6_IJS8_SA_S9_EEENS6_IJNS7_ILi1EEESI_SI_EEESC_SE_Li128ELb1ELb1ELb0ELb0EEENS1_19SingleTileSchedulerILb1ELb0ELb1ELi128EEEEEEEEEvNT_6ParamsE --------------------------
	.section	.nv.shared._ZN7cutlass13device_kernelIN5flash19enable_sm80_to_sm89INS1_16FlashAttnFwdSm80INS1_25CollectiveMainloopFwdSm80ILi4ELi1ELb0EN4cute5tupleIJNS5_1CILi128EEENS7_ILi112EEENS7_ILi64EEEEEELi64ENS_10bfloat16_tEfNS_4arch4Sm80ELb0ELb0ELb0ELb1ELb1ELb1ELb1ELb0EEENS1_21CollectiveEpilogueFwdINS6_IJS8_SA_S9_EEENS6_IJNS7_ILi1EEESI_SI_EEESC_SE_Li128ELb1ELb1ELb0ELb0EEENS1_19SingleTileSchedulerILb1ELb0ELb1ELi128EEEEEEEEEvNT_6ParamsE,"aw",@nobits
	.sectionflags	@""
	.align	16


//--------------------- .nv.shared._ZN7cutlass13device_kernelIN5flash19enable_sm80_to_sm89INS1_16FlashAttnFwdSm80INS1_25CollectiveMainloopFwdSm80ILi4ELi1ELb0EN4cute5tupleIJNS5_1CILi128EEENS7_ILi96EEENS7_ILi64EEEEEELi64ENS_10bfloat16_tEfNS_4arch4Sm80ELb0ELb1ELb0ELb0ELb1ELb0ELb1ELb0EEENS1_21CollectiveEpilogueFwdINS6_IJS8_SA_S9_EEENS6_IJNS7_ILi1EEESI_SI_EEESC_SE_Li128ELb0ELb1ELb0ELb0EEENS1_19SingleTileSchedulerILb0ELb0ELb1ELi128EEEEEEEEEvNT_6ParamsE --------------------------
	.section	.nv.shared._ZN7cutlass13device_kernelIN5flash19enable_sm80_to_sm89INS1_16FlashAttnFwdSm80INS1_25CollectiveMainloopFwdSm80ILi4ELi1ELb0EN4cute5tupleIJNS5_1CILi128EEENS7_ILi96EEENS7_ILi64EEEEEELi64ENS_10bfloat16_tEfNS_4arch4Sm80ELb0ELb1ELb0ELb0ELb1ELb0ELb1ELb0EEENS1_21CollectiveEpilogueFwdINS6_IJS8_SA_S9_EEENS6_IJNS7_ILi1EEESI_SI_EEESC_SE_Li128ELb0ELb1ELb0ELb0EEENS1_19SingleTileSchedulerILb0ELb0ELb1ELi128EEEEEEEEEvNT_6ParamsE,"aw",@nobits
	.sectionflags	@""
	.align	16


//--------------------- .nv.shared._ZN7cutlass13device_kernelIN5flash19enable_sm80_to_sm89INS1_16FlashAttnFwdSm80INS1_25CollectiveMainloopFwdSm80ILi4ELi1ELb0EN4cute5tupleIJNS5_1CILi128EEENS7_ILi96EEENS7_ILi64EEEEEELi64ENS_10bfloat16_tEfNS_4arch4Sm80ELb0ELb1ELb0ELb1ELb1ELb0ELb1ELb0EEENS1_21CollectiveEpilogueFwdINS6_IJS8_SA_S9_EEENS6_IJNS7_ILi1EEESI_SI_EEESC_SE_Li128ELb1ELb1ELb0ELb0EEENS1_19SingleTileSchedulerILb1ELb0ELb1ELi128EEEEEEEEEvNT_6ParamsE --------------------------
	.section	.nv.shared._ZN7cutlass13device_kernelIN5flash19enable_sm80_to_sm89INS1_16FlashAttnFwdSm80INS1_25CollectiveMainloopFwdSm80ILi4ELi1ELb0EN4cute5tupleIJNS5_1CILi128EEENS7_ILi96EEENS7_ILi64EEEEEELi64ENS_10bfloat16_tEfNS_4arch4Sm80ELb0ELb1ELb0ELb1ELb1ELb0ELb1ELb0EEENS1_21CollectiveEpilogueFwdINS6_IJS8_SA_S9_EEENS6_IJNS7_ILi1EEESI_SI_EEESC_SE_Li128ELb1ELb1ELb0ELb0EEENS1_19SingleTileSchedulerILb1ELb0ELb1ELi128EEEEEEEEEvNT_6ParamsE,"aw",@nobits
	.sectionflags	@""
	.align	16


//--------------------- .nv.shared._ZN7cutlass13device_kernelIN5flash19enable_sm80_to_sm89INS1_16FlashAttnFwdSm80INS1_25CollectiveMainloopFwdSm80ILi4ELi1ELb0EN4cute5tupleIJNS5_1CILi128EEENS7_ILi96EEENS7_ILi64EEEEEELi64ENS_10bfloat16_tEfNS_4arch4Sm80ELb0ELb1ELb0ELb1ELb1ELb1ELb1ELb0EEENS1_21CollectiveEpilogueFwdINS6_IJS8_SA_S9_EEENS6_IJNS7_ILi1EEESI_SI_EEESC_SE_Li128ELb1ELb1ELb0ELb0EEENS1_19SingleTileSchedulerILb1ELb0ELb1ELi128EEEEEEEEEvNT_6ParamsE --------------------------
	.section	.nv.shared._ZN7cutlass13device_kernelIN5flash19enable_sm80_to_sm89INS1_16FlashAttnFwdSm80INS1_25CollectiveMainloopFwdSm80ILi4ELi1ELb0EN4cute5tupleIJNS5_1CILi128EEENS7_ILi96EEENS7_ILi64EEEEEELi64ENS_10bfloat16_tEfNS_4arch4Sm80ELb0ELb1ELb0ELb1ELb1ELb1ELb1ELb0EEENS1_21CollectiveEpilogueFwdINS6_IJS8_SA_S9_EEENS6_IJNS7_ILi1EEESI_SI_EEESC_SE_Li128ELb1ELb1ELb0ELb0EEENS1_19SingleTileSchedulerILb1ELb0ELb1ELi128EEEEEEEEEvNT_6ParamsE,"aw",@nobits
	.sectionflags	@""
	.align	16


//--------------------- .nv.shared._ZN7cutlass13device_kernelIN5flash19enable_sm80_to_sm89INS1_16FlashAttnFwdSm80INS1_25CollectiveMainloopFwdSm80ILi4ELi1ELb0EN4cute5tupleIJNS5_1CILi128EEENS7_ILi112EEENS7_ILi64EEEEEELi64ENS_10bfloat16_tEfNS_4arch4Sm80ELb1ELb0ELb0ELb0ELb1ELb0ELb1ELb0EEENS1_21CollectiveEpilogueFwdINS6_IJS8_SA_S9_EEENS6_IJNS7_ILi1EEESI_SI_EEESC_SE_Li128ELb0ELb1ELb0ELb0EEENS1_30DynamicPersistentTileSchedulerILi128ELi128ELb0ELb1ELb0EEEEEEEEEvNT_6ParamsE --------------------------
	.section	.nv.shared._ZN7cutlass13device_kernelIN5flash19enable_sm80_to_sm89INS1_16FlashAttnFwdSm80INS1_25CollectiveMainloopFwdSm80ILi4ELi1ELb0EN4cute5tupleIJNS5_1CILi128EEENS7_ILi112EEENS7_ILi64EEEEEELi64ENS_10bfloat16_tEfNS_4arch4Sm80ELb1ELb0ELb0ELb0ELb1ELb0ELb1ELb0EEENS1_21CollectiveEpilogueFwdINS6_IJS8_SA_S9_EEENS6_IJNS7_ILi1EEESI_SI_EEESC_SE_Li128ELb0ELb1ELb0ELb0EEENS1_30DynamicPersistentTileSchedulerILi128ELi128ELb0ELb1ELb0EEEEEEEEEvNT_6ParamsE,"aw",@nobits
	.sectionflags	@""
	.align	16


//--------------------- .nv.shared._ZN7cutlass13device_kernelIN5flash19enable_sm80_to_sm89INS1_16FlashAttnFwdSm80INS1_25CollectiveMainloopFwdSm80ILi4ELi1ELb0EN4cute5tupleIJNS5_1CILi128EEENS7_ILi112EEENS7_ILi64EEEEEELi64ENS_10bfloat16_tEfNS_4arch4Sm80ELb1ELb0ELb0ELb1ELb1ELb0ELb1ELb0EEENS1_21CollectiveEpilogueFwdINS6_IJS8_SA_S9_EEENS6_IJNS7_ILi1EEESI_SI_EEESC_SE_Li128ELb1ELb1ELb0ELb0EEENS1_19SingleTileSchedulerILb1ELb0ELb1ELi128EEEEEEEEEvNT_6ParamsE --------------------------
	.section	.nv.shared._ZN7cutlass13device_kernelIN5flash19enable_sm80_to_sm89INS1_16FlashAttnFwdSm80INS1_25CollectiveMainloopFwdSm80ILi4ELi1ELb0EN4cute5tupleIJNS5_1CILi128EEENS7_ILi112EEENS7_ILi64EEEEEELi64ENS_10bfloat16_tEfNS_4arch4Sm80ELb1ELb0ELb0ELb1ELb1ELb0ELb1ELb0EEENS1_21CollectiveEpilogueFwdINS6_IJS8_SA_S9_EEENS6_IJNS7_ILi1EEESI_SI_EEESC_SE_Li128ELb1ELb1ELb0ELb0EEENS1_19SingleTileSchedulerILb1ELb0ELb1ELi128EEEEEEEEEvNT_6ParamsE,"aw",@nobits
	.sectionflags	@""
	.align	16


//--------------------- .nv.shared._ZN7cutlass13device_kernelIN5flash19enable_sm80_to_sm89INS1_16FlashAttnFwdSm80INS1_25CollectiveMainloopFwdSm80ILi4ELi1ELb0EN4cute5tupleIJNS5_1CILi128EEENS7_ILi112EEENS7_ILi64EEEEEELi64ENS_10bfloat16_tEfNS_4arch4Sm80ELb1ELb0ELb0ELb1ELb1ELb1ELb1ELb0EEENS1_21CollectiveEpilogueFwdINS6_IJS8_SA_S9_EEENS6_IJNS7_ILi1EEESI_SI_EEESC_SE_Li128ELb1ELb1ELb0ELb0EEENS1_19SingleTileSchedulerILb1ELb0ELb1ELi128EEEEEEEEEvNT_6ParamsE --------------------------
	.section	.nv.shared._ZN7cutlass13device_kernelIN5flash19enable_sm80_to_sm89INS1_16FlashAttnFwdSm80INS1_25CollectiveMainloopFwdSm80ILi4ELi1ELb0EN4cute5tupleIJNS5_1CILi128EEENS7_ILi112EEENS7_ILi64EEEEEELi64ENS_10bfloat16_tEfNS_4arch4Sm80ELb1ELb0ELb0ELb1ELb1ELb1ELb1ELb0EEENS1_21CollectiveEpilogueFwdINS6_IJS8_SA_S9_EEENS6_IJNS7_ILi1EEESI_SI_EEESC_SE_Li128ELb1ELb1ELb0ELb0EEENS1_19SingleTileSchedulerILb1ELb0ELb1ELi128EEEEEEEEEvNT_6ParamsE,"aw",@nobits
	.sectionflags	@""
	.align	16
